	.target	sm_80

	.elftype	@"ET_EXEC"


//--------------------- .note.nv.tkinfo           --------------------------
	.section	.note.nv.tkinfo,"",@"SHT_NOTE"
	.sectionflags	@"SHF_NOTE_NV_TKINFO"
	.tkinfo
        /*0018*/ 	.word	0x00000002
        /*0030*/ 	.string	""
        /*0030*/ 	.string	"ptxas"
        /*0030*/ 	.string	"Cuda compilation tools, release 13.0, V13.0.88"
        /*0030*/ 	.string	"Build cuda_13.0.r13.0/compiler.36424714_0"
        /*0030*/ 	.string	"-arch sm_80 -m 64 "



//--------------------- .note.nv.cuinfo           --------------------------
	.section	.note.nv.cuinfo,"",@"SHT_NOTE"
	.sectionflags	@"SHF_NOTE_NV_CUINFO"
        /*0018*/ 	.short	0x0002
        /*001a*/ 	.short	0x0050
        /*001c*/ 	.short	0x0082
	.zero		2


//--------------------- .nv.info                  --------------------------
	.section	.nv.info,"",@"SHT_CUDA_INFO"
	.align	4


	//----- nvinfo : EIATTR_REGCOUNT
	.align		4
        /*0000*/ 	.byte	0x04, 0x2f
        /*0002*/ 	.short	(.L_12 - .L_11)
	.align		4
.L_11:
        /*0004*/ 	.word	index@(_ZN5flash24flash_fwd_splitkv_kernelI23Flash_fwd_kernel_traitsILi256ELi64ELi64ELi4ELb0ELb0EN7cutlass6half_tE19Flash_kernel_traitsILi256ELi64ELi64ELi4ES3_EELb0ELb1ELb1ELb0ELb0ELb1ELb1ELb1EEEvNS_16Flash_fwd_paramsE)
        /*0008*/ 	.word	0x000000ff


	//----- nvinfo : EIATTR_FRAME_SIZE
	.align		4
.L_12:
        /*000c*/ 	.byte	0x04, 0x11
        /*000e*/ 	.short	(.L_14 - .L_13)
	.align		4
.L_13:
        /*0010*/ 	.word	index@($__internal_31_$__cuda_sm70_shflsync_bfly_p)
        /*0014*/ 	.word	0x00000000


	//----- nvinfo : EIATTR_FRAME_SIZE
	.align		4
.L_14:
        /*0018*/ 	.byte	0x04, 0x11
        /*001a*/ 	.short	(.L_16 - .L_15)
	.align		4
.L_15:
        /*001c*/ 	.word	index@($_ZN5flash24flash_fwd_splitkv_kernelI23Flash_fwd_kernel_traitsILi256ELi64ELi64ELi4ELb0ELb0EN7cutlass6half_tE19Flash_kernel_traitsILi256ELi64ELi64ELi4ES3_EELb0ELb1ELb1ELb0ELb0ELb1ELb1ELb1EEEvNS_16Flash_fwd_paramsE$_ZN5flash30compute_attn_1rowblock_splitkvI23Flash_fwd_kernel_traitsILi256ELi64ELi64ELi4ELb0ELb0EN7cutlass6half_tE19Flash_kernel_traitsILi256ELi64ELi64ELi4ES3_EELb0ELb1ELb1ELb0ELb0ELb1ELb1ELb1ENS_16Flash_fwd_paramsEEEvRKT8_iiiii)
        /*0020*/ 	.word	0x00000000


	//----- nvinfo : EIATTR_FRAME_SIZE
	.align		4
.L_16:
        /*0024*/ 	.byte	0x04, 0x11
        /*0026*/ 	.short	(.L_18 - .L_17)
	.align		4
.L_17:
        /*0028*/ 	.word	index@(_ZN5flash24flash_fwd_splitkv_kernelI23Flash_fwd_kernel_traitsILi256ELi64ELi64ELi4ELb0ELb0EN7cutlass6half_tE19Flash_kernel_traitsILi256ELi64ELi64ELi4ES3_EELb0ELb1ELb1ELb0ELb0ELb1ELb1ELb1EEEvNS_16Flash_fwd_paramsE)
        /*002c*/ 	.word	0x00000028


	//----- nvinfo : EIATTR_REGCOUNT
	.align		4
.L_18:
        /*0030*/ 	.byte	0x04, 0x2f
        /*0032*/ 	.short	(.L_20 - .L_19)
	.align		4
.L_19:
        /*0034*/ 	.word	index@(_ZN5flash24flash_fwd_splitkv_kernelI23Flash_fwd_kernel_traitsILi256ELi64ELi64ELi4ELb0ELb0EN7cutlass6half_tE19Flash_kernel_traitsILi256ELi64ELi64ELi4ES3_EELb0ELb1ELb1ELb0ELb0ELb0ELb1ELb1EEEvNS_16Flash_fwd_paramsE)
        /*0038*/ 	.word	0x000000ff


	//----- nvinfo : EIATTR_FRAME_SIZE
	.align		4
.L_20:
        /*003c*/ 	.byte	0x04, 0x11
        /*003e*/ 	.short	(.L_22 - .L_21)
	.align		4
.L_21:
        /*0040*/ 	.word	index@($__internal_30_$__cuda_sm70_shflsync_bfly_p)
        /*0044*/ 	.word	0x00000000


	//----- nvinfo : EIATTR_FRAME_SIZE
	.align		4
.L_22:
        /*0048*/ 	.byte	0x04, 0x11
        /*004a*/ 	.short	(.L_24 - .L_23)
	.align		4
.L_23:
        /*004c*/ 	.word	index@($_ZN5flash24flash_fwd_splitkv_kernelI23Flash_fwd_kernel_traitsILi256ELi64ELi64ELi4ELb0ELb0EN7cutlass6half_tE19Flash_kernel_traitsILi256ELi64ELi64ELi4ES3_EELb0ELb1ELb1ELb0ELb0ELb0ELb1ELb1EEEvNS_16Flash_fwd_paramsE$_ZN5flash30compute_attn_1rowblock_splitkvI23Flash_fwd_kernel_traitsILi256ELi64ELi64ELi4ELb0ELb0EN7cutlass6half_tE19Flash_kernel_traitsILi256ELi64ELi64ELi4ES3_EELb0ELb1ELb1ELb0ELb0ELb0ELb1ELb1ENS_16Flash_fwd_paramsEEEvRKT8_iiiii)
        /*0050*/ 	.word	0x00000000


	//----- nvinfo : EIATTR_FRAME_SIZE
	.align		4
.L_24:
        /*0054*/ 	.byte	0x04, 0x11
        /*0056*/ 	.short	(.L_26 - .L_25)
	.align		4
.L_25:
        /*0058*/ 	.word	index@(_ZN5flash24flash_fwd_splitkv_kernelI23Flash_fwd_kernel_traitsILi256ELi64ELi64ELi4ELb0ELb0EN7cutlass6half_tE19Flash_kernel_traitsILi256ELi64ELi64ELi4ES3_EELb0ELb1ELb1ELb0ELb0ELb0ELb1ELb1EEEvNS_16Flash_fwd_paramsE)
        /*005c*/ 	.word	0x00000018


	//----- nvinfo : EIATTR_REGCOUNT
	.align		4
.L_26:
        /*0060*/ 	.byte	0x04, 0x2f
        /*0062*/ 	.short	(.L_28 - .L_27)
	.align		4
.L_27:
        /*0064*/ 	.word	index@(_ZN5flash24flash_fwd_splitkv_kernelI23Flash_fwd_kernel_traitsILi256ELi64ELi64ELi4ELb0ELb0EN7cutlass6half_tE19Flash_kernel_traitsILi256ELi64ELi64ELi4ES3_EELb0ELb1ELb0ELb0ELb1ELb1ELb1ELb1EEEvNS_16Flash_fwd_paramsE)
        /*0068*/ 	.word	0x000000ff


	//----- nvinfo : EIATTR_FRAME_SIZE
	.align		4
.L_28:
        /*006c*/ 	.byte	0x04, 0x11
        /*006e*/ 	.short	(.L_30 - .L_29)
	.align		4
.L_29:
        /*0070*/ 	.word	index@($__internal_29_$__cuda_sm70_shflsync_bfly_p)
        /*0074*/ 	.word	0x00000000


	//----- nvinfo : EIATTR_FRAME_SIZE
	.align		4
.L_30:
        /*0078*/ 	.byte	0x04, 0x11
        /*007a*/ 	.short	(.L_32 - .L_31)
	.align		4
.L_31:
        /*007c*/ 	.word	index@($_ZN5flash24flash_fwd_splitkv_kernelI23Flash_fwd_kernel_traitsILi256ELi64ELi64ELi4ELb0ELb0EN7cutlass6half_tE19Flash_kernel_traitsILi256ELi64ELi64ELi4ES3_EELb0ELb1ELb0ELb0ELb1ELb1ELb1ELb1EEEvNS_16Flash_fwd_paramsE$_ZN5flash30compute_attn_1rowblock_splitkvI23Flash_fwd_kernel_traitsILi256ELi64ELi64ELi4ELb0ELb0EN7cutlass6half_tE19Flash_kernel_traitsILi256ELi64ELi64ELi4ES3_EELb0ELb1ELb0ELb0ELb1ELb1ELb1ELb1ENS_16Flash_fwd_paramsEEEvRKT8_iiiii)
        /*0080*/ 	.word	0x00000000


	//----- nvinfo : EIATTR_FRAME_SIZE
	.align		4
.L_32:
        /*0084*/ 	.byte	0x04, 0x11
        /*0086*/ 	.short	(.L_34 - .L_33)
	.align		4
.L_33:
        /*0088*/ 	.word	index@(_ZN5flash24flash_fwd_splitkv_kernelI23Flash_fwd_kernel_traitsILi256ELi64ELi64ELi4ELb0ELb0EN7cutlass6half_tE19Flash_kernel_traitsILi256ELi64ELi64ELi4ES3_EELb0ELb1ELb0ELb0ELb1ELb1ELb1ELb1EEEvNS_16Flash_fwd_paramsE)
        /*008c*/ 	.word	0x00000018


	//----- nvinfo : EIATTR_REGCOUNT
	.align		4
.L_34:
        /*0090*/ 	.byte	0x04, 0x2f
        /*0092*/ 	.short	(.L_36 - .L_35)
	.align		4
.L_35:
        /*0094*/ 	.word	index@(_ZN5flash24flash_fwd_splitkv_kernelI23Flash_fwd_kernel_traitsILi256ELi64ELi64ELi4ELb0ELb0EN7cutlass6half_tE19Flash_kernel_traitsILi256ELi64ELi64ELi4ES3_EELb0ELb1ELb0ELb0ELb1ELb0ELb1ELb1EEEvNS_16Flash_fwd_paramsE)
        /*0098*/ 	.word	0x000000ff


	//----- nvinfo : EIATTR_FRAME_SIZE
	.align		4
.L_36:
        /*009c*/ 	.byte	0x04, 0x11
        /*009e*/ 	.short	(.L_38 - .L_37)
	.align		4
.L_37:
        /*00a0*/ 	.word	index@($__internal_28_$__cuda_sm70_shflsync_bfly_p)
        /*00a4*/ 	.word	0x00000000


	//----- nvinfo : EIATTR_FRAME_SIZE
	.align		4
.L_38:
        /*00a8*/ 	.byte	0x04, 0x11
        /*00aa*/ 	.short	(.L_40 - .L_39)
	.align		4
.L_39:
        /*00ac*/ 	.word	index@($_ZN5flash24flash_fwd_splitkv_kernelI23Flash_fwd_kernel_traitsILi256ELi64ELi64ELi4ELb0ELb0EN7cutlass6half_tE19Flash_kernel_traitsILi256ELi64ELi64ELi4ES3_EELb0ELb1ELb0ELb0ELb1ELb0ELb1ELb1EEEvNS_16Flash_fwd_paramsE$_ZN5flash30compute_attn_1rowblock_splitkvI23Flash_fwd_kernel_traitsILi256ELi64ELi64ELi4ELb0ELb0EN7cutlass6half_tE19Flash_kernel_traitsILi256ELi64ELi64ELi4ES3_EELb0ELb1ELb0ELb0ELb1ELb0ELb1ELb1ENS_16Flash_fwd_paramsEEEvRKT8_iiiii)
        /*00b0*/ 	.word	0x00000000


	//----- nvinfo : EIATTR_FRAME_SIZE
	.align		4
.L_40:
        /*00b4*/ 	.byte	0x04, 0x11
        /*00b6*/ 	.short	(.L_42 - .L_41)
	.align		4
.L_41:
        /*00b8*/ 	.word	index@(_ZN5flash24flash_fwd_splitkv_kernelI23Flash_fwd_kernel_traitsILi256ELi64ELi64ELi4ELb0ELb0EN7cutlass6half_tE19Flash_kernel_traitsILi256ELi64ELi64ELi4ES3_EELb0ELb1ELb0ELb0ELb1ELb0ELb1ELb1EEEvNS_16Flash_fwd_paramsE)
        /*00bc*/ 	.word	0x00000008


	//----- nvinfo : EIATTR_REGCOUNT
	.align		4
.L_42:
        /*00c0*/ 	.byte	0x04, 0x2f
        /*00c2*/ 	.short	(.L_44 - .L_43)
	.align		4
.L_43:
        /*00c4*/ 	.word	index@(_ZN5flash24flash_fwd_splitkv_kernelI23Flash_fwd_kernel_traitsILi256ELi64ELi64ELi4ELb0ELb0EN7cutlass6half_tE19Flash_kernel_traitsILi256ELi64ELi64ELi4ES3_EELb0ELb1ELb1ELb0ELb0ELb1ELb1ELb0EEEvNS_16Flash_fwd_paramsE)
        /*00c8*/ 	.word	0x000000ff


	//----- nvinfo : EIATTR_FRAME_SIZE
	.align		4
.L_44:
        /*00cc*/ 	.byte	0x04, 0x11
        /*00ce*/ 	.short	(.L_46 - .L_45)
	.align		4
.L_45:
        /*00d0*/ 	.word	index@(_ZN5flash24flash_fwd_splitkv_kernelI23Flash_fwd_kernel_traitsILi256ELi64ELi64ELi4ELb0ELb0EN7cutlass6half_tE19Flash_kernel_traitsILi256ELi64ELi64ELi4ES3_EELb0ELb1ELb1ELb0ELb0ELb1ELb1ELb0EEEvNS_16Flash_fwd_paramsE)
        /*00d4*/ 	.word	0x00000000


	//----- nvinfo : EIATTR_REGCOUNT
	.align		4
.L_46:
        /*00d8*/ 	.byte	0x04, 0x2f
        /*00da*/ 	.short	(.L_48 - .L_47)
	.align		4
.L_47:
        /*00dc*/ 	.word	index@(_ZN5flash24flash_fwd_splitkv_kernelI23Flash_fwd_kernel_traitsILi256ELi64ELi64ELi4ELb0ELb0EN7cutlass6half_tE19Flash_kernel_traitsILi256ELi64ELi64ELi4ES3_EELb0ELb1ELb1ELb0ELb0ELb0ELb1ELb0EEEvNS_16Flash_fwd_paramsE)
        /*00e0*/ 	.word	0x000000ff


	//----- nvinfo : EIATTR_FRAME_SIZE
	.align		4
.L_48:
        /*00e4*/ 	.byte	0x04, 0x11
        /*00e6*/ 	.short	(.L_50 - .L_49)
	.align		4
.L_49:
        /*00e8*/ 	.word	index@(_ZN5flash24flash_fwd_splitkv_kernelI23Flash_fwd_kernel_traitsILi256ELi64ELi64ELi4ELb0ELb0EN7cutlass6half_tE19Flash_kernel_traitsILi256ELi64ELi64ELi4ES3_EELb0ELb1ELb1ELb0ELb0ELb0ELb1ELb0EEEvNS_16Flash_fwd_paramsE)
        /*00ec*/ 	.word	0x00000000


	//----- nvinfo : EIATTR_REGCOUNT
	.align		4
.L_50:
        /*00f0*/ 	.byte	0x04, 0x2f
        /*00f2*/ 	.short	(.L_52 - .L_51)
	.align		4
.L_51:
        /*00f4*/ 	.word	index@(_ZN5flash24flash_fwd_splitkv_kernelI23Flash_fwd_kernel_traitsILi256ELi64ELi64ELi4ELb0ELb0EN7cutlass6half_tE19Flash_kernel_traitsILi256ELi64ELi64ELi4ES3_EELb0ELb1ELb0ELb0ELb1ELb1ELb1ELb0EEEvNS_16Flash_fwd_paramsE)
        /*00f8*/ 	.word	0x000000ff


	//----- nvinfo : EIATTR_FRAME_SIZE
	.align		4
.L_52:
        /*00fc*/ 	.byte	0x04, 0x11
        /*00fe*/ 	.short	(.L_54 - .L_53)
	.align		4
.L_53:
        /*0100*/ 	.word	index@(_ZN5flash24flash_fwd_splitkv_kernelI23Flash_fwd_kernel_traitsILi256ELi64ELi64ELi4ELb0ELb0EN7cutlass6half_tE19Flash_kernel_traitsILi256ELi64ELi64ELi4ES3_EELb0ELb1ELb0ELb0ELb1ELb1ELb1ELb0EEEvNS_16Flash_fwd_paramsE)
        /*0104*/ 	.word	0x00000000


	//----- nvinfo : EIATTR_REGCOUNT
	.align		4
.L_54:
        /*0108*/ 	.byte	0x04, 0x2f
        /*010a*/ 	.short	(.L_56 - .L_55)
	.align		4
.L_55:
        /*010c*/ 	.word	index@(_ZN5flash24flash_fwd_splitkv_kernelI23Flash_fwd_kernel_traitsILi256ELi64ELi64ELi4ELb0ELb0EN7cutlass6half_tE19Flash_kernel_traitsILi256ELi64ELi64ELi4ES3_EELb0ELb1ELb0ELb0ELb1ELb0ELb1ELb0EEEvNS_16Flash_fwd_paramsE)
        /*0110*/ 	.word	0x000000ff


	//----- nvinfo : EIATTR_FRAME_SIZE
	.align		4
.L_56:
        /*0114*/ 	.byte	0x04, 0x11
        /*0116*/ 	.short	(.L_58 - .L_57)
	.align		4
.L_57:
        /*0118*/ 	.word	index@(_ZN5flash24flash_fwd_splitkv_kernelI23Flash_fwd_kernel_traitsILi256ELi64ELi64ELi4ELb0ELb0EN7cutlass6half_tE19Flash_kernel_traitsILi256ELi64ELi64ELi4ES3_EELb0ELb1ELb0ELb0ELb1ELb0ELb1ELb0EEEvNS_16Flash_fwd_paramsE)
        /*011c*/ 	.word	0x00000000


	//----- nvinfo : EIATTR_REGCOUNT
	.align		4
.L_58:
        /*0120*/ 	.byte	0x04, 0x2f
        /*0122*/ 	.short	(.L_60 - .L_59)
	.align		4
.L_59:
        /*0124*/ 	.word	index@(_ZN5flash24flash_fwd_splitkv_kernelI23Flash_fwd_kernel_traitsILi256ELi64ELi64ELi4ELb0ELb0EN7cutlass6half_tE19Flash_kernel_traitsILi256ELi64ELi64ELi4ES3_EELb0ELb1ELb1ELb0ELb0ELb1ELb0ELb1EEEvNS_16Flash_fwd_paramsE)
        /*0128*/ 	.word	0x000000ff


	//----- nvinfo : EIATTR_FRAME_SIZE
	.align		4
.L_60:
        /*012c*/ 	.byte	0x04, 0x11
        /*012e*/ 	.short	(.L_62 - .L_61)
	.align		4
.L_61:
        /*0130*/ 	.word	index@($__internal_27_$__cuda_sm70_shflsync_bfly_p)
        /*0134*/ 	.word	0x00000000


	//----- nvinfo : EIATTR_FRAME_SIZE
	.align		4
.L_62:
        /*0138*/ 	.byte	0x04, 0x11
        /*013a*/ 	.short	(.L_64 - .L_63)
	.align		4
.L_63:
        /*013c*/ 	.word	index@($_ZN5flash24flash_fwd_splitkv_kernelI23Flash_fwd_kernel_traitsILi256ELi64ELi64ELi4ELb0ELb0EN7cutlass6half_tE19Flash_kernel_traitsILi256ELi64ELi64ELi4ES3_EELb0ELb1ELb1ELb0ELb0ELb1ELb0ELb1EEEvNS_16Flash_fwd_paramsE$_ZN5flash30compute_attn_1rowblock_splitkvI23Flash_fwd_kernel_traitsILi256ELi64ELi64ELi4ELb0ELb0EN7cutlass6half_tE19Flash_kernel_traitsILi256ELi64ELi64ELi4ES3_EELb0ELb1ELb1ELb0ELb0ELb1ELb0ELb1ENS_16Flash_fwd_paramsEEEvRKT8_iiiii)
        /*0140*/ 	.word	0x00000000


	//----- nvinfo : EIATTR_FRAME_SIZE
	.align		4
.L_64:
        /*0144*/ 	.byte	0x04, 0x11
        /*0146*/ 	.short	(.L_66 - .L_65)
	.align		4
.L_65:
        /*0148*/ 	.word	index@(_ZN5flash24flash_fwd_splitkv_kernelI23Flash_fwd_kernel_traitsILi256ELi64ELi64ELi4ELb0ELb0EN7cutlass6half_tE19Flash_kernel_traitsILi256ELi64ELi64ELi4ES3_EELb0ELb1ELb1ELb0ELb0ELb1ELb0ELb1EEEvNS_16Flash_fwd_paramsE)
        /*014c*/ 	.word	0x00000000


	//----- nvinfo : EIATTR_REGCOUNT
	.align		4
.L_66:
        /*0150*/ 	.byte	0x04, 0x2f
        /*0152*/ 	.short	(.L_68 - .L_67)
	.align		4
.L_67:
        /*0154*/ 	.word	index@(_ZN5flash24flash_fwd_splitkv_kernelI23Flash_fwd_kernel_traitsILi256ELi64ELi64ELi4ELb0ELb0EN7cutlass6half_tE19Flash_kernel_traitsILi256ELi64ELi64ELi4ES3_EELb0ELb1ELb1ELb0ELb0ELb0ELb0ELb1EEEvNS_16Flash_fwd_paramsE)
        /*0158*/ 	.word	0x000000ff


	//----- nvinfo : EIATTR_FRAME_SIZE
	.align		4
.L_68:
        /*015c*/ 	.byte	0x04, 0x11
        /*015e*/ 	.short	(.L_70 - .L_69)
	.align		4
.L_69:
        /*0160*/ 	.word	index@($__internal_26_$__cuda_sm70_shflsync_bfly_p)
        /*0164*/ 	.word	0x00000000


	//----- nvinfo : EIATTR_FRAME_SIZE
	.align		4
.L_70:
        /*0168*/ 	.byte	0x04, 0x11
        /*016a*/ 	.short	(.L_72 - .L_71)
	.align		4
.L_71:
        /*016c*/ 	.word	index@($_ZN5flash24flash_fwd_splitkv_kernelI23Flash_fwd_kernel_traitsILi256ELi64ELi64ELi4ELb0ELb0EN7cutlass6half_tE19Flash_kernel_traitsILi256ELi64ELi64ELi4ES3_EELb0ELb1ELb1ELb0ELb0ELb0ELb0ELb1EEEvNS_16Flash_fwd_paramsE$_ZN5flash30compute_attn_1rowblock_splitkvI23Flash_fwd_kernel_traitsILi256ELi64ELi64ELi4ELb0ELb0EN7cutlass6half_tE19Flash_kernel_traitsILi256ELi64ELi64ELi4ES3_EELb0ELb1ELb1ELb0ELb0ELb0ELb0ELb1ENS_16Flash_fwd_paramsEEEvRKT8_iiiii)
        /*0170*/ 	.word	0x00000000


	//----- nvinfo : EIATTR_FRAME_SIZE
	.align		4
.L_72:
        /*0174*/ 	.byte	0x04, 0x11
        /*0176*/ 	.short	(.L_74 - .L_73)
	.align		4
.L_73:
        /*0178*/ 	.word	index@(_ZN5flash24flash_fwd_splitkv_kernelI23Flash_fwd_kernel_traitsILi256ELi64ELi64ELi4ELb0ELb0EN7cutlass6half_tE19Flash_kernel_traitsILi256ELi64ELi64ELi4ES3_EELb0ELb1ELb1ELb0ELb0ELb0ELb0ELb1EEEvNS_16Flash_fwd_paramsE)
        /*017c*/ 	.word	0x00000008


	//----- nvinfo : EIATTR_REGCOUNT
	.align		4
.L_74:
        /*0180*/ 	.byte	0x04, 0x2f
        /*0182*/ 	.short	(.L_76 - .L_75)
	.align		4
.L_75:
        /*0184*/ 	.word	index@(_ZN5flash24flash_fwd_splitkv_kernelI23Flash_fwd_kernel_traitsILi256ELi64ELi64ELi4ELb0ELb0EN7cutlass6half_tE19Flash_kernel_traitsILi256ELi64ELi64ELi4ES3_EELb0ELb1ELb0ELb0ELb1ELb1ELb0ELb1EEEvNS_16Flash_fwd_paramsE)
        /*0188*/ 	.word	0x000000ff


	//----- nvinfo : EIATTR_FRAME_SIZE
	.align		4
.L_76:
        /*018c*/ 	.byte	0x04, 0x11
        /*018e*/ 	.short	(.L_78 - .L_77)
	.align		4
.L_77:
        /*0190*/ 	.word	index@(_ZN5flash24flash_fwd_splitkv_kernelI23Flash_fwd_kernel_traitsILi256ELi64ELi64ELi4ELb0ELb0EN7cutlass6half_tE19Flash_kernel_traitsILi256ELi64ELi64ELi4ES3_EELb0ELb1ELb0ELb0ELb1ELb1ELb0ELb1EEEvNS_16Flash_fwd_paramsE)
        /*0194*/ 	.word	0x00000000


	//----- nvinfo : EIATTR_REGCOUNT
	.align		4
.L_78:
        /*0198*/ 	.byte	0x04, 0x2f
        /*019a*/ 	.short	(.L_80 - .L_79)
	.align		4
.L_79:
        /*019c*/ 	.word	index@(_ZN5flash24flash_fwd_splitkv_kernelI23Flash_fwd_kernel_traitsILi256ELi64ELi64ELi4ELb0ELb0EN7cutlass6half_tE19Flash_kernel_traitsILi256ELi64ELi64ELi4ES3_EELb0ELb1ELb0ELb0ELb1ELb0ELb0ELb1EEEvNS_16Flash_fwd_paramsE)
        /*01a0*/ 	.word	0x000000ff


	//----- nvinfo : EIATTR_FRAME_SIZE
	.align		4
.L_80:
        /*01a4*/ 	.byte	0x04, 0x11
        /*01a6*/ 	.short	(.L_82 - .L_81)
	.align		4
.L_81:
        /*01a8*/ 	.word	index@(_ZN5flash24flash_fwd_splitkv_kernelI23Flash_fwd_kernel_traitsILi256ELi64ELi64ELi4ELb0ELb0EN7cutlass6half_tE19Flash_kernel_traitsILi256ELi64ELi64ELi4ES3_EELb0ELb1ELb0ELb0ELb1ELb0ELb0ELb1EEEvNS_16Flash_fwd_paramsE)
        /*01ac*/ 	.word	0x00000000


	//----- nvinfo : EIATTR_REGCOUNT
	.align		4
.L_82:
        /*01b0*/ 	.byte	0x04, 0x2f
        /*01b2*/ 	.short	(.L_84 - .L_83)
	.align		4
.L_83:
        /*01b4*/ 	.word	index@(_ZN5flash24flash_fwd_splitkv_kernelI23Flash_fwd_kernel_traitsILi256ELi64ELi64ELi4ELb0ELb0EN7cutlass6half_tE19Flash_kernel_traitsILi256ELi64ELi64ELi4ES3_EELb0ELb1ELb1ELb0ELb0ELb1ELb0ELb0EEEvNS_16Flash_fwd_paramsE)
        /*01b8*/ 	.word	0x000000ff


	//----- nvinfo : EIATTR_FRAME_SIZE
	.align		4
.L_84:
        /*01bc*/ 	.byte	0x04, 0x11
        /*01be*/ 	.short	(.L_86 - .L_85)
	.align		4
.L_85:
        /*01c0*/ 	.word	index@(_ZN5flash24flash_fwd_splitkv_kernelI23Flash_fwd_kernel_traitsILi256ELi64ELi64ELi4ELb0ELb0EN7cutlass6half_tE19Flash_kernel_traitsILi256ELi64ELi64ELi4ES3_EELb0ELb1ELb1ELb0ELb0ELb1ELb0ELb0EEEvNS_16Flash_fwd_paramsE)
        /*01c4*/ 	.word	0x00000000


	//----- nvinfo : EIATTR_REGCOUNT
	.align		4
.L_86:
        /*01c8*/ 	.byte	0x04, 0x2f
        /*01ca*/ 	.short	(.L_88 - .L_87)
	.align		4
.L_87:
        /*01cc*/ 	.word	index@(_ZN5flash24flash_fwd_splitkv_kernelI23Flash_fwd_kernel_traitsILi256ELi64ELi64ELi4ELb0ELb0EN7cutlass6half_tE19Flash_kernel_traitsILi256ELi64ELi64ELi4ES3_EELb0ELb1ELb1ELb0ELb0ELb0ELb0ELb0EEEvNS_16Flash_fwd_paramsE)
        /*01d0*/ 	.word	0x000000ff


	//----- nvinfo : EIATTR_FRAME_SIZE
	.align		4
.L_88:
        /*01d4*/ 	.byte	0x04, 0x11
        /*01d6*/ 	.short	(.L_90 - .L_89)
	.align		4
.L_89:
        /*01d8*/ 	.word	index@(_ZN5flash24flash_fwd_splitkv_kernelI23Flash_fwd_kernel_traitsILi256ELi64ELi64ELi4ELb0ELb0EN7cutlass6half_tE19Flash_kernel_traitsILi256ELi64ELi64ELi4ES3_EELb0ELb1ELb1ELb0ELb0ELb0ELb0ELb0EEEvNS_16Flash_fwd_paramsE)
        /*01dc*/ 	.word	0x00000000


	//----- nvinfo : EIATTR_REGCOUNT
	.align		4
.L_90:
        /*01e0*/ 	.byte	0x04, 0x2f
        /*01e2*/ 	.short	(.L_92 - .L_91)
	.align		4
.L_91:
        /*01e4*/ 	.word	index@(_ZN5flash24flash_fwd_splitkv_kernelI23Flash_fwd_kernel_traitsILi256ELi64ELi64ELi4ELb0ELb0EN7cutlass6half_tE19Flash_kernel_traitsILi256ELi64ELi64ELi4ES3_EELb0ELb1ELb0ELb0ELb1ELb1ELb0ELb0EEEvNS_16Flash_fwd_paramsE)
        /*01e8*/ 	.word	0x000000ff


	//----- nvinfo : EIATTR_FRAME_SIZE
	.align		4
.L_92:
        /*01ec*/ 	.byte	0x04, 0x11
        /*01ee*/ 	.short	(.L_94 - .L_93)
	.align		4
.L_93:
        /*01f0*/ 	.word	index@(_ZN5flash24flash_fwd_splitkv_kernelI23Flash_fwd_kernel_traitsILi256ELi64ELi64ELi4ELb0ELb0EN7cutlass6half_tE19Flash_kernel_traitsILi256ELi64ELi64ELi4ES3_EELb0ELb1ELb0ELb0ELb1ELb1ELb0ELb0EEEvNS_16Flash_fwd_paramsE)
        /*01f4*/ 	.word	0x00000000


	//----- nvinfo : EIATTR_REGCOUNT
	.align		4
.L_94:
        /*01f8*/ 	.byte	0x04, 0x2f
        /*01fa*/ 	.short	(.L_96 - .L_95)
	.align		4
.L_95:
        /*01fc*/ 	.word	index@(_ZN5flash24flash_fwd_splitkv_kernelI23Flash_fwd_kernel_traitsILi256ELi64ELi64ELi4ELb0ELb0EN7cutlass6half_tE19Flash_kernel_traitsILi256ELi64ELi64ELi4ES3_EELb0ELb1ELb0ELb0ELb1ELb0ELb0ELb0EEEvNS_16Flash_fwd_paramsE)
        /*0200*/ 	.word	0x000000ff


	//----- nvinfo : EIATTR_FRAME_SIZE
	.align		4
.L_96:
        /*0204*/ 	.byte	0x04, 0x11
        /*0206*/ 	.short	(.L_98 - .L_97)
	.align		4
.L_97:
        /*0208*/ 	.word	index@(_ZN5flash24flash_fwd_splitkv_kernelI23Flash_fwd_kernel_traitsILi256ELi64ELi64ELi4ELb0ELb0EN7cutlass6half_tE19Flash_kernel_traitsILi256ELi64ELi64ELi4ES3_EELb0ELb1ELb0ELb0ELb1ELb0ELb0ELb0EEEvNS_16Flash_fwd_paramsE)
        /*020c*/ 	.word	0x00000000


	//----- nvinfo : EIATTR_REGCOUNT
	.align		4
.L_98:
        /*0210*/ 	.byte	0x04, 0x2f
        /*0212*/ 	.short	(.L_100 - .L_99)
	.align		4
.L_99:
        /*0214*/ 	.word	index@(_ZN5flash24flash_fwd_splitkv_kernelI23Flash_fwd_kernel_traitsILi256ELi64ELi64ELi4ELb0ELb0EN7cutlass6half_tE19Flash_kernel_traitsILi256ELi64ELi64ELi4ES3_EELb0ELb0ELb1ELb0ELb0ELb1ELb1ELb1EEEvNS_16Flash_fwd_paramsE)
        /*0218*/ 	.word	0x000000ff


	//----- nvinfo : EIATTR_FRAME_SIZE
	.align		4
.L_100:
        /*021c*/ 	.byte	0x04, 0x11
        /*021e*/ 	.short	(.L_102 - .L_101)
	.align		4
.L_101:
        /*0220*/ 	.word	index@($__internal_25_$__cuda_sm70_shflsync_bfly_p)
        /*0224*/ 	.word	0x00000000


	//----- nvinfo : EIATTR_FRAME_SIZE
	.align		4
.L_102:
        /*0228*/ 	.byte	0x04, 0x11
        /*022a*/ 	.short	(.L_104 - .L_103)
	.align		4
.L_103:
        /*022c*/ 	.word	index@($_ZN5flash24flash_fwd_splitkv_kernelI23Flash_fwd_kernel_traitsILi256ELi64ELi64ELi4ELb0ELb0EN7cutlass6half_tE19Flash_kernel_traitsILi256ELi64ELi64ELi4ES3_EELb0ELb0ELb1ELb0ELb0ELb1ELb1ELb1EEEvNS_16Flash_fwd_paramsE$_ZN5flash30compute_attn_1rowblock_splitkvI23Flash_fwd_kernel_traitsILi256ELi64ELi64ELi4ELb0ELb0EN7cutlass6half_tE19Flash_kernel_traitsILi256ELi64ELi64ELi4ES3_EELb0ELb0ELb1ELb0ELb0ELb1ELb1ELb1ENS_16Flash_fwd_paramsEEEvRKT8_iiiii)
        /*0230*/ 	.word	0x00000000


	//----- nvinfo : EIATTR_FRAME_SIZE
	.align		4
.L_104:
        /*0234*/ 	.byte	0x04, 0x11
        /*0236*/ 	.short	(.L_106 - .L_105)
	.align		4
.L_105:
        /*0238*/ 	.word	index@(_ZN5flash24flash_fwd_splitkv_kernelI23Flash_fwd_kernel_traitsILi256ELi64ELi64ELi4ELb0ELb0EN7cutlass6half_tE19Flash_kernel_traitsILi256ELi64ELi64ELi4ES3_EELb0ELb0ELb1ELb0ELb0ELb1ELb1ELb1EEEvNS_16Flash_fwd_paramsE)
        /*023c*/ 	.word	0x00000050


	//----- nvinfo : EIATTR_REGCOUNT
	.align		4
.L_106:
        /*0240*/ 	.byte	0x04, 0x2f
        /*0242*/ 	.short	(.L_108 - .L_107)
	.align		4
.L_107:
        /*0244*/ 	.word	index@(_ZN5flash24flash_fwd_splitkv_kernelI23Flash_fwd_kernel_traitsILi256ELi64ELi64ELi4ELb0ELb0EN7cutlass6half_tE19Flash_kernel_traitsILi256ELi64ELi64ELi4ES3_EELb0ELb0ELb1ELb0ELb0ELb0ELb1ELb1EEEvNS_16Flash_fwd_paramsE)
        /*0248*/ 	.word	0x000000fe


	//----- nvinfo : EIATTR_FRAME_SIZE
	.align		4
.L_108:
        /*024c*/ 	.byte	0x04, 0x11
        /*024e*/ 	.short	(.L_110 - .L_109)
	.align		4
.L_109:
        /*0250*/ 	.word	index@($__internal_24_$__cuda_sm70_shflsync_bfly_p)
        /*0254*/ 	.word	0x00000000


	//----- nvinfo : EIATTR_FRAME_SIZE
	.align		4
.L_110:
        /*0258*/ 	.byte	0x04, 0x11
        /*025a*/ 	.short	(.L_112 - .L_111)
	.align		4
.L_111:
        /*025c*/ 	.word	index@($_ZN5flash24flash_fwd_splitkv_kernelI23Flash_fwd_kernel_traitsILi256ELi64ELi64ELi4ELb0ELb0EN7cutlass6half_tE19Flash_kernel_traitsILi256ELi64ELi64ELi4ES3_EELb0ELb0ELb1ELb0ELb0ELb0ELb1ELb1EEEvNS_16Flash_fwd_paramsE$_ZN5flash30compute_attn_1rowblock_splitkvI23Flash_fwd_kernel_traitsILi256ELi64ELi64ELi4ELb0ELb0EN7cutlass6half_tE19Flash_kernel_traitsILi256ELi64ELi64ELi4ES3_EELb0ELb0ELb1ELb0ELb0ELb0ELb1ELb1ENS_16Flash_fwd_paramsEEEvRKT8_iiiii)
        /*0260*/ 	.word	0x00000000


	//----- nvinfo : EIATTR_FRAME_SIZE
	.align		4
.L_112:
        /*0264*/ 	.byte	0x04, 0x11
        /*0266*/ 	.short	(.L_114 - .L_113)
	.align		4
.L_113:
        /*0268*/ 	.word	index@(_ZN5flash24flash_fwd_splitkv_kernelI23Flash_fwd_kernel_traitsILi256ELi64ELi64ELi4ELb0ELb0EN7cutlass6half_tE19Flash_kernel_traitsILi256ELi64ELi64ELi4ES3_EELb0ELb0ELb1ELb0ELb0ELb0ELb1ELb1EEEvNS_16Flash_fwd_paramsE)
        /*026c*/ 	.word	0x00000000


	//----- nvinfo : EIATTR_REGCOUNT
	.align		4
.L_114:
        /*0270*/ 	.byte	0x04, 0x2f
        /*0272*/ 	.short	(.L_116 - .L_115)
	.align		4
.L_115:
        /*0274*/ 	.word	index@(_ZN5flash24flash_fwd_splitkv_kernelI23Flash_fwd_kernel_traitsILi256ELi64ELi64ELi4ELb0ELb0EN7cutlass6half_tE19Flash_kernel_traitsILi256ELi64ELi64ELi4ES3_EELb0ELb0ELb0ELb0ELb1ELb1ELb1ELb1EEEvNS_16Flash_fwd_paramsE)
        /*0278*/ 	.word	0x000000fd


	//----- nvinfo : EIATTR_FRAME_SIZE
	.align		4
.L_116:
        /*027c*/ 	.byte	0x04, 0x11
        /*027e*/ 	.short	(.L_118 - .L_117)
	.align		4
.L_117:
        /*0280*/ 	.word	index@(_ZN5flash24flash_fwd_splitkv_kernelI23Flash_fwd_kernel_traitsILi256ELi64ELi64ELi4ELb0ELb0EN7cutlass6half_tE19Flash_kernel_traitsILi256ELi64ELi64ELi4ES3_EELb0ELb0ELb0ELb0ELb1ELb1ELb1ELb1EEEvNS_16Flash_fwd_paramsE)
        /*0284*/ 	.word	0x00000000


	//----- nvinfo : EIATTR_REGCOUNT
	.align		4
.L_118:
        /*0288*/ 	.byte	0x04, 0x2f
        /*028a*/ 	.short	(.L_120 - .L_119)
	.align		4
.L_119:
        /*028c*/ 	.word	index@(_ZN5flash24flash_fwd_splitkv_kernelI23Flash_fwd_kernel_traitsILi256ELi64ELi64ELi4ELb0ELb0EN7cutlass6half_tE19Flash_kernel_traitsILi256ELi64ELi64ELi4ES3_EELb0ELb0ELb0ELb0ELb1ELb0ELb1ELb1EEEvNS_16Flash_fwd_paramsE)
        /*0290*/ 	.word	0x000000fd


	//----- nvinfo : EIATTR_FRAME_SIZE
	.align		4
.L_120:
        /*0294*/ 	.byte	0x04, 0x11
        /*0296*/ 	.short	(.L_122 - .L_121)
	.align		4
.L_121:
        /*0298*/ 	.word	index@(_ZN5flash24flash_fwd_splitkv_kernelI23Flash_fwd_kernel_traitsILi256ELi64ELi64ELi4ELb0ELb0EN7cutlass6half_tE19Flash_kernel_traitsILi256ELi64ELi64ELi4ES3_EELb0ELb0ELb0ELb0ELb1ELb0ELb1ELb1EEEvNS_16Flash_fwd_paramsE)
        /*029c*/ 	.word	0x00000000


	//----- nvinfo : EIATTR_REGCOUNT
	.align		4
.L_122:
        /*02a0*/ 	.byte	0x04, 0x2f
        /*02a2*/ 	.short	(.L_124 - .L_123)
	.align		4
.L_123:
        /*02a4*/ 	.word	index@(_ZN5flash24flash_fwd_splitkv_kernelI23Flash_fwd_kernel_traitsILi256ELi64ELi64ELi4ELb0ELb0EN7cutlass6half_tE19Flash_kernel_traitsILi256ELi64ELi64ELi4ES3_EELb0ELb0ELb1ELb0ELb0ELb1ELb1ELb0EEEvNS_16Flash_fwd_paramsE)
        /*02a8*/ 	.word	0x000000ff


	//----- nvinfo : EIATTR_FRAME_SIZE
	.align		4
.L_124:
        /*02ac*/ 	.byte	0x04, 0x11
        /*02ae*/ 	.short	(.L_126 - .L_125)
	.align		4
.L_125:
        /*02b0*/ 	.word	index@(_ZN5flash24flash_fwd_splitkv_kernelI23Flash_fwd_kernel_traitsILi256ELi64ELi64ELi4ELb0ELb0EN7cutlass6half_tE19Flash_kernel_traitsILi256ELi64ELi64ELi4ES3_EELb0ELb0ELb1ELb0ELb0ELb1ELb1ELb0EEEvNS_16Flash_fwd_paramsE)
        /*02b4*/ 	.word	0x00000000


	//----- nvinfo : EIATTR_REGCOUNT
	.align		4
.L_126:
        /*02b8*/ 	.byte	0x04, 0x2f
        /*02ba*/ 	.short	(.L_128 - .L_127)
	.align		4
.L_127:
        /*02bc*/ 	.word	index@(_ZN5flash24flash_fwd_splitkv_kernelI23Flash_fwd_kernel_traitsILi256ELi64ELi64ELi4ELb0ELb0EN7cutlass6half_tE19Flash_kernel_traitsILi256ELi64ELi64ELi4ES3_EELb0ELb0ELb1ELb0ELb0ELb0ELb1ELb0EEEvNS_16Flash_fwd_paramsE)
        /*02c0*/ 	.word	0x000000fe


	//----- nvinfo : EIATTR_FRAME_SIZE
	.align		4
.L_128:
        /*02c4*/ 	.byte	0x04, 0x11
        /*02c6*/ 	.short	(.L_130 - .L_129)
	.align		4
.L_129:
        /*02c8*/ 	.word	index@(_ZN5flash24flash_fwd_splitkv_kernelI23Flash_fwd_kernel_traitsILi256ELi64ELi64ELi4ELb0ELb0EN7cutlass6half_tE19Flash_kernel_traitsILi256ELi64ELi64ELi4ES3_EELb0ELb0ELb1ELb0ELb0ELb0ELb1ELb0EEEvNS_16Flash_fwd_paramsE)
        /*02cc*/ 	.word	0x00000000


	//----- nvinfo : EIATTR_REGCOUNT
	.align		4
.L_130:
        /*02d0*/ 	.byte	0x04, 0x2f
        /*02d2*/ 	.short	(.L_132 - .L_131)
	.align		4
.L_131:
        /*02d4*/ 	.word	index@(_ZN5flash24flash_fwd_splitkv_kernelI23Flash_fwd_kernel_traitsILi256ELi64ELi64ELi4ELb0ELb0EN7cutlass6half_tE19Flash_kernel_traitsILi256ELi64ELi64ELi4ES3_EELb0ELb0ELb0ELb0ELb1ELb1ELb1ELb0EEEvNS_16Flash_fwd_paramsE)
        /*02d8*/ 	.word	0x000000fd


	//----- nvinfo : EIATTR_FRAME_SIZE
	.align		4
.L_132:
        /*02dc*/ 	.byte	0x04, 0x11
        /*02de*/ 	.short	(.L_134 - .L_133)
	.align		4
.L_133:
        /*02e0*/ 	.word	index@(_ZN5flash24flash_fwd_splitkv_kernelI23Flash_fwd_kernel_traitsILi256ELi64ELi64ELi4ELb0ELb0EN7cutlass6half_tE19Flash_kernel_traitsILi256ELi64ELi64ELi4ES3_EELb0ELb0ELb0ELb0ELb1ELb1ELb1ELb0EEEvNS_16Flash_fwd_paramsE)
        /*02e4*/ 	.word	0x00000000


	//----- nvinfo : EIATTR_REGCOUNT
	.align		4
.L_134:
        /*02e8*/ 	.byte	0x04, 0x2f
        /*02ea*/ 	.short	(.L_136 - .L_135)
	.align		4
.L_135:
        /*02ec*/ 	.word	index@(_ZN5flash24flash_fwd_splitkv_kernelI23Flash_fwd_kernel_traitsILi256ELi64ELi64ELi4ELb0ELb0EN7cutlass6half_tE19Flash_kernel_traitsILi256ELi64ELi64ELi4ES3_EELb0ELb0ELb0ELb0ELb1ELb0ELb1ELb0EEEvNS_16Flash_fwd_paramsE)
        /*02f0*/ 	.word	0x000000fe


	//----- nvinfo : EIATTR_FRAME_SIZE
	.align		4
.L_136:
        /*02f4*/ 	.byte	0x04, 0x11
        /*02f6*/ 	.short	(.L_138 - .L_137)
	.align		4
.L_137:
        /*02f8*/ 	.word	index@(_ZN5flash24flash_fwd_splitkv_kernelI23Flash_fwd_kernel_traitsILi256ELi64ELi64ELi4ELb0ELb0EN7cutlass6half_tE19Flash_kernel_traitsILi256ELi64ELi64ELi4ES3_EELb0ELb0ELb0ELb0ELb1ELb0ELb1ELb0EEEvNS_16Flash_fwd_paramsE)
        /*02fc*/ 	.word	0x00000000


	//----- nvinfo : EIATTR_REGCOUNT
	.align		4
.L_138:
        /*0300*/ 	.byte	0x04, 0x2f
        /*0302*/ 	.short	(.L_140 - .L_139)
	.align		4
.L_139:
        /*0304*/ 	.word	index@(_ZN5flash24flash_fwd_splitkv_kernelI23Flash_fwd_kernel_traitsILi256ELi64ELi64ELi4ELb0ELb0EN7cutlass6half_tE19Flash_kernel_traitsILi256ELi64ELi64ELi4ES3_EELb0ELb0ELb1ELb0ELb0ELb1ELb0ELb1EEEvNS_16Flash_fwd_paramsE)
        /*0308*/ 	.word	0x000000ff


	//----- nvinfo : EIATTR_FRAME_SIZE
	.align		4
.L_140:
        /*030c*/ 	.byte	0x04, 0x11
        /*030e*/ 	.short	(.L_142 - .L_141)
	.align		4
.L_141:
        /*0310*/ 	.word	index@($__internal_23_$__cuda_sm70_shflsync_bfly_p)
        /*0314*/ 	.word	0x00000000


	//----- nvinfo : EIATTR_FRAME_SIZE
	.align		4
.L_142:
        /*0318*/ 	.byte	0x04, 0x11
        /*031a*/ 	.short	(.L_144 - .L_143)
	.align		4
.L_143:
        /*031c*/ 	.word	index@($_ZN5flash24flash_fwd_splitkv_kernelI23Flash_fwd_kernel_traitsILi256ELi64ELi64ELi4ELb0ELb0EN7cutlass6half_tE19Flash_kernel_traitsILi256ELi64ELi64ELi4ES3_EELb0ELb0ELb1ELb0ELb0ELb1ELb0ELb1EEEvNS_16Flash_fwd_paramsE$_ZN5flash30compute_attn_1rowblock_splitkvI23Flash_fwd_kernel_traitsILi256ELi64ELi64ELi4ELb0ELb0EN7cutlass6half_tE19Flash_kernel_traitsILi256ELi64ELi64ELi4ES3_EELb0ELb0ELb1ELb0ELb0ELb1ELb0ELb1ENS_16Flash_fwd_paramsEEEvRKT8_iiiii)
        /*0320*/ 	.word	0x00000000


	//----- nvinfo : EIATTR_FRAME_SIZE
	.align		4
.L_144:
        /*0324*/ 	.byte	0x04, 0x11
        /*0326*/ 	.short	(.L_146 - .L_145)
	.align		4
.L_145:
        /*0328*/ 	.word	index@(_ZN5flash24flash_fwd_splitkv_kernelI23Flash_fwd_kernel_traitsILi256ELi64ELi64ELi4ELb0ELb0EN7cutlass6half_tE19Flash_kernel_traitsILi256ELi64ELi64ELi4ES3_EELb0ELb0ELb1ELb0ELb0ELb1ELb0ELb1EEEvNS_16Flash_fwd_paramsE)
        /*032c*/ 	.word	0x00000048


	//----- nvinfo : EIATTR_REGCOUNT
	.align		4
.L_146:
        /*0330*/ 	.byte	0x04, 0x2f
        /*0332*/ 	.short	(.L_148 - .L_147)
	.align		4
.L_147:
        /*0334*/ 	.word	index@(_ZN5flash24flash_fwd_splitkv_kernelI23Flash_fwd_kernel_traitsILi256ELi64ELi64ELi4ELb0ELb0EN7cutlass6half_tE19Flash_kernel_traitsILi256ELi64ELi64ELi4ES3_EELb0ELb0ELb1ELb0ELb0ELb0ELb0ELb1EEEvNS_16Flash_fwd_paramsE)
        /*0338*/ 	.word	0x000000fe


	//----- nvinfo : EIATTR_FRAME_SIZE
	.align		4
.L_148:
        /*033c*/ 	.byte	0x04, 0x11
        /*033e*/ 	.short	(.L_150 - .L_149)
	.align		4
.L_149:
        /*0340*/ 	.word	index@($__internal_22_$__cuda_sm70_shflsync_bfly_p)
        /*0344*/ 	.word	0x00000000


	//----- nvinfo : EIATTR_FRAME_SIZE
	.align		4
.L_150:
        /*0348*/ 	.byte	0x04, 0x11
        /*034a*/ 	.short	(.L_152 - .L_151)
	.align		4
.L_151:
        /*034c*/ 	.word	index@($_ZN5flash24flash_fwd_splitkv_kernelI23Flash_fwd_kernel_traitsILi256ELi64ELi64ELi4ELb0ELb0EN7cutlass6half_tE19Flash_kernel_traitsILi256ELi64ELi64ELi4ES3_EELb0ELb0ELb1ELb0ELb0ELb0ELb0ELb1EEEvNS_16Flash_fwd_paramsE$_ZN5flash30compute_attn_1rowblock_splitkvI23Flash_fwd_kernel_traitsILi256ELi64ELi64ELi4ELb0ELb0EN7cutlass6half_tE19Flash_kernel_traitsILi256ELi64ELi64ELi4ES3_EELb0ELb0ELb1ELb0ELb0ELb0ELb0ELb1ENS_16Flash_fwd_paramsEEEvRKT8_iiiii)
        /*0350*/ 	.word	0x00000000


	//----- nvinfo : EIATTR_FRAME_SIZE
	.align		4
.L_152:
        /*0354*/ 	.byte	0x04, 0x11
        /*0356*/ 	.short	(.L_154 - .L_153)
	.align		4
.L_153:
        /*0358*/ 	.word	index@(_ZN5flash24flash_fwd_splitkv_kernelI23Flash_fwd_kernel_traitsILi256ELi64ELi64ELi4ELb0ELb0EN7cutlass6half_tE19Flash_kernel_traitsILi256ELi64ELi64ELi4ES3_EELb0ELb0ELb1ELb0ELb0ELb0ELb0ELb1EEEvNS_16Flash_fwd_paramsE)
        /*035c*/ 	.word	0x00000000


	//----- nvinfo : EIATTR_REGCOUNT
	.align		4
.L_154:
        /*0360*/ 	.byte	0x04, 0x2f
        /*0362*/ 	.short	(.L_156 - .L_155)
	.align		4
.L_155:
        /*0364*/ 	.word	index@(_ZN5flash24flash_fwd_splitkv_kernelI23Flash_fwd_kernel_traitsILi256ELi64ELi64ELi4ELb0ELb0EN7cutlass6half_tE19Flash_kernel_traitsILi256ELi64ELi64ELi4ES3_EELb0ELb0ELb0ELb0ELb1ELb1ELb0ELb1EEEvNS_16Flash_fwd_paramsE)
        /*0368*/ 	.word	0x000000ff


	//----- nvinfo : EIATTR_FRAME_SIZE
	.align		4
.L_156:
        /*036c*/ 	.byte	0x04, 0x11
        /*036e*/ 	.short	(.L_158 - .L_157)
	.align		4
.L_157:
        /*0370*/ 	.word	index@(_ZN5flash24flash_fwd_splitkv_kernelI23Flash_fwd_kernel_traitsILi256ELi64ELi64ELi4ELb0ELb0EN7cutlass6half_tE19Flash_kernel_traitsILi256ELi64ELi64ELi4ES3_EELb0ELb0ELb0ELb0ELb1ELb1ELb0ELb1EEEvNS_16Flash_fwd_paramsE)
        /*0374*/ 	.word	0x00000008


	//----- nvinfo : EIATTR_REGCOUNT
	.align		4
.L_158:
        /*0378*/ 	.byte	0x04, 0x2f
        /*037a*/ 	.short	(.L_160 - .L_159)
	.align		4
.L_159:
        /*037c*/ 	.word	index@(_ZN5flash24flash_fwd_splitkv_kernelI23Flash_fwd_kernel_traitsILi256ELi64ELi64ELi4ELb0ELb0EN7cutlass6half_tE19Flash_kernel_traitsILi256ELi64ELi64ELi4ES3_EELb0ELb0ELb0ELb0ELb1ELb0ELb0ELb1EEEvNS_16Flash_fwd_paramsE)
        /*0380*/ 	.word	0x000000fd


	//----- nvinfo : EIATTR_FRAME_SIZE
	.align		4
.L_160:
        /*0384*/ 	.byte	0x04, 0x11
        /*0386*/ 	.short	(.L_162 - .L_161)
	.align		4
.L_161:
        /*0388*/ 	.word	index@(_ZN5flash24flash_fwd_splitkv_kernelI23Flash_fwd_kernel_traitsILi256ELi64ELi64ELi4ELb0ELb0EN7cutlass6half_tE19Flash_kernel_traitsILi256ELi64ELi64ELi4ES3_EELb0ELb0ELb0ELb0ELb1ELb0ELb0ELb1EEEvNS_16Flash_fwd_paramsE)
        /*038c*/ 	.word	0x00000000


	//----- nvinfo : EIATTR_REGCOUNT
	.align		4
.L_162:
        /*0390*/ 	.byte	0x04, 0x2f
        /*0392*/ 	.short	(.L_164 - .L_163)
	.align		4
.L_163:
        /*0394*/ 	.word	index@(_ZN5flash24flash_fwd_splitkv_kernelI23Flash_fwd_kernel_traitsILi256ELi64ELi64ELi4ELb0ELb0EN7cutlass6half_tE19Flash_kernel_traitsILi256ELi64ELi64ELi4ES3_EELb0ELb0ELb1ELb0ELb0ELb1ELb0ELb0EEEvNS_16Flash_fwd_paramsE)
        /*0398*/ 	.word	0x000000fe


	//----- nvinfo : EIATTR_FRAME_SIZE
	.align		4
.L_164:
        /*039c*/ 	.byte	0x04, 0x11
        /*039e*/ 	.short	(.L_166 - .L_165)
	.align		4
.L_165:
        /*03a0*/ 	.word	index@(_ZN5flash24flash_fwd_splitkv_kernelI23Flash_fwd_kernel_traitsILi256ELi64ELi64ELi4ELb0ELb0EN7cutlass6half_tE19Flash_kernel_traitsILi256ELi64ELi64ELi4ES3_EELb0ELb0ELb1ELb0ELb0ELb1ELb0ELb0EEEvNS_16Flash_fwd_paramsE)
        /*03a4*/ 	.word	0x00000000


	//----- nvinfo : EIATTR_REGCOUNT
	.align		4
.L_166:
        /*03a8*/ 	.byte	0x04, 0x2f
        /*03aa*/ 	.short	(.L_168 - .L_167)
	.align		4
.L_167:
        /*03ac*/ 	.word	index@(_ZN5flash24flash_fwd_splitkv_kernelI23Flash_fwd_kernel_traitsILi256ELi64ELi64ELi4ELb0ELb0EN7cutlass6half_tE19Flash_kernel_traitsILi256ELi64ELi64ELi4ES3_EELb0ELb0ELb1ELb0ELb0ELb0ELb0ELb0EEEvNS_16Flash_fwd_paramsE)
        /*03b0*/ 	.word	0x000000fe


	//----- nvinfo : EIATTR_FRAME_SIZE
	.align		4
.L_168:
        /*03b4*/ 	.byte	0x04, 0x11
        /*03b6*/ 	.short	(.L_170 - .L_169)
	.align		4
.L_169:
        /*03b8*/ 	.word	index@(_ZN5flash24flash_fwd_splitkv_kernelI23Flash_fwd_kernel_traitsILi256ELi64ELi64ELi4ELb0ELb0EN7cutlass6half_tE19Flash_kernel_traitsILi256ELi64ELi64ELi4ES3_EELb0ELb0ELb1ELb0ELb0ELb0ELb0ELb0EEEvNS_16Flash_fwd_paramsE)
        /*03bc*/ 	.word	0x00000000


	//----- nvinfo : EIATTR_REGCOUNT
	.align		4
.L_170:
        /*03c0*/ 	.byte	0x04, 0x2f
        /*03c2*/ 	.short	(.L_172 - .L_171)
	.align		4
.L_171:
        /*03c4*/ 	.word	index@(_ZN5flash24flash_fwd_splitkv_kernelI23Flash_fwd_kernel_traitsILi256ELi64ELi64ELi4ELb0ELb0EN7cutlass6half_tE19Flash_kernel_traitsILi256ELi64ELi64ELi4ES3_EELb0ELb0ELb0ELb0ELb1ELb1ELb0ELb0EEEvNS_16Flash_fwd_paramsE)
        /*03c8*/ 	.word	0x000000ff


	//----- nvinfo : EIATTR_FRAME_SIZE
	.align		4
.L_172:
        /*03cc*/ 	.byte	0x04, 0x11
        /*03ce*/ 	.short	(.L_174 - .L_173)
	.align		4
.L_173:
        /*03d0*/ 	.word	index@(_ZN5flash24flash_fwd_splitkv_kernelI23Flash_fwd_kernel_traitsILi256ELi64ELi64ELi4ELb0ELb0EN7cutlass6half_tE19Flash_kernel_traitsILi256ELi64ELi64ELi4ES3_EELb0ELb0ELb0ELb0ELb1ELb1ELb0ELb0EEEvNS_16Flash_fwd_paramsE)
        /*03d4*/ 	.word	0x00000000


	//----- nvinfo : EIATTR_REGCOUNT
	.align		4
.L_174:
        /*03d8*/ 	.byte	0x04, 0x2f
        /*03da*/ 	.short	(.L_176 - .L_175)
	.align		4
.L_175:
        /*03dc*/ 	.word	index@(_ZN5flash24flash_fwd_splitkv_kernelI23Flash_fwd_kernel_traitsILi256ELi64ELi64ELi4ELb0ELb0EN7cutlass6half_tE19Flash_kernel_traitsILi256ELi64ELi64ELi4ES3_EELb0ELb0ELb0ELb0ELb1ELb0ELb0ELb0EEEvNS_16Flash_fwd_paramsE)
        /*03e0*/ 	.word	0x000000fe


	//----- nvinfo : EIATTR_FRAME_SIZE
	.align		4
.L_176:
        /*03e4*/ 	.byte	0x04, 0x11
        /*03e6*/ 	.short	(.L_178 - .L_177)
	.align		4
.L_177:
        /*03e8*/ 	.word	index@(_ZN5flash24flash_fwd_splitkv_kernelI23Flash_fwd_kernel_traitsILi256ELi64ELi64ELi4ELb0ELb0EN7cutlass6half_tE19Flash_kernel_traitsILi256ELi64ELi64ELi4ES3_EELb0ELb0ELb0ELb0ELb1ELb0ELb0ELb0EEEvNS_16Flash_fwd_paramsE)
        /*03ec*/ 	.word	0x00000000


	//----- nvinfo : EIATTR_REGCOUNT
	.align		4
.L_178:
        /*03f0*/ 	.byte	0x04, 0x2f
        /*03f2*/ 	.short	(.L_180 - .L_179)
	.align		4
.L_179:
        /*03f4*/ 	.word	index@(_ZN5flash24flash_fwd_splitkv_kernelI23Flash_fwd_kernel_traitsILi256ELi64ELi64ELi4ELb0ELb0EN7cutlass6half_tE19Flash_kernel_traitsILi256ELi64ELi64ELi4ES3_EELb0ELb1ELb0ELb0ELb0ELb1ELb1ELb1EEEvNS_16Flash_fwd_paramsE)
        /*03f8*/ 	.word	0x000000ff


	//----- nvinfo : EIATTR_FRAME_SIZE
	.align		4
.L_180:
        /*03fc*/ 	.byte	0x04, 0x11
        /*03fe*/ 	.short	(.L_182 - .L_181)
	.align		4
.L_181:
        /*0400*/ 	.word	index@($__internal_21_$__cuda_sm70_shflsync_bfly_p)
        /*0404*/ 	.word	0x00000000


	//----- nvinfo : EIATTR_FRAME_SIZE
	.align		4
.L_182:
        /*0408*/ 	.byte	0x04, 0x11
        /*040a*/ 	.short	(.L_184 - .L_183)
	.align		4
.L_183:
        /*040c*/ 	.word	index@($_ZN5flash24flash_fwd_splitkv_kernelI23Flash_fwd_kernel_traitsILi256ELi64ELi64ELi4ELb0ELb0EN7cutlass6half_tE19Flash_kernel_traitsILi256ELi64ELi64ELi4ES3_EELb0ELb1ELb0ELb0ELb0ELb1ELb1ELb1EEEvNS_16Flash_fwd_paramsE$_ZN5flash30compute_attn_1rowblock_splitkvI23Flash_fwd_kernel_traitsILi256ELi64ELi64ELi4ELb0ELb0EN7cutlass6half_tE19Flash_kernel_traitsILi256ELi64ELi64ELi4ES3_EELb0ELb1ELb0ELb0ELb0ELb1ELb1ELb1ENS_16Flash_fwd_paramsEEEvRKT8_iiiii)
        /*0410*/ 	.word	0x00000000


	//----- nvinfo : EIATTR_FRAME_SIZE
	.align		4
.L_184:
        /*0414*/ 	.byte	0x04, 0x11
        /*0416*/ 	.short	(.L_186 - .L_185)
	.align		4
.L_185:
        /*0418*/ 	.word	index@(_ZN5flash24flash_fwd_splitkv_kernelI23Flash_fwd_kernel_traitsILi256ELi64ELi64ELi4ELb0ELb0EN7cutlass6half_tE19Flash_kernel_traitsILi256ELi64ELi64ELi4ES3_EELb0ELb1ELb0ELb0ELb0ELb1ELb1ELb1EEEvNS_16Flash_fwd_paramsE)
        /*041c*/ 	.word	0x00000010


	//----- nvinfo : EIATTR_REGCOUNT
	.align		4
.L_186:
        /*0420*/ 	.byte	0x04, 0x2f
        /*0422*/ 	.short	(.L_188 - .L_187)
	.align		4
.L_187:
        /*0424*/ 	.word	index@(_ZN5flash24flash_fwd_splitkv_kernelI23Flash_fwd_kernel_traitsILi256ELi64ELi64ELi4ELb0ELb0EN7cutlass6half_tE19Flash_kernel_traitsILi256ELi64ELi64ELi4ES3_EELb0ELb1ELb0ELb0ELb0ELb0ELb1ELb1EEEvNS_16Flash_fwd_paramsE)
        /*0428*/ 	.word	0x000000ff


	//----- nvinfo : EIATTR_FRAME_SIZE
	.align		4
.L_188:
        /*042c*/ 	.byte	0x04, 0x11
        /*042e*/ 	.short	(.L_190 - .L_189)
	.align		4
.L_189:
        /*0430*/ 	.word	index@($__internal_20_$__cuda_sm70_shflsync_bfly_p)
        /*0434*/ 	.word	0x00000000


	//----- nvinfo : EIATTR_FRAME_SIZE
	.align		4
.L_190:
        /*0438*/ 	.byte	0x04, 0x11
        /*043a*/ 	.short	(.L_192 - .L_191)
	.align		4
.L_191:
        /*043c*/ 	.word	index@($_ZN5flash24flash_fwd_splitkv_kernelI23Flash_fwd_kernel_traitsILi256ELi64ELi64ELi4ELb0ELb0EN7cutlass6half_tE19Flash_kernel_traitsILi256ELi64ELi64ELi4ES3_EELb0ELb1ELb0ELb0ELb0ELb0ELb1ELb1EEEvNS_16Flash_fwd_paramsE$_ZN5flash30compute_attn_1rowblock_splitkvI23Flash_fwd_kernel_traitsILi256ELi64ELi64ELi4ELb0ELb0EN7cutlass6half_tE19Flash_kernel_traitsILi256ELi64ELi64ELi4ES3_EELb0ELb1ELb0ELb0ELb0ELb0ELb1ELb1ENS_16Flash_fwd_paramsEEEvRKT8_iiiii)
        /*0440*/ 	.word	0x00000000


	//----- nvinfo : EIATTR_FRAME_SIZE
	.align		4
.L_192:
        /*0444*/ 	.byte	0x04, 0x11
        /*0446*/ 	.short	(.L_194 - .L_193)
	.align		4
.L_193:
        /*0448*/ 	.word	index@(_ZN5flash24flash_fwd_splitkv_kernelI23Flash_fwd_kernel_traitsILi256ELi64ELi64ELi4ELb0ELb0EN7cutlass6half_tE19Flash_kernel_traitsILi256ELi64ELi64ELi4ES3_EELb0ELb1ELb0ELb0ELb0ELb0ELb1ELb1EEEvNS_16Flash_fwd_paramsE)
        /*044c*/ 	.word	0x00000000


	//----- nvinfo : EIATTR_REGCOUNT
	.align		4
.L_194:
        /*0450*/ 	.byte	0x04, 0x2f
        /*0452*/ 	.short	(.L_196 - .L_195)
	.align		4
.L_195:
        /*0454*/ 	.word	index@(_ZN5flash24flash_fwd_splitkv_kernelI23Flash_fwd_kernel_traitsILi256ELi64ELi64ELi4ELb0ELb0EN7cutlass6half_tE19Flash_kernel_traitsILi256ELi64ELi64ELi4ES3_EELb0ELb1ELb0ELb0ELb0ELb1ELb1ELb0EEEvNS_16Flash_fwd_paramsE)
        /*0458*/ 	.word	0x000000fd


	//----- nvinfo : EIATTR_FRAME_SIZE
	.align		4
.L_196:
        /*045c*/ 	.byte	0x04, 0x11
        /*045e*/ 	.short	(.L_198 - .L_197)
	.align		4
.L_197:
        /*0460*/ 	.word	index@(_ZN5flash24flash_fwd_splitkv_kernelI23Flash_fwd_kernel_traitsILi256ELi64ELi64ELi4ELb0ELb0EN7cutlass6half_tE19Flash_kernel_traitsILi256ELi64ELi64ELi4ES3_EELb0ELb1ELb0ELb0ELb0ELb1ELb1ELb0EEEvNS_16Flash_fwd_paramsE)
        /*0464*/ 	.word	0x00000000


	//----- nvinfo : EIATTR_REGCOUNT
	.align		4
.L_198:
        /*0468*/ 	.byte	0x04, 0x2f
        /*046a*/ 	.short	(.L_200 - .L_199)
	.align		4
.L_199:
        /*046c*/ 	.word	index@(_ZN5flash24flash_fwd_splitkv_kernelI23Flash_fwd_kernel_traitsILi256ELi64ELi64ELi4ELb0ELb0EN7cutlass6half_tE19Flash_kernel_traitsILi256ELi64ELi64ELi4ES3_EELb0ELb1ELb0ELb0ELb0ELb0ELb1ELb0EEEvNS_16Flash_fwd_paramsE)
        /*0470*/ 	.word	0x000000fe


	//----- nvinfo : EIATTR_FRAME_SIZE
	.align		4
.L_200:
        /*0474*/ 	.byte	0x04, 0x11
        /*0476*/ 	.short	(.L_202 - .L_201)
	.align		4
.L_201:
        /*0478*/ 	.word	index@(_ZN5flash24flash_fwd_splitkv_kernelI23Flash_fwd_kernel_traitsILi256ELi64ELi64ELi4ELb0ELb0EN7cutlass6half_tE19Flash_kernel_traitsILi256ELi64ELi64ELi4ES3_EELb0ELb1ELb0ELb0ELb0ELb0ELb1ELb0EEEvNS_16Flash_fwd_paramsE)
        /*047c*/ 	.word	0x00000000


	//----- nvinfo : EIATTR_REGCOUNT
	.align		4
.L_202:
        /*0480*/ 	.byte	0x04, 0x2f
        /*0482*/ 	.short	(.L_204 - .L_203)
	.align		4
.L_203:
        /*0484*/ 	.word	index@(_ZN5flash24flash_fwd_splitkv_kernelI23Flash_fwd_kernel_traitsILi256ELi64ELi64ELi4ELb0ELb0EN7cutlass6half_tE19Flash_kernel_traitsILi256ELi64ELi64ELi4ES3_EELb0ELb1ELb0ELb0ELb0ELb1ELb0ELb1EEEvNS_16Flash_fwd_paramsE)
        /*0488*/ 	.word	0x000000ff


	//----- nvinfo : EIATTR_FRAME_SIZE
	.align		4
.L_204:
        /*048c*/ 	.byte	0x04, 0x11
        /*048e*/ 	.short	(.L_206 - .L_205)
	.align		4
.L_205:
        /*0490*/ 	.word	index@($__internal_19_$__cuda_sm70_shflsync_bfly_p)
        /*0494*/ 	.word	0x00000000


	//----- nvinfo : EIATTR_FRAME_SIZE
	.align		4
.L_206:
        /*0498*/ 	.byte	0x04, 0x11
        /*049a*/ 	.short	(.L_208 - .L_207)
	.align		4
.L_207:
        /*049c*/ 	.word	index@($_ZN5flash24flash_fwd_splitkv_kernelI23Flash_fwd_kernel_traitsILi256ELi64ELi64ELi4ELb0ELb0EN7cutlass6half_tE19Flash_kernel_traitsILi256ELi64ELi64ELi4ES3_EELb0ELb1ELb0ELb0ELb0ELb1ELb0ELb1EEEvNS_16Flash_fwd_paramsE$_ZN5flash30compute_attn_1rowblock_splitkvI23Flash_fwd_kernel_traitsILi256ELi64ELi64ELi4ELb0ELb0EN7cutlass6half_tE19Flash_kernel_traitsILi256ELi64ELi64ELi4ES3_EELb0ELb1ELb0ELb0ELb0ELb1ELb0ELb1ENS_16Flash_fwd_paramsEEEvRKT8_iiiii)
        /*04a0*/ 	.word	0x00000000


	//----- nvinfo : EIATTR_FRAME_SIZE
	.align		4
.L_208:
        /*04a4*/ 	.byte	0x04, 0x11
        /*04a6*/ 	.short	(.L_210 - .L_209)
	.align		4
.L_209:
        /*04a8*/ 	.word	index@(_ZN5flash24flash_fwd_splitkv_kernelI23Flash_fwd_kernel_traitsILi256ELi64ELi64ELi4ELb0ELb0EN7cutlass6half_tE19Flash_kernel_traitsILi256ELi64ELi64ELi4ES3_EELb0ELb1ELb0ELb0ELb0ELb1ELb0ELb1EEEvNS_16Flash_fwd_paramsE)
        /*04ac*/ 	.word	0x00000000


	//----- nvinfo : EIATTR_REGCOUNT
	.align		4
.L_210:
        /*04b0*/ 	.byte	0x04, 0x2f
        /*04b2*/ 	.short	(.L_212 - .L_211)
	.align		4
.L_211:
        /*04b4*/ 	.word	index@(_ZN5flash24flash_fwd_splitkv_kernelI23Flash_fwd_kernel_traitsILi256ELi64ELi64ELi4ELb0ELb0EN7cutlass6half_tE19Flash_kernel_traitsILi256ELi64ELi64ELi4ES3_EELb0ELb1ELb0ELb0ELb0ELb0ELb0ELb1EEEvNS_16Flash_fwd_paramsE)
        /*04b8*/ 	.word	0x000000ff


	//----- nvinfo : EIATTR_FRAME_SIZE
	.align		4
.L_212:
        /*04bc*/ 	.byte	0x04, 0x11
        /*04be*/ 	.short	(.L_214 - .L_213)
	.align		4
.L_213:
        /*04c0*/ 	.word	index@($__internal_18_$__cuda_sm70_shflsync_bfly_p)
        /*04c4*/ 	.word	0x00000000


	//----- nvinfo : EIATTR_FRAME_SIZE
	.align		4
.L_214:
        /*04c8*/ 	.byte	0x04, 0x11
        /*04ca*/ 	.short	(.L_216 - .L_215)
	.align		4
.L_215:
        /*04cc*/ 	.word	index@($_ZN5flash24flash_fwd_splitkv_kernelI23Flash_fwd_kernel_traitsILi256ELi64ELi64ELi4ELb0ELb0EN7cutlass6half_tE19Flash_kernel_traitsILi256ELi64ELi64ELi4ES3_EELb0ELb1ELb0ELb0ELb0ELb0ELb0ELb1EEEvNS_16Flash_fwd_paramsE$_ZN5flash30compute_attn_1rowblock_splitkvI23Flash_fwd_kernel_traitsILi256ELi64ELi64ELi4ELb0ELb0EN7cutlass6half_tE19Flash_kernel_traitsILi256ELi64ELi64ELi4ES3_EELb0ELb1ELb0ELb0ELb0ELb0ELb0ELb1ENS_16Flash_fwd_paramsEEEvRKT8_iiiii)
        /*04d0*/ 	.word	0x00000000


	//----- nvinfo : EIATTR_FRAME_SIZE
	.align		4
.L_216:
        /*04d4*/ 	.byte	0x04, 0x11
        /*04d6*/ 	.short	(.L_218 - .L_217)
	.align		4
.L_217:
        /*04d8*/ 	.word	index@(_ZN5flash24flash_fwd_splitkv_kernelI23Flash_fwd_kernel_traitsILi256ELi64ELi64ELi4ELb0ELb0EN7cutlass6half_tE19Flash_kernel_traitsILi256ELi64ELi64ELi4ES3_EELb0ELb1ELb0ELb0ELb0ELb0ELb0ELb1EEEvNS_16Flash_fwd_paramsE)
        /*04dc*/ 	.word	0x00000000


	//----- nvinfo : EIATTR_REGCOUNT
	.align		4
.L_218:
        /*04e0*/ 	.byte	0x04, 0x2f
        /*04e2*/ 	.short	(.L_220 - .L_219)
	.align		4
.L_219:
        /*04e4*/ 	.word	index@(_ZN5flash24flash_fwd_splitkv_kernelI23Flash_fwd_kernel_traitsILi256ELi64ELi64ELi4ELb0ELb0EN7cutlass6half_tE19Flash_kernel_traitsILi256ELi64ELi64ELi4ES3_EELb0ELb1ELb0ELb0ELb0ELb1ELb0ELb0EEEvNS_16Flash_fwd_paramsE)
        /*04e8*/ 	.word	0x000000ff


	//----- nvinfo : EIATTR_FRAME_SIZE
	.align		4
.L_220:
        /*04ec*/ 	.byte	0x04, 0x11
        /*04ee*/ 	.short	(.L_222 - .L_221)
	.align		4
.L_221:
        /*04f0*/ 	.word	index@(_ZN5flash24flash_fwd_splitkv_kernelI23Flash_fwd_kernel_traitsILi256ELi64ELi64ELi4ELb0ELb0EN7cutlass6half_tE19Flash_kernel_traitsILi256ELi64ELi64ELi4ES3_EELb0ELb1ELb0ELb0ELb0ELb1ELb0ELb0EEEvNS_16Flash_fwd_paramsE)
        /*04f4*/ 	.word	0x00000000


	//----- nvinfo : EIATTR_REGCOUNT
	.align		4
.L_222:
        /*04f8*/ 	.byte	0x04, 0x2f
        /*04fa*/ 	.short	(.L_224 - .L_223)
	.align		4
.L_223:
        /*04fc*/ 	.word	index@(_ZN5flash24flash_fwd_splitkv_kernelI23Flash_fwd_kernel_traitsILi256ELi64ELi64ELi4ELb0ELb0EN7cutlass6half_tE19Flash_kernel_traitsILi256ELi64ELi64ELi4ES3_EELb0ELb1ELb0ELb0ELb0ELb0ELb0ELb0EEEvNS_16Flash_fwd_paramsE)
        /*0500*/ 	.word	0x000000ff


	//----- nvinfo : EIATTR_FRAME_SIZE
	.align		4
.L_224:
        /*0504*/ 	.byte	0x04, 0x11
        /*0506*/ 	.short	(.L_226 - .L_225)
	.align		4
.L_225:
        /*0508*/ 	.word	index@(_ZN5flash24flash_fwd_splitkv_kernelI23Flash_fwd_kernel_traitsILi256ELi64ELi64ELi4ELb0ELb0EN7cutlass6half_tE19Flash_kernel_traitsILi256ELi64ELi64ELi4ES3_EELb0ELb1ELb0ELb0ELb0ELb0ELb0ELb0EEEvNS_16Flash_fwd_paramsE)
        /*050c*/ 	.word	0x00000000


	//----- nvinfo : EIATTR_REGCOUNT
	.align		4
.L_226:
        /*0510*/ 	.byte	0x04, 0x2f
        /*0512*/ 	.short	(.L_228 - .L_227)
	.align		4
.L_227:
        /*0514*/ 	.word	index@(_ZN5flash24flash_fwd_splitkv_kernelI23Flash_fwd_kernel_traitsILi256ELi64ELi64ELi4ELb0ELb0EN7cutlass6half_tE19Flash_kernel_traitsILi256ELi64ELi64ELi4ES3_EELb0ELb0ELb0ELb0ELb0ELb1ELb1ELb1EEEvNS_16Flash_fwd_paramsE)
        /*0518*/ 	.word	0x000000ff


	//----- nvinfo : EIATTR_FRAME_SIZE
	.align		4
.L_228:
        /*051c*/ 	.byte	0x04, 0x11
        /*051e*/ 	.short	(.L_230 - .L_229)
	.align		4
.L_229:
        /*0520*/ 	.word	index@($__internal_17_$__cuda_sm70_shflsync_bfly_p)
        /*0524*/ 	.word	0x00000000


	//----- nvinfo : EIATTR_FRAME_SIZE
	.align		4
.L_230:
        /*0528*/ 	.byte	0x04, 0x11
        /*052a*/ 	.short	(.L_232 - .L_231)
	.align		4
.L_231:
        /*052c*/ 	.word	index@($_ZN5flash24flash_fwd_splitkv_kernelI23Flash_fwd_kernel_traitsILi256ELi64ELi64ELi4ELb0ELb0EN7cutlass6half_tE19Flash_kernel_traitsILi256ELi64ELi64ELi4ES3_EELb0ELb0ELb0ELb0ELb0ELb1ELb1ELb1EEEvNS_16Flash_fwd_paramsE$_ZN5flash30compute_attn_1rowblock_splitkvI23Flash_fwd_kernel_traitsILi256ELi64ELi64ELi4ELb0ELb0EN7cutlass6half_tE19Flash_kernel_traitsILi256ELi64ELi64ELi4ES3_EELb0ELb0ELb0ELb0ELb0ELb1ELb1ELb1ENS_16Flash_fwd_paramsEEEvRKT8_iiiii)
        /*0530*/ 	.word	0x00000000


	//----- nvinfo : EIATTR_FRAME_SIZE
	.align		4
.L_232:
        /*0534*/ 	.byte	0x04, 0x11
        /*0536*/ 	.short	(.L_234 - .L_233)
	.align		4
.L_233:
        /*0538*/ 	.word	index@(_ZN5flash24flash_fwd_splitkv_kernelI23Flash_fwd_kernel_traitsILi256ELi64ELi64ELi4ELb0ELb0EN7cutlass6half_tE19Flash_kernel_traitsILi256ELi64ELi64ELi4ES3_EELb0ELb0ELb0ELb0ELb0ELb1ELb1ELb1EEEvNS_16Flash_fwd_paramsE)
        /*053c*/ 	.word	0x00000008


	//----- nvinfo : EIATTR_REGCOUNT
	.align		4
.L_234:
        /*0540*/ 	.byte	0x04, 0x2f
        /*0542*/ 	.short	(.L_236 - .L_235)
	.align		4
.L_235:
        /*0544*/ 	.word	index@(_ZN5flash24flash_fwd_splitkv_kernelI23Flash_fwd_kernel_traitsILi256ELi64ELi64ELi4ELb0ELb0EN7cutlass6half_tE19Flash_kernel_traitsILi256ELi64ELi64ELi4ES3_EELb0ELb0ELb0ELb0ELb0ELb0ELb1ELb1EEEvNS_16Flash_fwd_paramsE)
        /*0548*/ 	.word	0x000000ff


	//----- nvinfo : EIATTR_FRAME_SIZE
	.align		4
.L_236:
        /*054c*/ 	.byte	0x04, 0x11
        /*054e*/ 	.short	(.L_238 - .L_237)
	.align		4
.L_237:
        /*0550*/ 	.word	index@($__internal_16_$__cuda_sm70_shflsync_bfly_p)
        /*0554*/ 	.word	0x00000000


	//----- nvinfo : EIATTR_FRAME_SIZE
	.align		4
.L_238:
        /*0558*/ 	.byte	0x04, 0x11
        /*055a*/ 	.short	(.L_240 - .L_239)
	.align		4
.L_239:
        /*055c*/ 	.word	index@($_ZN5flash24flash_fwd_splitkv_kernelI23Flash_fwd_kernel_traitsILi256ELi64ELi64ELi4ELb0ELb0EN7cutlass6half_tE19Flash_kernel_traitsILi256ELi64ELi64ELi4ES3_EELb0ELb0ELb0ELb0ELb0ELb0ELb1ELb1EEEvNS_16Flash_fwd_paramsE$_ZN5flash30compute_attn_1rowblock_splitkvI23Flash_fwd_kernel_traitsILi256ELi64ELi64ELi4ELb0ELb0EN7cutlass6half_tE19Flash_kernel_traitsILi256ELi64ELi64ELi4ES3_EELb0ELb0ELb0ELb0ELb0ELb0ELb1ELb1ENS_16Flash_fwd_paramsEEEvRKT8_iiiii)
        /*0560*/ 	.word	0x00000000


	//----- nvinfo : EIATTR_FRAME_SIZE
	.align		4
.L_240:
        /*0564*/ 	.byte	0x04, 0x11
        /*0566*/ 	.short	(.L_242 - .L_241)
	.align		4
.L_241:
        /*0568*/ 	.word	index@(_ZN5flash24flash_fwd_splitkv_kernelI23Flash_fwd_kernel_traitsILi256ELi64ELi64ELi4ELb0ELb0EN7cutlass6half_tE19Flash_kernel_traitsILi256ELi64ELi64ELi4ES3_EELb0ELb0ELb0ELb0ELb0ELb0ELb1ELb1EEEvNS_16Flash_fwd_paramsE)
        /*056c*/ 	.word	0x00000008


	//----- nvinfo : EIATTR_REGCOUNT
	.align		4
.L_242:
        /*0570*/ 	.byte	0x04, 0x2f
        /*0572*/ 	.short	(.L_244 - .L_243)
	.align		4
.L_243:
        /*0574*/ 	.word	index@(_ZN5flash24flash_fwd_splitkv_kernelI23Flash_fwd_kernel_traitsILi256ELi64ELi64ELi4ELb0ELb0EN7cutlass6half_tE19Flash_kernel_traitsILi256ELi64ELi64ELi4ES3_EELb0ELb0ELb0ELb0ELb0ELb1ELb1ELb0EEEvNS_16Flash_fwd_paramsE)
        /*0578*/ 	.word	0x000000ff


	//----- nvinfo : EIATTR_FRAME_SIZE
	.align		4
.L_244:
        /*057c*/ 	.byte	0x04, 0x11
        /*057e*/ 	.short	(.L_246 - .L_245)
	.align		4
.L_245:
        /*0580*/ 	.word	index@(_ZN5flash24flash_fwd_splitkv_kernelI23Flash_fwd_kernel_traitsILi256ELi64ELi64ELi4ELb0ELb0EN7cutlass6half_tE19Flash_kernel_traitsILi256ELi64ELi64ELi4ES3_EELb0ELb0ELb0ELb0ELb0ELb1ELb1ELb0EEEvNS_16Flash_fwd_paramsE)
        /*0584*/ 	.word	0x00000000


	//----- nvinfo : EIATTR_REGCOUNT
	.align		4
.L_246:
        /*0588*/ 	.byte	0x04, 0x2f
        /*058a*/ 	.short	(.L_248 - .L_247)
	.align		4
.L_247:
        /*058c*/ 	.word	index@(_ZN5flash24flash_fwd_splitkv_kernelI23Flash_fwd_kernel_traitsILi256ELi64ELi64ELi4ELb0ELb0EN7cutlass6half_tE19Flash_kernel_traitsILi256ELi64ELi64ELi4ES3_EELb0ELb0ELb0ELb0ELb0ELb0ELb1ELb0EEEvNS_16Flash_fwd_paramsE)
        /*0590*/ 	.word	0x000000fe


	//----- nvinfo : EIATTR_FRAME_SIZE
	.align		4
.L_248:
        /*0594*/ 	.byte	0x04, 0x11
        /*0596*/ 	.short	(.L_250 - .L_249)
	.align		4
.L_249:
        /*0598*/ 	.word	index@(_ZN5flash24flash_fwd_splitkv_kernelI23Flash_fwd_kernel_traitsILi256ELi64ELi64ELi4ELb0ELb0EN7cutlass6half_tE19Flash_kernel_traitsILi256ELi64ELi64ELi4ES3_EELb0ELb0ELb0ELb0ELb0ELb0ELb1ELb0EEEvNS_16Flash_fwd_paramsE)
        /*059c*/ 	.word	0x00000000


	//----- nvinfo : EIATTR_REGCOUNT
	.align		4
.L_250:
        /*05a0*/ 	.byte	0x04, 0x2f
        /*05a2*/ 	.short	(.L_252 - .L_251)
	.align		4
.L_251:
        /*05a4*/ 	.word	index@(_ZN5flash24flash_fwd_splitkv_kernelI23Flash_fwd_kernel_traitsILi256ELi64ELi64ELi4ELb0ELb0EN7cutlass6half_tE19Flash_kernel_traitsILi256ELi64ELi64ELi4ES3_EELb0ELb0ELb0ELb0ELb0ELb1ELb0ELb1EEEvNS_16Flash_fwd_paramsE)
        /*05a8*/ 	.word	0x000000ff


	//----- nvinfo : EIATTR_FRAME_SIZE
	.align		4
.L_252:
        /*05ac*/ 	.byte	0x04, 0x11
        /*05ae*/ 	.short	(.L_254 - .L_253)
	.align		4
.L_253:
        /*05b0*/ 	.word	index@($__internal_15_$__cuda_sm70_shflsync_bfly_p)
        /*05b4*/ 	.word	0x00000000


	//----- nvinfo : EIATTR_FRAME_SIZE
	.align		4
.L_254:
        /*05b8*/ 	.byte	0x04, 0x11
        /*05ba*/ 	.short	(.L_256 - .L_255)
	.align		4
.L_255:
        /*05bc*/ 	.word	index@($_ZN5flash24flash_fwd_splitkv_kernelI23Flash_fwd_kernel_traitsILi256ELi64ELi64ELi4ELb0ELb0EN7cutlass6half_tE19Flash_kernel_traitsILi256ELi64ELi64ELi4ES3_EELb0ELb0ELb0ELb0ELb0ELb1ELb0ELb1EEEvNS_16Flash_fwd_paramsE$_ZN5flash30compute_attn_1rowblock_splitkvI23Flash_fwd_kernel_traitsILi256ELi64ELi64ELi4ELb0ELb0EN7cutlass6half_tE19Flash_kernel_traitsILi256ELi64ELi64ELi4ES3_EELb0ELb0ELb0ELb0ELb0ELb1ELb0ELb1ENS_16Flash_fwd_paramsEEEvRKT8_iiiii)
        /*05c0*/ 	.word	0x00000000


	//----- nvinfo : EIATTR_FRAME_SIZE
	.align		4
.L_256:
        /*05c4*/ 	.byte	0x04, 0x11
        /*05c6*/ 	.short	(.L_258 - .L_257)
	.align		4
.L_257:
        /*05c8*/ 	.word	index@(_ZN5flash24flash_fwd_splitkv_kernelI23Flash_fwd_kernel_traitsILi256ELi64ELi64ELi4ELb0ELb0EN7cutlass6half_tE19Flash_kernel_traitsILi256ELi64ELi64ELi4ES3_EELb0ELb0ELb0ELb0ELb0ELb1ELb0ELb1EEEvNS_16Flash_fwd_paramsE)
        /*05cc*/ 	.word	0x00000008


	//----- nvinfo : EIATTR_REGCOUNT
	.align		4
.L_258:
        /*05d0*/ 	.byte	0x04, 0x2f
        /*05d2*/ 	.short	(.L_260 - .L_259)
	.align		4
.L_259:
        /*05d4*/ 	.word	index@(_ZN5flash24flash_fwd_splitkv_kernelI23Flash_fwd_kernel_traitsILi256ELi64ELi64ELi4ELb0ELb0EN7cutlass6half_tE19Flash_kernel_traitsILi256ELi64ELi64ELi4ES3_EELb0ELb0ELb0ELb0ELb0ELb0ELb0ELb1EEEvNS_16Flash_fwd_paramsE)
        /*05d8*/ 	.word	0x000000ff


	//----- nvinfo : EIATTR_FRAME_SIZE
	.align		4
.L_260:
        /*05dc*/ 	.byte	0x04, 0x11
        /*05de*/ 	.short	(.L_262 - .L_261)
	.align		4
.L_261:
        /*05e0*/ 	.word	index@($__internal_14_$__cuda_sm70_shflsync_bfly_p)
        /*05e4*/ 	.word	0x00000000


	//----- nvinfo : EIATTR_FRAME_SIZE
	.align		4
.L_262:
        /*05e8*/ 	.byte	0x04, 0x11
        /*05ea*/ 	.short	(.L_264 - .L_263)
	.align		4
.L_263:
        /*05ec*/ 	.word	index@($_ZN5flash24flash_fwd_splitkv_kernelI23Flash_fwd_kernel_traitsILi256ELi64ELi64ELi4ELb0ELb0EN7cutlass6half_tE19Flash_kernel_traitsILi256ELi64ELi64ELi4ES3_EELb0ELb0ELb0ELb0ELb0ELb0ELb0ELb1EEEvNS_16Flash_fwd_paramsE$_ZN5flash30compute_attn_1rowblock_splitkvI23Flash_fwd_kernel_traitsILi256ELi64ELi64ELi4ELb0ELb0EN7cutlass6half_tE19Flash_kernel_traitsILi256ELi64ELi64ELi4ES3_EELb0ELb0ELb0ELb0ELb0ELb0ELb0ELb1ENS_16Flash_fwd_paramsEEEvRKT8_iiiii)
        /*05f0*/ 	.word	0x00000000


	//----- nvinfo : EIATTR_FRAME_SIZE
	.align		4
.L_264:
        /*05f4*/ 	.byte	0x04, 0x11
        /*05f6*/ 	.short	(.L_266 - .L_265)
	.align		4
.L_265:
        /*05f8*/ 	.word	index@(_ZN5flash24flash_fwd_splitkv_kernelI23Flash_fwd_kernel_traitsILi256ELi64ELi64ELi4ELb0ELb0EN7cutlass6half_tE19Flash_kernel_traitsILi256ELi64ELi64ELi4ES3_EELb0ELb0ELb0ELb0ELb0ELb0ELb0ELb1EEEvNS_16Flash_fwd_paramsE)
        /*05fc*/ 	.word	0x00000008


	//----- nvinfo : EIATTR_REGCOUNT
	.align		4
.L_266:
        /*0600*/ 	.byte	0x04, 0x2f
        /*0602*/ 	.short	(.L_268 - .L_267)
	.align		4
.L_267:
        /*0604*/ 	.word	index@(_ZN5flash24flash_fwd_splitkv_kernelI23Flash_fwd_kernel_traitsILi256ELi64ELi64ELi4ELb0ELb0EN7cutlass6half_tE19Flash_kernel_traitsILi256ELi64ELi64ELi4ES3_EELb0ELb0ELb0ELb0ELb0ELb1ELb0ELb0EEEvNS_16Flash_fwd_paramsE)
        /*0608*/ 	.word	0x000000ff


	//----- nvinfo : EIATTR_FRAME_SIZE
	.align		4
.L_268:
        /*060c*/ 	.byte	0x04, 0x11
        /*060e*/ 	.short	(.L_270 - .L_269)
	.align		4
.L_269:
        /*0610*/ 	.word	index@(_ZN5flash24flash_fwd_splitkv_kernelI23Flash_fwd_kernel_traitsILi256ELi64ELi64ELi4ELb0ELb0EN7cutlass6half_tE19Flash_kernel_traitsILi256ELi64ELi64ELi4ES3_EELb0ELb0ELb0ELb0ELb0ELb1ELb0ELb0EEEvNS_16Flash_fwd_paramsE)
        /*0614*/ 	.word	0x00000008


	//----- nvinfo : EIATTR_REGCOUNT
	.align		4
.L_270:
        /*0618*/ 	.byte	0x04, 0x2f
        /*061a*/ 	.short	(.L_272 - .L_271)
	.align		4
.L_271:
        /*061c*/ 	.word	index@(_ZN5flash24flash_fwd_splitkv_kernelI23Flash_fwd_kernel_traitsILi256ELi64ELi64ELi4ELb0ELb0EN7cutlass6half_tE19Flash_kernel_traitsILi256ELi64ELi64ELi4ES3_EELb0ELb0ELb0ELb0ELb0ELb0ELb0ELb0EEEvNS_16Flash_fwd_paramsE)
        /*0620*/ 	.word	0x000000fe


	//----- nvinfo : EIATTR_FRAME_SIZE
	.align		4
.L_272:
        /*0624*/ 	.byte	0x04, 0x11
        /*0626*/ 	.short	(.L_274 - .L_273)
	.align		4
.L_273:
        /*0628*/ 	.word	index@(_ZN5flash24flash_fwd_splitkv_kernelI23Flash_fwd_kernel_traitsILi256ELi64ELi64ELi4ELb0ELb0EN7cutlass6half_tE19Flash_kernel_traitsILi256ELi64ELi64ELi4ES3_EELb0ELb0ELb0ELb0ELb0ELb0ELb0ELb0EEEvNS_16Flash_fwd_paramsE)
        /*062c*/ 	.word	0x00000000


	//----- nvinfo : EIATTR_REGCOUNT
	.align		4
.L_274:
        /*0630*/ 	.byte	0x04, 0x2f
        /*0632*/ 	.short	(.L_276 - .L_275)
	.align		4
.L_275:
        /*0634*/ 	.word	index@(_ZN5flash32flash_fwd_splitkv_combine_kernelI23Flash_fwd_kernel_traitsILi256ELi64ELi64ELi4ELb0ELb0EN7cutlass6half_tE19Flash_kernel_traitsILi256ELi64ELi64ELi4ES3_EELi4ELi1ELb1EEEvNS_16Flash_fwd_paramsE)
        /*0638*/ 	.word	0x00000038


	//----- nvinfo : EIATTR_FRAME_SIZE
	.align		4
.L_276:
        /*063c*/ 	.byte	0x04, 0x11
        /*063e*/ 	.short	(.L_278 - .L_277)
	.align		4
.L_277:
        /*0640*/ 	.word	index@($__internal_13_$__cuda_sm20_div_s64)
        /*0644*/ 	.word	0x00000000


	//----- nvinfo : EIATTR_FRAME_SIZE
	.align		4
.L_278:
        /*0648*/ 	.byte	0x04, 0x11
        /*064a*/ 	.short	(.L_280 - .L_279)
	.align		4
.L_279:
        /*064c*/ 	.word	index@(_ZN5flash32flash_fwd_splitkv_combine_kernelI23Flash_fwd_kernel_traitsILi256ELi64ELi64ELi4ELb0ELb0EN7cutlass6half_tE19Flash_kernel_traitsILi256ELi64ELi64ELi4ES3_EELi4ELi1ELb1EEEvNS_16Flash_fwd_paramsE)
        /*0650*/ 	.word	0x00000000


	//----- nvinfo : EIATTR_REGCOUNT
	.align		4
.L_280:
        /*0654*/ 	.byte	0x04, 0x2f
        /*0656*/ 	.short	(.L_282 - .L_281)
	.align		4
.L_281:
        /*0658*/ 	.word	index@(_ZN5flash32flash_fwd_splitkv_combine_kernelI23Flash_fwd_kernel_traitsILi256ELi64ELi64ELi4ELb0ELb0EN7cutlass6half_tE19Flash_kernel_traitsILi256ELi64ELi64ELi4ES3_EELi4ELi2ELb1EEEvNS_16Flash_fwd_paramsE)
        /*065c*/ 	.word	0x00000036


	//----- nvinfo : EIATTR_FRAME_SIZE
	.align		4
.L_282:
        /*0660*/ 	.byte	0x04, 0x11
        /*0662*/ 	.short	(.L_284 - .L_283)
	.align		4
.L_283:
        /*0664*/ 	.word	index@($__internal_12_$__cuda_sm20_div_s64)
        /*0668*/ 	.word	0x00000000


	//----- nvinfo : EIATTR_FRAME_SIZE
	.align		4
.L_284:
        /*066c*/ 	.byte	0x04, 0x11
        /*066e*/ 	.short	(.L_286 - .L_285)
	.align		4
.L_285:
        /*0670*/ 	.word	index@(_ZN5flash32flash_fwd_splitkv_combine_kernelI23Flash_fwd_kernel_traitsILi256ELi64ELi64ELi4ELb0ELb0EN7cutlass6half_tE19Flash_kernel_traitsILi256ELi64ELi64ELi4ES3_EELi4ELi2ELb1EEEvNS_16Flash_fwd_paramsE)
        /*0674*/ 	.word	0x00000000


	//----- nvinfo : EIATTR_REGCOUNT
	.align		4
.L_286:
        /*0678*/ 	.byte	0x04, 0x2f
        /*067a*/ 	.short	(.L_288 - .L_287)
	.align		4
.L_287:
        /*067c*/ 	.word	index@(_ZN5flash32flash_fwd_splitkv_combine_kernelI23Flash_fwd_kernel_traitsILi256ELi64ELi64ELi4ELb0ELb0EN7cutlass6half_tE19Flash_kernel_traitsILi256ELi64ELi64ELi4ES3_EELi4ELi3ELb1EEEvNS_16Flash_fwd_paramsE)
        /*0680*/ 	.word	0x00000034


	//----- nvinfo : EIATTR_FRAME_SIZE
	.align		4
.L_288:
        /*0684*/ 	.byte	0x04, 0x11
        /*0686*/ 	.short	(.L_290 - .L_289)
	.align		4
.L_289:
        /*0688*/ 	.word	index@($__internal_11_$__cuda_sm20_div_s64)
        /*068c*/ 	.word	0x00000000


	//----- nvinfo : EIATTR_FRAME_SIZE
	.align		4
.L_290:
        /*0690*/ 	.byte	0x04, 0x11
        /*0692*/ 	.short	(.L_292 - .L_291)
	.align		4
.L_291:
        /*0694*/ 	.word	index@(_ZN5flash32flash_fwd_splitkv_combine_kernelI23Flash_fwd_kernel_traitsILi256ELi64ELi64ELi4ELb0ELb0EN7cutlass6half_tE19Flash_kernel_traitsILi256ELi64ELi64ELi4ES3_EELi4ELi3ELb1EEEvNS_16Flash_fwd_paramsE)
        /*0698*/ 	.word	0x00000000


	//----- nvinfo : EIATTR_REGCOUNT
	.align		4
.L_292:
        /*069c*/ 	.byte	0x04, 0x2f
        /*069e*/ 	.short	(.L_294 - .L_293)
	.align		4
.L_293:
        /*06a0*/ 	.word	index@(_ZN5flash32flash_fwd_splitkv_combine_kernelI23Flash_fwd_kernel_traitsILi256ELi64ELi64ELi4ELb0ELb0EN7cutlass6half_tE19Flash_kernel_traitsILi256ELi64ELi64ELi4ES3_EELi4ELi4ELb1EEEvNS_16Flash_fwd_paramsE)
        /*06a4*/ 	.word	0x00000034


	//----- nvinfo : EIATTR_FRAME_SIZE
	.align		4
.L_294:
        /*06a8*/ 	.byte	0x04, 0x11
        /*06aa*/ 	.short	(.L_296 - .L_295)
	.align		4
.L_295:
        /*06ac*/ 	.word	index@($__internal_10_$__cuda_sm20_div_s64)
        /*06b0*/ 	.word	0x00000000


	//----- nvinfo : EIATTR_FRAME_SIZE
	.align		4
.L_296:
        /*06b4*/ 	.byte	0x04, 0x11
        /*06b6*/ 	.short	(.L_298 - .L_297)
	.align		4
.L_297:
        /*06b8*/ 	.word	index@(_ZN5flash32flash_fwd_splitkv_combine_kernelI23Flash_fwd_kernel_traitsILi256ELi64ELi64ELi4ELb0ELb0EN7cutlass6half_tE19Flash_kernel_traitsILi256ELi64ELi64ELi4ES3_EELi4ELi4ELb1EEEvNS_16Flash_fwd_paramsE)
        /*06bc*/ 	.word	0x00000000


	//----- nvinfo : EIATTR_REGCOUNT
	.align		4
.L_298:
        /*06c0*/ 	.byte	0x04, 0x2f
        /*06c2*/ 	.short	(.L_300 - .L_299)
	.align		4
.L_299:
        /*06c4*/ 	.word	index@(_ZN5flash32flash_fwd_splitkv_combine_kernelI23Flash_fwd_kernel_traitsILi256ELi64ELi64ELi4ELb0ELb0EN7cutlass6half_tE19Flash_kernel_traitsILi256ELi64ELi64ELi4ES3_EELi4ELi5ELb1EEEvNS_16Flash_fwd_paramsE)
        /*06c8*/ 	.word	0x00000034


	//----- nvinfo : EIATTR_FRAME_SIZE
	.align		4
.L_300:
        /*06cc*/ 	.byte	0x04, 0x11
        /*06ce*/ 	.short	(.L_302 - .L_301)
	.align		4
.L_301:
        /*06d0*/ 	.word	index@($__internal_9_$__cuda_sm20_div_s64)
        /*06d4*/ 	.word	0x00000000


	//----- nvinfo : EIATTR_FRAME_SIZE
	.align		4
.L_302:
        /*06d8*/ 	.byte	0x04, 0x11
        /*06da*/ 	.short	(.L_304 - .L_303)
	.align		4
.L_303:
        /*06dc*/ 	.word	index@(_ZN5flash32flash_fwd_splitkv_combine_kernelI23Flash_fwd_kernel_traitsILi256ELi64ELi64ELi4ELb0ELb0EN7cutlass6half_tE19Flash_kernel_traitsILi256ELi64ELi64ELi4ES3_EELi4ELi5ELb1EEEvNS_16Flash_fwd_paramsE)
        /*06e0*/ 	.word	0x00000000


	//----- nvinfo : EIATTR_REGCOUNT
	.align		4
.L_304:
        /*06e4*/ 	.byte	0x04, 0x2f
        /*06e6*/ 	.short	(.L_306 - .L_305)
	.align		4
.L_305:
        /*06e8*/ 	.word	index@(_ZN5flash32flash_fwd_splitkv_combine_kernelI23Flash_fwd_kernel_traitsILi256ELi64ELi64ELi4ELb0ELb0EN7cutlass6half_tE19Flash_kernel_traitsILi256ELi64ELi64ELi4ES3_EELi4ELi6ELb1EEEvNS_16Flash_fwd_paramsE)
        /*06ec*/ 	.word	0x0000003c


	//----- nvinfo : EIATTR_FRAME_SIZE
	.align		4
.L_306:
        /*06f0*/ 	.byte	0x04, 0x11
        /*06f2*/ 	.short	(.L_308 - .L_307)
	.align		4
.L_307:
        /*06f4*/ 	.word	index@($__internal_8_$__cuda_sm20_div_s64)
        /*06f8*/ 	.word	0x00000000


	//----- nvinfo : EIATTR_FRAME_SIZE
	.align		4
.L_308:
        /*06fc*/ 	.byte	0x04, 0x11
        /*06fe*/ 	.short	(.L_310 - .L_309)
	.align		4
.L_309:
        /*0700*/ 	.word	index@(_ZN5flash32flash_fwd_splitkv_combine_kernelI23Flash_fwd_kernel_traitsILi256ELi64ELi64ELi4ELb0ELb0EN7cutlass6half_tE19Flash_kernel_traitsILi256ELi64ELi64ELi4ES3_EELi4ELi6ELb1EEEvNS_16Flash_fwd_paramsE)
        /*0704*/ 	.word	0x00000000


	//----- nvinfo : EIATTR_REGCOUNT
	.align		4
.L_310:
        /*0708*/ 	.byte	0x04, 0x2f
        /*070a*/ 	.short	(.L_312 - .L_311)
	.align		4
.L_311:
        /*070c*/ 	.word	index@(_ZN5flash32flash_fwd_splitkv_combine_kernelI23Flash_fwd_kernel_traitsILi256ELi64ELi64ELi4ELb0ELb0EN7cutlass6half_tE19Flash_kernel_traitsILi256ELi64ELi64ELi4ES3_EELi4ELi7ELb1EEEvNS_16Flash_fwd_paramsE)
        /*0710*/ 	.word	0x0000003e


	//----- nvinfo : EIATTR_FRAME_SIZE
	.align		4
.L_312:
        /*0714*/ 	.byte	0x04, 0x11
        /*0716*/ 	.short	(.L_314 - .L_313)
	.align		4
.L_313:
        /*0718*/ 	.word	index@($__internal_7_$__cuda_sm20_div_s64)
        /*071c*/ 	.word	0x00000000


	//----- nvinfo : EIATTR_FRAME_SIZE
	.align		4
.L_314:
        /*0720*/ 	.byte	0x04, 0x11
        /*0722*/ 	.short	(.L_316 - .L_315)
	.align		4
.L_315:
        /*0724*/ 	.word	index@(_ZN5flash32flash_fwd_splitkv_combine_kernelI23Flash_fwd_kernel_traitsILi256ELi64ELi64ELi4ELb0ELb0EN7cutlass6half_tE19Flash_kernel_traitsILi256ELi64ELi64ELi4ES3_EELi4ELi7ELb1EEEvNS_16Flash_fwd_paramsE)
        /*0728*/ 	.word	0x00000000


	//----- nvinfo : EIATTR_REGCOUNT
	.align		4
.L_316:
        /*072c*/ 	.byte	0x04, 0x2f
        /*072e*/ 	.short	(.L_318 - .L_317)
	.align		4
.L_317:
        /*0730*/ 	.word	index@(_ZN5flash32flash_fwd_splitkv_combine_kernelI23Flash_fwd_kernel_traitsILi256ELi64ELi64ELi4ELb0ELb0EN7cutlass6half_tE19Flash_kernel_traitsILi256ELi64ELi64ELi4ES3_EELi4ELi1ELb0EEEvNS_16Flash_fwd_paramsE)
        /*0734*/ 	.word	0x00000036


	//----- nvinfo : EIATTR_FRAME_SIZE
	.align		4
.L_318:
        /*0738*/ 	.byte	0x04, 0x11
        /*073a*/ 	.short	(.L_320 - .L_319)
	.align		4
.L_319:
        /*073c*/ 	.word	index@($__internal_6_$__cuda_sm20_div_s64)
        /*0740*/ 	.word	0x00000000


	//----- nvinfo : EIATTR_FRAME_SIZE
	.align		4
.L_320:
        /*0744*/ 	.byte	0x04, 0x11
        /*0746*/ 	.short	(.L_322 - .L_321)
	.align		4
.L_321:
        /*0748*/ 	.word	index@(_ZN5flash32flash_fwd_splitkv_combine_kernelI23Flash_fwd_kernel_traitsILi256ELi64ELi64ELi4ELb0ELb0EN7cutlass6half_tE19Flash_kernel_traitsILi256ELi64ELi64ELi4ES3_EELi4ELi1ELb0EEEvNS_16Flash_fwd_paramsE)
        /*074c*/ 	.word	0x00000000


	//----- nvinfo : EIATTR_REGCOUNT
	.align		4
.L_322:
        /*0750*/ 	.byte	0x04, 0x2f
        /*0752*/ 	.short	(.L_324 - .L_323)
	.align		4
.L_323:
        /*0754*/ 	.word	index@(_ZN5flash32flash_fwd_splitkv_combine_kernelI23Flash_fwd_kernel_traitsILi256ELi64ELi64ELi4ELb0ELb0EN7cutlass6half_tE19Flash_kernel_traitsILi256ELi64ELi64ELi4ES3_EELi4ELi2ELb0EEEvNS_16Flash_fwd_paramsE)
        /*0758*/ 	.word	0x00000036


	//----- nvinfo : EIATTR_FRAME_SIZE
	.align		4
.L_324:
        /*075c*/ 	.byte	0x04, 0x11
        /*075e*/ 	.short	(.L_326 - .L_325)
	.align		4
.L_325:
        /*0760*/ 	.word	index@($__internal_5_$__cuda_sm20_div_s64)
        /*0764*/ 	.word	0x00000000


	//----- nvinfo : EIATTR_FRAME_SIZE
	.align		4
.L_326:
        /*0768*/ 	.byte	0x04, 0x11
        /*076a*/ 	.short	(.L_328 - .L_327)
	.align		4
.L_327:
        /*076c*/ 	.word	index@(_ZN5flash32flash_fwd_splitkv_combine_kernelI23Flash_fwd_kernel_traitsILi256ELi64ELi64ELi4ELb0ELb0EN7cutlass6half_tE19Flash_kernel_traitsILi256ELi64ELi64ELi4ES3_EELi4ELi2ELb0EEEvNS_16Flash_fwd_paramsE)
        /*0770*/ 	.word	0x00000000


	//----- nvinfo : EIATTR_REGCOUNT
	.align		4
.L_328:
        /*0774*/ 	.byte	0x04, 0x2f
        /*0776*/ 	.short	(.L_330 - .L_329)
	.align		4
.L_329:
        /*0778*/ 	.word	index@(_ZN5flash32flash_fwd_splitkv_combine_kernelI23Flash_fwd_kernel_traitsILi256ELi64ELi64ELi4ELb0ELb0EN7cutlass6half_tE19Flash_kernel_traitsILi256ELi64ELi64ELi4ES3_EELi4ELi3ELb0EEEvNS_16Flash_fwd_paramsE)
        /*077c*/ 	.word	0x00000034


	//----- nvinfo : EIATTR_FRAME_SIZE
	.align		4
.L_330:
        /*0780*/ 	.byte	0x04, 0x11
        /*0782*/ 	.short	(.L_332 - .L_331)
	.align		4
.L_331:
        /*0784*/ 	.word	index@($__internal_4_$__cuda_sm20_div_s64)
        /*0788*/ 	.word	0x00000000


	//----- nvinfo : EIATTR_FRAME_SIZE
	.align		4
.L_332:
        /*078c*/ 	.byte	0x04, 0x11
        /*078e*/ 	.short	(.L_334 - .L_333)
	.align		4
.L_333:
        /*0790*/ 	.word	index@(_ZN5flash32flash_fwd_splitkv_combine_kernelI23Flash_fwd_kernel_traitsILi256ELi64ELi64ELi4ELb0ELb0EN7cutlass6half_tE19Flash_kernel_traitsILi256ELi64ELi64ELi4ES3_EELi4ELi3ELb0EEEvNS_16Flash_fwd_paramsE)
        /*0794*/ 	.word	0x00000000


	//----- nvinfo : EIATTR_REGCOUNT
	.align		4
.L_334:
        /*0798*/ 	.byte	0x04, 0x2f
        /*079a*/ 	.short	(.L_336 - .L_335)
	.align		4
.L_335:
        /*079c*/ 	.word	index@(_ZN5flash32flash_fwd_splitkv_combine_kernelI23Flash_fwd_kernel_traitsILi256ELi64ELi64ELi4ELb0ELb0EN7cutlass6half_tE19Flash_kernel_traitsILi256ELi64ELi64ELi4ES3_EELi4ELi4ELb0EEEvNS_16Flash_fwd_paramsE)
        /*07a0*/ 	.word	0x00000034


	//----- nvinfo : EIATTR_FRAME_SIZE
	.align		4
.L_336:
        /*07a4*/ 	.byte	0x04, 0x11
        /*07a6*/ 	.short	(.L_338 - .L_337)
	.align		4
.L_337:
        /*07a8*/ 	.word	index@($__internal_3_$__cuda_sm20_div_s64)
        /*07ac*/ 	.word	0x00000000


	//----- nvinfo : EIATTR_FRAME_SIZE
	.align		4
.L_338:
        /*07b0*/ 	.byte	0x04, 0x11
        /*07b2*/ 	.short	(.L_340 - .L_339)
	.align		4
.L_339:
        /*07b4*/ 	.word	index@(_ZN5flash32flash_fwd_splitkv_combine_kernelI23Flash_fwd_kernel_traitsILi256ELi64ELi64ELi4ELb0ELb0EN7cutlass6half_tE19Flash_kernel_traitsILi256ELi64ELi64ELi4ES3_EELi4ELi4ELb0EEEvNS_16Flash_fwd_paramsE)
        /*07b8*/ 	.word	0x00000000


	//----- nvinfo : EIATTR_REGCOUNT
	.align		4
.L_340:
        /*07bc*/ 	.byte	0x04, 0x2f
        /*07be*/ 	.short	(.L_342 - .L_341)
	.align		4
.L_341:
        /*07c0*/ 	.word	index@(_ZN5flash32flash_fwd_splitkv_combine_kernelI23Flash_fwd_kernel_traitsILi256ELi64ELi64ELi4ELb0ELb0EN7cutlass6half_tE19Flash_kernel_traitsILi256ELi64ELi64ELi4ES3_EELi4ELi5ELb0EEEvNS_16Flash_fwd_paramsE)
        /*07c4*/ 	.word	0x00000034


	//----- nvinfo : EIATTR_FRAME_SIZE
	.align		4
.L_342:
        /*07c8*/ 	.byte	0x04, 0x11
        /*07ca*/ 	.short	(.L_344 - .L_343)
	.align		4
.L_343:
        /*07cc*/ 	.word	index@($__internal_2_$__cuda_sm20_div_s64)
        /*07d0*/ 	.word	0x00000000


	//----- nvinfo : EIATTR_FRAME_SIZE
	.align		4
.L_344:
        /*07d4*/ 	.byte	0x04, 0x11
        /*07d6*/ 	.short	(.L_346 - .L_345)
	.align		4
.L_345:
        /*07d8*/ 	.word	index@(_ZN5flash32flash_fwd_splitkv_combine_kernelI23Flash_fwd_kernel_traitsILi256ELi64ELi64ELi4ELb0ELb0EN7cutlass6half_tE19Flash_kernel_traitsILi256ELi64ELi64ELi4ES3_EELi4ELi5ELb0EEEvNS_16Flash_fwd_paramsE)
        /*07dc*/ 	.word	0x00000000


	//----- nvinfo : EIATTR_REGCOUNT
	.align		4
.L_346:
        /*07e0*/ 	.byte	0x04, 0x2f
        /*07e2*/ 	.short	(.L_348 - .L_347)
	.align		4
.L_347:
        /*07e4*/ 	.word	index@(_ZN5flash32flash_fwd_splitkv_combine_kernelI23Flash_fwd_kernel_traitsILi256ELi64ELi64ELi4ELb0ELb0EN7cutlass6half_tE19Flash_kernel_traitsILi256ELi64ELi64ELi4ES3_EELi4ELi6ELb0EEEvNS_16Flash_fwd_paramsE)
        /*07e8*/ 	.word	0x0000003c


	//----- nvinfo : EIATTR_FRAME_SIZE
	.align		4
.L_348:
        /*07ec*/ 	.byte	0x04, 0x11
        /*07ee*/ 	.short	(.L_350 - .L_349)
	.align		4
.L_349:
        /*07f0*/ 	.word	index@($__internal_1_$__cuda_sm20_div_s64)
        /*07f4*/ 	.word	0x00000000


	//----- nvinfo : EIATTR_FRAME_SIZE
	.align		4
.L_350:
        /*07f8*/ 	.byte	0x04, 0x11
        /*07fa*/ 	.short	(.L_352 - .L_351)
	.align		4
.L_351:
        /*07fc*/ 	.word	index@(_ZN5flash32flash_fwd_splitkv_combine_kernelI23Flash_fwd_kernel_traitsILi256ELi64ELi64ELi4ELb0ELb0EN7cutlass6half_tE19Flash_kernel_traitsILi256ELi64ELi64ELi4ES3_EELi4ELi6ELb0EEEvNS_16Flash_fwd_paramsE)
        /*0800*/ 	.word	0x00000000


	//----- nvinfo : EIATTR_REGCOUNT
	.align		4
.L_352:
        /*0804*/ 	.byte	0x04, 0x2f
        /*0806*/ 	.short	(.L_354 - .L_353)
	.align		4
.L_353:
        /*0808*/ 	.word	index@(_ZN5flash32flash_fwd_splitkv_combine_kernelI23Flash_fwd_kernel_traitsILi256ELi64ELi64ELi4ELb0ELb0EN7cutlass6half_tE19Flash_kernel_traitsILi256ELi64ELi64ELi4ES3_EELi4ELi7ELb0EEEvNS_16Flash_fwd_paramsE)
        /*080c*/ 	.word	0x0000003e


	//----- nvinfo : EIATTR_FRAME_SIZE
	.align		4
.L_354:
        /*0810*/ 	.byte	0x04, 0x11
        /*0812*/ 	.short	(.L_356 - .L_355)
	.align		4
.L_355:
        /*0814*/ 	.word	index@($__internal_0_$__cuda_sm20_div_s64)
        /*0818*/ 	.word	0x00000000


	//----- nvinfo : EIATTR_FRAME_SIZE
	.align		4
.L_356:
        /*081c*/ 	.byte	0x04, 0x11
        /*081e*/ 	.short	(.L_358 - .L_357)
	.align		4
.L_357:
        /*0820*/ 	.word	index@(_ZN5flash32flash_fwd_splitkv_combine_kernelI23Flash_fwd_kernel_traitsILi256ELi64ELi64ELi4ELb0ELb0EN7cutlass6half_tE19Flash_kernel_traitsILi256ELi64ELi64ELi4ES3_EELi4ELi7ELb0EEEvNS_16Flash_fwd_paramsE)
        /*0824*/ 	.word	0x00000000


	//----- nvinfo : EIATTR_MIN_STACK_SIZE
	.align		4
.L_358:
        /*0828*/ 	.byte	0x04, 0x12
        /*082a*/ 	.short	(.L_360 - .L_359)
	.align		4
.L_359:
        /*082c*/ 	.word	index@(_ZN5flash32flash_fwd_splitkv_combine_kernelI23Flash_fwd_kernel_traitsILi256ELi64ELi64ELi4ELb0ELb0EN7cutlass6half_tE19Flash_kernel_traitsILi256ELi64ELi64ELi4ES3_EELi4ELi7ELb0EEEvNS_16Flash_fwd_paramsE)
        /*0830*/ 	.word	0x00000000


	//----- nvinfo : EIATTR_MIN_STACK_SIZE
	.align		4
.L_360:
        /*0834*/ 	.byte	0x04, 0x12
        /*0836*/ 	.short	(.L_362 - .L_361)
	.align		4
.L_361:
        /*0838*/ 	.word	index@(_ZN5flash32flash_fwd_splitkv_combine_kernelI23Flash_fwd_kernel_traitsILi256ELi64ELi64ELi4ELb0ELb0EN7cutlass6half_tE19Flash_kernel_traitsILi256ELi64ELi64ELi4ES3_EELi4ELi6ELb0EEEvNS_16Flash_fwd_paramsE)
        /*083c*/ 	.word	0x00000000


	//----- nvinfo : EIATTR_MIN_STACK_SIZE
	.align		4
.L_362:
        /*0840*/ 	.byte	0x04, 0x12
        /*0842*/ 	.short	(.L_364 - .L_363)
	.align		4
.L_363:
        /*0844*/ 	.word	index@(_ZN5flash32flash_fwd_splitkv_combine_kernelI23Flash_fwd_kernel_traitsILi256ELi64ELi64ELi4ELb0ELb0EN7cutlass6half_tE19Flash_kernel_traitsILi256ELi64ELi64ELi4ES3_EELi4ELi5ELb0EEEvNS_16Flash_fwd_paramsE)
        /*0848*/ 	.word	0x00000000


	//----- nvinfo : EIATTR_MIN_STACK_SIZE
	.align		4
.L_364:
        /*084c*/ 	.byte	0x04, 0x12
        /*084e*/ 	.short	(.L_366 - .L_365)
	.align		4
.L_365:
        /*0850*/ 	.word	index@(_ZN5flash32flash_fwd_splitkv_combine_kernelI23Flash_fwd_kernel_traitsILi256ELi64ELi64ELi4ELb0ELb0EN7cutlass6half_tE19Flash_kernel_traitsILi256ELi64ELi64ELi4ES3_EELi4ELi4ELb0EEEvNS_16Flash_fwd_paramsE)
        /*0854*/ 	.word	0x00000000


	//----- nvinfo : EIATTR_MIN_STACK_SIZE
	.align		4
.L_366:
        /*0858*/ 	.byte	0x04, 0x12
        /*085a*/ 	.short	(.L_368 - .L_367)
	.align		4
.L_367:
        /*085c*/ 	.word	index@(_ZN5flash32flash_fwd_splitkv_combine_kernelI23Flash_fwd_kernel_traitsILi256ELi64ELi64ELi4ELb0ELb0EN7cutlass6half_tE19Flash_kernel_traitsILi256ELi64ELi64ELi4ES3_EELi4ELi3ELb0EEEvNS_16Flash_fwd_paramsE)
        /*0860*/ 	.word	0x00000000


	//----- nvinfo : EIATTR_MIN_STACK_SIZE
	.align		4
.L_368:
        /*0864*/ 	.byte	0x04, 0x12
        /*0866*/ 	.short	(.L_370 - .L_369)
	.align		4
.L_369:
        /*0868*/ 	.word	index@(_ZN5flash32flash_fwd_splitkv_combine_kernelI23Flash_fwd_kernel_traitsILi256ELi64ELi64ELi4ELb0ELb0EN7cutlass6half_tE19Flash_kernel_traitsILi256ELi64ELi64ELi4ES3_EELi4ELi2ELb0EEEvNS_16Flash_fwd_paramsE)
        /*086c*/ 	.word	0x00000000


	//----- nvinfo : EIATTR_MIN_STACK_SIZE
	.align		4
.L_370:
        /*0870*/ 	.byte	0x04, 0x12
        /*0872*/ 	.short	(.L_372 - .L_371)
	.align		4
.L_371:
        /*0874*/ 	.word	index@(_ZN5flash32flash_fwd_splitkv_combine_kernelI23Flash_fwd_kernel_traitsILi256ELi64ELi64ELi4ELb0ELb0EN7cutlass6half_tE19Flash_kernel_traitsILi256ELi64ELi64ELi4ES3_EELi4ELi1ELb0EEEvNS_16Flash_fwd_paramsE)
        /*0878*/ 	.word	0x00000000


	//----- nvinfo : EIATTR_MIN_STACK_SIZE
	.align		4
.L_372:
        /*087c*/ 	.byte	0x04, 0x12
        /*087e*/ 	.short	(.L_374 - .L_373)
	.align		4
.L_373:
        /*0880*/ 	.word	index@(_ZN5flash32flash_fwd_splitkv_combine_kernelI23Flash_fwd_kernel_traitsILi256ELi64ELi64ELi4ELb0ELb0EN7cutlass6half_tE19Flash_kernel_traitsILi256ELi64ELi64ELi4ES3_EELi4ELi7ELb1EEEvNS_16Flash_fwd_paramsE)
        /*0884*/ 	.word	0x00000000


	//----- nvinfo : EIATTR_MIN_STACK_SIZE
	.align		4
.L_374:
        /*0888*/ 	.byte	0x04, 0x12
        /*088a*/ 	.short	(.L_376 - .L_375)
	.align		4
.L_375:
        /*088c*/ 	.word	index@(_ZN5flash32flash_fwd_splitkv_combine_kernelI23Flash_fwd_kernel_traitsILi256ELi64ELi64ELi4ELb0ELb0EN7cutlass6half_tE19Flash_kernel_traitsILi256ELi64ELi64ELi4ES3_EELi4ELi6ELb1EEEvNS_16Flash_fwd_paramsE)
        /*0890*/ 	.word	0x00000000


	//----- nvinfo : EIATTR_MIN_STACK_SIZE
	.align		4
.L_376:
        /*0894*/ 	.byte	0x04, 0x12
        /*0896*/ 	.short	(.L_378 - .L_377)
	.align		4
.L_377:
        /*0898*/ 	.word	index@(_ZN5flash32flash_fwd_splitkv_combine_kernelI23Flash_fwd_kernel_traitsILi256ELi64ELi64ELi4ELb0ELb0EN7cutlass6half_tE19Flash_kernel_traitsILi256ELi64ELi64ELi4ES3_EELi4ELi5ELb1EEEvNS_16Flash_fwd_paramsE)
        /*089c*/ 	.word	0x00000000


	//----- nvinfo : EIATTR_MIN_STACK_SIZE
	.align		4
.L_378:
        /*08a0*/ 	.byte	0x04, 0x12
        /*08a2*/ 	.short	(.L_380 - .L_379)
	.align		4
.L_379:
        /*08a4*/ 	.word	index@(_ZN5flash32flash_fwd_splitkv_combine_kernelI23Flash_fwd_kernel_traitsILi256ELi64ELi64ELi4ELb0ELb0EN7cutlass6half_tE19Flash_kernel_traitsILi256ELi64ELi64ELi4ES3_EELi4ELi4ELb1EEEvNS_16Flash_fwd_paramsE)
        /*08a8*/ 	.word	0x00000000


	//----- nvinfo : EIATTR_MIN_STACK_SIZE
	.align		4
.L_380:
        /*08ac*/ 	.byte	0x04, 0x12
        /*08ae*/ 	.short	(.L_382 - .L_381)
	.align		4
.L_381:
        /*08b0*/ 	.word	index@(_ZN5flash32flash_fwd_splitkv_combine_kernelI23Flash_fwd_kernel_traitsILi256ELi64ELi64ELi4ELb0ELb0EN7cutlass6half_tE19Flash_kernel_traitsILi256ELi64ELi64ELi4ES3_EELi4ELi3ELb1EEEvNS_16Flash_fwd_paramsE)
        /*08b4*/ 	.word	0x00000000


	//----- nvinfo : EIATTR_MIN_STACK_SIZE
	.align		4
.L_382:
        /*08b8*/ 	.byte	0x04, 0x12
        /*08ba*/ 	.short	(.L_384 - .L_383)
	.align		4
.L_383:
        /*08bc*/ 	.word	index@(_ZN5flash32flash_fwd_splitkv_combine_kernelI23Flash_fwd_kernel_traitsILi256ELi64ELi64ELi4ELb0ELb0EN7cutlass6half_tE19Flash_kernel_traitsILi256ELi64ELi64ELi4ES3_EELi4ELi2ELb1EEEvNS_16Flash_fwd_paramsE)
        /*08c0*/ 	.word	0x00000000


	//----- nvinfo : EIATTR_MIN_STACK_SIZE
	.align		4
.L_384:
        /*08c4*/ 	.byte	0x04, 0x12
        /*08c6*/ 	.short	(.L_386 - .L_385)
	.align		4
.L_385:
        /*08c8*/ 	.word	index@(_ZN5flash32flash_fwd_splitkv_combine_kernelI23Flash_fwd_kernel_traitsILi256ELi64ELi64ELi4ELb0ELb0EN7cutlass6half_tE19Flash_kernel_traitsILi256ELi64ELi64ELi4ES3_EELi4ELi1ELb1EEEvNS_16Flash_fwd_paramsE)
        /*08cc*/ 	.word	0x00000000


	//----- nvinfo : EIATTR_MIN_STACK_SIZE
	.align		4
.L_386:
        /*08d0*/ 	.byte	0x04, 0x12
        /*08d2*/ 	.short	(.L_388 - .L_387)
	.align		4
.L_387:
        /*08d4*/ 	.word	index@(_ZN5flash24flash_fwd_splitkv_kernelI23Flash_fwd_kernel_traitsILi256ELi64ELi64ELi4ELb0ELb0EN7cutlass6half_tE19Flash_kernel_traitsILi256ELi64ELi64ELi4ES3_EELb0ELb0ELb0ELb0ELb0ELb0ELb0ELb0EEEvNS_16Flash_fwd_paramsE)
        /*08d8*/ 	.word	0x00000000


	//----- nvinfo : EIATTR_MIN_STACK_SIZE
	.align		4
.L_388:
        /*08dc*/ 	.byte	0x04, 0x12
        /*08de*/ 	.short	(.L_390 - .L_389)
	.align		4
.L_389:
        /*08e0*/ 	.word	index@(_ZN5flash24flash_fwd_splitkv_kernelI23Flash_fwd_kernel_traitsILi256ELi64ELi64ELi4ELb0ELb0EN7cutlass6half_tE19Flash_kernel_traitsILi256ELi64ELi64ELi4ES3_EELb0ELb0ELb0ELb0ELb0ELb1ELb0ELb0EEEvNS_16Flash_fwd_paramsE)
        /*08e4*/ 	.word	0x00000008


	//----- nvinfo : EIATTR_MIN_STACK_SIZE
	.align		4
.L_390:
        /*08e8*/ 	.byte	0x04, 0x12
        /*08ea*/ 	.short	(.L_392 - .L_391)
	.align		4
.L_391:
        /*08ec*/ 	.word	index@(_ZN5flash24flash_fwd_splitkv_kernelI23Flash_fwd_kernel_traitsILi256ELi64ELi64ELi4ELb0ELb0EN7cutlass6half_tE19Flash_kernel_traitsILi256ELi64ELi64ELi4ES3_EELb0ELb0ELb0ELb0ELb0ELb0ELb0ELb1EEEvNS_16Flash_fwd_paramsE)
        /*08f0*/ 	.word	0x00000008


	//----- nvinfo : EIATTR_MIN_STACK_SIZE
	.align		4
.L_392:
        /*08f4*/ 	.byte	0x04, 0x12
        /*08f6*/ 	.short	(.L_394 - .L_393)
	.align		4
.L_393:
        /*08f8*/ 	.word	index@(_ZN5flash24flash_fwd_splitkv_kernelI23Flash_fwd_kernel_traitsILi256ELi64ELi64ELi4ELb0ELb0EN7cutlass6half_tE19Flash_kernel_traitsILi256ELi64ELi64ELi4ES3_EELb0ELb0ELb0ELb0ELb0ELb1ELb0ELb1EEEvNS_16Flash_fwd_paramsE)
        /*08fc*/ 	.word	0x00000008


	//----- nvinfo : EIATTR_MIN_STACK_SIZE
	.align		4
.L_394:
        /*0900*/ 	.byte	0x04, 0x12
        /*0902*/ 	.short	(.L_396 - .L_395)
	.align		4
.L_395:
        /*0904*/ 	.word	index@(_ZN5flash24flash_fwd_splitkv_kernelI23Flash_fwd_kernel_traitsILi256ELi64ELi64ELi4ELb0ELb0EN7cutlass6half_tE19Flash_kernel_traitsILi256ELi64ELi64ELi4ES3_EELb0ELb0ELb0ELb0ELb0ELb0ELb1ELb0EEEvNS_16Flash_fwd_paramsE)
        /*0908*/ 	.word	0x00000000


	//----- nvinfo : EIATTR_MIN_STACK_SIZE
	.align		4
.L_396:
        /*090c*/ 	.byte	0x04, 0x12
        /*090e*/ 	.short	(.L_398 - .L_397)
	.align		4
.L_397:
        /*0910*/ 	.word	index@(_ZN5flash24flash_fwd_splitkv_kernelI23Flash_fwd_kernel_traitsILi256ELi64ELi64ELi4ELb0ELb0EN7cutlass6half_tE19Flash_kernel_traitsILi256ELi64ELi64ELi4ES3_EELb0ELb0ELb0ELb0ELb0ELb1ELb1ELb0EEEvNS_16Flash_fwd_paramsE)
        /*0914*/ 	.word	0x00000000


	//----- nvinfo : EIATTR_MIN_STACK_SIZE
	.align		4
.L_398:
        /*0918*/ 	.byte	0x04, 0x12
        /*091a*/ 	.short	(.L_400 - .L_399)
	.align		4
.L_399:
        /*091c*/ 	.word	index@(_ZN5flash24flash_fwd_splitkv_kernelI23Flash_fwd_kernel_traitsILi256ELi64ELi64ELi4ELb0ELb0EN7cutlass6half_tE19Flash_kernel_traitsILi256ELi64ELi64ELi4ES3_EELb0ELb0ELb0ELb0ELb0ELb0ELb1ELb1EEEvNS_16Flash_fwd_paramsE)
        /*0920*/ 	.word	0x00000008


	//----- nvinfo : EIATTR_MIN_STACK_SIZE
	.align		4
.L_400:
        /*0924*/ 	.byte	0x04, 0x12
        /*0926*/ 	.short	(.L_402 - .L_401)
	.align		4
.L_401:
        /*0928*/ 	.word	index@(_ZN5flash24flash_fwd_splitkv_kernelI23Flash_fwd_kernel_traitsILi256ELi64ELi64ELi4ELb0ELb0EN7cutlass6half_tE19Flash_kernel_traitsILi256ELi64ELi64ELi4ES3_EELb0ELb0ELb0ELb0ELb0ELb1ELb1ELb1EEEvNS_16Flash_fwd_paramsE)
        /*092c*/ 	.word	0x00000008


	//----- nvinfo : EIATTR_MIN_STACK_SIZE
	.align		4
.L_402:
        /*0930*/ 	.byte	0x04, 0x12
        /*0932*/ 	.short	(.L_404 - .L_403)
	.align		4
.L_403:
        /*0934*/ 	.word	index@(_ZN5flash24flash_fwd_splitkv_kernelI23Flash_fwd_kernel_traitsILi256ELi64ELi64ELi4ELb0ELb0EN7cutlass6half_tE19Flash_kernel_traitsILi256ELi64ELi64ELi4ES3_EELb0ELb1ELb0ELb0ELb0ELb0ELb0ELb0EEEvNS_16Flash_fwd_paramsE)
        /*0938*/ 	.word	0x00000000


	//----- nvinfo : EIATTR_MIN_STACK_SIZE
	.align		4
.L_404:
        /*093c*/ 	.byte	0x04, 0x12
        /*093e*/ 	.short	(.L_406 - .L_405)
	.align		4
.L_405:
        /*0940*/ 	.word	index@(_ZN5flash24flash_fwd_splitkv_kernelI23Flash_fwd_kernel_traitsILi256ELi64ELi64ELi4ELb0ELb0EN7cutlass6half_tE19Flash_kernel_traitsILi256ELi64ELi64ELi4ES3_EELb0ELb1ELb0ELb0ELb0ELb1ELb0ELb0EEEvNS_16Flash_fwd_paramsE)
        /*0944*/ 	.word	0x00000000


	//----- nvinfo : EIATTR_MIN_STACK_SIZE
	.align		4
.L_406:
        /*0948*/ 	.byte	0x04, 0x12
        /*094a*/ 	.short	(.L_408 - .L_407)
	.align		4
.L_407:
        /*094c*/ 	.word	index@(_ZN5flash24flash_fwd_splitkv_kernelI23Flash_fwd_kernel_traitsILi256ELi64ELi64ELi4ELb0ELb0EN7cutlass6half_tE19Flash_kernel_traitsILi256ELi64ELi64ELi4ES3_EELb0ELb1ELb0ELb0ELb0ELb0ELb0ELb1EEEvNS_16Flash_fwd_paramsE)
        /*0950*/ 	.word	0x00000000


	//----- nvinfo : EIATTR_MIN_STACK_SIZE
	.align		4
.L_408:
        /*0954*/ 	.byte	0x04, 0x12
        /*0956*/ 	.short	(.L_410 - .L_409)
	.align		4
.L_409:
        /*0958*/ 	.word	index@(_ZN5flash24flash_fwd_splitkv_kernelI23Flash_fwd_kernel_traitsILi256ELi64ELi64ELi4ELb0ELb0EN7cutlass6half_tE19Flash_kernel_traitsILi256ELi64ELi64ELi4ES3_EELb0ELb1ELb0ELb0ELb0ELb1ELb0ELb1EEEvNS_16Flash_fwd_paramsE)
        /*095c*/ 	.word	0x00000000


	//----- nvinfo : EIATTR_MIN_STACK_SIZE
	.align		4
.L_410:
        /*0960*/ 	.byte	0x04, 0x12
        /*0962*/ 	.short	(.L_412 - .L_411)
	.align		4
.L_411:
        /*0964*/ 	.word	index@(_ZN5flash24flash_fwd_splitkv_kernelI23Flash_fwd_kernel_traitsILi256ELi64ELi64ELi4ELb0ELb0EN7cutlass6half_tE19Flash_kernel_traitsILi256ELi64ELi64ELi4ES3_EELb0ELb1ELb0ELb0ELb0ELb0ELb1ELb0EEEvNS_16Flash_fwd_paramsE)
        /*0968*/ 	.word	0x00000000


	//----- nvinfo : EIATTR_MIN_STACK_SIZE
	.align		4
.L_412:
        /*096c*/ 	.byte	0x04, 0x12
        /*096e*/ 	.short	(.L_414 - .L_413)
	.align		4
.L_413:
        /*0970*/ 	.word	index@(_ZN5flash24flash_fwd_splitkv_kernelI23Flash_fwd_kernel_traitsILi256ELi64ELi64ELi4ELb0ELb0EN7cutlass6half_tE19Flash_kernel_traitsILi256ELi64ELi64ELi4ES3_EELb0ELb1ELb0ELb0ELb0ELb1ELb1ELb0EEEvNS_16Flash_fwd_paramsE)
        /*0974*/ 	.word	0x00000000


	//----- nvinfo : EIATTR_MIN_STACK_SIZE
	.align		4
.L_414:
        /*0978*/ 	.byte	0x04, 0x12
        /*097a*/ 	.short	(.L_416 - .L_415)
	.align		4
.L_415:
        /*097c*/ 	.word	index@(_ZN5flash24flash_fwd_splitkv_kernelI23Flash_fwd_kernel_traitsILi256ELi64ELi64ELi4ELb0ELb0EN7cutlass6half_tE19Flash_kernel_traitsILi256ELi64ELi64ELi4ES3_EELb0ELb1ELb0ELb0ELb0ELb0ELb1ELb1EEEvNS_16Flash_fwd_paramsE)
        /*0980*/ 	.word	0x00000000


	//----- nvinfo : EIATTR_MIN_STACK_SIZE
	.align		4
.L_416:
        /*0984*/ 	.byte	0x04, 0x12
        /*0986*/ 	.short	(.L_418 - .L_417)
	.align		4
.L_417:
        /*0988*/ 	.word	index@(_ZN5flash24flash_fwd_splitkv_kernelI23Flash_fwd_kernel_traitsILi256ELi64ELi64ELi4ELb0ELb0EN7cutlass6half_tE19Flash_kernel_traitsILi256ELi64ELi64ELi4ES3_EELb0ELb1ELb0ELb0ELb0ELb1ELb1ELb1EEEvNS_16Flash_fwd_paramsE)
        /*098c*/ 	.word	0x00000010


	//----- nvinfo : EIATTR_MIN_STACK_SIZE
	.align		4
.L_418:
        /*0990*/ 	.byte	0x04, 0x12
        /*0992*/ 	.short	(.L_420 - .L_419)
	.align		4
.L_419:
        /*0994*/ 	.word	index@(_ZN5flash24flash_fwd_splitkv_kernelI23Flash_fwd_kernel_traitsILi256ELi64ELi64ELi4ELb0ELb0EN7cutlass6half_tE19Flash_kernel_traitsILi256ELi64ELi64ELi4ES3_EELb0ELb0ELb0ELb0ELb1ELb0ELb0ELb0EEEvNS_16Flash_fwd_paramsE)
        /*0998*/ 	.word	0x00000000


	//----- nvinfo : EIATTR_MIN_STACK_SIZE
	.align		4
.L_420:
        /*099c*/ 	.byte	0x04, 0x12
        /*099e*/ 	.short	(.L_422 - .L_421)
	.align		4
.L_421:
        /*09a0*/ 	.word	index@(_ZN5flash24flash_fwd_splitkv_kernelI23Flash_fwd_kernel_traitsILi256ELi64ELi64ELi4ELb0ELb0EN7cutlass6half_tE19Flash_kernel_traitsILi256ELi64ELi64ELi4ES3_EELb0ELb0ELb0ELb0ELb1ELb1ELb0ELb0EEEvNS_16Flash_fwd_paramsE)
        /*09a4*/ 	.word	0x00000000


	//----- nvinfo : EIATTR_MIN_STACK_SIZE
	.align		4
.L_422:
        /*09a8*/ 	.byte	0x04, 0x12
        /*09aa*/ 	.short	(.L_424 - .L_423)
	.align		4
.L_423:
        /*09ac*/ 	.word	index@(_ZN5flash24flash_fwd_splitkv_kernelI23Flash_fwd_kernel_traitsILi256ELi64ELi64ELi4ELb0ELb0EN7cutlass6half_tE19Flash_kernel_traitsILi256ELi64ELi64ELi4ES3_EELb0ELb0ELb1ELb0ELb0ELb0ELb0ELb0EEEvNS_16Flash_fwd_paramsE)
        /*09b0*/ 	.word	0x00000000


	//----- nvinfo : EIATTR_MIN_STACK_SIZE
	.align		4
.L_424:
        /*09b4*/ 	.byte	0x04, 0x12
        /*09b6*/ 	.short	(.L_426 - .L_425)
	.align		4
.L_425:
        /*09b8*/ 	.word	index@(_ZN5flash24flash_fwd_splitkv_kernelI23Flash_fwd_kernel_traitsILi256ELi64ELi64ELi4ELb0ELb0EN7cutlass6half_tE19Flash_kernel_traitsILi256ELi64ELi64ELi4ES3_EELb0ELb0ELb1ELb0ELb0ELb1ELb0ELb0EEEvNS_16Flash_fwd_paramsE)
        /*09bc*/ 	.word	0x00000000


	//----- nvinfo : EIATTR_MIN_STACK_SIZE
	.align		4
.L_426:
        /*09c0*/ 	.byte	0x04, 0x12
        /*09c2*/ 	.short	(.L_428 - .L_427)
	.align		4
.L_427:
        /*09c4*/ 	.word	index@(_ZN5flash24flash_fwd_splitkv_kernelI23Flash_fwd_kernel_traitsILi256ELi64ELi64ELi4ELb0ELb0EN7cutlass6half_tE19Flash_kernel_traitsILi256ELi64ELi64ELi4ES3_EELb0ELb0ELb0ELb0ELb1ELb0ELb0ELb1EEEvNS_16Flash_fwd_paramsE)
        /*09c8*/ 	.word	0x00000000


	//----- nvinfo : EIATTR_MIN_STACK_SIZE
	.align		4
.L_428:
        /*09cc*/ 	.byte	0x04, 0x12
        /*09ce*/ 	.short	(.L_430 - .L_429)
	.align		4
.L_429:
        /*09d0*/ 	.word	index@(_ZN5flash24flash_fwd_splitkv_kernelI23Flash_fwd_kernel_traitsILi256ELi64ELi64ELi4ELb0ELb0EN7cutlass6half_tE19Flash_kernel_traitsILi256ELi64ELi64ELi4ES3_EELb0ELb0ELb0ELb0ELb1ELb1ELb0ELb1EEEvNS_16Flash_fwd_paramsE)
        /*09d4*/ 	.word	0x00000008


	//----- nvinfo : EIATTR_MIN_STACK_SIZE
	.align		4
.L_430:
        /*09d8*/ 	.byte	0x04, 0x12
        /*09da*/ 	.short	(.L_432 - .L_431)
	.align		4
.L_431:
        /*09dc*/ 	.word	index@(_ZN5flash24flash_fwd_splitkv_kernelI23Flash_fwd_kernel_traitsILi256ELi64ELi64ELi4ELb0ELb0EN7cutlass6half_tE19Flash_kernel_traitsILi256ELi64ELi64ELi4ES3_EELb0ELb0ELb1ELb0ELb0ELb0ELb0ELb1EEEvNS_16Flash_fwd_paramsE)
        /*09e0*/ 	.word	0x00000000


	//----- nvinfo : EIATTR_MIN_STACK_SIZE
	.align		4
.L_432:
        /*09e4*/ 	.byte	0x04, 0x12
        /*09e6*/ 	.short	(.L_434 - .L_433)
	.align		4
.L_433:
        /*09e8*/ 	.word	index@(_ZN5flash24flash_fwd_splitkv_kernelI23Flash_fwd_kernel_traitsILi256ELi64ELi64ELi4ELb0ELb0EN7cutlass6half_tE19Flash_kernel_traitsILi256ELi64ELi64ELi4ES3_EELb0ELb0ELb1ELb0ELb0ELb1ELb0ELb1EEEvNS_16Flash_fwd_paramsE)
        /*09ec*/ 	.word	0x00000048


	//----- nvinfo : EIATTR_MIN_STACK_SIZE
	.align		4
.L_434:
        /*09f0*/ 	.byte	0x04, 0x12
        /*09f2*/ 	.short	(.L_436 - .L_435)
	.align		4
.L_435:
        /*09f4*/ 	.word	index@(_ZN5flash24flash_fwd_splitkv_kernelI23Flash_fwd_kernel_traitsILi256ELi64ELi64ELi4ELb0ELb0EN7cutlass6half_tE19Flash_kernel_traitsILi256ELi64ELi64ELi4ES3_EELb0ELb0ELb0ELb0ELb1ELb0ELb1ELb0EEEvNS_16Flash_fwd_paramsE)
        /*09f8*/ 	.word	0x00000000


	//----- nvinfo : EIATTR_MIN_STACK_SIZE
	.align		4
.L_436:
        /*09fc*/ 	.byte	0x04, 0x12
        /*09fe*/ 	.short	(.L_438 - .L_437)
	.align		4
.L_437:
        /*0a00*/ 	.word	index@(_ZN5flash24flash_fwd_splitkv_kernelI23Flash_fwd_kernel_traitsILi256ELi64ELi64ELi4ELb0ELb0EN7cutlass6half_tE19Flash_kernel_traitsILi256ELi64ELi64ELi4ES3_EELb0ELb0ELb0ELb0ELb1ELb1ELb1ELb0EEEvNS_16Flash_fwd_paramsE)
        /*0a04*/ 	.word	0x00000000


	//----- nvinfo : EIATTR_MIN_STACK_SIZE
	.align		4
.L_438:
        /*0a08*/ 	.byte	0x04, 0x12
        /*0a0a*/ 	.short	(.L_440 - .L_439)
	.align		4
.L_439:
        /*0a0c*/ 	.word	index@(_ZN5flash24flash_fwd_splitkv_kernelI23Flash_fwd_kernel_traitsILi256ELi64ELi64ELi4ELb0ELb0EN7cutlass6half_tE19Flash_kernel_traitsILi256ELi64ELi64ELi4ES3_EELb0ELb0ELb1ELb0ELb0ELb0ELb1ELb0EEEvNS_16Flash_fwd_paramsE)
        /*0a10*/ 	.word	0x00000000


	//----- nvinfo : EIATTR_MIN_STACK_SIZE
	.align		4
.L_440:
        /*0a14*/ 	.byte	0x04, 0x12
        /*0a16*/ 	.short	(.L_442 - .L_441)
	.align		4
.L_441:
        /*0a18*/ 	.word	index@(_ZN5flash24flash_fwd_splitkv_kernelI23Flash_fwd_kernel_traitsILi256ELi64ELi64ELi4ELb0ELb0EN7cutlass6half_tE19Flash_kernel_traitsILi256ELi64ELi64ELi4ES3_EELb0ELb0ELb1ELb0ELb0ELb1ELb1ELb0EEEvNS_16Flash_fwd_paramsE)
        /*0a1c*/ 	.word	0x00000000


	//----- nvinfo : EIATTR_MIN_STACK_SIZE
	.align		4
.L_442:
        /*0a20*/ 	.byte	0x04, 0x12
        /*0a22*/ 	.short	(.L_444 - .L_443)
	.align		4
.L_443:
        /*0a24*/ 	.word	index@(_ZN5flash24flash_fwd_splitkv_kernelI23Flash_fwd_kernel_traitsILi256ELi64ELi64ELi4ELb0ELb0EN7cutlass6half_tE19Flash_kernel_traitsILi256ELi64ELi64ELi4ES3_EELb0ELb0ELb0ELb0ELb1ELb0ELb1ELb1EEEvNS_16Flash_fwd_paramsE)
        /*0a28*/ 	.word	0x00000000


	//----- nvinfo : EIATTR_MIN_STACK_SIZE
	.align		4
.L_444:
        /*0a2c*/ 	.byte	0x04, 0x12
        /*0a2e*/ 	.short	(.L_446 - .L_445)
	.align		4
.L_445:
        /*0a30*/ 	.word	index@(_ZN5flash24flash_fwd_splitkv_kernelI23Flash_fwd_kernel_traitsILi256ELi64ELi64ELi4ELb0ELb0EN7cutlass6half_tE19Flash_kernel_traitsILi256ELi64ELi64ELi4ES3_EELb0ELb0ELb0ELb0ELb1ELb1ELb1ELb1EEEvNS_16Flash_fwd_paramsE)
        /*0a34*/ 	.word	0x00000000


	//----- nvinfo : EIATTR_MIN_STACK_SIZE
	.align		4
.L_446:
        /*0a38*/ 	.byte	0x04, 0x12
        /*0a3a*/ 	.short	(.L_448 - .L_447)
	.align		4
.L_447:
        /*0a3c*/ 	.word	index@(_ZN5flash24flash_fwd_splitkv_kernelI23Flash_fwd_kernel_traitsILi256ELi64ELi64ELi4ELb0ELb0EN7cutlass6half_tE19Flash_kernel_traitsILi256ELi64ELi64ELi4ES3_EELb0ELb0ELb1ELb0ELb0ELb0ELb1ELb1EEEvNS_16Flash_fwd_paramsE)
        /*0a40*/ 	.word	0x00000000


	//----- nvinfo : EIATTR_MIN_STACK_SIZE
	.align		4
.L_448:
        /*0a44*/ 	.byte	0x04, 0x12
        /*0a46*/ 	.short	(.L_450 - .L_449)
	.align		4
.L_449:
        /*0a48*/ 	.word	index@(_ZN5flash24flash_fwd_splitkv_kernelI23Flash_fwd_kernel_traitsILi256ELi64ELi64ELi4ELb0ELb0EN7cutlass6half_tE19Flash_kernel_traitsILi256ELi64ELi64ELi4ES3_EELb0ELb0ELb1ELb0ELb0ELb1ELb1ELb1EEEvNS_16Flash_fwd_paramsE)
        /*0a4c*/ 	.word	0x00000050


	//----- nvinfo : EIATTR_MIN_STACK_SIZE
	.align		4
.L_450:
        /*0a50*/ 	.byte	0x04, 0x12
        /*0a52*/ 	.short	(.L_452 - .L_451)
	.align		4
.L_451:
        /*0a54*/ 	.word	index@(_ZN5flash24flash_fwd_splitkv_kernelI23Flash_fwd_kernel_traitsILi256ELi64ELi64ELi4ELb0ELb0EN7cutlass6half_tE19Flash_kernel_traitsILi256ELi64ELi64ELi4ES3_EELb0ELb1ELb0ELb0ELb1ELb0ELb0ELb0EEEvNS_16Flash_fwd_paramsE)
        /*0a58*/ 	.word	0x00000000


	//----- nvinfo : EIATTR_MIN_STACK_SIZE
	.align		4
.L_452:
        /*0a5c*/ 	.byte	0x04, 0x12
        /*0a5e*/ 	.short	(.L_454 - .L_453)
	.align		4
.L_453:
        /*0a60*/ 	.word	index@(_ZN5flash24flash_fwd_splitkv_kernelI23Flash_fwd_kernel_traitsILi256ELi64ELi64ELi4ELb0ELb0EN7cutlass6half_tE19Flash_kernel_traitsILi256ELi64ELi64ELi4ES3_EELb0ELb1ELb0ELb0ELb1ELb1ELb0ELb0EEEvNS_16Flash_fwd_paramsE)
        /*0a64*/ 	.word	0x00000000


	//----- nvinfo : EIATTR_MIN_STACK_SIZE
	.align		4
.L_454:
        /*0a68*/ 	.byte	0x04, 0x12
        /*0a6a*/ 	.short	(.L_456 - .L_455)
	.align		4
.L_455:
        /*0a6c*/ 	.word	index@(_ZN5flash24flash_fwd_splitkv_kernelI23Flash_fwd_kernel_traitsILi256ELi64ELi64ELi4ELb0ELb0EN7cutlass6half_tE19Flash_kernel_traitsILi256ELi64ELi64ELi4ES3_EELb0ELb1ELb1ELb0ELb0ELb0ELb0ELb0EEEvNS_16Flash_fwd_paramsE)
        /*0a70*/ 	.word	0x00000000


	//----- nvinfo : EIATTR_MIN_STACK_SIZE
	.align		4
.L_456:
        /*0a74*/ 	.byte	0x04, 0x12
        /*0a76*/ 	.short	(.L_458 - .L_457)
	.align		4
.L_457:
        /*0a78*/ 	.word	index@(_ZN5flash24flash_fwd_splitkv_kernelI23Flash_fwd_kernel_traitsILi256ELi64ELi64ELi4ELb0ELb0EN7cutlass6half_tE19Flash_kernel_traitsILi256ELi64ELi64ELi4ES3_EELb0ELb1ELb1ELb0ELb0ELb1ELb0ELb0EEEvNS_16Flash_fwd_paramsE)
        /*0a7c*/ 	.word	0x00000000


	//----- nvinfo : EIATTR_MIN_STACK_SIZE
	.align		4
.L_458:
        /*0a80*/ 	.byte	0x04, 0x12
        /*0a82*/ 	.short	(.L_460 - .L_459)
	.align		4
.L_459:
        /*0a84*/ 	.word	index@(_ZN5flash24flash_fwd_splitkv_kernelI23Flash_fwd_kernel_traitsILi256ELi64ELi64ELi4ELb0ELb0EN7cutlass6half_tE19Flash_kernel_traitsILi256ELi64ELi64ELi4ES3_EELb0ELb1ELb0ELb0ELb1ELb0ELb0ELb1EEEvNS_16Flash_fwd_paramsE)
        /*0a88*/ 	.word	0x00000000


	//----- nvinfo : EIATTR_MIN_STACK_SIZE
	.align		4
.L_460:
        /*0a8c*/ 	.byte	0x04, 0x12
        /*0a8e*/ 	.short	(.L_462 - .L_461)
	.align		4
.L_461:
        /*0a90*/ 	.word	index@(_ZN5flash24flash_fwd_splitkv_kernelI23Flash_fwd_kernel_traitsILi256ELi64ELi64ELi4ELb0ELb0EN7cutlass6half_tE19Flash_kernel_traitsILi256ELi64ELi64ELi4ES3_EELb0ELb1ELb0ELb0ELb1ELb1ELb0ELb1EEEvNS_16Flash_fwd_paramsE)
        /*0a94*/ 	.word	0x00000000


	//----- nvinfo : EIATTR_MIN_STACK_SIZE
	.align		4
.L_462:
        /*0a98*/ 	.byte	0x04, 0x12
        /*0a9a*/ 	.short	(.L_464 - .L_463)
	.align		4
.L_463:
        /*0a9c*/ 	.word	index@(_ZN5flash24flash_fwd_splitkv_kernelI23Flash_fwd_kernel_traitsILi256ELi64ELi64ELi4ELb0ELb0EN7cutlass6half_tE19Flash_kernel_traitsILi256ELi64ELi64ELi4ES3_EELb0ELb1ELb1ELb0ELb0ELb0ELb0ELb1EEEvNS_16Flash_fwd_paramsE)
        /*0aa0*/ 	.word	0x00000008


	//----- nvinfo : EIATTR_MIN_STACK_SIZE
	.align		4
.L_464:
        /*0aa4*/ 	.byte	0x04, 0x12
        /*0aa6*/ 	.short	(.L_466 - .L_465)
	.align		4
.L_465:
        /*0aa8*/ 	.word	index@(_ZN5flash24flash_fwd_splitkv_kernelI23Flash_fwd_kernel_traitsILi256ELi64ELi64ELi4ELb0ELb0EN7cutlass6half_tE19Flash_kernel_traitsILi256ELi64ELi64ELi4ES3_EELb0ELb1ELb1ELb0ELb0ELb1ELb0ELb1EEEvNS_16Flash_fwd_paramsE)
        /*0aac*/ 	.word	0x00000000


	//----- nvinfo : EIATTR_MIN_STACK_SIZE
	.align		4
.L_466:
        /*0ab0*/ 	.byte	0x04, 0x12
        /*0ab2*/ 	.short	(.L_468 - .L_467)
	.align		4
.L_467:
        /*0ab4*/ 	.word	index@(_ZN5flash24flash_fwd_splitkv_kernelI23Flash_fwd_kernel_traitsILi256ELi64ELi64ELi4ELb0ELb0EN7cutlass6half_tE19Flash_kernel_traitsILi256ELi64ELi64ELi4ES3_EELb0ELb1ELb0ELb0ELb1ELb0ELb1ELb0EEEvNS_16Flash_fwd_paramsE)
        /*0ab8*/ 	.word	0x00000000


	//----- nvinfo : EIATTR_MIN_STACK_SIZE
	.align		4
.L_468:
        /*0abc*/ 	.byte	0x04, 0x12
        /*0abe*/ 	.short	(.L_470 - .L_469)
	.align		4
.L_469:
        /*0ac0*/ 	.word	index@(_ZN5flash24flash_fwd_splitkv_kernelI23Flash_fwd_kernel_traitsILi256ELi64ELi64ELi4ELb0ELb0EN7cutlass6half_tE19Flash_kernel_traitsILi256ELi64ELi64ELi4ES3_EELb0ELb1ELb0ELb0ELb1ELb1ELb1ELb0EEEvNS_16Flash_fwd_paramsE)
        /*0ac4*/ 	.word	0x00000000


	//----- nvinfo : EIATTR_MIN_STACK_SIZE
	.align		4
.L_470:
        /*0ac8*/ 	.byte	0x04, 0x12
        /*0aca*/ 	.short	(.L_472 - .L_471)
	.align		4
.L_471:
        /*0acc*/ 	.word	index@(_ZN5flash24flash_fwd_splitkv_kernelI23Flash_fwd_kernel_traitsILi256ELi64ELi64ELi4ELb0ELb0EN7cutlass6half_tE19Flash_kernel_traitsILi256ELi64ELi64ELi4ES3_EELb0ELb1ELb1ELb0ELb0ELb0ELb1ELb0EEEvNS_16Flash_fwd_paramsE)
        /*0ad0*/ 	.word	0x00000000


	//----- nvinfo : EIATTR_MIN_STACK_SIZE
	.align		4
.L_472:
        /*0ad4*/ 	.byte	0x04, 0x12
        /*0ad6*/ 	.short	(.L_474 - .L_473)
	.align		4
.L_473:
        /*0ad8*/ 	.word	index@(_ZN5flash24flash_fwd_splitkv_kernelI23Flash_fwd_kernel_traitsILi256ELi64ELi64ELi4ELb0ELb0EN7cutlass6half_tE19Flash_kernel_traitsILi256ELi64ELi64ELi4ES3_EELb0ELb1ELb1ELb0ELb0ELb1ELb1ELb0EEEvNS_16Flash_fwd_paramsE)
        /*0adc*/ 	.word	0x00000000


	//----- nvinfo : EIATTR_MIN_STACK_SIZE
	.align		4
.L_474:
        /*0ae0*/ 	.byte	0x04, 0x12
        /*0ae2*/ 	.short	(.L_476 - .L_475)
	.align		4
.L_475:
        /*0ae4*/ 	.word	index@(_ZN5flash24flash_fwd_splitkv_kernelI23Flash_fwd_kernel_traitsILi256ELi64ELi64ELi4ELb0ELb0EN7cutlass6half_tE19Flash_kernel_traitsILi256ELi64ELi64ELi4ES3_EELb0ELb1ELb0ELb0ELb1ELb0ELb1ELb1EEEvNS_16Flash_fwd_paramsE)
        /*0ae8*/ 	.word	0x00000008


	//----- nvinfo : EIATTR_MIN_STACK_SIZE
	.align		4
.L_476:
        /*0aec*/ 	.byte	0x04, 0x12
        /*0aee*/ 	.short	(.L_478 - .L_477)
	.align		4
.L_477:
        /*0af0*/ 	.word	index@(_ZN5flash24flash_fwd_splitkv_kernelI23Flash_fwd_kernel_traitsILi256ELi64ELi64ELi4ELb0ELb0EN7cutlass6half_tE19Flash_kernel_traitsILi256ELi64ELi64ELi4ES3_EELb0ELb1ELb0ELb0ELb1ELb1ELb1ELb1EEEvNS_16Flash_fwd_paramsE)
        /*0af4*/ 	.word	0x00000018


	//----- nvinfo : EIATTR_MIN_STACK_SIZE
	.align		4
.L_478:
        /*0af8*/ 	.byte	0x04, 0x12
        /*0afa*/ 	.short	(.L_480 - .L_479)
	.align		4
.L_479:
        /*0afc*/ 	.word	index@(_ZN5flash24flash_fwd_splitkv_kernelI23Flash_fwd_kernel_traitsILi256ELi64ELi64ELi4ELb0ELb0EN7cutlass6half_tE19Flash_kernel_traitsILi256ELi64ELi64ELi4ES3_EELb0ELb1ELb1ELb0ELb0ELb0ELb1ELb1EEEvNS_16Flash_fwd_paramsE)
        /*0b00*/ 	.word	0x00000018


	//----- nvinfo : EIATTR_MIN_STACK_SIZE
	.align		4
.L_480:
        /*0b04*/ 	.byte	0x04, 0x12
        /*0b06*/ 	.short	(.L_482 - .L_481)
	.align		4
.L_481:
        /*0b08*/ 	.word	index@(_ZN5flash24flash_fwd_splitkv_kernelI23Flash_fwd_kernel_traitsILi256ELi64ELi64ELi4ELb0ELb0EN7cutlass6half_tE19Flash_kernel_traitsILi256ELi64ELi64ELi4ES3_EELb0ELb1ELb1ELb0ELb0ELb1ELb1ELb1EEEvNS_16Flash_fwd_paramsE)
        /*0b0c*/ 	.word	0x00000028
.L_482:


//--------------------- .nv.info._ZN5flash32flash_fwd_splitkv_combine_kernelI23Flash_fwd_kernel_traitsILi256ELi64ELi64ELi4ELb0ELb0EN7cutlass6half_tE19Flash_kernel_traitsILi256ELi64ELi64ELi4ES3_EELi4ELi7ELb0EEEvNS_16Flash_fwd_paramsE --------------------------
	.section	.nv.info._ZN5flash32flash_fwd_splitkv_combine_kernelI23Flash_fwd_kernel_traitsILi256ELi64ELi64ELi4ELb0ELb0EN7cutlass6half_tE19Flash_kernel_traitsILi256ELi64ELi64ELi4ES3_EELi4ELi7ELb0EEEvNS_16Flash_fwd_paramsE,"",@"SHT_CUDA_INFO"
	.sectionflags	@""
	.align	4


	//----- nvinfo : EIATTR_CUDA_API_VERSION
	.align		4
        /*0000*/ 	.byte	0x04, 0x37
        /*0002*/ 	.short	(.L_484 - .L_483)
.L_483:
        /*0004*/ 	.word	0x00000082


	//----- nvinfo : EIATTR_SW2861232_WAR
	.align		4
.L_484:
        /*0008*/ 	.byte	0x01, 0x35
	.zero		2


	//----- nvinfo : EIATTR_PARAM_CBANK
	.align		4
        /*000c*/ 	.byte	0x04, 0x0a
        /*000e*/ 	.short	(.L_486 - .L_485)
	.align		4
.L_485:
        /*0010*/ 	.word	index@(.nv.constant0._ZN5flash32flash_fwd_splitkv_combine_kernelI23Flash_fwd_kernel_traitsILi256ELi64ELi64ELi4ELb0ELb0EN7cutlass6half_tE19Flash_kernel_traitsILi256ELi64ELi64ELi4ES3_EELi4ELi7ELb0EEEvNS_16Flash_fwd_paramsE)
        /*0014*/ 	.short	0x0160
        /*0016*/ 	.short	0x01d0


	//----- nvinfo : EIATTR_CBANK_PARAM_SIZE
	.align		4
.L_486:
        /*0018*/ 	.byte	0x03, 0x19
        /*001a*/ 	.short	0x01d0


	//----- nvinfo : EIATTR_KPARAM_INFO
	.align		4
        /*001c*/ 	.byte	0x04, 0x17
        /*001e*/ 	.short	(.L_488 - .L_487)
.L_487:
        /*0020*/ 	.word	0x00000000
        /*0024*/ 	.short	0x0000
        /*0026*/ 	.short	0x0000
        /*0028*/ 	.byte	0x00, 0xf0, 0x41, 0x07


	//----- nvinfo : EIATTR_MAXREG_COUNT
	.align		4
.L_488:
        /*002c*/ 	.byte	0x03, 0x1b
        /*002e*/ 	.short	0x00ff


	//----- nvinfo : EIATTR_NUM_BARRIERS
	.align		4
        /*0030*/ 	.byte	0x02, 0x4c
        /*0032*/ 	.byte	0x01
	.zero		1


	//----- nvinfo : EIATTR_MERCURY_ISA_VERSION
	.align		4
        /*0034*/ 	.byte	0x03, 0x5f
        /*0036*/ 	.short	0x0000


	//----- nvinfo : EIATTR_COOP_GROUP_MASK_REGIDS
	.align		4
        /*0038*/ 	.byte	0x04, 0x29
        /*003a*/ 	.short	(.L_490 - .L_489)


	//   ....[0]....
.L_489:
        /*003c*/ 	.word	0xffffffff


	//   ....[1]....
        /*0040*/ 	.word	0xffffffff


	//   ....[2]....
        /*0044*/ 	.word	0xffffffff


	//   ....[3]....
        /*0048*/ 	.word	0xffffffff


	//   ....[4]....
        /*004c*/ 	.word	0xffffffff


	//   ....[5]....
        /*0050*/ 	.word	0xffffffff


	//   ....[6]....
        /*0054*/ 	.word	0xffffffff


	//   ....[7]....
        /*0058*/ 	.word	0xffffffff


	//   ....[8]....
        /*005c*/ 	.word	0xffffffff


	//   ....[9]....
        /*0060*/ 	.word	0xffffffff


	//----- nvinfo : EIATTR_COOP_GROUP_INSTR_OFFSETS
	.align		4
.L_490:
        /*0064*/ 	.byte	0x04, 0x28
        /*0066*/ 	.short	(.L_492 - .L_491)


	//   ....[0]....
.L_491:
        /*0068*/ 	.word	0x00001ab0


	//   ....[1]....
        /*006c*/ 	.word	0x00001ad0


	//   ....[2]....
        /*0070*/ 	.word	0x00001af0


	//   ....[3]....
        /*0074*/ 	.word	0x00001b10


	//   ....[4]....
        /*0078*/ 	.word	0x00001b30


	//   ....[5]....
        /*007c*/ 	.word	0x00001c90


	//   ....[6]....
        /*0080*/ 	.word	0x00001ce0


	//   ....[7]....
        /*0084*/ 	.word	0x00001da0


	//   ....[8]....
        /*0088*/ 	.word	0x00001e20


	//   ....[9]....
        /*008c*/ 	.word	0x00001ef0


	//----- nvinfo : EIATTR_EXIT_INSTR_OFFSETS
	.align		4
.L_492:
        /*0090*/ 	.byte	0x04, 0x1c
        /*0092*/ 	.short	(.L_494 - .L_493)


	//   ....[0]....
.L_493:
        /*0094*/ 	.word	0x000043a0


	//   ....[1]....
        /*0098*/ 	.word	0x00004860


	//   ....[2]....
        /*009c*/ 	.word	0x000048c0


	//----- nvinfo : EIATTR_CRS_STACK_SIZE
	.align		4
.L_494:
        /*00a0*/ 	.byte	0x04, 0x1e
        /*00a2*/ 	.short	(.L_496 - .L_495)
.L_495:
        /*00a4*/ 	.word	0x00000000
.L_496:


//--------------------- .nv.info._ZN5flash32flash_fwd_splitkv_combine_kernelI23Flash_fwd_kernel_traitsILi256ELi64ELi64ELi4ELb0ELb0EN7cutlass6half_tE19Flash_kernel_traitsILi256ELi64ELi64ELi4ES3_EELi4ELi6ELb0EEEvNS_16Flash_fwd_paramsE --------------------------
	.section	.nv.info._ZN5flash32flash_fwd_splitkv_combine_kernelI23Flash_fwd_kernel_traitsILi256ELi64ELi64ELi4ELb0ELb0EN7cutlass6half_tE19Flash_kernel_traitsILi256ELi64ELi64ELi4ES3_EELi4ELi6ELb0EEEvNS_16Flash_fwd_paramsE,"",@"SHT_CUDA_INFO"
	.sectionflags	@""
	.align	4


	//----- nvinfo : EIATTR_CUDA_API_VERSION
	.align		4
        /*0000*/ 	.byte	0x04, 0x37
        /*0002*/ 	.short	(.L_498 - .L_497)
.L_497:
        /*0004*/ 	.word	0x00000082


	//----- nvinfo : EIATTR_SW2861232_WAR
	.align		4
.L_498:
        /*0008*/ 	.byte	0x01, 0x35
	.zero		2


	//----- nvinfo : EIATTR_PARAM_CBANK
	.align		4
        /*000c*/ 	.byte	0x04, 0x0a
        /*000e*/ 	.short	(.L_500 - .L_499)
	.align		4
.L_499:
        /*0010*/ 	.word	index@(.nv.constant0._ZN5flash32flash_fwd_splitkv_combine_kernelI23Flash_fwd_kernel_traitsILi256ELi64ELi64ELi4ELb0ELb0EN7cutlass6half_tE19Flash_kernel_traitsILi256ELi64ELi64ELi4ES3_EELi4ELi6ELb0EEEvNS_16Flash_fwd_paramsE)
        /*0014*/ 	.short	0x0160
        /*0016*/ 	.short	0x01d0


	//----- nvinfo : EIATTR_CBANK_PARAM_SIZE
	.align		4
.L_500:
        /*0018*/ 	.byte	0x03, 0x19
        /*001a*/ 	.short	0x01d0


	//----- nvinfo : EIATTR_KPARAM_INFO
	.align		4
        /*001c*/ 	.byte	0x04, 0x17
        /*001e*/ 	.short	(.L_502 - .L_501)
.L_501:
        /*0020*/ 	.word	0x00000000
        /*0024*/ 	.short	0x0000
        /*0026*/ 	.short	0x0000
        /*0028*/ 	.byte	0x00, 0xf0, 0x41, 0x07


	//----- nvinfo : EIATTR_MAXREG_COUNT
	.align		4
.L_502:
        /*002c*/ 	.byte	0x03, 0x1b
        /*002e*/ 	.short	0x00ff


	//----- nvinfo : EIATTR_NUM_BARRIERS
	.align		4
        /*0030*/ 	.byte	0x02, 0x4c
        /*0032*/ 	.byte	0x01
	.zero		1


	//----- nvinfo : EIATTR_MERCURY_ISA_VERSION
	.align		4
        /*0034*/ 	.byte	0x03, 0x5f
        /*0036*/ 	.short	0x0000


	//----- nvinfo : EIATTR_COOP_GROUP_MASK_REGIDS
	.align		4
        /*0038*/ 	.byte	0x04, 0x29
        /*003a*/ 	.short	(.L_504 - .L_503)


	//   ....[0]....
.L_503:
        /*003c*/ 	.word	0xffffffff


	//   ....[1]....
        /*0040*/ 	.word	0xffffffff


	//   ....[2]....
        /*0044*/ 	.word	0xffffffff


	//   ....[3]....
        /*0048*/ 	.word	0xffffffff


	//   ....[4]....
        /*004c*/ 	.word	0xffffffff


	//   ....[5]....
        /*0050*/ 	.word	0xffffffff


	//   ....[6]....
        /*0054*/ 	.word	0xffffffff


	//   ....[7]....
        /*0058*/ 	.word	0xffffffff


	//   ....[8]....
        /*005c*/ 	.word	0xffffffff


	//   ....[9]....
        /*0060*/ 	.word	0xffffffff


	//----- nvinfo : EIATTR_COOP_GROUP_INSTR_OFFSETS
	.align		4
.L_504:
        /*0064*/ 	.byte	0x04, 0x28
        /*0066*/ 	.short	(.L_506 - .L_505)


	//   ....[0]....
.L_505:
        /*0068*/ 	.word	0x000016f0


	//   ....[1]....
        /*006c*/ 	.word	0x00001710


	//   ....[2]....
        /*0070*/ 	.word	0x00001730


	//   ....[3]....
        /*0074*/ 	.word	0x00001760


	//   ....[4]....
        /*0078*/ 	.word	0x000017e0


	//   ....[5]....
        /*007c*/ 	.word	0x00001990


	//   ....[6]....
        /*0080*/ 	.word	0x00001a10


	//   ....[7]....
        /*0084*/ 	.word	0x00001ab0


	//   ....[8]....
        /*0088*/ 	.word	0x00001b50


	//   ....[9]....
        /*008c*/ 	.word	0x00001c40


	//----- nvinfo : EIATTR_EXIT_INSTR_OFFSETS
	.align		4
.L_506:
        /*0090*/ 	.byte	0x04, 0x1c
        /*0092*/ 	.short	(.L_508 - .L_507)


	//   ....[0]....
.L_507:
        /*0094*/ 	.word	0x00004030


	//   ....[1]....
        /*0098*/ 	.word	0x000044f0


	//   ....[2]....
        /*009c*/ 	.word	0x00004550


	//----- nvinfo : EIATTR_CRS_STACK_SIZE
	.align		4
.L_508:
        /*00a0*/ 	.byte	0x04, 0x1e
        /*00a2*/ 	.short	(.L_510 - .L_509)
.L_509:
        /*00a4*/ 	.word	0x00000000
.L_510:


//--------------------- .nv.info._ZN5flash32flash_fwd_splitkv_combine_kernelI23Flash_fwd_kernel_traitsILi256ELi64ELi64ELi4ELb0ELb0EN7cutlass6half_tE19Flash_kernel_traitsILi256ELi64ELi64ELi4ES3_EELi4ELi5ELb0EEEvNS_16Flash_fwd_paramsE --------------------------
	.section	.nv.info._ZN5flash32flash_fwd_splitkv_combine_kernelI23Flash_fwd_kernel_traitsILi256ELi64ELi64ELi4ELb0ELb0EN7cutlass6half_tE19Flash_kernel_traitsILi256ELi64ELi64ELi4ES3_EELi4ELi5ELb0EEEvNS_16Flash_fwd_paramsE,"",@"SHT_CUDA_INFO"
	.sectionflags	@""
	.align	4


	//----- nvinfo : EIATTR_CUDA_API_VERSION
	.align		4
        /*0000*/ 	.byte	0x04, 0x37
        /*0002*/ 	.short	(.L_512 - .L_511)
.L_511:
        /*0004*/ 	.word	0x00000082


	//----- nvinfo : EIATTR_SW2861232_WAR
	.align		4
.L_512:
        /*0008*/ 	.byte	0x01, 0x35
	.zero		2


	//----- nvinfo : EIATTR_PARAM_CBANK
	.align		4
        /*000c*/ 	.byte	0x04, 0x0a
        /*000e*/ 	.short	(.L_514 - .L_513)
	.align		4
.L_513:
        /*0010*/ 	.word	index@(.nv.constant0._ZN5flash32flash_fwd_splitkv_combine_kernelI23Flash_fwd_kernel_traitsILi256ELi64ELi64ELi4ELb0ELb0EN7cutlass6half_tE19Flash_kernel_traitsILi256ELi64ELi64ELi4ES3_EELi4ELi5ELb0EEEvNS_16Flash_fwd_paramsE)
        /*0014*/ 	.short	0x0160
        /*0016*/ 	.short	0x01d0


	//----- nvinfo : EIATTR_CBANK_PARAM_SIZE
	.align		4
.L_514:
        /*0018*/ 	.byte	0x03, 0x19
        /*001a*/ 	.short	0x01d0


	//----- nvinfo : EIATTR_KPARAM_INFO
	.align		4
        /*001c*/ 	.byte	0x04, 0x17
        /*001e*/ 	.short	(.L_516 - .L_515)
.L_515:
        /*0020*/ 	.word	0x00000000
        /*0024*/ 	.short	0x0000
        /*0026*/ 	.short	0x0000
        /*0028*/ 	.byte	0x00, 0xf0, 0x41, 0x07


	//----- nvinfo : EIATTR_MAXREG_COUNT
	.align		4
.L_516:
        /*002c*/ 	.byte	0x03, 0x1b
        /*002e*/ 	.short	0x00ff


	//----- nvinfo : EIATTR_NUM_BARRIERS
	.align		4
        /*0030*/ 	.byte	0x02, 0x4c
        /*0032*/ 	.byte	0x01
	.zero		1


	//----- nvinfo : EIATTR_MERCURY_ISA_VERSION
	.align		4
        /*0034*/ 	.byte	0x03, 0x5f
        /*0036*/ 	.short	0x0000


	//----- nvinfo : EIATTR_COOP_GROUP_MASK_REGIDS
	.align		4
        /*0038*/ 	.byte	0x04, 0x29
        /*003a*/ 	.short	(.L_518 - .L_517)


	//   ....[0]....
.L_517:
        /*003c*/ 	.word	0xffffffff


	//   ....[1]....
        /*0040*/ 	.word	0xffffffff


	//   ....[2]....
        /*0044*/ 	.word	0xffffffff


	//   ....[3]....
        /*0048*/ 	.word	0xffffffff


	//   ....[4]....
        /*004c*/ 	.word	0xffffffff


	//   ....[5]....
        /*0050*/ 	.word	0xffffffff


	//   ....[6]....
        /*0054*/ 	.word	0xffffffff


	//   ....[7]....
        /*0058*/ 	.word	0xffffffff


	//   ....[8]....
        /*005c*/ 	.word	0xffffffff


	//   ....[9]....
        /*0060*/ 	.word	0xffffffff


	//----- nvinfo : EIATTR_COOP_GROUP_INSTR_OFFSETS
	.align		4
.L_518:
        /*0064*/ 	.byte	0x04, 0x28
        /*0066*/ 	.short	(.L_520 - .L_519)


	//   ....[0]....
.L_519:
        /*0068*/ 	.word	0x00001c20


	//   ....[1]....
        /*006c*/ 	.word	0x00001c40


	//   ....[2]....
        /*0070*/ 	.word	0x00001c60


	//   ....[3]....
        /*0074*/ 	.word	0x00001c80


	//   ....[4]....
        /*0078*/ 	.word	0x00001ca0


	//   ....[5]....
        /*007c*/ 	.word	0x00001d10


	//   ....[6]....
        /*0080*/ 	.word	0x00001d30


	//   ....[7]....
        /*0084*/ 	.word	0x00001d60


	//   ....[8]....
        /*0088*/ 	.word	0x00001d80


	//   ....[9]....
        /*008c*/ 	.word	0x00001da0


	//----- nvinfo : EIATTR_EXIT_INSTR_OFFSETS
	.align		4
.L_520:
        /*0090*/ 	.byte	0x04, 0x1c
        /*0092*/ 	.short	(.L_522 - .L_521)


	//   ....[0]....
.L_521:
        /*0094*/ 	.word	0x00003f90


	//   ....[1]....
        /*0098*/ 	.word	0x00004450


	//   ....[2]....
        /*009c*/ 	.word	0x000044b0


	//----- nvinfo : EIATTR_CRS_STACK_SIZE
	.align		4
.L_522:
        /*00a0*/ 	.byte	0x04, 0x1e
        /*00a2*/ 	.short	(.L_524 - .L_523)
.L_523:
        /*00a4*/ 	.word	0x00000000
.L_524:


//--------------------- .nv.info._ZN5flash32flash_fwd_splitkv_combine_kernelI23Flash_fwd_kernel_traitsILi256ELi64ELi64ELi4ELb0ELb0EN7cutlass6half_tE19Flash_kernel_traitsILi256ELi64ELi64ELi4ES3_EELi4ELi4ELb0EEEvNS_16Flash_fwd_paramsE --------------------------
	.section	.nv.info._ZN5flash32flash_fwd_splitkv_combine_kernelI23Flash_fwd_kernel_traitsILi256ELi64ELi64ELi4ELb0ELb0EN7cutlass6half_tE19Flash_kernel_traitsILi256ELi64ELi64ELi4ES3_EELi4ELi4ELb0EEEvNS_16Flash_fwd_paramsE,"",@"SHT_CUDA_INFO"
	.sectionflags	@""
	.align	4


	//----- nvinfo : EIATTR_CUDA_API_VERSION
	.align		4
        /*0000*/ 	.byte	0x04, 0x37
        /*0002*/ 	.short	(.L_526 - .L_525)
.L_525:
        /*0004*/ 	.word	0x00000082


	//----- nvinfo : EIATTR_SW2861232_WAR
	.align		4
.L_526:
        /*0008*/ 	.byte	0x01, 0x35
	.zero		2


	//----- nvinfo : EIATTR_PARAM_CBANK
	.align		4
        /*000c*/ 	.byte	0x04, 0x0a
        /*000e*/ 	.short	(.L_528 - .L_527)
	.align		4
.L_527:
        /*0010*/ 	.word	index@(.nv.constant0._ZN5flash32flash_fwd_splitkv_combine_kernelI23Flash_fwd_kernel_traitsILi256ELi64ELi64ELi4ELb0ELb0EN7cutlass6half_tE19Flash_kernel_traitsILi256ELi64ELi64ELi4ES3_EELi4ELi4ELb0EEEvNS_16Flash_fwd_paramsE)
        /*0014*/ 	.short	0x0160
        /*0016*/ 	.short	0x01d0


	//----- nvinfo : EIATTR_CBANK_PARAM_SIZE
	.align		4
.L_528:
        /*0018*/ 	.byte	0x03, 0x19
        /*001a*/ 	.short	0x01d0


	//----- nvinfo : EIATTR_KPARAM_INFO
	.align		4
        /*001c*/ 	.byte	0x04, 0x17
        /*001e*/ 	.short	(.L_530 - .L_529)
.L_529:
        /*0020*/ 	.word	0x00000000
        /*0024*/ 	.short	0x0000
        /*0026*/ 	.short	0x0000
        /*0028*/ 	.byte	0x00, 0xf0, 0x41, 0x07


	//----- nvinfo : EIATTR_MAXREG_COUNT
	.align		4
.L_530:
        /*002c*/ 	.byte	0x03, 0x1b
        /*002e*/ 	.short	0x00ff


	//----- nvinfo : EIATTR_NUM_BARRIERS
	.align		4
        /*0030*/ 	.byte	0x02, 0x4c
        /*0032*/ 	.byte	0x01
	.zero		1


	//----- nvinfo : EIATTR_MERCURY_ISA_VERSION
	.align		4
        /*0034*/ 	.byte	0x03, 0x5f
        /*0036*/ 	.short	0x0000


	//----- nvinfo : EIATTR_COOP_GROUP_MASK_REGIDS
	.align		4
        /*0038*/ 	.byte	0x04, 0x29
        /*003a*/ 	.short	(.L_532 - .L_531)


	//   ....[0]....
.L_531:
        /*003c*/ 	.word	0xffffffff


	//   ....[1]....
        /*0040*/ 	.word	0xffffffff


	//   ....[2]....
        /*0044*/ 	.word	0xffffffff


	//   ....[3]....
        /*0048*/ 	.word	0xffffffff


	//   ....[4]....
        /*004c*/ 	.word	0xffffffff


	//   ....[5]....
        /*0050*/ 	.word	0xffffffff


	//   ....[6]....
        /*0054*/ 	.word	0xffffffff


	//   ....[7]....
        /*0058*/ 	.word	0xffffffff


	//----- nvinfo : EIATTR_COOP_GROUP_INSTR_OFFSETS
	.align		4
.L_532:
        /*005c*/ 	.byte	0x04, 0x28
        /*005e*/ 	.short	(.L_534 - .L_533)


	//   ....[0]....
.L_533:
        /*0060*/ 	.word	0x00001c20


	//   ....[1]....
        /*0064*/ 	.word	0x00001c40


	//   ....[2]....
        /*0068*/ 	.word	0x00001c60


	//   ....[3]....
        /*006c*/ 	.word	0x00001c80


	//   ....[4]....
        /*0070*/ 	.word	0x00001cf0


	//   ....[5]....
        /*0074*/ 	.word	0x00001d20


	//   ....[6]....
        /*0078*/ 	.word	0x00001d40


	//   ....[7]....
        /*007c*/ 	.word	0x00001d60


	//----- nvinfo : EIATTR_EXIT_INSTR_OFFSETS
	.align		4
.L_534:
        /*0080*/ 	.byte	0x04, 0x1c
        /*0082*/ 	.short	(.L_536 - .L_535)


	//   ....[0]....
.L_535:
        /*0084*/ 	.word	0x00003f80


	//   ....[1]....
        /*0088*/ 	.word	0x00004440


	//   ....[2]....
        /*008c*/ 	.word	0x000044a0


	//----- nvinfo : EIATTR_CRS_STACK_SIZE
	.align		4
.L_536:
        /*0090*/ 	.byte	0x04, 0x1e
        /*0092*/ 	.short	(.L_538 - .L_537)
.L_537:
        /*0094*/ 	.word	0x00000000
.L_538:


//--------------------- .nv.info._ZN5flash32flash_fwd_splitkv_combine_kernelI23Flash_fwd_kernel_traitsILi256ELi64ELi64ELi4ELb0ELb0EN7cutlass6half_tE19Flash_kernel_traitsILi256ELi64ELi64ELi4ES3_EELi4ELi3ELb0EEEvNS_16Flash_fwd_paramsE --------------------------
	.section	.nv.info._ZN5flash32flash_fwd_splitkv_combine_kernelI23Flash_fwd_kernel_traitsILi256ELi64ELi64ELi4ELb0ELb0EN7cutlass6half_tE19Flash_kernel_traitsILi256ELi64ELi64ELi4ES3_EELi4ELi3ELb0EEEvNS_16Flash_fwd_paramsE,"",@"SHT_CUDA_INFO"
	.sectionflags	@""
	.align	4


	//----- nvinfo : EIATTR_CUDA_API_VERSION
	.align		4
        /*0000*/ 	.byte	0x04, 0x37
        /*0002*/ 	.short	(.L_540 - .L_539)
.L_539:
        /*0004*/ 	.word	0x00000082


	//----- nvinfo : EIATTR_SW2861232_WAR
	.align		4
.L_540:
        /*0008*/ 	.byte	0x01, 0x35
	.zero		2


	//----- nvinfo : EIATTR_PARAM_CBANK
	.align		4
        /*000c*/ 	.byte	0x04, 0x0a
        /*000e*/ 	.short	(.L_542 - .L_541)
	.align		4
.L_541:
        /*0010*/ 	.word	index@(.nv.constant0._ZN5flash32flash_fwd_splitkv_combine_kernelI23Flash_fwd_kernel_traitsILi256ELi64ELi64ELi4ELb0ELb0EN7cutlass6half_tE19Flash_kernel_traitsILi256ELi64ELi64ELi4ES3_EELi4ELi3ELb0EEEvNS_16Flash_fwd_paramsE)
        /*0014*/ 	.short	0x0160
        /*0016*/ 	.short	0x01d0


	//----- nvinfo : EIATTR_CBANK_PARAM_SIZE
	.align		4
.L_542:
        /*0018*/ 	.byte	0x03, 0x19
        /*001a*/ 	.short	0x01d0


	//----- nvinfo : EIATTR_KPARAM_INFO
	.align		4
        /*001c*/ 	.byte	0x04, 0x17
        /*001e*/ 	.short	(.L_544 - .L_543)
.L_543:
        /*0020*/ 	.word	0x00000000
        /*0024*/ 	.short	0x0000
        /*0026*/ 	.short	0x0000
        /*0028*/ 	.byte	0x00, 0xf0, 0x41, 0x07


	//----- nvinfo : EIATTR_MAXREG_COUNT
	.align		4
.L_544:
        /*002c*/ 	.byte	0x03, 0x1b
        /*002e*/ 	.short	0x00ff


	//----- nvinfo : EIATTR_NUM_BARRIERS
	.align		4
        /*0030*/ 	.byte	0x02, 0x4c
        /*0032*/ 	.byte	0x01
	.zero		1


	//----- nvinfo : EIATTR_MERCURY_ISA_VERSION
	.align		4
        /*0034*/ 	.byte	0x03, 0x5f
        /*0036*/ 	.short	0x0000


	//----- nvinfo : EIATTR_COOP_GROUP_MASK_REGIDS
	.align		4
        /*0038*/ 	.byte	0x04, 0x29
        /*003a*/ 	.short	(.L_546 - .L_545)


	//   ....[0]....
.L_545:
        /*003c*/ 	.word	0xffffffff


	//   ....[1]....
        /*0040*/ 	.word	0xffffffff


	//   ....[2]....
        /*0044*/ 	.word	0xffffffff


	//   ....[3]....
        /*0048*/ 	.word	0xffffffff


	//   ....[4]....
        /*004c*/ 	.word	0xffffffff


	//   ....[5]....
        /*0050*/ 	.word	0xffffffff


	//----- nvinfo : EIATTR_COOP_GROUP_INSTR_OFFSETS
	.align		4
.L_546:
        /*0054*/ 	.byte	0x04, 0x28
        /*0056*/ 	.short	(.L_548 - .L_547)


	//   ....[0]....
.L_547:
        /*0058*/ 	.word	0x00001c20


	//   ....[1]....
        /*005c*/ 	.word	0x00001c40


	//   ....[2]....
        /*0060*/ 	.word	0x00001c70


	//   ....[3]....
        /*0064*/ 	.word	0x00001ce0


	//   ....[4]....
        /*0068*/ 	.word	0x00001d00


	//   ....[5]....
        /*006c*/ 	.word	0x00001d20


	//----- nvinfo : EIATTR_EXIT_INSTR_OFFSETS
	.align		4
.L_548:
        /*0070*/ 	.byte	0x04, 0x1c
        /*0072*/ 	.short	(.L_550 - .L_549)


	//   ....[0]....
.L_549:
        /*0074*/ 	.word	0x00003f40


	//   ....[1]....
        /*0078*/ 	.word	0x00004400


	//   ....[2]....
        /*007c*/ 	.word	0x00004460


	//----- nvinfo : EIATTR_CRS_STACK_SIZE
	.align		4
.L_550:
        /*0080*/ 	.byte	0x04, 0x1e
        /*0082*/ 	.short	(.L_552 - .L_551)
.L_551:
        /*0084*/ 	.word	0x00000000
.L_552:


//--------------------- .nv.info._ZN5flash32flash_fwd_splitkv_combine_kernelI23Flash_fwd_kernel_traitsILi256ELi64ELi64ELi4ELb0ELb0EN7cutlass6half_tE19Flash_kernel_traitsILi256ELi64ELi64ELi4ES3_EELi4ELi2ELb0EEEvNS_16Flash_fwd_paramsE --------------------------
	.section	.nv.info._ZN5flash32flash_fwd_splitkv_combine_kernelI23Flash_fwd_kernel_traitsILi256ELi64ELi64ELi4ELb0ELb0EN7cutlass6half_tE19Flash_kernel_traitsILi256ELi64ELi64ELi4ES3_EELi4ELi2ELb0EEEvNS_16Flash_fwd_paramsE,"",@"SHT_CUDA_INFO"
	.sectionflags	@""
	.align	4


	//----- nvinfo : EIATTR_CUDA_API_VERSION
	.align		4
        /*0000*/ 	.byte	0x04, 0x37
        /*0002*/ 	.short	(.L_554 - .L_553)
.L_553:
        /*0004*/ 	.word	0x00000082


	//----- nvinfo : EIATTR_SW2861232_WAR
	.align		4
.L_554:
        /*0008*/ 	.byte	0x01, 0x35
	.zero		2


	//----- nvinfo : EIATTR_PARAM_CBANK
	.align		4
        /*000c*/ 	.byte	0x04, 0x0a
        /*000e*/ 	.short	(.L_556 - .L_555)
	.align		4
.L_555:
        /*0010*/ 	.word	index@(.nv.constant0._ZN5flash32flash_fwd_splitkv_combine_kernelI23Flash_fwd_kernel_traitsILi256ELi64ELi64ELi4ELb0ELb0EN7cutlass6half_tE19Flash_kernel_traitsILi256ELi64ELi64ELi4ES3_EELi4ELi2ELb0EEEvNS_16Flash_fwd_paramsE)
        /*0014*/ 	.short	0x0160
        /*0016*/ 	.short	0x01d0


	//----- nvinfo : EIATTR_CBANK_PARAM_SIZE
	.align		4
.L_556:
        /*0018*/ 	.byte	0x03, 0x19
        /*001a*/ 	.short	0x01d0


	//----- nvinfo : EIATTR_KPARAM_INFO
	.align		4
        /*001c*/ 	.byte	0x04, 0x17
        /*001e*/ 	.short	(.L_558 - .L_557)
.L_557:
        /*0020*/ 	.word	0x00000000
        /*0024*/ 	.short	0x0000
        /*0026*/ 	.short	0x0000
        /*0028*/ 	.byte	0x00, 0xf0, 0x41, 0x07


	//----- nvinfo : EIATTR_MAXREG_COUNT
	.align		4
.L_558:
        /*002c*/ 	.byte	0x03, 0x1b
        /*002e*/ 	.short	0x00ff


	//----- nvinfo : EIATTR_NUM_BARRIERS
	.align		4
        /*0030*/ 	.byte	0x02, 0x4c
        /*0032*/ 	.byte	0x01
	.zero		1


	//----- nvinfo : EIATTR_MERCURY_ISA_VERSION
	.align		4
        /*0034*/ 	.byte	0x03, 0x5f
        /*0036*/ 	.short	0x0000


	//----- nvinfo : EIATTR_COOP_GROUP_MASK_REGIDS
	.align		4
        /*0038*/ 	.byte	0x04, 0x29
        /*003a*/ 	.short	(.L_560 - .L_559)


	//   ....[0]....
.L_559:
        /*003c*/ 	.word	0xffffffff


	//   ....[1]....
        /*0040*/ 	.word	0xffffffff


	//   ....[2]....
        /*0044*/ 	.word	0xffffffff


	//   ....[3]....
        /*0048*/ 	.word	0xffffffff


	//----- nvinfo : EIATTR_COOP_GROUP_INSTR_OFFSETS
	.align		4
.L_560:
        /*004c*/ 	.byte	0x04, 0x28
        /*004e*/ 	.short	(.L_562 - .L_561)


	//   ....[0]....
.L_561:
        /*0050*/ 	.word	0x00001bf0


	//   ....[1]....
        /*0054*/ 	.word	0x00001c10


	//   ....[2]....
        /*0058*/ 	.word	0x00001c80


	//   ....[3]....
        /*005c*/ 	.word	0x00001ca0


	//----- nvinfo : EIATTR_EXIT_INSTR_OFFSETS
	.align		4
.L_562:
        /*0060*/ 	.byte	0x04, 0x1c
        /*0062*/ 	.short	(.L_564 - .L_563)


	//   ....[0]....
.L_563:
        /*0064*/ 	.word	0x00003e80


	//   ....[1]....
        /*0068*/ 	.word	0x00004340


	//   ....[2]....
        /*006c*/ 	.word	0x000043a0


	//----- nvinfo : EIATTR_CRS_STACK_SIZE
	.align		4
.L_564:
        /*0070*/ 	.byte	0x04, 0x1e
        /*0072*/ 	.short	(.L_566 - .L_565)
.L_565:
        /*0074*/ 	.word	0x00000000
.L_566:


//--------------------- .nv.info._ZN5flash32flash_fwd_splitkv_combine_kernelI23Flash_fwd_kernel_traitsILi256ELi64ELi64ELi4ELb0ELb0EN7cutlass6half_tE19Flash_kernel_traitsILi256ELi64ELi64ELi4ES3_EELi4ELi1ELb0EEEvNS_16Flash_fwd_paramsE --------------------------
	.section	.nv.info._ZN5flash32flash_fwd_splitkv_combine_kernelI23Flash_fwd_kernel_traitsILi256ELi64ELi64ELi4ELb0ELb0EN7cutlass6half_tE19Flash_kernel_traitsILi256ELi64ELi64ELi4ES3_EELi4ELi1ELb0EEEvNS_16Flash_fwd_paramsE,"",@"SHT_CUDA_INFO"
	.sectionflags	@""
	.align	4


	//----- nvinfo : EIATTR_CUDA_API_VERSION
	.align		4
        /*0000*/ 	.byte	0x04, 0x37
        /*0002*/ 	.short	(.L_568 - .L_567)
.L_567:
        /*0004*/ 	.word	0x00000082


	//----- nvinfo : EIATTR_SW2861232_WAR
	.align		4
.L_568:
        /*0008*/ 	.byte	0x01, 0x35
	.zero		2


	//----- nvinfo : EIATTR_PARAM_CBANK
	.align		4
        /*000c*/ 	.byte	0x04, 0x0a
        /*000e*/ 	.short	(.L_570 - .L_569)
	.align		4
.L_569:
        /*0010*/ 	.word	index@(.nv.constant0._ZN5flash32flash_fwd_splitkv_combine_kernelI23Flash_fwd_kernel_traitsILi256ELi64ELi64ELi4ELb0ELb0EN7cutlass6half_tE19Flash_kernel_traitsILi256ELi64ELi64ELi4ES3_EELi4ELi1ELb0EEEvNS_16Flash_fwd_paramsE)
        /*0014*/ 	.short	0x0160
        /*0016*/ 	.short	0x01d0


	//----- nvinfo : EIATTR_CBANK_PARAM_SIZE
	.align		4
.L_570:
        /*0018*/ 	.byte	0x03, 0x19
        /*001a*/ 	.short	0x01d0


	//----- nvinfo : EIATTR_KPARAM_INFO
	.align		4
        /*001c*/ 	.byte	0x04, 0x17
        /*001e*/ 	.short	(.L_572 - .L_571)
.L_571:
        /*0020*/ 	.word	0x00000000
        /*0024*/ 	.short	0x0000
        /*0026*/ 	.short	0x0000
        /*0028*/ 	.byte	0x00, 0xf0, 0x41, 0x07


	//----- nvinfo : EIATTR_MAXREG_COUNT
	.align		4
.L_572:
        /*002c*/ 	.byte	0x03, 0x1b
        /*002e*/ 	.short	0x00ff


	//----- nvinfo : EIATTR_NUM_BARRIERS
	.align		4
        /*0030*/ 	.byte	0x02, 0x4c
        /*0032*/ 	.byte	0x01
	.zero		1


	//----- nvinfo : EIATTR_MERCURY_ISA_VERSION
	.align		4
        /*0034*/ 	.byte	0x03, 0x5f
        /*0036*/ 	.short	0x0000


	//----- nvinfo : EIATTR_COOP_GROUP_MASK_REGIDS
	.align		4
        /*0038*/ 	.byte	0x04, 0x29
        /*003a*/ 	.short	(.L_574 - .L_573)


	//   ....[0]....
.L_573:
        /*003c*/ 	.word	0xffffffff


	//   ....[1]....
        /*0040*/ 	.word	0xffffffff


	//----- nvinfo : EIATTR_COOP_GROUP_INSTR_OFFSETS
	.align		4
.L_574:
        /*0044*/ 	.byte	0x04, 0x28
        /*0046*/ 	.short	(.L_576 - .L_575)


	//   ....[0]....
.L_575:
        /*0048*/ 	.word	0x00001c70


	//   ....[1]....
        /*004c*/ 	.word	0x00001d00


	//----- nvinfo : EIATTR_EXIT_INSTR_OFFSETS
	.align		4
.L_576:
        /*0050*/ 	.byte	0x04, 0x1c
        /*0052*/ 	.short	(.L_578 - .L_577)


	//   ....[0]....
.L_577:
        /*0054*/ 	.word	0x00003ee0


	//   ....[1]....
        /*0058*/ 	.word	0x00004380


	//   ....[2]....
        /*005c*/ 	.word	0x000043e0


	//----- nvinfo : EIATTR_CRS_STACK_SIZE
	.align		4
.L_578:
        /*0060*/ 	.byte	0x04, 0x1e
        /*0062*/ 	.short	(.L_580 - .L_579)
.L_579:
        /*0064*/ 	.word	0x00000000
.L_580:


//--------------------- .nv.info._ZN5flash32flash_fwd_splitkv_combine_kernelI23Flash_fwd_kernel_traitsILi256ELi64ELi64ELi4ELb0ELb0EN7cutlass6half_tE19Flash_kernel_traitsILi256ELi64ELi64ELi4ES3_EELi4ELi7ELb1EEEvNS_16Flash_fwd_paramsE --------------------------
	.section	.nv.info._ZN5flash32flash_fwd_splitkv_combine_kernelI23Flash_fwd_kernel_traitsILi256ELi64ELi64ELi4ELb0ELb0EN7cutlass6half_tE19Flash_kernel_traitsILi256ELi64ELi64ELi4ES3_EELi4ELi7ELb1EEEvNS_16Flash_fwd_paramsE,"",@"SHT_CUDA_INFO"
	.sectionflags	@""
	.align	4


	//----- nvinfo : EIATTR_CUDA_API_VERSION
	.align		4
        /*0000*/ 	.byte	0x04, 0x37
        /*0002*/ 	.short	(.L_582 - .L_581)
.L_581:
        /*0004*/ 	.word	0x00000082


	//----- nvinfo : EIATTR_SW2861232_WAR
	.align		4
.L_582:
        /*0008*/ 	.byte	0x01, 0x35
	.zero		2


	//----- nvinfo : EIATTR_PARAM_CBANK
	.align		4
        /*000c*/ 	.byte	0x04, 0x0a
        /*000e*/ 	.short	(.L_584 - .L_583)
	.align		4
.L_583:
        /*0010*/ 	.word	index@(.nv.constant0._ZN5flash32flash_fwd_splitkv_combine_kernelI23Flash_fwd_kernel_traitsILi256ELi64ELi64ELi4ELb0ELb0EN7cutlass6half_tE19Flash_kernel_traitsILi256ELi64ELi64ELi4ES3_EELi4ELi7ELb1EEEvNS_16Flash_fwd_paramsE)
        /*0014*/ 	.short	0x0160
        /*0016*/ 	.short	0x01d0


	//----- nvinfo : EIATTR_CBANK_PARAM_SIZE
	.align		4
.L_584:
        /*0018*/ 	.byte	0x03, 0x19
        /*001a*/ 	.short	0x01d0


	//----- nvinfo : EIATTR_KPARAM_INFO
	.align		4
        /*001c*/ 	.byte	0x04, 0x17
        /*001e*/ 	.short	(.L_586 - .L_585)
.L_585:
        /*0020*/ 	.word	0x00000000
        /*0024*/ 	.short	0x0000
        /*0026*/ 	.short	0x0000
        /*0028*/ 	.byte	0x00, 0xf0, 0x41, 0x07


	//----- nvinfo : EIATTR_MAXREG_COUNT
	.align		4
.L_586:
        /*002c*/ 	.byte	0x03, 0x1b
        /*002e*/ 	.short	0x00ff


	//----- nvinfo : EIATTR_NUM_BARRIERS
	.align		4
        /*0030*/ 	.byte	0x02, 0x4c
        /*0032*/ 	.byte	0x01
	.zero		1


	//----- nvinfo : EIATTR_MERCURY_ISA_VERSION
	.align		4
        /*0034*/ 	.byte	0x03, 0x5f
        /*0036*/ 	.short	0x0000


	//----- nvinfo : EIATTR_COOP_GROUP_MASK_REGIDS
	.align		4
        /*0038*/ 	.byte	0x04, 0x29
        /*003a*/ 	.short	(.L_588 - .L_587)


	//   ....[0]....
.L_587:
        /*003c*/ 	.word	0xffffffff


	//   ....[1]....
        /*0040*/ 	.word	0xffffffff


	//   ....[2]....
        /*0044*/ 	.word	0xffffffff


	//   ....[3]....
        /*0048*/ 	.word	0xffffffff


	//   ....[4]....
        /*004c*/ 	.word	0xffffffff


	//   ....[5]....
        /*0050*/ 	.word	0xffffffff


	//   ....[6]....
        /*0054*/ 	.word	0xffffffff


	//   ....[7]....
        /*0058*/ 	.word	0xffffffff


	//   ....[8]....
        /*005c*/ 	.word	0xffffffff


	//   ....[9]....
        /*0060*/ 	.word	0xffffffff


	//----- nvinfo : EIATTR_COOP_GROUP_INSTR_OFFSETS
	.align		4
.L_588:
        /*0064*/ 	.byte	0x04, 0x28
        /*0066*/ 	.short	(.L_590 - .L_589)


	//   ....[0]....
.L_589:
        /*0068*/ 	.word	0x00001ab0


	//   ....[1]....
        /*006c*/ 	.word	0x00001ad0


	//   ....[2]....
        /*0070*/ 	.word	0x00001af0


	//   ....[3]....
        /*0074*/ 	.word	0x00001b10


	//   ....[4]....
        /*0078*/ 	.word	0x00001b30


	//   ....[5]....
        /*007c*/ 	.word	0x00001c90


	//   ....[6]....
        /*0080*/ 	.word	0x00001ce0


	//   ....[7]....
        /*0084*/ 	.word	0x00001da0


	//   ....[8]....
        /*0088*/ 	.word	0x00001e20


	//   ....[9]....
        /*008c*/ 	.word	0x00001ef0


	//----- nvinfo : EIATTR_EXIT_INSTR_OFFSETS
	.align		4
.L_590:
        /*0090*/ 	.byte	0x04, 0x1c
        /*0092*/ 	.short	(.L_592 - .L_591)


	//   ....[0]....
.L_591:
        /*0094*/ 	.word	0x00004910


	//   ....[1]....
        /*0098*/ 	.word	0x00004e10


	//----- nvinfo : EIATTR_CRS_STACK_SIZE
	.align		4
.L_592:
        /*009c*/ 	.byte	0x04, 0x1e
        /*009e*/ 	.short	(.L_594 - .L_593)
.L_593:
        /*00a0*/ 	.word	0x00000000
.L_594:


//--------------------- .nv.info._ZN5flash32flash_fwd_splitkv_combine_kernelI23Flash_fwd_kernel_traitsILi256ELi64ELi64ELi4ELb0ELb0EN7cutlass6half_tE19Flash_kernel_traitsILi256ELi64ELi64ELi4ES3_EELi4ELi6ELb1EEEvNS_16Flash_fwd_paramsE --------------------------
	.section	.nv.info._ZN5flash32flash_fwd_splitkv_combine_kernelI23Flash_fwd_kernel_traitsILi256ELi64ELi64ELi4ELb0ELb0EN7cutlass6half_tE19Flash_kernel_traitsILi256ELi64ELi64ELi4ES3_EELi4ELi6ELb1EEEvNS_16Flash_fwd_paramsE,"",@"SHT_CUDA_INFO"
	.sectionflags	@""
	.align	4


	//----- nvinfo : EIATTR_CUDA_API_VERSION
	.align		4
        /*0000*/ 	.byte	0x04, 0x37
        /*0002*/ 	.short	(.L_596 - .L_595)
.L_595:
        /*0004*/ 	.word	0x00000082


	//----- nvinfo : EIATTR_SW2861232_WAR
	.align		4
.L_596:
        /*0008*/ 	.byte	0x01, 0x35
	.zero		2


	//----- nvinfo : EIATTR_PARAM_CBANK
	.align		4
        /*000c*/ 	.byte	0x04, 0x0a
        /*000e*/ 	.short	(.L_598 - .L_597)
	.align		4
.L_597:
        /*0010*/ 	.word	index@(.nv.constant0._ZN5flash32flash_fwd_splitkv_combine_kernelI23Flash_fwd_kernel_traitsILi256ELi64ELi64ELi4ELb0ELb0EN7cutlass6half_tE19Flash_kernel_traitsILi256ELi64ELi64ELi4ES3_EELi4ELi6ELb1EEEvNS_16Flash_fwd_paramsE)
        /*0014*/ 	.short	0x0160
        /*0016*/ 	.short	0x01d0


	//----- nvinfo : EIATTR_CBANK_PARAM_SIZE
	.align		4
.L_598:
        /*0018*/ 	.byte	0x03, 0x19
        /*001a*/ 	.short	0x01d0


	//----- nvinfo : EIATTR_KPARAM_INFO
	.align		4
        /*001c*/ 	.byte	0x04, 0x17
        /*001e*/ 	.short	(.L_600 - .L_599)
.L_599:
        /*0020*/ 	.word	0x00000000
        /*0024*/ 	.short	0x0000
        /*0026*/ 	.short	0x0000
        /*0028*/ 	.byte	0x00, 0xf0, 0x41, 0x07


	//----- nvinfo : EIATTR_MAXREG_COUNT
	.align		4
.L_600:
        /*002c*/ 	.byte	0x03, 0x1b
        /*002e*/ 	.short	0x00ff


	//----- nvinfo : EIATTR_NUM_BARRIERS
	.align		4
        /*0030*/ 	.byte	0x02, 0x4c
        /*0032*/ 	.byte	0x01
	.zero		1


	//----- nvinfo : EIATTR_MERCURY_ISA_VERSION
	.align		4
        /*0034*/ 	.byte	0x03, 0x5f
        /*0036*/ 	.short	0x0000


	//----- nvinfo : EIATTR_COOP_GROUP_MASK_REGIDS
	.align		4
        /*0038*/ 	.byte	0x04, 0x29
        /*003a*/ 	.short	(.L_602 - .L_601)


	//   ....[0]....
.L_601:
        /*003c*/ 	.word	0xffffffff


	//   ....[1]....
        /*0040*/ 	.word	0xffffffff


	//   ....[2]....
        /*0044*/ 	.word	0xffffffff


	//   ....[3]....
        /*0048*/ 	.word	0xffffffff


	//   ....[4]....
        /*004c*/ 	.word	0xffffffff


	//   ....[5]....
        /*0050*/ 	.word	0xffffffff


	//   ....[6]....
        /*0054*/ 	.word	0xffffffff


	//   ....[7]....
        /*0058*/ 	.word	0xffffffff


	//   ....[8]....
        /*005c*/ 	.word	0xffffffff


	//   ....[9]....
        /*0060*/ 	.word	0xffffffff


	//----- nvinfo : EIATTR_COOP_GROUP_INSTR_OFFSETS
	.align		4
.L_602:
        /*0064*/ 	.byte	0x04, 0x28
        /*0066*/ 	.short	(.L_604 - .L_603)


	//   ....[0]....
.L_603:
        /*0068*/ 	.word	0x000016f0


	//   ....[1]....
        /*006c*/ 	.word	0x00001710


	//   ....[2]....
        /*0070*/ 	.word	0x00001730


	//   ....[3]....
        /*0074*/ 	.word	0x00001760


	//   ....[4]....
        /*0078*/ 	.word	0x000017e0


	//   ....[5]....
        /*007c*/ 	.word	0x00001990


	//   ....[6]....
        /*0080*/ 	.word	0x00001a10


	//   ....[7]....
        /*0084*/ 	.word	0x00001ab0


	//   ....[8]....
        /*0088*/ 	.word	0x00001b50


	//   ....[9]....
        /*008c*/ 	.word	0x00001c40


	//----- nvinfo : EIATTR_EXIT_INSTR_OFFSETS
	.align		4
.L_604:
        /*0090*/ 	.byte	0x04, 0x1c
        /*0092*/ 	.short	(.L_606 - .L_605)


	//   ....[0]....
.L_605:
        /*0094*/ 	.word	0x000045a0


	//   ....[1]....
        /*0098*/ 	.word	0x00004aa0


	//----- nvinfo : EIATTR_CRS_STACK_SIZE
	.align		4
.L_606:
        /*009c*/ 	.byte	0x04, 0x1e
        /*009e*/ 	.short	(.L_608 - .L_607)
.L_607:
        /*00a0*/ 	.word	0x00000000
.L_608:


//--------------------- .nv.info._ZN5flash32flash_fwd_splitkv_combine_kernelI23Flash_fwd_kernel_traitsILi256ELi64ELi64ELi4ELb0ELb0EN7cutlass6half_tE19Flash_kernel_traitsILi256ELi64ELi64ELi4ES3_EELi4ELi5ELb1EEEvNS_16Flash_fwd_paramsE --------------------------
	.section	.nv.info._ZN5flash32flash_fwd_splitkv_combine_kernelI23Flash_fwd_kernel_traitsILi256ELi64ELi64ELi4ELb0ELb0EN7cutlass6half_tE19Flash_kernel_traitsILi256ELi64ELi64ELi4ES3_EELi4ELi5ELb1EEEvNS_16Flash_fwd_paramsE,"",@"SHT_CUDA_INFO"
	.sectionflags	@""
	.align	4


	//----- nvinfo : EIATTR_CUDA_API_VERSION
	.align		4
        /*0000*/ 	.byte	0x04, 0x37
        /*0002*/ 	.short	(.L_610 - .L_609)
.L_609:
        /*0004*/ 	.word	0x00000082


	//----- nvinfo : EIATTR_SW2861232_WAR
	.align		4
.L_610:
        /*0008*/ 	.byte	0x01, 0x35
	.zero		2


	//----- nvinfo : EIATTR_PARAM_CBANK
	.align		4
        /*000c*/ 	.byte	0x04, 0x0a
        /*000e*/ 	.short	(.L_612 - .L_611)
	.align		4
.L_611:
        /*0010*/ 	.word	index@(.nv.constant0._ZN5flash32flash_fwd_splitkv_combine_kernelI23Flash_fwd_kernel_traitsILi256ELi64ELi64ELi4ELb0ELb0EN7cutlass6half_tE19Flash_kernel_traitsILi256ELi64ELi64ELi4ES3_EELi4ELi5ELb1EEEvNS_16Flash_fwd_paramsE)
        /*0014*/ 	.short	0x0160
        /*0016*/ 	.short	0x01d0


	//----- nvinfo : EIATTR_CBANK_PARAM_SIZE
	.align		4
.L_612:
        /*0018*/ 	.byte	0x03, 0x19
        /*001a*/ 	.short	0x01d0


	//----- nvinfo : EIATTR_KPARAM_INFO
	.align		4
        /*001c*/ 	.byte	0x04, 0x17
        /*001e*/ 	.short	(.L_614 - .L_613)
.L_613:
        /*0020*/ 	.word	0x00000000
        /*0024*/ 	.short	0x0000
        /*0026*/ 	.short	0x0000
        /*0028*/ 	.byte	0x00, 0xf0, 0x41, 0x07


	//----- nvinfo : EIATTR_MAXREG_COUNT
	.align		4
.L_614:
        /*002c*/ 	.byte	0x03, 0x1b
        /*002e*/ 	.short	0x00ff


	//----- nvinfo : EIATTR_NUM_BARRIERS
	.align		4
        /*0030*/ 	.byte	0x02, 0x4c
        /*0032*/ 	.byte	0x01
	.zero		1


	//----- nvinfo : EIATTR_MERCURY_ISA_VERSION
	.align		4
        /*0034*/ 	.byte	0x03, 0x5f
        /*0036*/ 	.short	0x0000


	//----- nvinfo : EIATTR_COOP_GROUP_MASK_REGIDS
	.align		4
        /*0038*/ 	.byte	0x04, 0x29
        /*003a*/ 	.short	(.L_616 - .L_615)


	//   ....[0]....
.L_615:
        /*003c*/ 	.word	0xffffffff


	//   ....[1]....
        /*0040*/ 	.word	0xffffffff


	//   ....[2]....
        /*0044*/ 	.word	0xffffffff


	//   ....[3]....
        /*0048*/ 	.word	0xffffffff


	//   ....[4]....
        /*004c*/ 	.word	0xffffffff


	//   ....[5]....
        /*0050*/ 	.word	0xffffffff


	//   ....[6]....
        /*0054*/ 	.word	0xffffffff


	//   ....[7]....
        /*0058*/ 	.word	0xffffffff


	//   ....[8]....
        /*005c*/ 	.word	0xffffffff


	//   ....[9]....
        /*0060*/ 	.word	0xffffffff


	//----- nvinfo : EIATTR_COOP_GROUP_INSTR_OFFSETS
	.align		4
.L_616:
        /*0064*/ 	.byte	0x04, 0x28
        /*0066*/ 	.short	(.L_618 - .L_617)


	//   ....[0]....
.L_617:
        /*0068*/ 	.word	0x00001c20


	//   ....[1]....
        /*006c*/ 	.word	0x00001c40


	//   ....[2]....
        /*0070*/ 	.word	0x00001c60


	//   ....[3]....
        /*0074*/ 	.word	0x00001c80


	//   ....[4]....
        /*0078*/ 	.word	0x00001ca0


	//   ....[5]....
        /*007c*/ 	.word	0x00001d10


	//   ....[6]....
        /*0080*/ 	.word	0x00001d30


	//   ....[7]....
        /*0084*/ 	.word	0x00001d60


	//   ....[8]....
        /*0088*/ 	.word	0x00001d80


	//   ....[9]....
        /*008c*/ 	.word	0x00001da0


	//----- nvinfo : EIATTR_EXIT_INSTR_OFFSETS
	.align		4
.L_618:
        /*0090*/ 	.byte	0x04, 0x1c
        /*0092*/ 	.short	(.L_620 - .L_619)


	//   ....[0]....
.L_619:
        /*0094*/ 	.word	0x00004530


	//   ....[1]....
        /*0098*/ 	.word	0x00004a30


	//----- nvinfo : EIATTR_CRS_STACK_SIZE
	.align		4
.L_620:
        /*009c*/ 	.byte	0x04, 0x1e
        /*009e*/ 	.short	(.L_622 - .L_621)
.L_621:
        /*00a0*/ 	.word	0x00000000
.L_622:


//--------------------- .nv.info._ZN5flash32flash_fwd_splitkv_combine_kernelI23Flash_fwd_kernel_traitsILi256ELi64ELi64ELi4ELb0ELb0EN7cutlass6half_tE19Flash_kernel_traitsILi256ELi64ELi64ELi4ES3_EELi4ELi4ELb1EEEvNS_16Flash_fwd_paramsE --------------------------
	.section	.nv.info._ZN5flash32flash_fwd_splitkv_combine_kernelI23Flash_fwd_kernel_traitsILi256ELi64ELi64ELi4ELb0ELb0EN7cutlass6half_tE19Flash_kernel_traitsILi256ELi64ELi64ELi4ES3_EELi4ELi4ELb1EEEvNS_16Flash_fwd_paramsE,"",@"SHT_CUDA_INFO"
	.sectionflags	@""
	.align	4


	//----- nvinfo : EIATTR_CUDA_API_VERSION
	.align		4
        /*0000*/ 	.byte	0x04, 0x37
        /*0002*/ 	.short	(.L_624 - .L_623)
.L_623:
        /*0004*/ 	.word	0x00000082


	//----- nvinfo : EIATTR_SW2861232_WAR
	.align		4
.L_624:
        /*0008*/ 	.byte	0x01, 0x35
	.zero		2


	//----- nvinfo : EIATTR_PARAM_CBANK
	.align		4
        /*000c*/ 	.byte	0x04, 0x0a
        /*000e*/ 	.short	(.L_626 - .L_625)
	.align		4
.L_625:
        /*0010*/ 	.word	index@(.nv.constant0._ZN5flash32flash_fwd_splitkv_combine_kernelI23Flash_fwd_kernel_traitsILi256ELi64ELi64ELi4ELb0ELb0EN7cutlass6half_tE19Flash_kernel_traitsILi256ELi64ELi64ELi4ES3_EELi4ELi4ELb1EEEvNS_16Flash_fwd_paramsE)
        /*0014*/ 	.short	0x0160
        /*0016*/ 	.short	0x01d0


	//----- nvinfo : EIATTR_CBANK_PARAM_SIZE
	.align		4
.L_626:
        /*0018*/ 	.byte	0x03, 0x19
        /*001a*/ 	.short	0x01d0


	//----- nvinfo : EIATTR_KPARAM_INFO
	.align		4
        /*001c*/ 	.byte	0x04, 0x17
        /*001e*/ 	.short	(.L_628 - .L_627)
.L_627:
        /*0020*/ 	.word	0x00000000
        /*0024*/ 	.short	0x0000
        /*0026*/ 	.short	0x0000
        /*0028*/ 	.byte	0x00, 0xf0, 0x41, 0x07


	//----- nvinfo : EIATTR_MAXREG_COUNT
	.align		4
.L_628:
        /*002c*/ 	.byte	0x03, 0x1b
        /*002e*/ 	.short	0x00ff


	//----- nvinfo : EIATTR_NUM_BARRIERS
	.align		4
        /*0030*/ 	.byte	0x02, 0x4c
        /*0032*/ 	.byte	0x01
	.zero		1


	//----- nvinfo : EIATTR_MERCURY_ISA_VERSION
	.align		4
        /*0034*/ 	.byte	0x03, 0x5f
        /*0036*/ 	.short	0x0000


	//----- nvinfo : EIATTR_COOP_GROUP_MASK_REGIDS
	.align		4
        /*0038*/ 	.byte	0x04, 0x29
        /*003a*/ 	.short	(.L_630 - .L_629)


	//   ....[0]....
.L_629:
        /*003c*/ 	.word	0xffffffff


	//   ....[1]....
        /*0040*/ 	.word	0xffffffff


	//   ....[2]....
        /*0044*/ 	.word	0xffffffff


	//   ....[3]....
        /*0048*/ 	.word	0xffffffff


	//   ....[4]....
        /*004c*/ 	.word	0xffffffff


	//   ....[5]....
        /*0050*/ 	.word	0xffffffff


	//   ....[6]....
        /*0054*/ 	.word	0xffffffff


	//   ....[7]....
        /*0058*/ 	.word	0xffffffff


	//----- nvinfo : EIATTR_COOP_GROUP_INSTR_OFFSETS
	.align		4
.L_630:
        /*005c*/ 	.byte	0x04, 0x28
        /*005e*/ 	.short	(.L_632 - .L_631)


	//   ....[0]....
.L_631:
        /*0060*/ 	.word	0x00001c20


	//   ....[1]....
        /*0064*/ 	.word	0x00001c40


	//   ....[2]....
        /*0068*/ 	.word	0x00001c60


	//   ....[3]....
        /*006c*/ 	.word	0x00001c80


	//   ....[4]....
        /*0070*/ 	.word	0x00001cf0


	//   ....[5]....
        /*0074*/ 	.word	0x00001d20


	//   ....[6]....
        /*0078*/ 	.word	0x00001d40


	//   ....[7]....
        /*007c*/ 	.word	0x00001d60


	//----- nvinfo : EIATTR_EXIT_INSTR_OFFSETS
	.align		4
.L_632:
        /*0080*/ 	.byte	0x04, 0x1c
        /*0082*/ 	.short	(.L_634 - .L_633)


	//   ....[0]....
.L_633:
        /*0084*/ 	.word	0x00004500


	//   ....[1]....
        /*0088*/ 	.word	0x00004a00


	//----- nvinfo : EIATTR_CRS_STACK_SIZE
	.align		4
.L_634:
        /*008c*/ 	.byte	0x04, 0x1e
        /*008e*/ 	.short	(.L_636 - .L_635)
.L_635:
        /*0090*/ 	.word	0x00000000
.L_636:


//--------------------- .nv.info._ZN5flash32flash_fwd_splitkv_combine_kernelI23Flash_fwd_kernel_traitsILi256ELi64ELi64ELi4ELb0ELb0EN7cutlass6half_tE19Flash_kernel_traitsILi256ELi64ELi64ELi4ES3_EELi4ELi3ELb1EEEvNS_16Flash_fwd_paramsE --------------------------
	.section	.nv.info._ZN5flash32flash_fwd_splitkv_combine_kernelI23Flash_fwd_kernel_traitsILi256ELi64ELi64ELi4ELb0ELb0EN7cutlass6half_tE19Flash_kernel_traitsILi256ELi64ELi64ELi4ES3_EELi4ELi3ELb1EEEvNS_16Flash_fwd_paramsE,"",@"SHT_CUDA_INFO"
	.sectionflags	@""
	.align	4


	//----- nvinfo : EIATTR_CUDA_API_VERSION
	.align		4
        /*0000*/ 	.byte	0x04, 0x37
        /*0002*/ 	.short	(.L_638 - .L_637)
.L_637:
        /*0004*/ 	.word	0x00000082


	//----- nvinfo : EIATTR_SW2861232_WAR
	.align		4
.L_638:
        /*0008*/ 	.byte	0x01, 0x35
	.zero		2


	//----- nvinfo : EIATTR_PARAM_CBANK
	.align		4
        /*000c*/ 	.byte	0x04, 0x0a
        /*000e*/ 	.short	(.L_640 - .L_639)
	.align		4
.L_639:
        /*0010*/ 	.word	index@(.nv.constant0._ZN5flash32flash_fwd_splitkv_combine_kernelI23Flash_fwd_kernel_traitsILi256ELi64ELi64ELi4ELb0ELb0EN7cutlass6half_tE19Flash_kernel_traitsILi256ELi64ELi64ELi4ES3_EELi4ELi3ELb1EEEvNS_16Flash_fwd_paramsE)
        /*0014*/ 	.short	0x0160
        /*0016*/ 	.short	0x01d0


	//----- nvinfo : EIATTR_CBANK_PARAM_SIZE
	.align		4
.L_640:
        /*0018*/ 	.byte	0x03, 0x19
        /*001a*/ 	.short	0x01d0


	//----- nvinfo : EIATTR_KPARAM_INFO
	.align		4
        /*001c*/ 	.byte	0x04, 0x17
        /*001e*/ 	.short	(.L_642 - .L_641)
.L_641:
        /*0020*/ 	.word	0x00000000
        /*0024*/ 	.short	0x0000
        /*0026*/ 	.short	0x0000
        /*0028*/ 	.byte	0x00, 0xf0, 0x41, 0x07


	//----- nvinfo : EIATTR_MAXREG_COUNT
	.align		4
.L_642:
        /*002c*/ 	.byte	0x03, 0x1b
        /*002e*/ 	.short	0x00ff


	//----- nvinfo : EIATTR_NUM_BARRIERS
	.align		4
        /*0030*/ 	.byte	0x02, 0x4c
        /*0032*/ 	.byte	0x01
	.zero		1


	//----- nvinfo : EIATTR_MERCURY_ISA_VERSION
	.align		4
        /*0034*/ 	.byte	0x03, 0x5f
        /*0036*/ 	.short	0x0000


	//----- nvinfo : EIATTR_COOP_GROUP_MASK_REGIDS
	.align		4
        /*0038*/ 	.byte	0x04, 0x29
        /*003a*/ 	.short	(.L_644 - .L_643)


	//   ....[0]....
.L_643:
        /*003c*/ 	.word	0xffffffff


	//   ....[1]....
        /*0040*/ 	.word	0xffffffff


	//   ....[2]....
        /*0044*/ 	.word	0xffffffff


	//   ....[3]....
        /*0048*/ 	.word	0xffffffff


	//   ....[4]....
        /*004c*/ 	.word	0xffffffff


	//   ....[5]....
        /*0050*/ 	.word	0xffffffff


	//----- nvinfo : EIATTR_COOP_GROUP_INSTR_OFFSETS
	.align		4
.L_644:
        /*0054*/ 	.byte	0x04, 0x28
        /*0056*/ 	.short	(.L_646 - .L_645)


	//   ....[0]....
.L_645:
        /*0058*/ 	.word	0x00001c20


	//   ....[1]....
        /*005c*/ 	.word	0x00001c40


	//   ....[2]....
        /*0060*/ 	.word	0x00001c70


	//   ....[3]....
        /*0064*/ 	.word	0x00001ce0


	//   ....[4]....
        /*0068*/ 	.word	0x00001d00


	//   ....[5]....
        /*006c*/ 	.word	0x00001d20


	//----- nvinfo : EIATTR_EXIT_INSTR_OFFSETS
	.align		4
.L_646:
        /*0070*/ 	.byte	0x04, 0x1c
        /*0072*/ 	.short	(.L_648 - .L_647)


	//   ....[0]....
.L_647:
        /*0074*/ 	.word	0x000044c0


	//   ....[1]....
        /*0078*/ 	.word	0x000049c0


	//----- nvinfo : EIATTR_CRS_STACK_SIZE
	.align		4
.L_648:
        /*007c*/ 	.byte	0x04, 0x1e
        /*007e*/ 	.short	(.L_650 - .L_649)
.L_649:
        /*0080*/ 	.word	0x00000000
.L_650:


//--------------------- .nv.info._ZN5flash32flash_fwd_splitkv_combine_kernelI23Flash_fwd_kernel_traitsILi256ELi64ELi64ELi4ELb0ELb0EN7cutlass6half_tE19Flash_kernel_traitsILi256ELi64ELi64ELi4ES3_EELi4ELi2ELb1EEEvNS_16Flash_fwd_paramsE --------------------------
	.section	.nv.info._ZN5flash32flash_fwd_splitkv_combine_kernelI23Flash_fwd_kernel_traitsILi256ELi64ELi64ELi4ELb0ELb0EN7cutlass6half_tE19Flash_kernel_traitsILi256ELi64ELi64ELi4ES3_EELi4ELi2ELb1EEEvNS_16Flash_fwd_paramsE,"",@"SHT_CUDA_INFO"
	.sectionflags	@""
	.align	4


	//----- nvinfo : EIATTR_CUDA_API_VERSION
	.align		4
        /*0000*/ 	.byte	0x04, 0x37
        /*0002*/ 	.short	(.L_652 - .L_651)
.L_651:
        /*0004*/ 	.word	0x00000082


	//----- nvinfo : EIATTR_SW2861232_WAR
	.align		4
.L_652:
        /*0008*/ 	.byte	0x01, 0x35
	.zero		2


	//----- nvinfo : EIATTR_PARAM_CBANK
	.align		4
        /*000c*/ 	.byte	0x04, 0x0a
        /*000e*/ 	.short	(.L_654 - .L_653)
	.align		4
.L_653:
        /*0010*/ 	.word	index@(.nv.constant0._ZN5flash32flash_fwd_splitkv_combine_kernelI23Flash_fwd_kernel_traitsILi256ELi64ELi64ELi4ELb0ELb0EN7cutlass6half_tE19Flash_kernel_traitsILi256ELi64ELi64ELi4ES3_EELi4ELi2ELb1EEEvNS_16Flash_fwd_paramsE)
        /*0014*/ 	.short	0x0160
        /*0016*/ 	.short	0x01d0


	//----- nvinfo : EIATTR_CBANK_PARAM_SIZE
	.align		4
.L_654:
        /*0018*/ 	.byte	0x03, 0x19
        /*001a*/ 	.short	0x01d0


	//----- nvinfo : EIATTR_KPARAM_INFO
	.align		4
        /*001c*/ 	.byte	0x04, 0x17
        /*001e*/ 	.short	(.L_656 - .L_655)
.L_655:
        /*0020*/ 	.word	0x00000000
        /*0024*/ 	.short	0x0000
        /*0026*/ 	.short	0x0000
        /*0028*/ 	.byte	0x00, 0xf0, 0x41, 0x07


	//----- nvinfo : EIATTR_MAXREG_COUNT
	.align		4
.L_656:
        /*002c*/ 	.byte	0x03, 0x1b
        /*002e*/ 	.short	0x00ff


	//----- nvinfo : EIATTR_NUM_BARRIERS
	.align		4
        /*0030*/ 	.byte	0x02, 0x4c
        /*0032*/ 	.byte	0x01
	.zero		1


	//----- nvinfo : EIATTR_MERCURY_ISA_VERSION
	.align		4
        /*0034*/ 	.byte	0x03, 0x5f
        /*0036*/ 	.short	0x0000


	//----- nvinfo : EIATTR_COOP_GROUP_MASK_REGIDS
	.align		4
        /*0038*/ 	.byte	0x04, 0x29
        /*003a*/ 	.short	(.L_658 - .L_657)


	//   ....[0]....
.L_657:
        /*003c*/ 	.word	0xffffffff


	//   ....[1]....
        /*0040*/ 	.word	0xffffffff


	//   ....[2]....
        /*0044*/ 	.word	0xffffffff


	//   ....[3]....
        /*0048*/ 	.word	0xffffffff


	//----- nvinfo : EIATTR_COOP_GROUP_INSTR_OFFSETS
	.align		4
.L_658:
        /*004c*/ 	.byte	0x04, 0x28
        /*004e*/ 	.short	(.L_660 - .L_659)


	//   ....[0]....
.L_659:
        /*0050*/ 	.word	0x00001bf0


	//   ....[1]....
        /*0054*/ 	.word	0x00001c10


	//   ....[2]....
        /*0058*/ 	.word	0x00001c80


	//   ....[3]....
        /*005c*/ 	.word	0x00001ca0


	//----- nvinfo : EIATTR_EXIT_INSTR_OFFSETS
	.align		4
.L_660:
        /*0060*/ 	.byte	0x04, 0x1c
        /*0062*/ 	.short	(.L_662 - .L_661)


	//   ....[0]....
.L_661:
        /*0064*/ 	.word	0x00004400


	//   ....[1]....
        /*0068*/ 	.word	0x00004900


	//----- nvinfo : EIATTR_CRS_STACK_SIZE
	.align		4
.L_662:
        /*006c*/ 	.byte	0x04, 0x1e
        /*006e*/ 	.short	(.L_664 - .L_663)
.L_663:
        /*0070*/ 	.word	0x00000000
.L_664:


//--------------------- .nv.info._ZN5flash32flash_fwd_splitkv_combine_kernelI23Flash_fwd_kernel_traitsILi256ELi64ELi64ELi4ELb0ELb0EN7cutlass6half_tE19Flash_kernel_traitsILi256ELi64ELi64ELi4ES3_EELi4ELi1ELb1EEEvNS_16Flash_fwd_paramsE --------------------------
	.section	.nv.info._ZN5flash32flash_fwd_splitkv_combine_kernelI23Flash_fwd_kernel_traitsILi256ELi64ELi64ELi4ELb0ELb0EN7cutlass6half_tE19Flash_kernel_traitsILi256ELi64ELi64ELi4ES3_EELi4ELi1ELb1EEEvNS_16Flash_fwd_paramsE,"",@"SHT_CUDA_INFO"
	.sectionflags	@""
	.align	4


	//----- nvinfo : EIATTR_CUDA_API_VERSION
	.align		4
        /*0000*/ 	.byte	0x04, 0x37
        /*0002*/ 	.short	(.L_666 - .L_665)
.L_665:
        /*0004*/ 	.word	0x00000082


	//----- nvinfo : EIATTR_SW2861232_WAR
	.align		4
.L_666:
        /*0008*/ 	.byte	0x01, 0x35
	.zero		2


	//----- nvinfo : EIATTR_PARAM_CBANK
	.align		4
        /*000c*/ 	.byte	0x04, 0x0a
        /*000e*/ 	.short	(.L_668 - .L_667)
	.align		4
.L_667:
        /*0010*/ 	.word	index@(.nv.constant0._ZN5flash32flash_fwd_splitkv_combine_kernelI23Flash_fwd_kernel_traitsILi256ELi64ELi64ELi4ELb0ELb0EN7cutlass6half_tE19Flash_kernel_traitsILi256ELi64ELi64ELi4ES3_EELi4ELi1ELb1EEEvNS_16Flash_fwd_paramsE)
        /*0014*/ 	.short	0x0160
        /*0016*/ 	.short	0x01d0


	//----- nvinfo : EIATTR_CBANK_PARAM_SIZE
	.align		4
.L_668:
        /*0018*/ 	.byte	0x03, 0x19
        /*001a*/ 	.short	0x01d0


	//----- nvinfo : EIATTR_KPARAM_INFO
	.align		4
        /*001c*/ 	.byte	0x04, 0x17
        /*001e*/ 	.short	(.L_670 - .L_669)
.L_669:
        /*0020*/ 	.word	0x00000000
        /*0024*/ 	.short	0x0000
        /*0026*/ 	.short	0x0000
        /*0028*/ 	.byte	0x00, 0xf0, 0x41, 0x07


	//----- nvinfo : EIATTR_MAXREG_COUNT
	.align		4
.L_670:
        /*002c*/ 	.byte	0x03, 0x1b
        /*002e*/ 	.short	0x00ff


	//----- nvinfo : EIATTR_NUM_BARRIERS
	.align		4
        /*0030*/ 	.byte	0x02, 0x4c
        /*0032*/ 	.byte	0x01
	.zero		1


	//----- nvinfo : EIATTR_MERCURY_ISA_VERSION
	.align		4
        /*0034*/ 	.byte	0x03, 0x5f
        /*0036*/ 	.short	0x0000


	//----- nvinfo : EIATTR_COOP_GROUP_MASK_REGIDS
	.align		4
        /*0038*/ 	.byte	0x04, 0x29
        /*003a*/ 	.short	(.L_672 - .L_671)


	//   ....[0]....
.L_671:
        /*003c*/ 	.word	0xffffffff


	//   ....[1]....
        /*0040*/ 	.word	0xffffffff


	//----- nvinfo : EIATTR_COOP_GROUP_INSTR_OFFSETS
	.align		4
.L_672:
        /*0044*/ 	.byte	0x04, 0x28
        /*0046*/ 	.short	(.L_674 - .L_673)


	//   ....[0]....
.L_673:
        /*0048*/ 	.word	0x00001ca0


	//   ....[1]....
        /*004c*/ 	.word	0x00001d10


	//----- nvinfo : EIATTR_EXIT_INSTR_OFFSETS
	.align		4
.L_674:
        /*0050*/ 	.byte	0x04, 0x1c
        /*0052*/ 	.short	(.L_676 - .L_675)


	//   ....[0]....
.L_675:
        /*0054*/ 	.word	0x00004470


	//   ....[1]....
        /*0058*/ 	.word	0x00004950


	//----- nvinfo : EIATTR_CRS_STACK_SIZE
	.align		4
.L_676:
        /*005c*/ 	.byte	0x04, 0x1e
        /*005e*/ 	.short	(.L_678 - .L_677)
.L_677:
        /*0060*/ 	.word	0x00000000
.L_678:


//--------------------- .nv.info._ZN5flash24flash_fwd_splitkv_kernelI23Flash_fwd_kernel_traitsILi256ELi64ELi64ELi4ELb0ELb0EN7cutlass6half_tE19Flash_kernel_traitsILi256ELi64ELi64ELi4ES3_EELb0ELb0ELb0ELb0ELb0ELb0ELb0ELb0EEEvNS_16Flash_fwd_paramsE --------------------------
	.section	.nv.info._ZN5flash24flash_fwd_splitkv_kernelI23Flash_fwd_kernel_traitsILi256ELi64ELi64ELi4ELb0ELb0EN7cutlass6half_tE19Flash_kernel_traitsILi256ELi64ELi64ELi4ES3_EELb0ELb0ELb0ELb0ELb0ELb0ELb0ELb0EEEvNS_16Flash_fwd_paramsE,"",@"SHT_CUDA_INFO"
	.sectionflags	@""
	.align	4


	//----- nvinfo : EIATTR_CUDA_API_VERSION
	.align		4
        /*0000*/ 	.byte	0x04, 0x37
        /*0002*/ 	.short	(.L_680 - .L_679)
.L_679:
        /*0004*/ 	.word	0x00000082


	//----- nvinfo : EIATTR_SW2861232_WAR
	.align		4
.L_680:
        /*0008*/ 	.byte	0x01, 0x35
	.zero		2


	//----- nvinfo : EIATTR_PARAM_CBANK
	.align		4
        /*000c*/ 	.byte	0x04, 0x0a
        /*000e*/ 	.short	(.L_682 - .L_681)
	.align		4
.L_681:
        /*0010*/ 	.word	index@(.nv.constant0._ZN5flash24flash_fwd_splitkv_kernelI23Flash_fwd_kernel_traitsILi256ELi64ELi64ELi4ELb0ELb0EN7cutlass6half_tE19Flash_kernel_traitsILi256ELi64ELi64ELi4ES3_EELb0ELb0ELb0ELb0ELb0ELb0ELb0ELb0EEEvNS_16Flash_fwd_paramsE)
        /*0014*/ 	.short	0x0160
        /*0016*/ 	.short	0x01d0


	//----- nvinfo : EIATTR_CBANK_PARAM_SIZE
	.align		4
.L_682:
        /*0018*/ 	.byte	0x03, 0x19
        /*001a*/ 	.short	0x01d0


	//----- nvinfo : EIATTR_KPARAM_INFO
	.align		4
        /*001c*/ 	.byte	0x04, 0x17
        /*001e*/ 	.short	(.L_684 - .L_683)
.L_683:
        /*0020*/ 	.word	0x00000000
        /*0024*/ 	.short	0x0000
        /*0026*/ 	.short	0x0000
        /*0028*/ 	.byte	0x00, 0xf0, 0x41, 0x07


	//----- nvinfo : EIATTR_MAXREG_COUNT
	.align		4
.L_684:
        /*002c*/ 	.byte	0x03, 0x1b
        /*002e*/ 	.short	0x00ff


	//----- nvinfo : EIATTR_NUM_BARRIERS
	.align		4
        /*0030*/ 	.byte	0x02, 0x4c
        /*0032*/ 	.byte	0x01
	.zero		1


	//----- nvinfo : EIATTR_MERCURY_ISA_VERSION
	.align		4
        /*0034*/ 	.byte	0x03, 0x5f
        /*0036*/ 	.short	0x0000


	//----- nvinfo : EIATTR_COOP_GROUP_MASK_REGIDS
	.align		4
        /*0038*/ 	.byte	0x04, 0x29
        /*003a*/ 	.short	(.L_686 - .L_685)


	//   ....[0]....
.L_685:
        /*003c*/ 	.word	0xffffffff


	//   ....[1]....
        /*0040*/ 	.word	0xffffffff


	//   ....[2]....
        /*0044*/ 	.word	0xffffffff


	//   ....[3]....
        /*0048*/ 	.word	0xffffffff


	//   ....[4]....
        /*004c*/ 	.word	0xffffffff


	//   ....[5]....
        /*0050*/ 	.word	0xffffffff


	//   ....[6]....
        /*0054*/ 	.word	0xffffffff


	//   ....[7]....
        /*0058*/ 	.word	0xffffffff


	//   ....[8]....
        /*005c*/ 	.word	0xffffffff


	//   ....[9]....
        /*0060*/ 	.word	0xffffffff


	//   ....[10]....
        /*0064*/ 	.word	0xffffffff


	//   ....[11]....
        /*0068*/ 	.word	0xffffffff


	//----- nvinfo : EIATTR_COOP_GROUP_INSTR_OFFSETS
	.align		4
.L_686:
        /*006c*/ 	.byte	0x04, 0x28
        /*006e*/ 	.short	(.L_688 - .L_687)


	//   ....[0]....
.L_687:
        /*0070*/ 	.word	0x000066e0


	//   ....[1]....
        /*0074*/ 	.word	0x00006700


	//   ....[2]....
        /*0078*/ 	.word	0x000067a0


	//   ....[3]....
        /*007c*/ 	.word	0x000067b0


	//   ....[4]....
        /*0080*/ 	.word	0x0000a5e0


	//   ....[5]....
        /*0084*/ 	.word	0x0000a600


	//   ....[6]....
        /*0088*/ 	.word	0x0000a630


	//   ....[7]....
        /*008c*/ 	.word	0x0000a640


	//   ....[8]....
        /*0090*/ 	.word	0x0000c220


	//   ....[9]....
        /*0094*/ 	.word	0x0000c260


	//   ....[10]....
        /*0098*/ 	.word	0x0000c320


	//   ....[11]....
        /*009c*/ 	.word	0x0000c350


	//----- nvinfo : EIATTR_EXIT_INSTR_OFFSETS
	.align		4
.L_688:
        /*00a0*/ 	.byte	0x04, 0x1c
        /*00a2*/ 	.short	(.L_690 - .L_689)


	//   ....[0]....
.L_689:
        /*00a4*/ 	.word	0x000004d0


	//   ....[1]....
        /*00a8*/ 	.word	0x00000ed0


	//   ....[2]....
        /*00ac*/ 	.word	0x00000f00


	//   ....[3]....
        /*00b0*/ 	.word	0x0000df80


	//   ....[4]....
        /*00b4*/ 	.word	0x0000e090


	//   ....[5]....
        /*00b8*/ 	.word	0x0000e0b0


	//----- nvinfo : EIATTR_CTAIDZ_USED
	.align		4
.L_690:
        /*00bc*/ 	.byte	0x01, 0x04
	.zero		2


	//----- nvinfo : EIATTR_CRS_STACK_SIZE
	.align		4
        /*00c0*/ 	.byte	0x04, 0x1e
        /*00c2*/ 	.short	(.L_692 - .L_691)
.L_691:
        /*00c4*/ 	.word	0x00000000
.L_692:


//--------------------- .nv.info._ZN5flash24flash_fwd_splitkv_kernelI23Flash_fwd_kernel_traitsILi256ELi64ELi64ELi4ELb0ELb0EN7cutlass6half_tE19Flash_kernel_traitsILi256ELi64ELi64ELi4ES3_EELb0ELb0ELb0ELb0ELb0ELb1ELb0ELb0EEEvNS_16Flash_fwd_paramsE --------------------------
	.section	.nv.info._ZN5flash24flash_fwd_splitkv_kernelI23Flash_fwd_kernel_traitsILi256ELi64ELi64ELi4ELb0ELb0EN7cutlass6half_tE19Flash_kernel_traitsILi256ELi64ELi64ELi4ES3_EELb0ELb0ELb0ELb0ELb0ELb1ELb0ELb0EEEvNS_16Flash_fwd_paramsE,"",@"SHT_CUDA_INFO"
	.sectionflags	@""
	.align	4


	//----- nvinfo : EIATTR_CUDA_API_VERSION
	.align		4
        /*0000*/ 	.byte	0x04, 0x37
        /*0002*/ 	.short	(.L_694 - .L_693)
.L_693:
        /*0004*/ 	.word	0x00000082


	//----- nvinfo : EIATTR_SW2861232_WAR
	.align		4
.L_694:
        /*0008*/ 	.byte	0x01, 0x35
	.zero		2


	//----- nvinfo : EIATTR_PARAM_CBANK
	.align		4
        /*000c*/ 	.byte	0x04, 0x0a
        /*000e*/ 	.short	(.L_696 - .L_695)
	.align		4
.L_695:
        /*0010*/ 	.word	index@(.nv.constant0._ZN5flash24flash_fwd_splitkv_kernelI23Flash_fwd_kernel_traitsILi256ELi64ELi64ELi4ELb0ELb0EN7cutlass6half_tE19Flash_kernel_traitsILi256ELi64ELi64ELi4ES3_EELb0ELb0ELb0ELb0ELb0ELb1ELb0ELb0EEEvNS_16Flash_fwd_paramsE)
        /*0014*/ 	.short	0x0160
        /*0016*/ 	.short	0x01d0


	//----- nvinfo : EIATTR_CBANK_PARAM_SIZE
	.align		4
.L_696:
        /*0018*/ 	.byte	0x03, 0x19
        /*001a*/ 	.short	0x01d0


	//----- nvinfo : EIATTR_KPARAM_INFO
	.align		4
        /*001c*/ 	.byte	0x04, 0x17
        /*001e*/ 	.short	(.L_698 - .L_697)
.L_697:
        /*0020*/ 	.word	0x00000000
        /*0024*/ 	.short	0x0000
        /*0026*/ 	.short	0x0000
        /*0028*/ 	.byte	0x00, 0xf0, 0x41, 0x07


	//----- nvinfo : EIATTR_MAXREG_COUNT
	.align		4
.L_698:
        /*002c*/ 	.byte	0x03, 0x1b
        /*002e*/ 	.short	0x00ff


	//----- nvinfo : EIATTR_NUM_BARRIERS
	.align		4
        /*0030*/ 	.byte	0x02, 0x4c
        /*0032*/ 	.byte	0x01
	.zero		1


	//----- nvinfo : EIATTR_ANNOTATIONS
	.align		4
        /*0034*/ 	.byte	0x04, 0x55
        /*0036*/ 	.short	(.L_700 - .L_699)


	//   ....[0]....
.L_699:
        /*0038*/ 	.word	0x00000001
        /*003c*/ 	.byte	0xb0, 0x7c, 0x00, 0x00, 0x01, 0x00, 0x00, 0x00, 0xd0, 0x7c, 0x00, 0x00, 0x01, 0x00, 0x00, 0x00
        /*004c*/ 	.byte	0xb0, 0xac, 0x00, 0x00, 0x01, 0x00, 0x00, 0x00, 0xc0, 0xae, 0x00, 0x00, 0x01, 0x00, 0x00, 0x00
        /*005c*/ 	.byte	0xa0, 0xc6, 0x00, 0x00, 0x01, 0x00, 0x00, 0x00, 0x20, 0xc7, 0x00, 0x00, 0x01, 0x00, 0x00, 0x00
        /*006c*/ 	.byte	0x90, 0xca, 0x00, 0x00, 0x01, 0x00, 0x00, 0x00, 0xd0, 0xca, 0x00, 0x00


	//----- nvinfo : EIATTR_MERCURY_ISA_VERSION
	.align		4
.L_700:
        /*0078*/ 	.byte	0x03, 0x5f
        /*007a*/ 	.short	0x0000


	//----- nvinfo : EIATTR_COOP_GROUP_MASK_REGIDS
	.align		4
        /*007c*/ 	.byte	0x04, 0x29
        /*007e*/ 	.short	(.L_702 - .L_701)


	//   ....[0]....
.L_701:
        /*0080*/ 	.word	0xffffffff


	//   ....[1]....
        /*0084*/ 	.word	0xffffffff


	//   ....[2]....
        /*0088*/ 	.word	0xffffffff


	//   ....[3]....
        /*008c*/ 	.word	0xffffffff


	//   ....[4]....
        /*0090*/ 	.word	0xffffffff


	//   ....[5]....
        /*0094*/ 	.word	0xffffffff


	//   ....[6]....
        /*0098*/ 	.word	0xffffffff


	//   ....[7]....
        /*009c*/ 	.word	0xffffffff


	//   ....[8]....
        /*00a0*/ 	.word	0xffffffff


	//   ....[9]....
        /*00a4*/ 	.word	0xffffffff


	//   ....[10]....
        /*00a8*/ 	.word	0xffffffff


	//   ....[11]....
        /*00ac*/ 	.word	0xffffffff


	//----- nvinfo : EIATTR_COOP_GROUP_INSTR_OFFSETS
	.align		4
.L_702:
        /*00b0*/ 	.byte	0x04, 0x28
        /*00b2*/ 	.short	(.L_704 - .L_703)


	//   ....[0]....
.L_703:
        /*00b4*/ 	.word	0x00006af0


	//   ....[1]....
        /*00b8*/ 	.word	0x00006b10


	//   ....[2]....
        /*00bc*/ 	.word	0x00006bb0


	//   ....[3]....
        /*00c0*/ 	.word	0x00006bc0


	//   ....[4]....
        /*00c4*/ 	.word	0x0000ae00


	//   ....[5]....
        /*00c8*/ 	.word	0x0000ae20


	//   ....[6]....
        /*00cc*/ 	.word	0x0000ae40


	//   ....[7]....
        /*00d0*/ 	.word	0x0000ae60


	//   ....[8]....
        /*00d4*/ 	.word	0x0000cc60


	//   ....[9]....
        /*00d8*/ 	.word	0x0000cc70


	//   ....[10]....
        /*00dc*/ 	.word	0x0000cca0


	//   ....[11]....
        /*00e0*/ 	.word	0x0000ccc0


	//----- nvinfo : EIATTR_EXIT_INSTR_OFFSETS
	.align		4
.L_704:
        /*00e4*/ 	.byte	0x04, 0x1c
        /*00e6*/ 	.short	(.L_706 - .L_705)


	//   ....[0]....
.L_705:
        /*00e8*/ 	.word	0x000004e0


	//   ....[1]....
        /*00ec*/ 	.word	0x00000ee0


	//   ....[2]....
        /*00f0*/ 	.word	0x00000f10


	//   ....[3]....
        /*00f4*/ 	.word	0x0000e810


	//   ....[4]....
        /*00f8*/ 	.word	0x0000e920


	//   ....[5]....
        /*00fc*/ 	.word	0x0000e940


	//----- nvinfo : EIATTR_CTAIDZ_USED
	.align		4
.L_706:
        /*0100*/ 	.byte	0x01, 0x04
	.zero		2


	//----- nvinfo : EIATTR_CRS_STACK_SIZE
	.align		4
        /*0104*/ 	.byte	0x04, 0x1e
        /*0106*/ 	.short	(.L_708 - .L_707)
.L_707:
        /*0108*/ 	.word	0x00000000
.L_708:


//--------------------- .nv.info._ZN5flash24flash_fwd_splitkv_kernelI23Flash_fwd_kernel_traitsILi256ELi64ELi64ELi4ELb0ELb0EN7cutlass6half_tE19Flash_kernel_traitsILi256ELi64ELi64ELi4ES3_EELb0ELb0ELb0ELb0ELb0ELb0ELb0ELb1EEEvNS_16Flash_fwd_paramsE --------------------------
	.section	.nv.info._ZN5flash24flash_fwd_splitkv_kernelI23Flash_fwd_kernel_traitsILi256ELi64ELi64ELi4ELb0ELb0EN7cutlass6half_tE19Flash_kernel_traitsILi256ELi64ELi64ELi4ES3_EELb0ELb0ELb0ELb0ELb0ELb0ELb0ELb1EEEvNS_16Flash_fwd_paramsE,"",@"SHT_CUDA_INFO"
	.sectionflags	@""
	.align	4


	//----- nvinfo : EIATTR_CUDA_API_VERSION
	.align		4
        /*0000*/ 	.byte	0x04, 0x37
        /*0002*/ 	.short	(.L_710 - .L_709)
.L_709:
        /*0004*/ 	.word	0x00000082


	//----- nvinfo : EIATTR_SW2861232_WAR
	.align		4
.L_710:
        /*0008*/ 	.byte	0x01, 0x35
	.zero		2


	//----- nvinfo : EIATTR_PARAM_CBANK
	.align		4
        /*000c*/ 	.byte	0x04, 0x0a
        /*000e*/ 	.short	(.L_712 - .L_711)
	.align		4
.L_711:
        /*0010*/ 	.word	index@(.nv.constant0._ZN5flash24flash_fwd_splitkv_kernelI23Flash_fwd_kernel_traitsILi256ELi64ELi64ELi4ELb0ELb0EN7cutlass6half_tE19Flash_kernel_traitsILi256ELi64ELi64ELi4ES3_EELb0ELb0ELb0ELb0ELb0ELb0ELb0ELb1EEEvNS_16Flash_fwd_paramsE)
        /*0014*/ 	.short	0x0160
        /*0016*/ 	.short	0x01d0


	//----- nvinfo : EIATTR_CBANK_PARAM_SIZE
	.align		4
.L_712:
        /*0018*/ 	.byte	0x03, 0x19
        /*001a*/ 	.short	0x01d0


	//----- nvinfo : EIATTR_KPARAM_INFO
	.align		4
        /*001c*/ 	.byte	0x04, 0x17
        /*001e*/ 	.short	(.L_714 - .L_713)
.L_713:
        /*0020*/ 	.word	0x00000000
        /*0024*/ 	.short	0x0000
        /*0026*/ 	.short	0x0000
        /*0028*/ 	.byte	0x00, 0xf0, 0x41, 0x07


	//----- nvinfo : EIATTR_MAXREG_COUNT
	.align		4
.L_714:
        /*002c*/ 	.byte	0x03, 0x1b
        /*002e*/ 	.short	0x00ff


	//----- nvinfo : EIATTR_NUM_BARRIERS
	.align		4
        /*0030*/ 	.byte	0x02, 0x4c
        /*0032*/ 	.byte	0x01
	.zero		1


	//----- nvinfo : EIATTR_ANNOTATIONS
	.align		4
        /*0034*/ 	.byte	0x04, 0x55
        /*0036*/ 	.short	(.L_716 - .L_715)


	//   ....[0]....
.L_715:
        /*0038*/ 	.word	0x00000001
        /*003c*/ 	.byte	0x90, 0xce, 0x01, 0x00, 0x01, 0x00, 0x00, 0x00, 0xc0, 0xe3, 0x01, 0x00


	//----- nvinfo : EIATTR_MERCURY_ISA_VERSION
	.align		4
.L_716:
        /*0048*/ 	.byte	0x03, 0x5f
        /*004a*/ 	.short	0x0000


	//----- nvinfo : EIATTR_COOP_GROUP_MASK_REGIDS
	.align		4
        /*004c*/ 	.byte	0x04, 0x29
        /*004e*/ 	.short	(.L_718 - .L_717)


	//   ....[0]....
.L_717:
        /*0050*/ 	.word	0xffffffff


	//   ....[1]....
        /*0054*/ 	.word	0xffffffff


	//   ....[2]....
        /*0058*/ 	.word	0xffffffff


	//   ....[3]....
        /*005c*/ 	.word	0xffffffff


	//   ....[4]....
        /*0060*/ 	.word	0xffffffff


	//   ....[5]....
        /*0064*/ 	.word	0xffffffff


	//   ....[6]....
        /*0068*/ 	.word	0xffffffff


	//   ....[7]....
        /*006c*/ 	.word	0xffffffff


	//   ....[8]....
        /*0070*/ 	.word	0xffffffff


	//   ....[9]....
        /*0074*/ 	.word	0xffffffff


	//   ....[10]....
        /*0078*/ 	.word	0xffffffff


	//   ....[11]....
        /*007c*/ 	.word	0xffffffff


	//   ....[12]....
        /*0080*/ 	.word	0xffffffff


	//   ....[13]....
        /*0084*/ 	.word	0xffffffff


	//   ....[14]....
        /*0088*/ 	.word	0xffffffff


	//   ....[15]....
        /*008c*/ 	.word	0xffffffff


	//----- nvinfo : EIATTR_COOP_GROUP_INSTR_OFFSETS
	.align		4
.L_718:
        /*0090*/ 	.byte	0x04, 0x28
        /*0092*/ 	.short	(.L_720 - .L_719)


	//   ....[0]....
.L_719:
        /*0094*/ 	.word	0x0001b620


	//   ....[1]....
        /*0098*/ 	.word	0x0001b690


	//   ....[2]....
        /*009c*/ 	.word	0x0001b6b0


	//   ....[3]....
        /*00a0*/ 	.word	0x0001b6d0


	//   ....[4]....
        /*00a4*/ 	.word	0x0001f220


	//   ....[5]....
        /*00a8*/ 	.word	0x0001f240


	//   ....[6]....
        /*00ac*/ 	.word	0x0001f260


	//   ....[7]....
        /*00b0*/ 	.word	0x0001f280


	//   ....[8]....
        /*00b4*/ 	.word	0x00020f40


	//   ....[9]....
        /*00b8*/ 	.word	0x00020f70


	//   ....[10]....
        /*00bc*/ 	.word	0x00020f80


	//   ....[11]....
        /*00c0*/ 	.word	0x00020fb0


	//   ....[12]....
        /*00c4*/ 	.word	0x00022fd0


	//   ....[13]....
        /*00c8*/ 	.word	0x00023010


	//   ....[14]....
        /*00cc*/ 	.word	0x00023060


	//   ....[15]....
        /*00d0*/ 	.word	0x000230b0


	//----- nvinfo : EIATTR_EXIT_INSTR_OFFSETS
	.align		4
.L_720:
        /*00d4*/ 	.byte	0x04, 0x1c
        /*00d6*/ 	.short	(.L_722 - .L_721)


	//   ....[0]....
.L_721:
        /*00d8*/ 	.word	0x000000c0


	//----- nvinfo : EIATTR_CTAIDZ_USED
	.align		4
.L_722:
        /*00dc*/ 	.byte	0x01, 0x04
	.zero		2


	//----- nvinfo : EIATTR_CRS_STACK_SIZE
	.align		4
        /*00e0*/ 	.byte	0x04, 0x1e
        /*00e2*/ 	.short	(.L_724 - .L_723)
.L_723:
        /*00e4*/ 	.word	0x00000000
.L_724:


//--------------------- .nv.info._ZN5flash24flash_fwd_splitkv_kernelI23Flash_fwd_kernel_traitsILi256ELi64ELi64ELi4ELb0ELb0EN7cutlass6half_tE19Flash_kernel_traitsILi256ELi64ELi64ELi4ES3_EELb0ELb0ELb0ELb0ELb0ELb1ELb0ELb1EEEvNS_16Flash_fwd_paramsE --------------------------
	.section	.nv.info._ZN5flash24flash_fwd_splitkv_kernelI23Flash_fwd_kernel_traitsILi256ELi64ELi64ELi4ELb0ELb0EN7cutlass6half_tE19Flash_kernel_traitsILi256ELi64ELi64ELi4ES3_EELb0ELb0ELb0ELb0ELb0ELb1ELb0ELb1EEEvNS_16Flash_fwd_paramsE,"",@"SHT_CUDA_INFO"
	.sectionflags	@""
	.align	4


	//----- nvinfo : EIATTR_CUDA_API_VERSION
	.align		4
        /*0000*/ 	.byte	0x04, 0x37
        /*0002*/ 	.short	(.L_726 - .L_725)
.L_725:
        /*0004*/ 	.word	0x00000082


	//----- nvinfo : EIATTR_SW2861232_WAR
	.align		4
.L_726:
        /*0008*/ 	.byte	0x01, 0x35
	.zero		2


	//----- nvinfo : EIATTR_PARAM_CBANK
	.align		4
        /*000c*/ 	.byte	0x04, 0x0a
        /*000e*/ 	.short	(.L_728 - .L_727)
	.align		4
.L_727:
        /*0010*/ 	.word	index@(.nv.constant0._ZN5flash24flash_fwd_splitkv_kernelI23Flash_fwd_kernel_traitsILi256ELi64ELi64ELi4ELb0ELb0EN7cutlass6half_tE19Flash_kernel_traitsILi256ELi64ELi64ELi4ES3_EELb0ELb0ELb0ELb0ELb0ELb1ELb0ELb1EEEvNS_16Flash_fwd_paramsE)
        /*0014*/ 	.short	0x0160
        /*0016*/ 	.short	0x01d0


	//----- nvinfo : EIATTR_CBANK_PARAM_SIZE
	.align		4
.L_728:
        /*0018*/ 	.byte	0x03, 0x19
        /*001a*/ 	.short	0x01d0


	//----- nvinfo : EIATTR_KPARAM_INFO
	.align		4
        /*001c*/ 	.byte	0x04, 0x17
        /*001e*/ 	.short	(.L_730 - .L_729)
.L_729:
        /*0020*/ 	.word	0x00000000
        /*0024*/ 	.short	0x0000
        /*0026*/ 	.short	0x0000
        /*0028*/ 	.byte	0x00, 0xf0, 0x41, 0x07


	//----- nvinfo : EIATTR_MAXREG_COUNT
	.align		4
.L_730:
        /*002c*/ 	.byte	0x03, 0x1b
        /*002e*/ 	.short	0x00ff


	//----- nvinfo : EIATTR_NUM_BARRIERS
	.align		4
        /*0030*/ 	.byte	0x02, 0x4c
        /*0032*/ 	.byte	0x01
	.zero		1


	//----- nvinfo : EIATTR_ANNOTATIONS
	.align		4
        /*0034*/ 	.byte	0x04, 0x55
        /*0036*/ 	.short	(.L_732 - .L_731)


	//   ....[0]....
.L_731:
        /*0038*/ 	.word	0x00000001
        /*003c*/ 	.byte	0x40, 0xcb, 0x01, 0x00, 0x01, 0x00, 0x00, 0x00, 0xe0, 0x15, 0x02, 0x00, 0x01, 0x00, 0x00, 0x00
        /*004c*/ 	.byte	0x40, 0x19, 0x02, 0x00, 0x01, 0x00, 0x00, 0x00, 0x00, 0x1a, 0x02, 0x00, 0x01, 0x00, 0x00, 0x00
        /*005c*/ 	.byte	0x20, 0x1a, 0x02, 0x00, 0x01, 0x00, 0x00, 0x00, 0x90, 0x3a, 0x02, 0x00


	//----- nvinfo : EIATTR_MERCURY_ISA_VERSION
	.align		4
.L_732:
        /*0068*/ 	.byte	0x03, 0x5f
        /*006a*/ 	.short	0x0000


	//----- nvinfo : EIATTR_COOP_GROUP_MASK_REGIDS
	.align		4
        /*006c*/ 	.byte	0x04, 0x29
        /*006e*/ 	.short	(.L_734 - .L_733)


	//   ....[0]....
.L_733:
        /*0070*/ 	.word	0xffffffff


	//   ....[1]....
        /*0074*/ 	.word	0xffffffff


	//   ....[2]....
        /*0078*/ 	.word	0xffffffff


	//   ....[3]....
        /*007c*/ 	.word	0xffffffff


	//   ....[4]....
        /*0080*/ 	.word	0xffffffff


	//   ....[5]....
        /*0084*/ 	.word	0xffffffff


	//   ....[6]....
        /*0088*/ 	.word	0xffffffff


	//   ....[7]....
        /*008c*/ 	.word	0xffffffff


	//   ....[8]....
        /*0090*/ 	.word	0xffffffff


	//   ....[9]....
        /*0094*/ 	.word	0xffffffff


	//   ....[10]....
        /*0098*/ 	.word	0xffffffff


	//   ....[11]....
        /*009c*/ 	.word	0xffffffff


	//   ....[12]....
        /*00a0*/ 	.word	0xffffffff


	//   ....[13]....
        /*00a4*/ 	.word	0xffffffff


	//   ....[14]....
        /*00a8*/ 	.word	0xffffffff


	//   ....[15]....
        /*00ac*/ 	.word	0xffffffff


	//----- nvinfo : EIATTR_COOP_GROUP_INSTR_OFFSETS
	.align		4
.L_734:
        /*00b0*/ 	.byte	0x04, 0x28
        /*00b2*/ 	.short	(.L_736 - .L_735)


	//   ....[0]....
.L_735:
        /*00b4*/ 	.word	0x0001baa0


	//   ....[1]....
        /*00b8*/ 	.word	0x0001bb10


	//   ....[2]....
        /*00bc*/ 	.word	0x0001bb40


	//   ....[3]....
        /*00c0*/ 	.word	0x0001bb60


	//   ....[4]....
        /*00c4*/ 	.word	0x0001fae0


	//   ....[5]....
        /*00c8*/ 	.word	0x0001fb00


	//   ....[6]....
        /*00cc*/ 	.word	0x0001fb20


	//   ....[7]....
        /*00d0*/ 	.word	0x0001fb40


	//   ....[8]....
        /*00d4*/ 	.word	0x00021a10


	//   ....[9]....
        /*00d8*/ 	.word	0x00021a50


	//   ....[10]....
        /*00dc*/ 	.word	0x00021a60


	//   ....[11]....
        /*00e0*/ 	.word	0x00021a90


	//   ....[12]....
        /*00e4*/ 	.word	0x00023ac0


	//   ....[13]....
        /*00e8*/ 	.word	0x00023b00


	//   ....[14]....
        /*00ec*/ 	.word	0x00023b50


	//   ....[15]....
        /*00f0*/ 	.word	0x00023ba0


	//----- nvinfo : EIATTR_EXIT_INSTR_OFFSETS
	.align		4
.L_736:
        /*00f4*/ 	.byte	0x04, 0x1c
        /*00f6*/ 	.short	(.L_738 - .L_737)


	//   ....[0]....
.L_737:
        /*00f8*/ 	.word	0x000000c0


	//----- nvinfo : EIATTR_CTAIDZ_USED
	.align		4
.L_738:
        /*00fc*/ 	.byte	0x01, 0x04
	.zero		2


	//----- nvinfo : EIATTR_CRS_STACK_SIZE
	.align		4
        /*0100*/ 	.byte	0x04, 0x1e
        /*0102*/ 	.short	(.L_740 - .L_739)
.L_739:
        /*0104*/ 	.word	0x00000000
.L_740:


//--------------------- .nv.info._ZN5flash24flash_fwd_splitkv_kernelI23Flash_fwd_kernel_traitsILi256ELi64ELi64ELi4ELb0ELb0EN7cutlass6half_tE19Flash_kernel_traitsILi256ELi64ELi64ELi4ES3_EELb0ELb0ELb0ELb0ELb0ELb0ELb1ELb0EEEvNS_16Flash_fwd_paramsE --------------------------
	.section	.nv.info._ZN5flash24flash_fwd_splitkv_kernelI23Flash_fwd_kernel_traitsILi256ELi64ELi64ELi4ELb0ELb0EN7cutlass6half_tE19Flash_kernel_traitsILi256ELi64ELi64ELi4ES3_EELb0ELb0ELb0ELb0ELb0ELb0ELb1ELb0EEEvNS_16Flash_fwd_paramsE,"",@"SHT_CUDA_INFO"
	.sectionflags	@""
	.align	4


	//----- nvinfo : EIATTR_CUDA_API_VERSION
	.align		4
        /*0000*/ 	.byte	0x04, 0x37
        /*0002*/ 	.short	(.L_742 - .L_741)
.L_741:
        /*0004*/ 	.word	0x00000082


	//----- nvinfo : EIATTR_SW2861232_WAR
	.align		4
.L_742:
        /*0008*/ 	.byte	0x01, 0x35
	.zero		2


	//----- nvinfo : EIATTR_PARAM_CBANK
	.align		4
        /*000c*/ 	.byte	0x04, 0x0a
        /*000e*/ 	.short	(.L_744 - .L_743)
	.align		4
.L_743:
        /*0010*/ 	.word	index@(.nv.constant0._ZN5flash24flash_fwd_splitkv_kernelI23Flash_fwd_kernel_traitsILi256ELi64ELi64ELi4ELb0ELb0EN7cutlass6half_tE19Flash_kernel_traitsILi256ELi64ELi64ELi4ES3_EELb0ELb0ELb0ELb0ELb0ELb0ELb1ELb0EEEvNS_16Flash_fwd_paramsE)
        /*0014*/ 	.short	0x0160
        /*0016*/ 	.short	0x01d0


	//----- nvinfo : EIATTR_CBANK_PARAM_SIZE
	.align		4
.L_744:
        /*0018*/ 	.byte	0x03, 0x19
        /*001a*/ 	.short	0x01d0


	//----- nvinfo : EIATTR_KPARAM_INFO
	.align		4
        /*001c*/ 	.byte	0x04, 0x17
        /*001e*/ 	.short	(.L_746 - .L_745)
.L_745:
        /*0020*/ 	.word	0x00000000
        /*0024*/ 	.short	0x0000
        /*0026*/ 	.short	0x0000
        /*0028*/ 	.byte	0x00, 0xf0, 0x41, 0x07


	//----- nvinfo : EIATTR_MAXREG_COUNT
	.align		4
.L_746:
        /*002c*/ 	.byte	0x03, 0x1b
        /*002e*/ 	.short	0x00ff


	//----- nvinfo : EIATTR_NUM_BARRIERS
	.align		4
        /*0030*/ 	.byte	0x02, 0x4c
        /*0032*/ 	.byte	0x01
	.zero		1


	//----- nvinfo : EIATTR_MERCURY_ISA_VERSION
	.align		4
        /*0034*/ 	.byte	0x03, 0x5f
        /*0036*/ 	.short	0x0000


	//----- nvinfo : EIATTR_COOP_GROUP_MASK_REGIDS
	.align		4
        /*0038*/ 	.byte	0x04, 0x29
        /*003a*/ 	.short	(.L_748 - .L_747)


	//   ....[0]....
.L_747:
        /*003c*/ 	.word	0xffffffff


	//   ....[1]....
        /*0040*/ 	.word	0xffffffff


	//   ....[2]....
        /*0044*/ 	.word	0xffffffff


	//   ....[3]....
        /*0048*/ 	.word	0xffffffff


	//   ....[4]....
        /*004c*/ 	.word	0xffffffff


	//   ....[5]....
        /*0050*/ 	.word	0xffffffff


	//   ....[6]....
        /*0054*/ 	.word	0xffffffff


	//   ....[7]....
        /*0058*/ 	.word	0xffffffff


	//   ....[8]....
        /*005c*/ 	.word	0xffffffff


	//   ....[9]....
        /*0060*/ 	.word	0xffffffff


	//   ....[10]....
        /*0064*/ 	.word	0xffffffff


	//   ....[11]....
        /*0068*/ 	.word	0xffffffff


	//----- nvinfo : EIATTR_COOP_GROUP_INSTR_OFFSETS
	.align		4
.L_748:
        /*006c*/ 	.byte	0x04, 0x28
        /*006e*/ 	.short	(.L_750 - .L_749)


	//   ....[0]....
.L_749:
        /*0070*/ 	.word	0x00006a90


	//   ....[1]....
        /*0074*/ 	.word	0x00006ab0


	//   ....[2]....
        /*0078*/ 	.word	0x00006b50


	//   ....[3]....
        /*007c*/ 	.word	0x00006b60


	//   ....[4]....
        /*0080*/ 	.word	0x0000a9d0


	//   ....[5]....
        /*0084*/ 	.word	0x0000a9f0


	//   ....[6]....
        /*0088*/ 	.word	0x0000aa20


	//   ....[7]....
        /*008c*/ 	.word	0x0000aa30


	//   ....[8]....
        /*0090*/ 	.word	0x0000c600


	//   ....[9]....
        /*0094*/ 	.word	0x0000c640


	//   ....[10]....
        /*0098*/ 	.word	0x0000c700


	//   ....[11]....
        /*009c*/ 	.word	0x0000c720


	//----- nvinfo : EIATTR_EXIT_INSTR_OFFSETS
	.align		4
.L_750:
        /*00a0*/ 	.byte	0x04, 0x1c
        /*00a2*/ 	.short	(.L_752 - .L_751)


	//   ....[0]....
.L_751:
        /*00a4*/ 	.word	0x00000630


	//   ....[1]....
        /*00a8*/ 	.word	0x000012c0


	//   ....[2]....
        /*00ac*/ 	.word	0x000012f0


	//   ....[3]....
        /*00b0*/ 	.word	0x0000e240


	//   ....[4]....
        /*00b4*/ 	.word	0x0000e2e0


	//   ....[5]....
        /*00b8*/ 	.word	0x0000e300


	//----- nvinfo : EIATTR_CTAIDZ_USED
	.align		4
.L_752:
        /*00bc*/ 	.byte	0x01, 0x04
	.zero		2


	//----- nvinfo : EIATTR_CRS_STACK_SIZE
	.align		4
        /*00c0*/ 	.byte	0x04, 0x1e
        /*00c2*/ 	.short	(.L_754 - .L_753)
.L_753:
        /*00c4*/ 	.word	0x00000000
.L_754:


//--------------------- .nv.info._ZN5flash24flash_fwd_splitkv_kernelI23Flash_fwd_kernel_traitsILi256ELi64ELi64ELi4ELb0ELb0EN7cutlass6half_tE19Flash_kernel_traitsILi256ELi64ELi64ELi4ES3_EELb0ELb0ELb0ELb0ELb0ELb1ELb1ELb0EEEvNS_16Flash_fwd_paramsE --------------------------
	.section	.nv.info._ZN5flash24flash_fwd_splitkv_kernelI23Flash_fwd_kernel_traitsILi256ELi64ELi64ELi4ELb0ELb0EN7cutlass6half_tE19Flash_kernel_traitsILi256ELi64ELi64ELi4ES3_EELb0ELb0ELb0ELb0ELb0ELb1ELb1ELb0EEEvNS_16Flash_fwd_paramsE,"",@"SHT_CUDA_INFO"
	.sectionflags	@""
	.align	4


	//----- nvinfo : EIATTR_CUDA_API_VERSION
	.align		4
        /*0000*/ 	.byte	0x04, 0x37
        /*0002*/ 	.short	(.L_756 - .L_755)
.L_755:
        /*0004*/ 	.word	0x00000082


	//----- nvinfo : EIATTR_SW2861232_WAR
	.align		4
.L_756:
        /*0008*/ 	.byte	0x01, 0x35
	.zero		2


	//----- nvinfo : EIATTR_PARAM_CBANK
	.align		4
        /*000c*/ 	.byte	0x04, 0x0a
        /*000e*/ 	.short	(.L_758 - .L_757)
	.align		4
.L_757:
        /*0010*/ 	.word	index@(.nv.constant0._ZN5flash24flash_fwd_splitkv_kernelI23Flash_fwd_kernel_traitsILi256ELi64ELi64ELi4ELb0ELb0EN7cutlass6half_tE19Flash_kernel_traitsILi256ELi64ELi64ELi4ES3_EELb0ELb0ELb0ELb0ELb0ELb1ELb1ELb0EEEvNS_16Flash_fwd_paramsE)
        /*0014*/ 	.short	0x0160
        /*0016*/ 	.short	0x01d0


	//----- nvinfo : EIATTR_CBANK_PARAM_SIZE
	.align		4
.L_758:
        /*0018*/ 	.byte	0x03, 0x19
        /*001a*/ 	.short	0x01d0


	//----- nvinfo : EIATTR_KPARAM_INFO
	.align		4
        /*001c*/ 	.byte	0x04, 0x17
        /*001e*/ 	.short	(.L_760 - .L_759)
.L_759:
        /*0020*/ 	.word	0x00000000
        /*0024*/ 	.short	0x0000
        /*0026*/ 	.short	0x0000
        /*0028*/ 	.byte	0x00, 0xf0, 0x41, 0x07


	//----- nvinfo : EIATTR_MAXREG_COUNT
	.align		4
.L_760:
        /*002c*/ 	.byte	0x03, 0x1b
        /*002e*/ 	.short	0x00ff


	//----- nvinfo : EIATTR_NUM_BARRIERS
	.align		4
        /*0030*/ 	.byte	0x02, 0x4c
        /*0032*/ 	.byte	0x01
	.zero		1


	//----- nvinfo : EIATTR_MERCURY_ISA_VERSION
	.align		4
        /*0034*/ 	.byte	0x03, 0x5f
        /*0036*/ 	.short	0x0000


	//----- nvinfo : EIATTR_COOP_GROUP_MASK_REGIDS
	.align		4
        /*0038*/ 	.byte	0x04, 0x29
        /*003a*/ 	.short	(.L_762 - .L_761)


	//   ....[0]....
.L_761:
        /*003c*/ 	.word	0xffffffff


	//   ....[1]....
        /*0040*/ 	.word	0xffffffff


	//   ....[2]....
        /*0044*/ 	.word	0xffffffff


	//   ....[3]....
        /*0048*/ 	.word	0xffffffff


	//   ....[4]....
        /*004c*/ 	.word	0xffffffff


	//   ....[5]....
        /*0050*/ 	.word	0xffffffff


	//   ....[6]....
        /*0054*/ 	.word	0xffffffff


	//   ....[7]....
        /*0058*/ 	.word	0xffffffff


	//   ....[8]....
        /*005c*/ 	.word	0xffffffff


	//   ....[9]....
        /*0060*/ 	.word	0xffffffff


	//   ....[10]....
        /*0064*/ 	.word	0xffffffff


	//   ....[11]....
        /*0068*/ 	.word	0xffffffff


	//----- nvinfo : EIATTR_COOP_GROUP_INSTR_OFFSETS
	.align		4
.L_762:
        /*006c*/ 	.byte	0x04, 0x28
        /*006e*/ 	.short	(.L_764 - .L_763)


	//   ....[0]....
.L_763:
        /*0070*/ 	.word	0x00006f10


	//   ....[1]....
        /*0074*/ 	.word	0x00006f30


	//   ....[2]....
        /*0078*/ 	.word	0x00006fd0


	//   ....[3]....
        /*007c*/ 	.word	0x00006fe0


	//   ....[4]....
        /*0080*/ 	.word	0x0000b250


	//   ....[5]....
        /*0084*/ 	.word	0x0000b260


	//   ....[6]....
        /*0088*/ 	.word	0x0000b290


	//   ....[7]....
        /*008c*/ 	.word	0x0000b2a0


	//   ....[8]....
        /*0090*/ 	.word	0x0000ce80


	//   ....[9]....
        /*0094*/ 	.word	0x0000cec0


	//   ....[10]....
        /*0098*/ 	.word	0x0000cf80


	//   ....[11]....
        /*009c*/ 	.word	0x0000cfa0


	//----- nvinfo : EIATTR_EXIT_INSTR_OFFSETS
	.align		4
.L_764:
        /*00a0*/ 	.byte	0x04, 0x1c
        /*00a2*/ 	.short	(.L_766 - .L_765)


	//   ....[0]....
.L_765:
        /*00a4*/ 	.word	0x00000630


	//   ....[1]....
        /*00a8*/ 	.word	0x000012c0


	//   ....[2]....
        /*00ac*/ 	.word	0x000012f0


	//   ....[3]....
        /*00b0*/ 	.word	0x0000eac0


	//   ....[4]....
        /*00b4*/ 	.word	0x0000eb60


	//   ....[5]....
        /*00b8*/ 	.word	0x0000eb80


	//----- nvinfo : EIATTR_CTAIDZ_USED
	.align		4
.L_766:
        /*00bc*/ 	.byte	0x01, 0x04
	.zero		2


	//----- nvinfo : EIATTR_CRS_STACK_SIZE
	.align		4
        /*00c0*/ 	.byte	0x04, 0x1e
        /*00c2*/ 	.short	(.L_768 - .L_767)
.L_767:
        /*00c4*/ 	.word	0x00000000
.L_768:


//--------------------- .nv.info._ZN5flash24flash_fwd_splitkv_kernelI23Flash_fwd_kernel_traitsILi256ELi64ELi64ELi4ELb0ELb0EN7cutlass6half_tE19Flash_kernel_traitsILi256ELi64ELi64ELi4ES3_EELb0ELb0ELb0ELb0ELb0ELb0ELb1ELb1EEEvNS_16Flash_fwd_paramsE --------------------------
	.section	.nv.info._ZN5flash24flash_fwd_splitkv_kernelI23Flash_fwd_kernel_traitsILi256ELi64ELi64ELi4ELb0ELb0EN7cutlass6half_tE19Flash_kernel_traitsILi256ELi64ELi64ELi4ES3_EELb0ELb0ELb0ELb0ELb0ELb0ELb1ELb1EEEvNS_16Flash_fwd_paramsE,"",@"SHT_CUDA_INFO"
	.sectionflags	@""
	.align	4


	//----- nvinfo : EIATTR_CUDA_API_VERSION
	.align		4
        /*0000*/ 	.byte	0x04, 0x37
        /*0002*/ 	.short	(.L_770 - .L_769)
.L_769:
        /*0004*/ 	.word	0x00000082


	//----- nvinfo : EIATTR_SW2861232_WAR
	.align		4
.L_770:
        /*0008*/ 	.byte	0x01, 0x35
	.zero		2


	//----- nvinfo : EIATTR_PARAM_CBANK
	.align		4
        /*000c*/ 	.byte	0x04, 0x0a
        /*000e*/ 	.short	(.L_772 - .L_771)
	.align		4
.L_771:
        /*0010*/ 	.word	index@(.nv.constant0._ZN5flash24flash_fwd_splitkv_kernelI23Flash_fwd_kernel_traitsILi256ELi64ELi64ELi4ELb0ELb0EN7cutlass6half_tE19Flash_kernel_traitsILi256ELi64ELi64ELi4ES3_EELb0ELb0ELb0ELb0ELb0ELb0ELb1ELb1EEEvNS_16Flash_fwd_paramsE)
        /*0014*/ 	.short	0x0160
        /*0016*/ 	.short	0x01d0


	//----- nvinfo : EIATTR_CBANK_PARAM_SIZE
	.align		4
.L_772:
        /*0018*/ 	.byte	0x03, 0x19
        /*001a*/ 	.short	0x01d0


	//----- nvinfo : EIATTR_KPARAM_INFO
	.align		4
        /*001c*/ 	.byte	0x04, 0x17
        /*001e*/ 	.short	(.L_774 - .L_773)
.L_773:
        /*0020*/ 	.word	0x00000000
        /*0024*/ 	.short	0x0000
        /*0026*/ 	.short	0x0000
        /*0028*/ 	.byte	0x00, 0xf0, 0x41, 0x07


	//----- nvinfo : EIATTR_MAXREG_COUNT
	.align		4
.L_774:
        /*002c*/ 	.byte	0x03, 0x1b
        /*002e*/ 	.short	0x00ff


	//----- nvinfo : EIATTR_NUM_BARRIERS
	.align		4
        /*0030*/ 	.byte	0x02, 0x4c
        /*0032*/ 	.byte	0x01
	.zero		1


	//----- nvinfo : EIATTR_ANNOTATIONS
	.align		4
        /*0034*/ 	.byte	0x04, 0x55
        /*0036*/ 	.short	(.L_776 - .L_775)


	//   ....[0]....
.L_775:
        /*0038*/ 	.word	0x00000001
        /*003c*/ 	.byte	0x50, 0xd2, 0x01, 0x00, 0x01, 0x00, 0x00, 0x00, 0x80, 0xe7, 0x01, 0x00


	//----- nvinfo : EIATTR_MERCURY_ISA_VERSION
	.align		4
.L_776:
        /*0048*/ 	.byte	0x03, 0x5f
        /*004a*/ 	.short	0x0000


	//----- nvinfo : EIATTR_COOP_GROUP_MASK_REGIDS
	.align		4
        /*004c*/ 	.byte	0x04, 0x29
        /*004e*/ 	.short	(.L_778 - .L_777)


	//   ....[0]....
.L_777:
        /*0050*/ 	.word	0xffffffff


	//   ....[1]....
        /*0054*/ 	.word	0xffffffff


	//   ....[2]....
        /*0058*/ 	.word	0xffffffff


	//   ....[3]....
        /*005c*/ 	.word	0xffffffff


	//   ....[4]....
        /*0060*/ 	.word	0xffffffff


	//   ....[5]....
        /*0064*/ 	.word	0xffffffff


	//   ....[6]....
        /*0068*/ 	.word	0xffffffff


	//   ....[7]....
        /*006c*/ 	.word	0xffffffff


	//   ....[8]....
        /*0070*/ 	.word	0xffffffff


	//   ....[9]....
        /*0074*/ 	.word	0xffffffff


	//   ....[10]....
        /*0078*/ 	.word	0xffffffff


	//   ....[11]....
        /*007c*/ 	.word	0xffffffff


	//   ....[12]....
        /*0080*/ 	.word	0xffffffff


	//   ....[13]....
        /*0084*/ 	.word	0xffffffff


	//   ....[14]....
        /*0088*/ 	.word	0xffffffff


	//   ....[15]....
        /*008c*/ 	.word	0xffffffff


	//----- nvinfo : EIATTR_COOP_GROUP_INSTR_OFFSETS
	.align		4
.L_778:
        /*0090*/ 	.byte	0x04, 0x28
        /*0092*/ 	.short	(.L_780 - .L_779)


	//   ....[0]....
.L_779:
        /*0094*/ 	.word	0x0001b9e0


	//   ....[1]....
        /*0098*/ 	.word	0x0001ba50


	//   ....[2]....
        /*009c*/ 	.word	0x0001ba70


	//   ....[3]....
        /*00a0*/ 	.word	0x0001baa0


	//   ....[4]....
        /*00a4*/ 	.word	0x0001f5e0


	//   ....[5]....
        /*00a8*/ 	.word	0x0001f600


	//   ....[6]....
        /*00ac*/ 	.word	0x0001f620


	//   ....[7]....
        /*00b0*/ 	.word	0x0001f640


	//   ....[8]....
        /*00b4*/ 	.word	0x00021300


	//   ....[9]....
        /*00b8*/ 	.word	0x00021330


	//   ....[10]....
        /*00bc*/ 	.word	0x00021340


	//   ....[11]....
        /*00c0*/ 	.word	0x00021370


	//   ....[12]....
        /*00c4*/ 	.word	0x00023120


	//   ....[13]....
        /*00c8*/ 	.word	0x00023170


	//   ....[14]....
        /*00cc*/ 	.word	0x000231c0


	//   ....[15]....
        /*00d0*/ 	.word	0x00023200


	//----- nvinfo : EIATTR_EXIT_INSTR_OFFSETS
	.align		4
.L_780:
        /*00d4*/ 	.byte	0x04, 0x1c
        /*00d6*/ 	.short	(.L_782 - .L_781)


	//   ....[0]....
.L_781:
        /*00d8*/ 	.word	0x00000200


	//----- nvinfo : EIATTR_CTAIDZ_USED
	.align		4
.L_782:
        /*00dc*/ 	.byte	0x01, 0x04
	.zero		2


	//----- nvinfo : EIATTR_CRS_STACK_SIZE
	.align		4
        /*00e0*/ 	.byte	0x04, 0x1e
        /*00e2*/ 	.short	(.L_784 - .L_783)
.L_783:
        /*00e4*/ 	.word	0x00000000
.L_784:


//--------------------- .nv.info._ZN5flash24flash_fwd_splitkv_kernelI23Flash_fwd_kernel_traitsILi256ELi64ELi64ELi4ELb0ELb0EN7cutlass6half_tE19Flash_kernel_traitsILi256ELi64ELi64ELi4ES3_EELb0ELb0ELb0ELb0ELb0ELb1ELb1ELb1EEEvNS_16Flash_fwd_paramsE --------------------------
	.section	.nv.info._ZN5flash24flash_fwd_splitkv_kernelI23Flash_fwd_kernel_traitsILi256ELi64ELi64ELi4ELb0ELb0EN7cutlass6half_tE19Flash_kernel_traitsILi256ELi64ELi64ELi4ES3_EELb0ELb0ELb0ELb0ELb0ELb1ELb1ELb1EEEvNS_16Flash_fwd_paramsE,"",@"SHT_CUDA_INFO"
	.sectionflags	@""
	.align	4


	//----- nvinfo : EIATTR_CUDA_API_VERSION
	.align		4
        /*0000*/ 	.byte	0x04, 0x37
        /*0002*/ 	.short	(.L_786 - .L_785)
.L_785:
        /*0004*/ 	.word	0x00000082


	//----- nvinfo : EIATTR_SW2861232_WAR
	.align		4
.L_786:
        /*0008*/ 	.byte	0x01, 0x35
	.zero		2


	//----- nvinfo : EIATTR_PARAM_CBANK
	.align		4
        /*000c*/ 	.byte	0x04, 0x0a
        /*000e*/ 	.short	(.L_788 - .L_787)
	.align		4
.L_787:
        /*0010*/ 	.word	index@(.nv.constant0._ZN5flash24flash_fwd_splitkv_kernelI23Flash_fwd_kernel_traitsILi256ELi64ELi64ELi4ELb0ELb0EN7cutlass6half_tE19Flash_kernel_traitsILi256ELi64ELi64ELi4ES3_EELb0ELb0ELb0ELb0ELb0ELb1ELb1ELb1EEEvNS_16Flash_fwd_paramsE)
        /*0014*/ 	.short	0x0160
        /*0016*/ 	.short	0x01d0


	//----- nvinfo : EIATTR_CBANK_PARAM_SIZE
	.align		4
.L_788:
        /*0018*/ 	.byte	0x03, 0x19
        /*001a*/ 	.short	0x01d0


	//----- nvinfo : EIATTR_KPARAM_INFO
	.align		4
        /*001c*/ 	.byte	0x04, 0x17
        /*001e*/ 	.short	(.L_790 - .L_789)
.L_789:
        /*0020*/ 	.word	0x00000000
        /*0024*/ 	.short	0x0000
        /*0026*/ 	.short	0x0000
        /*0028*/ 	.byte	0x00, 0xf0, 0x41, 0x07


	//----- nvinfo : EIATTR_MAXREG_COUNT
	.align		4
.L_790:
        /*002c*/ 	.byte	0x03, 0x1b
        /*002e*/ 	.short	0x00ff


	//----- nvinfo : EIATTR_NUM_BARRIERS
	.align		4
        /*0030*/ 	.byte	0x02, 0x4c
        /*0032*/ 	.byte	0x01
	.zero		1


	//----- nvinfo : EIATTR_ANNOTATIONS
	.align		4
        /*0034*/ 	.byte	0x04, 0x55
        /*0036*/ 	.short	(.L_792 - .L_791)


	//   ....[0]....
.L_791:
        /*0038*/ 	.word	0x00000001
        /*003c*/ 	.byte	0x40, 0xce, 0x01, 0x00, 0x01, 0x00, 0x00, 0x00, 0x30, 0x19, 0x02, 0x00, 0x01, 0x00, 0x00, 0x00
        /*004c*/ 	.byte	0x80, 0x1c, 0x02, 0x00, 0x01, 0x00, 0x00, 0x00, 0x40, 0x1d, 0x02, 0x00, 0x01, 0x00, 0x00, 0x00
        /*005c*/ 	.byte	0x60, 0x1d, 0x02, 0x00, 0x01, 0x00, 0x00, 0x00, 0x50, 0x3b, 0x02, 0x00


	//----- nvinfo : EIATTR_MERCURY_ISA_VERSION
	.align		4
.L_792:
        /*0068*/ 	.byte	0x03, 0x5f
        /*006a*/ 	.short	0x0000


	//----- nvinfo : EIATTR_COOP_GROUP_MASK_REGIDS
	.align		4
        /*006c*/ 	.byte	0x04, 0x29
        /*006e*/ 	.short	(.L_794 - .L_793)


	//   ....[0]....
.L_793:
        /*0070*/ 	.word	0xffffffff


	//   ....[1]....
        /*0074*/ 	.word	0xffffffff


	//   ....[2]....
        /*0078*/ 	.word	0xffffffff


	//   ....[3]....
        /*007c*/ 	.word	0xffffffff


	//   ....[4]....
        /*0080*/ 	.word	0xffffffff


	//   ....[5]....
        /*0084*/ 	.word	0xffffffff


	//   ....[6]....
        /*0088*/ 	.word	0xffffffff


	//   ....[7]....
        /*008c*/ 	.word	0xffffffff


	//   ....[8]....
        /*0090*/ 	.word	0xffffffff


	//   ....[9]....
        /*0094*/ 	.word	0xffffffff


	//   ....[10]....
        /*0098*/ 	.word	0xffffffff


	//   ....[11]....
        /*009c*/ 	.word	0xffffffff


	//   ....[12]....
        /*00a0*/ 	.word	0xffffffff


	//   ....[13]....
        /*00a4*/ 	.word	0xffffffff


	//   ....[14]....
        /*00a8*/ 	.word	0xffffffff


	//   ....[15]....
        /*00ac*/ 	.word	0xffffffff


	//----- nvinfo : EIATTR_COOP_GROUP_INSTR_OFFSETS
	.align		4
.L_794:
        /*00b0*/ 	.byte	0x04, 0x28
        /*00b2*/ 	.short	(.L_796 - .L_795)


	//   ....[0]....
.L_795:
        /*00b4*/ 	.word	0x0001bda0


	//   ....[1]....
        /*00b8*/ 	.word	0x0001be10


	//   ....[2]....
        /*00bc*/ 	.word	0x0001be30


	//   ....[3]....
        /*00c0*/ 	.word	0x0001be50


	//   ....[4]....
        /*00c4*/ 	.word	0x0001fde0


	//   ....[5]....
        /*00c8*/ 	.word	0x0001fe00


	//   ....[6]....
        /*00cc*/ 	.word	0x0001fe20


	//   ....[7]....
        /*00d0*/ 	.word	0x0001fe40


	//   ....[8]....
        /*00d4*/ 	.word	0x00021d50


	//   ....[9]....
        /*00d8*/ 	.word	0x00021d90


	//   ....[10]....
        /*00dc*/ 	.word	0x00021da0


	//   ....[11]....
        /*00e0*/ 	.word	0x00021dd0


	//   ....[12]....
        /*00e4*/ 	.word	0x00023b80


	//   ....[13]....
        /*00e8*/ 	.word	0x00023bd0


	//   ....[14]....
        /*00ec*/ 	.word	0x00023c20


	//   ....[15]....
        /*00f0*/ 	.word	0x00023c60


	//----- nvinfo : EIATTR_EXIT_INSTR_OFFSETS
	.align		4
.L_796:
        /*00f4*/ 	.byte	0x04, 0x1c
        /*00f6*/ 	.short	(.L_798 - .L_797)


	//   ....[0]....
.L_797:
        /*00f8*/ 	.word	0x00000200


	//----- nvinfo : EIATTR_CTAIDZ_USED
	.align		4
.L_798:
        /*00fc*/ 	.byte	0x01, 0x04
	.zero		2


	//----- nvinfo : EIATTR_CRS_STACK_SIZE
	.align		4
        /*0100*/ 	.byte	0x04, 0x1e
        /*0102*/ 	.short	(.L_800 - .L_799)
.L_799:
        /*0104*/ 	.word	0x00000000
.L_800:


//--------------------- .nv.info._ZN5flash24flash_fwd_splitkv_kernelI23Flash_fwd_kernel_traitsILi256ELi64ELi64ELi4ELb0ELb0EN7cutlass6half_tE19Flash_kernel_traitsILi256ELi64ELi64ELi4ES3_EELb0ELb1ELb0ELb0ELb0ELb0ELb0ELb0EEEvNS_16Flash_fwd_paramsE --------------------------
	.section	.nv.info._ZN5flash24flash_fwd_splitkv_kernelI23Flash_fwd_kernel_traitsILi256ELi64ELi64ELi4ELb0ELb0EN7cutlass6half_tE19Flash_kernel_traitsILi256ELi64ELi64ELi4ES3_EELb0ELb1ELb0ELb0ELb0ELb0ELb0ELb0EEEvNS_16Flash_fwd_paramsE,"",@"SHT_CUDA_INFO"
	.sectionflags	@""
	.align	4


	//----- nvinfo : EIATTR_CUDA_API_VERSION
	.align		4
        /*0000*/ 	.byte	0x04, 0x37
        /*0002*/ 	.short	(.L_802 - .L_801)
.L_801:
        /*0004*/ 	.word	0x00000082


	//----- nvinfo : EIATTR_SW2861232_WAR
	.align		4
.L_802:
        /*0008*/ 	.byte	0x01, 0x35
	.zero		2


	//----- nvinfo : EIATTR_PARAM_CBANK
	.align		4
        /*000c*/ 	.byte	0x04, 0x0a
        /*000e*/ 	.short	(.L_804 - .L_803)
	.align		4
.L_803:
        /*0010*/ 	.word	index@(.nv.constant0._ZN5flash24flash_fwd_splitkv_kernelI23Flash_fwd_kernel_traitsILi256ELi64ELi64ELi4ELb0ELb0EN7cutlass6half_tE19Flash_kernel_traitsILi256ELi64ELi64ELi4ES3_EELb0ELb1ELb0ELb0ELb0ELb0ELb0ELb0EEEvNS_16Flash_fwd_paramsE)
        /*0014*/ 	.short	0x0160
        /*0016*/ 	.short	0x01d0


	//----- nvinfo : EIATTR_CBANK_PARAM_SIZE
	.align		4
.L_804:
        /*0018*/ 	.byte	0x03, 0x19
        /*001a*/ 	.short	0x01d0


	//----- nvinfo : EIATTR_KPARAM_INFO
	.align		4
        /*001c*/ 	.byte	0x04, 0x17
        /*001e*/ 	.short	(.L_806 - .L_805)
.L_805:
        /*0020*/ 	.word	0x00000000
        /*0024*/ 	.short	0x0000
        /*0026*/ 	.short	0x0000
        /*0028*/ 	.byte	0x00, 0xf0, 0x41, 0x07


	//----- nvinfo : EIATTR_MAXREG_COUNT
	.align		4
.L_806:
        /*002c*/ 	.byte	0x03, 0x1b
        /*002e*/ 	.short	0x00ff


	//----- nvinfo : EIATTR_NUM_BARRIERS
	.align		4
        /*0030*/ 	.byte	0x02, 0x4c
        /*0032*/ 	.byte	0x01
	.zero		1


	//----- nvinfo : EIATTR_MERCURY_ISA_VERSION
	.align		4
        /*0034*/ 	.byte	0x03, 0x5f
        /*0036*/ 	.short	0x0000


	//----- nvinfo : EIATTR_INT_WARP_WIDE_INSTR_OFFSETS
	.align		4
        /*0038*/ 	.byte	0x04, 0x31
        /*003a*/ 	.short	(.L_808 - .L_807)


	//   ....[0]....
.L_807:
        /*003c*/ 	.word	0x0000aa50


	//----- nvinfo : EIATTR_COOP_GROUP_MASK_REGIDS
	.align		4
.L_808:
        /*0040*/ 	.byte	0x04, 0x29
        /*0042*/ 	.short	(.L_810 - .L_809)


	//   ....[0]....
.L_809:
        /*0044*/ 	.word	0xffffffff


	//   ....[1]....
        /*0048*/ 	.word	0xffffffff


	//   ....[2]....
        /*004c*/ 	.word	0xffffffff


	//   ....[3]....
        /*0050*/ 	.word	0xffffffff


	//   ....[4]....
        /*0054*/ 	.word	0xffffffff


	//   ....[5]....
        /*0058*/ 	.word	0xffffffff


	//   ....[6]....
        /*005c*/ 	.word	0xffffffff


	//   ....[7]....
        /*0060*/ 	.word	0xffffffff


	//   ....[8]....
        /*0064*/ 	.word	0xffffffff


	//   ....[9]....
        /*0068*/ 	.word	0xffffffff


	//   ....[10]....
        /*006c*/ 	.word	0xffffffff


	//   ....[11]....
        /*0070*/ 	.word	0xffffffff


	//   ....[12]....
        /*0074*/ 	.word	0xffffffff


	//   ....[13]....
        /*0078*/ 	.word	0xffffffff


	//   ....[14]....
        /*007c*/ 	.word	0xffffffff


	//   ....[15]....
        /*0080*/ 	.word	0xffffffff


	//----- nvinfo : EIATTR_COOP_GROUP_INSTR_OFFSETS
	.align		4
.L_810:
        /*0084*/ 	.byte	0x04, 0x28
        /*0086*/ 	.short	(.L_812 - .L_811)


	//   ....[0]....
.L_811:
        /*0088*/ 	.word	0x00006eb0


	//   ....[1]....
        /*008c*/ 	.word	0x00006f50


	//   ....[2]....
        /*0090*/ 	.word	0x00006f70


	//   ....[3]....
        /*0094*/ 	.word	0x00006f90


	//   ....[4]....
        /*0098*/ 	.word	0x0000b600


	//   ....[5]....
        /*009c*/ 	.word	0x0000b610


	//   ....[6]....
        /*00a0*/ 	.word	0x0000b640


	//   ....[7]....
        /*00a4*/ 	.word	0x0000b650


	//   ....[8]....
        /*00a8*/ 	.word	0x000103f0


	//   ....[9]....
        /*00ac*/ 	.word	0x00010410


	//   ....[10]....
        /*00b0*/ 	.word	0x00010440


	//   ....[11]....
        /*00b4*/ 	.word	0x00010450


	//   ....[12]....
        /*00b8*/ 	.word	0x000120c0


	//   ....[13]....
        /*00bc*/ 	.word	0x00012100


	//   ....[14]....
        /*00c0*/ 	.word	0x000121d0


	//   ....[15]....
        /*00c4*/ 	.word	0x00012200


	//----- nvinfo : EIATTR_EXIT_INSTR_OFFSETS
	.align		4
.L_812:
        /*00c8*/ 	.byte	0x04, 0x1c
        /*00ca*/ 	.short	(.L_814 - .L_813)


	//   ....[0]....
.L_813:
        /*00cc*/ 	.word	0x000004c0


	//   ....[1]....
        /*00d0*/ 	.word	0x00000fe0


	//   ....[2]....
        /*00d4*/ 	.word	0x00001010


	//   ....[3]....
        /*00d8*/ 	.word	0x00013e50


	//   ....[4]....
        /*00dc*/ 	.word	0x00013f70


	//   ....[5]....
        /*00e0*/ 	.word	0x00013f90


	//----- nvinfo : EIATTR_CTAIDZ_USED
	.align		4
.L_814:
        /*00e4*/ 	.byte	0x01, 0x04
	.zero		2


	//----- nvinfo : EIATTR_CRS_STACK_SIZE
	.align		4
        /*00e8*/ 	.byte	0x04, 0x1e
        /*00ea*/ 	.short	(.L_816 - .L_815)
.L_815:
        /*00ec*/ 	.word	0x00000000
.L_816:


//--------------------- .nv.info._ZN5flash24flash_fwd_splitkv_kernelI23Flash_fwd_kernel_traitsILi256ELi64ELi64ELi4ELb0ELb0EN7cutlass6half_tE19Flash_kernel_traitsILi256ELi64ELi64ELi4ES3_EELb0ELb1ELb0ELb0ELb0ELb1ELb0ELb0EEEvNS_16Flash_fwd_paramsE --------------------------
	.section	.nv.info._ZN5flash24flash_fwd_splitkv_kernelI23Flash_fwd_kernel_traitsILi256ELi64ELi64ELi4ELb0ELb0EN7cutlass6half_tE19Flash_kernel_traitsILi256ELi64ELi64ELi4ES3_EELb0ELb1ELb0ELb0ELb0ELb1ELb0ELb0EEEvNS_16Flash_fwd_paramsE,"",@"SHT_CUDA_INFO"
	.sectionflags	@""
	.align	4


	//----- nvinfo : EIATTR_CUDA_API_VERSION
	.align		4
        /*0000*/ 	.byte	0x04, 0x37
        /*0002*/ 	.short	(.L_818 - .L_817)
.L_817:
        /*0004*/ 	.word	0x00000082


	//----- nvinfo : EIATTR_SW2861232_WAR
	.align		4
.L_818:
        /*0008*/ 	.byte	0x01, 0x35
	.zero		2


	//----- nvinfo : EIATTR_PARAM_CBANK
	.align		4
        /*000c*/ 	.byte	0x04, 0x0a
        /*000e*/ 	.short	(.L_820 - .L_819)
	.align		4
.L_819:
        /*0010*/ 	.word	index@(.nv.constant0._ZN5flash24flash_fwd_splitkv_kernelI23Flash_fwd_kernel_traitsILi256ELi64ELi64ELi4ELb0ELb0EN7cutlass6half_tE19Flash_kernel_traitsILi256ELi64ELi64ELi4ES3_EELb0ELb1ELb0ELb0ELb0ELb1ELb0ELb0EEEvNS_16Flash_fwd_paramsE)
        /*0014*/ 	.short	0x0160
        /*0016*/ 	.short	0x01d0


	//----- nvinfo : EIATTR_CBANK_PARAM_SIZE
	.align		4
.L_820:
        /*0018*/ 	.byte	0x03, 0x19
        /*001a*/ 	.short	0x01d0


	//----- nvinfo : EIATTR_KPARAM_INFO
	.align		4
        /*001c*/ 	.byte	0x04, 0x17
        /*001e*/ 	.short	(.L_822 - .L_821)
.L_821:
        /*0020*/ 	.word	0x00000000
        /*0024*/ 	.short	0x0000
        /*0026*/ 	.short	0x0000
        /*0028*/ 	.byte	0x00, 0xf0, 0x41, 0x07


	//----- nvinfo : EIATTR_MAXREG_COUNT
	.align		4
.L_822:
        /*002c*/ 	.byte	0x03, 0x1b
        /*002e*/ 	.short	0x00ff


	//----- nvinfo : EIATTR_NUM_BARRIERS
	.align		4
        /*0030*/ 	.byte	0x02, 0x4c
        /*0032*/ 	.byte	0x01
	.zero		1


	//----- nvinfo : EIATTR_MERCURY_ISA_VERSION
	.align		4
        /*0034*/ 	.byte	0x03, 0x5f
        /*0036*/ 	.short	0x0000


	//----- nvinfo : EIATTR_INT_WARP_WIDE_INSTR_OFFSETS
	.align		4
        /*0038*/ 	.byte	0x04, 0x31
        /*003a*/ 	.short	(.L_824 - .L_823)


	//   ....[0]....
.L_823:
        /*003c*/ 	.word	0x0000b250


	//----- nvinfo : EIATTR_COOP_GROUP_MASK_REGIDS
	.align		4
.L_824:
        /*0040*/ 	.byte	0x04, 0x29
        /*0042*/ 	.short	(.L_826 - .L_825)


	//   ....[0]....
.L_825:
        /*0044*/ 	.word	0xffffffff


	//   ....[1]....
        /*0048*/ 	.word	0xffffffff


	//   ....[2]....
        /*004c*/ 	.word	0xffffffff


	//   ....[3]....
        /*0050*/ 	.word	0xffffffff


	//   ....[4]....
        /*0054*/ 	.word	0xffffffff


	//   ....[5]....
        /*0058*/ 	.word	0xffffffff


	//   ....[6]....
        /*005c*/ 	.word	0xffffffff


	//   ....[7]....
        /*0060*/ 	.word	0xffffffff


	//   ....[8]....
        /*0064*/ 	.word	0xffffffff


	//   ....[9]....
        /*0068*/ 	.word	0xffffffff


	//   ....[10]....
        /*006c*/ 	.word	0xffffffff


	//   ....[11]....
        /*0070*/ 	.word	0xffffffff


	//   ....[12]....
        /*0074*/ 	.word	0xffffffff


	//   ....[13]....
        /*0078*/ 	.word	0xffffffff


	//   ....[14]....
        /*007c*/ 	.word	0xffffffff


	//   ....[15]....
        /*0080*/ 	.word	0xffffffff


	//----- nvinfo : EIATTR_COOP_GROUP_INSTR_OFFSETS
	.align		4
.L_826:
        /*0084*/ 	.byte	0x04, 0x28
        /*0086*/ 	.short	(.L_828 - .L_827)


	//   ....[0]....
.L_827:
        /*0088*/ 	.word	0x000072c0


	//   ....[1]....
        /*008c*/ 	.word	0x00007350


	//   ....[2]....
        /*0090*/ 	.word	0x00007370


	//   ....[3]....
        /*0094*/ 	.word	0x00007390


	//   ....[4]....
        /*0098*/ 	.word	0x0000bde0


	//   ....[5]....
        /*009c*/ 	.word	0x0000bdf0


	//   ....[6]....
        /*00a0*/ 	.word	0x0000be20


	//   ....[7]....
        /*00a4*/ 	.word	0x0000be30


	//   ....[8]....
        /*00a8*/ 	.word	0x00011050


	//   ....[9]....
        /*00ac*/ 	.word	0x00011180


	//   ....[10]....
        /*00b0*/ 	.word	0x00011190


	//   ....[11]....
        /*00b4*/ 	.word	0x00011200


	//   ....[12]....
        /*00b8*/ 	.word	0x00012e20


	//   ....[13]....
        /*00bc*/ 	.word	0x00012e60


	//   ....[14]....
        /*00c0*/ 	.word	0x00012f30


	//   ....[15]....
        /*00c4*/ 	.word	0x00012f60


	//----- nvinfo : EIATTR_EXIT_INSTR_OFFSETS
	.align		4
.L_828:
        /*00c8*/ 	.byte	0x04, 0x1c
        /*00ca*/ 	.short	(.L_830 - .L_829)


	//   ....[0]....
.L_829:
        /*00cc*/ 	.word	0x000004c0


	//   ....[1]....
        /*00d0*/ 	.word	0x00000fe0


	//   ....[2]....
        /*00d4*/ 	.word	0x00001010


	//   ....[3]....
        /*00d8*/ 	.word	0x00014bb0


	//   ....[4]....
        /*00dc*/ 	.word	0x00014cd0


	//   ....[5]....
        /*00e0*/ 	.word	0x00014cf0


	//----- nvinfo : EIATTR_CTAIDZ_USED
	.align		4
.L_830:
        /*00e4*/ 	.byte	0x01, 0x04
	.zero		2


	//----- nvinfo : EIATTR_CRS_STACK_SIZE
	.align		4
        /*00e8*/ 	.byte	0x04, 0x1e
        /*00ea*/ 	.short	(.L_832 - .L_831)
.L_831:
        /*00ec*/ 	.word	0x00000000
.L_832:


//--------------------- .nv.info._ZN5flash24flash_fwd_splitkv_kernelI23Flash_fwd_kernel_traitsILi256ELi64ELi64ELi4ELb0ELb0EN7cutlass6half_tE19Flash_kernel_traitsILi256ELi64ELi64ELi4ES3_EELb0ELb1ELb0ELb0ELb0ELb0ELb0ELb1EEEvNS_16Flash_fwd_paramsE --------------------------
	.section	.nv.info._ZN5flash24flash_fwd_splitkv_kernelI23Flash_fwd_kernel_traitsILi256ELi64ELi64ELi4ELb0ELb0EN7cutlass6half_tE19Flash_kernel_traitsILi256ELi64ELi64ELi4ES3_EELb0ELb1ELb0ELb0ELb0ELb0ELb0ELb1EEEvNS_16Flash_fwd_paramsE,"",@"SHT_CUDA_INFO"
	.sectionflags	@""
	.align	4


	//----- nvinfo : EIATTR_CUDA_API_VERSION
	.align		4
        /*0000*/ 	.byte	0x04, 0x37
        /*0002*/ 	.short	(.L_834 - .L_833)
.L_833:
        /*0004*/ 	.word	0x00000082


	//----- nvinfo : EIATTR_SW2861232_WAR
	.align		4
.L_834:
        /*0008*/ 	.byte	0x01, 0x35
	.zero		2


	//----- nvinfo : EIATTR_PARAM_CBANK
	.align		4
        /*000c*/ 	.byte	0x04, 0x0a
        /*000e*/ 	.short	(.L_836 - .L_835)
	.align		4
.L_835:
        /*0010*/ 	.word	index@(.nv.constant0._ZN5flash24flash_fwd_splitkv_kernelI23Flash_fwd_kernel_traitsILi256ELi64ELi64ELi4ELb0ELb0EN7cutlass6half_tE19Flash_kernel_traitsILi256ELi64ELi64ELi4ES3_EELb0ELb1ELb0ELb0ELb0ELb0ELb0ELb1EEEvNS_16Flash_fwd_paramsE)
        /*0014*/ 	.short	0x0160
        /*0016*/ 	.short	0x01d0


	//----- nvinfo : EIATTR_CBANK_PARAM_SIZE
	.align		4
.L_836:
        /*0018*/ 	.byte	0x03, 0x19
        /*001a*/ 	.short	0x01d0


	//----- nvinfo : EIATTR_KPARAM_INFO
	.align		4
        /*001c*/ 	.byte	0x04, 0x17
        /*001e*/ 	.short	(.L_838 - .L_837)
.L_837:
        /*0020*/ 	.word	0x00000000
        /*0024*/ 	.short	0x0000
        /*0026*/ 	.short	0x0000
        /*0028*/ 	.byte	0x00, 0xf0, 0x41, 0x07


	//----- nvinfo : EIATTR_MAXREG_COUNT
	.align		4
.L_838:
        /*002c*/ 	.byte	0x03, 0x1b
        /*002e*/ 	.short	0x00ff


	//----- nvinfo : EIATTR_NUM_BARRIERS
	.align		4
        /*0030*/ 	.byte	0x02, 0x4c
        /*0032*/ 	.byte	0x01
	.zero		1


	//----- nvinfo : EIATTR_MERCURY_ISA_VERSION
	.align		4
        /*0034*/ 	.byte	0x03, 0x5f
        /*0036*/ 	.short	0x0000


	//----- nvinfo : EIATTR_COOP_GROUP_MASK_REGIDS
	.align		4
        /*0038*/ 	.byte	0x04, 0x29
        /*003a*/ 	.short	(.L_840 - .L_839)


	//   ....[0]....
.L_839:
        /*003c*/ 	.word	0xffffffff


	//   ....[1]....
        /*0040*/ 	.word	0xffffffff


	//   ....[2]....
        /*0044*/ 	.word	0xffffffff


	//   ....[3]....
        /*0048*/ 	.word	0xffffffff


	//   ....[4]....
        /*004c*/ 	.word	0xffffffff


	//   ....[5]....
        /*0050*/ 	.word	0xffffffff


	//   ....[6]....
        /*0054*/ 	.word	0xffffffff


	//   ....[7]....
        /*0058*/ 	.word	0xffffffff


	//   ....[8]....
        /*005c*/ 	.word	0xffffffff


	//   ....[9]....
        /*0060*/ 	.word	0xffffffff


	//   ....[10]....
        /*0064*/ 	.word	0xffffffff


	//   ....[11]....
        /*0068*/ 	.word	0xffffffff


	//   ....[12]....
        /*006c*/ 	.word	0xffffffff


	//   ....[13]....
        /*0070*/ 	.word	0xffffffff


	//   ....[14]....
        /*0074*/ 	.word	0xffffffff


	//   ....[15]....
        /*0078*/ 	.word	0xffffffff


	//   ....[16]....
        /*007c*/ 	.word	0xffffffff


	//   ....[17]....
        /*0080*/ 	.word	0xffffffff


	//   ....[18]....
        /*0084*/ 	.word	0xffffffff


	//   ....[19]....
        /*0088*/ 	.word	0xffffffff


	//----- nvinfo : EIATTR_COOP_GROUP_INSTR_OFFSETS
	.align		4
.L_840:
        /*008c*/ 	.byte	0x04, 0x28
        /*008e*/ 	.short	(.L_842 - .L_841)


	//   ....[0]....
.L_841:
        /*0090*/ 	.word	0x0001d5a0


	//   ....[1]....
        /*0094*/ 	.word	0x0001d5c0


	//   ....[2]....
        /*0098*/ 	.word	0x0001d5e0


	//   ....[3]....
        /*009c*/ 	.word	0x0001d600


	//   ....[4]....
        /*00a0*/ 	.word	0x000217f0


	//   ....[5]....
        /*00a4*/ 	.word	0x00021800


	//   ....[6]....
        /*00a8*/ 	.word	0x00021830


	//   ....[7]....
        /*00ac*/ 	.word	0x00021840


	//   ....[8]....
        /*00b0*/ 	.word	0x00026420


	//   ....[9]....
        /*00b4*/ 	.word	0x00026440


	//   ....[10]....
        /*00b8*/ 	.word	0x00026460


	//   ....[11]....
        /*00bc*/ 	.word	0x00026480


	//   ....[12]....
        /*00c0*/ 	.word	0x00028520


	//   ....[13]....
        /*00c4*/ 	.word	0x00028550


	//   ....[14]....
        /*00c8*/ 	.word	0x00028560


	//   ....[15]....
        /*00cc*/ 	.word	0x00028590


	//   ....[16]....
        /*00d0*/ 	.word	0x0002a620


	//   ....[17]....
        /*00d4*/ 	.word	0x0002a670


	//   ....[18]....
        /*00d8*/ 	.word	0x0002a6c0


	//   ....[19]....
        /*00dc*/ 	.word	0x0002a710


	//----- nvinfo : EIATTR_EXIT_INSTR_OFFSETS
	.align		4
.L_842:
        /*00e0*/ 	.byte	0x04, 0x1c
        /*00e2*/ 	.short	(.L_844 - .L_843)


	//   ....[0]....
.L_843:
        /*00e4*/ 	.word	0x000000b0


	//----- nvinfo : EIATTR_CTAIDZ_USED
	.align		4
.L_844:
        /*00e8*/ 	.byte	0x01, 0x04
	.zero		2


	//----- nvinfo : EIATTR_CRS_STACK_SIZE
	.align		4
        /*00ec*/ 	.byte	0x04, 0x1e
        /*00ee*/ 	.short	(.L_846 - .L_845)
.L_845:
        /*00f0*/ 	.word	0x00000000
.L_846:


//--------------------- .nv.info._ZN5flash24flash_fwd_splitkv_kernelI23Flash_fwd_kernel_traitsILi256ELi64ELi64ELi4ELb0ELb0EN7cutlass6half_tE19Flash_kernel_traitsILi256ELi64ELi64ELi4ES3_EELb0ELb1ELb0ELb0ELb0ELb1ELb0ELb1EEEvNS_16Flash_fwd_paramsE --------------------------
	.section	.nv.info._ZN5flash24flash_fwd_splitkv_kernelI23Flash_fwd_kernel_traitsILi256ELi64ELi64ELi4ELb0ELb0EN7cutlass6half_tE19Flash_kernel_traitsILi256ELi64ELi64ELi4ES3_EELb0ELb1ELb0ELb0ELb0ELb1ELb0ELb1EEEvNS_16Flash_fwd_paramsE,"",@"SHT_CUDA_INFO"
	.sectionflags	@""
	.align	4


	//----- nvinfo : EIATTR_CUDA_API_VERSION
	.align		4
        /*0000*/ 	.byte	0x04, 0x37
        /*0002*/ 	.short	(.L_848 - .L_847)
.L_847:
        /*0004*/ 	.word	0x00000082


	//----- nvinfo : EIATTR_SW2861232_WAR
	.align		4
.L_848:
        /*0008*/ 	.byte	0x01, 0x35
	.zero		2


	//----- nvinfo : EIATTR_PARAM_CBANK
	.align		4
        /*000c*/ 	.byte	0x04, 0x0a
        /*000e*/ 	.short	(.L_850 - .L_849)
	.align		4
.L_849:
        /*0010*/ 	.word	index@(.nv.constant0._ZN5flash24flash_fwd_splitkv_kernelI23Flash_fwd_kernel_traitsILi256ELi64ELi64ELi4ELb0ELb0EN7cutlass6half_tE19Flash_kernel_traitsILi256ELi64ELi64ELi4ES3_EELb0ELb1ELb0ELb0ELb0ELb1ELb0ELb1EEEvNS_16Flash_fwd_paramsE)
        /*0014*/ 	.short	0x0160
        /*0016*/ 	.short	0x01d0


	//----- nvinfo : EIATTR_CBANK_PARAM_SIZE
	.align		4
.L_850:
        /*0018*/ 	.byte	0x03, 0x19
        /*001a*/ 	.short	0x01d0


	//----- nvinfo : EIATTR_KPARAM_INFO
	.align		4
        /*001c*/ 	.byte	0x04, 0x17
        /*001e*/ 	.short	(.L_852 - .L_851)
.L_851:
        /*0020*/ 	.word	0x00000000
        /*0024*/ 	.short	0x0000
        /*0026*/ 	.short	0x0000
        /*0028*/ 	.byte	0x00, 0xf0, 0x41, 0x07


	//----- nvinfo : EIATTR_MAXREG_COUNT
	.align		4
.L_852:
        /*002c*/ 	.byte	0x03, 0x1b
        /*002e*/ 	.short	0x00ff


	//----- nvinfo : EIATTR_NUM_BARRIERS
	.align		4
        /*0030*/ 	.byte	0x02, 0x4c
        /*0032*/ 	.byte	0x01
	.zero		1


	//----- nvinfo : EIATTR_MERCURY_ISA_VERSION
	.align		4
        /*0034*/ 	.byte	0x03, 0x5f
        /*0036*/ 	.short	0x0000


	//----- nvinfo : EIATTR_COOP_GROUP_MASK_REGIDS
	.align		4
        /*0038*/ 	.byte	0x04, 0x29
        /*003a*/ 	.short	(.L_854 - .L_853)


	//   ....[0]....
.L_853:
        /*003c*/ 	.word	0xffffffff


	//   ....[1]....
        /*0040*/ 	.word	0xffffffff


	//   ....[2]....
        /*0044*/ 	.word	0xffffffff


	//   ....[3]....
        /*0048*/ 	.word	0xffffffff


	//   ....[4]....
        /*004c*/ 	.word	0xffffffff


	//   ....[5]....
        /*0050*/ 	.word	0xffffffff


	//   ....[6]....
        /*0054*/ 	.word	0xffffffff


	//   ....[7]....
        /*0058*/ 	.word	0xffffffff


	//   ....[8]....
        /*005c*/ 	.word	0xffffffff


	//   ....[9]....
        /*0060*/ 	.word	0xffffffff


	//   ....[10]....
        /*0064*/ 	.word	0xffffffff


	//   ....[11]....
        /*0068*/ 	.word	0xffffffff


	//   ....[12]....
        /*006c*/ 	.word	0xffffffff


	//   ....[13]....
        /*0070*/ 	.word	0xffffffff


	//   ....[14]....
        /*0074*/ 	.word	0xffffffff


	//   ....[15]....
        /*0078*/ 	.word	0xffffffff


	//   ....[16]....
        /*007c*/ 	.word	0xffffffff


	//   ....[17]....
        /*0080*/ 	.word	0xffffffff


	//   ....[18]....
        /*0084*/ 	.word	0xffffffff


	//   ....[19]....
        /*0088*/ 	.word	0xffffffff


	//----- nvinfo : EIATTR_COOP_GROUP_INSTR_OFFSETS
	.align		4
.L_854:
        /*008c*/ 	.byte	0x04, 0x28
        /*008e*/ 	.short	(.L_856 - .L_855)


	//   ....[0]....
.L_855:
        /*0090*/ 	.word	0x0001d990


	//   ....[1]....
        /*0094*/ 	.word	0x0001d9b0


	//   ....[2]....
        /*0098*/ 	.word	0x0001d9d0


	//   ....[3]....
        /*009c*/ 	.word	0x0001d9f0


	//   ....[4]....
        /*00a0*/ 	.word	0x00022000


	//   ....[5]....
        /*00a4*/ 	.word	0x00022010


	//   ....[6]....
        /*00a8*/ 	.word	0x00022040


	//   ....[7]....
        /*00ac*/ 	.word	0x00022050


	//   ....[8]....
        /*00b0*/ 	.word	0x00026ef0


	//   ....[9]....
        /*00b4*/ 	.word	0x00027030


	//   ....[10]....
        /*00b8*/ 	.word	0x00027040


	//   ....[11]....
        /*00bc*/ 	.word	0x000270a0


	//   ....[12]....
        /*00c0*/ 	.word	0x00029110


	//   ....[13]....
        /*00c4*/ 	.word	0x00029140


	//   ....[14]....
        /*00c8*/ 	.word	0x00029150


	//   ....[15]....
        /*00cc*/ 	.word	0x00029180


	//   ....[16]....
        /*00d0*/ 	.word	0x0002b210


	//   ....[17]....
        /*00d4*/ 	.word	0x0002b260


	//   ....[18]....
        /*00d8*/ 	.word	0x0002b2b0


	//   ....[19]....
        /*00dc*/ 	.word	0x0002b300


	//----- nvinfo : EIATTR_EXIT_INSTR_OFFSETS
	.align		4
.L_856:
        /*00e0*/ 	.byte	0x04, 0x1c
        /*00e2*/ 	.short	(.L_858 - .L_857)


	//   ....[0]....
.L_857:
        /*00e4*/ 	.word	0x000000b0


	//----- nvinfo : EIATTR_CTAIDZ_USED
	.align		4
.L_858:
        /*00e8*/ 	.byte	0x01, 0x04
	.zero		2


	//----- nvinfo : EIATTR_CRS_STACK_SIZE
	.align		4
        /*00ec*/ 	.byte	0x04, 0x1e
        /*00ee*/ 	.short	(.L_860 - .L_859)
.L_859:
        /*00f0*/ 	.word	0x00000000
.L_860:


//--------------------- .nv.info._ZN5flash24flash_fwd_splitkv_kernelI23Flash_fwd_kernel_traitsILi256ELi64ELi64ELi4ELb0ELb0EN7cutlass6half_tE19Flash_kernel_traitsILi256ELi64ELi64ELi4ES3_EELb0ELb1ELb0ELb0ELb0ELb0ELb1ELb0EEEvNS_16Flash_fwd_paramsE --------------------------
	.section	.nv.info._ZN5flash24flash_fwd_splitkv_kernelI23Flash_fwd_kernel_traitsILi256ELi64ELi64ELi4ELb0ELb0EN7cutlass6half_tE19Flash_kernel_traitsILi256ELi64ELi64ELi4ES3_EELb0ELb1ELb0ELb0ELb0ELb0ELb1ELb0EEEvNS_16Flash_fwd_paramsE,"",@"SHT_CUDA_INFO"
	.sectionflags	@""
	.align	4


	//----- nvinfo : EIATTR_CUDA_API_VERSION
	.align		4
        /*0000*/ 	.byte	0x04, 0x37
        /*0002*/ 	.short	(.L_862 - .L_861)
.L_861:
        /*0004*/ 	.word	0x00000082


	//----- nvinfo : EIATTR_SW2861232_WAR
	.align		4
.L_862:
        /*0008*/ 	.byte	0x01, 0x35
	.zero		2


	//----- nvinfo : EIATTR_PARAM_CBANK
	.align		4
        /*000c*/ 	.byte	0x04, 0x0a
        /*000e*/ 	.short	(.L_864 - .L_863)
	.align		4
.L_863:
        /*0010*/ 	.word	index@(.nv.constant0._ZN5flash24flash_fwd_splitkv_kernelI23Flash_fwd_kernel_traitsILi256ELi64ELi64ELi4ELb0ELb0EN7cutlass6half_tE19Flash_kernel_traitsILi256ELi64ELi64ELi4ES3_EELb0ELb1ELb0ELb0ELb0ELb0ELb1ELb0EEEvNS_16Flash_fwd_paramsE)
        /*0014*/ 	.short	0x0160
        /*0016*/ 	.short	0x01d0


	//----- nvinfo : EIATTR_CBANK_PARAM_SIZE
	.align		4
.L_864:
        /*0018*/ 	.byte	0x03, 0x19
        /*001a*/ 	.short	0x01d0


	//----- nvinfo : EIATTR_KPARAM_INFO
	.align		4
        /*001c*/ 	.byte	0x04, 0x17
        /*001e*/ 	.short	(.L_866 - .L_865)
.L_865:
        /*0020*/ 	.word	0x00000000
        /*0024*/ 	.short	0x0000
        /*0026*/ 	.short	0x0000
        /*0028*/ 	.byte	0x00, 0xf0, 0x41, 0x07


	//----- nvinfo : EIATTR_MAXREG_COUNT
	.align		4
.L_866:
        /*002c*/ 	.byte	0x03, 0x1b
        /*002e*/ 	.short	0x00ff


	//----- nvinfo : EIATTR_NUM_BARRIERS
	.align		4
        /*0030*/ 	.byte	0x02, 0x4c
        /*0032*/ 	.byte	0x01
	.zero		1


	//----- nvinfo : EIATTR_MERCURY_ISA_VERSION
	.align		4
        /*0034*/ 	.byte	0x03, 0x5f
        /*0036*/ 	.short	0x0000


	//----- nvinfo : EIATTR_INT_WARP_WIDE_INSTR_OFFSETS
	.align		4
        /*0038*/ 	.byte	0x04, 0x31
        /*003a*/ 	.short	(.L_868 - .L_867)


	//   ....[0]....
.L_867:
        /*003c*/ 	.word	0x0000acf0


	//----- nvinfo : EIATTR_COOP_GROUP_MASK_REGIDS
	.align		4
.L_868:
        /*0040*/ 	.byte	0x04, 0x29
        /*0042*/ 	.short	(.L_870 - .L_869)


	//   ....[0]....
.L_869:
        /*0044*/ 	.word	0xffffffff


	//   ....[1]....
        /*0048*/ 	.word	0xffffffff


	//   ....[2]....
        /*004c*/ 	.word	0xffffffff


	//   ....[3]....
        /*0050*/ 	.word	0xffffffff


	//   ....[4]....
        /*0054*/ 	.word	0xffffffff


	//   ....[5]....
        /*0058*/ 	.word	0xffffffff


	//   ....[6]....
        /*005c*/ 	.word	0xffffffff


	//   ....[7]....
        /*0060*/ 	.word	0xffffffff


	//   ....[8]....
        /*0064*/ 	.word	0xffffffff


	//   ....[9]....
        /*0068*/ 	.word	0xffffffff


	//   ....[10]....
        /*006c*/ 	.word	0xffffffff


	//   ....[11]....
        /*0070*/ 	.word	0xffffffff


	//   ....[12]....
        /*0074*/ 	.word	0xffffffff


	//   ....[13]....
        /*0078*/ 	.word	0xffffffff


	//   ....[14]....
        /*007c*/ 	.word	0xffffffff


	//   ....[15]....
        /*0080*/ 	.word	0xffffffff


	//----- nvinfo : EIATTR_COOP_GROUP_INSTR_OFFSETS
	.align		4
.L_870:
        /*0084*/ 	.byte	0x04, 0x28
        /*0086*/ 	.short	(.L_872 - .L_871)


	//   ....[0]....
.L_871:
        /*0088*/ 	.word	0x000071a0


	//   ....[1]....
        /*008c*/ 	.word	0x000071d0


	//   ....[2]....
        /*0090*/ 	.word	0x000071f0


	//   ....[3]....
        /*0094*/ 	.word	0x00007210


	//   ....[4]....
        /*0098*/ 	.word	0x0000b8f0


	//   ....[5]....
        /*009c*/ 	.word	0x0000b900


	//   ....[6]....
        /*00a0*/ 	.word	0x0000b930


	//   ....[7]....
        /*00a4*/ 	.word	0x0000b940


	//   ....[8]....
        /*00a8*/ 	.word	0x00010760


	//   ....[9]....
        /*00ac*/ 	.word	0x00010780


	//   ....[10]....
        /*00b0*/ 	.word	0x000107b0


	//   ....[11]....
        /*00b4*/ 	.word	0x000107c0


	//   ....[12]....
        /*00b8*/ 	.word	0x000123e0


	//   ....[13]....
        /*00bc*/ 	.word	0x00012420


	//   ....[14]....
        /*00c0*/ 	.word	0x000124e0


	//   ....[15]....
        /*00c4*/ 	.word	0x000124f0


	//----- nvinfo : EIATTR_EXIT_INSTR_OFFSETS
	.align		4
.L_872:
        /*00c8*/ 	.byte	0x04, 0x1c
        /*00ca*/ 	.short	(.L_874 - .L_873)


	//   ....[0]....
.L_873:
        /*00cc*/ 	.word	0x00000620


	//   ....[1]....
        /*00d0*/ 	.word	0x000013e0


	//   ....[2]....
        /*00d4*/ 	.word	0x00001410


	//   ....[3]....
        /*00d8*/ 	.word	0x00014050


	//   ....[4]....
        /*00dc*/ 	.word	0x000140f0


	//   ....[5]....
        /*00e0*/ 	.word	0x00014110


	//----- nvinfo : EIATTR_CTAIDZ_USED
	.align		4
.L_874:
        /*00e4*/ 	.byte	0x01, 0x04
	.zero		2


	//----- nvinfo : EIATTR_CRS_STACK_SIZE
	.align		4
        /*00e8*/ 	.byte	0x04, 0x1e
        /*00ea*/ 	.short	(.L_876 - .L_875)
.L_875:
        /*00ec*/ 	.word	0x00000000
.L_876:


//--------------------- .nv.info._ZN5flash24flash_fwd_splitkv_kernelI23Flash_fwd_kernel_traitsILi256ELi64ELi64ELi4ELb0ELb0EN7cutlass6half_tE19Flash_kernel_traitsILi256ELi64ELi64ELi4ES3_EELb0ELb1ELb0ELb0ELb0ELb1ELb1ELb0EEEvNS_16Flash_fwd_paramsE --------------------------
	.section	.nv.info._ZN5flash24flash_fwd_splitkv_kernelI23Flash_fwd_kernel_traitsILi256ELi64ELi64ELi4ELb0ELb0EN7cutlass6half_tE19Flash_kernel_traitsILi256ELi64ELi64ELi4ES3_EELb0ELb1ELb0ELb0ELb0ELb1ELb1ELb0EEEvNS_16Flash_fwd_paramsE,"",@"SHT_CUDA_INFO"
	.sectionflags	@""
	.align	4


	//----- nvinfo : EIATTR_CUDA_API_VERSION
	.align		4
        /*0000*/ 	.byte	0x04, 0x37
        /*0002*/ 	.short	(.L_878 - .L_877)
.L_877:
        /*0004*/ 	.word	0x00000082


	//----- nvinfo : EIATTR_SW2861232_WAR
	.align		4
.L_878:
        /*0008*/ 	.byte	0x01, 0x35
	.zero		2


	//----- nvinfo : EIATTR_PARAM_CBANK
	.align		4
        /*000c*/ 	.byte	0x04, 0x0a
        /*000e*/ 	.short	(.L_880 - .L_879)
	.align		4
.L_879:
        /*0010*/ 	.word	index@(.nv.constant0._ZN5flash24flash_fwd_splitkv_kernelI23Flash_fwd_kernel_traitsILi256ELi64ELi64ELi4ELb0ELb0EN7cutlass6half_tE19Flash_kernel_traitsILi256ELi64ELi64ELi4ES3_EELb0ELb1ELb0ELb0ELb0ELb1ELb1ELb0EEEvNS_16Flash_fwd_paramsE)
        /*0014*/ 	.short	0x0160
        /*0016*/ 	.short	0x01d0


	//----- nvinfo : EIATTR_CBANK_PARAM_SIZE
	.align		4
.L_880:
        /*0018*/ 	.byte	0x03, 0x19
        /*001a*/ 	.short	0x01d0


	//----- nvinfo : EIATTR_KPARAM_INFO
	.align		4
        /*001c*/ 	.byte	0x04, 0x17
        /*001e*/ 	.short	(.L_882 - .L_881)
.L_881:
        /*0020*/ 	.word	0x00000000
        /*0024*/ 	.short	0x0000
        /*0026*/ 	.short	0x0000
        /*0028*/ 	.byte	0x00, 0xf0, 0x41, 0x07


	//----- nvinfo : EIATTR_MAXREG_COUNT
	.align		4
.L_882:
        /*002c*/ 	.byte	0x03, 0x1b
        /*002e*/ 	.short	0x00ff


	//----- nvinfo : EIATTR_NUM_BARRIERS
	.align		4
        /*0030*/ 	.byte	0x02, 0x4c
        /*0032*/ 	.byte	0x01
	.zero		1


	//----- nvinfo : EIATTR_MERCURY_ISA_VERSION
	.align		4
        /*0034*/ 	.byte	0x03, 0x5f
        /*0036*/ 	.short	0x0000


	//----- nvinfo : EIATTR_INT_WARP_WIDE_INSTR_OFFSETS
	.align		4
        /*0038*/ 	.byte	0x04, 0x31
        /*003a*/ 	.short	(.L_884 - .L_883)


	//   ....[0]....
.L_883:
        /*003c*/ 	.word	0x0000b5f0


	//----- nvinfo : EIATTR_COOP_GROUP_MASK_REGIDS
	.align		4
.L_884:
        /*0040*/ 	.byte	0x04, 0x29
        /*0042*/ 	.short	(.L_886 - .L_885)


	//   ....[0]....
.L_885:
        /*0044*/ 	.word	0xffffffff


	//   ....[1]....
        /*0048*/ 	.word	0xffffffff


	//   ....[2]....
        /*004c*/ 	.word	0xffffffff


	//   ....[3]....
        /*0050*/ 	.word	0xffffffff


	//   ....[4]....
        /*0054*/ 	.word	0xffffffff


	//   ....[5]....
        /*0058*/ 	.word	0xffffffff


	//   ....[6]....
        /*005c*/ 	.word	0xffffffff


	//   ....[7]....
        /*0060*/ 	.word	0xffffffff


	//   ....[8]....
        /*0064*/ 	.word	0xffffffff


	//   ....[9]....
        /*0068*/ 	.word	0xffffffff


	//   ....[10]....
        /*006c*/ 	.word	0xffffffff


	//   ....[11]....
        /*0070*/ 	.word	0xffffffff


	//   ....[12]....
        /*0074*/ 	.word	0xffffffff


	//   ....[13]....
        /*0078*/ 	.word	0xffffffff


	//   ....[14]....
        /*007c*/ 	.word	0xffffffff


	//   ....[15]....
        /*0080*/ 	.word	0xffffffff


	//----- nvinfo : EIATTR_COOP_GROUP_INSTR_OFFSETS
	.align		4
.L_886:
        /*0084*/ 	.byte	0x04, 0x28
        /*0086*/ 	.short	(.L_888 - .L_887)


	//   ....[0]....
.L_887:
        /*0088*/ 	.word	0x00007680


	//   ....[1]....
        /*008c*/ 	.word	0x00007710


	//   ....[2]....
        /*0090*/ 	.word	0x00007730


	//   ....[3]....
        /*0094*/ 	.word	0x00007750


	//   ....[4]....
        /*0098*/ 	.word	0x0000c1e0


	//   ....[5]....
        /*009c*/ 	.word	0x0000c1f0


	//   ....[6]....
        /*00a0*/ 	.word	0x0000c220


	//   ....[7]....
        /*00a4*/ 	.word	0x0000c230


	//   ....[8]....
        /*00a8*/ 	.word	0x00011340


	//   ....[9]....
        /*00ac*/ 	.word	0x00011480


	//   ....[10]....
        /*00b0*/ 	.word	0x00011490


	//   ....[11]....
        /*00b4*/ 	.word	0x000114b0


	//   ....[12]....
        /*00b8*/ 	.word	0x000130d0


	//   ....[13]....
        /*00bc*/ 	.word	0x00013110


	//   ....[14]....
        /*00c0*/ 	.word	0x000131d0


	//   ....[15]....
        /*00c4*/ 	.word	0x000131e0


	//----- nvinfo : EIATTR_EXIT_INSTR_OFFSETS
	.align		4
.L_888:
        /*00c8*/ 	.byte	0x04, 0x1c
        /*00ca*/ 	.short	(.L_890 - .L_889)


	//   ....[0]....
.L_889:
        /*00cc*/ 	.word	0x00000620


	//   ....[1]....
        /*00d0*/ 	.word	0x000013e0


	//   ....[2]....
        /*00d4*/ 	.word	0x00001410


	//   ....[3]....
        /*00d8*/ 	.word	0x00014d40


	//   ....[4]....
        /*00dc*/ 	.word	0x00014de0


	//   ....[5]....
        /*00e0*/ 	.word	0x00014e00


	//----- nvinfo : EIATTR_CTAIDZ_USED
	.align		4
.L_890:
        /*00e4*/ 	.byte	0x01, 0x04
	.zero		2


	//----- nvinfo : EIATTR_CRS_STACK_SIZE
	.align		4
        /*00e8*/ 	.byte	0x04, 0x1e
        /*00ea*/ 	.short	(.L_892 - .L_891)
.L_891:
        /*00ec*/ 	.word	0x00000000
.L_892:


//--------------------- .nv.info._ZN5flash24flash_fwd_splitkv_kernelI23Flash_fwd_kernel_traitsILi256ELi64ELi64ELi4ELb0ELb0EN7cutlass6half_tE19Flash_kernel_traitsILi256ELi64ELi64ELi4ES3_EELb0ELb1ELb0ELb0ELb0ELb0ELb1ELb1EEEvNS_16Flash_fwd_paramsE --------------------------
	.section	.nv.info._ZN5flash24flash_fwd_splitkv_kernelI23Flash_fwd_kernel_traitsILi256ELi64ELi64ELi4ELb0ELb0EN7cutlass6half_tE19Flash_kernel_traitsILi256ELi64ELi64ELi4ES3_EELb0ELb1ELb0ELb0ELb0ELb0ELb1ELb1EEEvNS_16Flash_fwd_paramsE,"",@"SHT_CUDA_INFO"
	.sectionflags	@""
	.align	4


	//----- nvinfo : EIATTR_CUDA_API_VERSION
	.align		4
        /*0000*/ 	.byte	0x04, 0x37
        /*0002*/ 	.short	(.L_894 - .L_893)
.L_893:
        /*0004*/ 	.word	0x00000082


	//----- nvinfo : EIATTR_SW2861232_WAR
	.align		4
.L_894:
        /*0008*/ 	.byte	0x01, 0x35
	.zero		2


	//----- nvinfo : EIATTR_PARAM_CBANK
	.align		4
        /*000c*/ 	.byte	0x04, 0x0a
        /*000e*/ 	.short	(.L_896 - .L_895)
	.align		4
.L_895:
        /*0010*/ 	.word	index@(.nv.constant0._ZN5flash24flash_fwd_splitkv_kernelI23Flash_fwd_kernel_traitsILi256ELi64ELi64ELi4ELb0ELb0EN7cutlass6half_tE19Flash_kernel_traitsILi256ELi64ELi64ELi4ES3_EELb0ELb1ELb0ELb0ELb0ELb0ELb1ELb1EEEvNS_16Flash_fwd_paramsE)
        /*0014*/ 	.short	0x0160
        /*0016*/ 	.short	0x01d0


	//----- nvinfo : EIATTR_CBANK_PARAM_SIZE
	.align		4
.L_896:
        /*0018*/ 	.byte	0x03, 0x19
        /*001a*/ 	.short	0x01d0


	//----- nvinfo : EIATTR_KPARAM_INFO
	.align		4
        /*001c*/ 	.byte	0x04, 0x17
        /*001e*/ 	.short	(.L_898 - .L_897)
.L_897:
        /*0020*/ 	.word	0x00000000
        /*0024*/ 	.short	0x0000
        /*0026*/ 	.short	0x0000
        /*0028*/ 	.byte	0x00, 0xf0, 0x41, 0x07


	//----- nvinfo : EIATTR_MAXREG_COUNT
	.align		4
.L_898:
        /*002c*/ 	.byte	0x03, 0x1b
        /*002e*/ 	.short	0x00ff


	//----- nvinfo : EIATTR_NUM_BARRIERS
	.align		4
        /*0030*/ 	.byte	0x02, 0x4c
        /*0032*/ 	.byte	0x01
	.zero		1


	//----- nvinfo : EIATTR_MERCURY_ISA_VERSION
	.align		4
        /*0034*/ 	.byte	0x03, 0x5f
        /*0036*/ 	.short	0x0000


	//----- nvinfo : EIATTR_COOP_GROUP_MASK_REGIDS
	.align		4
        /*0038*/ 	.byte	0x04, 0x29
        /*003a*/ 	.short	(.L_900 - .L_899)


	//   ....[0]....
.L_899:
        /*003c*/ 	.word	0xffffffff


	//   ....[1]....
        /*0040*/ 	.word	0xffffffff


	//   ....[2]....
        /*0044*/ 	.word	0xffffffff


	//   ....[3]....
        /*0048*/ 	.word	0xffffffff


	//   ....[4]....
        /*004c*/ 	.word	0xffffffff


	//   ....[5]....
        /*0050*/ 	.word	0xffffffff


	//   ....[6]....
        /*0054*/ 	.word	0xffffffff


	//   ....[7]....
        /*0058*/ 	.word	0xffffffff


	//   ....[8]....
        /*005c*/ 	.word	0xffffffff


	//   ....[9]....
        /*0060*/ 	.word	0xffffffff


	//   ....[10]....
        /*0064*/ 	.word	0xffffffff


	//   ....[11]....
        /*0068*/ 	.word	0xffffffff


	//   ....[12]....
        /*006c*/ 	.word	0xffffffff


	//   ....[13]....
        /*0070*/ 	.word	0xffffffff


	//   ....[14]....
        /*0074*/ 	.word	0xffffffff


	//   ....[15]....
        /*0078*/ 	.word	0xffffffff


	//   ....[16]....
        /*007c*/ 	.word	0xffffffff


	//   ....[17]....
        /*0080*/ 	.word	0xffffffff


	//   ....[18]....
        /*0084*/ 	.word	0xffffffff


	//   ....[19]....
        /*0088*/ 	.word	0xffffffff


	//----- nvinfo : EIATTR_COOP_GROUP_INSTR_OFFSETS
	.align		4
.L_900:
        /*008c*/ 	.byte	0x04, 0x28
        /*008e*/ 	.short	(.L_902 - .L_901)


	//   ....[0]....
.L_901:
        /*0090*/ 	.word	0x0001d990


	//   ....[1]....
        /*0094*/ 	.word	0x0001d9b0


	//   ....[2]....
        /*0098*/ 	.word	0x0001d9d0


	//   ....[3]....
        /*009c*/ 	.word	0x0001d9f0


	//   ....[4]....
        /*00a0*/ 	.word	0x00021bc0


	//   ....[5]....
        /*00a4*/ 	.word	0x00021bd0


	//   ....[6]....
        /*00a8*/ 	.word	0x00021c00


	//   ....[7]....
        /*00ac*/ 	.word	0x00021c10


	//   ....[8]....
        /*00b0*/ 	.word	0x00026ae0


	//   ....[9]....
        /*00b4*/ 	.word	0x00026b00


	//   ....[10]....
        /*00b8*/ 	.word	0x00026b20


	//   ....[11]....
        /*00bc*/ 	.word	0x00026b40


	//   ....[12]....
        /*00c0*/ 	.word	0x00028b00


	//   ....[13]....
        /*00c4*/ 	.word	0x00028b30


	//   ....[14]....
        /*00c8*/ 	.word	0x00028b40


	//   ....[15]....
        /*00cc*/ 	.word	0x00028b70


	//   ....[16]....
        /*00d0*/ 	.word	0x0002a980


	//   ....[17]....
        /*00d4*/ 	.word	0x0002a9e0


	//   ....[18]....
        /*00d8*/ 	.word	0x0002aa30


	//   ....[19]....
        /*00dc*/ 	.word	0x0002aa80


	//----- nvinfo : EIATTR_EXIT_INSTR_OFFSETS
	.align		4
.L_902:
        /*00e0*/ 	.byte	0x04, 0x1c
        /*00e2*/ 	.short	(.L_904 - .L_903)


	//   ....[0]....
.L_903:
        /*00e4*/ 	.word	0x000001f0


	//----- nvinfo : EIATTR_CTAIDZ_USED
	.align		4
.L_904:
        /*00e8*/ 	.byte	0x01, 0x04
	.zero		2


	//----- nvinfo : EIATTR_CRS_STACK_SIZE
	.align		4
        /*00ec*/ 	.byte	0x04, 0x1e
        /*00ee*/ 	.short	(.L_906 - .L_905)
.L_905:
        /*00f0*/ 	.word	0x00000000
.L_906:


//--------------------- .nv.info._ZN5flash24flash_fwd_splitkv_kernelI23Flash_fwd_kernel_traitsILi256ELi64ELi64ELi4ELb0ELb0EN7cutlass6half_tE19Flash_kernel_traitsILi256ELi64ELi64ELi4ES3_EELb0ELb1ELb0ELb0ELb0ELb1ELb1ELb1EEEvNS_16Flash_fwd_paramsE --------------------------
	.section	.nv.info._ZN5flash24flash_fwd_splitkv_kernelI23Flash_fwd_kernel_traitsILi256ELi64ELi64ELi4ELb0ELb0EN7cutlass6half_tE19Flash_kernel_traitsILi256ELi64ELi64ELi4ES3_EELb0ELb1ELb0ELb0ELb0ELb1ELb1ELb1EEEvNS_16Flash_fwd_paramsE,"",@"SHT_CUDA_INFO"
	.sectionflags	@""
	.align	4


	//----- nvinfo : EIATTR_CUDA_API_VERSION
	.align		4
        /*0000*/ 	.byte	0x04, 0x37
        /*0002*/ 	.short	(.L_908 - .L_907)
.L_907:
        /*0004*/ 	.word	0x00000082


	//----- nvinfo : EIATTR_SW2861232_WAR
	.align		4
.L_908:
        /*0008*/ 	.byte	0x01, 0x35
	.zero		2


	//----- nvinfo : EIATTR_PARAM_CBANK
	.align		4
        /*000c*/ 	.byte	0x04, 0x0a
        /*000e*/ 	.short	(.L_910 - .L_909)
	.align		4
.L_909:
        /*0010*/ 	.word	index@(.nv.constant0._ZN5flash24flash_fwd_splitkv_kernelI23Flash_fwd_kernel_traitsILi256ELi64ELi64ELi4ELb0ELb0EN7cutlass6half_tE19Flash_kernel_traitsILi256ELi64ELi64ELi4ES3_EELb0ELb1ELb0ELb0ELb0ELb1ELb1ELb1EEEvNS_16Flash_fwd_paramsE)
        /*0014*/ 	.short	0x0160
        /*0016*/ 	.short	0x01d0


	//----- nvinfo : EIATTR_CBANK_PARAM_SIZE
	.align		4
.L_910:
        /*0018*/ 	.byte	0x03, 0x19
        /*001a*/ 	.short	0x01d0


	//----- nvinfo : EIATTR_KPARAM_INFO
	.align		4
        /*001c*/ 	.byte	0x04, 0x17
        /*001e*/ 	.short	(.L_912 - .L_911)
.L_911:
        /*0020*/ 	.word	0x00000000
        /*0024*/ 	.short	0x0000
        /*0026*/ 	.short	0x0000
        /*0028*/ 	.byte	0x00, 0xf0, 0x41, 0x07


	//----- nvinfo : EIATTR_MAXREG_COUNT
	.align		4
.L_912:
        /*002c*/ 	.byte	0x03, 0x1b
        /*002e*/ 	.short	0x00ff


	//----- nvinfo : EIATTR_NUM_BARRIERS
	.align		4
        /*0030*/ 	.byte	0x02, 0x4c
        /*0032*/ 	.byte	0x01
	.zero		1


	//----- nvinfo : EIATTR_ANNOTATIONS
	.align		4
        /*0034*/ 	.byte	0x04, 0x55
        /*0036*/ 	.short	(.L_914 - .L_913)


	//   ....[0]....
.L_913:
        /*0038*/ 	.word	0x00000001
        /*003c*/ 	.byte	0xc0, 0xdf, 0x01, 0x00, 0x01, 0x00, 0x00, 0x00, 0xf0, 0xdf, 0x01, 0x00, 0x01, 0x00, 0x00, 0x00
        /*004c*/ 	.byte	0xb0, 0xf1, 0x01, 0x00, 0x01, 0x00, 0x00, 0x00, 0xd0, 0xf1, 0x01, 0x00


	//----- nvinfo : EIATTR_MERCURY_ISA_VERSION
	.align		4
.L_914:
        /*0058*/ 	.byte	0x03, 0x5f
        /*005a*/ 	.short	0x0000


	//----- nvinfo : EIATTR_COOP_GROUP_MASK_REGIDS
	.align		4
        /*005c*/ 	.byte	0x04, 0x29
        /*005e*/ 	.short	(.L_916 - .L_915)


	//   ....[0]....
.L_915:
        /*0060*/ 	.word	0xffffffff


	//   ....[1]....
        /*0064*/ 	.word	0xffffffff


	//   ....[2]....
        /*0068*/ 	.word	0xffffffff


	//   ....[3]....
        /*006c*/ 	.word	0xffffffff


	//   ....[4]....
        /*0070*/ 	.word	0xffffffff


	//   ....[5]....
        /*0074*/ 	.word	0xffffffff


	//   ....[6]....
        /*0078*/ 	.word	0xffffffff


	//   ....[7]....
        /*007c*/ 	.word	0xffffffff


	//   ....[8]....
        /*0080*/ 	.word	0xffffffff


	//   ....[9]....
        /*0084*/ 	.word	0xffffffff


	//   ....[10]....
        /*0088*/ 	.word	0xffffffff


	//   ....[11]....
        /*008c*/ 	.word	0xffffffff


	//   ....[12]....
        /*0090*/ 	.word	0xffffffff


	//   ....[13]....
        /*0094*/ 	.word	0xffffffff


	//   ....[14]....
        /*0098*/ 	.word	0xffffffff


	//   ....[15]....
        /*009c*/ 	.word	0xffffffff


	//   ....[16]....
        /*00a0*/ 	.word	0xffffffff


	//   ....[17]....
        /*00a4*/ 	.word	0xffffffff


	//   ....[18]....
        /*00a8*/ 	.word	0xffffffff


	//   ....[19]....
        /*00ac*/ 	.word	0xffffffff


	//----- nvinfo : EIATTR_COOP_GROUP_INSTR_OFFSETS
	.align		4
.L_916:
        /*00b0*/ 	.byte	0x04, 0x28
        /*00b2*/ 	.short	(.L_918 - .L_917)


	//   ....[0]....
.L_917:
        /*00b4*/ 	.word	0x0001c780


	//   ....[1]....
        /*00b8*/ 	.word	0x0001c840


	//   ....[2]....
        /*00bc*/ 	.word	0x0001c850


	//   ....[3]....
        /*00c0*/ 	.word	0x0001c890


	//   ....[4]....
        /*00c4*/ 	.word	0x00020ed0


	//   ....[5]....
        /*00c8*/ 	.word	0x00020f10


	//   ....[6]....
        /*00cc*/ 	.word	0x00020f30


	//   ....[7]....
        /*00d0*/ 	.word	0x00020f50


	//   ....[8]....
        /*00d4*/ 	.word	0x000260a0


	//   ....[9]....
        /*00d8*/ 	.word	0x000260b0


	//   ....[10]....
        /*00dc*/ 	.word	0x000260d0


	//   ....[11]....
        /*00e0*/ 	.word	0x000260f0


	//   ....[12]....
        /*00e4*/ 	.word	0x000280b0


	//   ....[13]....
        /*00e8*/ 	.word	0x000280e0


	//   ....[14]....
        /*00ec*/ 	.word	0x000280f0


	//   ....[15]....
        /*00f0*/ 	.word	0x00028120


	//   ....[16]....
        /*00f4*/ 	.word	0x00029f00


	//   ....[17]....
        /*00f8*/ 	.word	0x00029f50


	//   ....[18]....
        /*00fc*/ 	.word	0x00029fa0


	//   ....[19]....
        /*0100*/ 	.word	0x00029fe0


	//----- nvinfo : EIATTR_EXIT_INSTR_OFFSETS
	.align		4
.L_918:
        /*0104*/ 	.byte	0x04, 0x1c
        /*0106*/ 	.short	(.L_920 - .L_919)


	//   ....[0]....
.L_919:
        /*0108*/ 	.word	0x00000200


	//----- nvinfo : EIATTR_CTAIDZ_USED
	.align		4
.L_920:
        /*010c*/ 	.byte	0x01, 0x04
	.zero		2


	//----- nvinfo : EIATTR_CRS_STACK_SIZE
	.align		4
        /*0110*/ 	.byte	0x04, 0x1e
        /*0112*/ 	.short	(.L_922 - .L_921)
.L_921:
        /*0114*/ 	.word	0x00000000
.L_922:


//--------------------- .nv.info._ZN5flash24flash_fwd_splitkv_kernelI23Flash_fwd_kernel_traitsILi256ELi64ELi64ELi4ELb0ELb0EN7cutlass6half_tE19Flash_kernel_traitsILi256ELi64ELi64ELi4ES3_EELb0ELb0ELb0ELb0ELb1ELb0ELb0ELb0EEEvNS_16Flash_fwd_paramsE --------------------------
	.section	.nv.info._ZN5flash24flash_fwd_splitkv_kernelI23Flash_fwd_kernel_traitsILi256ELi64ELi64ELi4ELb0ELb0EN7cutlass6half_tE19Flash_kernel_traitsILi256ELi64ELi64ELi4ES3_EELb0ELb0ELb0ELb0ELb1ELb0ELb0ELb0EEEvNS_16Flash_fwd_paramsE,"",@"SHT_CUDA_INFO"
	.sectionflags	@""
	.align	4


	//----- nvinfo : EIATTR_CUDA_API_VERSION
	.align		4
        /*0000*/ 	.byte	0x04, 0x37
        /*0002*/ 	.short	(.L_924 - .L_923)
.L_923:
        /*0004*/ 	.word	0x00000082


	//----- nvinfo : EIATTR_SW2861232_WAR
	.align		4
.L_924:
        /*0008*/ 	.byte	0x01, 0x35
	.zero		2


	//----- nvinfo : EIATTR_PARAM_CBANK
	.align		4
        /*000c*/ 	.byte	0x04, 0x0a
        /*000e*/ 	.short	(.L_926 - .L_925)
	.align		4
.L_925:
        /*0010*/ 	.word	index@(.nv.constant0._ZN5flash24flash_fwd_splitkv_kernelI23Flash_fwd_kernel_traitsILi256ELi64ELi64ELi4ELb0ELb0EN7cutlass6half_tE19Flash_kernel_traitsILi256ELi64ELi64ELi4ES3_EELb0ELb0ELb0ELb0ELb1ELb0ELb0ELb0EEEvNS_16Flash_fwd_paramsE)
        /*0014*/ 	.short	0x0160
        /*0016*/ 	.short	0x01d0


	//----- nvinfo : EIATTR_CBANK_PARAM_SIZE
	.align		4
.L_926:
        /*0018*/ 	.byte	0x03, 0x19
        /*001a*/ 	.short	0x01d0


	//----- nvinfo : EIATTR_KPARAM_INFO
	.align		4
        /*001c*/ 	.byte	0x04, 0x17
        /*001e*/ 	.short	(.L_928 - .L_927)
.L_927:
        /*0020*/ 	.word	0x00000000
        /*0024*/ 	.short	0x0000
        /*0026*/ 	.short	0x0000
        /*0028*/ 	.byte	0x00, 0xf0, 0x41, 0x07


	//----- nvinfo : EIATTR_MAXREG_COUNT
	.align		4
.L_928:
        /*002c*/ 	.byte	0x03, 0x1b
        /*002e*/ 	.short	0x00ff


	//----- nvinfo : EIATTR_NUM_BARRIERS
	.align		4
        /*0030*/ 	.byte	0x02, 0x4c
        /*0032*/ 	.byte	0x01
	.zero		1


	//----- nvinfo : EIATTR_MERCURY_ISA_VERSION
	.align		4
        /*0034*/ 	.byte	0x03, 0x5f
        /*0036*/ 	.short	0x0000


	//----- nvinfo : EIATTR_COOP_GROUP_MASK_REGIDS
	.align		4
        /*0038*/ 	.byte	0x04, 0x29
        /*003a*/ 	.short	(.L_930 - .L_929)


	//   ....[0]....
.L_929:
        /*003c*/ 	.word	0xffffffff


	//   ....[1]....
        /*0040*/ 	.word	0xffffffff


	//   ....[2]....
        /*0044*/ 	.word	0xffffffff


	//   ....[3]....
        /*0048*/ 	.word	0xffffffff


	//   ....[4]....
        /*004c*/ 	.word	0xffffffff


	//   ....[5]....
        /*0050*/ 	.word	0xffffffff


	//   ....[6]....
        /*0054*/ 	.word	0xffffffff


	//   ....[7]....
        /*0058*/ 	.word	0xffffffff


	//   ....[8]....
        /*005c*/ 	.word	0xffffffff


	//   ....[9]....
        /*0060*/ 	.word	0xffffffff


	//   ....[10]....
        /*0064*/ 	.word	0xffffffff


	//   ....[11]....
        /*0068*/ 	.word	0xffffffff


	//----- nvinfo : EIATTR_COOP_GROUP_INSTR_OFFSETS
	.align		4
.L_930:
        /*006c*/ 	.byte	0x04, 0x28
        /*006e*/ 	.short	(.L_932 - .L_931)


	//   ....[0]....
.L_931:
        /*0070*/ 	.word	0x000040a0


	//   ....[1]....
        /*0074*/ 	.word	0x000040c0


	//   ....[2]....
        /*0078*/ 	.word	0x00004160


	//   ....[3]....
        /*007c*/ 	.word	0x00004170


	//   ....[4]....
        /*0080*/ 	.word	0x000070c0


	//   ....[5]....
        /*0084*/ 	.word	0x000070e0


	//   ....[6]....
        /*0088*/ 	.word	0x00007110


	//   ....[7]....
        /*008c*/ 	.word	0x00007120


	//   ....[8]....
        /*0090*/ 	.word	0x00008d10


	//   ....[9]....
        /*0094*/ 	.word	0x00008d50


	//   ....[10]....
        /*0098*/ 	.word	0x00008d80


	//   ....[11]....
        /*009c*/ 	.word	0x00008d90


	//----- nvinfo : EIATTR_EXIT_INSTR_OFFSETS
	.align		4
.L_932:
        /*00a0*/ 	.byte	0x04, 0x1c
        /*00a2*/ 	.short	(.L_934 - .L_933)


	//   ....[0]....
.L_933:
        /*00a4*/ 	.word	0x000002e0


	//   ....[1]....
        /*00a8*/ 	.word	0x00000b00


	//   ....[2]....
        /*00ac*/ 	.word	0x00000b30


	//   ....[3]....
        /*00b0*/ 	.word	0x0000a920


	//   ....[4]....
        /*00b4*/ 	.word	0x0000aa10


	//----- nvinfo : EIATTR_CTAIDZ_USED
	.align		4
.L_934:
        /*00b8*/ 	.byte	0x01, 0x04
	.zero		2


	//----- nvinfo : EIATTR_CRS_STACK_SIZE
	.align		4
        /*00bc*/ 	.byte	0x04, 0x1e
        /*00be*/ 	.short	(.L_936 - .L_935)
.L_935:
        /*00c0*/ 	.word	0x00000000
.L_936:


//--------------------- .nv.info._ZN5flash24flash_fwd_splitkv_kernelI23Flash_fwd_kernel_traitsILi256ELi64ELi64ELi4ELb0ELb0EN7cutlass6half_tE19Flash_kernel_traitsILi256ELi64ELi64ELi4ES3_EELb0ELb0ELb0ELb0ELb1ELb1ELb0ELb0EEEvNS_16Flash_fwd_paramsE --------------------------
	.section	.nv.info._ZN5flash24flash_fwd_splitkv_kernelI23Flash_fwd_kernel_traitsILi256ELi64ELi64ELi4ELb0ELb0EN7cutlass6half_tE19Flash_kernel_traitsILi256ELi64ELi64ELi4ES3_EELb0ELb0ELb0ELb0ELb1ELb1ELb0ELb0EEEvNS_16Flash_fwd_paramsE,"",@"SHT_CUDA_INFO"
	.sectionflags	@""
	.align	4


	//----- nvinfo : EIATTR_CUDA_API_VERSION
	.align		4
        /*0000*/ 	.byte	0x04, 0x37
        /*0002*/ 	.short	(.L_938 - .L_937)
.L_937:
        /*0004*/ 	.word	0x00000082


	//----- nvinfo : EIATTR_SW2861232_WAR
	.align		4
.L_938:
        /*0008*/ 	.byte	0x01, 0x35
	.zero		2


	//----- nvinfo : EIATTR_PARAM_CBANK
	.align		4
        /*000c*/ 	.byte	0x04, 0x0a
        /*000e*/ 	.short	(.L_940 - .L_939)
	.align		4
.L_939:
        /*0010*/ 	.word	index@(.nv.constant0._ZN5flash24flash_fwd_splitkv_kernelI23Flash_fwd_kernel_traitsILi256ELi64ELi64ELi4ELb0ELb0EN7cutlass6half_tE19Flash_kernel_traitsILi256ELi64ELi64ELi4ES3_EELb0ELb0ELb0ELb0ELb1ELb1ELb0ELb0EEEvNS_16Flash_fwd_paramsE)
        /*0014*/ 	.short	0x0160
        /*0016*/ 	.short	0x01d0


	//----- nvinfo : EIATTR_CBANK_PARAM_SIZE
	.align		4
.L_940:
        /*0018*/ 	.byte	0x03, 0x19
        /*001a*/ 	.short	0x01d0


	//----- nvinfo : EIATTR_KPARAM_INFO
	.align		4
        /*001c*/ 	.byte	0x04, 0x17
        /*001e*/ 	.short	(.L_942 - .L_941)
.L_941:
        /*0020*/ 	.word	0x00000000
        /*0024*/ 	.short	0x0000
        /*0026*/ 	.short	0x0000
        /*0028*/ 	.byte	0x00, 0xf0, 0x41, 0x07


	//----- nvinfo : EIATTR_MAXREG_COUNT
	.align		4
.L_942:
        /*002c*/ 	.byte	0x03, 0x1b
        /*002e*/ 	.short	0x00ff


	//----- nvinfo : EIATTR_NUM_BARRIERS
	.align		4
        /*0030*/ 	.byte	0x02, 0x4c
        /*0032*/ 	.byte	0x01
	.zero		1


	//----- nvinfo : EIATTR_MERCURY_ISA_VERSION
	.align		4
        /*0034*/ 	.byte	0x03, 0x5f
        /*0036*/ 	.short	0x0000


	//----- nvinfo : EIATTR_COOP_GROUP_MASK_REGIDS
	.align		4
        /*0038*/ 	.byte	0x04, 0x29
        /*003a*/ 	.short	(.L_944 - .L_943)


	//   ....[0]....
.L_943:
        /*003c*/ 	.word	0xffffffff


	//   ....[1]....
        /*0040*/ 	.word	0xffffffff


	//   ....[2]....
        /*0044*/ 	.word	0xffffffff


	//   ....[3]....
        /*0048*/ 	.word	0xffffffff


	//   ....[4]....
        /*004c*/ 	.word	0xffffffff


	//   ....[5]....
        /*0050*/ 	.word	0xffffffff


	//   ....[6]....
        /*0054*/ 	.word	0xffffffff


	//   ....[7]....
        /*0058*/ 	.word	0xffffffff


	//   ....[8]....
        /*005c*/ 	.word	0xffffffff


	//   ....[9]....
        /*0060*/ 	.word	0xffffffff


	//   ....[10]....
        /*0064*/ 	.word	0xffffffff


	//   ....[11]....
        /*0068*/ 	.word	0xffffffff


	//----- nvinfo : EIATTR_COOP_GROUP_INSTR_OFFSETS
	.align		4
.L_944:
        /*006c*/ 	.byte	0x04, 0x28
        /*006e*/ 	.short	(.L_946 - .L_945)


	//   ....[0]....
.L_945:
        /*0070*/ 	.word	0x00004510


	//   ....[1]....
        /*0074*/ 	.word	0x00004530


	//   ....[2]....
        /*0078*/ 	.word	0x000045d0


	//   ....[3]....
        /*007c*/ 	.word	0x000045e0


	//   ....[4]....
        /*0080*/ 	.word	0x00007930


	//   ....[5]....
        /*0084*/ 	.word	0x00007940


	//   ....[6]....
        /*0088*/ 	.word	0x00007970


	//   ....[7]....
        /*008c*/ 	.word	0x00007980


	//   ....[8]....
        /*0090*/ 	.word	0x000095a0


	//   ....[9]....
        /*0094*/ 	.word	0x000095e0


	//   ....[10]....
        /*0098*/ 	.word	0x00009630


	//   ....[11]....
        /*009c*/ 	.word	0x00009650


	//----- nvinfo : EIATTR_EXIT_INSTR_OFFSETS
	.align		4
.L_946:
        /*00a0*/ 	.byte	0x04, 0x1c
        /*00a2*/ 	.short	(.L_948 - .L_947)


	//   ....[0]....
.L_947:
        /*00a4*/ 	.word	0x000002e0


	//   ....[1]....
        /*00a8*/ 	.word	0x00000b10


	//   ....[2]....
        /*00ac*/ 	.word	0x00000b40


	//   ....[3]....
        /*00b0*/ 	.word	0x0000b1c0


	//   ....[4]....
        /*00b4*/ 	.word	0x0000b2b0


	//----- nvinfo : EIATTR_CTAIDZ_USED
	.align		4
.L_948:
        /*00b8*/ 	.byte	0x01, 0x04
	.zero		2


	//----- nvinfo : EIATTR_CRS_STACK_SIZE
	.align		4
        /*00bc*/ 	.byte	0x04, 0x1e
        /*00be*/ 	.short	(.L_950 - .L_949)
.L_949:
        /*00c0*/ 	.word	0x00000000
.L_950:


//--------------------- .nv.info._ZN5flash24flash_fwd_splitkv_kernelI23Flash_fwd_kernel_traitsILi256ELi64ELi64ELi4ELb0ELb0EN7cutlass6half_tE19Flash_kernel_traitsILi256ELi64ELi64ELi4ES3_EELb0ELb0ELb1ELb0ELb0ELb0ELb0ELb0EEEvNS_16Flash_fwd_paramsE --------------------------
	.section	.nv.info._ZN5flash24flash_fwd_splitkv_kernelI23Flash_fwd_kernel_traitsILi256ELi64ELi64ELi4ELb0ELb0EN7cutlass6half_tE19Flash_kernel_traitsILi256ELi64ELi64ELi4ES3_EELb0ELb0ELb1ELb0ELb0ELb0ELb0ELb0EEEvNS_16Flash_fwd_paramsE,"",@"SHT_CUDA_INFO"
	.sectionflags	@""
	.align	4


	//----- nvinfo : EIATTR_CUDA_API_VERSION
	.align		4
        /*0000*/ 	.byte	0x04, 0x37
        /*0002*/ 	.short	(.L_952 - .L_951)
.L_951:
        /*0004*/ 	.word	0x00000082


	//----- nvinfo : EIATTR_SW2861232_WAR
	.align		4
.L_952:
        /*0008*/ 	.byte	0x01, 0x35
	.zero		2


	//----- nvinfo : EIATTR_PARAM_CBANK
	.align		4
        /*000c*/ 	.byte	0x04, 0x0a
        /*000e*/ 	.short	(.L_954 - .L_953)
	.align		4
.L_953:
        /*0010*/ 	.word	index@(.nv.constant0._ZN5flash24flash_fwd_splitkv_kernelI23Flash_fwd_kernel_traitsILi256ELi64ELi64ELi4ELb0ELb0EN7cutlass6half_tE19Flash_kernel_traitsILi256ELi64ELi64ELi4ES3_EELb0ELb0ELb1ELb0ELb0ELb0ELb0ELb0EEEvNS_16Flash_fwd_paramsE)
        /*0014*/ 	.short	0x0160
        /*0016*/ 	.short	0x01d0


	//----- nvinfo : EIATTR_CBANK_PARAM_SIZE
	.align		4
.L_954:
        /*0018*/ 	.byte	0x03, 0x19
        /*001a*/ 	.short	0x01d0


	//----- nvinfo : EIATTR_KPARAM_INFO
	.align		4
        /*001c*/ 	.byte	0x04, 0x17
        /*001e*/ 	.short	(.L_956 - .L_955)
.L_955:
        /*0020*/ 	.word	0x00000000
        /*0024*/ 	.short	0x0000
        /*0026*/ 	.short	0x0000
        /*0028*/ 	.byte	0x00, 0xf0, 0x41, 0x07


	//----- nvinfo : EIATTR_MAXREG_COUNT
	.align		4
.L_956:
        /*002c*/ 	.byte	0x03, 0x1b
        /*002e*/ 	.short	0x00ff


	//----- nvinfo : EIATTR_NUM_BARRIERS
	.align		4
        /*0030*/ 	.byte	0x02, 0x4c
        /*0032*/ 	.byte	0x01
	.zero		1


	//----- nvinfo : EIATTR_MERCURY_ISA_VERSION
	.align		4
        /*0034*/ 	.byte	0x03, 0x5f
        /*0036*/ 	.short	0x0000


	//----- nvinfo : EIATTR_COOP_GROUP_MASK_REGIDS
	.align		4
        /*0038*/ 	.byte	0x04, 0x29
        /*003a*/ 	.short	(.L_958 - .L_957)


	//   ....[0]....
.L_957:
        /*003c*/ 	.word	0xffffffff


	//   ....[1]....
        /*0040*/ 	.word	0xffffffff


	//   ....[2]....
        /*0044*/ 	.word	0xffffffff


	//   ....[3]....
        /*0048*/ 	.word	0xffffffff


	//   ....[4]....
        /*004c*/ 	.word	0xffffffff


	//   ....[5]....
        /*0050*/ 	.word	0xffffffff


	//   ....[6]....
        /*0054*/ 	.word	0xffffffff


	//   ....[7]....
        /*0058*/ 	.word	0xffffffff


	//   ....[8]....
        /*005c*/ 	.word	0xffffffff


	//   ....[9]....
        /*0060*/ 	.word	0xffffffff


	//   ....[10]....
        /*0064*/ 	.word	0xffffffff


	//   ....[11]....
        /*0068*/ 	.word	0xffffffff


	//----- nvinfo : EIATTR_COOP_GROUP_INSTR_OFFSETS
	.align		4
.L_958:
        /*006c*/ 	.byte	0x04, 0x28
        /*006e*/ 	.short	(.L_960 - .L_959)


	//   ....[0]....
.L_959:
        /*0070*/ 	.word	0x000070b0


	//   ....[1]....
        /*0074*/ 	.word	0x000070d0


	//   ....[2]....
        /*0078*/ 	.word	0x00007170


	//   ....[3]....
        /*007c*/ 	.word	0x00007180


	//   ....[4]....
        /*0080*/ 	.word	0x0000b640


	//   ....[5]....
        /*0084*/ 	.word	0x0000b650


	//   ....[6]....
        /*0088*/ 	.word	0x0000b680


	//   ....[7]....
        /*008c*/ 	.word	0x0000b6a0


	//   ....[8]....
        /*0090*/ 	.word	0x0000d290


	//   ....[9]....
        /*0094*/ 	.word	0x0000d2d0


	//   ....[10]....
        /*0098*/ 	.word	0x0000d300


	//   ....[11]....
        /*009c*/ 	.word	0x0000d310


	//----- nvinfo : EIATTR_EXIT_INSTR_OFFSETS
	.align		4
.L_960:
        /*00a0*/ 	.byte	0x04, 0x1c
        /*00a2*/ 	.short	(.L_962 - .L_961)


	//   ....[0]....
.L_961:
        /*00a4*/ 	.word	0x000004d0


	//   ....[1]....
        /*00a8*/ 	.word	0x00000ed0


	//   ....[2]....
        /*00ac*/ 	.word	0x00000f00


	//   ....[3]....
        /*00b0*/ 	.word	0x0000f060


	//   ....[4]....
        /*00b4*/ 	.word	0x0000f170


	//   ....[5]....
        /*00b8*/ 	.word	0x0000f190


	//----- nvinfo : EIATTR_CTAIDZ_USED
	.align		4
.L_962:
        /*00bc*/ 	.byte	0x01, 0x04
	.zero		2


	//----- nvinfo : EIATTR_CRS_STACK_SIZE
	.align		4
        /*00c0*/ 	.byte	0x04, 0x1e
        /*00c2*/ 	.short	(.L_964 - .L_963)
.L_963:
        /*00c4*/ 	.word	0x00000000
.L_964:


//--------------------- .nv.info._ZN5flash24flash_fwd_splitkv_kernelI23Flash_fwd_kernel_traitsILi256ELi64ELi64ELi4ELb0ELb0EN7cutlass6half_tE19Flash_kernel_traitsILi256ELi64ELi64ELi4ES3_EELb0ELb0ELb1ELb0ELb0ELb1ELb0ELb0EEEvNS_16Flash_fwd_paramsE --------------------------
	.section	.nv.info._ZN5flash24flash_fwd_splitkv_kernelI23Flash_fwd_kernel_traitsILi256ELi64ELi64ELi4ELb0ELb0EN7cutlass6half_tE19Flash_kernel_traitsILi256ELi64ELi64ELi4ES3_EELb0ELb0ELb1ELb0ELb0ELb1ELb0ELb0EEEvNS_16Flash_fwd_paramsE,"",@"SHT_CUDA_INFO"
	.sectionflags	@""
	.align	4


	//----- nvinfo : EIATTR_CUDA_API_VERSION
	.align		4
        /*0000*/ 	.byte	0x04, 0x37
        /*0002*/ 	.short	(.L_966 - .L_965)
.L_965:
        /*0004*/ 	.word	0x00000082


	//----- nvinfo : EIATTR_SW2861232_WAR
	.align		4
.L_966:
        /*0008*/ 	.byte	0x01, 0x35
	.zero		2


	//----- nvinfo : EIATTR_PARAM_CBANK
	.align		4
        /*000c*/ 	.byte	0x04, 0x0a
        /*000e*/ 	.short	(.L_968 - .L_967)
	.align		4
.L_967:
        /*0010*/ 	.word	index@(.nv.constant0._ZN5flash24flash_fwd_splitkv_kernelI23Flash_fwd_kernel_traitsILi256ELi64ELi64ELi4ELb0ELb0EN7cutlass6half_tE19Flash_kernel_traitsILi256ELi64ELi64ELi4ES3_EELb0ELb0ELb1ELb0ELb0ELb1ELb0ELb0EEEvNS_16Flash_fwd_paramsE)
        /*0014*/ 	.short	0x0160
        /*0016*/ 	.short	0x01d0


	//----- nvinfo : EIATTR_CBANK_PARAM_SIZE
	.align		4
.L_968:
        /*0018*/ 	.byte	0x03, 0x19
        /*001a*/ 	.short	0x01d0


	//----- nvinfo : EIATTR_KPARAM_INFO
	.align		4
        /*001c*/ 	.byte	0x04, 0x17
        /*001e*/ 	.short	(.L_970 - .L_969)
.L_969:
        /*0020*/ 	.word	0x00000000
        /*0024*/ 	.short	0x0000
        /*0026*/ 	.short	0x0000
        /*0028*/ 	.byte	0x00, 0xf0, 0x41, 0x07


	//----- nvinfo : EIATTR_MAXREG_COUNT
	.align		4
.L_970:
        /*002c*/ 	.byte	0x03, 0x1b
        /*002e*/ 	.short	0x00ff


	//----- nvinfo : EIATTR_NUM_BARRIERS
	.align		4
        /*0030*/ 	.byte	0x02, 0x4c
        /*0032*/ 	.byte	0x01
	.zero		1


	//----- nvinfo : EIATTR_MERCURY_ISA_VERSION
	.align		4
        /*0034*/ 	.byte	0x03, 0x5f
        /*0036*/ 	.short	0x0000


	//----- nvinfo : EIATTR_COOP_GROUP_MASK_REGIDS
	.align		4
        /*0038*/ 	.byte	0x04, 0x29
        /*003a*/ 	.short	(.L_972 - .L_971)


	//   ....[0]....
.L_971:
        /*003c*/ 	.word	0xffffffff


	//   ....[1]....
        /*0040*/ 	.word	0xffffffff


	//   ....[2]....
        /*0044*/ 	.word	0xffffffff


	//   ....[3]....
        /*0048*/ 	.word	0xffffffff


	//   ....[4]....
        /*004c*/ 	.word	0xffffffff


	//   ....[5]....
        /*0050*/ 	.word	0xffffffff


	//   ....[6]....
        /*0054*/ 	.word	0xffffffff


	//   ....[7]....
        /*0058*/ 	.word	0xffffffff


	//   ....[8]....
        /*005c*/ 	.word	0xffffffff


	//   ....[9]....
        /*0060*/ 	.word	0xffffffff


	//   ....[10]....
        /*0064*/ 	.word	0xffffffff


	//   ....[11]....
        /*0068*/ 	.word	0xffffffff


	//----- nvinfo : EIATTR_COOP_GROUP_INSTR_OFFSETS
	.align		4
.L_972:
        /*006c*/ 	.byte	0x04, 0x28
        /*006e*/ 	.short	(.L_974 - .L_973)


	//   ....[0]....
.L_973:
        /*0070*/ 	.word	0x00007680


	//   ....[1]....
        /*0074*/ 	.word	0x000076a0


	//   ....[2]....
        /*0078*/ 	.word	0x00007740


	//   ....[3]....
        /*007c*/ 	.word	0x00007750


	//   ....[4]....
        /*0080*/ 	.word	0x0000c200


	//   ....[5]....
        /*0084*/ 	.word	0x0000c220


	//   ....[6]....
        /*0088*/ 	.word	0x0000c250


	//   ....[7]....
        /*008c*/ 	.word	0x0000c270


	//   ....[8]....
        /*0090*/ 	.word	0x0000de80


	//   ....[9]....
        /*0094*/ 	.word	0x0000dec0


	//   ....[10]....
        /*0098*/ 	.word	0x0000df00


	//   ....[11]....
        /*009c*/ 	.word	0x0000df20


	//----- nvinfo : EIATTR_EXIT_INSTR_OFFSETS
	.align		4
.L_974:
        /*00a0*/ 	.byte	0x04, 0x1c
        /*00a2*/ 	.short	(.L_976 - .L_975)


	//   ....[0]....
.L_975:
        /*00a4*/ 	.word	0x000004d0


	//   ....[1]....
        /*00a8*/ 	.word	0x00000ed0


	//   ....[2]....
        /*00ac*/ 	.word	0x00000f00


	//   ....[3]....
        /*00b0*/ 	.word	0x0000fc50


	//   ....[4]....
        /*00b4*/ 	.word	0x0000fd70


	//   ....[5]....
        /*00b8*/ 	.word	0x0000fd90


	//----- nvinfo : EIATTR_CTAIDZ_USED
	.align		4
.L_976:
        /*00bc*/ 	.byte	0x01, 0x04
	.zero		2


	//----- nvinfo : EIATTR_CRS_STACK_SIZE
	.align		4
        /*00c0*/ 	.byte	0x04, 0x1e
        /*00c2*/ 	.short	(.L_978 - .L_977)
.L_977:
        /*00c4*/ 	.word	0x00000000
.L_978:


//--------------------- .nv.info._ZN5flash24flash_fwd_splitkv_kernelI23Flash_fwd_kernel_traitsILi256ELi64ELi64ELi4ELb0ELb0EN7cutlass6half_tE19Flash_kernel_traitsILi256ELi64ELi64ELi4ES3_EELb0ELb0ELb0ELb0ELb1ELb0ELb0ELb1EEEvNS_16Flash_fwd_paramsE --------------------------
	.section	.nv.info._ZN5flash24flash_fwd_splitkv_kernelI23Flash_fwd_kernel_traitsILi256ELi64ELi64ELi4ELb0ELb0EN7cutlass6half_tE19Flash_kernel_traitsILi256ELi64ELi64ELi4ES3_EELb0ELb0ELb0ELb0ELb1ELb0ELb0ELb1EEEvNS_16Flash_fwd_paramsE,"",@"SHT_CUDA_INFO"
	.sectionflags	@""
	.align	4


	//----- nvinfo : EIATTR_CUDA_API_VERSION
	.align		4
        /*0000*/ 	.byte	0x04, 0x37
        /*0002*/ 	.short	(.L_980 - .L_979)
.L_979:
        /*0004*/ 	.word	0x00000082


	//----- nvinfo : EIATTR_SW2861232_WAR
	.align		4
.L_980:
        /*0008*/ 	.byte	0x01, 0x35
	.zero		2


	//----- nvinfo : EIATTR_PARAM_CBANK
	.align		4
        /*000c*/ 	.byte	0x04, 0x0a
        /*000e*/ 	.short	(.L_982 - .L_981)
	.align		4
.L_981:
        /*0010*/ 	.word	index@(.nv.constant0._ZN5flash24flash_fwd_splitkv_kernelI23Flash_fwd_kernel_traitsILi256ELi64ELi64ELi4ELb0ELb0EN7cutlass6half_tE19Flash_kernel_traitsILi256ELi64ELi64ELi4ES3_EELb0ELb0ELb0ELb0ELb1ELb0ELb0ELb1EEEvNS_16Flash_fwd_paramsE)
        /*0014*/ 	.short	0x0160
        /*0016*/ 	.short	0x01d0


	//----- nvinfo : EIATTR_CBANK_PARAM_SIZE
	.align		4
.L_982:
        /*0018*/ 	.byte	0x03, 0x19
        /*001a*/ 	.short	0x01d0


	//----- nvinfo : EIATTR_KPARAM_INFO
	.align		4
        /*001c*/ 	.byte	0x04, 0x17
        /*001e*/ 	.short	(.L_984 - .L_983)
.L_983:
        /*0020*/ 	.word	0x00000000
        /*0024*/ 	.short	0x0000
        /*0026*/ 	.short	0x0000
        /*0028*/ 	.byte	0x00, 0xf0, 0x41, 0x07


	//----- nvinfo : EIATTR_MAXREG_COUNT
	.align		4
.L_984:
        /*002c*/ 	.byte	0x03, 0x1b
        /*002e*/ 	.short	0x00ff


	//----- nvinfo : EIATTR_NUM_BARRIERS
	.align		4
        /*0030*/ 	.byte	0x02, 0x4c
        /*0032*/ 	.byte	0x01
	.zero		1


	//----- nvinfo : EIATTR_MERCURY_ISA_VERSION
	.align		4
        /*0034*/ 	.byte	0x03, 0x5f
        /*0036*/ 	.short	0x0000


	//----- nvinfo : EIATTR_COOP_GROUP_MASK_REGIDS
	.align		4
        /*0038*/ 	.byte	0x04, 0x29
        /*003a*/ 	.short	(.L_986 - .L_985)


	//   ....[0]....
.L_985:
        /*003c*/ 	.word	0xffffffff


	//   ....[1]....
        /*0040*/ 	.word	0xffffffff


	//   ....[2]....
        /*0044*/ 	.word	0xffffffff


	//   ....[3]....
        /*0048*/ 	.word	0xffffffff


	//   ....[4]....
        /*004c*/ 	.word	0xffffffff


	//   ....[5]....
        /*0050*/ 	.word	0xffffffff


	//   ....[6]....
        /*0054*/ 	.word	0xffffffff


	//   ....[7]....
        /*0058*/ 	.word	0xffffffff


	//   ....[8]....
        /*005c*/ 	.word	0xffffffff


	//   ....[9]....
        /*0060*/ 	.word	0xffffffff


	//   ....[10]....
        /*0064*/ 	.word	0xffffffff


	//   ....[11]....
        /*0068*/ 	.word	0xffffffff


	//----- nvinfo : EIATTR_COOP_GROUP_INSTR_OFFSETS
	.align		4
.L_986:
        /*006c*/ 	.byte	0x04, 0x28
        /*006e*/ 	.short	(.L_988 - .L_987)


	//   ....[0]....
.L_987:
        /*0070*/ 	.word	0x00017b90


	//   ....[1]....
        /*0074*/ 	.word	0x00017bb0


	//   ....[2]....
        /*0078*/ 	.word	0x00017c60


	//   ....[3]....
        /*007c*/ 	.word	0x00017c70


	//   ....[4]....
        /*0080*/ 	.word	0x0001abd0


	//   ....[5]....
        /*0084*/ 	.word	0x0001abf0


	//   ....[6]....
        /*0088*/ 	.word	0x0001ac20


	//   ....[7]....
        /*008c*/ 	.word	0x0001ac30


	//   ....[8]....
        /*0090*/ 	.word	0x0001c820


	//   ....[9]....
        /*0094*/ 	.word	0x0001c860


	//   ....[10]....
        /*0098*/ 	.word	0x0001c890


	//   ....[11]....
        /*009c*/ 	.word	0x0001c8a0


	//----- nvinfo : EIATTR_EXIT_INSTR_OFFSETS
	.align		4
.L_988:
        /*00a0*/ 	.byte	0x04, 0x1c
        /*00a2*/ 	.short	(.L_990 - .L_989)


	//   ....[0]....
.L_989:
        /*00a4*/ 	.word	0x00000320


	//   ....[1]....
        /*00a8*/ 	.word	0x00000b30


	//   ....[2]....
        /*00ac*/ 	.word	0x00000b60


	//   ....[3]....
        /*00b0*/ 	.word	0x0001e4c0


	//   ....[4]....
        /*00b4*/ 	.word	0x0001e5b0


	//----- nvinfo : EIATTR_CTAIDZ_USED
	.align		4
.L_990:
        /*00b8*/ 	.byte	0x01, 0x04
	.zero		2


	//----- nvinfo : EIATTR_CRS_STACK_SIZE
	.align		4
        /*00bc*/ 	.byte	0x04, 0x1e
        /*00be*/ 	.short	(.L_992 - .L_991)
.L_991:
        /*00c0*/ 	.word	0x00000000
.L_992:


//--------------------- .nv.info._ZN5flash24flash_fwd_splitkv_kernelI23Flash_fwd_kernel_traitsILi256ELi64ELi64ELi4ELb0ELb0EN7cutlass6half_tE19Flash_kernel_traitsILi256ELi64ELi64ELi4ES3_EELb0ELb0ELb0ELb0ELb1ELb1ELb0ELb1EEEvNS_16Flash_fwd_paramsE --------------------------
	.section	.nv.info._ZN5flash24flash_fwd_splitkv_kernelI23Flash_fwd_kernel_traitsILi256ELi64ELi64ELi4ELb0ELb0EN7cutlass6half_tE19Flash_kernel_traitsILi256ELi64ELi64ELi4ES3_EELb0ELb0ELb0ELb0ELb1ELb1ELb0ELb1EEEvNS_16Flash_fwd_paramsE,"",@"SHT_CUDA_INFO"
	.sectionflags	@""
	.align	4


	//----- nvinfo : EIATTR_CUDA_API_VERSION
	.align		4
        /*0000*/ 	.byte	0x04, 0x37
        /*0002*/ 	.short	(.L_994 - .L_993)
.L_993:
        /*0004*/ 	.word	0x00000082


	//----- nvinfo : EIATTR_SW2861232_WAR
	.align		4
.L_994:
        /*0008*/ 	.byte	0x01, 0x35
	.zero		2


	//----- nvinfo : EIATTR_PARAM_CBANK
	.align		4
        /*000c*/ 	.byte	0x04, 0x0a
        /*000e*/ 	.short	(.L_996 - .L_995)
	.align		4
.L_995:
        /*0010*/ 	.word	index@(.nv.constant0._ZN5flash24flash_fwd_splitkv_kernelI23Flash_fwd_kernel_traitsILi256ELi64ELi64ELi4ELb0ELb0EN7cutlass6half_tE19Flash_kernel_traitsILi256ELi64ELi64ELi4ES3_EELb0ELb0ELb0ELb0ELb1ELb1ELb0ELb1EEEvNS_16Flash_fwd_paramsE)
        /*0014*/ 	.short	0x0160
        /*0016*/ 	.short	0x01d0


	//----- nvinfo : EIATTR_CBANK_PARAM_SIZE
	.align		4
.L_996:
        /*0018*/ 	.byte	0x03, 0x19
        /*001a*/ 	.short	0x01d0


	//----- nvinfo : EIATTR_KPARAM_INFO
	.align		4
        /*001c*/ 	.byte	0x04, 0x17
        /*001e*/ 	.short	(.L_998 - .L_997)
.L_997:
        /*0020*/ 	.word	0x00000000
        /*0024*/ 	.short	0x0000
        /*0026*/ 	.short	0x0000
        /*0028*/ 	.byte	0x00, 0xf0, 0x41, 0x07


	//----- nvinfo : EIATTR_MAXREG_COUNT
	.align		4
.L_998:
        /*002c*/ 	.byte	0x03, 0x1b
        /*002e*/ 	.short	0x00ff


	//----- nvinfo : EIATTR_NUM_BARRIERS
	.align		4
        /*0030*/ 	.byte	0x02, 0x4c
        /*0032*/ 	.byte	0x01
	.zero		1


	//----- nvinfo : EIATTR_ANNOTATIONS
	.align		4
        /*0034*/ 	.byte	0x04, 0x55
        /*0036*/ 	.short	(.L_1000 - .L_999)


	//   ....[0]....
.L_999:
        /*0038*/ 	.word	0x00000001
        /*003c*/ 	.byte	0x30, 0xa1, 0x01, 0x00, 0x01, 0x00, 0x00, 0x00, 0xa0, 0xc5, 0x01, 0x00, 0x01, 0x00, 0x00, 0x00
        /*004c*/ 	.byte	0x90, 0xdf, 0x01, 0x00, 0x01, 0x00, 0x00, 0x00, 0x60, 0xe3, 0x01, 0x00


	//----- nvinfo : EIATTR_MERCURY_ISA_VERSION
	.align		4
.L_1000:
        /*0058*/ 	.byte	0x03, 0x5f
        /*005a*/ 	.short	0x0000


	//----- nvinfo : EIATTR_COOP_GROUP_MASK_REGIDS
	.align		4
        /*005c*/ 	.byte	0x04, 0x29
        /*005e*/ 	.short	(.L_1002 - .L_1001)


	//   ....[0]....
.L_1001:
        /*0060*/ 	.word	0xffffffff


	//   ....[1]....
        /*0064*/ 	.word	0xffffffff


	//   ....[2]....
        /*0068*/ 	.word	0xffffffff


	//   ....[3]....
        /*006c*/ 	.word	0xffffffff


	//   ....[4]....
        /*0070*/ 	.word	0xffffffff


	//   ....[5]....
        /*0074*/ 	.word	0xffffffff


	//   ....[6]....
        /*0078*/ 	.word	0xffffffff


	//   ....[7]....
        /*007c*/ 	.word	0xffffffff


	//   ....[8]....
        /*0080*/ 	.word	0xffffffff


	//   ....[9]....
        /*0084*/ 	.word	0xffffffff


	//   ....[10]....
        /*0088*/ 	.word	0xffffffff


	//   ....[11]....
        /*008c*/ 	.word	0xffffffff


	//----- nvinfo : EIATTR_COOP_GROUP_INSTR_OFFSETS
	.align		4
.L_1002:
        /*0090*/ 	.byte	0x04, 0x28
        /*0092*/ 	.short	(.L_1004 - .L_1003)


	//   ....[0]....
.L_1003:
        /*0094*/ 	.word	0x000192a0


	//   ....[1]....
        /*0098*/ 	.word	0x00019350


	//   ....[2]....
        /*009c*/ 	.word	0x00019360


	//   ....[3]....
        /*00a0*/ 	.word	0x00019400


	//   ....[4]....
        /*00a4*/ 	.word	0x0001c6e0


	//   ....[5]....
        /*00a8*/ 	.word	0x0001c6f0


	//   ....[6]....
        /*00ac*/ 	.word	0x0001c710


	//   ....[7]....
        /*00b0*/ 	.word	0x0001c730


	//   ....[8]....
        /*00b4*/ 	.word	0x0001e380


	//   ....[9]....
        /*00b8*/ 	.word	0x0001e3c0


	//   ....[10]....
        /*00bc*/ 	.word	0x0001e540


	//   ....[11]....
        /*00c0*/ 	.word	0x0001e570


	//----- nvinfo : EIATTR_EXIT_INSTR_OFFSETS
	.align		4
.L_1004:
        /*00c4*/ 	.byte	0x04, 0x1c
        /*00c6*/ 	.short	(.L_1006 - .L_1005)


	//   ....[0]....
.L_1005:
        /*00c8*/ 	.word	0x00000330


	//   ....[1]....
        /*00cc*/ 	.word	0x00000b60


	//   ....[2]....
        /*00d0*/ 	.word	0x00000b90


	//   ....[3]....
        /*00d4*/ 	.word	0x00020010


	//   ....[4]....
        /*00d8*/ 	.word	0x00020100


	//----- nvinfo : EIATTR_CTAIDZ_USED
	.align		4
.L_1006:
        /*00dc*/ 	.byte	0x01, 0x04
	.zero		2


	//----- nvinfo : EIATTR_CRS_STACK_SIZE
	.align		4
        /*00e0*/ 	.byte	0x04, 0x1e
        /*00e2*/ 	.short	(.L_1008 - .L_1007)
.L_1007:
        /*00e4*/ 	.word	0x00000000
.L_1008:


//--------------------- .nv.info._ZN5flash24flash_fwd_splitkv_kernelI23Flash_fwd_kernel_traitsILi256ELi64ELi64ELi4ELb0ELb0EN7cutlass6half_tE19Flash_kernel_traitsILi256ELi64ELi64ELi4ES3_EELb0ELb0ELb1ELb0ELb0ELb0ELb0ELb1EEEvNS_16Flash_fwd_paramsE --------------------------
	.section	.nv.info._ZN5flash24flash_fwd_splitkv_kernelI23Flash_fwd_kernel_traitsILi256ELi64ELi64ELi4ELb0ELb0EN7cutlass6half_tE19Flash_kernel_traitsILi256ELi64ELi64ELi4ES3_EELb0ELb0ELb1ELb0ELb0ELb0ELb0ELb1EEEvNS_16Flash_fwd_paramsE,"",@"SHT_CUDA_INFO"
	.sectionflags	@""
	.align	4


	//----- nvinfo : EIATTR_CUDA_API_VERSION
	.align		4
        /*0000*/ 	.byte	0x04, 0x37
        /*0002*/ 	.short	(.L_1010 - .L_1009)
.L_1009:
        /*0004*/ 	.word	0x00000082


	//----- nvinfo : EIATTR_SW2861232_WAR
	.align		4
.L_1010:
        /*0008*/ 	.byte	0x01, 0x35
	.zero		2


	//----- nvinfo : EIATTR_PARAM_CBANK
	.align		4
        /*000c*/ 	.byte	0x04, 0x0a
        /*000e*/ 	.short	(.L_1012 - .L_1011)
	.align		4
.L_1011:
        /*0010*/ 	.word	index@(.nv.constant0._ZN5flash24flash_fwd_splitkv_kernelI23Flash_fwd_kernel_traitsILi256ELi64ELi64ELi4ELb0ELb0EN7cutlass6half_tE19Flash_kernel_traitsILi256ELi64ELi64ELi4ES3_EELb0ELb0ELb1ELb0ELb0ELb0ELb0ELb1EEEvNS_16Flash_fwd_paramsE)
        /*0014*/ 	.short	0x0160
        /*0016*/ 	.short	0x01d0


	//----- nvinfo : EIATTR_CBANK_PARAM_SIZE
	.align		4
.L_1012:
        /*0018*/ 	.byte	0x03, 0x19
        /*001a*/ 	.short	0x01d0


	//----- nvinfo : EIATTR_KPARAM_INFO
	.align		4
        /*001c*/ 	.byte	0x04, 0x17
        /*001e*/ 	.short	(.L_1014 - .L_1013)
.L_1013:
        /*0020*/ 	.word	0x00000000
        /*0024*/ 	.short	0x0000
        /*0026*/ 	.short	0x0000
        /*0028*/ 	.byte	0x00, 0xf0, 0x41, 0x07


	//----- nvinfo : EIATTR_MAXREG_COUNT
	.align		4
.L_1014:
        /*002c*/ 	.byte	0x03, 0x1b
        /*002e*/ 	.short	0x00ff


	//----- nvinfo : EIATTR_NUM_BARRIERS
	.align		4
        /*0030*/ 	.byte	0x02, 0x4c
        /*0032*/ 	.byte	0x01
	.zero		1


	//----- nvinfo : EIATTR_MERCURY_ISA_VERSION
	.align		4
        /*0034*/ 	.byte	0x03, 0x5f
        /*0036*/ 	.short	0x0000


	//----- nvinfo : EIATTR_COOP_GROUP_MASK_REGIDS
	.align		4
        /*0038*/ 	.byte	0x04, 0x29
        /*003a*/ 	.short	(.L_1016 - .L_1015)


	//   ....[0]....
.L_1015:
        /*003c*/ 	.word	0xffffffff


	//   ....[1]....
        /*0040*/ 	.word	0xffffffff


	//   ....[2]....
        /*0044*/ 	.word	0xffffffff


	//   ....[3]....
        /*0048*/ 	.word	0xffffffff


	//   ....[4]....
        /*004c*/ 	.word	0xffffffff


	//   ....[5]....
        /*0050*/ 	.word	0xffffffff


	//   ....[6]....
        /*0054*/ 	.word	0xffffffff


	//   ....[7]....
        /*0058*/ 	.word	0xffffffff


	//   ....[8]....
        /*005c*/ 	.word	0xffffffff


	//   ....[9]....
        /*0060*/ 	.word	0xffffffff


	//   ....[10]....
        /*0064*/ 	.word	0xffffffff


	//   ....[11]....
        /*0068*/ 	.word	0xffffffff


	//   ....[12]....
        /*006c*/ 	.word	0xffffffff


	//   ....[13]....
        /*0070*/ 	.word	0xffffffff


	//   ....[14]....
        /*0074*/ 	.word	0xffffffff


	//   ....[15]....
        /*0078*/ 	.word	0xffffffff


	//----- nvinfo : EIATTR_COOP_GROUP_INSTR_OFFSETS
	.align		4
.L_1016:
        /*007c*/ 	.byte	0x04, 0x28
        /*007e*/ 	.short	(.L_1018 - .L_1017)


	//   ....[0]....
.L_1017:
        /*0080*/ 	.word	0x0001d6a0


	//   ....[1]....
        /*0084*/ 	.word	0x0001d720


	//   ....[2]....
        /*0088*/ 	.word	0x0001d740


	//   ....[3]....
        /*008c*/ 	.word	0x0001d760


	//   ....[4]....
        /*0090*/ 	.word	0x000218c0


	//   ....[5]....
        /*0094*/ 	.word	0x000218e0


	//   ....[6]....
        /*0098*/ 	.word	0x00021930


	//   ....[7]....
        /*009c*/ 	.word	0x00021940


	//   ....[8]....
        /*00a0*/ 	.word	0x00023600


	//   ....[9]....
        /*00a4*/ 	.word	0x00023630


	//   ....[10]....
        /*00a8*/ 	.word	0x00023640


	//   ....[11]....
        /*00ac*/ 	.word	0x00023670


	//   ....[12]....
        /*00b0*/ 	.word	0x00025710


	//   ....[13]....
        /*00b4*/ 	.word	0x00025760


	//   ....[14]....
        /*00b8*/ 	.word	0x000257b0


	//   ....[15]....
        /*00bc*/ 	.word	0x00025800


	//----- nvinfo : EIATTR_EXIT_INSTR_OFFSETS
	.align		4
.L_1018:
        /*00c0*/ 	.byte	0x04, 0x1c
        /*00c2*/ 	.short	(.L_1020 - .L_1019)


	//   ....[0]....
.L_1019:
        /*00c4*/ 	.word	0x000000b0


	//----- nvinfo : EIATTR_CTAIDZ_USED
	.align		4
.L_1020:
        /*00c8*/ 	.byte	0x01, 0x04
	.zero		2


	//----- nvinfo : EIATTR_CRS_STACK_SIZE
	.align		4
        /*00cc*/ 	.byte	0x04, 0x1e
        /*00ce*/ 	.short	(.L_1022 - .L_1021)
.L_1021:
        /*00d0*/ 	.word	0x00000000
.L_1022:


//--------------------- .nv.info._ZN5flash24flash_fwd_splitkv_kernelI23Flash_fwd_kernel_traitsILi256ELi64ELi64ELi4ELb0ELb0EN7cutlass6half_tE19Flash_kernel_traitsILi256ELi64ELi64ELi4ES3_EELb0ELb0ELb1ELb0ELb0ELb1ELb0ELb1EEEvNS_16Flash_fwd_paramsE --------------------------
	.section	.nv.info._ZN5flash24flash_fwd_splitkv_kernelI23Flash_fwd_kernel_traitsILi256ELi64ELi64ELi4ELb0ELb0EN7cutlass6half_tE19Flash_kernel_traitsILi256ELi64ELi64ELi4ES3_EELb0ELb0ELb1ELb0ELb0ELb1ELb0ELb1EEEvNS_16Flash_fwd_paramsE,"",@"SHT_CUDA_INFO"
	.sectionflags	@""
	.align	4


	//----- nvinfo : EIATTR_CUDA_API_VERSION
	.align		4
        /*0000*/ 	.byte	0x04, 0x37
        /*0002*/ 	.short	(.L_1024 - .L_1023)
.L_1023:
        /*0004*/ 	.word	0x00000082


	//----- nvinfo : EIATTR_SW2861232_WAR
	.align		4
.L_1024:
        /*0008*/ 	.byte	0x01, 0x35
	.zero		2


	//----- nvinfo : EIATTR_PARAM_CBANK
	.align		4
        /*000c*/ 	.byte	0x04, 0x0a
        /*000e*/ 	.short	(.L_1026 - .L_1025)
	.align		4
.L_1025:
        /*0010*/ 	.word	index@(.nv.constant0._ZN5flash24flash_fwd_splitkv_kernelI23Flash_fwd_kernel_traitsILi256ELi64ELi64ELi4ELb0ELb0EN7cutlass6half_tE19Flash_kernel_traitsILi256ELi64ELi64ELi4ES3_EELb0ELb0ELb1ELb0ELb0ELb1ELb0ELb1EEEvNS_16Flash_fwd_paramsE)
        /*0014*/ 	.short	0x0160
        /*0016*/ 	.short	0x01d0


	//----- nvinfo : EIATTR_CBANK_PARAM_SIZE
	.align		4
.L_1026:
        /*0018*/ 	.byte	0x03, 0x19
        /*001a*/ 	.short	0x01d0


	//----- nvinfo : EIATTR_KPARAM_INFO
	.align		4
        /*001c*/ 	.byte	0x04, 0x17
        /*001e*/ 	.short	(.L_1028 - .L_1027)
.L_1027:
        /*0020*/ 	.word	0x00000000
        /*0024*/ 	.short	0x0000
        /*0026*/ 	.short	0x0000
        /*0028*/ 	.byte	0x00, 0xf0, 0x41, 0x07


	//----- nvinfo : EIATTR_MAXREG_COUNT
	.align		4
.L_1028:
        /*002c*/ 	.byte	0x03, 0x1b
        /*002e*/ 	.short	0x00ff


	//----- nvinfo : EIATTR_NUM_BARRIERS
	.align		4
        /*0030*/ 	.byte	0x02, 0x4c
        /*0032*/ 	.byte	0x01
	.zero		1


	//----- nvinfo : EIATTR_ANNOTATIONS
	.align		4
        /*0034*/ 	.byte	0x04, 0x55
        /*0036*/ 	.short	(.L_1030 - .L_1029)


	//   ....[0]....
.L_1029:
        /*0038*/ 	.word	0x00000001
        /*003c*/ 	.byte	0xa0, 0x01, 0x00, 0x00, 0x01, 0x00, 0x00, 0x00, 0xb0, 0x02, 0x00, 0x00, 0x01, 0x00, 0x00, 0x00
        /* <DEDUP_REMOVED lines=19> */
        /*017c*/ 	.byte	0xf0, 0x65, 0x02, 0x00, 0x01, 0x00, 0x00, 0x00, 0x80, 0x66, 0x02, 0x00


	//----- nvinfo : EIATTR_MERCURY_ISA_VERSION
	.align		4
.L_1030:
        /*0188*/ 	.byte	0x03, 0x5f
        /*018a*/ 	.short	0x0000


	//----- nvinfo : EIATTR_COOP_GROUP_MASK_REGIDS
	.align		4
        /*018c*/ 	.byte	0x04, 0x29
        /*018e*/ 	.short	(.L_1032 - .L_1031)


	//   ....[0]....
.L_1031:
        /*0190*/ 	.word	0xffffffff


	//   ....[1]....
        /*0194*/ 	.word	0xffffffff


	//   ....[2]....
        /*0198*/ 	.word	0xffffffff


	//   ....[3]....
        /*019c*/ 	.word	0xffffffff


	//   ....[4]....
        /*01a0*/ 	.word	0xffffffff


	//   ....[5]....
        /*01a4*/ 	.word	0xffffffff


	//   ....[6]....
        /*01a8*/ 	.word	0xffffffff


	//   ....[7]....
        /*01ac*/ 	.word	0xffffffff


	//   ....[8]....
        /*01b0*/ 	.word	0xffffffff


	//   ....[9]....
        /*01b4*/ 	.word	0xffffffff


	//   ....[10]....
        /*01b8*/ 	.word	0xffffffff


	//   ....[11]....
        /*01bc*/ 	.word	0xffffffff


	//   ....[12]....
        /*01c0*/ 	.word	0xffffffff


	//   ....[13]....
        /*01c4*/ 	.word	0xffffffff


	//   ....[14]....
        /*01c8*/ 	.word	0xffffffff


	//   ....[15]....
        /*01cc*/ 	.word	0xffffffff


	//----- nvinfo : EIATTR_COOP_GROUP_INSTR_OFFSETS
	.align		4
.L_1032:
        /*01d0*/ 	.byte	0x04, 0x28
        /*01d2*/ 	.short	(.L_1034 - .L_1033)


	//   ....[0]....
.L_1033:
        /*01d4*/ 	.word	0x0001d720


	//   ....[1]....
        /*01d8*/ 	.word	0x0001d760


	//   ....[2]....
        /*01dc*/ 	.word	0x0001d780


	//   ....[3]....
        /*01e0*/ 	.word	0x0001d7a0


	//   ....[4]....
        /*01e4*/ 	.word	0x00023340


	//   ....[5]....
        /*01e8*/ 	.word	0x000233c0


	//   ....[6]....
        /*01ec*/ 	.word	0x000233d0


	//   ....[7]....
        /*01f0*/ 	.word	0x000233f0


	//   ....[8]....
        /*01f4*/ 	.word	0x000250c0


	//   ....[9]....
        /*01f8*/ 	.word	0x000250f0


	//   ....[10]....
        /*01fc*/ 	.word	0x00025100


	//   ....[11]....
        /*0200*/ 	.word	0x00025130


	//   ....[12]....
        /*0204*/ 	.word	0x00027240


	//   ....[13]....
        /*0208*/ 	.word	0x00027290


	//   ....[14]....
        /*020c*/ 	.word	0x000272e0


	//   ....[15]....
        /*0210*/ 	.word	0x00027330


	//----- nvinfo : EIATTR_EXIT_INSTR_OFFSETS
	.align		4
.L_1034:
        /*0214*/ 	.byte	0x04, 0x1c
        /*0216*/ 	.short	(.L_1036 - .L_1035)


	//   ....[0]....
.L_1035:
        /*0218*/ 	.word	0x00000080


	//----- nvinfo : EIATTR_CTAIDZ_USED
	.align		4
.L_1036:
        /*021c*/ 	.byte	0x01, 0x04
	.zero		2


	//----- nvinfo : EIATTR_CRS_STACK_SIZE
	.align		4
        /*0220*/ 	.byte	0x04, 0x1e
        /*0222*/ 	.short	(.L_1038 - .L_1037)
.L_1037:
        /*0224*/ 	.word	0x00000000
.L_1038:


//--------------------- .nv.info._ZN5flash24flash_fwd_splitkv_kernelI23Flash_fwd_kernel_traitsILi256ELi64ELi64ELi4ELb0ELb0EN7cutlass6half_tE19Flash_kernel_traitsILi256ELi64ELi64ELi4ES3_EELb0ELb0ELb0ELb0ELb1ELb0ELb1ELb0EEEvNS_16Flash_fwd_paramsE --------------------------
	.section	.nv.info._ZN5flash24flash_fwd_splitkv_kernelI23Flash_fwd_kernel_traitsILi256ELi64ELi64ELi4ELb0ELb0EN7cutlass6half_tE19Flash_kernel_traitsILi256ELi64ELi64ELi4ES3_EELb0ELb0ELb0ELb0ELb1ELb0ELb1ELb0EEEvNS_16Flash_fwd_paramsE,"",@"SHT_CUDA_INFO"
	.sectionflags	@""
	.align	4


	//----- nvinfo : EIATTR_CUDA_API_VERSION
	.align		4
        /*0000*/ 	.byte	0x04, 0x37
        /*0002*/ 	.short	(.L_1040 - .L_1039)
.L_1039:
        /*0004*/ 	.word	0x00000082


	//----- nvinfo : EIATTR_SW2861232_WAR
	.align		4
.L_1040:
        /*0008*/ 	.byte	0x01, 0x35
	.zero		2


	//----- nvinfo : EIATTR_PARAM_CBANK
	.align		4
        /*000c*/ 	.byte	0x04, 0x0a
        /*000e*/ 	.short	(.L_1042 - .L_1041)
	.align		4
.L_1041:
        /*0010*/ 	.word	index@(.nv.constant0._ZN5flash24flash_fwd_splitkv_kernelI23Flash_fwd_kernel_traitsILi256ELi64ELi64ELi4ELb0ELb0EN7cutlass6half_tE19Flash_kernel_traitsILi256ELi64ELi64ELi4ES3_EELb0ELb0ELb0ELb0ELb1ELb0ELb1ELb0EEEvNS_16Flash_fwd_paramsE)
        /*0014*/ 	.short	0x0160
        /*0016*/ 	.short	0x01d0


	//----- nvinfo : EIATTR_CBANK_PARAM_SIZE
	.align		4
.L_1042:
        /*0018*/ 	.byte	0x03, 0x19
        /*001a*/ 	.short	0x01d0


	//----- nvinfo : EIATTR_KPARAM_INFO
	.align		4
        /*001c*/ 	.byte	0x04, 0x17
        /*001e*/ 	.short	(.L_1044 - .L_1043)
.L_1043:
        /*0020*/ 	.word	0x00000000
        /*0024*/ 	.short	0x0000
        /*0026*/ 	.short	0x0000
        /*0028*/ 	.byte	0x00, 0xf0, 0x41, 0x07


	//----- nvinfo : EIATTR_MAXREG_COUNT
	.align		4
.L_1044:
        /*002c*/ 	.byte	0x03, 0x1b
        /*002e*/ 	.short	0x00ff


	//----- nvinfo : EIATTR_NUM_BARRIERS
	.align		4
        /*0030*/ 	.byte	0x02, 0x4c
        /*0032*/ 	.byte	0x01
	.zero		1


	//----- nvinfo : EIATTR_MERCURY_ISA_VERSION
	.align		4
        /*0034*/ 	.byte	0x03, 0x5f
        /*0036*/ 	.short	0x0000


	//----- nvinfo : EIATTR_COOP_GROUP_MASK_REGIDS
	.align		4
        /*0038*/ 	.byte	0x04, 0x29
        /*003a*/ 	.short	(.L_1046 - .L_1045)


	//   ....[0]....
.L_1045:
        /*003c*/ 	.word	0xffffffff


	//   ....[1]....
        /*0040*/ 	.word	0xffffffff


	//   ....[2]....
        /*0044*/ 	.word	0xffffffff


	//   ....[3]....
        /*0048*/ 	.word	0xffffffff


	//   ....[4]....
        /*004c*/ 	.word	0xffffffff


	//   ....[5]....
        /*0050*/ 	.word	0xffffffff


	//   ....[6]....
        /*0054*/ 	.word	0xffffffff


	//   ....[7]....
        /*0058*/ 	.word	0xffffffff


	//   ....[8]....
        /*005c*/ 	.word	0xffffffff


	//   ....[9]....
        /*0060*/ 	.word	0xffffffff


	//   ....[10]....
        /*0064*/ 	.word	0xffffffff


	//   ....[11]....
        /*0068*/ 	.word	0xffffffff


	//----- nvinfo : EIATTR_COOP_GROUP_INSTR_OFFSETS
	.align		4
.L_1046:
        /*006c*/ 	.byte	0x04, 0x28
        /*006e*/ 	.short	(.L_1048 - .L_1047)


	//   ....[0]....
.L_1047:
        /*0070*/ 	.word	0x000041d0


	//   ....[1]....
        /*0074*/ 	.word	0x000041f0


	//   ....[2]....
        /*0078*/ 	.word	0x00004290


	//   ....[3]....
        /*007c*/ 	.word	0x000042a0


	//   ....[4]....
        /*0080*/ 	.word	0x00007200


	//   ....[5]....
        /*0084*/ 	.word	0x00007220


	//   ....[6]....
        /*0088*/ 	.word	0x00007250


	//   ....[7]....
        /*008c*/ 	.word	0x00007260


	//   ....[8]....
        /*0090*/ 	.word	0x00008e50


	//   ....[9]....
        /*0094*/ 	.word	0x00008e80


	//   ....[10]....
        /*0098*/ 	.word	0x00008ee0


	//   ....[11]....
        /*009c*/ 	.word	0x00008ef0


	//----- nvinfo : EIATTR_EXIT_INSTR_OFFSETS
	.align		4
.L_1048:
        /*00a0*/ 	.byte	0x04, 0x1c
        /*00a2*/ 	.short	(.L_1050 - .L_1049)


	//   ....[0]....
.L_1049:
        /*00a4*/ 	.word	0x00000420


	//   ....[1]....
        /*00a8*/ 	.word	0x00000c50


	//   ....[2]....
        /*00ac*/ 	.word	0x00000c80


	//   ....[3]....
        /*00b0*/ 	.word	0x0000a630


	//   ....[4]....
        /*00b4*/ 	.word	0x0000a680


	//----- nvinfo : EIATTR_CTAIDZ_USED
	.align		4
.L_1050:
        /*00b8*/ 	.byte	0x01, 0x04
	.zero		2


	//----- nvinfo : EIATTR_CRS_STACK_SIZE
	.align		4
        /*00bc*/ 	.byte	0x04, 0x1e
        /*00be*/ 	.short	(.L_1052 - .L_1051)
.L_1051:
        /*00c0*/ 	.word	0x00000000
.L_1052:


//--------------------- .nv.info._ZN5flash24flash_fwd_splitkv_kernelI23Flash_fwd_kernel_traitsILi256ELi64ELi64ELi4ELb0ELb0EN7cutlass6half_tE19Flash_kernel_traitsILi256ELi64ELi64ELi4ES3_EELb0ELb0ELb0ELb0ELb1ELb1ELb1ELb0EEEvNS_16Flash_fwd_paramsE --------------------------
	.section	.nv.info._ZN5flash24flash_fwd_splitkv_kernelI23Flash_fwd_kernel_traitsILi256ELi64ELi64ELi4ELb0ELb0EN7cutlass6half_tE19Flash_kernel_traitsILi256ELi64ELi64ELi4ES3_EELb0ELb0ELb0ELb0ELb1ELb1ELb1ELb0EEEvNS_16Flash_fwd_paramsE,"",@"SHT_CUDA_INFO"
	.sectionflags	@""
	.align	4


	//----- nvinfo : EIATTR_CUDA_API_VERSION
	.align		4
        /*0000*/ 	.byte	0x04, 0x37
        /*0002*/ 	.short	(.L_1054 - .L_1053)
.L_1053:
        /*0004*/ 	.word	0x00000082


	//----- nvinfo : EIATTR_SW2861232_WAR
	.align		4
.L_1054:
        /*0008*/ 	.byte	0x01, 0x35
	.zero		2


	//----- nvinfo : EIATTR_PARAM_CBANK
	.align		4
        /*000c*/ 	.byte	0x04, 0x0a
        /*000e*/ 	.short	(.L_1056 - .L_1055)
	.align		4
.L_1055:
        /*0010*/ 	.word	index@(.nv.constant0._ZN5flash24flash_fwd_splitkv_kernelI23Flash_fwd_kernel_traitsILi256ELi64ELi64ELi4ELb0ELb0EN7cutlass6half_tE19Flash_kernel_traitsILi256ELi64ELi64ELi4ES3_EELb0ELb0ELb0ELb0ELb1ELb1ELb1ELb0EEEvNS_16Flash_fwd_paramsE)
        /*0014*/ 	.short	0x0160
        /*0016*/ 	.short	0x01d0


	//----- nvinfo : EIATTR_CBANK_PARAM_SIZE
	.align		4
.L_1056:
        /*0018*/ 	.byte	0x03, 0x19
        /*001a*/ 	.short	0x01d0


	//----- nvinfo : EIATTR_KPARAM_INFO
	.align		4
        /*001c*/ 	.byte	0x04, 0x17
        /*001e*/ 	.short	(.L_1058 - .L_1057)
.L_1057:
        /*0020*/ 	.word	0x00000000
        /*0024*/ 	.short	0x0000
        /*0026*/ 	.short	0x0000
        /*0028*/ 	.byte	0x00, 0xf0, 0x41, 0x07


	//----- nvinfo : EIATTR_MAXREG_COUNT
	.align		4
.L_1058:
        /*002c*/ 	.byte	0x03, 0x1b
        /*002e*/ 	.short	0x00ff


	//----- nvinfo : EIATTR_NUM_BARRIERS
	.align		4
        /*0030*/ 	.byte	0x02, 0x4c
        /*0032*/ 	.byte	0x01
	.zero		1


	//----- nvinfo : EIATTR_MERCURY_ISA_VERSION
	.align		4
        /*0034*/ 	.byte	0x03, 0x5f
        /*0036*/ 	.short	0x0000


	//----- nvinfo : EIATTR_COOP_GROUP_MASK_REGIDS
	.align		4
        /*0038*/ 	.byte	0x04, 0x29
        /*003a*/ 	.short	(.L_1060 - .L_1059)


	//   ....[0]....
.L_1059:
        /*003c*/ 	.word	0xffffffff


	//   ....[1]....
        /*0040*/ 	.word	0xffffffff


	//   ....[2]....
        /*0044*/ 	.word	0xffffffff


	//   ....[3]....
        /*0048*/ 	.word	0xffffffff


	//   ....[4]....
        /*004c*/ 	.word	0xffffffff


	//   ....[5]....
        /*0050*/ 	.word	0xffffffff


	//   ....[6]....
        /*0054*/ 	.word	0xffffffff


	//   ....[7]....
        /*0058*/ 	.word	0xffffffff


	//   ....[8]....
        /*005c*/ 	.word	0xffffffff


	//   ....[9]....
        /*0060*/ 	.word	0xffffffff


	//   ....[10]....
        /*0064*/ 	.word	0xffffffff


	//   ....[11]....
        /*0068*/ 	.word	0xffffffff


	//----- nvinfo : EIATTR_COOP_GROUP_INSTR_OFFSETS
	.align		4
.L_1060:
        /*006c*/ 	.byte	0x04, 0x28
        /*006e*/ 	.short	(.L_1062 - .L_1061)


	//   ....[0]....
.L_1061:
        /*0070*/ 	.word	0x00004680


	//   ....[1]....
        /*0074*/ 	.word	0x000046a0


	//   ....[2]....
        /*0078*/ 	.word	0x00004740


	//   ....[3]....
        /*007c*/ 	.word	0x00004750


	//   ....[4]....
        /*0080*/ 	.word	0x00007a90


	//   ....[5]....
        /*0084*/ 	.word	0x00007aa0


	//   ....[6]....
        /*0088*/ 	.word	0x00007ad0


	//   ....[7]....
        /*008c*/ 	.word	0x00007ae0


	//   ....[8]....
        /*0090*/ 	.word	0x00009700


	//   ....[9]....
        /*0094*/ 	.word	0x00009740


	//   ....[10]....
        /*0098*/ 	.word	0x000097a0


	//   ....[11]....
        /*009c*/ 	.word	0x000097c0


	//----- nvinfo : EIATTR_EXIT_INSTR_OFFSETS
	.align		4
.L_1062:
        /*00a0*/ 	.byte	0x04, 0x1c
        /*00a2*/ 	.short	(.L_1064 - .L_1063)


	//   ....[0]....
.L_1063:
        /*00a4*/ 	.word	0x00000410


	//   ....[1]....
        /*00a8*/ 	.word	0x00000c50


	//   ....[2]....
        /*00ac*/ 	.word	0x00000c80


	//   ....[3]....
        /*00b0*/ 	.word	0x0000aee0


	//   ....[4]....
        /*00b4*/ 	.word	0x0000af30


	//----- nvinfo : EIATTR_CTAIDZ_USED
	.align		4
.L_1064:
        /*00b8*/ 	.byte	0x01, 0x04
	.zero		2


	//----- nvinfo : EIATTR_CRS_STACK_SIZE
	.align		4
        /*00bc*/ 	.byte	0x04, 0x1e
        /*00be*/ 	.short	(.L_1066 - .L_1065)
.L_1065:
        /*00c0*/ 	.word	0x00000000
.L_1066:


//--------------------- .nv.info._ZN5flash24flash_fwd_splitkv_kernelI23Flash_fwd_kernel_traitsILi256ELi64ELi64ELi4ELb0ELb0EN7cutlass6half_tE19Flash_kernel_traitsILi256ELi64ELi64ELi4ES3_EELb0ELb0ELb1ELb0ELb0ELb0ELb1ELb0EEEvNS_16Flash_fwd_paramsE --------------------------
	.section	.nv.info._ZN5flash24flash_fwd_splitkv_kernelI23Flash_fwd_kernel_traitsILi256ELi64ELi64ELi4ELb0ELb0EN7cutlass6half_tE19Flash_kernel_traitsILi256ELi64ELi64ELi4ES3_EELb0ELb0ELb1ELb0ELb0ELb0ELb1ELb0EEEvNS_16Flash_fwd_paramsE,"",@"SHT_CUDA_INFO"
	.sectionflags	@""
	.align	4


	//----- nvinfo : EIATTR_CUDA_API_VERSION
	.align		4
        /*0000*/ 	.byte	0x04, 0x37
        /*0002*/ 	.short	(.L_1068 - .L_1067)
.L_1067:
        /*0004*/ 	.word	0x00000082


	//----- nvinfo : EIATTR_SW2861232_WAR
	.align		4
.L_1068:
        /*0008*/ 	.byte	0x01, 0x35
	.zero		2


	//----- nvinfo : EIATTR_PARAM_CBANK
	.align		4
        /*000c*/ 	.byte	0x04, 0x0a
        /*000e*/ 	.short	(.L_1070 - .L_1069)
	.align		4
.L_1069:
        /*0010*/ 	.word	index@(.nv.constant0._ZN5flash24flash_fwd_splitkv_kernelI23Flash_fwd_kernel_traitsILi256ELi64ELi64ELi4ELb0ELb0EN7cutlass6half_tE19Flash_kernel_traitsILi256ELi64ELi64ELi4ES3_EELb0ELb0ELb1ELb0ELb0ELb0ELb1ELb0EEEvNS_16Flash_fwd_paramsE)
        /*0014*/ 	.short	0x0160
        /*0016*/ 	.short	0x01d0


	//----- nvinfo : EIATTR_CBANK_PARAM_SIZE
	.align		4
.L_1070:
        /*0018*/ 	.byte	0x03, 0x19
        /*001a*/ 	.short	0x01d0


	//----- nvinfo : EIATTR_KPARAM_INFO
	.align		4
        /*001c*/ 	.byte	0x04, 0x17
        /*001e*/ 	.short	(.L_1072 - .L_1071)
.L_1071:
        /*0020*/ 	.word	0x00000000
        /*0024*/ 	.short	0x0000
        /*0026*/ 	.short	0x0000
        /*0028*/ 	.byte	0x00, 0xf0, 0x41, 0x07


	//----- nvinfo : EIATTR_MAXREG_COUNT
	.align		4
.L_1072:
        /*002c*/ 	.byte	0x03, 0x1b
        /*002e*/ 	.short	0x00ff


	//----- nvinfo : EIATTR_NUM_BARRIERS
	.align		4
        /*0030*/ 	.byte	0x02, 0x4c
        /*0032*/ 	.byte	0x01
	.zero		1


	//----- nvinfo : EIATTR_MERCURY_ISA_VERSION
	.align		4
        /*0034*/ 	.byte	0x03, 0x5f
        /*0036*/ 	.short	0x0000


	//----- nvinfo : EIATTR_COOP_GROUP_MASK_REGIDS
	.align		4
        /*0038*/ 	.byte	0x04, 0x29
        /*003a*/ 	.short	(.L_1074 - .L_1073)


	//   ....[0]....
.L_1073:
        /*003c*/ 	.word	0xffffffff


	//   ....[1]....
        /*0040*/ 	.word	0xffffffff


	//   ....[2]....
        /*0044*/ 	.word	0xffffffff


	//   ....[3]....
        /*0048*/ 	.word	0xffffffff


	//   ....[4]....
        /*004c*/ 	.word	0xffffffff


	//   ....[5]....
        /*0050*/ 	.word	0xffffffff


	//   ....[6]....
        /*0054*/ 	.word	0xffffffff


	//   ....[7]....
        /*0058*/ 	.word	0xffffffff


	//   ....[8]....
        /*005c*/ 	.word	0xffffffff


	//   ....[9]....
        /*0060*/ 	.word	0xffffffff


	//   ....[10]....
        /*0064*/ 	.word	0xffffffff


	//   ....[11]....
        /*0068*/ 	.word	0xffffffff


	//----- nvinfo : EIATTR_COOP_GROUP_INSTR_OFFSETS
	.align		4
.L_1074:
        /*006c*/ 	.byte	0x04, 0x28
        /*006e*/ 	.short	(.L_1076 - .L_1075)


	//   ....[0]....
.L_1075:
        /*0070*/ 	.word	0x000074d0


	//   ....[1]....
        /*0074*/ 	.word	0x000074f0


	//   ....[2]....
        /*0078*/ 	.word	0x00007590


	//   ....[3]....
        /*007c*/ 	.word	0x000075a0


	//   ....[4]....
        /*0080*/ 	.word	0x0000baa0


	//   ....[5]....
        /*0084*/ 	.word	0x0000bab0


	//   ....[6]....
        /*0088*/ 	.word	0x0000bae0


	//   ....[7]....
        /*008c*/ 	.word	0x0000bb00


	//   ....[8]....
        /*0090*/ 	.word	0x0000d6e0


	//   ....[9]....
        /*0094*/ 	.word	0x0000d720


	//   ....[10]....
        /*0098*/ 	.word	0x0000d7e0


	//   ....[11]....
        /*009c*/ 	.word	0x0000d7f0


	//----- nvinfo : EIATTR_EXIT_INSTR_OFFSETS
	.align		4
.L_1076:
        /*00a0*/ 	.byte	0x04, 0x1c
        /*00a2*/ 	.short	(.L_1078 - .L_1077)


	//   ....[0]....
.L_1077:
        /*00a4*/ 	.word	0x00000630


	//   ....[1]....
        /*00a8*/ 	.word	0x000012c0


	//   ....[2]....
        /*00ac*/ 	.word	0x000012f0


	//   ....[3]....
        /*00b0*/ 	.word	0x0000f350


	//   ....[4]....
        /*00b4*/ 	.word	0x0000f3f0


	//   ....[5]....
        /*00b8*/ 	.word	0x0000f410


	//----- nvinfo : EIATTR_CTAIDZ_USED
	.align		4
.L_1078:
        /*00bc*/ 	.byte	0x01, 0x04
	.zero		2


	//----- nvinfo : EIATTR_CRS_STACK_SIZE
	.align		4
        /*00c0*/ 	.byte	0x04, 0x1e
        /*00c2*/ 	.short	(.L_1080 - .L_1079)
.L_1079:
        /*00c4*/ 	.word	0x00000000
.L_1080:


//--------------------- .nv.info._ZN5flash24flash_fwd_splitkv_kernelI23Flash_fwd_kernel_traitsILi256ELi64ELi64ELi4ELb0ELb0EN7cutlass6half_tE19Flash_kernel_traitsILi256ELi64ELi64ELi4ES3_EELb0ELb0ELb1ELb0ELb0ELb1ELb1ELb0EEEvNS_16Flash_fwd_paramsE --------------------------
	.section	.nv.info._ZN5flash24flash_fwd_splitkv_kernelI23Flash_fwd_kernel_traitsILi256ELi64ELi64ELi4ELb0ELb0EN7cutlass6half_tE19Flash_kernel_traitsILi256ELi64ELi64ELi4ES3_EELb0ELb0ELb1ELb0ELb0ELb1ELb1ELb0EEEvNS_16Flash_fwd_paramsE,"",@"SHT_CUDA_INFO"
	.sectionflags	@""
	.align	4


	//----- nvinfo : EIATTR_CUDA_API_VERSION
	.align		4
        /*0000*/ 	.byte	0x04, 0x37
        /*0002*/ 	.short	(.L_1082 - .L_1081)
.L_1081:
        /*0004*/ 	.word	0x00000082


	//----- nvinfo : EIATTR_SW2861232_WAR
	.align		4
.L_1082:
        /*0008*/ 	.byte	0x01, 0x35
	.zero		2


	//----- nvinfo : EIATTR_PARAM_CBANK
	.align		4
        /*000c*/ 	.byte	0x04, 0x0a
        /*000e*/ 	.short	(.L_1084 - .L_1083)
	.align		4
.L_1083:
        /*0010*/ 	.word	index@(.nv.constant0._ZN5flash24flash_fwd_splitkv_kernelI23Flash_fwd_kernel_traitsILi256ELi64ELi64ELi4ELb0ELb0EN7cutlass6half_tE19Flash_kernel_traitsILi256ELi64ELi64ELi4ES3_EELb0ELb0ELb1ELb0ELb0ELb1ELb1ELb0EEEvNS_16Flash_fwd_paramsE)
        /*0014*/ 	.short	0x0160
        /*0016*/ 	.short	0x01d0


	//----- nvinfo : EIATTR_CBANK_PARAM_SIZE
	.align		4
.L_1084:
        /*0018*/ 	.byte	0x03, 0x19
        /*001a*/ 	.short	0x01d0


	//----- nvinfo : EIATTR_KPARAM_INFO
	.align		4
        /*001c*/ 	.byte	0x04, 0x17
        /*001e*/ 	.short	(.L_1086 - .L_1085)
.L_1085:
        /*0020*/ 	.word	0x00000000
        /*0024*/ 	.short	0x0000
        /*0026*/ 	.short	0x0000
        /*0028*/ 	.byte	0x00, 0xf0, 0x41, 0x07


	//----- nvinfo : EIATTR_MAXREG_COUNT
	.align		4
.L_1086:
        /*002c*/ 	.byte	0x03, 0x1b
        /*002e*/ 	.short	0x00ff


	//----- nvinfo : EIATTR_NUM_BARRIERS
	.align		4
        /*0030*/ 	.byte	0x02, 0x4c
        /*0032*/ 	.byte	0x01
	.zero		1


	//----- nvinfo : EIATTR_MERCURY_ISA_VERSION
	.align		4
        /*0034*/ 	.byte	0x03, 0x5f
        /*0036*/ 	.short	0x0000


	//----- nvinfo : EIATTR_COOP_GROUP_MASK_REGIDS
	.align		4
        /*0038*/ 	.byte	0x04, 0x29
        /*003a*/ 	.short	(.L_1088 - .L_1087)


	//   ....[0]....
.L_1087:
        /*003c*/ 	.word	0xffffffff


	//   ....[1]....
        /*0040*/ 	.word	0xffffffff


	//   ....[2]....
        /*0044*/ 	.word	0xffffffff


	//   ....[3]....
        /*0048*/ 	.word	0xffffffff


	//   ....[4]....
        /*004c*/ 	.word	0xffffffff


	//   ....[5]....
        /*0050*/ 	.word	0xffffffff


	//   ....[6]....
        /*0054*/ 	.word	0xffffffff


	//   ....[7]....
        /*0058*/ 	.word	0xffffffff


	//   ....[8]....
        /*005c*/ 	.word	0xffffffff


	//   ....[9]....
        /*0060*/ 	.word	0xffffffff


	//   ....[10]....
        /*0064*/ 	.word	0xffffffff


	//   ....[11]....
        /*0068*/ 	.word	0xffffffff


	//----- nvinfo : EIATTR_COOP_GROUP_INSTR_OFFSETS
	.align		4
.L_1088:
        /*006c*/ 	.byte	0x04, 0x28
        /*006e*/ 	.short	(.L_1090 - .L_1089)


	//   ....[0]....
.L_1089:
        /*0070*/ 	.word	0x00007a10


	//   ....[1]....
        /*0074*/ 	.word	0x00007a30


	//   ....[2]....
        /*0078*/ 	.word	0x00007ad0


	//   ....[3]....
        /*007c*/ 	.word	0x00007ae0


	//   ....[4]....
        /*0080*/ 	.word	0x0000c3c0


	//   ....[5]....
        /*0084*/ 	.word	0x0000c3d0


	//   ....[6]....
        /*0088*/ 	.word	0x0000c3f0


	//   ....[7]....
        /*008c*/ 	.word	0x0000c410


	//   ....[8]....
        /*0090*/ 	.word	0x0000e020


	//   ....[9]....
        /*0094*/ 	.word	0x0000e060


	//   ....[10]....
        /*0098*/ 	.word	0x0000e120


	//   ....[11]....
        /*009c*/ 	.word	0x0000e130


	//----- nvinfo : EIATTR_EXIT_INSTR_OFFSETS
	.align		4
.L_1090:
        /*00a0*/ 	.byte	0x04, 0x1c
        /*00a2*/ 	.short	(.L_1092 - .L_1091)


	//   ....[0]....
.L_1091:
        /*00a4*/ 	.word	0x00000630


	//   ....[1]....
        /*00a8*/ 	.word	0x000012c0


	//   ....[2]....
        /*00ac*/ 	.word	0x000012f0


	//   ....[3]....
        /*00b0*/ 	.word	0x0000fc90


	//   ....[4]....
        /*00b4*/ 	.word	0x0000fd30


	//   ....[5]....
        /*00b8*/ 	.word	0x0000fd50


	//----- nvinfo : EIATTR_CTAIDZ_USED
	.align		4
.L_1092:
        /*00bc*/ 	.byte	0x01, 0x04
	.zero		2


	//----- nvinfo : EIATTR_CRS_STACK_SIZE
	.align		4
        /*00c0*/ 	.byte	0x04, 0x1e
        /*00c2*/ 	.short	(.L_1094 - .L_1093)
.L_1093:
        /*00c4*/ 	.word	0x00000000
.L_1094:


//--------------------- .nv.info._ZN5flash24flash_fwd_splitkv_kernelI23Flash_fwd_kernel_traitsILi256ELi64ELi64ELi4ELb0ELb0EN7cutlass6half_tE19Flash_kernel_traitsILi256ELi64ELi64ELi4ES3_EELb0ELb0ELb0ELb0ELb1ELb0ELb1ELb1EEEvNS_16Flash_fwd_paramsE --------------------------
	.section	.nv.info._ZN5flash24flash_fwd_splitkv_kernelI23Flash_fwd_kernel_traitsILi256ELi64ELi64ELi4ELb0ELb0EN7cutlass6half_tE19Flash_kernel_traitsILi256ELi64ELi64ELi4ES3_EELb0ELb0ELb0ELb0ELb1ELb0ELb1ELb1EEEvNS_16Flash_fwd_paramsE,"",@"SHT_CUDA_INFO"
	.sectionflags	@""
	.align	4


	//----- nvinfo : EIATTR_CUDA_API_VERSION
	.align		4
        /*0000*/ 	.byte	0x04, 0x37
        /*0002*/ 	.short	(.L_1096 - .L_1095)
.L_1095:
        /*0004*/ 	.word	0x00000082


	//----- nvinfo : EIATTR_SW2861232_WAR
	.align		4
.L_1096:
        /*0008*/ 	.byte	0x01, 0x35
	.zero		2


	//----- nvinfo : EIATTR_PARAM_CBANK
	.align		4
        /*000c*/ 	.byte	0x04, 0x0a
        /*000e*/ 	.short	(.L_1098 - .L_1097)
	.align		4
.L_1097:
        /*0010*/ 	.word	index@(.nv.constant0._ZN5flash24flash_fwd_splitkv_kernelI23Flash_fwd_kernel_traitsILi256ELi64ELi64ELi4ELb0ELb0EN7cutlass6half_tE19Flash_kernel_traitsILi256ELi64ELi64ELi4ES3_EELb0ELb0ELb0ELb0ELb1ELb0ELb1ELb1EEEvNS_16Flash_fwd_paramsE)
        /*0014*/ 	.short	0x0160
        /*0016*/ 	.short	0x01d0


	//----- nvinfo : EIATTR_CBANK_PARAM_SIZE
	.align		4
.L_1098:
        /*0018*/ 	.byte	0x03, 0x19
        /*001a*/ 	.short	0x01d0


	//----- nvinfo : EIATTR_KPARAM_INFO
	.align		4
        /*001c*/ 	.byte	0x04, 0x17
        /*001e*/ 	.short	(.L_1100 - .L_1099)
.L_1099:
        /*0020*/ 	.word	0x00000000
        /*0024*/ 	.short	0x0000
        /*0026*/ 	.short	0x0000
        /*0028*/ 	.byte	0x00, 0xf0, 0x41, 0x07


	//----- nvinfo : EIATTR_MAXREG_COUNT
	.align		4
.L_1100:
        /*002c*/ 	.byte	0x03, 0x1b
        /*002e*/ 	.short	0x00ff


	//----- nvinfo : EIATTR_NUM_BARRIERS
	.align		4
        /*0030*/ 	.byte	0x02, 0x4c
        /*0032*/ 	.byte	0x01
	.zero		1


	//----- nvinfo : EIATTR_MERCURY_ISA_VERSION
	.align		4
        /*0034*/ 	.byte	0x03, 0x5f
        /*0036*/ 	.short	0x0000


	//----- nvinfo : EIATTR_COOP_GROUP_MASK_REGIDS
	.align		4
        /*0038*/ 	.byte	0x04, 0x29
        /*003a*/ 	.short	(.L_1102 - .L_1101)


	//   ....[0]....
.L_1101:
        /*003c*/ 	.word	0xffffffff


	//   ....[1]....
        /*0040*/ 	.word	0xffffffff


	//   ....[2]....
        /*0044*/ 	.word	0xffffffff


	//   ....[3]....
        /*0048*/ 	.word	0xffffffff


	//   ....[4]....
        /*004c*/ 	.word	0xffffffff


	//   ....[5]....
        /*0050*/ 	.word	0xffffffff


	//   ....[6]....
        /*0054*/ 	.word	0xffffffff


	//   ....[7]....
        /*0058*/ 	.word	0xffffffff


	//   ....[8]....
        /*005c*/ 	.word	0xffffffff


	//   ....[9]....
        /*0060*/ 	.word	0xffffffff


	//   ....[10]....
        /*0064*/ 	.word	0xffffffff


	//   ....[11]....
        /*0068*/ 	.word	0xffffffff


	//----- nvinfo : EIATTR_COOP_GROUP_INSTR_OFFSETS
	.align		4
.L_1102:
        /*006c*/ 	.byte	0x04, 0x28
        /*006e*/ 	.short	(.L_1104 - .L_1103)


	//   ....[0]....
.L_1103:
        /*0070*/ 	.word	0x00017c80


	//   ....[1]....
        /*0074*/ 	.word	0x00017ca0


	//   ....[2]....
        /*0078*/ 	.word	0x00017d40


	//   ....[3]....
        /*007c*/ 	.word	0x00017d50


	//   ....[4]....
        /*0080*/ 	.word	0x0001aca0


	//   ....[5]....
        /*0084*/ 	.word	0x0001acc0


	//   ....[6]....
        /*0088*/ 	.word	0x0001acf0


	//   ....[7]....
        /*008c*/ 	.word	0x0001ad00


	//   ....[8]....
        /*0090*/ 	.word	0x0001c8f0


	//   ....[9]....
        /*0094*/ 	.word	0x0001c930


	//   ....[10]....
        /*0098*/ 	.word	0x0001c980


	//   ....[11]....
        /*009c*/ 	.word	0x0001c9a0


	//----- nvinfo : EIATTR_EXIT_INSTR_OFFSETS
	.align		4
.L_1104:
        /*00a0*/ 	.byte	0x04, 0x1c
        /*00a2*/ 	.short	(.L_1106 - .L_1105)


	//   ....[0]....
.L_1105:
        /*00a4*/ 	.word	0x00000430


	//   ....[1]....
        /*00a8*/ 	.word	0x00000c70


	//   ....[2]....
        /*00ac*/ 	.word	0x00000ca0


	//   ....[3]....
        /*00b0*/ 	.word	0x0001e100


	//   ....[4]....
        /*00b4*/ 	.word	0x0001e150


	//----- nvinfo : EIATTR_CTAIDZ_USED
	.align		4
.L_1106:
        /*00b8*/ 	.byte	0x01, 0x04
	.zero		2


	//----- nvinfo : EIATTR_CRS_STACK_SIZE
	.align		4
        /*00bc*/ 	.byte	0x04, 0x1e
        /*00be*/ 	.short	(.L_1108 - .L_1107)
.L_1107:
        /*00c0*/ 	.word	0x00000000
.L_1108:


//--------------------- .nv.info._ZN5flash24flash_fwd_splitkv_kernelI23Flash_fwd_kernel_traitsILi256ELi64ELi64ELi4ELb0ELb0EN7cutlass6half_tE19Flash_kernel_traitsILi256ELi64ELi64ELi4ES3_EELb0ELb0ELb0ELb0ELb1ELb1ELb1ELb1EEEvNS_16Flash_fwd_paramsE --------------------------
	.section	.nv.info._ZN5flash24flash_fwd_splitkv_kernelI23Flash_fwd_kernel_traitsILi256ELi64ELi64ELi4ELb0ELb0EN7cutlass6half_tE19Flash_kernel_traitsILi256ELi64ELi64ELi4ES3_EELb0ELb0ELb0ELb0ELb1ELb1ELb1ELb1EEEvNS_16Flash_fwd_paramsE,"",@"SHT_CUDA_INFO"
	.sectionflags	@""
	.align	4


	//----- nvinfo : EIATTR_CUDA_API_VERSION
	.align		4
        /*0000*/ 	.byte	0x04, 0x37
        /*0002*/ 	.short	(.L_1110 - .L_1109)
.L_1109:
        /*0004*/ 	.word	0x00000082


	//----- nvinfo : EIATTR_SW2861232_WAR
	.align		4
.L_1110:
        /*0008*/ 	.byte	0x01, 0x35
	.zero		2


	//----- nvinfo : EIATTR_PARAM_CBANK
	.align		4
        /*000c*/ 	.byte	0x04, 0x0a
        /*000e*/ 	.short	(.L_1112 - .L_1111)
	.align		4
.L_1111:
        /*0010*/ 	.word	index@(.nv.constant0._ZN5flash24flash_fwd_splitkv_kernelI23Flash_fwd_kernel_traitsILi256ELi64ELi64ELi4ELb0ELb0EN7cutlass6half_tE19Flash_kernel_traitsILi256ELi64ELi64ELi4ES3_EELb0ELb0ELb0ELb0ELb1ELb1ELb1ELb1EEEvNS_16Flash_fwd_paramsE)
        /*0014*/ 	.short	0x0160
        /*0016*/ 	.short	0x01d0


	//----- nvinfo : EIATTR_CBANK_PARAM_SIZE
	.align		4
.L_1112:
        /*0018*/ 	.byte	0x03, 0x19
        /*001a*/ 	.short	0x01d0


	//----- nvinfo : EIATTR_KPARAM_INFO
	.align		4
        /*001c*/ 	.byte	0x04, 0x17
        /*001e*/ 	.short	(.L_1114 - .L_1113)
.L_1113:
        /*0020*/ 	.word	0x00000000
        /*0024*/ 	.short	0x0000
        /*0026*/ 	.short	0x0000
        /*0028*/ 	.byte	0x00, 0xf0, 0x41, 0x07


	//----- nvinfo : EIATTR_MAXREG_COUNT
	.align		4
.L_1114:
        /*002c*/ 	.byte	0x03, 0x1b
        /*002e*/ 	.short	0x00ff


	//----- nvinfo : EIATTR_NUM_BARRIERS
	.align		4
        /*0030*/ 	.byte	0x02, 0x4c
        /*0032*/ 	.byte	0x01
	.zero		1


	//----- nvinfo : EIATTR_MERCURY_ISA_VERSION
	.align		4
        /*0034*/ 	.byte	0x03, 0x5f
        /*0036*/ 	.short	0x0000


	//----- nvinfo : EIATTR_COOP_GROUP_MASK_REGIDS
	.align		4
        /*0038*/ 	.byte	0x04, 0x29
        /*003a*/ 	.short	(.L_1116 - .L_1115)


	//   ....[0]....
.L_1115:
        /*003c*/ 	.word	0xffffffff


	//   ....[1]....
        /*0040*/ 	.word	0xffffffff


	//   ....[2]....
        /*0044*/ 	.word	0xffffffff


	//   ....[3]....
        /*0048*/ 	.word	0xffffffff


	//   ....[4]....
        /*004c*/ 	.word	0xffffffff


	//   ....[5]....
        /*0050*/ 	.word	0xffffffff


	//   ....[6]....
        /*0054*/ 	.word	0xffffffff


	//   ....[7]....
        /*0058*/ 	.word	0xffffffff


	//   ....[8]....
        /*005c*/ 	.word	0xffffffff


	//   ....[9]....
        /*0060*/ 	.word	0xffffffff


	//   ....[10]....
        /*0064*/ 	.word	0xffffffff


	//   ....[11]....
        /*0068*/ 	.word	0xffffffff


	//----- nvinfo : EIATTR_COOP_GROUP_INSTR_OFFSETS
	.align		4
.L_1116:
        /*006c*/ 	.byte	0x04, 0x28
        /*006e*/ 	.short	(.L_1118 - .L_1117)


	//   ....[0]....
.L_1117:
        /*0070*/ 	.word	0x00019400


	//   ....[1]....
        /*0074*/ 	.word	0x00019420


	//   ....[2]....
        /*0078*/ 	.word	0x000194c0


	//   ....[3]....
        /*007c*/ 	.word	0x000194d0


	//   ....[4]....
        /*0080*/ 	.word	0x0001c820


	//   ....[5]....
        /*0084*/ 	.word	0x0001c830


	//   ....[6]....
        /*0088*/ 	.word	0x0001c860


	//   ....[7]....
        /*008c*/ 	.word	0x0001c870


	//   ....[8]....
        /*0090*/ 	.word	0x0001e490


	//   ....[9]....
        /*0094*/ 	.word	0x0001e4d0


	//   ....[10]....
        /*0098*/ 	.word	0x0001e540


	//   ....[11]....
        /*009c*/ 	.word	0x0001e560


	//----- nvinfo : EIATTR_EXIT_INSTR_OFFSETS
	.align		4
.L_1118:
        /*00a0*/ 	.byte	0x04, 0x1c
        /*00a2*/ 	.short	(.L_1120 - .L_1119)


	//   ....[0]....
.L_1119:
        /*00a4*/ 	.word	0x00000430


	//   ....[1]....
        /*00a8*/ 	.word	0x00000c70


	//   ....[2]....
        /*00ac*/ 	.word	0x00000ca0


	//   ....[3]....
        /*00b0*/ 	.word	0x0001fca0


	//   ....[4]....
        /*00b4*/ 	.word	0x0001fcf0


	//----- nvinfo : EIATTR_CTAIDZ_USED
	.align		4
.L_1120:
        /*00b8*/ 	.byte	0x01, 0x04
	.zero		2


	//----- nvinfo : EIATTR_CRS_STACK_SIZE
	.align		4
        /*00bc*/ 	.byte	0x04, 0x1e
        /*00be*/ 	.short	(.L_1122 - .L_1121)
.L_1121:
        /*00c0*/ 	.word	0x00000000
.L_1122:


//--------------------- .nv.info._ZN5flash24flash_fwd_splitkv_kernelI23Flash_fwd_kernel_traitsILi256ELi64ELi64ELi4ELb0ELb0EN7cutlass6half_tE19Flash_kernel_traitsILi256ELi64ELi64ELi4ES3_EELb0ELb0ELb1ELb0ELb0ELb0ELb1ELb1EEEvNS_16Flash_fwd_paramsE --------------------------
	.section	.nv.info._ZN5flash24flash_fwd_splitkv_kernelI23Flash_fwd_kernel_traitsILi256ELi64ELi64ELi4ELb0ELb0EN7cutlass6half_tE19Flash_kernel_traitsILi256ELi64ELi64ELi4ES3_EELb0ELb0ELb1ELb0ELb0ELb0ELb1ELb1EEEvNS_16Flash_fwd_paramsE,"",@"SHT_CUDA_INFO"
	.sectionflags	@""
	.align	4


	//----- nvinfo : EIATTR_CUDA_API_VERSION
	.align		4
        /*0000*/ 	.byte	0x04, 0x37
        /*0002*/ 	.short	(.L_1124 - .L_1123)
.L_1123:
        /*0004*/ 	.word	0x00000082


	//----- nvinfo : EIATTR_SW2861232_WAR
	.align		4
.L_1124:
        /*0008*/ 	.byte	0x01, 0x35
	.zero		2


	//----- nvinfo : EIATTR_PARAM_CBANK
	.align		4
        /*000c*/ 	.byte	0x04, 0x0a
        /*000e*/ 	.short	(.L_1126 - .L_1125)
	.align		4
.L_1125:
        /*0010*/ 	.word	index@(.nv.constant0._ZN5flash24flash_fwd_splitkv_kernelI23Flash_fwd_kernel_traitsILi256ELi64ELi64ELi4ELb0ELb0EN7cutlass6half_tE19Flash_kernel_traitsILi256ELi64ELi64ELi4ES3_EELb0ELb0ELb1ELb0ELb0ELb0ELb1ELb1EEEvNS_16Flash_fwd_paramsE)
        /*0014*/ 	.short	0x0160
        /*0016*/ 	.short	0x01d0


	//----- nvinfo : EIATTR_CBANK_PARAM_SIZE
	.align		4
.L_1126:
        /*0018*/ 	.byte	0x03, 0x19
        /*001a*/ 	.short	0x01d0


	//----- nvinfo : EIATTR_KPARAM_INFO
	.align		4
        /*001c*/ 	.byte	0x04, 0x17
        /*001e*/ 	.short	(.L_1128 - .L_1127)
.L_1127:
        /*0020*/ 	.word	0x00000000
        /*0024*/ 	.short	0x0000
        /*0026*/ 	.short	0x0000
        /*0028*/ 	.byte	0x00, 0xf0, 0x41, 0x07


	//----- nvinfo : EIATTR_MAXREG_COUNT
	.align		4
.L_1128:
        /*002c*/ 	.byte	0x03, 0x1b
        /*002e*/ 	.short	0x00ff


	//----- nvinfo : EIATTR_NUM_BARRIERS
	.align		4
        /*0030*/ 	.byte	0x02, 0x4c
        /*0032*/ 	.byte	0x01
	.zero		1


	//----- nvinfo : EIATTR_MERCURY_ISA_VERSION
	.align		4
        /*0034*/ 	.byte	0x03, 0x5f
        /*0036*/ 	.short	0x0000


	//----- nvinfo : EIATTR_COOP_GROUP_MASK_REGIDS
	.align		4
        /*0038*/ 	.byte	0x04, 0x29
        /*003a*/ 	.short	(.L_1130 - .L_1129)


	//   ....[0]....
.L_1129:
        /*003c*/ 	.word	0xffffffff


	//   ....[1]....
        /*0040*/ 	.word	0xffffffff


	//   ....[2]....
        /*0044*/ 	.word	0xffffffff


	//   ....[3]....
        /*0048*/ 	.word	0xffffffff


	//   ....[4]....
        /*004c*/ 	.word	0xffffffff


	//   ....[5]....
        /*0050*/ 	.word	0xffffffff


	//   ....[6]....
        /*0054*/ 	.word	0xffffffff


	//   ....[7]....
        /*0058*/ 	.word	0xffffffff


	//   ....[8]....
        /*005c*/ 	.word	0xffffffff


	//   ....[9]....
        /*0060*/ 	.word	0xffffffff


	//   ....[10]....
        /*0064*/ 	.word	0xffffffff


	//   ....[11]....
        /*0068*/ 	.word	0xffffffff


	//   ....[12]....
        /*006c*/ 	.word	0xffffffff


	//   ....[13]....
        /*0070*/ 	.word	0xffffffff


	//   ....[14]....
        /*0074*/ 	.word	0xffffffff


	//   ....[15]....
        /*0078*/ 	.word	0xffffffff


	//----- nvinfo : EIATTR_COOP_GROUP_INSTR_OFFSETS
	.align		4
.L_1130:
        /*007c*/ 	.byte	0x04, 0x28
        /*007e*/ 	.short	(.L_1132 - .L_1131)


	//   ....[0]....
.L_1131:
        /*0080*/ 	.word	0x0001d980


	//   ....[1]....
        /*0084*/ 	.word	0x0001d9a0


	//   ....[2]....
        /*0088*/ 	.word	0x0001da40


	//   ....[3]....
        /*008c*/ 	.word	0x0001da50


	//   ....[4]....
        /*0090*/ 	.word	0x00021c60


	//   ....[5]....
        /*0094*/ 	.word	0x00021c80


	//   ....[6]....
        /*0098*/ 	.word	0x00021cd0


	//   ....[7]....
        /*009c*/ 	.word	0x00021ce0


	//   ....[8]....
        /*00a0*/ 	.word	0x000239a0


	//   ....[9]....
        /*00a4*/ 	.word	0x000239d0


	//   ....[10]....
        /*00a8*/ 	.word	0x000239e0


	//   ....[11]....
        /*00ac*/ 	.word	0x00023a10


	//   ....[12]....
        /*00b0*/ 	.word	0x00025820


	//   ....[13]....
        /*00b4*/ 	.word	0x00025880


	//   ....[14]....
        /*00b8*/ 	.word	0x000258d0


	//   ....[15]....
        /*00bc*/ 	.word	0x00025920


	//----- nvinfo : EIATTR_EXIT_INSTR_OFFSETS
	.align		4
.L_1132:
        /*00c0*/ 	.byte	0x04, 0x1c
        /*00c2*/ 	.short	(.L_1134 - .L_1133)


	//   ....[0]....
.L_1133:
        /*00c4*/ 	.word	0x000001f0


	//----- nvinfo : EIATTR_CTAIDZ_USED
	.align		4
.L_1134:
        /*00c8*/ 	.byte	0x01, 0x04
	.zero		2


	//----- nvinfo : EIATTR_CRS_STACK_SIZE
	.align		4
        /*00cc*/ 	.byte	0x04, 0x1e
        /*00ce*/ 	.short	(.L_1136 - .L_1135)
.L_1135:
        /*00d0*/ 	.word	0x00000000
.L_1136:


//--------------------- .nv.info._ZN5flash24flash_fwd_splitkv_kernelI23Flash_fwd_kernel_traitsILi256ELi64ELi64ELi4ELb0ELb0EN7cutlass6half_tE19Flash_kernel_traitsILi256ELi64ELi64ELi4ES3_EELb0ELb0ELb1ELb0ELb0ELb1ELb1ELb1EEEvNS_16Flash_fwd_paramsE --------------------------
	.section	.nv.info._ZN5flash24flash_fwd_splitkv_kernelI23Flash_fwd_kernel_traitsILi256ELi64ELi64ELi4ELb0ELb0EN7cutlass6half_tE19Flash_kernel_traitsILi256ELi64ELi64ELi4ES3_EELb0ELb0ELb1ELb0ELb0ELb1ELb1ELb1EEEvNS_16Flash_fwd_paramsE,"",@"SHT_CUDA_INFO"
	.sectionflags	@""
	.align	4


	//----- nvinfo : EIATTR_CUDA_API_VERSION
	.align		4
        /*0000*/ 	.byte	0x04, 0x37
        /*0002*/ 	.short	(.L_1138 - .L_1137)
.L_1137:
        /*0004*/ 	.word	0x00000082


	//----- nvinfo : EIATTR_SW2861232_WAR
	.align		4
.L_1138:
        /*0008*/ 	.byte	0x01, 0x35
	.zero		2


	//----- nvinfo : EIATTR_PARAM_CBANK
	.align		4
        /*000c*/ 	.byte	0x04, 0x0a
        /*000e*/ 	.short	(.L_1140 - .L_1139)
	.align		4
.L_1139:
        /*0010*/ 	.word	index@(.nv.constant0._ZN5flash24flash_fwd_splitkv_kernelI23Flash_fwd_kernel_traitsILi256ELi64ELi64ELi4ELb0ELb0EN7cutlass6half_tE19Flash_kernel_traitsILi256ELi64ELi64ELi4ES3_EELb0ELb0ELb1ELb0ELb0ELb1ELb1ELb1EEEvNS_16Flash_fwd_paramsE)
        /*0014*/ 	.short	0x0160
        /*0016*/ 	.short	0x01d0


	//----- nvinfo : EIATTR_CBANK_PARAM_SIZE
	.align		4
.L_1140:
        /*0018*/ 	.byte	0x03, 0x19
        /*001a*/ 	.short	0x01d0


	//----- nvinfo : EIATTR_KPARAM_INFO
	.align		4
        /*001c*/ 	.byte	0x04, 0x17
        /*001e*/ 	.short	(.L_1142 - .L_1141)
.L_1141:
        /*0020*/ 	.word	0x00000000
        /*0024*/ 	.short	0x0000
        /*0026*/ 	.short	0x0000
        /*0028*/ 	.byte	0x00, 0xf0, 0x41, 0x07


	//----- nvinfo : EIATTR_MAXREG_COUNT
	.align		4
.L_1142:
        /*002c*/ 	.byte	0x03, 0x1b
        /*002e*/ 	.short	0x00ff


	//----- nvinfo : EIATTR_NUM_BARRIERS
	.align		4
        /*0030*/ 	.byte	0x02, 0x4c
        /*0032*/ 	.byte	0x01
	.zero		1


	//----- nvinfo : EIATTR_ANNOTATIONS
	.align		4
        /*0034*/ 	.byte	0x04, 0x55
        /*0036*/ 	.short	(.L_1144 - .L_1143)


	//   ....[0]....
.L_1143:
        /* <DEDUP_REMOVED lines=26> */
        /*01cc*/ 	.byte	0xd0, 0x55, 0x02, 0x00


	//----- nvinfo : EIATTR_MERCURY_ISA_VERSION
	.align		4
.L_1144:
        /*01d0*/ 	.byte	0x03, 0x5f
        /*01d2*/ 	.short	0x0000


	//----- nvinfo : EIATTR_COOP_GROUP_MASK_REGIDS
	.align		4
        /*01d4*/ 	.byte	0x04, 0x29
        /*01d6*/ 	.short	(.L_1146 - .L_1145)


	//   ....[0]....
.L_1145:
        /*01d8*/ 	.word	0xffffffff


	//   ....[1]....
        /*01dc*/ 	.word	0xffffffff


	//   ....[2]....
        /*01e0*/ 	.word	0xffffffff


	//   ....[3]....
        /*01e4*/ 	.word	0xffffffff


	//   ....[4]....
        /*01e8*/ 	.word	0xffffffff


	//   ....[5]....
        /*01ec*/ 	.word	0xffffffff


	//   ....[6]....
        /*01f0*/ 	.word	0xffffffff


	//   ....[7]....
        /*01f4*/ 	.word	0xffffffff


	//   ....[8]....
        /*01f8*/ 	.word	0xffffffff


	//   ....[9]....
        /*01fc*/ 	.word	0xffffffff


	//   ....[10]....
        /*0200*/ 	.word	0xffffffff


	//   ....[11]....
        /*0204*/ 	.word	0xffffffff


	//   ....[12]....
        /*0208*/ 	.word	0xffffffff


	//   ....[13]....
        /*020c*/ 	.word	0xffffffff


	//   ....[14]....
        /*0210*/ 	.word	0xffffffff


	//   ....[15]....
        /*0214*/ 	.word	0xffffffff


	//----- nvinfo : EIATTR_COOP_GROUP_INSTR_OFFSETS
	.align		4
.L_1146:
        /*0218*/ 	.byte	0x04, 0x28
        /*021a*/ 	.short	(.L_1148 - .L_1147)


	//   ....[0]....
.L_1147:
        /*021c*/ 	.word	0x0001dae0


	//   ....[1]....
        /*0220*/ 	.word	0x0001db20


	//   ....[2]....
        /*0224*/ 	.word	0x0001db40


	//   ....[3]....
        /*0228*/ 	.word	0x0001db60


	//   ....[4]....
        /*022c*/ 	.word	0x000236a0


	//   ....[5]....
        /*0230*/ 	.word	0x00023720


	//   ....[6]....
        /*0234*/ 	.word	0x00023730


	//   ....[7]....
        /*0238*/ 	.word	0x00023750


	//   ....[8]....
        /*023c*/ 	.word	0x00025440


	//   ....[9]....
        /*0240*/ 	.word	0x00025470


	//   ....[10]....
        /*0244*/ 	.word	0x00025480


	//   ....[11]....
        /*0248*/ 	.word	0x000254b0


	//   ....[12]....
        /*024c*/ 	.word	0x00027320


	//   ....[13]....
        /*0250*/ 	.word	0x00027370


	//   ....[14]....
        /*0254*/ 	.word	0x000273c0


	//   ....[15]....
        /*0258*/ 	.word	0x00027410


	//----- nvinfo : EIATTR_EXIT_INSTR_OFFSETS
	.align		4
.L_1148:
        /*025c*/ 	.byte	0x04, 0x1c
        /*025e*/ 	.short	(.L_1150 - .L_1149)


	//   ....[0]....
.L_1149:
        /*0260*/ 	.word	0x00000200


	//----- nvinfo : EIATTR_CTAIDZ_USED
	.align		4
.L_1150:
        /*0264*/ 	.byte	0x01, 0x04
	.zero		2


	//----- nvinfo : EIATTR_CRS_STACK_SIZE
	.align		4
        /*0268*/ 	.byte	0x04, 0x1e
        /*026a*/ 	.short	(.L_1152 - .L_1151)
.L_1151:
        /*026c*/ 	.word	0x00000000
.L_1152:


//--------------------- .nv.info._ZN5flash24flash_fwd_splitkv_kernelI23Flash_fwd_kernel_traitsILi256ELi64ELi64ELi4ELb0ELb0EN7cutlass6half_tE19Flash_kernel_traitsILi256ELi64ELi64ELi4ES3_EELb0ELb1ELb0ELb0ELb1ELb0ELb0ELb0EEEvNS_16Flash_fwd_paramsE --------------------------
	.section	.nv.info._ZN5flash24flash_fwd_splitkv_kernelI23Flash_fwd_kernel_traitsILi256ELi64ELi64ELi4ELb0ELb0EN7cutlass6half_tE19Flash_kernel_traitsILi256ELi64ELi64ELi4ES3_EELb0ELb1ELb0ELb0ELb1ELb0ELb0ELb0EEEvNS_16Flash_fwd_paramsE,"",@"SHT_CUDA_INFO"
	.sectionflags	@""
	.align	4


	//----- nvinfo : EIATTR_CUDA_API_VERSION
	.align		4
        /*0000*/ 	.byte	0x04, 0x37
        /*0002*/ 	.short	(.L_1154 - .L_1153)
.L_1153:
        /*0004*/ 	.word	0x00000082


	//----- nvinfo : EIATTR_SW2861232_WAR
	.align		4
.L_1154:
        /*0008*/ 	.byte	0x01, 0x35
	.zero		2


	//----- nvinfo : EIATTR_PARAM_CBANK
	.align		4
        /*000c*/ 	.byte	0x04, 0x0a
        /*000e*/ 	.short	(.L_1156 - .L_1155)
	.align		4
.L_1155:
        /*0010*/ 	.word	index@(.nv.constant0._ZN5flash24flash_fwd_splitkv_kernelI23Flash_fwd_kernel_traitsILi256ELi64ELi64ELi4ELb0ELb0EN7cutlass6half_tE19Flash_kernel_traitsILi256ELi64ELi64ELi4ES3_EELb0ELb1ELb0ELb0ELb1ELb0ELb0ELb0EEEvNS_16Flash_fwd_paramsE)
        /*0014*/ 	.short	0x0160
        /*0016*/ 	.short	0x01d0


	//----- nvinfo : EIATTR_CBANK_PARAM_SIZE
	.align		4
.L_1156:
        /*0018*/ 	.byte	0x03, 0x19
        /*001a*/ 	.short	0x01d0


	//----- nvinfo : EIATTR_KPARAM_INFO
	.align		4
        /*001c*/ 	.byte	0x04, 0x17
        /*001e*/ 	.short	(.L_1158 - .L_1157)
.L_1157:
        /*0020*/ 	.word	0x00000000
        /*0024*/ 	.short	0x0000
        /*0026*/ 	.short	0x0000
        /*0028*/ 	.byte	0x00, 0xf0, 0x41, 0x07


	//----- nvinfo : EIATTR_MAXREG_COUNT
	.align		4
.L_1158:
        /*002c*/ 	.byte	0x03, 0x1b
        /*002e*/ 	.short	0x00ff


	//----- nvinfo : EIATTR_NUM_BARRIERS
	.align		4
        /*0030*/ 	.byte	0x02, 0x4c
        /*0032*/ 	.byte	0x01
	.zero		1


	//----- nvinfo : EIATTR_MERCURY_ISA_VERSION
	.align		4
        /*0034*/ 	.byte	0x03, 0x5f
        /*0036*/ 	.short	0x0000


	//----- nvinfo : EIATTR_COOP_GROUP_MASK_REGIDS
	.align		4
        /*0038*/ 	.byte	0x04, 0x29
        /*003a*/ 	.short	(.L_1160 - .L_1159)


	//   ....[0]....
.L_1159:
        /*003c*/ 	.word	0xffffffff


	//   ....[1]....
        /*0040*/ 	.word	0xffffffff


	//   ....[2]....
        /*0044*/ 	.word	0xffffffff


	//   ....[3]....
        /*0048*/ 	.word	0xffffffff


	//   ....[4]....
        /*004c*/ 	.word	0xffffffff


	//   ....[5]....
        /*0050*/ 	.word	0xffffffff


	//   ....[6]....
        /*0054*/ 	.word	0xffffffff


	//   ....[7]....
        /*0058*/ 	.word	0xffffffff


	//   ....[8]....
        /*005c*/ 	.word	0xffffffff


	//   ....[9]....
        /*0060*/ 	.word	0xffffffff


	//   ....[10]....
        /*0064*/ 	.word	0xffffffff


	//   ....[11]....
        /*0068*/ 	.word	0xffffffff


	//   ....[12]....
        /*006c*/ 	.word	0xffffffff


	//   ....[13]....
        /*0070*/ 	.word	0xffffffff


	//   ....[14]....
        /*0074*/ 	.word	0xffffffff


	//   ....[15]....
        /*0078*/ 	.word	0xffffffff


	//----- nvinfo : EIATTR_COOP_GROUP_INSTR_OFFSETS
	.align		4
.L_1160:
        /*007c*/ 	.byte	0x04, 0x28
        /*007e*/ 	.short	(.L_1162 - .L_1161)


	//   ....[0]....
.L_1161:
        /*0080*/ 	.word	0x00004c70


	//   ....[1]....
        /*0084*/ 	.word	0x00004ca0


	//   ....[2]....
        /*0088*/ 	.word	0x00004d40


	//   ....[3]....
        /*008c*/ 	.word	0x00004d50


	//   ....[4]....
        /*0090*/ 	.word	0x00008510


	//   ....[5]....
        /*0094*/ 	.word	0x00008520


	//   ....[6]....
        /*0098*/ 	.word	0x00008550


	//   ....[7]....
        /*009c*/ 	.word	0x00008560


	//   ....[8]....
        /*00a0*/ 	.word	0x0000c430


	//   ....[9]....
        /*00a4*/ 	.word	0x0000c480


	//   ....[10]....
        /*00a8*/ 	.word	0x0000c4a0


	//   ....[11]....
        /*00ac*/ 	.word	0x0000c4c0


	//   ....[12]....
        /*00b0*/ 	.word	0x0000e0f0


	//   ....[13]....
        /*00b4*/ 	.word	0x0000e130


	//   ....[14]....
        /*00b8*/ 	.word	0x0000e220


	//   ....[15]....
        /*00bc*/ 	.word	0x0000e250


	//----- nvinfo : EIATTR_EXIT_INSTR_OFFSETS
	.align		4
.L_1162:
        /*00c0*/ 	.byte	0x04, 0x1c
        /*00c2*/ 	.short	(.L_1164 - .L_1163)


	//   ....[0]....
.L_1163:
        /*00c4*/ 	.word	0x00000460


	//   ....[1]....
        /*00c8*/ 	.word	0x00000e40


	//   ....[2]....
        /*00cc*/ 	.word	0x00000e70


	//   ....[3]....
        /*00d0*/ 	.word	0x0000fdc0


	//   ....[4]....
        /*00d4*/ 	.word	0x0000fea0


	//----- nvinfo : EIATTR_CTAIDZ_USED
	.align		4
.L_1164:
        /*00d8*/ 	.byte	0x01, 0x04
	.zero		2


	//----- nvinfo : EIATTR_CRS_STACK_SIZE
	.align		4
        /*00dc*/ 	.byte	0x04, 0x1e
        /*00de*/ 	.short	(.L_1166 - .L_1165)
.L_1165:
        /*00e0*/ 	.word	0x00000000
.L_1166:


//--------------------- .nv.info._ZN5flash24flash_fwd_splitkv_kernelI23Flash_fwd_kernel_traitsILi256ELi64ELi64ELi4ELb0ELb0EN7cutlass6half_tE19Flash_kernel_traitsILi256ELi64ELi64ELi4ES3_EELb0ELb1ELb0ELb0ELb1ELb1ELb0ELb0EEEvNS_16Flash_fwd_paramsE --------------------------
	.section	.nv.info._ZN5flash24flash_fwd_splitkv_kernelI23Flash_fwd_kernel_traitsILi256ELi64ELi64ELi4ELb0ELb0EN7cutlass6half_tE19Flash_kernel_traitsILi256ELi64ELi64ELi4ES3_EELb0ELb1ELb0ELb0ELb1ELb1ELb0ELb0EEEvNS_16Flash_fwd_paramsE,"",@"SHT_CUDA_INFO"
	.sectionflags	@""
	.align	4


	//----- nvinfo : EIATTR_CUDA_API_VERSION
	.align		4
        /*0000*/ 	.byte	0x04, 0x37
        /*0002*/ 	.short	(.L_1168 - .L_1167)
.L_1167:
        /*0004*/ 	.word	0x00000082


	//----- nvinfo : EIATTR_SW2861232_WAR
	.align		4
.L_1168:
        /*0008*/ 	.byte	0x01, 0x35
	.zero		2


	//----- nvinfo : EIATTR_PARAM_CBANK
	.align		4
        /*000c*/ 	.byte	0x04, 0x0a
        /*000e*/ 	.short	(.L_1170 - .L_1169)
	.align		4
.L_1169:
        /*0010*/ 	.word	index@(.nv.constant0._ZN5flash24flash_fwd_splitkv_kernelI23Flash_fwd_kernel_traitsILi256ELi64ELi64ELi4ELb0ELb0EN7cutlass6half_tE19Flash_kernel_traitsILi256ELi64ELi64ELi4ES3_EELb0ELb1ELb0ELb0ELb1ELb1ELb0ELb0EEEvNS_16Flash_fwd_paramsE)
        /*0014*/ 	.short	0x0160
        /*0016*/ 	.short	0x01d0


	//----- nvinfo : EIATTR_CBANK_PARAM_SIZE
	.align		4
.L_1170:
        /*0018*/ 	.byte	0x03, 0x19
        /*001a*/ 	.short	0x01d0


	//----- nvinfo : EIATTR_KPARAM_INFO
	.align		4
        /*001c*/ 	.byte	0x04, 0x17
        /*001e*/ 	.short	(.L_1172 - .L_1171)
.L_1171:
        /*0020*/ 	.word	0x00000000
        /*0024*/ 	.short	0x0000
        /*0026*/ 	.short	0x0000
        /*0028*/ 	.byte	0x00, 0xf0, 0x41, 0x07


	//----- nvinfo : EIATTR_MAXREG_COUNT
	.align		4
.L_1172:
        /*002c*/ 	.byte	0x03, 0x1b
        /*002e*/ 	.short	0x00ff


	//----- nvinfo : EIATTR_NUM_BARRIERS
	.align		4
        /*0030*/ 	.byte	0x02, 0x4c
        /*0032*/ 	.byte	0x01
	.zero		1


	//----- nvinfo : EIATTR_MERCURY_ISA_VERSION
	.align		4
        /*0034*/ 	.byte	0x03, 0x5f
        /*0036*/ 	.short	0x0000


	//----- nvinfo : EIATTR_COOP_GROUP_MASK_REGIDS
	.align		4
        /*0038*/ 	.byte	0x04, 0x29
        /*003a*/ 	.short	(.L_1174 - .L_1173)


	//   ....[0]....
.L_1173:
        /*003c*/ 	.word	0xffffffff


	//   ....[1]....
        /*0040*/ 	.word	0xffffffff


	//   ....[2]....
        /*0044*/ 	.word	0xffffffff


	//   ....[3]....
        /*0048*/ 	.word	0xffffffff


	//   ....[4]....
        /*004c*/ 	.word	0xffffffff


	//   ....[5]....
        /*0050*/ 	.word	0xffffffff


	//   ....[6]....
        /*0054*/ 	.word	0xffffffff


	//   ....[7]....
        /*0058*/ 	.word	0xffffffff


	//   ....[8]....
        /*005c*/ 	.word	0xffffffff


	//   ....[9]....
        /*0060*/ 	.word	0xffffffff


	//   ....[10]....
        /*0064*/ 	.word	0xffffffff


	//   ....[11]....
        /*0068*/ 	.word	0xffffffff


	//   ....[12]....
        /*006c*/ 	.word	0xffffffff


	//   ....[13]....
        /*0070*/ 	.word	0xffffffff


	//   ....[14]....
        /*0074*/ 	.word	0xffffffff


	//   ....[15]....
        /*0078*/ 	.word	0xffffffff


	//----- nvinfo : EIATTR_COOP_GROUP_INSTR_OFFSETS
	.align		4
.L_1174:
        /*007c*/ 	.byte	0x04, 0x28
        /*007e*/ 	.short	(.L_1176 - .L_1175)


	//   ....[0]....
.L_1175:
        /*0080*/ 	.word	0x00005030


	//   ....[1]....
        /*0084*/ 	.word	0x00005060


	//   ....[2]....
        /*0088*/ 	.word	0x00005100


	//   ....[3]....
        /*008c*/ 	.word	0x00005110


	//   ....[4]....
        /*0090*/ 	.word	0x00008cb0


	//   ....[5]....
        /*0094*/ 	.word	0x00008cc0


	//   ....[6]....
        /*0098*/ 	.word	0x00008cf0


	//   ....[7]....
        /*009c*/ 	.word	0x00008d00


	//   ....[8]....
        /*00a0*/ 	.word	0x0000d030


	//   ....[9]....
        /*00a4*/ 	.word	0x0000d040


	//   ....[10]....
        /*00a8*/ 	.word	0x0000d060


	//   ....[11]....
        /*00ac*/ 	.word	0x0000d080


	//   ....[12]....
        /*00b0*/ 	.word	0x0000ecb0


	//   ....[13]....
        /*00b4*/ 	.word	0x0000ecf0


	//   ....[14]....
        /*00b8*/ 	.word	0x0000ede0


	//   ....[15]....
        /*00bc*/ 	.word	0x0000ee10


	//----- nvinfo : EIATTR_EXIT_INSTR_OFFSETS
	.align		4
.L_1176:
        /*00c0*/ 	.byte	0x04, 0x1c
        /*00c2*/ 	.short	(.L_1178 - .L_1177)


	//   ....[0]....
.L_1177:
        /*00c4*/ 	.word	0x00000460


	//   ....[1]....
        /*00c8*/ 	.word	0x00000e40


	//   ....[2]....
        /*00cc*/ 	.word	0x00000e70


	//   ....[3]....
        /*00d0*/ 	.word	0x00010980


	//   ....[4]....
        /*00d4*/ 	.word	0x00010a60


	//----- nvinfo : EIATTR_CTAIDZ_USED
	.align		4
.L_1178:
        /*00d8*/ 	.byte	0x01, 0x04
	.zero		2


	//----- nvinfo : EIATTR_CRS_STACK_SIZE
	.align		4
        /*00dc*/ 	.byte	0x04, 0x1e
        /*00de*/ 	.short	(.L_1180 - .L_1179)
.L_1179:
        /*00e0*/ 	.word	0x00000000
.L_1180:


//--------------------- .nv.info._ZN5flash24flash_fwd_splitkv_kernelI23Flash_fwd_kernel_traitsILi256ELi64ELi64ELi4ELb0ELb0EN7cutlass6half_tE19Flash_kernel_traitsILi256ELi64ELi64ELi4ES3_EELb0ELb1ELb1ELb0ELb0ELb0ELb0ELb0EEEvNS_16Flash_fwd_paramsE --------------------------
	.section	.nv.info._ZN5flash24flash_fwd_splitkv_kernelI23Flash_fwd_kernel_traitsILi256ELi64ELi64ELi4ELb0ELb0EN7cutlass6half_tE19Flash_kernel_traitsILi256ELi64ELi64ELi4ES3_EELb0ELb1ELb1ELb0ELb0ELb0ELb0ELb0EEEvNS_16Flash_fwd_paramsE,"",@"SHT_CUDA_INFO"
	.sectionflags	@""
	.align	4


	//----- nvinfo : EIATTR_CUDA_API_VERSION
	.align		4
        /*0000*/ 	.byte	0x04, 0x37
        /*0002*/ 	.short	(.L_1182 - .L_1181)
.L_1181:
        /*0004*/ 	.word	0x00000082


	//----- nvinfo : EIATTR_SW2861232_WAR
	.align		4
.L_1182:
        /*0008*/ 	.byte	0x01, 0x35
	.zero		2


	//----- nvinfo : EIATTR_PARAM_CBANK
	.align		4
        /*000c*/ 	.byte	0x04, 0x0a
        /*000e*/ 	.short	(.L_1184 - .L_1183)
	.align		4
.L_1183:
        /*0010*/ 	.word	index@(.nv.constant0._ZN5flash24flash_fwd_splitkv_kernelI23Flash_fwd_kernel_traitsILi256ELi64ELi64ELi4ELb0ELb0EN7cutlass6half_tE19Flash_kernel_traitsILi256ELi64ELi64ELi4ES3_EELb0ELb1ELb1ELb0ELb0ELb0ELb0ELb0EEEvNS_16Flash_fwd_paramsE)
        /*0014*/ 	.short	0x0160
        /*0016*/ 	.short	0x01d0


	//----- nvinfo : EIATTR_CBANK_PARAM_SIZE
	.align		4
.L_1184:
        /*0018*/ 	.byte	0x03, 0x19
        /*001a*/ 	.short	0x01d0


	//----- nvinfo : EIATTR_KPARAM_INFO
	.align		4
        /*001c*/ 	.byte	0x04, 0x17
        /*001e*/ 	.short	(.L_1186 - .L_1185)
.L_1185:
        /*0020*/ 	.word	0x00000000
        /*0024*/ 	.short	0x0000
        /*0026*/ 	.short	0x0000
        /*0028*/ 	.byte	0x00, 0xf0, 0x41, 0x07


	//----- nvinfo : EIATTR_MAXREG_COUNT
	.align		4
.L_1186:
        /*002c*/ 	.byte	0x03, 0x1b
        /*002e*/ 	.short	0x00ff


	//----- nvinfo : EIATTR_NUM_BARRIERS
	.align		4
        /*0030*/ 	.byte	0x02, 0x4c
        /*0032*/ 	.byte	0x01
	.zero		1


	//----- nvinfo : EIATTR_MERCURY_ISA_VERSION
	.align		4
        /*0034*/ 	.byte	0x03, 0x5f
        /*0036*/ 	.short	0x0000


	//----- nvinfo : EIATTR_INT_WARP_WIDE_INSTR_OFFSETS
	.align		4
        /*0038*/ 	.byte	0x04, 0x31
        /*003a*/ 	.short	(.L_1188 - .L_1187)


	//   ....[0]....
.L_1187:
        /*003c*/ 	.word	0x0000bc10


	//----- nvinfo : EIATTR_COOP_GROUP_MASK_REGIDS
	.align		4
.L_1188:
        /*0040*/ 	.byte	0x04, 0x29
        /*0042*/ 	.short	(.L_1190 - .L_1189)


	//   ....[0]....
.L_1189:
        /*0044*/ 	.word	0xffffffff


	//   ....[1]....
        /*0048*/ 	.word	0xffffffff


	//   ....[2]....
        /*004c*/ 	.word	0xffffffff


	//   ....[3]....
        /*0050*/ 	.word	0xffffffff


	//   ....[4]....
        /*0054*/ 	.word	0xffffffff


	//   ....[5]....
        /*0058*/ 	.word	0xffffffff


	//   ....[6]....
        /*005c*/ 	.word	0xffffffff


	//   ....[7]....
        /*0060*/ 	.word	0xffffffff


	//   ....[8]....
        /*0064*/ 	.word	0xffffffff


	//   ....[9]....
        /*0068*/ 	.word	0xffffffff


	//   ....[10]....
        /*006c*/ 	.word	0xffffffff


	//   ....[11]....
        /*0070*/ 	.word	0xffffffff


	//   ....[12]....
        /*0074*/ 	.word	0xffffffff


	//   ....[13]....
        /*0078*/ 	.word	0xffffffff


	//   ....[14]....
        /*007c*/ 	.word	0xffffffff


	//   ....[15]....
        /*0080*/ 	.word	0xffffffff


	//----- nvinfo : EIATTR_COOP_GROUP_INSTR_OFFSETS
	.align		4
.L_1190:
        /*0084*/ 	.byte	0x04, 0x28
        /*0086*/ 	.short	(.L_1192 - .L_1191)


	//   ....[0]....
.L_1191:
        /*0088*/ 	.word	0x00007860


	//   ....[1]....
        /*008c*/ 	.word	0x00007880


	//   ....[2]....
        /*0090*/ 	.word	0x000078a0


	//   ....[3]....
        /*0094*/ 	.word	0x000078c0


	//   ....[4]....
        /*0098*/ 	.word	0x0000c7b0


	//   ....[5]....
        /*009c*/ 	.word	0x0000c7c0


	//   ....[6]....
        /*00a0*/ 	.word	0x0000c7f0


	//   ....[7]....
        /*00a4*/ 	.word	0x0000c800


	//   ....[8]....
        /*00a8*/ 	.word	0x00011dd0


	//   ....[9]....
        /*00ac*/ 	.word	0x00011df0


	//   ....[10]....
        /*00b0*/ 	.word	0x00011e10


	//   ....[11]....
        /*00b4*/ 	.word	0x00011e30


	//   ....[12]....
        /*00b8*/ 	.word	0x00013c00


	//   ....[13]....
        /*00bc*/ 	.word	0x00013c40


	//   ....[14]....
        /*00c0*/ 	.word	0x00013c80


	//   ....[15]....
        /*00c4*/ 	.word	0x00013ca0


	//----- nvinfo : EIATTR_EXIT_INSTR_OFFSETS
	.align		4
.L_1192:
        /*00c8*/ 	.byte	0x04, 0x1c
        /*00ca*/ 	.short	(.L_1194 - .L_1193)


	//   ....[0]....
.L_1193:
        /*00cc*/ 	.word	0x000004c0


	//   ....[1]....
        /*00d0*/ 	.word	0x00000fe0


	//   ....[2]....
        /*00d4*/ 	.word	0x00001010


	//   ....[3]....
        /*00d8*/ 	.word	0x000159d0


	//   ....[4]....
        /*00dc*/ 	.word	0x00015af0


	//   ....[5]....
        /*00e0*/ 	.word	0x00015b10


	//----- nvinfo : EIATTR_CTAIDZ_USED
	.align		4
.L_1194:
        /*00e4*/ 	.byte	0x01, 0x04
	.zero		2


	//----- nvinfo : EIATTR_CRS_STACK_SIZE
	.align		4
        /*00e8*/ 	.byte	0x04, 0x1e
        /*00ea*/ 	.short	(.L_1196 - .L_1195)
.L_1195:
        /*00ec*/ 	.word	0x00000000
.L_1196:


//--------------------- .nv.info._ZN5flash24flash_fwd_splitkv_kernelI23Flash_fwd_kernel_traitsILi256ELi64ELi64ELi4ELb0ELb0EN7cutlass6half_tE19Flash_kernel_traitsILi256ELi64ELi64ELi4ES3_EELb0ELb1ELb1ELb0ELb0ELb1ELb0ELb0EEEvNS_16Flash_fwd_paramsE --------------------------
	.section	.nv.info._ZN5flash24flash_fwd_splitkv_kernelI23Flash_fwd_kernel_traitsILi256ELi64ELi64ELi4ELb0ELb0EN7cutlass6half_tE19Flash_kernel_traitsILi256ELi64ELi64ELi4ES3_EELb0ELb1ELb1ELb0ELb0ELb1ELb0ELb0EEEvNS_16Flash_fwd_paramsE,"",@"SHT_CUDA_INFO"
	.sectionflags	@""
	.align	4


	//----- nvinfo : EIATTR_CUDA_API_VERSION
	.align		4
        /*0000*/ 	.byte	0x04, 0x37
        /*0002*/ 	.short	(.L_1198 - .L_1197)
.L_1197:
        /*0004*/ 	.word	0x00000082


	//----- nvinfo : EIATTR_SW2861232_WAR
	.align		4
.L_1198:
        /*0008*/ 	.byte	0x01, 0x35
	.zero		2


	//----- nvinfo : EIATTR_PARAM_CBANK
	.align		4
        /*000c*/ 	.byte	0x04, 0x0a
        /*000e*/ 	.short	(.L_1200 - .L_1199)
	.align		4
.L_1199:
        /*0010*/ 	.word	index@(.nv.constant0._ZN5flash24flash_fwd_splitkv_kernelI23Flash_fwd_kernel_traitsILi256ELi64ELi64ELi4ELb0ELb0EN7cutlass6half_tE19Flash_kernel_traitsILi256ELi64ELi64ELi4ES3_EELb0ELb1ELb1ELb0ELb0ELb1ELb0ELb0EEEvNS_16Flash_fwd_paramsE)
        /*0014*/ 	.short	0x0160
        /*0016*/ 	.short	0x01d0


	//----- nvinfo : EIATTR_CBANK_PARAM_SIZE
	.align		4
.L_1200:
        /*0018*/ 	.byte	0x03, 0x19
        /*001a*/ 	.short	0x01d0


	//----- nvinfo : EIATTR_KPARAM_INFO
	.align		4
        /*001c*/ 	.byte	0x04, 0x17
        /*001e*/ 	.short	(.L_1202 - .L_1201)
.L_1201:
        /*0020*/ 	.word	0x00000000
        /*0024*/ 	.short	0x0000
        /*0026*/ 	.short	0x0000
        /*0028*/ 	.byte	0x00, 0xf0, 0x41, 0x07


	//----- nvinfo : EIATTR_MAXREG_COUNT
	.align		4
.L_1202:
        /*002c*/ 	.byte	0x03, 0x1b
        /*002e*/ 	.short	0x00ff


	//----- nvinfo : EIATTR_NUM_BARRIERS
	.align		4
        /*0030*/ 	.byte	0x02, 0x4c
        /*0032*/ 	.byte	0x01
	.zero		1


	//----- nvinfo : EIATTR_MERCURY_ISA_VERSION
	.align		4
        /*0034*/ 	.byte	0x03, 0x5f
        /*0036*/ 	.short	0x0000


	//----- nvinfo : EIATTR_INT_WARP_WIDE_INSTR_OFFSETS
	.align		4
        /*0038*/ 	.byte	0x04, 0x31
        /*003a*/ 	.short	(.L_1204 - .L_1203)


	//   ....[0]....
.L_1203:
        /*003c*/ 	.word	0x0000c430


	//----- nvinfo : EIATTR_COOP_GROUP_MASK_REGIDS
	.align		4
.L_1204:
        /*0040*/ 	.byte	0x04, 0x29
        /*0042*/ 	.short	(.L_1206 - .L_1205)


	//   ....[0]....
.L_1205:
        /*0044*/ 	.word	0xffffffff


	//   ....[1]....
        /*0048*/ 	.word	0xffffffff


	//   ....[2]....
        /*004c*/ 	.word	0xffffffff


	//   ....[3]....
        /*0050*/ 	.word	0xffffffff


	//   ....[4]....
        /*0054*/ 	.word	0xffffffff


	//   ....[5]....
        /*0058*/ 	.word	0xffffffff


	//   ....[6]....
        /*005c*/ 	.word	0xffffffff


	//   ....[7]....
        /*0060*/ 	.word	0xffffffff


	//   ....[8]....
        /*0064*/ 	.word	0xffffffff


	//   ....[9]....
        /*0068*/ 	.word	0xffffffff


	//   ....[10]....
        /*006c*/ 	.word	0xffffffff


	//   ....[11]....
        /*0070*/ 	.word	0xffffffff


	//   ....[12]....
        /*0074*/ 	.word	0xffffffff


	//   ....[13]....
        /*0078*/ 	.word	0xffffffff


	//   ....[14]....
        /*007c*/ 	.word	0xffffffff


	//   ....[15]....
        /*0080*/ 	.word	0xffffffff


	//----- nvinfo : EIATTR_COOP_GROUP_INSTR_OFFSETS
	.align		4
.L_1206:
        /*0084*/ 	.byte	0x04, 0x28
        /*0086*/ 	.short	(.L_1208 - .L_1207)


	//   ....[0]....
.L_1207:
        /*0088*/ 	.word	0x00007bf0


	//   ....[1]....
        /*008c*/ 	.word	0x00007c90


	//   ....[2]....
        /*0090*/ 	.word	0x00007cb0


	//   ....[3]....
        /*0094*/ 	.word	0x00007cd0


	//   ....[4]....
        /*0098*/ 	.word	0x0000cfb0


	//   ....[5]....
        /*009c*/ 	.word	0x0000cfc0


	//   ....[6]....
        /*00a0*/ 	.word	0x0000cff0


	//   ....[7]....
        /*00a4*/ 	.word	0x0000d000


	//   ....[8]....
        /*00a8*/ 	.word	0x000128a0


	//   ....[9]....
        /*00ac*/ 	.word	0x00012a10


	//   ....[10]....
        /*00b0*/ 	.word	0x00012a20


	//   ....[11]....
        /*00b4*/ 	.word	0x00012a80


	//   ....[12]....
        /*00b8*/ 	.word	0x00014810


	//   ....[13]....
        /*00bc*/ 	.word	0x00014850


	//   ....[14]....
        /*00c0*/ 	.word	0x00014890


	//   ....[15]....
        /*00c4*/ 	.word	0x000148b0


	//----- nvinfo : EIATTR_EXIT_INSTR_OFFSETS
	.align		4
.L_1208:
        /*00c8*/ 	.byte	0x04, 0x1c
        /*00ca*/ 	.short	(.L_1210 - .L_1209)


	//   ....[0]....
.L_1209:
        /*00cc*/ 	.word	0x000004c0


	//   ....[1]....
        /*00d0*/ 	.word	0x00000fe0


	//   ....[2]....
        /*00d4*/ 	.word	0x00001010


	//   ....[3]....
        /*00d8*/ 	.word	0x000165e0


	//   ....[4]....
        /*00dc*/ 	.word	0x00016700


	//   ....[5]....
        /*00e0*/ 	.word	0x00016720


	//----- nvinfo : EIATTR_CTAIDZ_USED
	.align		4
.L_1210:
        /*00e4*/ 	.byte	0x01, 0x04
	.zero		2


	//----- nvinfo : EIATTR_CRS_STACK_SIZE
	.align		4
        /*00e8*/ 	.byte	0x04, 0x1e
        /*00ea*/ 	.short	(.L_1212 - .L_1211)
.L_1211:
        /*00ec*/ 	.word	0x00000000
.L_1212:


//--------------------- .nv.info._ZN5flash24flash_fwd_splitkv_kernelI23Flash_fwd_kernel_traitsILi256ELi64ELi64ELi4ELb0ELb0EN7cutlass6half_tE19Flash_kernel_traitsILi256ELi64ELi64ELi4ES3_EELb0ELb1ELb0ELb0ELb1ELb0ELb0ELb1EEEvNS_16Flash_fwd_paramsE --------------------------
	.section	.nv.info._ZN5flash24flash_fwd_splitkv_kernelI23Flash_fwd_kernel_traitsILi256ELi64ELi64ELi4ELb0ELb0EN7cutlass6half_tE19Flash_kernel_traitsILi256ELi64ELi64ELi4ES3_EELb0ELb1ELb0ELb0ELb1ELb0ELb0ELb1EEEvNS_16Flash_fwd_paramsE,"",@"SHT_CUDA_INFO"
	.sectionflags	@""
	.align	4


	//----- nvinfo : EIATTR_CUDA_API_VERSION
	.align		4
        /*0000*/ 	.byte	0x04, 0x37
        /*0002*/ 	.short	(.L_1214 - .L_1213)
.L_1213:
        /*0004*/ 	.word	0x00000082


	//----- nvinfo : EIATTR_SW2861232_WAR
	.align		4
.L_1214:
        /*0008*/ 	.byte	0x01, 0x35
	.zero		2


	//----- nvinfo : EIATTR_PARAM_CBANK
	.align		4
        /*000c*/ 	.byte	0x04, 0x0a
        /*000e*/ 	.short	(.L_1216 - .L_1215)
	.align		4
.L_1215:
        /*0010*/ 	.word	index@(.nv.constant0._ZN5flash24flash_fwd_splitkv_kernelI23Flash_fwd_kernel_traitsILi256ELi64ELi64ELi4ELb0ELb0EN7cutlass6half_tE19Flash_kernel_traitsILi256ELi64ELi64ELi4ES3_EELb0ELb1ELb0ELb0ELb1ELb0ELb0ELb1EEEvNS_16Flash_fwd_paramsE)
        /*0014*/ 	.short	0x0160
        /*0016*/ 	.short	0x01d0


	//----- nvinfo : EIATTR_CBANK_PARAM_SIZE
	.align		4
.L_1216:
        /*0018*/ 	.byte	0x03, 0x19
        /*001a*/ 	.short	0x01d0


	//----- nvinfo : EIATTR_KPARAM_INFO
	.align		4
        /*001c*/ 	.byte	0x04, 0x17
        /*001e*/ 	.short	(.L_1218 - .L_1217)
.L_1217:
        /*0020*/ 	.word	0x00000000
        /*0024*/ 	.short	0x0000
        /*0026*/ 	.short	0x0000
        /*0028*/ 	.byte	0x00, 0xf0, 0x41, 0x07


	//----- nvinfo : EIATTR_MAXREG_COUNT
	.align		4
.L_1218:
        /*002c*/ 	.byte	0x03, 0x1b
        /*002e*/ 	.short	0x00ff


	//----- nvinfo : EIATTR_NUM_BARRIERS
	.align		4
        /*0030*/ 	.byte	0x02, 0x4c
        /*0032*/ 	.byte	0x01
	.zero		1


	//----- nvinfo : EIATTR_MERCURY_ISA_VERSION
	.align		4
        /*0034*/ 	.byte	0x03, 0x5f
        /*0036*/ 	.short	0x0000


	//----- nvinfo : EIATTR_COOP_GROUP_MASK_REGIDS
	.align		4
        /*0038*/ 	.byte	0x04, 0x29
        /*003a*/ 	.short	(.L_1220 - .L_1219)


	//   ....[0]....
.L_1219:
        /*003c*/ 	.word	0xffffffff


	//   ....[1]....
        /*0040*/ 	.word	0xffffffff


	//   ....[2]....
        /*0044*/ 	.word	0xffffffff


	//   ....[3]....
        /*0048*/ 	.word	0xffffffff


	//   ....[4]....
        /*004c*/ 	.word	0xffffffff


	//   ....[5]....
        /*0050*/ 	.word	0xffffffff


	//   ....[6]....
        /*0054*/ 	.word	0xffffffff


	//   ....[7]....
        /*0058*/ 	.word	0xffffffff


	//   ....[8]....
        /*005c*/ 	.word	0xffffffff


	//   ....[9]....
        /*0060*/ 	.word	0xffffffff


	//   ....[10]....
        /*0064*/ 	.word	0xffffffff


	//   ....[11]....
        /*0068*/ 	.word	0xffffffff


	//   ....[12]....
        /*006c*/ 	.word	0xffffffff


	//   ....[13]....
        /*0070*/ 	.word	0xffffffff


	//   ....[14]....
        /*0074*/ 	.word	0xffffffff


	//   ....[15]....
        /*0078*/ 	.word	0xffffffff


	//----- nvinfo : EIATTR_COOP_GROUP_INSTR_OFFSETS
	.align		4
.L_1220:
        /*007c*/ 	.byte	0x04, 0x28
        /*007e*/ 	.short	(.L_1222 - .L_1221)


	//   ....[0]....
.L_1221:
        /*0080*/ 	.word	0x00018350


	//   ....[1]....
        /*0084*/ 	.word	0x00018370


	//   ....[2]....
        /*0088*/ 	.word	0x00018410


	//   ....[3]....
        /*008c*/ 	.word	0x00018420


	//   ....[4]....
        /*0090*/ 	.word	0x0001baf0


	//   ....[5]....
        /*0094*/ 	.word	0x0001bb00


	//   ....[6]....
        /*0098*/ 	.word	0x0001bb30


	//   ....[7]....
        /*009c*/ 	.word	0x0001bb40


	//   ....[8]....
        /*00a0*/ 	.word	0x0001fa90


	//   ....[9]....
        /*00a4*/ 	.word	0x0001fab0


	//   ....[10]....
        /*00a8*/ 	.word	0x0001fae0


	//   ....[11]....
        /*00ac*/ 	.word	0x0001faf0


	//   ....[12]....
        /*00b0*/ 	.word	0x000217b0


	//   ....[13]....
        /*00b4*/ 	.word	0x000217f0


	//   ....[14]....
        /*00b8*/ 	.word	0x00021820


	//   ....[15]....
        /*00bc*/ 	.word	0x00021830


	//----- nvinfo : EIATTR_EXIT_INSTR_OFFSETS
	.align		4
.L_1222:
        /*00c0*/ 	.byte	0x04, 0x1c
        /*00c2*/ 	.short	(.L_1224 - .L_1223)


	//   ....[0]....
.L_1223:
        /*00c4*/ 	.word	0x00000320


	//   ....[1]....
        /*00c8*/ 	.word	0x00000c00


	//   ....[2]....
        /*00cc*/ 	.word	0x00000c30


	//   ....[3]....
        /*00d0*/ 	.word	0x00023490


	//   ....[4]....
        /*00d4*/ 	.word	0x00023580


	//----- nvinfo : EIATTR_CTAIDZ_USED
	.align		4
.L_1224:
        /*00d8*/ 	.byte	0x01, 0x04
	.zero		2


	//----- nvinfo : EIATTR_CRS_STACK_SIZE
	.align		4
        /*00dc*/ 	.byte	0x04, 0x1e
        /*00de*/ 	.short	(.L_1226 - .L_1225)
.L_1225:
        /*00e0*/ 	.word	0x00000000
.L_1226:


//--------------------- .nv.info._ZN5flash24flash_fwd_splitkv_kernelI23Flash_fwd_kernel_traitsILi256ELi64ELi64ELi4ELb0ELb0EN7cutlass6half_tE19Flash_kernel_traitsILi256ELi64ELi64ELi4ES3_EELb0ELb1ELb0ELb0ELb1ELb1ELb0ELb1EEEvNS_16Flash_fwd_paramsE --------------------------
	.section	.nv.info._ZN5flash24flash_fwd_splitkv_kernelI23Flash_fwd_kernel_traitsILi256ELi64ELi64ELi4ELb0ELb0EN7cutlass6half_tE19Flash_kernel_traitsILi256ELi64ELi64ELi4ES3_EELb0ELb1ELb0ELb0ELb1ELb1ELb0ELb1EEEvNS_16Flash_fwd_paramsE,"",@"SHT_CUDA_INFO"
	.sectionflags	@""
	.align	4


	//----- nvinfo : EIATTR_CUDA_API_VERSION
	.align		4
        /*0000*/ 	.byte	0x04, 0x37
        /*0002*/ 	.short	(.L_1228 - .L_1227)
.L_1227:
        /*0004*/ 	.word	0x00000082


	//----- nvinfo : EIATTR_SW2861232_WAR
	.align		4
.L_1228:
        /*0008*/ 	.byte	0x01, 0x35
	.zero		2


	//----- nvinfo : EIATTR_PARAM_CBANK
	.align		4
        /*000c*/ 	.byte	0x04, 0x0a
        /*000e*/ 	.short	(.L_1230 - .L_1229)
	.align		4
.L_1229:
        /*0010*/ 	.word	index@(.nv.constant0._ZN5flash24flash_fwd_splitkv_kernelI23Flash_fwd_kernel_traitsILi256ELi64ELi64ELi4ELb0ELb0EN7cutlass6half_tE19Flash_kernel_traitsILi256ELi64ELi64ELi4ES3_EELb0ELb1ELb0ELb0ELb1ELb1ELb0ELb1EEEvNS_16Flash_fwd_paramsE)
        /*0014*/ 	.short	0x0160
        /*0016*/ 	.short	0x01d0


	//----- nvinfo : EIATTR_CBANK_PARAM_SIZE
	.align		4
.L_1230:
        /*0018*/ 	.byte	0x03, 0x19
        /*001a*/ 	.short	0x01d0


	//----- nvinfo : EIATTR_KPARAM_INFO
	.align		4
        /*001c*/ 	.byte	0x04, 0x17
        /*001e*/ 	.short	(.L_1232 - .L_1231)
.L_1231:
        /*0020*/ 	.word	0x00000000
        /*0024*/ 	.short	0x0000
        /*0026*/ 	.short	0x0000
        /*0028*/ 	.byte	0x00, 0xf0, 0x41, 0x07


	//----- nvinfo : EIATTR_MAXREG_COUNT
	.align		4
.L_1232:
        /*002c*/ 	.byte	0x03, 0x1b
        /*002e*/ 	.short	0x00ff


	//----- nvinfo : EIATTR_NUM_BARRIERS
	.align		4
        /*0030*/ 	.byte	0x02, 0x4c
        /*0032*/ 	.byte	0x01
	.zero		1


	//----- nvinfo : EIATTR_MERCURY_ISA_VERSION
	.align		4
        /*0034*/ 	.byte	0x03, 0x5f
        /*0036*/ 	.short	0x0000


	//----- nvinfo : EIATTR_COOP_GROUP_MASK_REGIDS
	.align		4
        /*0038*/ 	.byte	0x04, 0x29
        /*003a*/ 	.short	(.L_1234 - .L_1233)


	//   ....[0]....
.L_1233:
        /*003c*/ 	.word	0xffffffff


	//   ....[1]....
        /*0040*/ 	.word	0xffffffff


	//   ....[2]....
        /*0044*/ 	.word	0xffffffff


	//   ....[3]....
        /*0048*/ 	.word	0xffffffff


	//   ....[4]....
        /*004c*/ 	.word	0xffffffff


	//   ....[5]....
        /*0050*/ 	.word	0xffffffff


	//   ....[6]....
        /*0054*/ 	.word	0xffffffff


	//   ....[7]....
        /*0058*/ 	.word	0xffffffff


	//   ....[8]....
        /*005c*/ 	.word	0xffffffff


	//   ....[9]....
        /*0060*/ 	.word	0xffffffff


	//   ....[10]....
        /*0064*/ 	.word	0xffffffff


	//   ....[11]....
        /*0068*/ 	.word	0xffffffff


	//   ....[12]....
        /*006c*/ 	.word	0xffffffff


	//   ....[13]....
        /*0070*/ 	.word	0xffffffff


	//   ....[14]....
        /*0074*/ 	.word	0xffffffff


	//   ....[15]....
        /*0078*/ 	.word	0xffffffff


	//----- nvinfo : EIATTR_COOP_GROUP_INSTR_OFFSETS
	.align		4
.L_1234:
        /*007c*/ 	.byte	0x04, 0x28
        /*007e*/ 	.short	(.L_1236 - .L_1235)


	//   ....[0]....
.L_1235:
        /*0080*/ 	.word	0x00018750


	//   ....[1]....
        /*0084*/ 	.word	0x00018770


	//   ....[2]....
        /*0088*/ 	.word	0x00018810


	//   ....[3]....
        /*008c*/ 	.word	0x00018820


	//   ....[4]....
        /*0090*/ 	.word	0x0001c2d0


	//   ....[5]....
        /*0094*/ 	.word	0x0001c2e0


	//   ....[6]....
        /*0098*/ 	.word	0x0001c320


	//   ....[7]....
        /*009c*/ 	.word	0x0001c330


	//   ....[8]....
        /*00a0*/ 	.word	0x00020680


	//   ....[9]....
        /*00a4*/ 	.word	0x000206a0


	//   ....[10]....
        /*00a8*/ 	.word	0x000206d0


	//   ....[11]....
        /*00ac*/ 	.word	0x000206e0


	//   ....[12]....
        /*00b0*/ 	.word	0x000223b0


	//   ....[13]....
        /*00b4*/ 	.word	0x000223f0


	//   ....[14]....
        /*00b8*/ 	.word	0x00022420


	//   ....[15]....
        /*00bc*/ 	.word	0x00022430


	//----- nvinfo : EIATTR_EXIT_INSTR_OFFSETS
	.align		4
.L_1236:
        /*00c0*/ 	.byte	0x04, 0x1c
        /*00c2*/ 	.short	(.L_1238 - .L_1237)


	//   ....[0]....
.L_1237:
        /*00c4*/ 	.word	0x00000320


	//   ....[1]....
        /*00c8*/ 	.word	0x00000c00


	//   ....[2]....
        /*00cc*/ 	.word	0x00000c30


	//   ....[3]....
        /*00d0*/ 	.word	0x00024090


	//   ....[4]....
        /*00d4*/ 	.word	0x00024180


	//----- nvinfo : EIATTR_CTAIDZ_USED
	.align		4
.L_1238:
        /*00d8*/ 	.byte	0x01, 0x04
	.zero		2


	//----- nvinfo : EIATTR_CRS_STACK_SIZE
	.align		4
        /*00dc*/ 	.byte	0x04, 0x1e
        /*00de*/ 	.short	(.L_1240 - .L_1239)
.L_1239:
        /*00e0*/ 	.word	0x00000000
.L_1240:


//--------------------- .nv.info._ZN5flash24flash_fwd_splitkv_kernelI23Flash_fwd_kernel_traitsILi256ELi64ELi64ELi4ELb0ELb0EN7cutlass6half_tE19Flash_kernel_traitsILi256ELi64ELi64ELi4ES3_EELb0ELb1ELb1ELb0ELb0ELb0ELb0ELb1EEEvNS_16Flash_fwd_paramsE --------------------------
	.section	.nv.info._ZN5flash24flash_fwd_splitkv_kernelI23Flash_fwd_kernel_traitsILi256ELi64ELi64ELi4ELb0ELb0EN7cutlass6half_tE19Flash_kernel_traitsILi256ELi64ELi64ELi4ES3_EELb0ELb1ELb1ELb0ELb0ELb0ELb0ELb1EEEvNS_16Flash_fwd_paramsE,"",@"SHT_CUDA_INFO"
	.sectionflags	@""
	.align	4


	//----- nvinfo : EIATTR_CUDA_API_VERSION
	.align		4
        /*0000*/ 	.byte	0x04, 0x37
        /*0002*/ 	.short	(.L_1242 - .L_1241)
.L_1241:
        /*0004*/ 	.word	0x00000082


	//----- nvinfo : EIATTR_SW2861232_WAR
	.align		4
.L_1242:
        /*0008*/ 	.byte	0x01, 0x35
	.zero		2


	//----- nvinfo : EIATTR_PARAM_CBANK
	.align		4
        /*000c*/ 	.byte	0x04, 0x0a
        /*000e*/ 	.short	(.L_1244 - .L_1243)
	.align		4
.L_1243:
        /*0010*/ 	.word	index@(.nv.constant0._ZN5flash24flash_fwd_splitkv_kernelI23Flash_fwd_kernel_traitsILi256ELi64ELi64ELi4ELb0ELb0EN7cutlass6half_tE19Flash_kernel_traitsILi256ELi64ELi64ELi4ES3_EELb0ELb1ELb1ELb0ELb0ELb0ELb0ELb1EEEvNS_16Flash_fwd_paramsE)
        /*0014*/ 	.short	0x0160
        /*0016*/ 	.short	0x01d0


	//----- nvinfo : EIATTR_CBANK_PARAM_SIZE
	.align		4
.L_1244:
        /*0018*/ 	.byte	0x03, 0x19
        /*001a*/ 	.short	0x01d0


	//----- nvinfo : EIATTR_KPARAM_INFO
	.align		4
        /*001c*/ 	.byte	0x04, 0x17
        /*001e*/ 	.short	(.L_1246 - .L_1245)
.L_1245:
        /*0020*/ 	.word	0x00000000
        /*0024*/ 	.short	0x0000
        /*0026*/ 	.short	0x0000
        /*0028*/ 	.byte	0x00, 0xf0, 0x41, 0x07


	//----- nvinfo : EIATTR_MAXREG_COUNT
	.align		4
.L_1246:
        /*002c*/ 	.byte	0x03, 0x1b
        /*002e*/ 	.short	0x00ff


	//----- nvinfo : EIATTR_NUM_BARRIERS
	.align		4
        /*0030*/ 	.byte	0x02, 0x4c
        /*0032*/ 	.byte	0x01
	.zero		1


	//----- nvinfo : EIATTR_ANNOTATIONS
	.align		4
        /*0034*/ 	.byte	0x04, 0x55
        /*0036*/ 	.short	(.L_1248 - .L_1247)


	//   ....[0]....
.L_1247:
        /*0038*/ 	.word	0x00000001
        /*003c*/ 	.byte	0x10, 0x4d, 0x02, 0x00, 0x01, 0x00, 0x00, 0x00, 0xe0, 0x62, 0x02, 0x00


	//----- nvinfo : EIATTR_MERCURY_ISA_VERSION
	.align		4
.L_1248:
        /*0048*/ 	.byte	0x03, 0x5f
        /*004a*/ 	.short	0x0000


	//----- nvinfo : EIATTR_COOP_GROUP_MASK_REGIDS
	.align		4
        /*004c*/ 	.byte	0x04, 0x29
        /*004e*/ 	.short	(.L_1250 - .L_1249)


	//   ....[0]....
.L_1249:
        /*0050*/ 	.word	0xffffffff


	//   ....[1]....
        /*0054*/ 	.word	0xffffffff


	//   ....[2]....
        /*0058*/ 	.word	0xffffffff


	//   ....[3]....
        /*005c*/ 	.word	0xffffffff


	//   ....[4]....
        /*0060*/ 	.word	0xffffffff


	//   ....[5]....
        /*0064*/ 	.word	0xffffffff


	//   ....[6]....
        /*0068*/ 	.word	0xffffffff


	//   ....[7]....
        /*006c*/ 	.word	0xffffffff


	//   ....[8]....
        /*0070*/ 	.word	0xffffffff


	//   ....[9]....
        /*0074*/ 	.word	0xffffffff


	//   ....[10]....
        /*0078*/ 	.word	0xffffffff


	//   ....[11]....
        /*007c*/ 	.word	0xffffffff


	//   ....[12]....
        /*0080*/ 	.word	0xffffffff


	//   ....[13]....
        /*0084*/ 	.word	0xffffffff


	//   ....[14]....
        /*0088*/ 	.word	0xffffffff


	//   ....[15]....
        /*008c*/ 	.word	0xffffffff


	//   ....[16]....
        /*0090*/ 	.word	0xffffffff


	//   ....[17]....
        /*0094*/ 	.word	0xffffffff


	//   ....[18]....
        /*0098*/ 	.word	0xffffffff


	//   ....[19]....
        /*009c*/ 	.word	0xffffffff


	//----- nvinfo : EIATTR_COOP_GROUP_INSTR_OFFSETS
	.align		4
.L_1250:
        /*00a0*/ 	.byte	0x04, 0x28
        /*00a2*/ 	.short	(.L_1252 - .L_1251)


	//   ....[0]....
.L_1251:
        /*00a4*/ 	.word	0x0001dd50


	//   ....[1]....
        /*00a8*/ 	.word	0x0001ddf0


	//   ....[2]....
        /*00ac*/ 	.word	0x0001de10


	//   ....[3]....
        /*00b0*/ 	.word	0x0001de30


	//   ....[4]....
        /*00b4*/ 	.word	0x00022b60


	//   ....[5]....
        /*00b8*/ 	.word	0x00022b70


	//   ....[6]....
        /*00bc*/ 	.word	0x00022ba0


	//   ....[7]....
        /*00c0*/ 	.word	0x00022bb0


	//   ....[8]....
        /*00c4*/ 	.word	0x000280f0


	//   ....[9]....
        /*00c8*/ 	.word	0x00028110


	//   ....[10]....
        /*00cc*/ 	.word	0x00028130


	//   ....[11]....
        /*00d0*/ 	.word	0x00028150


	//   ....[12]....
        /*00d4*/ 	.word	0x0002a230


	//   ....[13]....
        /*00d8*/ 	.word	0x0002a260


	//   ....[14]....
        /*00dc*/ 	.word	0x0002a270


	//   ....[15]....
        /*00e0*/ 	.word	0x0002a2a0


	//   ....[16]....
        /*00e4*/ 	.word	0x0002c330


	//   ....[17]....
        /*00e8*/ 	.word	0x0002c380


	//   ....[18]....
        /*00ec*/ 	.word	0x0002c3d0


	//   ....[19]....
        /*00f0*/ 	.word	0x0002c420


	//----- nvinfo : EIATTR_EXIT_INSTR_OFFSETS
	.align		4
.L_1252:
        /*00f4*/ 	.byte	0x04, 0x1c
        /*00f6*/ 	.short	(.L_1254 - .L_1253)


	//   ....[0]....
.L_1253:
        /*00f8*/ 	.word	0x000000c0


	//----- nvinfo : EIATTR_CTAIDZ_USED
	.align		4
.L_1254:
        /*00fc*/ 	.byte	0x01, 0x04
	.zero		2


	//----- nvinfo : EIATTR_CRS_STACK_SIZE
	.align		4
        /*0100*/ 	.byte	0x04, 0x1e
        /*0102*/ 	.short	(.L_1256 - .L_1255)
.L_1255:
        /*0104*/ 	.word	0x00000000
.L_1256:


//--------------------- .nv.info._ZN5flash24flash_fwd_splitkv_kernelI23Flash_fwd_kernel_traitsILi256ELi64ELi64ELi4ELb0ELb0EN7cutlass6half_tE19Flash_kernel_traitsILi256ELi64ELi64ELi4ES3_EELb0ELb1ELb1ELb0ELb0ELb1ELb0ELb1EEEvNS_16Flash_fwd_paramsE --------------------------
	.section	.nv.info._ZN5flash24flash_fwd_splitkv_kernelI23Flash_fwd_kernel_traitsILi256ELi64ELi64ELi4ELb0ELb0EN7cutlass6half_tE19Flash_kernel_traitsILi256ELi64ELi64ELi4ES3_EELb0ELb1ELb1ELb0ELb0ELb1ELb0ELb1EEEvNS_16Flash_fwd_paramsE,"",@"SHT_CUDA_INFO"
	.sectionflags	@""
	.align	4


	//----- nvinfo : EIATTR_CUDA_API_VERSION
	.align		4
        /*0000*/ 	.byte	0x04, 0x37
        /*0002*/ 	.short	(.L_1258 - .L_1257)
.L_1257:
        /*0004*/ 	.word	0x00000082


	//----- nvinfo : EIATTR_SW2861232_WAR
	.align		4
.L_1258:
        /*0008*/ 	.byte	0x01, 0x35
	.zero		2


	//----- nvinfo : EIATTR_PARAM_CBANK
	.align		4
        /*000c*/ 	.byte	0x04, 0x0a
        /*000e*/ 	.short	(.L_1260 - .L_1259)
	.align		4
.L_1259:
        /*0010*/ 	.word	index@(.nv.constant0._ZN5flash24flash_fwd_splitkv_kernelI23Flash_fwd_kernel_traitsILi256ELi64ELi64ELi4ELb0ELb0EN7cutlass6half_tE19Flash_kernel_traitsILi256ELi64ELi64ELi4ES3_EELb0ELb1ELb1ELb0ELb0ELb1ELb0ELb1EEEvNS_16Flash_fwd_paramsE)
        /*0014*/ 	.short	0x0160
        /*0016*/ 	.short	0x01d0


	//----- nvinfo : EIATTR_CBANK_PARAM_SIZE
	.align		4
.L_1260:
        /*0018*/ 	.byte	0x03, 0x19
        /*001a*/ 	.short	0x01d0


	//----- nvinfo : EIATTR_KPARAM_INFO
	.align		4
        /*001c*/ 	.byte	0x04, 0x17
        /*001e*/ 	.short	(.L_1262 - .L_1261)
.L_1261:
        /*0020*/ 	.word	0x00000000
        /*0024*/ 	.short	0x0000
        /*0026*/ 	.short	0x0000
        /*0028*/ 	.byte	0x00, 0xf0, 0x41, 0x07


	//----- nvinfo : EIATTR_MAXREG_COUNT
	.align		4
.L_1262:
        /*002c*/ 	.byte	0x03, 0x1b
        /*002e*/ 	.short	0x00ff


	//----- nvinfo : EIATTR_NUM_BARRIERS
	.align		4
        /*0030*/ 	.byte	0x02, 0x4c
        /*0032*/ 	.byte	0x01
	.zero		1


	//----- nvinfo : EIATTR_MERCURY_ISA_VERSION
	.align		4
        /*0034*/ 	.byte	0x03, 0x5f
        /*0036*/ 	.short	0x0000


	//----- nvinfo : EIATTR_COOP_GROUP_MASK_REGIDS
	.align		4
        /*0038*/ 	.byte	0x04, 0x29
        /*003a*/ 	.short	(.L_1264 - .L_1263)


	//   ....[0]....
.L_1263:
        /*003c*/ 	.word	0xffffffff


	//   ....[1]....
        /*0040*/ 	.word	0xffffffff


	//   ....[2]....
        /*0044*/ 	.word	0xffffffff


	//   ....[3]....
        /*0048*/ 	.word	0xffffffff


	//   ....[4]....
        /*004c*/ 	.word	0xffffffff


	//   ....[5]....
        /*0050*/ 	.word	0xffffffff


	//   ....[6]....
        /*0054*/ 	.word	0xffffffff


	//   ....[7]....
        /*0058*/ 	.word	0xffffffff


	//   ....[8]....
        /*005c*/ 	.word	0xffffffff


	//   ....[9]....
        /*0060*/ 	.word	0xffffffff


	//   ....[10]....
        /*0064*/ 	.word	0xffffffff


	//   ....[11]....
        /*0068*/ 	.word	0xffffffff


	//   ....[12]....
        /*006c*/ 	.word	0xffffffff


	//   ....[13]....
        /*0070*/ 	.word	0xffffffff


	//   ....[14]....
        /*0074*/ 	.word	0xffffffff


	//   ....[15]....
        /*0078*/ 	.word	0xffffffff


	//   ....[16]....
        /*007c*/ 	.word	0xffffffff


	//   ....[17]....
        /*0080*/ 	.word	0xffffffff


	//   ....[18]....
        /*0084*/ 	.word	0xffffffff


	//   ....[19]....
        /*0088*/ 	.word	0xffffffff


	//----- nvinfo : EIATTR_COOP_GROUP_INSTR_OFFSETS
	.align		4
.L_1264:
        /*008c*/ 	.byte	0x04, 0x28
        /*008e*/ 	.short	(.L_1266 - .L_1265)


	//   ....[0]....
.L_1265:
        /*0090*/ 	.word	0x0001e130


	//   ....[1]....
        /*0094*/ 	.word	0x0001e1d0


	//   ....[2]....
        /*0098*/ 	.word	0x0001e1f0


	//   ....[3]....
        /*009c*/ 	.word	0x0001e210


	//   ....[4]....
        /*00a0*/ 	.word	0x00023290


	//   ....[5]....
        /*00a4*/ 	.word	0x000232a0


	//   ....[6]....
        /*00a8*/ 	.word	0x000232d0


	//   ....[7]....
        /*00ac*/ 	.word	0x000232e0


	//   ....[8]....
        /*00b0*/ 	.word	0x00028aa0


	//   ....[9]....
        /*00b4*/ 	.word	0x00028c10


	//   ....[10]....
        /*00b8*/ 	.word	0x00028c20


	//   ....[11]....
        /*00bc*/ 	.word	0x00028c80


	//   ....[12]....
        /*00c0*/ 	.word	0x0002acf0


	//   ....[13]....
        /*00c4*/ 	.word	0x0002ad20


	//   ....[14]....
        /*00c8*/ 	.word	0x0002ad30


	//   ....[15]....
        /*00cc*/ 	.word	0x0002ad60


	//   ....[16]....
        /*00d0*/ 	.word	0x0002cde0


	//   ....[17]....
        /*00d4*/ 	.word	0x0002ce30


	//   ....[18]....
        /*00d8*/ 	.word	0x0002ce80


	//   ....[19]....
        /*00dc*/ 	.word	0x0002ced0


	//----- nvinfo : EIATTR_EXIT_INSTR_OFFSETS
	.align		4
.L_1266:
        /*00e0*/ 	.byte	0x04, 0x1c
        /*00e2*/ 	.short	(.L_1268 - .L_1267)


	//   ....[0]....
.L_1267:
        /*00e4*/ 	.word	0x000000b0


	//----- nvinfo : EIATTR_CTAIDZ_USED
	.align		4
.L_1268:
        /*00e8*/ 	.byte	0x01, 0x04
	.zero		2


	//----- nvinfo : EIATTR_CRS_STACK_SIZE
	.align		4
        /*00ec*/ 	.byte	0x04, 0x1e
        /*00ee*/ 	.short	(.L_1270 - .L_1269)
.L_1269:
        /*00f0*/ 	.word	0x00000000
.L_1270:


//--------------------- .nv.info._ZN5flash24flash_fwd_splitkv_kernelI23Flash_fwd_kernel_traitsILi256ELi64ELi64ELi4ELb0ELb0EN7cutlass6half_tE19Flash_kernel_traitsILi256ELi64ELi64ELi4ES3_EELb0ELb1ELb0ELb0ELb1ELb0ELb1ELb0EEEvNS_16Flash_fwd_paramsE --------------------------
	.section	.nv.info._ZN5flash24flash_fwd_splitkv_kernelI23Flash_fwd_kernel_traitsILi256ELi64ELi64ELi4ELb0ELb0EN7cutlass6half_tE19Flash_kernel_traitsILi256ELi64ELi64ELi4ES3_EELb0ELb1ELb0ELb0ELb1ELb0ELb1ELb0EEEvNS_16Flash_fwd_paramsE,"",@"SHT_CUDA_INFO"
	.sectionflags	@""
	.align	4


	//----- nvinfo : EIATTR_CUDA_API_VERSION
	.align		4
        /*0000*/ 	.byte	0x04, 0x37
        /*0002*/ 	.short	(.L_1272 - .L_1271)
.L_1271:
        /*0004*/ 	.word	0x00000082


	//----- nvinfo : EIATTR_SW2861232_WAR
	.align		4
.L_1272:
        /*0008*/ 	.byte	0x01, 0x35
	.zero		2


	//----- nvinfo : EIATTR_PARAM_CBANK
	.align		4
        /*000c*/ 	.byte	0x04, 0x0a
        /*000e*/ 	.short	(.L_1274 - .L_1273)
	.align		4
.L_1273:
        /*0010*/ 	.word	index@(.nv.constant0._ZN5flash24flash_fwd_splitkv_kernelI23Flash_fwd_kernel_traitsILi256ELi64ELi64ELi4ELb0ELb0EN7cutlass6half_tE19Flash_kernel_traitsILi256ELi64ELi64ELi4ES3_EELb0ELb1ELb0ELb0ELb1ELb0ELb1ELb0EEEvNS_16Flash_fwd_paramsE)
        /*0014*/ 	.short	0x0160
        /*0016*/ 	.short	0x01d0


	//----- nvinfo : EIATTR_CBANK_PARAM_SIZE
	.align		4
.L_1274:
        /*0018*/ 	.byte	0x03, 0x19
        /*001a*/ 	.short	0x01d0


	//----- nvinfo : EIATTR_KPARAM_INFO
	.align		4
        /*001c*/ 	.byte	0x04, 0x17
        /*001e*/ 	.short	(.L_1276 - .L_1275)
.L_1275:
        /*0020*/ 	.word	0x00000000
        /*0024*/ 	.short	0x0000
        /*0026*/ 	.short	0x0000
        /*0028*/ 	.byte	0x00, 0xf0, 0x41, 0x07


	//----- nvinfo : EIATTR_MAXREG_COUNT
	.align		4
.L_1276:
        /*002c*/ 	.byte	0x03, 0x1b
        /*002e*/ 	.short	0x00ff


	//----- nvinfo : EIATTR_NUM_BARRIERS
	.align		4
        /*0030*/ 	.byte	0x02, 0x4c
        /*0032*/ 	.byte	0x01
	.zero		1


	//----- nvinfo : EIATTR_MERCURY_ISA_VERSION
	.align		4
        /*0034*/ 	.byte	0x03, 0x5f
        /*0036*/ 	.short	0x0000


	//----- nvinfo : EIATTR_COOP_GROUP_MASK_REGIDS
	.align		4
        /*0038*/ 	.byte	0x04, 0x29
        /*003a*/ 	.short	(.L_1278 - .L_1277)


	//   ....[0]....
.L_1277:
        /*003c*/ 	.word	0xffffffff


	//   ....[1]....
        /*0040*/ 	.word	0xffffffff


	//   ....[2]....
        /*0044*/ 	.word	0xffffffff


	//   ....[3]....
        /*0048*/ 	.word	0xffffffff


	//   ....[4]....
        /*004c*/ 	.word	0xffffffff


	//   ....[5]....
        /*0050*/ 	.word	0xffffffff


	//   ....[6]....
        /*0054*/ 	.word	0xffffffff


	//   ....[7]....
        /*0058*/ 	.word	0xffffffff


	//   ....[8]....
        /*005c*/ 	.word	0xffffffff


	//   ....[9]....
        /*0060*/ 	.word	0xffffffff


	//   ....[10]....
        /*0064*/ 	.word	0xffffffff


	//   ....[11]....
        /*0068*/ 	.word	0xffffffff


	//   ....[12]....
        /*006c*/ 	.word	0xffffffff


	//   ....[13]....
        /*0070*/ 	.word	0xffffffff


	//   ....[14]....
        /*0074*/ 	.word	0xffffffff


	//   ....[15]....
        /*0078*/ 	.word	0xffffffff


	//----- nvinfo : EIATTR_COOP_GROUP_INSTR_OFFSETS
	.align		4
.L_1278:
        /*007c*/ 	.byte	0x04, 0x28
        /*007e*/ 	.short	(.L_1280 - .L_1279)


	//   ....[0]....
.L_1279:
        /*0080*/ 	.word	0x00004790


	//   ....[1]....
        /*0084*/ 	.word	0x000047c0


	//   ....[2]....
        /*0088*/ 	.word	0x00004860


	//   ....[3]....
        /*008c*/ 	.word	0x00004870


	//   ....[4]....
        /*0090*/ 	.word	0x00008010


	//   ....[5]....
        /*0094*/ 	.word	0x00008020


	//   ....[6]....
        /*0098*/ 	.word	0x00008050


	//   ....[7]....
        /*009c*/ 	.word	0x00008060


	//   ....[8]....
        /*00a0*/ 	.word	0x0000bf10


	//   ....[9]....
        /*00a4*/ 	.word	0x0000bf60


	//   ....[10]....
        /*00a8*/ 	.word	0x0000bf80


	//   ....[11]....
        /*00ac*/ 	.word	0x0000bfa0


	//   ....[12]....
        /*00b0*/ 	.word	0x0000dc70


	//   ....[13]....
        /*00b4*/ 	.word	0x0000dcb0


	//   ....[14]....
        /*00b8*/ 	.word	0x0000dd00


	//   ....[15]....
        /*00bc*/ 	.word	0x0000dd10


	//----- nvinfo : EIATTR_EXIT_INSTR_OFFSETS
	.align		4
.L_1280:
        /*00c0*/ 	.byte	0x04, 0x1c
        /*00c2*/ 	.short	(.L_1282 - .L_1281)


	//   ....[0]....
.L_1281:
        /*00c4*/ 	.word	0x00000420


	//   ....[1]....
        /*00c8*/ 	.word	0x00000d10


	//   ....[2]....
        /*00cc*/ 	.word	0x00000d40


	//   ....[3]....
        /*00d0*/ 	.word	0x0000f480


	//   ....[4]....
        /*00d4*/ 	.word	0x0000f4d0


	//----- nvinfo : EIATTR_CTAIDZ_USED
	.align		4
.L_1282:
        /*00d8*/ 	.byte	0x01, 0x04
	.zero		2


	//----- nvinfo : EIATTR_CRS_STACK_SIZE
	.align		4
        /*00dc*/ 	.byte	0x04, 0x1e
        /*00de*/ 	.short	(.L_1284 - .L_1283)
.L_1283:
        /*00e0*/ 	.word	0x00000000
.L_1284:


//--------------------- .nv.info._ZN5flash24flash_fwd_splitkv_kernelI23Flash_fwd_kernel_traitsILi256ELi64ELi64ELi4ELb0ELb0EN7cutlass6half_tE19Flash_kernel_traitsILi256ELi64ELi64ELi4ES3_EELb0ELb1ELb0ELb0ELb1ELb1ELb1ELb0EEEvNS_16Flash_fwd_paramsE --------------------------
	.section	.nv.info._ZN5flash24flash_fwd_splitkv_kernelI23Flash_fwd_kernel_traitsILi256ELi64ELi64ELi4ELb0ELb0EN7cutlass6half_tE19Flash_kernel_traitsILi256ELi64ELi64ELi4ES3_EELb0ELb1ELb0ELb0ELb1ELb1ELb1ELb0EEEvNS_16Flash_fwd_paramsE,"",@"SHT_CUDA_INFO"
	.sectionflags	@""
	.align	4


	//----- nvinfo : EIATTR_CUDA_API_VERSION
	.align		4
        /*0000*/ 	.byte	0x04, 0x37
        /*0002*/ 	.short	(.L_1286 - .L_1285)
.L_1285:
        /*0004*/ 	.word	0x00000082


	//----- nvinfo : EIATTR_SW2861232_WAR
	.align		4
.L_1286:
        /*0008*/ 	.byte	0x01, 0x35
	.zero		2


	//----- nvinfo : EIATTR_PARAM_CBANK
	.align		4
        /*000c*/ 	.byte	0x04, 0x0a
        /*000e*/ 	.short	(.L_1288 - .L_1287)
	.align		4
.L_1287:
        /*0010*/ 	.word	index@(.nv.constant0._ZN5flash24flash_fwd_splitkv_kernelI23Flash_fwd_kernel_traitsILi256ELi64ELi64ELi4ELb0ELb0EN7cutlass6half_tE19Flash_kernel_traitsILi256ELi64ELi64ELi4ES3_EELb0ELb1ELb0ELb0ELb1ELb1ELb1ELb0EEEvNS_16Flash_fwd_paramsE)
        /*0014*/ 	.short	0x0160
        /*0016*/ 	.short	0x01d0


	//----- nvinfo : EIATTR_CBANK_PARAM_SIZE
	.align		4
.L_1288:
        /*0018*/ 	.byte	0x03, 0x19
        /*001a*/ 	.short	0x01d0


	//----- nvinfo : EIATTR_KPARAM_INFO
	.align		4
        /*001c*/ 	.byte	0x04, 0x17
        /*001e*/ 	.short	(.L_1290 - .L_1289)
.L_1289:
        /*0020*/ 	.word	0x00000000
        /*0024*/ 	.short	0x0000
        /*0026*/ 	.short	0x0000
        /*0028*/ 	.byte	0x00, 0xf0, 0x41, 0x07


	//----- nvinfo : EIATTR_MAXREG_COUNT
	.align		4
.L_1290:
        /*002c*/ 	.byte	0x03, 0x1b
        /*002e*/ 	.short	0x00ff


	//----- nvinfo : EIATTR_NUM_BARRIERS
	.align		4
        /*0030*/ 	.byte	0x02, 0x4c
        /*0032*/ 	.byte	0x01
	.zero		1


	//----- nvinfo : EIATTR_MERCURY_ISA_VERSION
	.align		4
        /*0034*/ 	.byte	0x03, 0x5f
        /*0036*/ 	.short	0x0000


	//----- nvinfo : EIATTR_COOP_GROUP_MASK_REGIDS
	.align		4
        /*0038*/ 	.byte	0x04, 0x29
        /*003a*/ 	.short	(.L_1292 - .L_1291)


	//   ....[0]....
.L_1291:
        /*003c*/ 	.word	0xffffffff


	//   ....[1]....
        /*0040*/ 	.word	0xffffffff


	//   ....[2]....
        /*0044*/ 	.word	0xffffffff


	//   ....[3]....
        /*0048*/ 	.word	0xffffffff


	//   ....[4]....
        /*004c*/ 	.word	0xffffffff


	//   ....[5]....
        /*0050*/ 	.word	0xffffffff


	//   ....[6]....
        /*0054*/ 	.word	0xffffffff


	//   ....[7]....
        /*0058*/ 	.word	0xffffffff


	//   ....[8]....
        /*005c*/ 	.word	0xffffffff


	//   ....[9]....
        /*0060*/ 	.word	0xffffffff


	//   ....[10]....
        /*0064*/ 	.word	0xffffffff


	//   ....[11]....
        /*0068*/ 	.word	0xffffffff


	//   ....[12]....
        /*006c*/ 	.word	0xffffffff


	//   ....[13]....
        /*0070*/ 	.word	0xffffffff


	//   ....[14]....
        /*0074*/ 	.word	0xffffffff


	//   ....[15]....
        /*0078*/ 	.word	0xffffffff


	//----- nvinfo : EIATTR_COOP_GROUP_INSTR_OFFSETS
	.align		4
.L_1292:
        /*007c*/ 	.byte	0x04, 0x28
        /*007e*/ 	.short	(.L_1294 - .L_1293)


	//   ....[0]....
.L_1293:
        /*0080*/ 	.word	0x00004bb0


	//   ....[1]....
        /*0084*/ 	.word	0x00004be0


	//   ....[2]....
        /*0088*/ 	.word	0x00004c80


	//   ....[3]....
        /*008c*/ 	.word	0x00004c90


	//   ....[4]....
        /*0090*/ 	.word	0x00008810


	//   ....[5]....
        /*0094*/ 	.word	0x00008820


	//   ....[6]....
        /*0098*/ 	.word	0x00008850


	//   ....[7]....
        /*009c*/ 	.word	0x00008860


	//   ....[8]....
        /*00a0*/ 	.word	0x0000cb50


	//   ....[9]....
        /*00a4*/ 	.word	0x0000cb60


	//   ....[10]....
        /*00a8*/ 	.word	0x0000cba0


	//   ....[11]....
        /*00ac*/ 	.word	0x0000cbb0


	//   ....[12]....
        /*00b0*/ 	.word	0x0000e880


	//   ....[13]....
        /*00b4*/ 	.word	0x0000e8c0


	//   ....[14]....
        /*00b8*/ 	.word	0x0000e910


	//   ....[15]....
        /*00bc*/ 	.word	0x0000e920


	//----- nvinfo : EIATTR_EXIT_INSTR_OFFSETS
	.align		4
.L_1294:
        /*00c0*/ 	.byte	0x04, 0x1c
        /*00c2*/ 	.short	(.L_1296 - .L_1295)


	//   ....[0]....
.L_1295:
        /*00c4*/ 	.word	0x00000420


	//   ....[1]....
        /*00c8*/ 	.word	0x00000d20


	//   ....[2]....
        /*00cc*/ 	.word	0x00000d50


	//   ....[3]....
        /*00d0*/ 	.word	0x00010090


	//   ....[4]....
        /*00d4*/ 	.word	0x000100e0


	//----- nvinfo : EIATTR_CTAIDZ_USED
	.align		4
.L_1296:
        /*00d8*/ 	.byte	0x01, 0x04
	.zero		2


	//----- nvinfo : EIATTR_CRS_STACK_SIZE
	.align		4
        /*00dc*/ 	.byte	0x04, 0x1e
        /*00de*/ 	.short	(.L_1298 - .L_1297)
.L_1297:
        /*00e0*/ 	.word	0x00000000
.L_1298:


//--------------------- .nv.info._ZN5flash24flash_fwd_splitkv_kernelI23Flash_fwd_kernel_traitsILi256ELi64ELi64ELi4ELb0ELb0EN7cutlass6half_tE19Flash_kernel_traitsILi256ELi64ELi64ELi4ES3_EELb0ELb1ELb1ELb0ELb0ELb0ELb1ELb0EEEvNS_16Flash_fwd_paramsE --------------------------
	.section	.nv.info._ZN5flash24flash_fwd_splitkv_kernelI23Flash_fwd_kernel_traitsILi256ELi64ELi64ELi4ELb0ELb0EN7cutlass6half_tE19Flash_kernel_traitsILi256ELi64ELi64ELi4ES3_EELb0ELb1ELb1ELb0ELb0ELb0ELb1ELb0EEEvNS_16Flash_fwd_paramsE,"",@"SHT_CUDA_INFO"
	.sectionflags	@""
	.align	4


	//----- nvinfo : EIATTR_CUDA_API_VERSION
	.align		4
        /*0000*/ 	.byte	0x04, 0x37
        /*0002*/ 	.short	(.L_1300 - .L_1299)
.L_1299:
        /*0004*/ 	.word	0x00000082


	//----- nvinfo : EIATTR_SW2861232_WAR
	.align		4
.L_1300:
        /*0008*/ 	.byte	0x01, 0x35
	.zero		2


	//----- nvinfo : EIATTR_PARAM_CBANK
	.align		4
        /*000c*/ 	.byte	0x04, 0x0a
        /*000e*/ 	.short	(.L_1302 - .L_1301)
	.align		4
.L_1301:
        /*0010*/ 	.word	index@(.nv.constant0._ZN5flash24flash_fwd_splitkv_kernelI23Flash_fwd_kernel_traitsILi256ELi64ELi64ELi4ELb0ELb0EN7cutlass6half_tE19Flash_kernel_traitsILi256ELi64ELi64ELi4ES3_EELb0ELb1ELb1ELb0ELb0ELb0ELb1ELb0EEEvNS_16Flash_fwd_paramsE)
        /*0014*/ 	.short	0x0160
        /*0016*/ 	.short	0x01d0


	//----- nvinfo : EIATTR_CBANK_PARAM_SIZE
	.align		4
.L_1302:
        /*0018*/ 	.byte	0x03, 0x19
        /*001a*/ 	.short	0x01d0


	//----- nvinfo : EIATTR_KPARAM_INFO
	.align		4
        /*001c*/ 	.byte	0x04, 0x17
        /*001e*/ 	.short	(.L_1304 - .L_1303)
.L_1303:
        /*0020*/ 	.word	0x00000000
        /*0024*/ 	.short	0x0000
        /*0026*/ 	.short	0x0000
        /*0028*/ 	.byte	0x00, 0xf0, 0x41, 0x07


	//----- nvinfo : EIATTR_MAXREG_COUNT
	.align		4
.L_1304:
        /*002c*/ 	.byte	0x03, 0x1b
        /*002e*/ 	.short	0x00ff


	//----- nvinfo : EIATTR_NUM_BARRIERS
	.align		4
        /*0030*/ 	.byte	0x02, 0x4c
        /*0032*/ 	.byte	0x01
	.zero		1


	//----- nvinfo : EIATTR_MERCURY_ISA_VERSION
	.align		4
        /*0034*/ 	.byte	0x03, 0x5f
        /*0036*/ 	.short	0x0000


	//----- nvinfo : EIATTR_INT_WARP_WIDE_INSTR_OFFSETS
	.align		4
        /*0038*/ 	.byte	0x04, 0x31
        /*003a*/ 	.short	(.L_1306 - .L_1305)


	//   ....[0]....
.L_1305:
        /*003c*/ 	.word	0x0000bf10


	//----- nvinfo : EIATTR_COOP_GROUP_MASK_REGIDS
	.align		4
.L_1306:
        /*0040*/ 	.byte	0x04, 0x29
        /*0042*/ 	.short	(.L_1308 - .L_1307)


	//   ....[0]....
.L_1307:
        /*0044*/ 	.word	0xffffffff


	//   ....[1]....
        /*0048*/ 	.word	0xffffffff


	//   ....[2]....
        /*004c*/ 	.word	0xffffffff


	//   ....[3]....
        /*0050*/ 	.word	0xffffffff


	//   ....[4]....
        /*0054*/ 	.word	0xffffffff


	//   ....[5]....
        /*0058*/ 	.word	0xffffffff


	//   ....[6]....
        /*005c*/ 	.word	0xffffffff


	//   ....[7]....
        /*0060*/ 	.word	0xffffffff


	//   ....[8]....
        /*0064*/ 	.word	0xffffffff


	//   ....[9]....
        /*0068*/ 	.word	0xffffffff


	//   ....[10]....
        /*006c*/ 	.word	0xffffffff


	//   ....[11]....
        /*0070*/ 	.word	0xffffffff


	//   ....[12]....
        /*0074*/ 	.word	0xffffffff


	//   ....[13]....
        /*0078*/ 	.word	0xffffffff


	//   ....[14]....
        /*007c*/ 	.word	0xffffffff


	//   ....[15]....
        /*0080*/ 	.word	0xffffffff


	//----- nvinfo : EIATTR_COOP_GROUP_INSTR_OFFSETS
	.align		4
.L_1308:
        /*0084*/ 	.byte	0x04, 0x28
        /*0086*/ 	.short	(.L_1310 - .L_1309)


	//   ....[0]....
.L_1309:
        /*0088*/ 	.word	0x00007ab0


	//   ....[1]....
        /*008c*/ 	.word	0x00007ae0


	//   ....[2]....
        /*0090*/ 	.word	0x00007b00


	//   ....[3]....
        /*0094*/ 	.word	0x00007b20


	//   ....[4]....
        /*0098*/ 	.word	0x0000cab0


	//   ....[5]....
        /*009c*/ 	.word	0x0000cac0


	//   ....[6]....
        /*00a0*/ 	.word	0x0000caf0


	//   ....[7]....
        /*00a4*/ 	.word	0x0000cb00


	//   ....[8]....
        /*00a8*/ 	.word	0x00012100


	//   ....[9]....
        /*00ac*/ 	.word	0x00012120


	//   ....[10]....
        /*00b0*/ 	.word	0x00012140


	//   ....[11]....
        /*00b4*/ 	.word	0x00012160


	//   ....[12]....
        /*00b8*/ 	.word	0x00013d90


	//   ....[13]....
        /*00bc*/ 	.word	0x00013dd0


	//   ....[14]....
        /*00c0*/ 	.word	0x00013e90


	//   ....[15]....
        /*00c4*/ 	.word	0x00013ea0


	//----- nvinfo : EIATTR_EXIT_INSTR_OFFSETS
	.align		4
.L_1310:
        /*00c8*/ 	.byte	0x04, 0x1c
        /*00ca*/ 	.short	(.L_1312 - .L_1311)


	//   ....[0]....
.L_1311:
        /*00cc*/ 	.word	0x00000620


	//   ....[1]....
        /*00d0*/ 	.word	0x000013e0


	//   ....[2]....
        /*00d4*/ 	.word	0x00001410


	//   ....[3]....
        /*00d8*/ 	.word	0x00015a00


	//   ....[4]....
        /*00dc*/ 	.word	0x00015aa0


	//   ....[5]....
        /*00e0*/ 	.word	0x00015ac0


	//----- nvinfo : EIATTR_CTAIDZ_USED
	.align		4
.L_1312:
        /*00e4*/ 	.byte	0x01, 0x04
	.zero		2


	//----- nvinfo : EIATTR_CRS_STACK_SIZE
	.align		4
        /*00e8*/ 	.byte	0x04, 0x1e
        /*00ea*/ 	.short	(.L_1314 - .L_1313)
.L_1313:
        /*00ec*/ 	.word	0x00000000
.L_1314:


//--------------------- .nv.info._ZN5flash24flash_fwd_splitkv_kernelI23Flash_fwd_kernel_traitsILi256ELi64ELi64ELi4ELb0ELb0EN7cutlass6half_tE19Flash_kernel_traitsILi256ELi64ELi64ELi4ES3_EELb0ELb1ELb1ELb0ELb0ELb1ELb1ELb0EEEvNS_16Flash_fwd_paramsE --------------------------
	.section	.nv.info._ZN5flash24flash_fwd_splitkv_kernelI23Flash_fwd_kernel_traitsILi256ELi64ELi64ELi4ELb0ELb0EN7cutlass6half_tE19Flash_kernel_traitsILi256ELi64ELi64ELi4ES3_EELb0ELb1ELb1ELb0ELb0ELb1ELb1ELb0EEEvNS_16Flash_fwd_paramsE,"",@"SHT_CUDA_INFO"
	.sectionflags	@""
	.align	4


	//----- nvinfo : EIATTR_CUDA_API_VERSION
	.align		4
        /*0000*/ 	.byte	0x04, 0x37
        /*0002*/ 	.short	(.L_1316 - .L_1315)
.L_1315:
        /*0004*/ 	.word	0x00000082


	//----- nvinfo : EIATTR_SW2861232_WAR
	.align		4
.L_1316:
        /*0008*/ 	.byte	0x01, 0x35
	.zero		2


	//----- nvinfo : EIATTR_PARAM_CBANK
	.align		4
        /*000c*/ 	.byte	0x04, 0x0a
        /*000e*/ 	.short	(.L_1318 - .L_1317)
	.align		4
.L_1317:
        /*0010*/ 	.word	index@(.nv.constant0._ZN5flash24flash_fwd_splitkv_kernelI23Flash_fwd_kernel_traitsILi256ELi64ELi64ELi4ELb0ELb0EN7cutlass6half_tE19Flash_kernel_traitsILi256ELi64ELi64ELi4ES3_EELb0ELb1ELb1ELb0ELb0ELb1ELb1ELb0EEEvNS_16Flash_fwd_paramsE)
        /*0014*/ 	.short	0x0160
        /*0016*/ 	.short	0x01d0


	//----- nvinfo : EIATTR_CBANK_PARAM_SIZE
	.align		4
.L_1318:
        /*0018*/ 	.byte	0x03, 0x19
        /*001a*/ 	.short	0x01d0


	//----- nvinfo : EIATTR_KPARAM_INFO
	.align		4
        /*001c*/ 	.byte	0x04, 0x17
        /*001e*/ 	.short	(.L_1320 - .L_1319)
.L_1319:
        /*0020*/ 	.word	0x00000000
        /*0024*/ 	.short	0x0000
        /*0026*/ 	.short	0x0000
        /*0028*/ 	.byte	0x00, 0xf0, 0x41, 0x07


	//----- nvinfo : EIATTR_MAXREG_COUNT
	.align		4
.L_1320:
        /*002c*/ 	.byte	0x03, 0x1b
        /*002e*/ 	.short	0x00ff


	//----- nvinfo : EIATTR_NUM_BARRIERS
	.align		4
        /*0030*/ 	.byte	0x02, 0x4c
        /*0032*/ 	.byte	0x01
	.zero		1


	//----- nvinfo : EIATTR_MERCURY_ISA_VERSION
	.align		4
        /*0034*/ 	.byte	0x03, 0x5f
        /*0036*/ 	.short	0x0000


	//----- nvinfo : EIATTR_INT_WARP_WIDE_INSTR_OFFSETS
	.align		4
        /*0038*/ 	.byte	0x04, 0x31
        /*003a*/ 	.short	(.L_1322 - .L_1321)


	//   ....[0]....
.L_1321:
        /*003c*/ 	.word	0x0000c830


	//----- nvinfo : EIATTR_COOP_GROUP_MASK_REGIDS
	.align		4
.L_1322:
        /*0040*/ 	.byte	0x04, 0x29
        /*0042*/ 	.short	(.L_1324 - .L_1323)


	//   ....[0]....
.L_1323:
        /*0044*/ 	.word	0xffffffff


	//   ....[1]....
        /*0048*/ 	.word	0xffffffff


	//   ....[2]....
        /*004c*/ 	.word	0xffffffff


	//   ....[3]....
        /*0050*/ 	.word	0xffffffff


	//   ....[4]....
        /*0054*/ 	.word	0xffffffff


	//   ....[5]....
        /*0058*/ 	.word	0xffffffff


	//   ....[6]....
        /*005c*/ 	.word	0xffffffff


	//   ....[7]....
        /*0060*/ 	.word	0xffffffff


	//   ....[8]....
        /*0064*/ 	.word	0xffffffff


	//   ....[9]....
        /*0068*/ 	.word	0xffffffff


	//   ....[10]....
        /*006c*/ 	.word	0xffffffff


	//   ....[11]....
        /*0070*/ 	.word	0xffffffff


	//   ....[12]....
        /*0074*/ 	.word	0xffffffff


	//   ....[13]....
        /*0078*/ 	.word	0xffffffff


	//   ....[14]....
        /*007c*/ 	.word	0xffffffff


	//   ....[15]....
        /*0080*/ 	.word	0xffffffff


	//----- nvinfo : EIATTR_COOP_GROUP_INSTR_OFFSETS
	.align		4
.L_1324:
        /*0084*/ 	.byte	0x04, 0x28
        /*0086*/ 	.short	(.L_1326 - .L_1325)


	//   ....[0]....
.L_1325:
        /*0088*/ 	.word	0x00007f60


	//   ....[1]....
        /*008c*/ 	.word	0x00008000


	//   ....[2]....
        /*0090*/ 	.word	0x00008020


	//   ....[3]....
        /*0094*/ 	.word	0x00008040


	//   ....[4]....
        /*0098*/ 	.word	0x0000d3b0


	//   ....[5]....
        /*009c*/ 	.word	0x0000d3c0


	//   ....[6]....
        /*00a0*/ 	.word	0x0000d3f0


	//   ....[7]....
        /*00a4*/ 	.word	0x0000d400


	//   ....[8]....
        /*00a8*/ 	.word	0x00012cd0


	//   ....[9]....
        /*00ac*/ 	.word	0x00012e40


	//   ....[10]....
        /*00b0*/ 	.word	0x00012e50


	//   ....[11]....
        /*00b4*/ 	.word	0x00012eb0


	//   ....[12]....
        /*00b8*/ 	.word	0x00014aa0


	//   ....[13]....
        /*00bc*/ 	.word	0x00014ae0


	//   ....[14]....
        /*00c0*/ 	.word	0x00014ba0


	//   ....[15]....
        /*00c4*/ 	.word	0x00014bb0


	//----- nvinfo : EIATTR_EXIT_INSTR_OFFSETS
	.align		4
.L_1326:
        /*00c8*/ 	.byte	0x04, 0x1c
        /*00ca*/ 	.short	(.L_1328 - .L_1327)


	//   ....[0]....
.L_1327:
        /*00cc*/ 	.word	0x00000620


	//   ....[1]....
        /*00d0*/ 	.word	0x000013e0


	//   ....[2]....
        /*00d4*/ 	.word	0x00001410


	//   ....[3]....
        /*00d8*/ 	.word	0x00016710


	//   ....[4]....
        /*00dc*/ 	.word	0x000167b0


	//   ....[5]....
        /*00e0*/ 	.word	0x000167d0


	//----- nvinfo : EIATTR_CTAIDZ_USED
	.align		4
.L_1328:
        /*00e4*/ 	.byte	0x01, 0x04
	.zero		2


	//----- nvinfo : EIATTR_CRS_STACK_SIZE
	.align		4
        /*00e8*/ 	.byte	0x04, 0x1e
        /*00ea*/ 	.short	(.L_1330 - .L_1329)
.L_1329:
        /*00ec*/ 	.word	0x00000000
.L_1330:


//--------------------- .nv.info._ZN5flash24flash_fwd_splitkv_kernelI23Flash_fwd_kernel_traitsILi256ELi64ELi64ELi4ELb0ELb0EN7cutlass6half_tE19Flash_kernel_traitsILi256ELi64ELi64ELi4ES3_EELb0ELb1ELb0ELb0ELb1ELb0ELb1ELb1EEEvNS_16Flash_fwd_paramsE --------------------------
	.section	.nv.info._ZN5flash24flash_fwd_splitkv_kernelI23Flash_fwd_kernel_traitsILi256ELi64ELi64ELi4ELb0ELb0EN7cutlass6half_tE19Flash_kernel_traitsILi256ELi64ELi64ELi4ES3_EELb0ELb1ELb0ELb0ELb1ELb0ELb1ELb1EEEvNS_16Flash_fwd_paramsE,"",@"SHT_CUDA_INFO"
	.sectionflags	@""
	.align	4


	//----- nvinfo : EIATTR_CUDA_API_VERSION
	.align		4
        /*0000*/ 	.byte	0x04, 0x37
        /*0002*/ 	.short	(.L_1332 - .L_1331)
.L_1331:
        /*0004*/ 	.word	0x00000082


	//----- nvinfo : EIATTR_SW2861232_WAR
	.align		4
.L_1332:
        /*0008*/ 	.byte	0x01, 0x35
	.zero		2


	//----- nvinfo : EIATTR_PARAM_CBANK
	.align		4
        /*000c*/ 	.byte	0x04, 0x0a
        /*000e*/ 	.short	(.L_1334 - .L_1333)
	.align		4
.L_1333:
        /*0010*/ 	.word	index@(.nv.constant0._ZN5flash24flash_fwd_splitkv_kernelI23Flash_fwd_kernel_traitsILi256ELi64ELi64ELi4ELb0ELb0EN7cutlass6half_tE19Flash_kernel_traitsILi256ELi64ELi64ELi4ES3_EELb0ELb1ELb0ELb0ELb1ELb0ELb1ELb1EEEvNS_16Flash_fwd_paramsE)
        /*0014*/ 	.short	0x0160
        /*0016*/ 	.short	0x01d0


	//----- nvinfo : EIATTR_CBANK_PARAM_SIZE
	.align		4
.L_1334:
        /*0018*/ 	.byte	0x03, 0x19
        /*001a*/ 	.short	0x01d0


	//----- nvinfo : EIATTR_KPARAM_INFO
	.align		4
        /*001c*/ 	.byte	0x04, 0x17
        /*001e*/ 	.short	(.L_1336 - .L_1335)
.L_1335:
        /*0020*/ 	.word	0x00000000
        /*0024*/ 	.short	0x0000
        /*0026*/ 	.short	0x0000
        /*0028*/ 	.byte	0x00, 0xf0, 0x41, 0x07


	//----- nvinfo : EIATTR_MAXREG_COUNT
	.align		4
.L_1336:
        /*002c*/ 	.byte	0x03, 0x1b
        /*002e*/ 	.short	0x00ff


	//----- nvinfo : EIATTR_NUM_BARRIERS
	.align		4
        /*0030*/ 	.byte	0x02, 0x4c
        /*0032*/ 	.byte	0x01
	.zero		1


	//----- nvinfo : EIATTR_ANNOTATIONS
	.align		4
        /*0034*/ 	.byte	0x04, 0x55
        /*0036*/ 	.short	(.L_1338 - .L_1337)


	//   ....[0]....
.L_1337:
        /*0038*/ 	.word	0x00000001
        /*003c*/ 	.byte	0xa0, 0xdd, 0x01, 0x00, 0x01, 0x00, 0x00, 0x00, 0xb0, 0xdd, 0x01, 0x00, 0x01, 0x00, 0x00, 0x00
        /*004c*/ 	.byte	0xa0, 0xf6, 0x01, 0x00, 0x01, 0x00, 0x00, 0x00, 0xd0, 0xf6, 0x01, 0x00


	//----- nvinfo : EIATTR_MERCURY_ISA_VERSION
	.align		4
.L_1338:
        /*0058*/ 	.byte	0x03, 0x5f
        /*005a*/ 	.short	0x0000


	//----- nvinfo : EIATTR_COOP_GROUP_MASK_REGIDS
	.align		4
        /*005c*/ 	.byte	0x04, 0x29
        /*005e*/ 	.short	(.L_1340 - .L_1339)


	//   ....[0]....
.L_1339:
        /*0060*/ 	.word	0xffffffff


	//   ....[1]....
        /*0064*/ 	.word	0xffffffff


	//   ....[2]....
        /*0068*/ 	.word	0xffffffff


	//   ....[3]....
        /*006c*/ 	.word	0xffffffff


	//   ....[4]....
        /*0070*/ 	.word	0xffffffff


	//   ....[5]....
        /*0074*/ 	.word	0xffffffff


	//   ....[6]....
        /*0078*/ 	.word	0xffffffff


	//   ....[7]....
        /*007c*/ 	.word	0xffffffff


	//   ....[8]....
        /*0080*/ 	.word	0xffffffff


	//   ....[9]....
        /*0084*/ 	.word	0xffffffff


	//   ....[10]....
        /*0088*/ 	.word	0xffffffff


	//   ....[11]....
        /*008c*/ 	.word	0xffffffff


	//   ....[12]....
        /*0090*/ 	.word	0xffffffff


	//   ....[13]....
        /*0094*/ 	.word	0xffffffff


	//   ....[14]....
        /*0098*/ 	.word	0xffffffff


	//   ....[15]....
        /*009c*/ 	.word	0xffffffff


	//   ....[16]....
        /*00a0*/ 	.word	0xffffffff


	//   ....[17]....
        /*00a4*/ 	.word	0xffffffff


	//   ....[18]....
        /*00a8*/ 	.word	0xffffffff


	//   ....[19]....
        /*00ac*/ 	.word	0xffffffff


	//----- nvinfo : EIATTR_COOP_GROUP_INSTR_OFFSETS
	.align		4
.L_1340:
        /*00b0*/ 	.byte	0x04, 0x28
        /*00b2*/ 	.short	(.L_1342 - .L_1341)


	//   ....[0]....
.L_1341:
        /*00b4*/ 	.word	0x00018990


	//   ....[1]....
        /*00b8*/ 	.word	0x00018a00


	//   ....[2]....
        /*00bc*/ 	.word	0x00018a40


	//   ....[3]....
        /*00c0*/ 	.word	0x00018a90


	//   ....[4]....
        /*00c4*/ 	.word	0x0001c0a0


	//   ....[5]....
        /*00c8*/ 	.word	0x0001c0e0


	//   ....[6]....
        /*00cc*/ 	.word	0x0001c110


	//   ....[7]....
        /*00d0*/ 	.word	0x0001c130


	//   ....[8]....
        /*00d4*/ 	.word	0x000201c0


	//   ....[9]....
        /*00d8*/ 	.word	0x00020230


	//   ....[10]....
        /*00dc*/ 	.word	0x00020260


	//   ....[11]....
        /*00e0*/ 	.word	0x00020280


	//   ....[12]....
        /*00e4*/ 	.word	0x00022100


	//   ....[13]....
        /*00e8*/ 	.word	0x00022130


	//   ....[14]....
        /*00ec*/ 	.word	0x00022140


	//   ....[15]....
        /*00f0*/ 	.word	0x00022170


	//   ....[16]....
        /*00f4*/ 	.word	0x00023a30


	//   ....[17]....
        /*00f8*/ 	.word	0x00023a70


	//   ....[18]....
        /*00fc*/ 	.word	0x00023ac0


	//   ....[19]....
        /*0100*/ 	.word	0x00023b10


	//----- nvinfo : EIATTR_EXIT_INSTR_OFFSETS
	.align		4
.L_1342:
        /*0104*/ 	.byte	0x04, 0x1c
        /*0106*/ 	.short	(.L_1344 - .L_1343)


	//   ....[0]....
.L_1343:
        /*0108*/ 	.word	0x00000200


	//----- nvinfo : EIATTR_CTAIDZ_USED
	.align		4
.L_1344:
        /*010c*/ 	.byte	0x01, 0x04
	.zero		2


	//----- nvinfo : EIATTR_CRS_STACK_SIZE
	.align		4
        /*0110*/ 	.byte	0x04, 0x1e
        /*0112*/ 	.short	(.L_1346 - .L_1345)
.L_1345:
        /*0114*/ 	.word	0x00000000
.L_1346:


//--------------------- .nv.info._ZN5flash24flash_fwd_splitkv_kernelI23Flash_fwd_kernel_traitsILi256ELi64ELi64ELi4ELb0ELb0EN7cutlass6half_tE19Flash_kernel_traitsILi256ELi64ELi64ELi4ES3_EELb0ELb1ELb0ELb0ELb1ELb1ELb1ELb1EEEvNS_16Flash_fwd_paramsE --------------------------
	.section	.nv.info._ZN5flash24flash_fwd_splitkv_kernelI23Flash_fwd_kernel_traitsILi256ELi64ELi64ELi4ELb0ELb0EN7cutlass6half_tE19Flash_kernel_traitsILi256ELi64ELi64ELi4ES3_EELb0ELb1ELb0ELb0ELb1ELb1ELb1ELb1EEEvNS_16Flash_fwd_paramsE,"",@"SHT_CUDA_INFO"
	.sectionflags	@""
	.align	4


	//----- nvinfo : EIATTR_CUDA_API_VERSION
	.align		4
        /*0000*/ 	.byte	0x04, 0x37
        /*0002*/ 	.short	(.L_1348 - .L_1347)
.L_1347:
        /*0004*/ 	.word	0x00000082


	//----- nvinfo : EIATTR_SW2861232_WAR
	.align		4
.L_1348:
        /*0008*/ 	.byte	0x01, 0x35
	.zero		2


	//----- nvinfo : EIATTR_PARAM_CBANK
	.align		4
        /*000c*/ 	.byte	0x04, 0x0a
        /*000e*/ 	.short	(.L_1350 - .L_1349)
	.align		4
.L_1349:
        /*0010*/ 	.word	index@(.nv.constant0._ZN5flash24flash_fwd_splitkv_kernelI23Flash_fwd_kernel_traitsILi256ELi64ELi64ELi4ELb0ELb0EN7cutlass6half_tE19Flash_kernel_traitsILi256ELi64ELi64ELi4ES3_EELb0ELb1ELb0ELb0ELb1ELb1ELb1ELb1EEEvNS_16Flash_fwd_paramsE)
        /*0014*/ 	.short	0x0160
        /*0016*/ 	.short	0x01d0


	//----- nvinfo : EIATTR_CBANK_PARAM_SIZE
	.align		4
.L_1350:
        /*0018*/ 	.byte	0x03, 0x19
        /*001a*/ 	.short	0x01d0


	//----- nvinfo : EIATTR_KPARAM_INFO
	.align		4
        /*001c*/ 	.byte	0x04, 0x17
        /*001e*/ 	.short	(.L_1352 - .L_1351)
.L_1351:
        /*0020*/ 	.word	0x00000000
        /*0024*/ 	.short	0x0000
        /*0026*/ 	.short	0x0000
        /*0028*/ 	.byte	0x00, 0xf0, 0x41, 0x07


	//----- nvinfo : EIATTR_MAXREG_COUNT
	.align		4
.L_1352:
        /*002c*/ 	.byte	0x03, 0x1b
        /*002e*/ 	.short	0x00ff


	//----- nvinfo : EIATTR_NUM_BARRIERS
	.align		4
        /*0030*/ 	.byte	0x02, 0x4c
        /*0032*/ 	.byte	0x01
	.zero		1


	//----- nvinfo : EIATTR_ANNOTATIONS
	.align		4
        /*0034*/ 	.byte	0x04, 0x55
        /*0036*/ 	.short	(.L_1354 - .L_1353)


	//   ....[0]....
.L_1353:
        /*0038*/ 	.word	0x00000001
        /*003c*/ 	.byte	0x20, 0xa6, 0x01, 0x00, 0x01, 0x00, 0x00, 0x00, 0x50, 0xa6, 0x01, 0x00, 0x01, 0x00, 0x00, 0x00
        /*004c*/ 	.byte	0xa0, 0xb3, 0x01, 0x00, 0x01, 0x00, 0x00, 0x00, 0xb0, 0xb3, 0x01, 0x00, 0x01, 0x00, 0x00, 0x00
        /*005c*/ 	.byte	0xe0, 0xe6, 0x01, 0x00, 0x01, 0x00, 0x00, 0x00, 0xf0, 0xe6, 0x01, 0x00, 0x01, 0x00, 0x00, 0x00
        /*006c*/ 	.byte	0xf0, 0x03, 0x02, 0x00, 0x01, 0x00, 0x00, 0x00, 0x20, 0x04, 0x02, 0x00


	//----- nvinfo : EIATTR_MERCURY_ISA_VERSION
	.align		4
.L_1354:
        /*0078*/ 	.byte	0x03, 0x5f
        /*007a*/ 	.short	0x0000


	//----- nvinfo : EIATTR_COOP_GROUP_MASK_REGIDS
	.align		4
        /*007c*/ 	.byte	0x04, 0x29
        /*007e*/ 	.short	(.L_1356 - .L_1355)


	//   ....[0]....
.L_1355:
        /*0080*/ 	.word	0xffffffff


	//   ....[1]....
        /*0084*/ 	.word	0xffffffff


	//   ....[2]....
        /*0088*/ 	.word	0xffffffff


	//   ....[3]....
        /*008c*/ 	.word	0xffffffff


	//   ....[4]....
        /*0090*/ 	.word	0xffffffff


	//   ....[5]....
        /*0094*/ 	.word	0xffffffff


	//   ....[6]....
        /*0098*/ 	.word	0xffffffff


	//   ....[7]....
        /*009c*/ 	.word	0xffffffff


	//   ....[8]....
        /*00a0*/ 	.word	0xffffffff


	//   ....[9]....
        /*00a4*/ 	.word	0xffffffff


	//   ....[10]....
        /*00a8*/ 	.word	0xffffffff


	//   ....[11]....
        /*00ac*/ 	.word	0xffffffff


	//   ....[12]....
        /*00b0*/ 	.word	0xffffffff


	//   ....[13]....
        /*00b4*/ 	.word	0xffffffff


	//   ....[14]....
        /*00b8*/ 	.word	0xffffffff


	//   ....[15]....
        /*00bc*/ 	.word	0xffffffff


	//   ....[16]....
        /*00c0*/ 	.word	0xffffffff


	//   ....[17]....
        /*00c4*/ 	.word	0xffffffff


	//   ....[18]....
        /*00c8*/ 	.word	0xffffffff


	//   ....[19]....
        /*00cc*/ 	.word	0xffffffff


	//----- nvinfo : EIATTR_COOP_GROUP_INSTR_OFFSETS
	.align		4
.L_1356:
        /*00d0*/ 	.byte	0x04, 0x28
        /*00d2*/ 	.short	(.L_1358 - .L_1357)


	//   ....[0]....
.L_1357:
        /*00d4*/ 	.word	0x00018e20


	//   ....[1]....
        /*00d8*/ 	.word	0x00018e90


	//   ....[2]....
        /*00dc*/ 	.word	0x00018eb0


	//   ....[3]....
        /*00e0*/ 	.word	0x00018ed0


	//   ....[4]....
        /*00e4*/ 	.word	0x0001c9b0


	//   ....[5]....
        /*00e8*/ 	.word	0x0001ca00


	//   ....[6]....
        /*00ec*/ 	.word	0x0001ca20


	//   ....[7]....
        /*00f0*/ 	.word	0x0001ca50


	//   ....[8]....
        /*00f4*/ 	.word	0x00020f60


	//   ....[9]....
        /*00f8*/ 	.word	0x00020f80


	//   ....[10]....
        /*00fc*/ 	.word	0x00020fb0


	//   ....[11]....
        /*0100*/ 	.word	0x00020fd0


	//   ....[12]....
        /*0104*/ 	.word	0x00022e50


	//   ....[13]....
        /*0108*/ 	.word	0x00022e80


	//   ....[14]....
        /*010c*/ 	.word	0x00022e90


	//   ....[15]....
        /*0110*/ 	.word	0x00022ec0


	//   ....[16]....
        /*0114*/ 	.word	0x00024780


	//   ....[17]....
        /*0118*/ 	.word	0x000247c0


	//   ....[18]....
        /*011c*/ 	.word	0x00024810


	//   ....[19]....
        /*0120*/ 	.word	0x00024860


	//----- nvinfo : EIATTR_EXIT_INSTR_OFFSETS
	.align		4
.L_1358:
        /*0124*/ 	.byte	0x04, 0x1c
        /*0126*/ 	.short	(.L_1360 - .L_1359)


	//   ....[0]....
.L_1359:
        /*0128*/ 	.word	0x00000200


	//----- nvinfo : EIATTR_CTAIDZ_USED
	.align		4
.L_1360:
        /*012c*/ 	.byte	0x01, 0x04
	.zero		2


	//----- nvinfo : EIATTR_CRS_STACK_SIZE
	.align		4
        /*0130*/ 	.byte	0x04, 0x1e
        /*0132*/ 	.short	(.L_1362 - .L_1361)
.L_1361:
        /*0134*/ 	.word	0x00000000
.L_1362:


//--------------------- .nv.info._ZN5flash24flash_fwd_splitkv_kernelI23Flash_fwd_kernel_traitsILi256ELi64ELi64ELi4ELb0ELb0EN7cutlass6half_tE19Flash_kernel_traitsILi256ELi64ELi64ELi4ES3_EELb0ELb1ELb1ELb0ELb0ELb0ELb1ELb1EEEvNS_16Flash_fwd_paramsE --------------------------
	.section	.nv.info._ZN5flash24flash_fwd_splitkv_kernelI23Flash_fwd_kernel_traitsILi256ELi64ELi64ELi4ELb0ELb0EN7cutlass6half_tE19Flash_kernel_traitsILi256ELi64ELi64ELi4ES3_EELb0ELb1ELb1ELb0ELb0ELb0ELb1ELb1EEEvNS_16Flash_fwd_paramsE,"",@"SHT_CUDA_INFO"
	.sectionflags	@""
	.align	4


	//----- nvinfo : EIATTR_CUDA_API_VERSION
	.align		4
        /*0000*/ 	.byte	0x04, 0x37
        /*0002*/ 	.short	(.L_1364 - .L_1363)
.L_1363:
        /*0004*/ 	.word	0x00000082


	//----- nvinfo : EIATTR_SW2861232_WAR
	.align		4
.L_1364:
        /*0008*/ 	.byte	0x01, 0x35
	.zero		2


	//----- nvinfo : EIATTR_PARAM_CBANK
	.align		4
        /*000c*/ 	.byte	0x04, 0x0a
        /*000e*/ 	.short	(.L_1366 - .L_1365)
	.align		4
.L_1365:
        /*0010*/ 	.word	index@(.nv.constant0._ZN5flash24flash_fwd_splitkv_kernelI23Flash_fwd_kernel_traitsILi256ELi64ELi64ELi4ELb0ELb0EN7cutlass6half_tE19Flash_kernel_traitsILi256ELi64ELi64ELi4ES3_EELb0ELb1ELb1ELb0ELb0ELb0ELb1ELb1EEEvNS_16Flash_fwd_paramsE)
        /*0014*/ 	.short	0x0160
        /*0016*/ 	.short	0x01d0


	//----- nvinfo : EIATTR_CBANK_PARAM_SIZE
	.align		4
.L_1366:
        /*0018*/ 	.byte	0x03, 0x19
        /*001a*/ 	.short	0x01d0


	//----- nvinfo : EIATTR_KPARAM_INFO
	.align		4
        /*001c*/ 	.byte	0x04, 0x17
        /*001e*/ 	.short	(.L_1368 - .L_1367)
.L_1367:
        /*0020*/ 	.word	0x00000000
        /*0024*/ 	.short	0x0000
        /*0026*/ 	.short	0x0000
        /*0028*/ 	.byte	0x00, 0xf0, 0x41, 0x07


	//----- nvinfo : EIATTR_MAXREG_COUNT
	.align		4
.L_1368:
        /*002c*/ 	.byte	0x03, 0x1b
        /*002e*/ 	.short	0x00ff


	//----- nvinfo : EIATTR_NUM_BARRIERS
	.align		4
        /*0030*/ 	.byte	0x02, 0x4c
        /*0032*/ 	.byte	0x01
	.zero		1


	//----- nvinfo : EIATTR_ANNOTATIONS
	.align		4
        /*0034*/ 	.byte	0x04, 0x55
        /*0036*/ 	.short	(.L_1370 - .L_1369)


	//   ....[0]....
.L_1369:
        /*0038*/ 	.word	0x00000001
        /*003c*/ 	.byte	0x70, 0x0c, 0x02, 0x00, 0x01, 0x00, 0x00, 0x00, 0xc0, 0x0c, 0x02, 0x00, 0x01, 0x00, 0x00, 0x00
        /*004c*/ 	.byte	0xf0, 0x0c, 0x02, 0x00, 0x01, 0x00, 0x00, 0x00, 0x20, 0x10, 0x02, 0x00, 0x01, 0x00, 0x00, 0x00
        /*005c*/ 	.byte	0x70, 0x11, 0x02, 0x00, 0x01, 0x00, 0x00, 0x00, 0xa0, 0x11, 0x02, 0x00, 0x01, 0x00, 0x00, 0x00
        /*006c*/ 	.byte	0x70, 0x39, 0x02, 0x00, 0x01, 0x00, 0x00, 0x00, 0x70, 0x49, 0x02, 0x00


	//----- nvinfo : EIATTR_MERCURY_ISA_VERSION
	.align		4
.L_1370:
        /*0078*/ 	.byte	0x03, 0x5f
        /*007a*/ 	.short	0x0000


	//----- nvinfo : EIATTR_COOP_GROUP_MASK_REGIDS
	.align		4
        /*007c*/ 	.byte	0x04, 0x29
        /*007e*/ 	.short	(.L_1372 - .L_1371)


	//   ....[0]....
.L_1371:
        /*0080*/ 	.word	0xffffffff


	//   ....[1]....
        /*0084*/ 	.word	0xffffffff


	//   ....[2]....
        /*0088*/ 	.word	0xffffffff


	//   ....[3]....
        /*008c*/ 	.word	0xffffffff


	//   ....[4]....
        /*0090*/ 	.word	0xffffffff


	//   ....[5]....
        /*0094*/ 	.word	0xffffffff


	//   ....[6]....
        /*0098*/ 	.word	0xffffffff


	//   ....[7]....
        /*009c*/ 	.word	0xffffffff


	//   ....[8]....
        /*00a0*/ 	.word	0xffffffff


	//   ....[9]....
        /*00a4*/ 	.word	0xffffffff


	//   ....[10]....
        /*00a8*/ 	.word	0xffffffff


	//   ....[11]....
        /*00ac*/ 	.word	0xffffffff


	//   ....[12]....
        /*00b0*/ 	.word	0xffffffff


	//   ....[13]....
        /*00b4*/ 	.word	0xffffffff


	//   ....[14]....
        /*00b8*/ 	.word	0xffffffff


	//   ....[15]....
        /*00bc*/ 	.word	0xffffffff


	//   ....[16]....
        /*00c0*/ 	.word	0xffffffff


	//   ....[17]....
        /*00c4*/ 	.word	0xffffffff


	//   ....[18]....
        /*00c8*/ 	.word	0xffffffff


	//   ....[19]....
        /*00cc*/ 	.word	0xffffffff


	//----- nvinfo : EIATTR_COOP_GROUP_INSTR_OFFSETS
	.align		4
.L_1372:
        /*00d0*/ 	.byte	0x04, 0x28
        /*00d2*/ 	.short	(.L_1374 - .L_1373)


	//   ....[0]....
.L_1373:
        /*00d4*/ 	.word	0x0001c8e0


	//   ....[1]....
        /*00d8*/ 	.word	0x0001caa0


	//   ....[2]....
        /*00dc*/ 	.word	0x0001cab0


	//   ....[3]....
        /*00e0*/ 	.word	0x0001cae0


	//   ....[4]....
        /*00e4*/ 	.word	0x00021770


	//   ....[5]....
        /*00e8*/ 	.word	0x000217c0


	//   ....[6]....
        /*00ec*/ 	.word	0x000217e0


	//   ....[7]....
        /*00f0*/ 	.word	0x00021800


	//   ....[8]....
        /*00f4*/ 	.word	0x00026da0


	//   ....[9]....
        /*00f8*/ 	.word	0x00026e50


	//   ....[10]....
        /*00fc*/ 	.word	0x00026e70


	//   ....[11]....
        /*0100*/ 	.word	0x00026e90


	//   ....[12]....
        /*0104*/ 	.word	0x00028f60


	//   ....[13]....
        /*0108*/ 	.word	0x00028f90


	//   ....[14]....
        /*010c*/ 	.word	0x00028fa0


	//   ....[15]....
        /*0110*/ 	.word	0x00028fd0


	//   ....[16]....
        /*0114*/ 	.word	0x0002adb0


	//   ....[17]....
        /*0118*/ 	.word	0x0002ae00


	//   ....[18]....
        /*011c*/ 	.word	0x0002ae50


	//   ....[19]....
        /*0120*/ 	.word	0x0002ae90


	//----- nvinfo : EIATTR_EXIT_INSTR_OFFSETS
	.align		4
.L_1374:
        /*0124*/ 	.byte	0x04, 0x1c
        /*0126*/ 	.short	(.L_1376 - .L_1375)


	//   ....[0]....
.L_1375:
        /*0128*/ 	.word	0x00000200


	//----- nvinfo : EIATTR_CTAIDZ_USED
	.align		4
.L_1376:
        /*012c*/ 	.byte	0x01, 0x04
	.zero		2


	//----- nvinfo : EIATTR_CRS_STACK_SIZE
	.align		4
        /*0130*/ 	.byte	0x04, 0x1e
        /*0132*/ 	.short	(.L_1378 - .L_1377)
.L_1377:
        /*0134*/ 	.word	0x00000000
.L_1378:


//--------------------- .nv.info._ZN5flash24flash_fwd_splitkv_kernelI23Flash_fwd_kernel_traitsILi256ELi64ELi64ELi4ELb0ELb0EN7cutlass6half_tE19Flash_kernel_traitsILi256ELi64ELi64ELi4ES3_EELb0ELb1ELb1ELb0ELb0ELb1ELb1ELb1EEEvNS_16Flash_fwd_paramsE --------------------------
	.section	.nv.info._ZN5flash24flash_fwd_splitkv_kernelI23Flash_fwd_kernel_traitsILi256ELi64ELi64ELi4ELb0ELb0EN7cutlass6half_tE19Flash_kernel_traitsILi256ELi64ELi64ELi4ES3_EELb0ELb1ELb1ELb0ELb0ELb1ELb1ELb1EEEvNS_16Flash_fwd_paramsE,"",@"SHT_CUDA_INFO"
	.sectionflags	@""
	.align	4


	//----- nvinfo : EIATTR_CUDA_API_VERSION
	.align		4
        /*0000*/ 	.byte	0x04, 0x37
        /*0002*/ 	.short	(.L_1380 - .L_1379)
.L_1379:
        /*0004*/ 	.word	0x00000082


	//----- nvinfo : EIATTR_SW2861232_WAR
	.align		4
.L_1380:
        /*0008*/ 	.byte	0x01, 0x35
	.zero		2


	//----- nvinfo : EIATTR_PARAM_CBANK
	.align		4
        /*000c*/ 	.byte	0x04, 0x0a
        /*000e*/ 	.short	(.L_1382 - .L_1381)
	.align		4
.L_1381:
        /*0010*/ 	.word	index@(.nv.constant0._ZN5flash24flash_fwd_splitkv_kernelI23Flash_fwd_kernel_traitsILi256ELi64ELi64ELi4ELb0ELb0EN7cutlass6half_tE19Flash_kernel_traitsILi256ELi64ELi64ELi4ES3_EELb0ELb1ELb1ELb0ELb0ELb1ELb1ELb1EEEvNS_16Flash_fwd_paramsE)
        /*0014*/ 	.short	0x0160
        /*0016*/ 	.short	0x01d0


	//----- nvinfo : EIATTR_CBANK_PARAM_SIZE
	.align		4
.L_1382:
        /*0018*/ 	.byte	0x03, 0x19
        /*001a*/ 	.short	0x01d0


	//----- nvinfo : EIATTR_KPARAM_INFO
	.align		4
        /*001c*/ 	.byte	0x04, 0x17
        /*001e*/ 	.short	(.L_1384 - .L_1383)
.L_1383:
        /*0020*/ 	.word	0x00000000
        /*0024*/ 	.short	0x0000
        /*0026*/ 	.short	0x0000
        /*0028*/ 	.byte	0x00, 0xf0, 0x41, 0x07


	//----- nvinfo : EIATTR_MAXREG_COUNT
	.align		4
.L_1384:
        /*002c*/ 	.byte	0x03, 0x1b
        /*002e*/ 	.short	0x00ff


	//----- nvinfo : EIATTR_NUM_BARRIERS
	.align		4
        /*0030*/ 	.byte	0x02, 0x4c
        /*0032*/ 	.byte	0x01
	.zero		1


	//----- nvinfo : EIATTR_ANNOTATIONS
	.align		4
        /*0034*/ 	.byte	0x04, 0x55
        /*0036*/ 	.short	(.L_1386 - .L_1385)


	//   ....[0]....
.L_1385:
        /*0038*/ 	.word	0x00000001
        /*003c*/ 	.byte	0xb0, 0x2a, 0x02, 0x00, 0x01, 0x00, 0x00, 0x00, 0x00, 0x2b, 0x02, 0x00, 0x01, 0x00, 0x00, 0x00
        /*004c*/ 	.byte	0x30, 0x2b, 0x02, 0x00, 0x01, 0x00, 0x00, 0x00, 0x80, 0x2b, 0x02, 0x00, 0x01, 0x00, 0x00, 0x00
        /*005c*/ 	.byte	0xd0, 0x2b, 0x02, 0x00, 0x01, 0x00, 0x00, 0x00, 0x90, 0x2d, 0x02, 0x00, 0x01, 0x00, 0x00, 0x00
        /*006c*/ 	.byte	0x70, 0x30, 0x02, 0x00, 0x01, 0x00, 0x00, 0x00, 0x80, 0x30, 0x02, 0x00, 0x01, 0x00, 0x00, 0x00
        /*007c*/ 	.byte	0xb0, 0x30, 0x02, 0x00, 0x01, 0x00, 0x00, 0x00, 0xe0, 0x30, 0x02, 0x00, 0x01, 0x00, 0x00, 0x00
        /*008c*/ 	.byte	0x10, 0x58, 0x02, 0x00, 0x01, 0x00, 0x00, 0x00, 0x70, 0x62, 0x02, 0x00


	//----- nvinfo : EIATTR_MERCURY_ISA_VERSION
	.align		4
.L_1386:
        /*0098*/ 	.byte	0x03, 0x5f
        /*009a*/ 	.short	0x0000


	//----- nvinfo : EIATTR_COOP_GROUP_MASK_REGIDS
	.align		4
        /*009c*/ 	.byte	0x04, 0x29
        /*009e*/ 	.short	(.L_1388 - .L_1387)


	//   ....[0]....
.L_1387:
        /*00a0*/ 	.word	0xffffffff


	//   ....[1]....
        /*00a4*/ 	.word	0xffffffff


	//   ....[2]....
        /*00a8*/ 	.word	0xffffffff


	//   ....[3]....
        /*00ac*/ 	.word	0xffffffff


	//   ....[4]....
        /*00b0*/ 	.word	0xffffffff


	//   ....[5]....
        /*00b4*/ 	.word	0xffffffff


	//   ....[6]....
        /*00b8*/ 	.word	0xffffffff


	//   ....[7]....
        /*00bc*/ 	.word	0xffffffff


	//   ....[8]....
        /*00c0*/ 	.word	0xffffffff


	//   ....[9]....
        /*00c4*/ 	.word	0xffffffff


	//   ....[10]....
        /*00c8*/ 	.word	0xffffffff


	//   ....[11]....
        /*00cc*/ 	.word	0xffffffff


	//   ....[12]....
        /*00d0*/ 	.word	0xffffffff


	//   ....[13]....
        /*00d4*/ 	.word	0xffffffff


	//   ....[14]....
        /*00d8*/ 	.word	0xffffffff


	//   ....[15]....
        /*00dc*/ 	.word	0xffffffff


	//   ....[16]....
        /*00e0*/ 	.word	0xffffffff


	//   ....[17]....
        /*00e4*/ 	.word	0xffffffff


	//   ....[18]....
        /*00e8*/ 	.word	0xffffffff


	//   ....[19]....
        /*00ec*/ 	.word	0xffffffff


	//----- nvinfo : EIATTR_COOP_GROUP_INSTR_OFFSETS
	.align		4
.L_1388:
        /*00f0*/ 	.byte	0x04, 0x28
        /*00f2*/ 	.short	(.L_1390 - .L_1389)


	//   ....[0]....
.L_1389:
        /*00f4*/ 	.word	0x0001e480


	//   ....[1]....
        /*00f8*/ 	.word	0x0001e530


	//   ....[2]....
        /*00fc*/ 	.word	0x0001e550


	//   ....[3]....
        /*0100*/ 	.word	0x0001e570


	//   ....[4]....
        /*0104*/ 	.word	0x00023650


	//   ....[5]....
        /*0108*/ 	.word	0x00023660


	//   ....[6]....
        /*010c*/ 	.word	0x00023690


	//   ....[7]....
        /*0110*/ 	.word	0x000236a0


	//   ....[8]....
        /*0114*/ 	.word	0x000290c0


	//   ....[9]....
        /*0118*/ 	.word	0x00029220


	//   ....[10]....
        /*011c*/ 	.word	0x00029230


	//   ....[11]....
        /*0120*/ 	.word	0x00029290


	//   ....[12]....
        /*0124*/ 	.word	0x0002b330


	//   ....[13]....
        /*0128*/ 	.word	0x0002b360


	//   ....[14]....
        /*012c*/ 	.word	0x0002b370


	//   ....[15]....
        /*0130*/ 	.word	0x0002b3a0


	//   ....[16]....
        /*0134*/ 	.word	0x0002d1b0


	//   ....[17]....
        /*0138*/ 	.word	0x0002d210


	//   ....[18]....
        /*013c*/ 	.word	0x0002d260


	//   ....[19]....
        /*0140*/ 	.word	0x0002d2b0


	//----- nvinfo : EIATTR_EXIT_INSTR_OFFSETS
	.align		4
.L_1390:
        /*0144*/ 	.byte	0x04, 0x1c
        /*0146*/ 	.short	(.L_1392 - .L_1391)


	//   ....[0]....
.L_1391:
        /*0148*/ 	.word	0x00000200


	//----- nvinfo : EIATTR_CTAIDZ_USED
	.align		4
.L_1392:
        /*014c*/ 	.byte	0x01, 0x04
	.zero		2


	//----- nvinfo : EIATTR_CRS_STACK_SIZE
	.align		4
        /*0150*/ 	.byte	0x04, 0x1e
        /*0152*/ 	.short	(.L_1394 - .L_1393)
.L_1393:
        /*0154*/ 	.word	0x00000000
.L_1394:


//--------------------- .nv.callgraph             --------------------------
	.section	.nv.callgraph,"",@"SHT_CUDA_CALLGRAPH"
	.align	4
	.sectionentsize	8
	.align		4
        /*0000*/ 	.word	0x00000000
	.align		4
        /*0004*/ 	.word	0xffffffff
	.align		4
        /*0008*/ 	.word	0x00000000
	.align		4
        /*000c*/ 	.word	0xfffffffe
	.align		4
        /*0010*/ 	.word	0x00000000
	.align		4
        /*0014*/ 	.word	0xfffffffd
	.align		4
        /*0018*/ 	.word	0x00000000
	.align		4
        /*001c*/ 	.word	0xfffffffc


//--------------------- .nv.rel.action            --------------------------
	.section	.nv.rel.action,"",@"SHT_CUDA_RELOCINFO"
	.align	8
	.sectionentsize	8
        /*0000*/ 	.byte	0x73, 0x00, 0x00, 0x00, 0x00, 0x00, 0x00, 0x00, 0x00, 0x00, 0x00, 0x11, 0x25, 0x00, 0x05, 0x36


//--------------------- .nv.constant4             --------------------------
	.section	.nv.constant4,"a",@progbits
	.align	8
	.align		8
.nv.constant4:
        /*0000*/ 	.dword	_ZN72_INTERNAL_4026b63c_36_flash_fwd_split_hdim256_fp16_sm80_cu_6987f922_30004cuda3std3__45__cpo5beginE
	.align		8
        /*0008*/ 	.dword	_ZN72_INTERNAL_4026b63c_36_flash_fwd_split_hdim256_fp16_sm80_cu_6987f922_30004cuda3std3__45__cpo3endE
	.align		8
        /*0010*/ 	.dword	_ZN72_INTERNAL_4026b63c_36_flash_fwd_split_hdim256_fp16_sm80_cu_6987f922_30004cuda3std3__45__cpo6cbeginE
	.align		8
        /*0018*/ 	.dword	_ZN72_INTERNAL_4026b63c_36_flash_fwd_split_hdim256_fp16_sm80_cu_6987f922_30004cuda3std3__45__cpo4cendE
	.align		8
        /*0020*/ 	.dword	_ZN72_INTERNAL_4026b63c_36_flash_fwd_split_hdim256_fp16_sm80_cu_6987f922_30004cuda3std3__474_GLOBAL__N__4026b63c_36_flash_fwd_split_hdim256_fp16_sm80_cu_6987f922_30006ignoreE
	.align		8
        /*0028*/ 	.dword	_ZN72_INTERNAL_4026b63c_36_flash_fwd_split_hdim256_fp16_sm80_cu_6987f922_30004cuda3std3__419piecewise_constructE
	.align		8
        /*0030*/ 	.dword	_ZN72_INTERNAL_4026b63c_36_flash_fwd_split_hdim256_fp16_sm80_cu_6987f922_30004cuda3std3__48in_placeE
	.align		8
        /*0038*/ 	.dword	_ZN72_INTERNAL_4026b63c_36_flash_fwd_split_hdim256_fp16_sm80_cu_6987f922_30004cuda3std6ranges3__45__cpo4swapE
	.align		8
        /*0040*/ 	.dword	_ZN72_INTERNAL_4026b63c_36_flash_fwd_split_hdim256_fp16_sm80_cu_6987f922_30004cuda3std6ranges3__45__cpo9iter_moveE
	.align		8
        /*0048*/ 	.dword	_ZN72_INTERNAL_4026b63c_36_flash_fwd_split_hdim256_fp16_sm80_cu_6987f922_30004cute7productE
	.align		8
        /*0050*/ 	.dword	_ZN72_INTERNAL_4026b63c_36_flash_fwd_split_hdim256_fp16_sm80_cu_6987f922_30004cute1_E


//--------------------- .nv.constant0._ZN5flash32flash_fwd_splitkv_combine_kernelI23Flash_fwd_kernel_traitsILi256ELi64ELi64ELi4ELb0ELb0EN7cutlass6half_tE19Flash_kernel_traitsILi256ELi64ELi64ELi4ES3_EELi4ELi7ELb0EEEvNS_16Flash_fwd_paramsE --------------------------
	.section	.nv.constant0._ZN5flash32flash_fwd_splitkv_combine_kernelI23Flash_fwd_kernel_traitsILi256ELi64ELi64ELi4ELb0ELb0EN7cutlass6half_tE19Flash_kernel_traitsILi256ELi64ELi64ELi4ES3_EELi4ELi7ELb0EEEvNS_16Flash_fwd_paramsE,"a",@progbits
	.sectionflags	@""
	.align	4
.nv.constant0._ZN5flash32flash_fwd_splitkv_combine_kernelI23Flash_fwd_kernel_traitsILi256ELi64ELi64ELi4ELb0ELb0EN7cutlass6half_tE19Flash_kernel_traitsILi256ELi64ELi64ELi4ES3_EELi4ELi7ELb0EEEvNS_16Flash_fwd_paramsE:
	.zero		816


//--------------------- .nv.constant0._ZN5flash32flash_fwd_splitkv_combine_kernelI23Flash_fwd_kernel_traitsILi256ELi64ELi64ELi4ELb0ELb0EN7cutlass6half_tE19Flash_kernel_traitsILi256ELi64ELi64ELi4ES3_EELi4ELi6ELb0EEEvNS_16Flash_fwd_paramsE --------------------------
	.section	.nv.constant0._ZN5flash32flash_fwd_splitkv_combine_kernelI23Flash_fwd_kernel_traitsILi256ELi64ELi64ELi4ELb0ELb0EN7cutlass6half_tE19Flash_kernel_traitsILi256ELi64ELi64ELi4ES3_EELi4ELi6ELb0EEEvNS_16Flash_fwd_paramsE,"a",@progbits
	.sectionflags	@""
	.align	4
.nv.constant0._ZN5flash32flash_fwd_splitkv_combine_kernelI23Flash_fwd_kernel_traitsILi256ELi64ELi64ELi4ELb0ELb0EN7cutlass6half_tE19Flash_kernel_traitsILi256ELi64ELi64ELi4ES3_EELi4ELi6ELb0EEEvNS_16Flash_fwd_paramsE:
	.zero		816


//--------------------- .nv.constant0._ZN5flash32flash_fwd_splitkv_combine_kernelI23Flash_fwd_kernel_traitsILi256ELi64ELi64ELi4ELb0ELb0EN7cutlass6half_tE19Flash_kernel_traitsILi256ELi64ELi64ELi4ES3_EELi4ELi5ELb0EEEvNS_16Flash_fwd_paramsE --------------------------
	.section	.nv.constant0._ZN5flash32flash_fwd_splitkv_combine_kernelI23Flash_fwd_kernel_traitsILi256ELi64ELi64ELi4ELb0ELb0EN7cutlass6half_tE19Flash_kernel_traitsILi256ELi64ELi64ELi4ES3_EELi4ELi5ELb0EEEvNS_16Flash_fwd_paramsE,"a",@progbits
	.sectionflags	@""
	.align	4
.nv.constant0._ZN5flash32flash_fwd_splitkv_combine_kernelI23Flash_fwd_kernel_traitsILi256ELi64ELi64ELi4ELb0ELb0EN7cutlass6half_tE19Flash_kernel_traitsILi256ELi64ELi64ELi4ES3_EELi4ELi5ELb0EEEvNS_16Flash_fwd_paramsE:
	.zero		816


//--------------------- .nv.constant0._ZN5flash32flash_fwd_splitkv_combine_kernelI23Flash_fwd_kernel_traitsILi256ELi64ELi64ELi4ELb0ELb0EN7cutlass6half_tE19Flash_kernel_traitsILi256ELi64ELi64ELi4ES3_EELi4ELi4ELb0EEEvNS_16Flash_fwd_paramsE --------------------------
	.section	.nv.constant0._ZN5flash32flash_fwd_splitkv_combine_kernelI23Flash_fwd_kernel_traitsILi256ELi64ELi64ELi4ELb0ELb0EN7cutlass6half_tE19Flash_kernel_traitsILi256ELi64ELi64ELi4ES3_EELi4ELi4ELb0EEEvNS_16Flash_fwd_paramsE,"a",@progbits
	.sectionflags	@""
	.align	4
.nv.constant0._ZN5flash32flash_fwd_splitkv_combine_kernelI23Flash_fwd_kernel_traitsILi256ELi64ELi64ELi4ELb0ELb0EN7cutlass6half_tE19Flash_kernel_traitsILi256ELi64ELi64ELi4ES3_EELi4ELi4ELb0EEEvNS_16Flash_fwd_paramsE:
	.zero		816


//--------------------- .nv.constant0._ZN5flash32flash_fwd_splitkv_combine_kernelI23Flash_fwd_kernel_traitsILi256ELi64ELi64ELi4ELb0ELb0EN7cutlass6half_tE19Flash_kernel_traitsILi256ELi64ELi64ELi4ES3_EELi4ELi3ELb0EEEvNS_16Flash_fwd_paramsE --------------------------
	.section	.nv.constant0._ZN5flash32flash_fwd_splitkv_combine_kernelI23Flash_fwd_kernel_traitsILi256ELi64ELi64ELi4ELb0ELb0EN7cutlass6half_tE19Flash_kernel_traitsILi256ELi64ELi64ELi4ES3_EELi4ELi3ELb0EEEvNS_16Flash_fwd_paramsE,"a",@progbits
	.sectionflags	@""
	.align	4
.nv.constant0._ZN5flash32flash_fwd_splitkv_combine_kernelI23Flash_fwd_kernel_traitsILi256ELi64ELi64ELi4ELb0ELb0EN7cutlass6half_tE19Flash_kernel_traitsILi256ELi64ELi64ELi4ES3_EELi4ELi3ELb0EEEvNS_16Flash_fwd_paramsE:
	.zero		816


//--------------------- .nv.constant0._ZN5flash32flash_fwd_splitkv_combine_kernelI23Flash_fwd_kernel_traitsILi256ELi64ELi64ELi4ELb0ELb0EN7cutlass6half_tE19Flash_kernel_traitsILi256ELi64ELi64ELi4ES3_EELi4ELi2ELb0EEEvNS_16Flash_fwd_paramsE --------------------------
	.section	.nv.constant0._ZN5flash32flash_fwd_splitkv_combine_kernelI23Flash_fwd_kernel_traitsILi256ELi64ELi64ELi4ELb0ELb0EN7cutlass6half_tE19Flash_kernel_traitsILi256ELi64ELi64ELi4ES3_EELi4ELi2ELb0EEEvNS_16Flash_fwd_paramsE,"a",@progbits
	.sectionflags	@""
	.align	4
.nv.constant0._ZN5flash32flash_fwd_splitkv_combine_kernelI23Flash_fwd_kernel_traitsILi256ELi64ELi64ELi4ELb0ELb0EN7cutlass6half_tE19Flash_kernel_traitsILi256ELi64ELi64ELi4ES3_EELi4ELi2ELb0EEEvNS_16Flash_fwd_paramsE:
	.zero		816


//--------------------- .nv.constant0._ZN5flash32flash_fwd_splitkv_combine_kernelI23Flash_fwd_kernel_traitsILi256ELi64ELi64ELi4ELb0ELb0EN7cutlass6half_tE19Flash_kernel_traitsILi256ELi64ELi64ELi4ES3_EELi4ELi1ELb0EEEvNS_16Flash_fwd_paramsE --------------------------
	.section	.nv.constant0._ZN5flash32flash_fwd_splitkv_combine_kernelI23Flash_fwd_kernel_traitsILi256ELi64ELi64ELi4ELb0ELb0EN7cutlass6half_tE19Flash_kernel_traitsILi256ELi64ELi64ELi4ES3_EELi4ELi1ELb0EEEvNS_16Flash_fwd_paramsE,"a",@progbits
	.sectionflags	@""
	.align	4
.nv.constant0._ZN5flash32flash_fwd_splitkv_combine_kernelI23Flash_fwd_kernel_traitsILi256ELi64ELi64ELi4ELb0ELb0EN7cutlass6half_tE19Flash_kernel_traitsILi256ELi64ELi64ELi4ES3_EELi4ELi1ELb0EEEvNS_16Flash_fwd_paramsE:
	.zero		816


//--------------------- .nv.constant0._ZN5flash32flash_fwd_splitkv_combine_kernelI23Flash_fwd_kernel_traitsILi256ELi64ELi64ELi4ELb0ELb0EN7cutlass6half_tE19Flash_kernel_traitsILi256ELi64ELi64ELi4ES3_EELi4ELi7ELb1EEEvNS_16Flash_fwd_paramsE --------------------------
	.section	.nv.constant0._ZN5flash32flash_fwd_splitkv_combine_kernelI23Flash_fwd_kernel_traitsILi256ELi64ELi64ELi4ELb0ELb0EN7cutlass6half_tE19Flash_kernel_traitsILi256ELi64ELi64ELi4ES3_EELi4ELi7ELb1EEEvNS_16Flash_fwd_paramsE,"a",@progbits
	.sectionflags	@""
	.align	4
.nv.constant0._ZN5flash32flash_fwd_splitkv_combine_kernelI23Flash_fwd_kernel_traitsILi256ELi64ELi64ELi4ELb0ELb0EN7cutlass6half_tE19Flash_kernel_traitsILi256ELi64ELi64ELi4ES3_EELi4ELi7ELb1EEEvNS_16Flash_fwd_paramsE:
	.zero		816


//--------------------- .nv.constant0._ZN5flash32flash_fwd_splitkv_combine_kernelI23Flash_fwd_kernel_traitsILi256ELi64ELi64ELi4ELb0ELb0EN7cutlass6half_tE19Flash_kernel_traitsILi256ELi64ELi64ELi4ES3_EELi4ELi6ELb1EEEvNS_16Flash_fwd_paramsE --------------------------
	.section	.nv.constant0._ZN5flash32flash_fwd_splitkv_combine_kernelI23Flash_fwd_kernel_traitsILi256ELi64ELi64ELi4ELb0ELb0EN7cutlass6half_tE19Flash_kernel_traitsILi256ELi64ELi64ELi4ES3_EELi4ELi6ELb1EEEvNS_16Flash_fwd_paramsE,"a",@progbits
	.sectionflags	@""
	.align	4
.nv.constant0._ZN5flash32flash_fwd_splitkv_combine_kernelI23Flash_fwd_kernel_traitsILi256ELi64ELi64ELi4ELb0ELb0EN7cutlass6half_tE19Flash_kernel_traitsILi256ELi64ELi64ELi4ES3_EELi4ELi6ELb1EEEvNS_16Flash_fwd_paramsE:
	.zero		816


//--------------------- .nv.constant0._ZN5flash32flash_fwd_splitkv_combine_kernelI23Flash_fwd_kernel_traitsILi256ELi64ELi64ELi4ELb0ELb0EN7cutlass6half_tE19Flash_kernel_traitsILi256ELi64ELi64ELi4ES3_EELi4ELi5ELb1EEEvNS_16Flash_fwd_paramsE --------------------------
	.section	.nv.constant0._ZN5flash32flash_fwd_splitkv_combine_kernelI23Flash_fwd_kernel_traitsILi256ELi64ELi64ELi4ELb0ELb0EN7cutlass6half_tE19Flash_kernel_traitsILi256ELi64ELi64ELi4ES3_EELi4ELi5ELb1EEEvNS_16Flash_fwd_paramsE,"a",@progbits
	.sectionflags	@""
	.align	4
.nv.constant0._ZN5flash32flash_fwd_splitkv_combine_kernelI23Flash_fwd_kernel_traitsILi256ELi64ELi64ELi4ELb0ELb0EN7cutlass6half_tE19Flash_kernel_traitsILi256ELi64ELi64ELi4ES3_EELi4ELi5ELb1EEEvNS_16Flash_fwd_paramsE:
	.zero		816


//--------------------- .nv.constant0._ZN5flash32flash_fwd_splitkv_combine_kernelI23Flash_fwd_kernel_traitsILi256ELi64ELi64ELi4ELb0ELb0EN7cutlass6half_tE19Flash_kernel_traitsILi256ELi64ELi64ELi4ES3_EELi4ELi4ELb1EEEvNS_16Flash_fwd_paramsE --------------------------
	.section	.nv.constant0._ZN5flash32flash_fwd_splitkv_combine_kernelI23Flash_fwd_kernel_traitsILi256ELi64ELi64ELi4ELb0ELb0EN7cutlass6half_tE19Flash_kernel_traitsILi256ELi64ELi64ELi4ES3_EELi4ELi4ELb1EEEvNS_16Flash_fwd_paramsE,"a",@progbits
	.sectionflags	@""
	.align	4
.nv.constant0._ZN5flash32flash_fwd_splitkv_combine_kernelI23Flash_fwd_kernel_traitsILi256ELi64ELi64ELi4ELb0ELb0EN7cutlass6half_tE19Flash_kernel_traitsILi256ELi64ELi64ELi4ES3_EELi4ELi4ELb1EEEvNS_16Flash_fwd_paramsE:
	.zero		816


//--------------------- .nv.constant0._ZN5flash32flash_fwd_splitkv_combine_kernelI23Flash_fwd_kernel_traitsILi256ELi64ELi64ELi4ELb0ELb0EN7cutlass6half_tE19Flash_kernel_traitsILi256ELi64ELi64ELi4ES3_EELi4ELi3ELb1EEEvNS_16Flash_fwd_paramsE --------------------------
	.section	.nv.constant0._ZN5flash32flash_fwd_splitkv_combine_kernelI23Flash_fwd_kernel_traitsILi256ELi64ELi64ELi4ELb0ELb0EN7cutlass6half_tE19Flash_kernel_traitsILi256ELi64ELi64ELi4ES3_EELi4ELi3ELb1EEEvNS_16Flash_fwd_paramsE,"a",@progbits
	.sectionflags	@""
	.align	4
.nv.constant0._ZN5flash32flash_fwd_splitkv_combine_kernelI23Flash_fwd_kernel_traitsILi256ELi64ELi64ELi4ELb0ELb0EN7cutlass6half_tE19Flash_kernel_traitsILi256ELi64ELi64ELi4ES3_EELi4ELi3ELb1EEEvNS_16Flash_fwd_paramsE:
	.zero		816


//--------------------- .nv.constant0._ZN5flash32flash_fwd_splitkv_combine_kernelI23Flash_fwd_kernel_traitsILi256ELi64ELi64ELi4ELb0ELb0EN7cutlass6half_tE19Flash_kernel_traitsILi256ELi64ELi64ELi4ES3_EELi4ELi2ELb1EEEvNS_16Flash_fwd_paramsE --------------------------
	.section	.nv.constant0._ZN5flash32flash_fwd_splitkv_combine_kernelI23Flash_fwd_kernel_traitsILi256ELi64ELi64ELi4ELb0ELb0EN7cutlass6half_tE19Flash_kernel_traitsILi256ELi64ELi64ELi4ES3_EELi4ELi2ELb1EEEvNS_16Flash_fwd_paramsE,"a",@progbits
	.sectionflags	@""
	.align	4
.nv.constant0._ZN5flash32flash_fwd_splitkv_combine_kernelI23Flash_fwd_kernel_traitsILi256ELi64ELi64ELi4ELb0ELb0EN7cutlass6half_tE19Flash_kernel_traitsILi256ELi64ELi64ELi4ES3_EELi4ELi2ELb1EEEvNS_16Flash_fwd_paramsE:
	.zero		816


//--------------------- .nv.constant0._ZN5flash32flash_fwd_splitkv_combine_kernelI23Flash_fwd_kernel_traitsILi256ELi64ELi64ELi4ELb0ELb0EN7cutlass6half_tE19Flash_kernel_traitsILi256ELi64ELi64ELi4ES3_EELi4ELi1ELb1EEEvNS_16Flash_fwd_paramsE --------------------------
	.section	.nv.constant0._ZN5flash32flash_fwd_splitkv_combine_kernelI23Flash_fwd_kernel_traitsILi256ELi64ELi64ELi4ELb0ELb0EN7cutlass6half_tE19Flash_kernel_traitsILi256ELi64ELi64ELi4ES3_EELi4ELi1ELb1EEEvNS_16Flash_fwd_paramsE,"a",@progbits
	.sectionflags	@""
	.align	4
.nv.constant0._ZN5flash32flash_fwd_splitkv_combine_kernelI23Flash_fwd_kernel_traitsILi256ELi64ELi64ELi4ELb0ELb0EN7cutlass6half_tE19Flash_kernel_traitsILi256ELi64ELi64ELi4ES3_EELi4ELi1ELb1EEEvNS_16Flash_fwd_paramsE:
	.zero		816


//--------------------- .nv.constant0._ZN5flash24flash_fwd_splitkv_kernelI23Flash_fwd_kernel_traitsILi256ELi64ELi64ELi4ELb0ELb0EN7cutlass6half_tE19Flash_kernel_traitsILi256ELi64ELi64ELi4ES3_EELb0ELb0ELb0ELb0ELb0ELb0ELb0ELb0EEEvNS_16Flash_fwd_paramsE --------------------------
	.section	.nv.constant0._ZN5flash24flash_fwd_splitkv_kernelI23Flash_fwd_kernel_traitsILi256ELi64ELi64ELi4ELb0ELb0EN7cutlass6half_tE19Flash_kernel_traitsILi256ELi64ELi64ELi4ES3_EELb0ELb0ELb0ELb0ELb0ELb0ELb0ELb0EEEvNS_16Flash_fwd_paramsE,"a",@progbits
	.sectionflags	@""
	.align	4
.nv.constant0._ZN5flash24flash_fwd_splitkv_kernelI23Flash_fwd_kernel_traitsILi256ELi64ELi64ELi4ELb0ELb0EN7cutlass6half_tE19Flash_kernel_traitsILi256ELi64ELi64ELi4ES3_EELb0ELb0ELb0ELb0ELb0ELb0ELb0ELb0EEEvNS_16Flash_fwd_paramsE:
	.zero		816


//--------------------- .nv.constant0._ZN5flash24flash_fwd_splitkv_kernelI23Flash_fwd_kernel_traitsILi256ELi64ELi64ELi4ELb0ELb0EN7cutlass6half_tE19Flash_kernel_traitsILi256ELi64ELi64ELi4ES3_EELb0ELb0ELb0ELb0ELb0ELb1ELb0ELb0EEEvNS_16Flash_fwd_paramsE --------------------------
	.section	.nv.constant0._ZN5flash24flash_fwd_splitkv_kernelI23Flash_fwd_kernel_traitsILi256ELi64ELi64ELi4ELb0ELb0EN7cutlass6half_tE19Flash_kernel_traitsILi256ELi64ELi64ELi4ES3_EELb0ELb0ELb0ELb0ELb0ELb1ELb0ELb0EEEvNS_16Flash_fwd_paramsE,"a",@progbits
	.sectionflags	@""
	.align	4
.nv.constant0._ZN5flash24flash_fwd_splitkv_kernelI23Flash_fwd_kernel_traitsILi256ELi64ELi64ELi4ELb0ELb0EN7cutlass6half_tE19Flash_kernel_traitsILi256ELi64ELi64ELi4ES3_EELb0ELb0ELb0ELb0ELb0ELb1ELb0ELb0EEEvNS_16Flash_fwd_paramsE:
	.zero		816


//--------------------- .nv.constant0._ZN5flash24flash_fwd_splitkv_kernelI23Flash_fwd_kernel_traitsILi256ELi64ELi64ELi4ELb0ELb0EN7cutlass6half_tE19Flash_kernel_traitsILi256ELi64ELi64ELi4ES3_EELb0ELb0ELb0ELb0ELb0ELb0ELb0ELb1EEEvNS_16Flash_fwd_paramsE --------------------------
	.section	.nv.constant0._ZN5flash24flash_fwd_splitkv_kernelI23Flash_fwd_kernel_traitsILi256ELi64ELi64ELi4ELb0ELb0EN7cutlass6half_tE19Flash_kernel_traitsILi256ELi64ELi64ELi4ES3_EELb0ELb0ELb0ELb0ELb0ELb0ELb0ELb1EEEvNS_16Flash_fwd_paramsE,"a",@progbits
	.sectionflags	@""
	.align	4
.nv.constant0._ZN5flash24flash_fwd_splitkv_kernelI23Flash_fwd_kernel_traitsILi256ELi64ELi64ELi4ELb0ELb0EN7cutlass6half_tE19Flash_kernel_traitsILi256ELi64ELi64ELi4ES3_EELb0ELb0ELb0ELb0ELb0ELb0ELb0ELb1EEEvNS_16Flash_fwd_paramsE:
	.zero		816


//--------------------- .nv.constant0._ZN5flash24flash_fwd_splitkv_kernelI23Flash_fwd_kernel_traitsILi256ELi64ELi64ELi4ELb0ELb0EN7cutlass6half_tE19Flash_kernel_traitsILi256ELi64ELi64ELi4ES3_EELb0ELb0ELb0ELb0ELb0ELb1ELb0ELb1EEEvNS_16Flash_fwd_paramsE --------------------------
	.section	.nv.constant0._ZN5flash24flash_fwd_splitkv_kernelI23Flash_fwd_kernel_traitsILi256ELi64ELi64ELi4ELb0ELb0EN7cutlass6half_tE19Flash_kernel_traitsILi256ELi64ELi64ELi4ES3_EELb0ELb0ELb0ELb0ELb0ELb1ELb0ELb1EEEvNS_16Flash_fwd_paramsE,"a",@progbits
	.sectionflags	@""
	.align	4
.nv.constant0._ZN5flash24flash_fwd_splitkv_kernelI23Flash_fwd_kernel_traitsILi256ELi64ELi64ELi4ELb0ELb0EN7cutlass6half_tE19Flash_kernel_traitsILi256ELi64ELi64ELi4ES3_EELb0ELb0ELb0ELb0ELb0ELb1ELb0ELb1EEEvNS_16Flash_fwd_paramsE:
	.zero		816


//--------------------- .nv.constant0._ZN5flash24flash_fwd_splitkv_kernelI23Flash_fwd_kernel_traitsILi256ELi64ELi64ELi4ELb0ELb0EN7cutlass6half_tE19Flash_kernel_traitsILi256ELi64ELi64ELi4ES3_EELb0ELb0ELb0ELb0ELb0ELb0ELb1ELb0EEEvNS_16Flash_fwd_paramsE --------------------------
	.section	.nv.constant0._ZN5flash24flash_fwd_splitkv_kernelI23Flash_fwd_kernel_traitsILi256ELi64ELi64ELi4ELb0ELb0EN7cutlass6half_tE19Flash_kernel_traitsILi256ELi64ELi64ELi4ES3_EELb0ELb0ELb0ELb0ELb0ELb0ELb1ELb0EEEvNS_16Flash_fwd_paramsE,"a",@progbits
	.sectionflags	@""
	.align	4
.nv.constant0._ZN5flash24flash_fwd_splitkv_kernelI23Flash_fwd_kernel_traitsILi256ELi64ELi64ELi4ELb0ELb0EN7cutlass6half_tE19Flash_kernel_traitsILi256ELi64ELi64ELi4ES3_EELb0ELb0ELb0ELb0ELb0ELb0ELb1ELb0EEEvNS_16Flash_fwd_paramsE:
	.zero		816


//--------------------- .nv.constant0._ZN5flash24flash_fwd_splitkv_kernelI23Flash_fwd_kernel_traitsILi256ELi64ELi64ELi4ELb0ELb0EN7cutlass6half_tE19Flash_kernel_traitsILi256ELi64ELi64ELi4ES3_EELb0ELb0ELb0ELb0ELb0ELb1ELb1ELb0EEEvNS_16Flash_fwd_paramsE --------------------------
	.section	.nv.constant0._ZN5flash24flash_fwd_splitkv_kernelI23Flash_fwd_kernel_traitsILi256ELi64ELi64ELi4ELb0ELb0EN7cutlass6half_tE19Flash_kernel_traitsILi256ELi64ELi64ELi4ES3_EELb0ELb0ELb0ELb0ELb0ELb1ELb1ELb0EEEvNS_16Flash_fwd_paramsE,"a",@progbits
	.sectionflags	@""
	.align	4
.nv.constant0._ZN5flash24flash_fwd_splitkv_kernelI23Flash_fwd_kernel_traitsILi256ELi64ELi64ELi4ELb0ELb0EN7cutlass6half_tE19Flash_kernel_traitsILi256ELi64ELi64ELi4ES3_EELb0ELb0ELb0ELb0ELb0ELb1ELb1ELb0EEEvNS_16Flash_fwd_paramsE:
	.zero		816


//--------------------- .nv.constant0._ZN5flash24flash_fwd_splitkv_kernelI23Flash_fwd_kernel_traitsILi256ELi64ELi64ELi4ELb0ELb0EN7cutlass6half_tE19Flash_kernel_traitsILi256ELi64ELi64ELi4ES3_EELb0ELb0ELb0ELb0ELb0ELb0ELb1ELb1EEEvNS_16Flash_fwd_paramsE --------------------------
	.section	.nv.constant0._ZN5flash24flash_fwd_splitkv_kernelI23Flash_fwd_kernel_traitsILi256ELi64ELi64ELi4ELb0ELb0EN7cutlass6half_tE19Flash_kernel_traitsILi256ELi64ELi64ELi4ES3_EELb0ELb0ELb0ELb0ELb0ELb0ELb1ELb1EEEvNS_16Flash_fwd_paramsE,"a",@progbits
	.sectionflags	@""
	.align	4
.nv.constant0._ZN5flash24flash_fwd_splitkv_kernelI23Flash_fwd_kernel_traitsILi256ELi64ELi64ELi4ELb0ELb0EN7cutlass6half_tE19Flash_kernel_traitsILi256ELi64ELi64ELi4ES3_EELb0ELb0ELb0ELb0ELb0ELb0ELb1ELb1EEEvNS_16Flash_fwd_paramsE:
	.zero		816


//--------------------- .nv.constant0._ZN5flash24flash_fwd_splitkv_kernelI23Flash_fwd_kernel_traitsILi256ELi64ELi64ELi4ELb0ELb0EN7cutlass6half_tE19Flash_kernel_traitsILi256ELi64ELi64ELi4ES3_EELb0ELb0ELb0ELb0ELb0ELb1ELb1ELb1EEEvNS_16Flash_fwd_paramsE --------------------------
	.section	.nv.constant0._ZN5flash24flash_fwd_splitkv_kernelI23Flash_fwd_kernel_traitsILi256ELi64ELi64ELi4ELb0ELb0EN7cutlass6half_tE19Flash_kernel_traitsILi256ELi64ELi64ELi4ES3_EELb0ELb0ELb0ELb0ELb0ELb1ELb1ELb1EEEvNS_16Flash_fwd_paramsE,"a",@progbits
	.sectionflags	@""
	.align	4
.nv.constant0._ZN5flash24flash_fwd_splitkv_kernelI23Flash_fwd_kernel_traitsILi256ELi64ELi64ELi4ELb0ELb0EN7cutlass6half_tE19Flash_kernel_traitsILi256ELi64ELi64ELi4ES3_EELb0ELb0ELb0ELb0ELb0ELb1ELb1ELb1EEEvNS_16Flash_fwd_paramsE:
	.zero		816


//--------------------- .nv.constant0._ZN5flash24flash_fwd_splitkv_kernelI23Flash_fwd_kernel_traitsILi256ELi64ELi64ELi4ELb0ELb0EN7cutlass6half_tE19Flash_kernel_traitsILi256ELi64ELi64ELi4ES3_EELb0ELb1ELb0ELb0ELb0ELb0ELb0ELb0EEEvNS_16Flash_fwd_paramsE --------------------------
	.section	.nv.constant0._ZN5flash24flash_fwd_splitkv_kernelI23Flash_fwd_kernel_traitsILi256ELi64ELi64ELi4ELb0ELb0EN7cutlass6half_tE19Flash_kernel_traitsILi256ELi64ELi64ELi4ES3_EELb0ELb1ELb0ELb0ELb0ELb0ELb0ELb0EEEvNS_16Flash_fwd_paramsE,"a",@progbits
	.sectionflags	@""
	.align	4
.nv.constant0._ZN5flash24flash_fwd_splitkv_kernelI23Flash_fwd_kernel_traitsILi256ELi64ELi64ELi4ELb0ELb0EN7cutlass6half_tE19Flash_kernel_traitsILi256ELi64ELi64ELi4ES3_EELb0ELb1ELb0ELb0ELb0ELb0ELb0ELb0EEEvNS_16Flash_fwd_paramsE:
	.zero		816


//--------------------- .nv.constant0._ZN5flash24flash_fwd_splitkv_kernelI23Flash_fwd_kernel_traitsILi256ELi64ELi64ELi4ELb0ELb0EN7cutlass6half_tE19Flash_kernel_traitsILi256ELi64ELi64ELi4ES3_EELb0ELb1ELb0ELb0ELb0ELb1ELb0ELb0EEEvNS_16Flash_fwd_paramsE --------------------------
	.section	.nv.constant0._ZN5flash24flash_fwd_splitkv_kernelI23Flash_fwd_kernel_traitsILi256ELi64ELi64ELi4ELb0ELb0EN7cutlass6half_tE19Flash_kernel_traitsILi256ELi64ELi64ELi4ES3_EELb0ELb1ELb0ELb0ELb0ELb1ELb0ELb0EEEvNS_16Flash_fwd_paramsE,"a",@progbits
	.sectionflags	@""
	.align	4
.nv.constant0._ZN5flash24flash_fwd_splitkv_kernelI23Flash_fwd_kernel_traitsILi256ELi64ELi64ELi4ELb0ELb0EN7cutlass6half_tE19Flash_kernel_traitsILi256ELi64ELi64ELi4ES3_EELb0ELb1ELb0ELb0ELb0ELb1ELb0ELb0EEEvNS_16Flash_fwd_paramsE:
	.zero		816


//--------------------- .nv.constant0._ZN5flash24flash_fwd_splitkv_kernelI23Flash_fwd_kernel_traitsILi256ELi64ELi64ELi4ELb0ELb0EN7cutlass6half_tE19Flash_kernel_traitsILi256ELi64ELi64ELi4ES3_EELb0ELb1ELb0ELb0ELb0ELb0ELb0ELb1EEEvNS_16Flash_fwd_paramsE --------------------------
	.section	.nv.constant0._ZN5flash24flash_fwd_splitkv_kernelI23Flash_fwd_kernel_traitsILi256ELi64ELi64ELi4ELb0ELb0EN7cutlass6half_tE19Flash_kernel_traitsILi256ELi64ELi64ELi4ES3_EELb0ELb1ELb0ELb0ELb0ELb0ELb0ELb1EEEvNS_16Flash_fwd_paramsE,"a",@progbits
	.sectionflags	@""
	.align	4
.nv.constant0._ZN5flash24flash_fwd_splitkv_kernelI23Flash_fwd_kernel_traitsILi256ELi64ELi64ELi4ELb0ELb0EN7cutlass6half_tE19Flash_kernel_traitsILi256ELi64ELi64ELi4ES3_EELb0ELb1ELb0ELb0ELb0ELb0ELb0ELb1EEEvNS_16Flash_fwd_paramsE:
	.zero		816


//--------------------- .nv.constant0._ZN5flash24flash_fwd_splitkv_kernelI23Flash_fwd_kernel_traitsILi256ELi64ELi64ELi4ELb0ELb0EN7cutlass6half_tE19Flash_kernel_traitsILi256ELi64ELi64ELi4ES3_EELb0ELb1ELb0ELb0ELb0ELb1ELb0ELb1EEEvNS_16Flash_fwd_paramsE --------------------------
	.section	.nv.constant0._ZN5flash24flash_fwd_splitkv_kernelI23Flash_fwd_kernel_traitsILi256ELi64ELi64ELi4ELb0ELb0EN7cutlass6half_tE19Flash_kernel_traitsILi256ELi64ELi64ELi4ES3_EELb0ELb1ELb0ELb0ELb0ELb1ELb0ELb1EEEvNS_16Flash_fwd_paramsE,"a",@progbits
	.sectionflags	@""
	.align	4
.nv.constant0._ZN5flash24flash_fwd_splitkv_kernelI23Flash_fwd_kernel_traitsILi256ELi64ELi64ELi4ELb0ELb0EN7cutlass6half_tE19Flash_kernel_traitsILi256ELi64ELi64ELi4ES3_EELb0ELb1ELb0ELb0ELb0ELb1ELb0ELb1EEEvNS_16Flash_fwd_paramsE:
	.zero		816


//--------------------- .nv.constant0._ZN5flash24flash_fwd_splitkv_kernelI23Flash_fwd_kernel_traitsILi256ELi64ELi64ELi4ELb0ELb0EN7cutlass6half_tE19Flash_kernel_traitsILi256ELi64ELi64ELi4ES3_EELb0ELb1ELb0ELb0ELb0ELb0ELb1ELb0EEEvNS_16Flash_fwd_paramsE --------------------------
	.section	.nv.constant0._ZN5flash24flash_fwd_splitkv_kernelI23Flash_fwd_kernel_traitsILi256ELi64ELi64ELi4ELb0ELb0EN7cutlass6half_tE19Flash_kernel_traitsILi256ELi64ELi64ELi4ES3_EELb0ELb1ELb0ELb0ELb0ELb0ELb1ELb0EEEvNS_16Flash_fwd_paramsE,"a",@progbits
	.sectionflags	@""
	.align	4
.nv.constant0._ZN5flash24flash_fwd_splitkv_kernelI23Flash_fwd_kernel_traitsILi256ELi64ELi64ELi4ELb0ELb0EN7cutlass6half_tE19Flash_kernel_traitsILi256ELi64ELi64ELi4ES3_EELb0ELb1ELb0ELb0ELb0ELb0ELb1ELb0EEEvNS_16Flash_fwd_paramsE:
	.zero		816


//--------------------- .nv.constant0._ZN5flash24flash_fwd_splitkv_kernelI23Flash_fwd_kernel_traitsILi256ELi64ELi64ELi4ELb0ELb0EN7cutlass6half_tE19Flash_kernel_traitsILi256ELi64ELi64ELi4ES3_EELb0ELb1ELb0ELb0ELb0ELb1ELb1ELb0EEEvNS_16Flash_fwd_paramsE --------------------------
	.section	.nv.constant0._ZN5flash24flash_fwd_splitkv_kernelI23Flash_fwd_kernel_traitsILi256ELi64ELi64ELi4ELb0ELb0EN7cutlass6half_tE19Flash_kernel_traitsILi256ELi64ELi64ELi4ES3_EELb0ELb1ELb0ELb0ELb0ELb1ELb1ELb0EEEvNS_16Flash_fwd_paramsE,"a",@progbits
	.sectionflags	@""
	.align	4
.nv.constant0._ZN5flash24flash_fwd_splitkv_kernelI23Flash_fwd_kernel_traitsILi256ELi64ELi64ELi4ELb0ELb0EN7cutlass6half_tE19Flash_kernel_traitsILi256ELi64ELi64ELi4ES3_EELb0ELb1ELb0ELb0ELb0ELb1ELb1ELb0EEEvNS_16Flash_fwd_paramsE:
	.zero		816


//--------------------- .nv.constant0._ZN5flash24flash_fwd_splitkv_kernelI23Flash_fwd_kernel_traitsILi256ELi64ELi64ELi4ELb0ELb0EN7cutlass6half_tE19Flash_kernel_traitsILi256ELi64ELi64ELi4ES3_EELb0ELb1ELb0ELb0ELb0ELb0ELb1ELb1EEEvNS_16Flash_fwd_paramsE --------------------------
	.section	.nv.constant0._ZN5flash24flash_fwd_splitkv_kernelI23Flash_fwd_kernel_traitsILi256ELi64ELi64ELi4ELb0ELb0EN7cutlass6half_tE19Flash_kernel_traitsILi256ELi64ELi64ELi4ES3_EELb0ELb1ELb0ELb0ELb0ELb0ELb1ELb1EEEvNS_16Flash_fwd_paramsE,"a",@progbits
	.sectionflags	@""
	.align	4
.nv.constant0._ZN5flash24flash_fwd_splitkv_kernelI23Flash_fwd_kernel_traitsILi256ELi64ELi64ELi4ELb0ELb0EN7cutlass6half_tE19Flash_kernel_traitsILi256ELi64ELi64ELi4ES3_EELb0ELb1ELb0ELb0ELb0ELb0ELb1ELb1EEEvNS_16Flash_fwd_paramsE:
	.zero		816


//--------------------- .nv.constant0._ZN5flash24flash_fwd_splitkv_kernelI23Flash_fwd_kernel_traitsILi256ELi64ELi64ELi4ELb0ELb0EN7cutlass6half_tE19Flash_kernel_traitsILi256ELi64ELi64ELi4ES3_EELb0ELb1ELb0ELb0ELb0ELb1ELb1ELb1EEEvNS_16Flash_fwd_paramsE --------------------------
	.section	.nv.constant0._ZN5flash24flash_fwd_splitkv_kernelI23Flash_fwd_kernel_traitsILi256ELi64ELi64ELi4ELb0ELb0EN7cutlass6half_tE19Flash_kernel_traitsILi256ELi64ELi64ELi4ES3_EELb0ELb1ELb0ELb0ELb0ELb1ELb1ELb1EEEvNS_16Flash_fwd_paramsE,"a",@progbits
	.sectionflags	@""
	.align	4
.nv.constant0._ZN5flash24flash_fwd_splitkv_kernelI23Flash_fwd_kernel_traitsILi256ELi64ELi64ELi4ELb0ELb0EN7cutlass6half_tE19Flash_kernel_traitsILi256ELi64ELi64ELi4ES3_EELb0ELb1ELb0ELb0ELb0ELb1ELb1ELb1EEEvNS_16Flash_fwd_paramsE:
	.zero		816


//--------------------- .nv.constant0._ZN5flash24flash_fwd_splitkv_kernelI23Flash_fwd_kernel_traitsILi256ELi64ELi64ELi4ELb0ELb0EN7cutlass6half_tE19Flash_kernel_traitsILi256ELi64ELi64ELi4ES3_EELb0ELb0ELb0ELb0ELb1ELb0ELb0ELb0EEEvNS_16Flash_fwd_paramsE --------------------------
	.section	.nv.constant0._ZN5flash24flash_fwd_splitkv_kernelI23Flash_fwd_kernel_traitsILi256ELi64ELi64ELi4ELb0ELb0EN7cutlass6half_tE19Flash_kernel_traitsILi256ELi64ELi64ELi4ES3_EELb0ELb0ELb0ELb0ELb1ELb0ELb0ELb0EEEvNS_16Flash_fwd_paramsE,"a",@progbits
	.sectionflags	@""
	.align	4
.nv.constant0._ZN5flash24flash_fwd_splitkv_kernelI23Flash_fwd_kernel_traitsILi256ELi64ELi64ELi4ELb0ELb0EN7cutlass6half_tE19Flash_kernel_traitsILi256ELi64ELi64ELi4ES3_EELb0ELb0ELb0ELb0ELb1ELb0ELb0ELb0EEEvNS_16Flash_fwd_paramsE:
	.zero		816


//--------------------- .nv.constant0._ZN5flash24flash_fwd_splitkv_kernelI23Flash_fwd_kernel_traitsILi256ELi64ELi64ELi4ELb0ELb0EN7cutlass6half_tE19Flash_kernel_traitsILi256ELi64ELi64ELi4ES3_EELb0ELb0ELb0ELb0ELb1ELb1ELb0ELb0EEEvNS_16Flash_fwd_paramsE --------------------------
	.section	.nv.constant0._ZN5flash24flash_fwd_splitkv_kernelI23Flash_fwd_kernel_traitsILi256ELi64ELi64ELi4ELb0ELb0EN7cutlass6half_tE19Flash_kernel_traitsILi256ELi64ELi64ELi4ES3_EELb0ELb0ELb0ELb0ELb1ELb1ELb0ELb0EEEvNS_16Flash_fwd_paramsE,"a",@progbits
	.sectionflags	@""
	.align	4
.nv.constant0._ZN5flash24flash_fwd_splitkv_kernelI23Flash_fwd_kernel_traitsILi256ELi64ELi64ELi4ELb0ELb0EN7cutlass6half_tE19Flash_kernel_traitsILi256ELi64ELi64ELi4ES3_EELb0ELb0ELb0ELb0ELb1ELb1ELb0ELb0EEEvNS_16Flash_fwd_paramsE:
	.zero		816


//--------------------- .nv.constant0._ZN5flash24flash_fwd_splitkv_kernelI23Flash_fwd_kernel_traitsILi256ELi64ELi64ELi4ELb0ELb0EN7cutlass6half_tE19Flash_kernel_traitsILi256ELi64ELi64ELi4ES3_EELb0ELb0ELb1ELb0ELb0ELb0ELb0ELb0EEEvNS_16Flash_fwd_paramsE --------------------------
	.section	.nv.constant0._ZN5flash24flash_fwd_splitkv_kernelI23Flash_fwd_kernel_traitsILi256ELi64ELi64ELi4ELb0ELb0EN7cutlass6half_tE19Flash_kernel_traitsILi256ELi64ELi64ELi4ES3_EELb0ELb0ELb1ELb0ELb0ELb0ELb0ELb0EEEvNS_16Flash_fwd_paramsE,"a",@progbits
	.sectionflags	@""
	.align	4
.nv.constant0._ZN5flash24flash_fwd_splitkv_kernelI23Flash_fwd_kernel_traitsILi256ELi64ELi64ELi4ELb0ELb0EN7cutlass6half_tE19Flash_kernel_traitsILi256ELi64ELi64ELi4ES3_EELb0ELb0ELb1ELb0ELb0ELb0ELb0ELb0EEEvNS_16Flash_fwd_paramsE:
	.zero		816


//--------------------- .nv.constant0._ZN5flash24flash_fwd_splitkv_kernelI23Flash_fwd_kernel_traitsILi256ELi64ELi64ELi4ELb0ELb0EN7cutlass6half_tE19Flash_kernel_traitsILi256ELi64ELi64ELi4ES3_EELb0ELb0ELb1ELb0ELb0ELb1ELb0ELb0EEEvNS_16Flash_fwd_paramsE --------------------------
	.section	.nv.constant0._ZN5flash24flash_fwd_splitkv_kernelI23Flash_fwd_kernel_traitsILi256ELi64ELi64ELi4ELb0ELb0EN7cutlass6half_tE19Flash_kernel_traitsILi256ELi64ELi64ELi4ES3_EELb0ELb0ELb1ELb0ELb0ELb1ELb0ELb0EEEvNS_16Flash_fwd_paramsE,"a",@progbits
	.sectionflags	@""
	.align	4
.nv.constant0._ZN5flash24flash_fwd_splitkv_kernelI23Flash_fwd_kernel_traitsILi256ELi64ELi64ELi4ELb0ELb0EN7cutlass6half_tE19Flash_kernel_traitsILi256ELi64ELi64ELi4ES3_EELb0ELb0ELb1ELb0ELb0ELb1ELb0ELb0EEEvNS_16Flash_fwd_paramsE:
	.zero		816


//--------------------- .nv.constant0._ZN5flash24flash_fwd_splitkv_kernelI23Flash_fwd_kernel_traitsILi256ELi64ELi64ELi4ELb0ELb0EN7cutlass6half_tE19Flash_kernel_traitsILi256ELi64ELi64ELi4ES3_EELb0ELb0ELb0ELb0ELb1ELb0ELb0ELb1EEEvNS_16Flash_fwd_paramsE --------------------------
	.section	.nv.constant0._ZN5flash24flash_fwd_splitkv_kernelI23Flash_fwd_kernel_traitsILi256ELi64ELi64ELi4ELb0ELb0EN7cutlass6half_tE19Flash_kernel_traitsILi256ELi64ELi64ELi4ES3_EELb0ELb0ELb0ELb0ELb1ELb0ELb0ELb1EEEvNS_16Flash_fwd_paramsE,"a",@progbits
	.sectionflags	@""
	.align	4
.nv.constant0._ZN5flash24flash_fwd_splitkv_kernelI23Flash_fwd_kernel_traitsILi256ELi64ELi64ELi4ELb0ELb0EN7cutlass6half_tE19Flash_kernel_traitsILi256ELi64ELi64ELi4ES3_EELb0ELb0ELb0ELb0ELb1ELb0ELb0ELb1EEEvNS_16Flash_fwd_paramsE:
	.zero		816


//--------------------- .nv.constant0._ZN5flash24flash_fwd_splitkv_kernelI23Flash_fwd_kernel_traitsILi256ELi64ELi64ELi4ELb0ELb0EN7cutlass6half_tE19Flash_kernel_traitsILi256ELi64ELi64ELi4ES3_EELb0ELb0ELb0ELb0ELb1ELb1ELb0ELb1EEEvNS_16Flash_fwd_paramsE --------------------------
	.section	.nv.constant0._ZN5flash24flash_fwd_splitkv_kernelI23Flash_fwd_kernel_traitsILi256ELi64ELi64ELi4ELb0ELb0EN7cutlass6half_tE19Flash_kernel_traitsILi256ELi64ELi64ELi4ES3_EELb0ELb0ELb0ELb0ELb1ELb1ELb0ELb1EEEvNS_16Flash_fwd_paramsE,"a",@progbits
	.sectionflags	@""
	.align	4
.nv.constant0._ZN5flash24flash_fwd_splitkv_kernelI23Flash_fwd_kernel_traitsILi256ELi64ELi64ELi4ELb0ELb0EN7cutlass6half_tE19Flash_kernel_traitsILi256ELi64ELi64ELi4ES3_EELb0ELb0ELb0ELb0ELb1ELb1ELb0ELb1EEEvNS_16Flash_fwd_paramsE:
	.zero		816


//--------------------- .nv.constant0._ZN5flash24flash_fwd_splitkv_kernelI23Flash_fwd_kernel_traitsILi256ELi64ELi64ELi4ELb0ELb0EN7cutlass6half_tE19Flash_kernel_traitsILi256ELi64ELi64ELi4ES3_EELb0ELb0ELb1ELb0ELb0ELb0ELb0ELb1EEEvNS_16Flash_fwd_paramsE --------------------------
	.section	.nv.constant0._ZN5flash24flash_fwd_splitkv_kernelI23Flash_fwd_kernel_traitsILi256ELi64ELi64ELi4ELb0ELb0EN7cutlass6half_tE19Flash_kernel_traitsILi256ELi64ELi64ELi4ES3_EELb0ELb0ELb1ELb0ELb0ELb0ELb0ELb1EEEvNS_16Flash_fwd_paramsE,"a",@progbits
	.sectionflags	@""
	.align	4
.nv.constant0._ZN5flash24flash_fwd_splitkv_kernelI23Flash_fwd_kernel_traitsILi256ELi64ELi64ELi4ELb0ELb0EN7cutlass6half_tE19Flash_kernel_traitsILi256ELi64ELi64ELi4ES3_EELb0ELb0ELb1ELb0ELb0ELb0ELb0ELb1EEEvNS_16Flash_fwd_paramsE:
	.zero		816


//--------------------- .nv.constant0._ZN5flash24flash_fwd_splitkv_kernelI23Flash_fwd_kernel_traitsILi256ELi64ELi64ELi4ELb0ELb0EN7cutlass6half_tE19Flash_kernel_traitsILi256ELi64ELi64ELi4ES3_EELb0ELb0ELb1ELb0ELb0ELb1ELb0ELb1EEEvNS_16Flash_fwd_paramsE --------------------------
	.section	.nv.constant0._ZN5flash24flash_fwd_splitkv_kernelI23Flash_fwd_kernel_traitsILi256ELi64ELi64ELi4ELb0ELb0EN7cutlass6half_tE19Flash_kernel_traitsILi256ELi64ELi64ELi4ES3_EELb0ELb0ELb1ELb0ELb0ELb1ELb0ELb1EEEvNS_16Flash_fwd_paramsE,"a",@progbits
	.sectionflags	@""
	.align	4
.nv.constant0._ZN5flash24flash_fwd_splitkv_kernelI23Flash_fwd_kernel_traitsILi256ELi64ELi64ELi4ELb0ELb0EN7cutlass6half_tE19Flash_kernel_traitsILi256ELi64ELi64ELi4ES3_EELb0ELb0ELb1ELb0ELb0ELb1ELb0ELb1EEEvNS_16Flash_fwd_paramsE:
	.zero		816


//--------------------- .nv.constant0._ZN5flash24flash_fwd_splitkv_kernelI23Flash_fwd_kernel_traitsILi256ELi64ELi64ELi4ELb0ELb0EN7cutlass6half_tE19Flash_kernel_traitsILi256ELi64ELi64ELi4ES3_EELb0ELb0ELb0ELb0ELb1ELb0ELb1ELb0EEEvNS_16Flash_fwd_paramsE --------------------------
	.section	.nv.constant0._ZN5flash24flash_fwd_splitkv_kernelI23Flash_fwd_kernel_traitsILi256ELi64ELi64ELi4ELb0ELb0EN7cutlass6half_tE19Flash_kernel_traitsILi256ELi64ELi64ELi4ES3_EELb0ELb0ELb0ELb0ELb1ELb0ELb1ELb0EEEvNS_16Flash_fwd_paramsE,"a",@progbits
	.sectionflags	@""
	.align	4
.nv.constant0._ZN5flash24flash_fwd_splitkv_kernelI23Flash_fwd_kernel_traitsILi256ELi64ELi64ELi4ELb0ELb0EN7cutlass6half_tE19Flash_kernel_traitsILi256ELi64ELi64ELi4ES3_EELb0ELb0ELb0ELb0ELb1ELb0ELb1ELb0EEEvNS_16Flash_fwd_paramsE:
	.zero		816


//--------------------- .nv.constant0._ZN5flash24flash_fwd_splitkv_kernelI23Flash_fwd_kernel_traitsILi256ELi64ELi64ELi4ELb0ELb0EN7cutlass6half_tE19Flash_kernel_traitsILi256ELi64ELi64ELi4ES3_EELb0ELb0ELb0ELb0ELb1ELb1ELb1ELb0EEEvNS_16Flash_fwd_paramsE --------------------------
	.section	.nv.constant0._ZN5flash24flash_fwd_splitkv_kernelI23Flash_fwd_kernel_traitsILi256ELi64ELi64ELi4ELb0ELb0EN7cutlass6half_tE19Flash_kernel_traitsILi256ELi64ELi64ELi4ES3_EELb0ELb0ELb0ELb0ELb1ELb1ELb1ELb0EEEvNS_16Flash_fwd_paramsE,"a",@progbits
	.sectionflags	@""
	.align	4
.nv.constant0._ZN5flash24flash_fwd_splitkv_kernelI23Flash_fwd_kernel_traitsILi256ELi64ELi64ELi4ELb0ELb0EN7cutlass6half_tE19Flash_kernel_traitsILi256ELi64ELi64ELi4ES3_EELb0ELb0ELb0ELb0ELb1ELb1ELb1ELb0EEEvNS_16Flash_fwd_paramsE:
	.zero		816


//--------------------- .nv.constant0._ZN5flash24flash_fwd_splitkv_kernelI23Flash_fwd_kernel_traitsILi256ELi64ELi64ELi4ELb0ELb0EN7cutlass6half_tE19Flash_kernel_traitsILi256ELi64ELi64ELi4ES3_EELb0ELb0ELb1ELb0ELb0ELb0ELb1ELb0EEEvNS_16Flash_fwd_paramsE --------------------------
	.section	.nv.constant0._ZN5flash24flash_fwd_splitkv_kernelI23Flash_fwd_kernel_traitsILi256ELi64ELi64ELi4ELb0ELb0EN7cutlass6half_tE19Flash_kernel_traitsILi256ELi64ELi64ELi4ES3_EELb0ELb0ELb1ELb0ELb0ELb0ELb1ELb0EEEvNS_16Flash_fwd_paramsE,"a",@progbits
	.sectionflags	@""
	.align	4
.nv.constant0._ZN5flash24flash_fwd_splitkv_kernelI23Flash_fwd_kernel_traitsILi256ELi64ELi64ELi4ELb0ELb0EN7cutlass6half_tE19Flash_kernel_traitsILi256ELi64ELi64ELi4ES3_EELb0ELb0ELb1ELb0ELb0ELb0ELb1ELb0EEEvNS_16Flash_fwd_paramsE:
	.zero		816


//--------------------- .nv.constant0._ZN5flash24flash_fwd_splitkv_kernelI23Flash_fwd_kernel_traitsILi256ELi64ELi64ELi4ELb0ELb0EN7cutlass6half_tE19Flash_kernel_traitsILi256ELi64ELi64ELi4ES3_EELb0ELb0ELb1ELb0ELb0ELb1ELb1ELb0EEEvNS_16Flash_fwd_paramsE --------------------------
	.section	.nv.constant0._ZN5flash24flash_fwd_splitkv_kernelI23Flash_fwd_kernel_traitsILi256ELi64ELi64ELi4ELb0ELb0EN7cutlass6half_tE19Flash_kernel_traitsILi256ELi64ELi64ELi4ES3_EELb0ELb0ELb1ELb0ELb0ELb1ELb1ELb0EEEvNS_16Flash_fwd_paramsE,"a",@progbits
	.sectionflags	@""
	.align	4
.nv.constant0._ZN5flash24flash_fwd_splitkv_kernelI23Flash_fwd_kernel_traitsILi256ELi64ELi64ELi4ELb0ELb0EN7cutlass6half_tE19Flash_kernel_traitsILi256ELi64ELi64ELi4ES3_EELb0ELb0ELb1ELb0ELb0ELb1ELb1ELb0EEEvNS_16Flash_fwd_paramsE:
	.zero		816


//--------------------- .nv.constant0._ZN5flash24flash_fwd_splitkv_kernelI23Flash_fwd_kernel_traitsILi256ELi64ELi64ELi4ELb0ELb0EN7cutlass6half_tE19Flash_kernel_traitsILi256ELi64ELi64ELi4ES3_EELb0ELb0ELb0ELb0ELb1ELb0ELb1ELb1EEEvNS_16Flash_fwd_paramsE --------------------------
	.section	.nv.constant0._ZN5flash24flash_fwd_splitkv_kernelI23Flash_fwd_kernel_traitsILi256ELi64ELi64ELi4ELb0ELb0EN7cutlass6half_tE19Flash_kernel_traitsILi256ELi64ELi64ELi4ES3_EELb0ELb0ELb0ELb0ELb1ELb0ELb1ELb1EEEvNS_16Flash_fwd_paramsE,"a",@progbits
	.sectionflags	@""
	.align	4
.nv.constant0._ZN5flash24flash_fwd_splitkv_kernelI23Flash_fwd_kernel_traitsILi256ELi64ELi64ELi4ELb0ELb0EN7cutlass6half_tE19Flash_kernel_traitsILi256ELi64ELi64ELi4ES3_EELb0ELb0ELb0ELb0ELb1ELb0ELb1ELb1EEEvNS_16Flash_fwd_paramsE:
	.zero		816


//--------------------- .nv.constant0._ZN5flash24flash_fwd_splitkv_kernelI23Flash_fwd_kernel_traitsILi256ELi64ELi64ELi4ELb0ELb0EN7cutlass6half_tE19Flash_kernel_traitsILi256ELi64ELi64ELi4ES3_EELb0ELb0ELb0ELb0ELb1ELb1ELb1ELb1EEEvNS_16Flash_fwd_paramsE --------------------------
	.section	.nv.constant0._ZN5flash24flash_fwd_splitkv_kernelI23Flash_fwd_kernel_traitsILi256ELi64ELi64ELi4ELb0ELb0EN7cutlass6half_tE19Flash_kernel_traitsILi256ELi64ELi64ELi4ES3_EELb0ELb0ELb0ELb0ELb1ELb1ELb1ELb1EEEvNS_16Flash_fwd_paramsE,"a",@progbits
	.sectionflags	@""
	.align	4
.nv.constant0._ZN5flash24flash_fwd_splitkv_kernelI23Flash_fwd_kernel_traitsILi256ELi64ELi64ELi4ELb0ELb0EN7cutlass6half_tE19Flash_kernel_traitsILi256ELi64ELi64ELi4ES3_EELb0ELb0ELb0ELb0ELb1ELb1ELb1ELb1EEEvNS_16Flash_fwd_paramsE:
	.zero		816


//--------------------- .nv.constant0._ZN5flash24flash_fwd_splitkv_kernelI23Flash_fwd_kernel_traitsILi256ELi64ELi64ELi4ELb0ELb0EN7cutlass6half_tE19Flash_kernel_traitsILi256ELi64ELi64ELi4ES3_EELb0ELb0ELb1ELb0ELb0ELb0ELb1ELb1EEEvNS_16Flash_fwd_paramsE --------------------------
	.section	.nv.constant0._ZN5flash24flash_fwd_splitkv_kernelI23Flash_fwd_kernel_traitsILi256ELi64ELi64ELi4ELb0ELb0EN7cutlass6half_tE19Flash_kernel_traitsILi256ELi64ELi64ELi4ES3_EELb0ELb0ELb1ELb0ELb0ELb0ELb1ELb1EEEvNS_16Flash_fwd_paramsE,"a",@progbits
	.sectionflags	@""
	.align	4
.nv.constant0._ZN5flash24flash_fwd_splitkv_kernelI23Flash_fwd_kernel_traitsILi256ELi64ELi64ELi4ELb0ELb0EN7cutlass6half_tE19Flash_kernel_traitsILi256ELi64ELi64ELi4ES3_EELb0ELb0ELb1ELb0ELb0ELb0ELb1ELb1EEEvNS_16Flash_fwd_paramsE:
	.zero		816


//--------------------- .nv.constant0._ZN5flash24flash_fwd_splitkv_kernelI23Flash_fwd_kernel_traitsILi256ELi64ELi64ELi4ELb0ELb0EN7cutlass6half_tE19Flash_kernel_traitsILi256ELi64ELi64ELi4ES3_EELb0ELb0ELb1ELb0ELb0ELb1ELb1ELb1EEEvNS_16Flash_fwd_paramsE --------------------------
	.section	.nv.constant0._ZN5flash24flash_fwd_splitkv_kernelI23Flash_fwd_kernel_traitsILi256ELi64ELi64ELi4ELb0ELb0EN7cutlass6half_tE19Flash_kernel_traitsILi256ELi64ELi64ELi4ES3_EELb0ELb0ELb1ELb0ELb0ELb1ELb1ELb1EEEvNS_16Flash_fwd_paramsE,"a",@progbits
	.sectionflags	@""
	.align	4
.nv.constant0._ZN5flash24flash_fwd_splitkv_kernelI23Flash_fwd_kernel_traitsILi256ELi64ELi64ELi4ELb0ELb0EN7cutlass6half_tE19Flash_kernel_traitsILi256ELi64ELi64ELi4ES3_EELb0ELb0ELb1ELb0ELb0ELb1ELb1ELb1EEEvNS_16Flash_fwd_paramsE:
	.zero		816


//--------------------- .nv.constant0._ZN5flash24flash_fwd_splitkv_kernelI23Flash_fwd_kernel_traitsILi256ELi64ELi64ELi4ELb0ELb0EN7cutlass6half_tE19Flash_kernel_traitsILi256ELi64ELi64ELi4ES3_EELb0ELb1ELb0ELb0ELb1ELb0ELb0ELb0EEEvNS_16Flash_fwd_paramsE --------------------------
	.section	.nv.constant0._ZN5flash24flash_fwd_splitkv_kernelI23Flash_fwd_kernel_traitsILi256ELi64ELi64ELi4ELb0ELb0EN7cutlass6half_tE19Flash_kernel_traitsILi256ELi64ELi64ELi4ES3_EELb0ELb1ELb0ELb0ELb1ELb0ELb0ELb0EEEvNS_16Flash_fwd_paramsE,"a",@progbits
	.sectionflags	@""
	.align	4
.nv.constant0._ZN5flash24flash_fwd_splitkv_kernelI23Flash_fwd_kernel_traitsILi256ELi64ELi64ELi4ELb0ELb0EN7cutlass6half_tE19Flash_kernel_traitsILi256ELi64ELi64ELi4ES3_EELb0ELb1ELb0ELb0ELb1ELb0ELb0ELb0EEEvNS_16Flash_fwd_paramsE:
	.zero		816


//--------------------- .nv.constant0._ZN5flash24flash_fwd_splitkv_kernelI23Flash_fwd_kernel_traitsILi256ELi64ELi64ELi4ELb0ELb0EN7cutlass6half_tE19Flash_kernel_traitsILi256ELi64ELi64ELi4ES3_EELb0ELb1ELb0ELb0ELb1ELb1ELb0ELb0EEEvNS_16Flash_fwd_paramsE --------------------------
	.section	.nv.constant0._ZN5flash24flash_fwd_splitkv_kernelI23Flash_fwd_kernel_traitsILi256ELi64ELi64ELi4ELb0ELb0EN7cutlass6half_tE19Flash_kernel_traitsILi256ELi64ELi64ELi4ES3_EELb0ELb1ELb0ELb0ELb1ELb1ELb0ELb0EEEvNS_16Flash_fwd_paramsE,"a",@progbits
	.sectionflags	@""
	.align	4
.nv.constant0._ZN5flash24flash_fwd_splitkv_kernelI23Flash_fwd_kernel_traitsILi256ELi64ELi64ELi4ELb0ELb0EN7cutlass6half_tE19Flash_kernel_traitsILi256ELi64ELi64ELi4ES3_EELb0ELb1ELb0ELb0ELb1ELb1ELb0ELb0EEEvNS_16Flash_fwd_paramsE:
	.zero		816


//--------------------- .nv.constant0._ZN5flash24flash_fwd_splitkv_kernelI23Flash_fwd_kernel_traitsILi256ELi64ELi64ELi4ELb0ELb0EN7cutlass6half_tE19Flash_kernel_traitsILi256ELi64ELi64ELi4ES3_EELb0ELb1ELb1ELb0ELb0ELb0ELb0ELb0EEEvNS_16Flash_fwd_paramsE --------------------------
	.section	.nv.constant0._ZN5flash24flash_fwd_splitkv_kernelI23Flash_fwd_kernel_traitsILi256ELi64ELi64ELi4ELb0ELb0EN7cutlass6half_tE19Flash_kernel_traitsILi256ELi64ELi64ELi4ES3_EELb0ELb1ELb1ELb0ELb0ELb0ELb0ELb0EEEvNS_16Flash_fwd_paramsE,"a",@progbits
	.sectionflags	@""
	.align	4
.nv.constant0._ZN5flash24flash_fwd_splitkv_kernelI23Flash_fwd_kernel_traitsILi256ELi64ELi64ELi4ELb0ELb0EN7cutlass6half_tE19Flash_kernel_traitsILi256ELi64ELi64ELi4ES3_EELb0ELb1ELb1ELb0ELb0ELb0ELb0ELb0EEEvNS_16Flash_fwd_paramsE:
	.zero		816


//--------------------- .nv.constant0._ZN5flash24flash_fwd_splitkv_kernelI23Flash_fwd_kernel_traitsILi256ELi64ELi64ELi4ELb0ELb0EN7cutlass6half_tE19Flash_kernel_traitsILi256ELi64ELi64ELi4ES3_EELb0ELb1ELb1ELb0ELb0ELb1ELb0ELb0EEEvNS_16Flash_fwd_paramsE --------------------------
	.section	.nv.constant0._ZN5flash24flash_fwd_splitkv_kernelI23Flash_fwd_kernel_traitsILi256ELi64ELi64ELi4ELb0ELb0EN7cutlass6half_tE19Flash_kernel_traitsILi256ELi64ELi64ELi4ES3_EELb0ELb1ELb1ELb0ELb0ELb1ELb0ELb0EEEvNS_16Flash_fwd_paramsE,"a",@progbits
	.sectionflags	@""
	.align	4
.nv.constant0._ZN5flash24flash_fwd_splitkv_kernelI23Flash_fwd_kernel_traitsILi256ELi64ELi64ELi4ELb0ELb0EN7cutlass6half_tE19Flash_kernel_traitsILi256ELi64ELi64ELi4ES3_EELb0ELb1ELb1ELb0ELb0ELb1ELb0ELb0EEEvNS_16Flash_fwd_paramsE:
	.zero		816


//--------------------- .nv.constant0._ZN5flash24flash_fwd_splitkv_kernelI23Flash_fwd_kernel_traitsILi256ELi64ELi64ELi4ELb0ELb0EN7cutlass6half_tE19Flash_kernel_traitsILi256ELi64ELi64ELi4ES3_EELb0ELb1ELb0ELb0ELb1ELb0ELb0ELb1EEEvNS_16Flash_fwd_paramsE --------------------------
	.section	.nv.constant0._ZN5flash24flash_fwd_splitkv_kernelI23Flash_fwd_kernel_traitsILi256ELi64ELi64ELi4ELb0ELb0EN7cutlass6half_tE19Flash_kernel_traitsILi256ELi64ELi64ELi4ES3_EELb0ELb1ELb0ELb0ELb1ELb0ELb0ELb1EEEvNS_16Flash_fwd_paramsE,"a",@progbits
	.sectionflags	@""
	.align	4
.nv.constant0._ZN5flash24flash_fwd_splitkv_kernelI23Flash_fwd_kernel_traitsILi256ELi64ELi64ELi4ELb0ELb0EN7cutlass6half_tE19Flash_kernel_traitsILi256ELi64ELi64ELi4ES3_EELb0ELb1ELb0ELb0ELb1ELb0ELb0ELb1EEEvNS_16Flash_fwd_paramsE:
	.zero		816


//--------------------- .nv.constant0._ZN5flash24flash_fwd_splitkv_kernelI23Flash_fwd_kernel_traitsILi256ELi64ELi64ELi4ELb0ELb0EN7cutlass6half_tE19Flash_kernel_traitsILi256ELi64ELi64ELi4ES3_EELb0ELb1ELb0ELb0ELb1ELb1ELb0ELb1EEEvNS_16Flash_fwd_paramsE --------------------------
	.section	.nv.constant0._ZN5flash24flash_fwd_splitkv_kernelI23Flash_fwd_kernel_traitsILi256ELi64ELi64ELi4ELb0ELb0EN7cutlass6half_tE19Flash_kernel_traitsILi256ELi64ELi64ELi4ES3_EELb0ELb1ELb0ELb0ELb1ELb1ELb0ELb1EEEvNS_16Flash_fwd_paramsE,"a",@progbits
	.sectionflags	@""
	.align	4
.nv.constant0._ZN5flash24flash_fwd_splitkv_kernelI23Flash_fwd_kernel_traitsILi256ELi64ELi64ELi4ELb0ELb0EN7cutlass6half_tE19Flash_kernel_traitsILi256ELi64ELi64ELi4ES3_EELb0ELb1ELb0ELb0ELb1ELb1ELb0ELb1EEEvNS_16Flash_fwd_paramsE:
	.zero		816


//--------------------- .nv.constant0._ZN5flash24flash_fwd_splitkv_kernelI23Flash_fwd_kernel_traitsILi256ELi64ELi64ELi4ELb0ELb0EN7cutlass6half_tE19Flash_kernel_traitsILi256ELi64ELi64ELi4ES3_EELb0ELb1ELb1ELb0ELb0ELb0ELb0ELb1EEEvNS_16Flash_fwd_paramsE --------------------------
	.section	.nv.constant0._ZN5flash24flash_fwd_splitkv_kernelI23Flash_fwd_kernel_traitsILi256ELi64ELi64ELi4ELb0ELb0EN7cutlass6half_tE19Flash_kernel_traitsILi256ELi64ELi64ELi4ES3_EELb0ELb1ELb1ELb0ELb0ELb0ELb0ELb1EEEvNS_16Flash_fwd_paramsE,"a",@progbits
	.sectionflags	@""
	.align	4
.nv.constant0._ZN5flash24flash_fwd_splitkv_kernelI23Flash_fwd_kernel_traitsILi256ELi64ELi64ELi4ELb0ELb0EN7cutlass6half_tE19Flash_kernel_traitsILi256ELi64ELi64ELi4ES3_EELb0ELb1ELb1ELb0ELb0ELb0ELb0ELb1EEEvNS_16Flash_fwd_paramsE:
	.zero		816


//--------------------- .nv.constant0._ZN5flash24flash_fwd_splitkv_kernelI23Flash_fwd_kernel_traitsILi256ELi64ELi64ELi4ELb0ELb0EN7cutlass6half_tE19Flash_kernel_traitsILi256ELi64ELi64ELi4ES3_EELb0ELb1ELb1ELb0ELb0ELb1ELb0ELb1EEEvNS_16Flash_fwd_paramsE --------------------------
	.section	.nv.constant0._ZN5flash24flash_fwd_splitkv_kernelI23Flash_fwd_kernel_traitsILi256ELi64ELi64ELi4ELb0ELb0EN7cutlass6half_tE19Flash_kernel_traitsILi256ELi64ELi64ELi4ES3_EELb0ELb1ELb1ELb0ELb0ELb1ELb0ELb1EEEvNS_16Flash_fwd_paramsE,"a",@progbits
	.sectionflags	@""
	.align	4
.nv.constant0._ZN5flash24flash_fwd_splitkv_kernelI23Flash_fwd_kernel_traitsILi256ELi64ELi64ELi4ELb0ELb0EN7cutlass6half_tE19Flash_kernel_traitsILi256ELi64ELi64ELi4ES3_EELb0ELb1ELb1ELb0ELb0ELb1ELb0ELb1EEEvNS_16Flash_fwd_paramsE:
	.zero		816


//--------------------- .nv.constant0._ZN5flash24flash_fwd_splitkv_kernelI23Flash_fwd_kernel_traitsILi256ELi64ELi64ELi4ELb0ELb0EN7cutlass6half_tE19Flash_kernel_traitsILi256ELi64ELi64ELi4ES3_EELb0ELb1ELb0ELb0ELb1ELb0ELb1ELb0EEEvNS_16Flash_fwd_paramsE --------------------------
	.section	.nv.constant0._ZN5flash24flash_fwd_splitkv_kernelI23Flash_fwd_kernel_traitsILi256ELi64ELi64ELi4ELb0ELb0EN7cutlass6half_tE19Flash_kernel_traitsILi256ELi64ELi64ELi4ES3_EELb0ELb1ELb0ELb0ELb1ELb0ELb1ELb0EEEvNS_16Flash_fwd_paramsE,"a",@progbits
	.sectionflags	@""
	.align	4
.nv.constant0._ZN5flash24flash_fwd_splitkv_kernelI23Flash_fwd_kernel_traitsILi256ELi64ELi64ELi4ELb0ELb0EN7cutlass6half_tE19Flash_kernel_traitsILi256ELi64ELi64ELi4ES3_EELb0ELb1ELb0ELb0ELb1ELb0ELb1ELb0EEEvNS_16Flash_fwd_paramsE:
	.zero		816


//--------------------- .nv.constant0._ZN5flash24flash_fwd_splitkv_kernelI23Flash_fwd_kernel_traitsILi256ELi64ELi64ELi4ELb0ELb0EN7cutlass6half_tE19Flash_kernel_traitsILi256ELi64ELi64ELi4ES3_EELb0ELb1ELb0ELb0ELb1ELb1ELb1ELb0EEEvNS_16Flash_fwd_paramsE --------------------------
	.section	.nv.constant0._ZN5flash24flash_fwd_splitkv_kernelI23Flash_fwd_kernel_traitsILi256ELi64ELi64ELi4ELb0ELb0EN7cutlass6half_tE19Flash_kernel_traitsILi256ELi64ELi64ELi4ES3_EELb0ELb1ELb0ELb0ELb1ELb1ELb1ELb0EEEvNS_16Flash_fwd_paramsE,"a",@progbits
	.sectionflags	@""
	.align	4
.nv.constant0._ZN5flash24flash_fwd_splitkv_kernelI23Flash_fwd_kernel_traitsILi256ELi64ELi64ELi4ELb0ELb0EN7cutlass6half_tE19Flash_kernel_traitsILi256ELi64ELi64ELi4ES3_EELb0ELb1ELb0ELb0ELb1ELb1ELb1ELb0EEEvNS_16Flash_fwd_paramsE:
	.zero		816


//--------------------- .nv.constant0._ZN5flash24flash_fwd_splitkv_kernelI23Flash_fwd_kernel_traitsILi256ELi64ELi64ELi4ELb0ELb0EN7cutlass6half_tE19Flash_kernel_traitsILi256ELi64ELi64ELi4ES3_EELb0ELb1ELb1ELb0ELb0ELb0ELb1ELb0EEEvNS_16Flash_fwd_paramsE --------------------------
	.section	.nv.constant0._ZN5flash24flash_fwd_splitkv_kernelI23Flash_fwd_kernel_traitsILi256ELi64ELi64ELi4ELb0ELb0EN7cutlass6half_tE19Flash_kernel_traitsILi256ELi64ELi64ELi4ES3_EELb0ELb1ELb1ELb0ELb0ELb0ELb1ELb0EEEvNS_16Flash_fwd_paramsE,"a",@progbits
	.sectionflags	@""
	.align	4
.nv.constant0._ZN5flash24flash_fwd_splitkv_kernelI23Flash_fwd_kernel_traitsILi256ELi64ELi64ELi4ELb0ELb0EN7cutlass6half_tE19Flash_kernel_traitsILi256ELi64ELi64ELi4ES3_EELb0ELb1ELb1ELb0ELb0ELb0ELb1ELb0EEEvNS_16Flash_fwd_paramsE:
	.zero		816


//--------------------- .nv.constant0._ZN5flash24flash_fwd_splitkv_kernelI23Flash_fwd_kernel_traitsILi256ELi64ELi64ELi4ELb0ELb0EN7cutlass6half_tE19Flash_kernel_traitsILi256ELi64ELi64ELi4ES3_EELb0ELb1ELb1ELb0ELb0ELb1ELb1ELb0EEEvNS_16Flash_fwd_paramsE --------------------------
	.section	.nv.constant0._ZN5flash24flash_fwd_splitkv_kernelI23Flash_fwd_kernel_traitsILi256ELi64ELi64ELi4ELb0ELb0EN7cutlass6half_tE19Flash_kernel_traitsILi256ELi64ELi64ELi4ES3_EELb0ELb1ELb1ELb0ELb0ELb1ELb1ELb0EEEvNS_16Flash_fwd_paramsE,"a",@progbits
	.sectionflags	@""
	.align	4
.nv.constant0._ZN5flash24flash_fwd_splitkv_kernelI23Flash_fwd_kernel_traitsILi256ELi64ELi64ELi4ELb0ELb0EN7cutlass6half_tE19Flash_kernel_traitsILi256ELi64ELi64ELi4ES3_EELb0ELb1ELb1ELb0ELb0ELb1ELb1ELb0EEEvNS_16Flash_fwd_paramsE:
	.zero		816


//--------------------- .nv.constant0._ZN5flash24flash_fwd_splitkv_kernelI23Flash_fwd_kernel_traitsILi256ELi64ELi64ELi4ELb0ELb0EN7cutlass6half_tE19Flash_kernel_traitsILi256ELi64ELi64ELi4ES3_EELb0ELb1ELb0ELb0ELb1ELb0ELb1ELb1EEEvNS_16Flash_fwd_paramsE --------------------------
	.section	.nv.constant0._ZN5flash24flash_fwd_splitkv_kernelI23Flash_fwd_kernel_traitsILi256ELi64ELi64ELi4ELb0ELb0EN7cutlass6half_tE19Flash_kernel_traitsILi256ELi64ELi64ELi4ES3_EELb0ELb1ELb0ELb0ELb1ELb0ELb1ELb1EEEvNS_16Flash_fwd_paramsE,"a",@progbits
	.sectionflags	@""
	.align	4
.nv.constant0._ZN5flash24flash_fwd_splitkv_kernelI23Flash_fwd_kernel_traitsILi256ELi64ELi64ELi4ELb0ELb0EN7cutlass6half_tE19Flash_kernel_traitsILi256ELi64ELi64ELi4ES3_EELb0ELb1ELb0ELb0ELb1ELb0ELb1ELb1EEEvNS_16Flash_fwd_paramsE:
	.zero		816


//--------------------- .nv.constant0._ZN5flash24flash_fwd_splitkv_kernelI23Flash_fwd_kernel_traitsILi256ELi64ELi64ELi4ELb0ELb0EN7cutlass6half_tE19Flash_kernel_traitsILi256ELi64ELi64ELi4ES3_EELb0ELb1ELb0ELb0ELb1ELb1ELb1ELb1EEEvNS_16Flash_fwd_paramsE --------------------------
	.section	.nv.constant0._ZN5flash24flash_fwd_splitkv_kernelI23Flash_fwd_kernel_traitsILi256ELi64ELi64ELi4ELb0ELb0EN7cutlass6half_tE19Flash_kernel_traitsILi256ELi64ELi64ELi4ES3_EELb0ELb1ELb0ELb0ELb1ELb1ELb1ELb1EEEvNS_16Flash_fwd_paramsE,"a",@progbits
	.sectionflags	@""
	.align	4
.nv.constant0._ZN5flash24flash_fwd_splitkv_kernelI23Flash_fwd_kernel_traitsILi256ELi64ELi64ELi4ELb0ELb0EN7cutlass6half_tE19Flash_kernel_traitsILi256ELi64ELi64ELi4ES3_EELb0ELb1ELb0ELb0ELb1ELb1ELb1ELb1EEEvNS_16Flash_fwd_paramsE:
	.zero		816


//--------------------- .nv.constant0._ZN5flash24flash_fwd_splitkv_kernelI23Flash_fwd_kernel_traitsILi256ELi64ELi64ELi4ELb0ELb0EN7cutlass6half_tE19Flash_kernel_traitsILi256ELi64ELi64ELi4ES3_EELb0ELb1ELb1ELb0ELb0ELb0ELb1ELb1EEEvNS_16Flash_fwd_paramsE --------------------------
	.section	.nv.constant0._ZN5flash24flash_fwd_splitkv_kernelI23Flash_fwd_kernel_traitsILi256ELi64ELi64ELi4ELb0ELb0EN7cutlass6half_tE19Flash_kernel_traitsILi256ELi64ELi64ELi4ES3_EELb0ELb1ELb1ELb0ELb0ELb0ELb1ELb1EEEvNS_16Flash_fwd_paramsE,"a",@progbits
	.sectionflags	@""
	.align	4
.nv.constant0._ZN5flash24flash_fwd_splitkv_kernelI23Flash_fwd_kernel_traitsILi256ELi64ELi64ELi4ELb0ELb0EN7cutlass6half_tE19Flash_kernel_traitsILi256ELi64ELi64ELi4ES3_EELb0ELb1ELb1ELb0ELb0ELb0ELb1ELb1EEEvNS_16Flash_fwd_paramsE:
	.zero		816


//--------------------- .nv.constant0._ZN5flash24flash_fwd_splitkv_kernelI23Flash_fwd_kernel_traitsILi256ELi64ELi64ELi4ELb0ELb0EN7cutlass6half_tE19Flash_kernel_traitsILi256ELi64ELi64ELi4ES3_EELb0ELb1ELb1ELb0ELb0ELb1ELb1ELb1EEEvNS_16Flash_fwd_paramsE --------------------------
	.section	.nv.constant0._ZN5flash24flash_fwd_splitkv_kernelI23Flash_fwd_kernel_traitsILi256ELi64ELi64ELi4ELb0ELb0EN7cutlass6half_tE19Flash_kernel_traitsILi256ELi64ELi64ELi4ES3_EELb0ELb1ELb1ELb0ELb0ELb1ELb1ELb1EEEvNS_16Flash_fwd_paramsE,"a",@progbits
	.sectionflags	@""
	.align	4
.nv.constant0._ZN5flash24flash_fwd_splitkv_kernelI23Flash_fwd_kernel_traitsILi256ELi64ELi64ELi4ELb0ELb0EN7cutlass6half_tE19Flash_kernel_traitsILi256ELi64ELi64ELi4ES3_EELb0ELb1ELb1ELb0ELb0ELb1ELb1ELb1EEEvNS_16Flash_fwd_paramsE:
	.zero		816


//--------------------- .text._ZN5flash32flash_fwd_splitkv_combine_kernelI23Flash_fwd_kernel_traitsILi256ELi64ELi64ELi4ELb0ELb0EN7cutlass6half_tE19Flash_kernel_traitsILi256ELi64ELi64ELi4ES3_EELi4ELi7ELb0EEEvNS_16Flash_fwd_paramsE --------------------------
	.section	.text._ZN5flash32flash_fwd_splitkv_combine_kernelI23Flash_fwd_kernel_traitsILi256ELi64ELi64ELi4ELb0ELb0EN7cutlass6half_tE19Flash_kernel_traitsILi256ELi64ELi64ELi4ES3_EELi4ELi7ELb0EEEvNS_16Flash_fwd_paramsE,"ax",@progbits
	.sectioninfo	@"SHI_REGISTERS=62"
	.align	128
        .global         _ZN5flash32flash_fwd_splitkv_combine_kernelI23Flash_fwd_kernel_traitsILi256ELi64ELi64ELi4ELb0ELb0EN7cutlass6half_tE19Flash_kernel_traitsILi256ELi64ELi64ELi4ES3_EELi4ELi7ELb0EEEvNS_16Flash_fwd_paramsE
        .type           _ZN5flash32flash_fwd_splitkv_combine_kernelI23Flash_fwd_kernel_traitsILi256ELi64ELi64ELi4ELb0ELb0EN7cutlass6half_tE19Flash_kernel_traitsILi256ELi64ELi64ELi4ES3_EELi4ELi7ELb0EEEvNS_16Flash_fwd_paramsE,@function
        .size           _ZN5flash32flash_fwd_splitkv_combine_kernelI23Flash_fwd_kernel_traitsILi256ELi64ELi64ELi4ELb0ELb0EN7cutlass6half_tE19Flash_kernel_traitsILi256ELi64ELi64ELi4ES3_EELi4ELi7ELb0EEEvNS_16Flash_fwd_paramsE,(.L_x_8716 - _ZN5flash32flash_fwd_splitkv_combine_kernelI23Flash_fwd_kernel_traitsILi256ELi64ELi64ELi4ELb0ELb0EN7cutlass6half_tE19Flash_kernel_traitsILi256ELi64ELi64ELi4ES3_EELi4ELi7ELb0EEEvNS_16Flash_fwd_paramsE)
        .other          _ZN5flash32flash_fwd_splitkv_combine_kernelI23Flash_fwd_kernel_traitsILi256ELi64ELi64ELi4ELb0ELb0EN7cutlass6half_tE19Flash_kernel_traitsILi256ELi64ELi64ELi4ES3_EELi4ELi7ELb0EEEvNS_16Flash_fwd_paramsE,@"STO_CUDA_ENTRY STV_DEFAULT"
_ZN5flash32flash_fwd_splitkv_combine_kernelI23Flash_fwd_kernel_traitsILi256ELi64ELi64ELi4ELb0ELb0EN7cutlass6half_tE19Flash_kernel_traitsILi256ELi64ELi64ELi4ES3_EELi4ELi7ELb0EEEvNS_16Flash_fwd_paramsE:
.text._ZN5flash32flash_fwd_splitkv_combine_kernelI23Flash_fwd_kernel_traitsILi256ELi64ELi64ELi4ELb0ELb0EN7cutlass6half_tE19Flash_kernel_traitsILi256ELi64ELi64ELi4ES3_EELi4ELi7ELb0EEEvNS_16Flash_fwd_paramsE:
[----:B------:R-:W-:Y:S02]  /*0000*/  MOV R1, c[0x0][0x28] ;  /* 0x00000a0000017a02 */ /* 0x000fe40000000f00 */
[----:B------:R-:W-:Y:S01]  /*0010*/  IMAD.MOV.U32 R2, RZ, RZ, c[0x0][0x1c0] ;  /* 0x00007000ff027624 */ /* 0x000fe200078e00ff */
[----:B------:R-:W0:Y:S01]  /*0020*/  S2UR UR7, SR_CTAID.X ;  /* 0x00000000000779c3 */ /* 0x000e220000002500 */
[----:B------:R-:W-:Y:S02]  /*0030*/  IMAD.MOV.U32 R5, RZ, RZ, c[0x0][0x214] ;  /* 0x00008500ff057624 */ /* 0x000fe400078e00ff */
[----:B------:R-:W-:Y:S01]  /*0040*/  IMAD R20, R2, c[0x0][0x210], RZ ;  /* 0x0000840002147a24 */ /* 0x000fe200078e02ff */
[----:B------:R-:W-:Y:S02]  /*0050*/  SHF.R.S32.HI R2, RZ, 0x1f, R2 ;  /* 0x0000001fff027819 */ /* 0x000fe40000011402 */
[----:B------:R-:W-:Y:S01]  /*0060*/  SHF.R.S32.HI R5, RZ, 0x1f, R5 ;  /* 0x0000001fff057819 */ /* 0x000fe20000011405 */
[----:B------:R-:W-:-:S05]  /*0070*/  IMAD R20, R20, c[0x0][0x214], RZ ;  /* 0x0000850014147a24 */ /* 0x000fca00078e02ff */
[----:B------:R-:W-:Y:S02]  /*0080*/  ISETP.LT.U32.AND P0, PT, R20, c[0x0][0x214], PT ;  /* 0x0000850014007a0c */ /* 0x000fe40003f01070 */
[----:B------:R-:W-:-:S04]  /*0090*/  SHF.R.S32.HI R0, RZ, 0x1f, R20 ;  /* 0x0000001fff007819 */ /* 0x000fc80000011414 */
[----:B------:R-:W-:-:S04]  /*00a0*/  ISETP.LT.AND.EX P0, PT, R0, R5, PT, P0 ;  /* 0x000000050000720c */ /* 0x000fc80003f01300 */
[----:B------:R-:W-:Y:S01]  /*00b0*/  SEL R5, R0, R5, P0 ;  /* 0x0000000500057207 */ /* 0x000fe20000000000 */
[----:B0-----:R-:W-:Y:S01]  /*00c0*/  USHF.L.U32 UR7, UR7, 0x2, URZ ;  /* 0x0000000207077899 */ /* 0x001fe2000800063f */
[----:B------:R-:W-:Y:S02]  /*00d0*/  SEL R35, R20, c[0x0][0x214], P0 ;  /* 0x0000850014237a07 */ /* 0x000fe40000000000 */
[----:B------:R-:W-:Y:S01]  /*00e0*/  LOP3.LUT R3, R0, R5, RZ, 0xfc, !PT ;  /* 0x0000000500037212 */ /* 0x000fe200078efcff */
[----:B------:R-:W-:-:S03]  /*00f0*/  USHF.R.S32.HI UR6, URZ, 0x1f, UR7 ;  /* 0x0000001f3f067899 */ /* 0x000fc60008011407 */
[----:B------:R-:W-:-:S13]  /*0100*/  ISETP.NE.U32.AND P1, PT, R3, RZ, PT ;  /* 0x000000ff0300720c */ /* 0x000fda0003f25070 */
[----:B------:R-:W-:Y:S05]  /*0110*/  @!P1 BRA `(.L_x_0) ;  /* 0x0000007000009947 */ /* 0x000fea0003800000 */
[----:B------:R-:W-:Y:S01]  /*0120*/  IMAD.MOV.U32 R18, RZ, RZ, R20 ;  /* 0x000000ffff127224 */ /* 0x000fe200078e0014 */
[----:B------:R-:W-:Y:S01]  /*0130*/  MOV R26, R35 ;  /* 0x00000023001a7202 */ /* 0x000fe20000000f00 */
[----:B------:R-:W-:Y:S01]  /*0140*/  IMAD.MOV.U32 R17, RZ, RZ, R0 ;  /* 0x000000ffff117224 */ /* 0x000fe200078e0000 */
[----:B------:R-:W-:Y:S02]  /*0150*/  MOV R25, R5 ;  /* 0x0000000500197202 */ /* 0x000fe40000000f00 */
[----:B------:R-:W-:Y:S02]  /*0160*/  MOV R24, 0x180 ;  /* 0x0000018000187802 */ /* 0x000fe40000000f00 */
[----:B------:R-:W-:Y:S05]  /*0170*/  CALL.REL.NOINC `($__internal_0_$__cuda_sm20_div_s64) ;  /* 0x0000475000007944 */ /* 0x000fea0003c00000 */
[----:B------:R-:W-:Y:S05]  /*0180*/  BRA `(.L_x_1) ;  /* 0x0000013000007947 */ /* 0x000fea0003800000 */
.L_x_0:
[----:B------:R-:W0:Y:S01]  /*0190*/  I2F.U32.RP R8, R35 ;  /* 0x0000002300087306 */ /* 0x000e220000209000 */
[----:B------:R-:W-:Y:S01]  /*01a0*/  ISETP.NE.U32.AND P0, PT, R35, RZ, PT ;  /* 0x000000ff2300720c */ /* 0x000fe20003f05070 */
[----:B------:R-:W-:-:S06]  /*01b0*/  HFMA2.MMA R23, -RZ, RZ, 0, 0 ;  /* 0x00000000ff177435 */ /* 0x000fcc00000001ff */
[----:B0-----:R-:W0:Y:S02]  /*01c0*/  MUFU.RCP R6, R8 ;  /* 0x0000000800067308 */ /* 0x001e240000001000 */
[----:B0-----:R-:W-:-:S06]  /*01d0*/  IADD3 R6, R6, 0xffffffe, RZ ;  /* 0x0ffffffe06067810 */ /* 0x001fcc0007ffe0ff */
[----:B------:R-:W0:Y:S02]  /*01e0*/  F2I.FTZ.U32.TRUNC.NTZ R7, R6 ;  /* 0x0000000600077305 */ /* 0x000e24000021f000 */
[----:B0-----:R-:W-:Y:S02]  /*01f0*/  IMAD.MOV R3, RZ, RZ, -R7 ;  /* 0x000000ffff037224 */ /* 0x001fe400078e0a07 */
[----:B------:R-:W-:Y:S02]  /*0200*/  IMAD.MOV.U32 R6, RZ, RZ, RZ ;  /* 0x000000ffff067224 */ /* 0x000fe400078e00ff */
[----:B------:R-:W-:-:S04]  /*0210*/  IMAD R3, R3, R35, RZ ;  /* 0x0000002303037224 */ /* 0x000fc800078e02ff */
[----:B------:R-:W-:-:S06]  /*0220*/  IMAD.HI.U32 R3, R7, R3, R6 ;  /* 0x0000000307037227 */ /* 0x000fcc00078e0006 */
[----:B------:R-:W-:-:S05]  /*0230*/  IMAD.HI.U32 R22, R3, R20, RZ ;  /* 0x0000001403167227 */ /* 0x000fca00078e00ff */
[----:B------:R-:W-:-:S05]  /*0240*/  IADD3 R3, -R22, RZ, RZ ;  /* 0x000000ff16037210 */ /* 0x000fca0007ffe1ff */
[----:B------:R-:W-:-:S05]  /*0250*/  IMAD R4, R35, R3, R20 ;  /* 0x0000000323047224 */ /* 0x000fca00078e0214 */
[----:B------:R-:W-:-:S13]  /*0260*/  ISETP.GE.U32.AND P2, PT, R4, R35, PT ;  /* 0x000000230400720c */ /* 0x000fda0003f46070 */
[----:B------:R-:W-:Y:S01]  /*0270*/  @P2 IMAD.IADD R4, R4, 0x1, -R35 ;  /* 0x0000000104042824 */ /* 0x000fe200078e0a23 */
[----:B------:R-:W-:-:S04]  /*0280*/  @P2 IADD3 R22, R22, 0x1, RZ ;  /* 0x0000000116162810 */ /* 0x000fc80007ffe0ff */
[----:B------:R-:W-:-:S13]  /*0290*/  ISETP.GE.U32.AND P1, PT, R4, R35, PT ;  /* 0x000000230400720c */ /* 0x000fda0003f26070 */
[----:B------:R-:W-:Y:S02]  /*02a0*/  @P1 IADD3 R22, R22, 0x1, RZ ;  /* 0x0000000116161810 */ /* 0x000fe40007ffe0ff */
[----:B------:R-:W-:-:S04]  /*02b0*/  @!P0 LOP3.LUT R22, RZ, R35, RZ, 0x33, !PT ;  /* 0x00000023ff168212 */ /* 0x000fc800078e33ff */
.L_x_1:
[----:B------:R-:W-:Y:S01]  /*02c0*/  ISETP.LT.U32.AND P0, PT, R22, c[0x0][0x1c0], PT ;  /* 0x0000700016007a0c */ /* 0x000fe20003f01070 */
[----:B------:R-:W-:Y:S03]  /*02d0*/  BSSY B0, `(.L_x_2) ;  /* 0x0000021000007945 */ /* 0x000fe60003800000 */
[----:B------:R-:W-:-:S04]  /*02e0*/  ISETP.LT.AND.EX P0, PT, R23, R2, PT, P0 ;  /* 0x000000021700720c */ /* 0x000fc80003f01300 */
[C---:B------:R-:W-:Y:S02]  /*02f0*/  SEL R25, R23.reuse, R2, P0 ;  /* 0x0000000217197207 */ /* 0x040fe40000000000 */
[----:B------:R-:W-:Y:S02]  /*0300*/  SEL R26, R22, c[0x0][0x1c0], P0 ;  /* 0x00007000161a7a07 */ /* 0x000fe40000000000 */
[----:B------:R-:W-:-:S04]  /*0310*/  LOP3.LUT R2, R23, R25, RZ, 0xfc, !PT ;  /* 0x0000001917027212 */ /* 0x000fc800078efcff */
[----:B------:R-:W-:-:S13]  /*0320*/  ISETP.NE.U32.AND P1, PT, R2, RZ, PT ;  /* 0x000000ff0200720c */ /* 0x000fda0003f25070 */
[----:B------:R-:W-:Y:S05]  /*0330*/  @!P1 BRA `(.L_x_3) ;  /* 0x0000007000009947 */ /* 0x000fea0003800000 */
[----:B------:R-:W-:Y:S01]  /*0340*/  IMAD.MOV.U32 R18, RZ, RZ, R22 ;  /* 0x000000ffff127224 */ /* 0x000fe200078e0016 */
[----:B------:R-:W-:Y:S02]  /*0350*/  MOV R17, R23 ;  /* 0x0000001700117202 */ /* 0x000fe40000000f00 */
[----:B------:R-:W-:Y:S02]  /*0360*/  MOV R24, 0x380 ;  /* 0x0000038000187802 */ /* 0x000fe40000000f00 */
[----:B------:R-:W-:Y:S05]  /*0370*/  CALL.REL.NOINC `($__internal_0_$__cuda_sm20_div_s64) ;  /* 0x0000455000007944 */ /* 0x000fea0003c00000 */
[----:B------:R-:W-:Y:S02]  /*0380*/  MOV R32, R22 ;  /* 0x0000001600207202 */ /* 0x000fe40000000f00 */
[----:B------:R-:W-:Y:S01]  /*0390*/  MOV R33, R23 ;  /* 0x0000001700217202 */ /* 0x000fe20000000f00 */
[----:B------:R-:W-:Y:S05]  /*03a0*/  BRA `(.L_x_4) ;  /* 0x0000013000007947 */ /* 0x000fea0003800000 */
.L_x_3:
[----:B------:R-:W0:Y:S01]  /*03b0*/  I2F.U32.RP R6, R26 ;  /* 0x0000001a00067306 */ /* 0x000e220000209000 */
[----:B------:R-:W-:Y:S01]  /*03c0*/  ISETP.NE.U32.AND P0, PT, R26, RZ, PT ;  /* 0x000000ff1a00720c */ /* 0x000fe20003f05070 */
[----:B------:R-:W-:-:S06]  /*03d0*/  HFMA2.MMA R33, -RZ, RZ, 0, 0 ;  /* 0x00000000ff217435 */ /* 0x000fcc00000001ff */
[----:B0-----:R-:W0:Y:S02]  /*03e0*/  MUFU.RCP R4, R6 ;  /* 0x0000000600047308 */ /* 0x001e240000001000 */
[----:B0-----:R-:W-:-:S06]  /*03f0*/  IADD3 R4, R4, 0xffffffe, RZ ;  /* 0x0ffffffe04047810 */ /* 0x001fcc0007ffe0ff */
[----:B------:R-:W0:Y:S02]  /*0400*/  F2I.FTZ.U32.TRUNC.NTZ R3, R4 ;  /* 0x0000000400037305 */ /* 0x000e24000021f000 */
[----:B0-----:R-:W-:-:S04]  /*0410*/  IMAD.MOV R2, RZ, RZ, -R3 ;  /* 0x000000ffff027224 */ /* 0x001fc800078e0a03 */
[----:B------:R-:W-:Y:S02]  /*0420*/  IMAD R7, R2, R26, RZ ;  /* 0x0000001a02077224 */ /* 0x000fe400078e02ff */
[----:B------:R-:W-:-:S04]  /*0430*/  IMAD.MOV.U32 R2, RZ, RZ, RZ ;  /* 0x000000ffff027224 */ /* 0x000fc800078e00ff */
        /* <DEDUP_REMOVED lines=9> */
[----:B------:R-:W-:Y:S02]  /*04d0*/  @!P0 LOP3.LUT R32, RZ, R26, RZ, 0x33, !PT ;  /* 0x0000001aff208212 */ /* 0x000fe400078e33ff */
.L_x_4:
[----:B------:R-:W-:Y:S05]  /*04e0*/  BSYNC B0 ;  /* 0x0000000000007941 */ /* 0x000fea0003800000 */
.L_x_2:
[----:B------:R-:W-:Y:S01]  /*04f0*/  IABS R4, c[0x0][0x214] ;  /* 0x0000850000047a13 */ /* 0x000fe20000000000 */
[----:B------:R-:W-:Y:S01]  /*0500*/  ULDC UR4, c[0x0][0x214] ;  /* 0x0000850000047ab9 */ /* 0x000fe20000000800 */
[----:B------:R-:W-:Y:S01]  /*0510*/  BSSY B0, `(.L_x_5) ;  /* 0x000004a000007945 */ /* 0x000fe20003800000 */
[----:B------:R-:W-:Y:S01]  /*0520*/  UIADD3 UR8, UR4, -0x1, URZ ;  /* 0xffffffff04087890 */ /* 0x000fe2000fffe03f */
[----:B------:R-:W0:Y:S01]  /*0530*/  I2F.RP R6, R4 ;  /* 0x0000000400067306 */ /* 0x000e220000209400 */
[----:B------:R-:W-:Y:S02]  /*0540*/  UISETP.LT.AND UP0, UPT, URZ, UR4, UPT ;  /* 0x000000043f00728c */ /* 0x000fe4000bf01270 */
[----:B------:R-:W-:Y:S02]  /*0550*/  USHF.R.S32.HI UR5, URZ, 0x1f, UR4 ;  /* 0x0000001f3f057899 */ /* 0x000fe40008011404 */
[----:B------:R-:W-:Y:S01]  /*0560*/  IADD3 R7, R4, UR8, RZ ;  /* 0x0000000804077c10 */ /* 0x000fe2000fffe0ff */
[----:B------:R-:W-:-:S03]  /*0570*/  ULEA.HI.SX32 UR4, UR4, 0x1, 0x1 ;  /* 0x0000000104047891 */ /* 0x000fc6000f8f0a3f */
[----:B------:R-:W-:-:S03]  /*0580*/  IABS R2, R7 ;  /* 0x0000000700027213 */ /* 0x000fc60000000000 */
[----:B------:R-:W-:Y:S01]  /*0590*/  @!UP0 UIADD3 UR4, UR5, URZ, URZ ;  /* 0x0000003f05048290 */ /* 0x000fe2000fffe03f */
[----:B0-----:R-:W0:Y:S02]  /*05a0*/  MUFU.RCP R8, R6 ;  /* 0x0000000600087308 */ /* 0x001e240000001000 */
[----:B0-----:R-:W-:Y:S01]  /*05b0*/  IADD3 R8, R8, 0xffffffe, RZ ;  /* 0x0ffffffe08087810 */ /* 0x001fe20007ffe0ff */
[----:B------:R-:W-:-:S05]  /*05c0*/  IMAD.MOV.U32 R6, RZ, RZ, R2 ;  /* 0x000000ffff067224 */ /* 0x000fca00078e0002 */
[----:B------:R-:W0:Y:S02]  /*05d0*/  F2I.FTZ.U32.TRUNC.NTZ R9, R8 ;  /* 0x0000000800097305 */ /* 0x000e24000021f000 */
[----:B0-----:R-:W-:Y:S02]  /*05e0*/  IMAD.MOV R3, RZ, RZ, -R9 ;  /* 0x000000ffff037224 */ /* 0x001fe400078e0a09 */
[----:B------:R-:W-:Y:S02]  /*05f0*/  IMAD.MOV.U32 R8, RZ, RZ, RZ ;  /* 0x000000ffff087224 */ /* 0x000fe400078e00ff */
[----:B------:R-:W-:-:S04]  /*0600*/  IMAD R3, R3, R4, RZ ;  /* 0x0000000403037224 */ /* 0x000fc800078e02ff */
[----:B------:R-:W-:-:S06]  /*0610*/  IMAD.HI.U32 R3, R9, R3, R8 ;  /* 0x0000000309037227 */ /* 0x000fcc00078e0008 */
[----:B------:R-:W-:-:S04]  /*0620*/  IMAD.HI.U32 R2, R3, R6, RZ ;  /* 0x0000000603027227 */ /* 0x000fc800078e00ff */
[----:B------:R-:W-:-:S04]  /*0630*/  IMAD.MOV R3, RZ, RZ, -R2 ;  /* 0x000000ffff037224 */ /* 0x000fc800078e0a02 */
[----:B------:R-:W-:-:S05]  /*0640*/  IMAD R3, R4, R3, R6 ;  /* 0x0000000304037224 */ /* 0x000fca00078e0206 */
[----:B------:R-:W-:-:S13]  /*0650*/  ISETP.GT.U32.AND P1, PT, R4, R3, PT ;  /* 0x000000030400720c */ /* 0x000fda0003f24070 */
[----:B------:R-:W-:Y:S01]  /*0660*/  @!P1 IMAD.IADD R3, R3, 0x1, -R4 ;  /* 0x0000000103039824 */ /* 0x000fe200078e0a04 */
[----:B------:R-:W-:Y:S02]  /*0670*/  @!P1 IADD3 R2, R2, 0x1, RZ ;  /* 0x0000000102029810 */ /* 0x000fe40007ffe0ff */
[----:B------:R-:W-:Y:S02]  /*0680*/  ISETP.NE.AND P1, PT, RZ, c[0x0][0x214], PT ;  /* 0x00008500ff007a0c */ /* 0x000fe40003f25270 */
[-C--:B------:R-:W-:Y:S02]  /*0690*/  ISETP.GE.U32.AND P2, PT, R3, R4.reuse, PT ;  /* 0x000000040300720c */ /* 0x080fe40003f46070 */
[C---:B------:R-:W-:Y:S02]  /*06a0*/  LOP3.LUT R3, R7.reuse, R4, RZ, 0x3c, !PT ;  /* 0x0000000407037212 */ /* 0x040fe400078e3cff */
[----:B------:R-:W-:Y:S02]  /*06b0*/  LOP3.LUT R7, R7, c[0x0][0x214], RZ, 0x3c, !PT ;  /* 0x0000850007077a12 */ /* 0x000fe400078e3cff */
[----:B------:R-:W-:-:S07]  /*06c0*/  ISETP.GE.AND P0, PT, R3, RZ, PT ;  /* 0x000000ff0300720c */ /* 0x000fce0003f06270 */
[----:B------:R-:W-:Y:S02]  /*06d0*/  @P2 IADD3 R2, R2, 0x1, RZ ;  /* 0x0000000102022810 */ /* 0x000fe40007ffe0ff */
[----:B------:R-:W-:-:S03]  /*06e0*/  ISETP.NE.AND P2, PT, RZ, c[0x0][0x214], PT ;  /* 0x00008500ff007a0c */ /* 0x000fc60003f45270 */
[--C-:B------:R-:W-:Y:S02]  /*06f0*/  IMAD.MOV.U32 R9, RZ, RZ, R2.reuse ;  /* 0x000000ffff097224 */ /* 0x100fe400078e0002 */
[----:B------:R-:W-:Y:S02]  /*0700*/  IMAD.MOV.U32 R3, RZ, RZ, R2 ;  /* 0x000000ffff037224 */ /* 0x000fe400078e0002 */
[----:B------:R-:W-:Y:S01]  /*0710*/  @!P0 IMAD.MOV R9, RZ, RZ, -R9 ;  /* 0x000000ffff098224 */ /* 0x000fe200078e0a09 */
[----:B------:R-:W-:Y:S02]  /*0720*/  @!P1 LOP3.LUT R9, RZ, R4, RZ, 0x33, !PT ;  /* 0x00000004ff099212 */ /* 0x000fe400078e33ff */
[----:B------:R-:W-:Y:S02]  /*0730*/  ISETP.GE.AND P1, PT, R7, RZ, PT ;  /* 0x000000ff0700720c */ /* 0x000fe40003f26270 */
[----:B------:R-:W-:Y:S02]  /*0740*/  ISETP.LT.U32.AND P0, PT, R26, R9, PT ;  /* 0x000000091a00720c */ /* 0x000fe40003f01070 */
[----:B------:R-:W-:-:S04]  /*0750*/  SHF.R.S32.HI R4, RZ, 0x1f, R9 ;  /* 0x0000001fff047819 */ /* 0x000fc80000011409 */
[----:B------:R-:W-:-:S04]  /*0760*/  ISETP.LT.AND.EX P0, PT, R25, R4, PT, P0 ;  /* 0x000000041900720c */ /* 0x000fc80003f01300 */
[C---:B------:R-:W-:Y:S01]  /*0770*/  SEL R15, R25.reuse, R4, P0 ;  /* 0x00000004190f7207 */ /* 0x040fe20000000000 */
[----:B------:R-:W-:Y:S01]  /*0780*/  @!P1 IMAD.MOV R3, RZ, RZ, -R3 ;  /* 0x000000ffff039224 */ /* 0x000fe200078e0a03 */
[----:B------:R-:W-:Y:S02]  /*0790*/  @!P2 LOP3.LUT R3, RZ, c[0x0][0x214], RZ, 0x33, !PT ;  /* 0x00008500ff03aa12 */ /* 0x000fe400078e33ff */
[----:B------:R-:W-:Y:S02]  /*07a0*/  LOP3.LUT R2, R25, R15, RZ, 0xfc, !PT ;  /* 0x0000000f19027212 */ /* 0x000fe400078efcff */
[----:B------:R-:W-:Y:S01]  /*07b0*/  SEL R16, R26, R9, P0 ;  /* 0x000000091a107207 */ /* 0x000fe20000000000 */
[----:B------:R-:W-:Y:S01]  /*07c0*/  IMAD R3, R3, UR4, RZ ;  /* 0x0000000403037c24 */ /* 0x000fe2000f8e02ff */
        /* <DEDUP_REMOVED lines=8> */
[----:B------:R-:W-:Y:S02]  /*0850*/  MOV R8, R22 ;  /* 0x0000001600087202 */ /* 0x000fe40000000f00 */
[----:B------:R-:W-:Y:S01]  /*0860*/  MOV R9, R23 ;  /* 0x0000001700097202 */ /* 0x000fe20000000f00 */
[----:B------:R-:W-:Y:S05]  /*0870*/  BRA `(.L_x_7) ;  /* 0x0000013000007947 */ /* 0x000fea0003800000 */
.L_x_6:
[----:B------:R-:W0:Y:S01]  /*0880*/  I2F.U32.RP R4, R16 ;  /* 0x0000001000047306 */ /* 0x000e220000209000 */
[----:B------:R-:W-:-:S07]  /*0890*/  ISETP.NE.U32.AND P0, PT, R16, RZ, PT ;  /* 0x000000ff1000720c */ /* 0x000fce0003f05070 */
[----:B0-----:R-:W0:Y:S02]  /*08a0*/  MUFU.RCP R6, R4 ;  /* 0x0000000400067308 */ /* 0x001e240000001000 */
[----:B0-----:R-:W-:-:S06]  /*08b0*/  IADD3 R6, R6, 0xffffffe, RZ ;  /* 0x0ffffffe06067810 */ /* 0x001fcc0007ffe0ff */
[----:B------:R-:W0:Y:S02]  /*08c0*/  F2I.FTZ.U32.TRUNC.NTZ R7, R6 ;  /* 0x0000000600077305 */ /* 0x000e24000021f000 */
[----:B0-----:R-:W-:Y:S02]  /*08d0*/  IMAD.MOV R2, RZ, RZ, -R7 ;  /* 0x000000ffff027224 */ /* 0x001fe400078e0a07 */
[----:B------:R-:W-:Y:S02]  /*08e0*/  IMAD.MOV.U32 R6, RZ, RZ, RZ ;  /* 0x000000ffff067224 */ /* 0x000fe400078e00ff */
[----:B------:R-:W-:-:S04]  /*08f0*/  IMAD R9, R2, R16, RZ ;  /* 0x0000001002097224 */ /* 0x000fc800078e02ff */
[----:B------:R-:W-:-:S06]  /*0900*/  IMAD.HI.U32 R9, R7, R9, R6 ;  /* 0x0000000907097227 */ /* 0x000fcc00078e0006 */
[----:B------:R-:W-:Y:S01]  /*0910*/  IMAD.HI.U32 R8, R9, R26, RZ ;  /* 0x0000001a09087227 */ /* 0x000fe200078e00ff */
[----:B------:R-:W-:-:S04]  /*0920*/  HFMA2.MMA R9, -RZ, RZ, 0, 0 ;  /* 0x00000000ff097435 */ /* 0x000fc800000001ff */
        /* <DEDUP_REMOVED lines=8> */
.L_x_7:
[----:B------:R-:W-:Y:S05]  /*09b0*/  BSYNC B0 ;  /* 0x0000000000007941 */ /* 0x000fea0003800000 */
.L_x_5:
[----:B------:R-:W-:Y:S01]  /*09c0*/  IMAD.MOV.U32 R6, RZ, RZ, c[0x0][0x1c0] ;  /* 0x00007000ff067624 */ /* 0x000fe200078e00ff */
[----:B------:R-:W-:Y:S01]  /*09d0*/  IABS R19, R3 ;  /* 0x0000000300137213 */ /* 0x000fe20000000000 */
[----:B------:R-:W0:Y:S01]  /*09e0*/  S2R R38, SR_TID.X ;  /* 0x0000000000267919 */ /* 0x000e220000002100 */
[----:B------:R-:W-:Y:S01]  /*09f0*/  IABS R14, c[0x0][0x214] ;  /* 0x00008500000e7a13 */ /* 0x000fe20000000000 */
[C---:B------:R-:W-:Y:S01]  /*0a00*/  IMAD R2, R6.reuse, c[0x0][0x214], RZ ;  /* 0x0000850006027a24 */ /* 0x040fe200078e02ff */
[----:B------:R-:W1:Y:S01]  /*0a10*/  I2F.RP R22, R19 ;  /* 0x0000001300167306 */ /* 0x000e620000209400 */
[----:B------:R-:W-:Y:S01]  /*0a20*/  IADD3 R6, R6, -0x1, RZ ;  /* 0xffffffff06067810 */ /* 0x000fe20007ffe0ff */
[----:B------:R-:W-:Y:S01]  /*0a30*/  BSSY B0, `(.L_x_8) ;  /* 0x0000074000007945 */ /* 0x000fe20003800000 */
[----:B------:R-:W-:-:S02]  /*0a40*/  ISETP.NE.AND P5, PT, R3, RZ, PT ;  /* 0x000000ff0300720c */ /* 0x000fc40003fa5270 */
[----:B------:R-:W-:-:S03]  /*0a50*/  IABS R17, R2 ;  /* 0x0000000200117213 */ /* 0x000fc60000000000 */
[----:B------:R-:W-:Y:S08]  /*0a60*/  I2F.RP R7, R14 ;  /* 0x0000000e00077306 */ /* 0x000ff00000209400 */
[----:B------:R-:W2:Y:S08]  /*0a70*/  I2F.RP R21, R17 ;  /* 0x0000001100157306 */ /* 0x000eb00000209400 */
[----:B-1----:R-:W1:Y:S08]  /*0a80*/  MUFU.RCP R4, R22 ;  /* 0x0000001600047308 */ /* 0x002e700000001000 */
[----:B--2---:R-:W2:Y:S01]  /*0a90*/  MUFU.RCP R10, R21 ;  /* 0x00000015000a7308 */ /* 0x004ea20000001000 */
[----:B-1----:R-:W-:-:S07]  /*0aa0*/  IADD3 R12, R4, 0xffffffe, RZ ;  /* 0x0ffffffe040c7810 */ /* 0x002fce0007ffe0ff */
[----:B------:R-:W1:Y:S01]  /*0ab0*/  MUFU.RCP R24, R7 ;  /* 0x0000000700187308 */ /* 0x000e620000001000 */
[----:B------:R-:W-:Y:S02]  /*0ac0*/  IADD3 R22, R17, UR8, RZ ;  /* 0x0000000811167c10 */ /* 0x000fe4000fffe0ff */
[----:B--2---:R-:W-:-:S05]  /*0ad0*/  IADD3 R10, R10, 0xffffffe, RZ ;  /* 0x0ffffffe0a0a7810 */ /* 0x004fca0007ffe0ff */
[----:B------:R-:W2:Y:S08]  /*0ae0*/  F2I.FTZ.U32.TRUNC.NTZ R13, R12 ;  /* 0x0000000c000d7305 */ /* 0x000eb0000021f000 */
[----:B------:R-:W3:Y:S01]  /*0af0*/  F2I.FTZ.U32.TRUNC.NTZ R11, R10 ;  /* 0x0000000a000b7305 */ /* 0x000ee2000021f000 */
[----:B-1----:R-:W-:Y:S01]  /*0b00*/  IADD3 R24, R24, 0xffffffe, RZ ;  /* 0x0ffffffe18187810 */ /* 0x002fe20007ffe0ff */
[----:B--2---:R-:W-:-:S06]  /*0b10*/  IMAD.MOV R4, RZ, RZ, -R13 ;  /* 0x000000ffff047224 */ /* 0x004fcc00078e0a0d */
[----:B------:R-:W1:Y:S01]  /*0b20*/  F2I.FTZ.U32.TRUNC.NTZ R25, R24 ;  /* 0x0000001800197305 */ /* 0x000e62000021f000 */
[----:B------:R-:W-:Y:S02]  /*0b30*/  IMAD.MOV.U32 R12, RZ, RZ, RZ ;  /* 0x000000ffff0c7224 */ /* 0x000fe400078e00ff */
[----:B------:R-:W-:Y:S02]  /*0b40*/  IMAD R21, R4, R19, RZ ;  /* 0x0000001304157224 */ /* 0x000fe400078e02ff */
[----:B------:R-:W-:Y:S02]  /*0b50*/  IMAD.IADD R4, R6, 0x1, R19 ;  /* 0x0000000106047824 */ /* 0x000fe400078e0213 */
[----:B---3--:R-:W-:Y:S02]  /*0b60*/  IMAD.MOV R18, RZ, RZ, -R11 ;  /* 0x000000ffff127224 */ /* 0x008fe400078e0a0b */
[----:B------:R-:W-:Y:S02]  /*0b70*/  IMAD.MOV.U32 R10, RZ, RZ, RZ ;  /* 0x000000ffff0a7224 */ /* 0x000fe400078e00ff */
[----:B------:R-:W-:-:S02]  /*0b80*/  IMAD R18, R18, R17, RZ ;  /* 0x0000001112127224 */ /* 0x000fc400078e02ff */
[----:B------:R-:W-:Y:S01]  /*0b90*/  IMAD.HI.U32 R21, R13, R21, R12 ;  /* 0x000000150d157227 */ /* 0x000fe200078e000c */
[----:B------:R-:W-:Y:S02]  /*0ba0*/  IABS R13, R22 ;  /* 0x00000016000d7213 */ /* 0x000fe40000000000 */
[----:B------:R-:W-:Y:S01]  /*0bb0*/  IABS R12, R4 ;  /* 0x00000004000c7213 */ /* 0x000fe20000000000 */
[----:B------:R-:W-:Y:S01]  /*0bc0*/  IMAD.HI.U32 R18, R11, R18, R10 ;  /* 0x000000120b127227 */ /* 0x000fe200078e000a */
[----:B------:R-:W-:Y:S02]  /*0bd0*/  IABS R10, R2 ;  /* 0x00000002000a7213 */ /* 0x000fe40000000000 */
[----:B------:R-:W-:Y:S01]  /*0be0*/  IABS R11, R3 ;  /* 0x00000003000b7213 */ /* 0x000fe20000000000 */
[----:B-1----:R-:W-:Y:S02]  /*0bf0*/  IMAD.MOV R7, RZ, RZ, -R25 ;  /* 0x000000ffff077224 */ /* 0x002fe400078e0a19 */
[----:B------:R-:W-:-:S02]  /*0c00*/  IMAD.MOV R10, RZ, RZ, -R10 ;  /* 0x000000ffff0a7224 */ /* 0x000fc400078e0a0a */
[----:B------:R-:W-:-:S04]  /*0c10*/  IMAD.HI.U32 R18, R18, R13, RZ ;  /* 0x0000000d12127227 */ /* 0x000fc800078e00ff */
[----:B------:R-:W-:Y:S02]  /*0c20*/  IMAD R10, R18, R10, R13 ;  /* 0x0000000a120a7224 */ /* 0x000fe400078e020d */
[----:B------:R-:W-:Y:S02]  /*0c30*/  IMAD.MOV R11, RZ, RZ, -R11 ;  /* 0x000000ffff0b7224 */ /* 0x000fe400078e0a0b */
[----:B------:R-:W-:Y:S01]  /*0c40*/  IMAD.HI.U32 R21, R21, R12, RZ ;  /* 0x0000000c15157227 */ /* 0x000fe200078e00ff */
[----:B------:R-:W-:-:S03]  /*0c50*/  ISETP.GT.U32.AND P4, PT, R17, R10, PT ;  /* 0x0000000a1100720c */ /* 0x000fc60003f84070 */
[----:B------:R-:W-:Y:S02]  /*0c60*/  IMAD R7, R7, R14, RZ ;  /* 0x0000000e07077224 */ /* 0x000fe400078e02ff */
[----:B------:R-:W-:Y:S02]  /*0c70*/  IMAD.MOV.U32 R24, RZ, RZ, RZ ;  /* 0x000000ffff187224 */ /* 0x000fe400078e00ff */
[----:B------:R-:W-:Y:S01]  /*0c80*/  IMAD R12, R21, R11, R12 ;  /* 0x0000000b150c7224 */ /* 0x000fe200078e020c */
[----:B------:R-:W-:Y:S01]  /*0c90*/  SHF.R.S32.HI R11, RZ, 0x1f, R2 ;  /* 0x0000001fff0b7819 */ /* 0x000fe20000011402 */
[----:B------:R-:W-:-:S03]  /*0ca0*/  IMAD.HI.U32 R24, R25, R7, R24 ;  /* 0x0000000719187227 */ /* 0x000fc600078e0018 */
[----:B------:R-:W-:Y:S01]  /*0cb0*/  ISETP.GT.U32.AND P3, PT, R19, R12, PT ;  /* 0x0000000c1300720c */ /* 0x000fe20003f64070 */
[----:B------:R-:W-:Y:S01]  /*0cc0*/  @!P4 IMAD.IADD R10, R10, 0x1, -R17 ;  /* 0x000000010a0ac824 */ /* 0x000fe200078e0a11 */
[----:B------:R-:W-:Y:S01]  /*0cd0*/  @!P4 IADD3 R18, R18, 0x1, RZ ;  /* 0x000000011212c810 */ /* 0x000fe20007ffe0ff */
[----:B------:R-:W-:Y:S01]  /*0ce0*/  IMAD.HI.U32 R24, R24, R13, RZ ;  /* 0x0000000d18187227 */ /* 0x000fe200078e00ff */
[----:B------:R-:W-:Y:S02]  /*0cf0*/  ISETP.NE.AND P4, PT, R2, RZ, PT ;  /* 0x000000ff0200720c */ /* 0x000fe40003f85270 */
[-C--:B------:R-:W-:Y:S01]  /*0d00*/  ISETP.GE.U32.AND P2, PT, R10, R17.reuse, PT ;  /* 0x000000110a00720c */ /* 0x080fe20003f46070 */
[----:B------:R-:W-:Y:S01]  /*0d10*/  IMAD.MOV R7, RZ, RZ, -R24 ;  /* 0x000000ffff077224 */ /* 0x000fe200078e0a18 */
[C---:B------:R-:W-:Y:S02]  /*0d20*/  LOP3.LUT R10, R22.reuse, R17, RZ, 0x3c, !PT ;  /* 0x00000011160a7212 */ /* 0x040fe400078e3cff */
[----:B------:R-:W-:Y:S01]  /*0d30*/  LOP3.LUT R22, R22, c[0x0][0x214], RZ, 0x3c, !PT ;  /* 0x0000850016167a12 */ /* 0x000fe200078e3cff */
[----:B------:R-:W-:Y:S01]  /*0d40*/  IMAD R7, R14, R7, R13 ;  /* 0x000000070e077224 */ /* 0x000fe200078e020d */
[----:B------:R-:W-:Y:S01]  /*0d50*/  ISETP.GE.AND P1, PT, R10, RZ, PT ;  /* 0x000000ff0a00720c */ /* 0x000fe20003f26270 */
[----:B------:R-:W-:Y:S01]  /*0d60*/  @!P3 IMAD.IADD R12, R12, 0x1, -R19 ;  /* 0x000000010c0cb824 */ /* 0x000fe200078e0a13 */
[----:B------:R-:W-:-:S02]  /*0d70*/  LOP3.LUT R10, R4, R19, RZ, 0x3c, !PT ;  /* 0x00000013040a7212 */ /* 0x000fc400078e3cff */
[----:B------:R-:W-:Y:S02]  /*0d80*/  ISETP.GT.U32.AND P0, PT, R14, R7, PT ;  /* 0x000000070e00720c */ /* 0x000fe40003f04070 */
[----:B------:R-:W-:Y:S02]  /*0d90*/  ISETP.GE.U32.AND P6, PT, R12, R19, PT ;  /* 0x000000130c00720c */ /* 0x000fe40003fc6070 */
[----:B------:R-:W-:Y:S02]  /*0da0*/  @P2 IADD3 R18, R18, 0x1, RZ ;  /* 0x0000000112122810 */ /* 0x000fe40007ffe0ff */
[----:B------:R-:W-:Y:S02]  /*0db0*/  ISETP.GE.AND P2, PT, R10, RZ, PT ;  /* 0x000000ff0a00720c */ /* 0x000fe40003f46270 */
[----:B------:R-:W-:Y:S01]  /*0dc0*/  @!P3 IADD3 R21, R21, 0x1, RZ ;  /* 0x000000011515b810 */ /* 0x000fe20007ffe0ff */
[----:B------:R-:W-:Y:S01]  /*0dd0*/  @!P1 IMAD.MOV R18, RZ, RZ, -R18 ;  /* 0x000000ffff129224 */ /* 0x000fe200078e0a12 */
[----:B------:R-:W-:-:S02]  /*0de0*/  @!P4 LOP3.LUT R18, RZ, R17, RZ, 0x33, !PT ;  /* 0x00000011ff12c212 */ /* 0x000fc400078e33ff */
[----:B------:R-:W-:Y:S01]  /*0df0*/  ISETP.GE.AND P1, PT, R22, RZ, PT ;  /* 0x000000ff1600720c */ /* 0x000fe20003f26270 */
[----:B------:R-:W-:Y:S01]  /*0e00*/  @!P0 IMAD.IADD R7, R7, 0x1, -R14 ;  /* 0x0000000107078824 */ /* 0x000fe200078e0a0e */
[----:B------:R-:W-:Y:S02]  /*0e10*/  @!P0 IADD3 R24, R24, 0x1, RZ ;  /* 0x0000000118188810 */ /* 0x000fe40007ffe0ff */
[----:B------:R-:W-:Y:S02]  /*0e20*/  @P6 IADD3 R21, R21, 0x1, RZ ;  /* 0x0000000115156810 */ /* 0x000fe40007ffe0ff */
[----:B------:R-:W-:Y:S02]  /*0e30*/  ISETP.GE.U32.AND P3, PT, R7, R14, PT ;  /* 0x0000000e0700720c */ /* 0x000fe40003f66070 */
[----:B------:R-:W-:Y:S01]  /*0e40*/  ISETP.LT.U32.AND P0, PT, R32, R18, PT ;  /* 0x000000122000720c */ /* 0x000fe20003f01070 */
[----:B------:R-:W-:Y:S01]  /*0e50*/  @!P2 IMAD.MOV R21, RZ, RZ, -R21 ;  /* 0x000000ffff15a224 */ /* 0x000fe200078e0a15 */
[----:B------:R-:W-:-:S02]  /*0e60*/  SHF.R.S32.HI R7, RZ, 0x1f, R18 ;  /* 0x0000001fff077819 */ /* 0x000fc40000011412 */
[C---:B------:R-:W-:Y:S02]  /*0e70*/  ISETP.GT.AND P2, PT, R2.reuse, RZ, PT ;  /* 0x000000ff0200720c */ /* 0x040fe40003f44270 */
[CC--:B------:R-:W-:Y:S02]  /*0e80*/  ISETP.LT.AND.EX P0, PT, R33.reuse, R7.reuse, PT, P0 ;  /* 0x000000072100720c */ /* 0x0c0fe40003f01300 */
[----:B------:R-:W-:Y:S02]  /*0e90*/  ISETP.NE.AND P4, PT, RZ, c[0x0][0x214], PT ;  /* 0x00008500ff007a0c */ /* 0x000fe40003f85270 */
[C---:B------:R-:W-:Y:S02]  /*0ea0*/  SEL R10, R33.reuse, R7, P0 ;  /* 0x00000007210a7207 */ /* 0x040fe40000000000 */
[----:B------:R-:W-:Y:S02]  /*0eb0*/  LEA.HI.SX32 R7, R2, 0x1, 0x1 ;  /* 0x0000000102077811 */ /* 0x000fe400078f0aff */
[----:B------:R-:W-:-:S02]  /*0ec0*/  LOP3.LUT R2, R33, R10, RZ, 0xfc, !PT ;  /* 0x0000000a21027212 */ /* 0x000fc400078efcff */
[----:B------:R-:W-:Y:S01]  /*0ed0*/  @P3 IADD3 R24, R24, 0x1, RZ ;  /* 0x0000000118183810 */ /* 0x000fe20007ffe0ff */
[----:B------:R-:W-:Y:S01]  /*0ee0*/  @!P2 IMAD.MOV R7, RZ, RZ, R11 ;  /* 0x000000ffff07a224 */ /* 0x000fe200078e020b */
[----:B------:R-:W-:Y:S02]  /*0ef0*/  ISETP.NE.U32.AND P2, PT, R2, RZ, PT ;  /* 0x000000ff0200720c */ /* 0x000fe40003f45070 */
[----:B------:R-:W-:Y:S01]  /*0f00*/  @!P5 LOP3.LUT R21, RZ, R19, RZ, 0x33, !PT ;  /* 0x00000013ff15d212 */ /* 0x000fe200078e33ff */
[----:B------:R-:W-:Y:S01]  /*0f10*/  @!P1 IMAD.MOV R24, RZ, RZ, -R24 ;  /* 0x000000ffff189224 */ /* 0x000fe200078e0a18 */
[----:B------:R-:W-:Y:S02]  /*0f20*/  @!P4 LOP3.LUT R24, RZ, c[0x0][0x214], RZ, 0x33, !PT ;  /* 0x00008500ff18ca12 */ /* 0x000fe400078e33ff */
[----:B------:R-:W-:Y:S02]  /*0f30*/  ISETP.LT.U32.AND P1, PT, R8, R21, PT ;  /* 0x000000150800720c */ /* 0x000fe40003f21070 */
[----:B------:R-:W-:Y:S01]  /*0f40*/  SHF.R.S32.HI R13, RZ, 0x1f, R21 ;  /* 0x0000001fff0d7819 */ /* 0x000fe20000011415 */
[----:B------:R-:W-:Y:S01]  /*0f50*/  IMAD R2, R24, R7, RZ ;  /* 0x0000000718027224 */ /* 0x000fe200078e02ff */
[----:B------:R-:W-:-:S02]  /*0f60*/  SEL R12, R32, R18, P0 ;  /* 0x00000012200c7207 */ /* 0x000fc40000000000 */
[----:B------:R-:W-:-:S04]  /*0f70*/  ISETP.LT.AND.EX P1, PT, R9, R13, PT, P1 ;  /* 0x0000000d0900720c */ /* 0x000fc80003f21310 */
[----:B------:R-:W-:Y:S02]  /*0f80*/  SEL R14, R8, R21, P1 ;  /* 0x00000015080e7207 */ /* 0x000fe40000800000 */
[----:B------:R-:W-:Y:S01]  /*0f90*/  SEL R13, R9, R13, P1 ;  /* 0x0000000d090d7207 */ /* 0x000fe20000800000 */
[----:B------:R-:W-:Y:S05]  /*0fa0*/  @!P2 BRA `(.L_x_9) ;  /* 0x000000900000a947 */ /* 0x000fea0003800000 */
[----:B0-----:R-:W-:Y:S01]  /*0fb0*/  IMAD.MOV.U32 R18, RZ, RZ, R32 ;  /* 0x000000ffff127224 */ /* 0x001fe200078e0020 */
        /* <DEDUP_REMOVED lines=8> */
.L_x_9:
[----:B0-----:R-:W0:Y:S01]  /*1040*/  I2F.U32.RP R11, R12 ;  /* 0x0000000c000b7306 */ /* 0x001e220000209000 */
        /* <DEDUP_REMOVED lines=18> */
.L_x_10:
[----:B------:R-:W-:Y:S05]  /*1170*/  BSYNC B0 ;  /* 0x0000000000007941 */ /* 0x000fea0003800000 */
.L_x_8:
[----:B------:R-:W-:Y:S01]  /*1180*/  SHF.R.S32.HI R7, RZ, 0x1f, R38 ;  /* 0x0000001fff077819 */ /* 0x000fe20000011426 */
[----:B------:R-:W-:Y:S01]  /*1190*/  ULDC.64 UR8, c[0x0][0x118] ;  /* 0x0000460000087ab9 */ /* 0x000fe20000000a00 */
[----:B------:R-:W-:Y:S02]  /*11a0*/  IADD3 R11, P0, R20, -UR7, RZ ;  /* 0x80000007140b7c10 */ /* 0x000fe4000ff1e0ff */
[----:B------:R-:W-:Y:S02]  /*11b0*/  LEA.HI R23, R7, R38, RZ, 0x2 ;  /* 0x0000002607177211 */ /* 0x000fe400078f10ff */
[----:B------:R-:W-:Y:S02]  /*11c0*/  IADD3.X R18, R0, ~UR6, RZ, P0, !PT ;  /* 0x8000000600127c10 */ /* 0x000fe400087fe4ff */
[----:B------:R-:W-:-:S02]  /*11d0*/  LOP3.LUT R17, R23, 0xfffffffc, RZ, 0xc0, !PT ;  /* 0xfffffffc17117812 */ /* 0x000fc400078ec0ff */
[----:B------:R-:W-:-:S03]  /*11e0*/  SHF.R.S32.HI R23, RZ, 0x2, R23 ;  /* 0x00000002ff177819 */ /* 0x000fc60000011417 */
[----:B------:R-:W-:Y:S01]  /*11f0*/  IMAD.IADD R22, R38, 0x1, -R17 ;  /* 0x0000000126167824 */ /* 0x000fe200078e0a11 */
[C---:B------:R-:W-:Y:S02]  /*1200*/  IADD3 R25, R23.reuse, 0x20, RZ ;  /* 0x0000002017197810 */ /* 0x040fe40007ffe0ff */
[----:B------:R-:W-:Y:S02]  /*1210*/  IADD3 R21, R23, 0x60, RZ ;  /* 0x0000006017157810 */ /* 0x000fe40007ffe0ff */
[----:B------:R-:W-:Y:S02]  /*1220*/  ISETP.GT.U32.AND P3, PT, R11, R22, PT ;  /* 0x000000160b00720c */ /* 0x000fe40003f64070 */
[----:B------:R-:W-:Y:S02]  /*1230*/  SHF.R.S32.HI R17, RZ, 0x1f, R22 ;  /* 0x0000001fff117819 */ /* 0x000fe40000011416 */
[----:B------:R-:W-:Y:S02]  /*1240*/  IADD3 R11, R23, 0x40, RZ ;  /* 0x00000040170b7810 */ /* 0x000fe40007ffe0ff */
[----:B------:R-:W-:-:S02]  /*1250*/  ISETP.GT.AND.EX P3, PT, R18, R17, PT, P3 ;  /* 0x000000111200720c */ /* 0x000fc40003f64330 */
[----:B------:R-:W-:Y:S02]  /*1260*/  IADD3 R32, P0, R22, UR7, RZ ;  /* 0x0000000716207c10 */ /* 0x000fe4000ff1e0ff */
[----:B------:R-:W-:Y:S02]  /*1270*/  ISETP.GE.OR P5, PT, R25, c[0x0][0x314], !P3 ;  /* 0x0000c50019007a0c */ /* 0x000fe40005fa6670 */
[----:B------:R-:W-:Y:S02]  /*1280*/  ISETP.GE.OR P4, PT, R11, c[0x0][0x314], !P3 ;  /* 0x0000c5000b007a0c */ /* 0x000fe40005f86670 */
[----:B------:R-:W-:Y:S02]  /*1290*/  ISETP.GE.OR P6, PT, R23, c[0x0][0x314], !P3 ;  /* 0x0000c50017007a0c */ /* 0x000fe40005fc6670 */
[----:B------:R-:W-:Y:S02]  /*12a0*/  ISETP.GE.OR P3, PT, R21, c[0x0][0x314], !P3 ;  /* 0x0000c50015007a0c */ /* 0x000fe40005f66670 */
[----:B------:R-:W-:-:S05]  /*12b0*/  IADD3.X R33, R17, UR6, RZ, P0, !PT ;  /* 0x0000000611217c10 */ /* 0x000fca00087fe4ff */
[----:B------:R-:W-:Y:S01]  /*12c0*/  @!P5 SHF.R.S32.HI R19, RZ, 0x1f, R25 ;  /* 0x0000001fff13d819 */ /* 0x000fe20000011419 */
[----:B------:R-:W-:Y:S01]  /*12d0*/  @!P5 IMAD.WIDE.U32 R28, R20, R25, R32 ;  /* 0x00000019141cd225 */ /* 0x000fe200078e0020 */
[----:B------:R-:W-:-:S03]  /*12e0*/  @!P4 SHF.R.S32.HI R17, RZ, 0x1f, R11 ;  /* 0x0000001fff11c819 */ /* 0x000fc6000001140b */
[-C--:B------:R-:W-:Y:S01]  /*12f0*/  @!P5 IMAD R19, R19, R20.reuse, RZ ;  /* 0x000000141313d224 */ /* 0x080fe200078e02ff */
[----:B------:R-:W-:Y:S01]  /*1300*/  @!P5 LEA R26, P0, R28, c[0x0][0x208], 0x2 ;  /* 0x000082001c1ada11 */ /* 0x000fe200078010ff */
[----:B------:R-:W-:Y:S02]  /*1310*/  @!P4 IMAD R17, R17, R20, RZ ;  /* 0x000000141111c224 */ /* 0x000fe400078e02ff */
[-C--:B------:R-:W-:Y:S01]  /*1320*/  @!P5 IMAD R18, R25, R0.reuse, R19 ;  /* 0x000000001912d224 */ /* 0x080fe200078e0213 */
[----:B------:R-:W-:Y:S01]  /*1330*/  @!P6 SHF.R.S32.HI R19, RZ, 0x1f, R23 ;  /* 0x0000001fff13e819 */ /* 0x000fe20000011417 */
[----:B------:R-:W-:Y:S02]  /*1340*/  @!P4 IMAD.MOV.U32 R24, RZ, RZ, R32 ;  /* 0x000000ffff18c224 */ /* 0x000fe400078e0020 */
[----:B------:R-:W-:Y:S02]  /*1350*/  @!P4 IMAD.MOV.U32 R25, RZ, RZ, R33 ;  /* 0x000000ffff19c224 */ /* 0x000fe400078e0021 */
[----:B------:R-:W-:-:S02]  /*1360*/  @!P4 IMAD R17, R11, R0, R17 ;  /* 0x000000000b11c224 */ /* 0x000fc400078e0211 */
[----:B------:R-:W-:Y:S01]  /*1370*/  @!P4 IMAD.WIDE.U32 R24, R20, R11, R24 ;  /* 0x0000000b1418c225 */ /* 0x000fe200078e0018 */
[----:B------:R-:W-:-:S03]  /*1380*/  @!P3 SHF.R.S32.HI R11, RZ, 0x1f, R21 ;  /* 0x0000001fff0bb819 */ /* 0x000fc60000011415 */
[----:B------:R-:W-:Y:S02]  /*1390*/  @!P6 IMAD.MOV.U32 R30, RZ, RZ, R32 ;  /* 0x000000ffff1ee224 */ /* 0x000fe400078e0020 */
[-C--:B------:R-:W-:Y:S02]  /*13a0*/  @!P3 IMAD R11, R11, R20.reuse, RZ ;  /* 0x000000140b0bb224 */ /* 0x080fe400078e02ff */
[--C-:B------:R-:W-:Y:S02]  /*13b0*/  @!P6 IMAD.MOV.U32 R31, RZ, RZ, R33.reuse ;  /* 0x000000ffff1fe224 */ /* 0x100fe400078e0021 */
[----:B------:R-:W-:Y:S02]  /*13c0*/  @!P6 IMAD R19, R19, R20, RZ ;  /* 0x000000141313e224 */ /* 0x000fe400078e02ff */
[----:B------:R-:W-:Y:S02]  /*13d0*/  @!P5 IMAD.IADD R18, R29, 0x1, R18 ;  /* 0x000000011d12d824 */ /* 0x000fe400078e0212 */
[----:B------:R-:W-:-:S03]  /*13e0*/  @!P3 IMAD.WIDE.U32 R32, R20, R21, R32 ;  /* 0x000000151420b225 */ /* 0x000fc600078e0020 */
[----:B------:R-:W-:Y:S01]  /*13f0*/  @!P5 LEA.HI.X R27, R28, c[0x0][0x20c], R18, 0x2, P0 ;  /* 0x000083001c1bda11 */ /* 0x000fe200000f1412 */
[----:B------:R-:W-:Y:S01]  /*1400*/  @!P3 IMAD R11, R21, R0, R11 ;  /* 0x00000000150bb224 */ /* 0x000fe200078e020b */
[----:B------:R-:W-:Y:S01]  /*1410*/  @!P3 LEA R36, P0, R32, c[0x0][0x208], 0x2 ;  /* 0x000082002024ba11 */ /* 0x000fe200078010ff */
[----:B------:R-:W-:Y:S01]  /*1420*/  @!P6 IMAD.WIDE.U32 R30, R20, R23, R30 ;  /* 0x00000017141ee225 */ /* 0x000fe200078e001e */
[----:B------:R-:W-:-:S03]  /*1430*/  @!P4 LEA R18, P1, R24, c[0x0][0x208], 0x2 ;  /* 0x000082001812ca11 */ /* 0x000fc600078210ff */
[----:B------:R-:W-:Y:S01]  /*1440*/  @!P6 IMAD R19, R23, R0, R19 ;  /* 0x000000001713e224 */ /* 0x000fe200078e0213 */
[----:B------:R-:W-:Y:S01]  /*1450*/  @!P6 LEA R28, P2, R30, c[0x0][0x208], 0x2 ;  /* 0x000082001e1cea11 */ /* 0x000fe200078410ff */
[----:B------:R-:W-:Y:S02]  /*1460*/  @!P3 IMAD.IADD R11, R33, 0x1, R11 ;  /* 0x00000001210bb824 */ /* 0x000fe400078e020b */
[----:B------:R-:W-:Y:S02]  /*1470*/  @!P6 IMAD.IADD R19, R31, 0x1, R19 ;  /* 0x000000011f13e824 */ /* 0x000fe400078e0213 */
[----:B------:R-:W-:Y:S01]  /*1480*/  @!P4 IMAD.IADD R17, R25, 0x1, R17 ;  /* 0x000000011911c824 */ /* 0x000fe200078e0211 */
[----:B------:R-:W-:Y:S01]  /*1490*/  @!P3 LEA.HI.X R37, R32, c[0x0][0x20c], R11, 0x2, P0 ;  /* 0x000083002025ba11 */ /* 0x000fe200000f140b */
[----:B------:R-:W-:Y:S01]  /*14a0*/  IMAD.MOV.U32 R21, RZ, RZ, -0x800000 ;  /* 0xff800000ff157424 */ /* 0x000fe200078e00ff */
[----:B------:R-:W-:Y:S01]  /*14b0*/  @!P6 LEA.HI.X R29, R30, c[0x0][0x20c], R19, 0x2, P2 ;  /* 0x000083001e1dea11 */ /* 0x000fe200010f1413 */
[----:B------:R-:W-:Y:S01]  /*14c0*/  IMAD.MOV.U32 R11, RZ, RZ, -0x800000 ;  /* 0xff800000ff0b7424 */ /* 0x000fe200078e00ff */
[----:B------:R-:W-:Y:S01]  /*14d0*/  @!P4 LEA.HI.X R19, R24, c[0x0][0x20c], R17, 0x2, P1 ;  /* 0x000083001813ca11 */ /* 0x000fe200008f1411 */
[----:B------:R-:W-:-:S02]  /*14e0*/  IMAD.MOV.U32 R17, RZ, RZ, -0x800000 ;  /* 0xff800000ff117424 */ /* 0x000fc400078e00ff */
[----:B------:R-:W-:Y:S01]  /*14f0*/  IMAD.MOV.U32 R24, RZ, RZ, -0x800000 ;  /* 0xff800000ff187424 */ /* 0x000fe200078e00ff */
[----:B------:R-:W2:Y:S04]  /*1500*/  @!P3 LDG.E R21, [R36.64] ;  /* 0x000000082415b981 */ /* 0x000ea8000c1e1900 */
[----:B------:R-:W3:Y:S04]  /*1510*/  @!P6 LDG.E R11, [R28.64] ;  /* 0x000000081c0be981 */ /* 0x000ee8000c1e1900 */
[----:B------:R0:W4:Y:S04]  /*1520*/  @!P5 LDG.E R17, [R26.64] ;  /* 0x000000081a11d981 */ /* 0x000128000c1e1900 */
[----:B------:R1:W5:Y:S01]  /*1530*/  @!P4 LDG.E R24, [R18.64] ;  /* 0x000000081218c981 */ /* 0x000362000c1e1900 */
[----:B------:R-:W-:-:S04]  /*1540*/  IABS R25, c[0x0][0x1c0] ;  /* 0x0000700000197a13 */ /* 0x000fc80000000000 */
[----:B------:R-:W0:Y:S08]  /*1550*/  I2F.U32.RP R32, R25 ;  /* 0x0000001900207306 */ /* 0x000e300000209000 */
[----:B0-----:R-:W0:Y:S02]  /*1560*/  MUFU.RCP R30, R32 ;  /* 0x00000020001e7308 */ /* 0x001e240000001000 */
[----:B0-----:R-:W-:-:S06]  /*1570*/  IADD3 R30, R30, 0xffffffe, RZ ;  /* 0x0ffffffe1e1e7810 */ /* 0x001fcc0007ffe0ff */
[----:B------:R-:W0:Y:S01]  /*1580*/  F2I.FTZ.U32.TRUNC.NTZ R31, R30 ;  /* 0x0000001e001f7305 */ /* 0x000e22000021f000 */
[----:B-1----:R-:W-:Y:S02]  /*1590*/  IABS R19, R4 ;  /* 0x0000000400137213 */ /* 0x002fe40000000000 */
[----:B------:R-:W-:Y:S01]  /*15a0*/  IABS R18, c[0x0][0x1c0] ;  /* 0x0000700000127a13 */ /* 0x000fe20000000000 */
[----:B0-----:R-:W-:Y:S02]  /*15b0*/  IMAD.MOV R26, RZ, RZ, -R31 ;  /* 0x000000ffff1a7224 */ /* 0x001fe400078e0a1f */
[----:B------:R-:W-:Y:S02]  /*15c0*/  IMAD.MOV.U32 R30, RZ, RZ, RZ ;  /* 0x000000ffff1e7224 */ /* 0x000fe400078e00ff */
[----:B------:R-:W-:-:S04]  /*15d0*/  IMAD R26, R26, R25, RZ ;  /* 0x000000191a1a7224 */ /* 0x000fc800078e02ff */
[----:B------:R-:W-:-:S04]  /*15e0*/  IMAD.HI.U32 R26, R31, R26, R30 ;  /* 0x0000001a1f1a7227 */ /* 0x000fc800078e001e */
[----:B------:R-:W-:Y:S02]  /*15f0*/  IMAD.MOV R18, RZ, RZ, -R18 ;  /* 0x000000ffff127224 */ /* 0x000fe400078e0a12 */
[----:B------:R-:W-:-:S04]  /*1600*/  IMAD.HI.U32 R26, R26, R19, RZ ;  /* 0x000000131a1a7227 */ /* 0x000fc800078e00ff */
[----:B------:R-:W-:-:S05]  /*1610*/  IMAD R18, R26, R18, R19 ;  /* 0x000000121a127224 */ /* 0x000fca00078e0213 */
[----:B------:R-:W-:Y:S02]  /*1620*/  ISETP.GT.U32.AND P3, PT, R25, R18, PT ;  /* 0x000000121900720c */ /* 0x000fe40003f64070 */
[C---:B------:R-:W-:Y:S02]  /*1630*/  ISETP.GT.AND P6, PT, R38.reuse, 0x7f, PT ;  /* 0x0000007f2600780c */ /* 0x040fe40003fc4270 */
[C---:B------:R-:W-:Y:S02]  /*1640*/  ISETP.GT.AND P2, PT, R38.reuse, 0x1ff, PT ;  /* 0x000001ff2600780c */ /* 0x040fe40003f44270 */
[C---:B------:R-:W-:Y:S02]  /*1650*/  ISETP.GT.AND P1, PT, R38.reuse, 0x17f, PT ;  /* 0x0000017f2600780c */ /* 0x040fe40003f24270 */
[----:B------:R-:W-:Y:S01]  /*1660*/  ISETP.GT.AND P0, PT, R38, 0xff, PT ;  /* 0x000000ff2600780c */ /* 0x000fe20003f04270 */
[----:B------:R-:W-:-:S04]  /*1670*/  IMAD R22, R23, 0x5, R22 ;  /* 0x0000000517167824 */ /* 0x000fc800078e0216 */
[----:B------:R-:W-:-:S05]  /*1680*/  @!P3 IMAD.IADD R18, R18, 0x1, -R25 ;  /* 0x000000011212b824 */ /* 0x000fca00078e0a19 */
[----:B------:R-:W-:Y:S02]  /*1690*/  ISETP.GE.U32.AND P4, PT, R18, R25, PT ;  /* 0x000000191200720c */ /* 0x000fe40003f86070 */
[----:B------:R-:W-:Y:S02]  /*16a0*/  LOP3.LUT R18, R9, R13, RZ, 0xfc, !PT ;  /* 0x0000000d09127212 */ /* 0x000fe400078efcff */
[----:B------:R-:W-:Y:S02]  /*16b0*/  LOP3.LUT R4, R4, c[0x0][0x1c0], RZ, 0x3c, !PT ;  /* 0x0000700004047a12 */ /* 0x000fe400078e3cff */
[----:B------:R-:W-:-:S07]  /*16c0*/  @!P3 IADD3 R26, R26, 0x1, RZ ;  /* 0x000000011a1ab810 */ /* 0x000fce0007ffe0ff */
[----:B------:R-:W-:Y:S01]  /*16d0*/  @P4 IADD3 R26, R26, 0x1, RZ ;  /* 0x000000011a1a4810 */ /* 0x000fe20007ffe0ff */
[----:B------:R-:W-:Y:S01]  /*16e0*/  BSSY B0, `(.L_x_11) ;  /* 0x0000028000007945 */ /* 0x000fe20003800000 */
[----:B--2---:R0:W-:Y:S04]  /*16f0*/  @!P6 STS [R22.X4+0x780], R21 ;  /* 0x000780151600e388 */ /* 0x0041e80000004800 */
[----:B---3--:R0:W-:Y:S01]  /*1700*/  @!P2 STS [R22.X4], R11 ;  /* 0x0000000b1600a388 */ /* 0x0081e20000004800 */
[----:B------:R-:W-:-:S03]  /*1710*/  ISETP.NE.U32.AND P2, PT, R18, RZ, PT ;  /* 0x000000ff1200720c */ /* 0x000fc60003f45070 */
[----:B----4-:R0:W-:Y:S01]  /*1720*/  @!P1 STS [R22.X4+0x280], R17 ;  /* 0x0002801116009388 */ /* 0x0101e20000004800 */
[----:B------:R-:W-:-:S03]  /*1730*/  ISETP.GE.AND P1, PT, R4, RZ, PT ;  /* 0x000000ff0400720c */ /* 0x000fc60003f26270 */
[----:B-----5:R0:W-:Y:S01]  /*1740*/  @!P0 STS [R22.X4+0x500], R24 ;  /* 0x0005001816008388 */ /* 0x0201e20000004800 */
[----:B------:R-:W-:Y:S01]  /*1750*/  ISETP.NE.AND P0, PT, RZ, c[0x0][0x1c0], PT ;  /* 0x00007000ff007a0c */ /* 0x000fe20003f05270 */
[----:B------:R-:W-:-:S08]  /*1760*/  IMAD.MOV.U32 R4, RZ, RZ, R26 ;  /* 0x000000ffff047224 */ /* 0x000fd000078e001a */
[----:B------:R-:W-:-:S04]  /*1770*/  @!P1 IMAD.MOV R4, RZ, RZ, -R4 ;  /* 0x000000ffff049224 */ /* 0x000fc800078e0a04 */
[----:B------:R-:W-:Y:S01]  /*1780*/  @!P0 LOP3.LUT R4, RZ, c[0x0][0x1c0], RZ, 0x33, !PT ;  /* 0x00007000ff048a12 */ /* 0x000fe200078e33ff */
[----:B------:R-:W-:Y:S05]  /*1790*/  @!P2 BRA `(.L_x_12) ;  /* 0x000000900000a947 */ /* 0x000fea0003800000 */
[----:B------:R-:W-:Y:S01]  /*17a0*/  IMAD.MOV.U32 R18, RZ, RZ, R8 ;  /* 0x000000ffff127224 */ /* 0x000fe200078e0008 */
[----:B------:R-:W-:Y:S01]  /*17b0*/  MOV R26, R14 ;  /* 0x0000000e001a7202 */ /* 0x000fe20000000f00 */
[----:B0-----:R-:W-:Y:S01]  /*17c0*/  IMAD.MOV.U32 R17, RZ, RZ, R9 ;  /* 0x000000ffff117224 */ /* 0x001fe200078e0009 */
[----:B------:R-:W-:Y:S02]  /*17d0*/  MOV R25, R13 ;  /* 0x0000000d00197202 */ /* 0x000fe40000000f00 */
[----:B------:R-:W-:Y:S02]  /*17e0*/  MOV R24, 0x1800 ;  /* 0x0000180000187802 */ /* 0x000fe40000000f00 */
[----:B------:R-:W-:Y:S05]  /*17f0*/  CALL.REL.NOINC `($__internal_0_$__cuda_sm20_div_s64) ;  /* 0x000030d000007944 */ /* 0x000fea0003c00000 */
[----:B------:R-:W-:Y:S02]  /*1800*/  MOV R42, R22 ;  /* 0x00000016002a7202 */ /* 0x000fe40000000f00 */
[----:B------:R-:W-:Y:S01]  /*1810*/  MOV R43, R23 ;  /* 0x00000017002b7202 */ /* 0x000fe20000000f00 */
[----:B------:R-:W-:Y:S05]  /*1820*/  BRA `(.L_x_13) ;  /* 0x0000013000007947 */ /* 0x000fea0003800000 */
.L_x_12:
        /* <DEDUP_REMOVED lines=19> */
.L_x_13:
[----:B------:R-:W-:Y:S05]  /*1960*/  BSYNC B0 ;  /* 0x0000000000007941 */ /* 0x000fea0003800000 */
.L_x_11:
[----:B------:R-:W-:Y:S01]  /*1970*/  BAR.SYNC.DEFER_BLOCKING 0x0 ;  /* 0x0000000000007b1d */ /* 0x000fe20000010000 */
[----:B------:R-:W-:Y:S01]  /*1980*/  LEA.HI R11, R7, R38, RZ, 0x5 ;  /* 0x00000026070b7211 */ /* 0x000fe200078f28ff */
[----:B------:R-:W-:Y:S02]  /*1990*/  IMAD.MOV.U32 R36, RZ, RZ, -0x800000 ;  /* 0xff800000ff247424 */ /* 0x000fe400078e00ff */
[----:B------:R-:W-:Y:S01]  /*19a0*/  IMAD.MOV.U32 R33, RZ, RZ, -0x800000 ;  /* 0xff800000ff217424 */ /* 0x000fe200078e00ff */
[----:B------:R-:W-:Y:S01]  /*19b0*/  LOP3.LUT R7, R11, 0xffffffe0, RZ, 0xc0, !PT ;  /* 0xffffffe00b077812 */ /* 0x000fe200078ec0ff */
[----:B------:R-:W-:Y:S01]  /*19c0*/  IMAD.MOV.U32 R32, RZ, RZ, -0x800000 ;  /* 0xff800000ff207424 */ /* 0x000fe200078e00ff */
[----:B------:R-:W-:Y:S01]  /*19d0*/  SHF.R.S32.HI R11, RZ, 0x5, R11 ;  /* 0x00000005ff0b7819 */ /* 0x000fe2000001140b */
[----:B------:R-:W-:Y:S01]  /*19e0*/  IMAD.MOV.U32 R34, RZ, RZ, -0x800000 ;  /* 0xff800000ff227424 */ /* 0x000fe200078e00ff */
[----:B------:R-:W-:Y:S01]  /*19f0*/  ULDC.U8 UR4, c[0x0][0x329] ;  /* 0x0000ca4000047ab9 */ /* 0x000fe20000000000 */
[----:B------:R-:W-:Y:S01]  /*1a00*/  IMAD.IADD R38, R38, 0x1, -R7 ;  /* 0x0000000126267824 */ /* 0x000fe200078e0a07 */
[----:B------:R-:W-:Y:S01]  /*1a10*/  BSSY B1, `(.L_x_14) ;  /* 0x0000240000017945 */ /* 0x000fe20003800000 */
[----:B------:R-:W-:-:S02]  /*1a20*/  IMAD.MOV.U32 R31, RZ, RZ, 0x7f800000 ;  /* 0x7f800000ff1f7424 */ /* 0x000fc400078e00ff */
[----:B------:R-:W-:-:S05]  /*1a30*/  IMAD R27, R38, 0x5, R11 ;  /* 0x00000005261b7824 */ /* 0x000fca00078e020b */
[----:B------:R-:W-:Y:S04]  /*1a40*/  @!P6 LDS R36, [R27.X4] ;  /* 0x000000001b24e984 */ /* 0x000fe80000004800 */
[----:B------:R-:W0:Y:S04]  /*1a50*/  @!P6 LDS R33, [R27.X4+0x280] ;  /* 0x000280001b21e984 */ /* 0x000e280000004800 */
[----:B------:R-:W1:Y:S04]  /*1a60*/  @!P6 LDS R32, [R27.X4+0x500] ;  /* 0x000500001b20e984 */ /* 0x000e680000004800 */
[----:B------:R-:W2:Y:S01]  /*1a70*/  @!P6 LDS R34, [R27.X4+0x780] ;  /* 0x000780001b22e984 */ /* 0x000ea20000004800 */
[----:B0-----:R-:W-:-:S04]  /*1a80*/  FMNMX.FTZ R7, R36, R33, !PT ;  /* 0x0000002124077209 */ /* 0x001fc80007810000 */
[----:B-1----:R-:W-:-:S04]  /*1a90*/  FMNMX.FTZ R7, R7, R32, !PT ;  /* 0x0000002007077209 */ /* 0x002fc80007810000 */
[----:B--2---:R-:W-:-:S05]  /*1aa0*/  FMNMX.FTZ R18, R7, R34, !PT ;  /* 0x0000002207127209 */ /* 0x004fca0007810000 */
[----:B------:R-:W0:Y:S02]  /*1ab0*/  SHFL.BFLY PT, R19, R18, 0x10, 0x1f ;  /* 0x0e001f0012137f89 */ /* 0x000e2400000e0000 */
[----:B0-----:R-:W-:-:S05]  /*1ac0*/  FMNMX.FTZ R19, R18, R19, !PT ;  /* 0x0000001312137209 */ /* 0x001fca0007810000 */
[----:B------:R-:W0:Y:S02]  /*1ad0*/  SHFL.BFLY PT, R22, R19, 0x8, 0x1f ;  /* 0x0d001f0013167f89 */ /* 0x000e2400000e0000 */
[----:B0-----:R-:W-:-:S05]  /*1ae0*/  FMNMX.FTZ R22, R19, R22, !PT ;  /* 0x0000001613167209 */ /* 0x001fca0007810000 */
[----:B------:R-:W0:Y:S02]  /*1af0*/  SHFL.BFLY PT, R9, R22, 0x4, 0x1f ;  /* 0x0c801f0016097f89 */ /* 0x000e2400000e0000 */
[----:B0-----:R-:W-:-:S05]  /*1b00*/  FMNMX.FTZ R9, R22, R9, !PT ;  /* 0x0000000916097209 */ /* 0x001fca0007810000 */
[----:B------:R-:W0:Y:S02]  /*1b10*/  SHFL.BFLY PT, R8, R9, 0x2, 0x1f ;  /* 0x0c401f0009087f89 */ /* 0x000e2400000e0000 */
[----:B0-----:R-:W-:-:S05]  /*1b20*/  FMNMX.FTZ R8, R9, R8, !PT ;  /* 0x0000000809087209 */ /* 0x001fca0007810000 */
[----:B------:R-:W0:Y:S02]  /*1b30*/  SHFL.BFLY PT, R7, R8, 0x1, 0x1f ;  /* 0x0c201f0008077f89 */ /* 0x000e2400000e0000 */
[----:B0-----:R-:W-:-:S04]  /*1b40*/  FMNMX.FTZ R7, R8, R7, !PT ;  /* 0x0000000708077209 */ /* 0x001fc80007810000 */
[----:B------:R-:W-:-:S04]  /*1b50*/  FSETP.NEU.FTZ.AND P0, PT, R7, -INF , PT ;  /* 0xff8000000700780b */ /* 0x000fc80003f1d000 */
[----:B------:R-:W-:-:S05]  /*1b60*/  FSEL R17, R7, RZ, P0 ;  /* 0x000000ff07117208 */ /* 0x000fca0000000000 */
[C---:B------:R-:W-:Y:S02]  /*1b70*/  FADD.FTZ R18, -R17.reuse, R36 ;  /* 0x0000002411127221 */ /* 0x040fe40000010100 */
[C---:B------:R-:W-:Y:S02]  /*1b80*/  FADD.FTZ R24, -R17.reuse, R33 ;  /* 0x0000002111187221 */ /* 0x040fe40000010100 */
[----:B------:R-:W-:Y:S02]  /*1b90*/  FMUL.FTZ R18, R18, 1.4426950216293334961 ;  /* 0x3fb8aa3b12127820 */ /* 0x000fe40000410000 */
[----:B------:R-:W-:Y:S02]  /*1ba0*/  FMUL.FTZ R24, R24, 1.4426950216293334961 ;  /* 0x3fb8aa3b18187820 */ /* 0x000fe40000410000 */
[C---:B------:R-:W-:Y:S02]  /*1bb0*/  FADD.FTZ R19, -R17.reuse, R32 ;  /* 0x0000002011137221 */ /* 0x040fe40000010100 */
[----:B------:R-:W-:Y:S01]  /*1bc0*/  MUFU.EX2 R18, R18 ;  /* 0x0000001200127308 */ /* 0x000fe20000000800 */
[----:B------:R-:W-:-:S02]  /*1bd0*/  FADD.FTZ R21, -R17, R34 ;  /* 0x0000002211157221 */ /* 0x000fc40000010100 */
[----:B------:R-:W-:Y:S02]  /*1be0*/  FMUL.FTZ R19, R19, 1.4426950216293334961 ;  /* 0x3fb8aa3b13137820 */ /* 0x000fe40000410000 */
[----:B------:R-:W-:-:S03]  /*1bf0*/  FMUL.FTZ R21, R21, 1.4426950216293334961 ;  /* 0x3fb8aa3b15157820 */ /* 0x000fc60000410000 */
[----:B------:R-:W0:Y:S08]  /*1c00*/  MUFU.EX2 R9, R24 ;  /* 0x0000001800097308 */ /* 0x000e300000000800 */
[----:B------:R-:W1:Y:S08]  /*1c10*/  MUFU.EX2 R8, R19 ;  /* 0x0000001300087308 */ /* 0x000e700000000800 */
[----:B------:R-:W2:Y:S01]  /*1c20*/  MUFU.EX2 R7, R21 ;  /* 0x0000001500077308 */ /* 0x000ea20000000800 */
[----:B0-----:R-:W-:-:S04]  /*1c30*/  FADD.FTZ R9, R18, R9 ;  /* 0x0000000912097221 */ /* 0x001fc80000010000 */
[----:B-1----:R-:W-:Y:S01]  /*1c40*/  FADD.FTZ R8, R9, R8 ;  /* 0x0000000809087221 */ /* 0x002fe20000010000 */
[----:B------:R-:W-:-:S03]  /*1c50*/  IABS R9, R2 ;  /* 0x0000000200097213 */ /* 0x000fc60000000000 */
[----:B--2---:R-:W-:Y:S01]  /*1c60*/  FADD.FTZ R23, R8, R7 ;  /* 0x0000000708177221 */ /* 0x004fe20000010000 */
[----:B------:R-:W-:Y:S01]  /*1c70*/  IABS R8, c[0x0][0x1c0] ;  /* 0x0000700000087a13 */ /* 0x000fe20000000000 */
[----:B------:R-:W0:Y:S03]  /*1c80*/  I2F.RP R7, R9 ;  /* 0x0000000900077306 */ /* 0x000e260000209400 */
[----:B------:R-:W1:Y:S05]  /*1c90*/  SHFL.BFLY PT, R22, R23, 0x10, 0x1f ;  /* 0x0e001f0017167f89 */ /* 0x000e6a00000e0000 */
[----:B------:R-:W2:Y:S08]  /*1ca0*/  I2F.U32.RP R21, R8 ;  /* 0x0000000800157306 */ /* 0x000eb00000209000 */
[----:B0-----:R-:W0:Y:S08]  /*1cb0*/  MUFU.RCP R7, R7 ;  /* 0x0000000700077308 */ /* 0x001e300000001000 */
[----:B--2---:R-:W2:Y:S01]  /*1cc0*/  MUFU.RCP R25, R21 ;  /* 0x0000001500197308 */ /* 0x004ea20000001000 */
[----:B-1----:R-:W-:-:S05]  /*1cd0*/  FADD.FTZ R22, R23, R22 ;  /* 0x0000001617167221 */ /* 0x002fca0000010000 */
[----:B------:R-:W1:Y:S01]  /*1ce0*/  SHFL.BFLY PT, R19, R22, 0x8, 0x1f ;  /* 0x0d001f0016137f89 */ /* 0x000e6200000e0000 */
[----:B0-----:R-:W-:Y:S02]  /*1cf0*/  IADD3 R28, R7, 0xffffffe, RZ ;  /* 0x0ffffffe071c7810 */ /* 0x001fe40007ffe0ff */
[----:B------:R-:W-:Y:S02]  /*1d00*/  IABS R7, R2 ;  /* 0x0000000200077213 */ /* 0x000fe40000000000 */
[----:B------:R-:W0:Y:S01]  /*1d10*/  F2I.FTZ.U32.TRUNC.NTZ R29, R28 ;  /* 0x0000001c001d7305 */ /* 0x000e22000021f000 */
[----:B--2---:R-:W-:Y:S02]  /*1d20*/  IADD3 R25, R25, 0xffffffe, RZ ;  /* 0x0ffffffe19197810 */ /* 0x004fe40007ffe0ff */
[----:B------:R-:W-:-:S05]  /*1d30*/  IMAD.MOV R7, RZ, RZ, -R7 ;  /* 0x000000ffff077224 */ /* 0x000fca00078e0a07 */
[----:B------:R-:W2:Y:S01]  /*1d40*/  F2I.FTZ.U32.TRUNC.NTZ R25, R25 ;  /* 0x0000001900197305 */ /* 0x000ea2000021f000 */
[----:B0-----:R-:W-:Y:S02]  /*1d50*/  IMAD.MOV R24, RZ, RZ, -R29 ;  /* 0x000000ffff187224 */ /* 0x001fe400078e0a1d */
[----:B------:R-:W-:Y:S02]  /*1d60*/  IMAD.MOV.U32 R28, RZ, RZ, RZ ;  /* 0x000000ffff1c7224 */ /* 0x000fe400078e00ff */
[----:B-1----:R-:W-:Y:S02]  /*1d70*/  FADD.FTZ R19, R22, R19 ;  /* 0x0000001316137221 */ /* 0x002fe40000010000 */
[----:B------:R-:W-:Y:S02]  /*1d80*/  IMAD.IADD R22, R6, 0x1, R9 ;  /* 0x0000000106167824 */ /* 0x000fe400078e0209 */
[----:B------:R-:W-:Y:S01]  /*1d90*/  IMAD R21, R24, R9, RZ ;  /* 0x0000000918157224 */ /* 0x000fe200078e02ff */
[----:B------:R-:W0:Y:S01]  /*1da0*/  SHFL.BFLY PT, R18, R19, 0x4, 0x1f ;  /* 0x0c801f0013127f89 */ /* 0x000e2200000e0000 */
[----:B--2---:R-:W-:-:S02]  /*1db0*/  IMAD.MOV R6, RZ, RZ, -R25 ;  /* 0x000000ffff067224 */ /* 0x004fc400078e0a19 */
[----:B------:R-:W-:-:S04]  /*1dc0*/  IMAD.HI.U32 R21, R29, R21, R28 ;  /* 0x000000151d157227 */ /* 0x000fc800078e001c */
[----:B------:R-:W-:Y:S02]  /*1dd0*/  IMAD R29, R6, R8, RZ ;  /* 0x00000008061d7224 */ /* 0x000fe400078e02ff */
[----:B------:R-:W-:-:S04]  /*1de0*/  IMAD.MOV.U32 R24, RZ, RZ, RZ ;  /* 0x000000ffff187224 */ /* 0x000fc800078e00ff */
[----:B------:R-:W-:-:S04]  /*1df0*/  IMAD.HI.U32 R29, R25, R29, R24 ;  /* 0x0000001d191d7227 */ /* 0x000fc800078e0018 */
[----:B0-----:R-:W-:Y:S01]  /*1e00*/  FADD.FTZ R18, R19, R18 ;  /* 0x0000001213127221 */ /* 0x001fe20000010000 */
[----:B------:R-:W-:-:S04]  /*1e10*/  IABS R19, R22 ;  /* 0x0000001600137213 */ /* 0x000fc80000000000 */
[----:B------:R-:W0:Y:S01]  /*1e20*/  SHFL.BFLY PT, R23, R18, 0x2, 0x1f ;  /* 0x0c401f0012177f89 */ /* 0x000e2200000e0000 */
[----:B------:R-:W-:Y:S01]  /*1e30*/  IMAD.MOV.U32 R26, RZ, RZ, R19 ;  /* 0x000000ffff1a7224 */ /* 0x000fe200078e0013 */
[----:B------:R-:W-:-:S03]  /*1e40*/  IABS R19, c[0x0][0x1c0] ;  /* 0x0000700000137a13 */ /* 0x000fc60000000000 */
[----:B------:R-:W-:-:S04]  /*1e50*/  IMAD.HI.U32 R21, R21, R26, RZ ;  /* 0x0000001a15157227 */ /* 0x000fc800078e00ff */
[----:B------:R-:W-:Y:S02]  /*1e60*/  IMAD R6, R21, R7, R26 ;  /* 0x0000000715067224 */ /* 0x000fe400078e021a */
[----:B------:R-:W-:Y:S02]  /*1e70*/  IMAD.MOV R19, RZ, RZ, -R19 ;  /* 0x000000ffff137224 */ /* 0x000fe400078e0a13 */
[----:B------:R-:W-:Y:S01]  /*1e80*/  IMAD.HI.U32 R29, R29, R26, RZ ;  /* 0x0000001a1d1d7227 */ /* 0x000fe200078e00ff */
[----:B------:R-:W-:-:S03]  /*1e90*/  ISETP.GT.U32.AND P0, PT, R9, R6, PT ;  /* 0x000000060900720c */ /* 0x000fc60003f04070 */
[----:B------:R-:W-:-:S05]  /*1ea0*/  IMAD R19, R29, R19, R26 ;  /* 0x000000131d137224 */ /* 0x000fca00078e021a */
[----:B------:R-:W-:Y:S01]  /*1eb0*/  ISETP.GT.U32.AND P5, PT, R8, R19, PT ;  /* 0x000000130800720c */ /* 0x000fe20003fa4070 */
[----:B0-----:R-:W-:-:S04]  /*1ec0*/  FADD.FTZ R18, R18, R23 ;  /* 0x0000001712127221 */ /* 0x001fc80000010000 */
[----:B------:R-:W-:Y:S01]  /*1ed0*/  @!P0 IMAD.IADD R6, R6, 0x1, -R9 ;  /* 0x0000000106068824 */ /* 0x000fe200078e0a09 */
[----:B------:R-:W-:Y:S01]  /*1ee0*/  @!P0 IADD3 R21, R21, 0x1, RZ ;  /* 0x0000000115158810 */ /* 0x000fe20007ffe0ff */
[----:B------:R-:W0:Y:S01]  /*1ef0*/  SHFL.BFLY PT, R7, R18, 0x1, 0x1f ;  /* 0x0c201f0012077f89 */ /* 0x000e2200000e0000 */
[----:B------:R-:W-:Y:S02]  /*1f00*/  ISETP.GT.AND P0, PT, R2, RZ, PT ;  /* 0x000000ff0200720c */ /* 0x000fe40003f04270 */
[-C--:B------:R-:W-:Y:S02]  /*1f10*/  ISETP.GE.U32.AND P4, PT, R6, R9.reuse, PT ;  /* 0x000000090600720c */ /* 0x080fe40003f86070 */
[C---:B------:R-:W-:Y:S01]  /*1f20*/  LOP3.LUT R6, R22.reuse, R9, RZ, 0x3c, !PT ;  /* 0x0000000916067212 */ /* 0x040fe200078e3cff */
[----:B------:R-:W-:Y:S01]  /*1f30*/  @!P5 IMAD.IADD R19, R19, 0x1, -R8 ;  /* 0x000000011313d824 */ /* 0x000fe200078e0a08 */
[----:B------:R-:W-:Y:S02]  /*1f40*/  LOP3.LUT R22, R22, c[0x0][0x1c0], RZ, 0x3c, !PT ;  /* 0x0000700016167a12 */ /* 0x000fe400078e3cff */
[----:B------:R-:W-:-:S02]  /*1f50*/  ISETP.GE.AND P3, PT, R6, RZ, PT ;  /* 0x000000ff0600720c */ /* 0x000fc40003f66270 */
[----:B------:R-:W-:Y:S01]  /*1f60*/  ISETP.GE.U32.AND P1, PT, R19, R8, PT ;  /* 0x000000081300720c */ /* 0x000fe20003f26070 */
[----:B------:R-:W1:Y:S01]  /*1f70*/  S2R R6, SR_TID.X ;  /* 0x0000000000067919 */ /* 0x000e620000002100 */
[----:B------:R-:W-:Y:S02]  /*1f80*/  @!P5 IADD3 R29, R29, 0x1, RZ ;  /* 0x000000011d1dd810 */ /* 0x000fe40007ffe0ff */
[----:B------:R-:W-:Y:S02]  /*1f90*/  ISETP.GE.AND P2, PT, R22, RZ, PT ;  /* 0x000000ff1600720c */ /* 0x000fe40003f46270 */
[----:B------:R-:W-:Y:S02]  /*1fa0*/  @P4 IADD3 R21, R21, 0x1, RZ ;  /* 0x0000000115154810 */ /* 0x000fe40007ffe0ff */
[----:B------:R-:W-:Y:S02]  /*1fb0*/  ISETP.GT.AND P4, PT, R3, RZ, PT ;  /* 0x000000ff0300720c */ /* 0x000fe40003f84270 */
[----:B------:R-:W-:Y:S01]  /*1fc0*/  SHF.R.S32.HI R22, RZ, 0x1f, R2 ;  /* 0x0000001fff167819 */ /* 0x000fe20000011402 */
[----:B------:R-:W-:Y:S01]  /*1fd0*/  @!P3 IMAD.MOV R21, RZ, RZ, -R21 ;  /* 0x000000ffff15b224 */ /* 0x000fe200078e0a15 */
[----:B------:R-:W-:Y:S01]  /*1fe0*/  ISETP.NE.AND P5, PT, R2, RZ, PT ;  /* 0x000000ff0200720c */ /* 0x000fe20003fa5270 */
[----:B0-----:R-:W-:Y:S01]  /*1ff0*/  FADD.FTZ R18, R18, R7 ;  /* 0x0000000712127221 */ /* 0x001fe20000010000 */
[----:B------:R-:W-:-:S02]  /*2000*/  @P1 IADD3 R29, R29, 0x1, RZ ;  /* 0x000000011d1d1810 */ /* 0x000fc40007ffe0ff */
[----:B------:R-:W-:Y:S01]  /*2010*/  LEA.HI.SX32 R7, R2, 0x1, 0x1 ;  /* 0x0000000102077811 */ /* 0x000fe200078f0aff */
[----:B------:R-:W-:Y:S01]  /*2020*/  @!P0 IMAD.MOV R7, RZ, RZ, R22 ;  /* 0x000000ffff078224 */ /* 0x000fe200078e0216 */
[----:B------:R-:W-:Y:S01]  /*2030*/  FSETP.NE.FTZ.AND P1, PT, R18, RZ, PT ;  /* 0x000000ff1200720b */ /* 0x000fe20003f35000 */
[----:B------:R-:W-:Y:S01]  /*2040*/  @!P2 IMAD.MOV R29, RZ, RZ, -R29 ;  /* 0x000000ffff1da224 */ /* 0x000fe200078e0a1d */
[----:B------:R-:W-:Y:S02]  /*2050*/  ISETP.NE.AND P0, PT, RZ, c[0x0][0x1c0], PT ;  /* 0x00007000ff007a0c */ /* 0x000fe40003f05270 */
[----:B------:R-:W-:Y:S02]  /*2060*/  SHF.R.S32.HI R19, RZ, 0x1f, R3 ;  /* 0x0000001fff137819 */ /* 0x000fe40000011403 */
[----:B------:R-:W-:Y:S02]  /*2070*/  LEA.HI.SX32 R8, R3, 0x1, 0x1 ;  /* 0x0000000103087811 */ /* 0x000fe400078f0aff */
[C---:B-1----:R-:W-:Y:S01]  /*2080*/  LOP3.LUT P2, RZ, R6.reuse, 0x1f, RZ, 0xc0, !PT ;  /* 0x0000001f06ff7812 */ /* 0x042fe2000784c0ff */
[----:B------:R-:W-:Y:S01]  /*2090*/  @!P4 IMAD.MOV R8, RZ, RZ, R19 ;  /* 0x000000ffff08c224 */ /* 0x000fe200078e0213 */
[----:B------:R-:W-:Y:S01]  /*20a0*/  ISETP.NE.AND P3, PT, RZ, UR4, PT ;  /* 0x00000004ff007c0c */ /* 0x000fe2000bf65270 */
[----:B------:R-:W-:Y:S01]  /*20b0*/  IMAD.MOV.U32 R19, RZ, RZ, c[0x0][0x214] ;  /* 0x00008500ff137624 */ /* 0x000fe200078e00ff */
[----:B------:R-:W-:Y:S01]  /*20c0*/  ISETP.GT.OR P2, PT, R6, 0x7f, P2 ;  /* 0x0000007f0600780c */ /* 0x000fe20001744670 */
[----:B------:R-:W0:Y:S01]  /*20d0*/  @P1 MUFU.LG2 R18, R18 ;  /* 0x0000001200121308 */ /* 0x000e220000000c00 */
[----:B------:R-:W-:-:S02]  /*20e0*/  @!P5 LOP3.LUT R21, RZ, R9, RZ, 0x33, !PT ;  /* 0x00000009ff15d212 */ /* 0x000fc400078e33ff */
[----:B------:R-:W-:Y:S02]  /*20f0*/  SEL R9, R19, 0x1, !P3 ;  /* 0x0000000113097807 */ /* 0x000fe40005800000 */
[----:B------:R-:W-:Y:S02]  /*2100*/  @!P0 LOP3.LUT R29, RZ, c[0x0][0x1c0], RZ, 0x33, !PT ;  /* 0x00007000ff1d8a12 */ /* 0x000fe400078e33ff */
[----:B------:R-:W-:Y:S01]  /*2110*/  ISETP.LT.U32.AND P0, PT, R40, R21, PT ;  /* 0x000000152800720c */ /* 0x000fe20003f01070 */
[-C--:B------:R-:W-:Y:S01]  /*2120*/  IMAD R23, R4, R9.reuse, RZ ;  /* 0x0000000904177224 */ /* 0x080fe200078e02ff */
[----:B------:R-:W-:Y:S01]  /*2130*/  SHF.R.S32.HI R19, RZ, 0x1f, R21 ;  /* 0x0000001fff137819 */ /* 0x000fe20000011415 */
[----:B------:R-:W-:Y:S02]  /*2140*/  IMAD R4, R29, R9, RZ ;  /* 0x000000091d047224 */ /* 0x000fe400078e02ff */
[----:B------:R-:W-:Y:S01]  /*2150*/  IMAD R6, R23, R8, RZ ;  /* 0x0000000817067224 */ /* 0x000fe200078e02ff */
[----:B------:R-:W-:Y:S01]  /*2160*/  ISETP.LT.AND.EX P0, PT, R41, R19, PT, P0 ;  /* 0x000000132900720c */ /* 0x000fe20003f01300 */
[----:B------:R-:W-:-:S02]  /*2170*/  IMAD R7, R7, R4, RZ ;  /* 0x0000000407077224 */ /* 0x000fc400078e02ff */
[----:B0-----:R-:W-:Y:S01]  /*2180*/  @P1 FFMA.FTZ R31, R18, 0.69314718246459960938, R17 ;  /* 0x3f317218121f1823 */ /* 0x001fe20000010011 */
[----:B------:R-:W-:Y:S02]  /*2190*/  SEL R9, R40, R21, P0 ;  /* 0x0000001528097207 */ /* 0x000fe40000000000 */
[----:B------:R-:W-:Y:S01]  /*21a0*/  SEL R8, R41, R19, P0 ;  /* 0x0000001329087207 */ /* 0x000fe20000000000 */
[----:B------:R-:W-:Y:S05]  /*21b0*/  @P2 BRA `(.L_x_15) ;  /* 0x00001c5000002947 */ /* 0x000fea0003800000 */
[----:B------:R-:W-:Y:S01]  /*21c0*/  ULDC.U8 UR4, c[0x0][0x328] ;  /* 0x0000ca0000047ab9 */ /* 0x000fe20000000000 */
[C---:B------:R-:W-:Y:S02]  /*21d0*/  IADD3 R40, P0, R11.reuse, UR7, RZ ;  /* 0x000000070b287c10 */ /* 0x040fe4000ff1e0ff */
[----:B------:R-:W-:Y:S02]  /*21e0*/  ISETP.NE.AND P1, PT, RZ, UR4, PT ;  /* 0x00000004ff007c0c */ /* 0x000fe4000bf25270 */
[----:B------:R-:W-:-:S11]  /*21f0*/  LEA.HI.X.SX32 R41, R11, UR6, 0x1, P0 ;  /* 0x000000060b297c11 */ /* 0x000fd600080f0eff */
[----:B------:R-:W-:Y:S05]  /*2200*/  @!P1 BRA `(.L_x_16) ;  /* 0x00001bd000009947 */ /* 0x000fea0003800000 */
[----:B------:R-:W-:Y:S01]  /*2210*/  ISETP.GE.U32.AND P1, PT, R40, R20, PT ;  /* 0x000000142800720c */ /* 0x000fe20003f26070 */
[----:B------:R-:W-:-:S03]  /*2220*/  IMAD.MOV.U32 R4, RZ, RZ, c[0x0][0x1c0] ;  /* 0x00007000ff047624 */ /* 0x000fc600078e00ff */
[----:B------:R-:W-:Y:S02]  /*2230*/  ISETP.GE.AND.EX P1, PT, R41, R0, PT, P1 ;  /* 0x000000002900720c */ /* 0x000fe40003f26310 */
[----:B------:R-:W-:Y:S02]  /*2240*/  ISETP.LT.U32.AND P0, PT, R4, 0x1, PT ;  /* 0x000000010400780c */ /* 0x000fe40003f01070 */
[----:B------:R-:W-:-:S04]  /*2250*/  SHF.R.S32.HI R17, RZ, 0x1f, R4 ;  /* 0x0000001fff117819 */ /* 0x000fc80000011404 */
[----:B------:R-:W-:-:S04]  /*2260*/  ISETP.LT.AND.EX P0, PT, R17, RZ, PT, P0 ;  /* 0x000000ff1100720c */ /* 0x000fc80003f01300 */
[----:B------:R-:W-:Y:S02]  /*2270*/  SEL R4, R4, 0x1, P0 ;  /* 0x0000000104047807 */ /* 0x000fe40000000000 */
[----:B------:R-:W-:Y:S01]  /*2280*/  SEL R0, R17, RZ, P0 ;  /* 0x000000ff11007207 */ /* 0x000fe20000000000 */
[----:B------:R-:W-:Y:S05]  /*2290*/  @P1 BRA `(.L_x_15) ;  /* 0x00001b7000001947 */ /* 0x000fea0003800000 */
[----:B------:R-:W-:Y:S01]  /*22a0*/  IADD3 R17, P1, R4, 0x1, RZ ;  /* 0x0000000104117810 */ /* 0x000fe20007f3e0ff */
[----:B------:R-:W-:Y:S03]  /*22b0*/  BSSY B0, `(.L_x_17) ;  /* 0x0000036000007945 */ /* 0x000fe60003800000 */
[----:B------:R-:W-:Y:S01]  /*22c0*/  ISETP.GE.U32.AND P0, PT, R17, 0x3, PT ;  /* 0x000000031100780c */ /* 0x000fe20003f06070 */
[----:B------:R-:W-:-:S05]  /*22d0*/  IMAD.X R17, RZ, RZ, R0, P1 ;  /* 0x000000ffff117224 */ /* 0x000fca00008e0600 */
[----:B------:R-:W-:-:S04]  /*22e0*/  ISETP.GE.U32.AND.EX P0, PT, R17, RZ, PT, P0 ;  /* 0x000000ff1100720c */ /* 0x000fc80003f06100 */
[----:B------:R-:W-:Y:S02]  /*22f0*/  SEL R18, R0, RZ, !P0 ;  /* 0x000000ff00127207 */ /* 0x000fe40004000000 */
[----:B------:R-:W-:-:S03]  /*2300*/  SEL R22, R4, RZ, !P0 ;  /* 0x000000ff04167207 */ /* 0x000fc60004000000 */
[-C--:B------:R-:W-:Y:S02]  /*2310*/  IMAD R18, R18, R35.reuse, RZ ;  /* 0x0000002312127224 */ /* 0x080fe400078e02ff */
[----:B------:R-:W-:-:S04]  /*2320*/  IMAD.WIDE.U32 R24, R22, R35, RZ ;  /* 0x0000002316187225 */ /* 0x000fc800078e00ff */
[----:B------:R-:W-:Y:S02]  /*2330*/  IMAD R17, R22, R5, R18 ;  /* 0x0000000516117224 */ /* 0x000fe400078e0212 */
[----:B------:R-:W-:-:S03]  /*2340*/  IMAD.WIDE.U32 R44, R24, R4, RZ ;  /* 0x00000004182c7225 */ /* 0x000fc600078e00ff */
[----:B------:R-:W-:-:S05]  /*2350*/  IADD3 R17, R25, R17, RZ ;  /* 0x0000001119117210 */ /* 0x000fca0007ffe0ff */
[----:B------:R-:W-:-:S04]  /*2360*/  IMAD R25, R17, R4, RZ ;  /* 0x0000000411197224 */ /* 0x000fc800078e02ff */
[----:B------:R-:W-:-:S04]  /*2370*/  IMAD R25, R0, R24, R25 ;  /* 0x0000001800197224 */ /* 0x000fc800078e0219 */
[----:B------:R-:W-:-:S05]  /*2380*/  IMAD.IADD R25, R45, 0x1, R25 ;  /* 0x000000012d197824 */ /* 0x000fca00078e0219 */
[----:B------:R-:W-:-:S04]  /*2390*/  LOP3.LUT R17, R41, R25, RZ, 0xfc, !PT ;  /* 0x0000001929117212 */ /* 0x000fc800078efcff */
[----:B------:R-:W-:-:S13]  /*23a0*/  ISETP.NE.U32.AND P0, PT, R17, RZ, PT ;  /* 0x000000ff1100720c */ /* 0x000fda0003f05070 */
[----:B------:R-:W-:Y:S05]  /*23b0*/  @!P0 BRA `(.L_x_18) ;  /* 0x000000f000008947 */ /* 0x000fea0003800000 */
[----:B------:R-:W-:Y:S01]  /*23c0*/  IMAD.MOV.U32 R18, RZ, RZ, R40 ;  /* 0x000000ffff127224 */ /* 0x000fe200078e0028 */
[----:B------:R-:W-:Y:S01]  /*23d0*/  MOV R17, R41 ;  /* 0x0000002900117202 */ /* 0x000fe20000000f00 */
[----:B------:R-:W-:Y:S01]  /*23e0*/  IMAD.MOV.U32 R26, RZ, RZ, R44 ;  /* 0x000000ffff1a7224 */ /* 0x000fe200078e002c */
[----:B------:R-:W-:Y:S02]  /*23f0*/  MOV R24, 0x2410 ;  /* 0x0000241000187802 */ /* 0x000fe40000000f00 */
[----:B------:R-:W-:Y:S05]  /*2400*/  CALL.REL.NOINC `($__internal_0_$__cuda_sm20_div_s64) ;  /* 0x000024c000007944 */ /* 0x000fea0003c00000 */
[-C--:B------:R-:W-:Y:S02]  /*2410*/  IADD3 R19, P0, RZ, -R22.reuse, RZ ;  /* 0x80000016ff137210 */ /* 0x080fe40007f1e0ff */
[----:B------:R-:W-:Y:S02]  /*2420*/  MOV R50, R22 ;  /* 0x0000001600327202 */ /* 0x000fe40000000f00 */
[----:B------:R-:W-:Y:S01]  /*2430*/  IADD3.X R17, RZ, ~R23, RZ, P0, !PT ;  /* 0x80000017ff117210 */ /* 0x000fe200007fe4ff */
[----:B------:R-:W-:Y:S01]  /*2440*/  IMAD.WIDE.U32 R40, R44, R19, R40 ;  /* 0x000000132c287225 */ /* 0x000fe200078e0028 */
[----:B------:R-:W-:-:S03]  /*2450*/  MOV R51, R23 ;  /* 0x0000001700337202 */ /* 0x000fc60000000f00 */
[----:B------:R-:W-:-:S04]  /*2460*/  IMAD R18, R17, R44, RZ ;  /* 0x0000002c11127224 */ /* 0x000fc800078e02ff */
[----:B------:R-:W-:Y:S01]  /*2470*/  IMAD R17, R25, R19, R18 ;  /* 0x0000001319117224 */ /* 0x000fe200078e0212 */
[----:B------:R-:W-:-:S04]  /*2480*/  MOV R18, R40 ;  /* 0x0000002800127202 */ /* 0x000fc80000000f00 */
[----:B------:R-:W-:Y:S01]  /*2490*/  IADD3 R17, R41, R17, RZ ;  /* 0x0000001129117210 */ /* 0x000fe20007ffe0ff */
[----:B------:R-:W-:Y:S05]  /*24a0*/  BRA `(.L_x_19) ;  /* 0x0000016000007947 */ /* 0x000fea0003800000 */
.L_x_18:
[----:B------:R-:W0:Y:S01]  /*24b0*/  I2F.U32.RP R21, R44 ;  /* 0x0000002c00157306 */ /* 0x000e220000209000 */
[----:B------:R-:W-:Y:S01]  /*24c0*/  ISETP.NE.U32.AND P0, PT, R44, RZ, PT ;  /* 0x000000ff2c00720c */ /* 0x000fe20003f05070 */
[----:B------:R-:W-:-:S06]  /*24d0*/  IMAD.MOV.U32 R51, RZ, RZ, RZ ;  /* 0x000000ffff337224 */ /* 0x000fcc00078e00ff */
[----:B0-----:R-:W0:Y:S02]  /*24e0*/  MUFU.RCP R18, R21 ;  /* 0x0000001500127308 */ /* 0x001e240000001000 */
[----:B0-----:R-:W-:-:S06]  /*24f0*/  IADD3 R18, R18, 0xffffffe, RZ ;  /* 0x0ffffffe12127810 */ /* 0x001fcc0007ffe0ff */
[----:B------:R0:W1:Y:S02]  /*2500*/  F2I.FTZ.U32.TRUNC.NTZ R19, R18 ;  /* 0x0000001200137305 */ /* 0x000064000021f000 */
[----:B0-----:R-:W-:Y:S01]  /*2510*/  HFMA2.MMA R18, -RZ, RZ, 0, 0 ;  /* 0x00000000ff127435 */ /* 0x001fe200000001ff */
[----:B-1----:R-:W-:-:S04]  /*2520*/  IMAD.MOV R17, RZ, RZ, -R19 ;  /* 0x000000ffff117224 */ /* 0x002fc800078e0a13 */
[----:B------:R-:W-:-:S05]  /*2530*/  IMAD R17, R17, R44, RZ ;  /* 0x0000002c11117224 */ /* 0x000fca00078e02ff */
[----:B------:R-:W-:-:S06]  /*2540*/  IMAD.HI.U32 R17, R19, R17, R18 ;  /* 0x0000001113117227 */ /* 0x000fcc00078e0012 */
[----:B------:R-:W-:-:S04]  /*2550*/  IMAD.HI.U32 R50, R17, R40, RZ ;  /* 0x0000002811327227 */ /* 0x000fc800078e00ff */
[----:B------:R-:W-:-:S04]  /*2560*/  IMAD.MOV R17, RZ, RZ, -R50 ;  /* 0x000000ffff117224 */ /* 0x000fc800078e0a32 */
[----:B------:R-:W-:-:S05]  /*2570*/  IMAD R17, R44, R17, R40 ;  /* 0x000000112c117224 */ /* 0x000fca00078e0228 */
[----:B------:R-:W-:-:S13]  /*2580*/  ISETP.GE.U32.AND P2, PT, R17, R44, PT ;  /* 0x0000002c1100720c */ /* 0x000fda0003f46070 */
[-C--:B------:R-:W-:Y:S02]  /*2590*/  @P2 IADD3 R17, R17, -R44.reuse, RZ ;  /* 0x8000002c11112210 */ /* 0x080fe40007ffe0ff */
[----:B------:R-:W-:Y:S02]  /*25a0*/  @P2 IADD3 R50, R50, 0x1, RZ ;  /* 0x0000000132322810 */ /* 0x000fe40007ffe0ff */
[----:B------:R-:W-:Y:S02]  /*25b0*/  ISETP.GE.U32.AND P1, PT, R17, R44, PT ;  /* 0x0000002c1100720c */ /* 0x000fe40003f26070 */
[----:B------:R-:W-:-:S11]  /*25c0*/  MOV R17, RZ ;  /* 0x000000ff00117202 */ /* 0x000fd60000000f00 */
[----:B------:R-:W-:Y:S02]  /*25d0*/  @P1 IADD3 R50, R50, 0x1, RZ ;  /* 0x0000000132321810 */ /* 0x000fe40007ffe0ff */
[----:B------:R-:W-:-:S05]  /*25e0*/  @!P0 LOP3.LUT R50, RZ, R44, RZ, 0x33, !PT ;  /* 0x0000002cff328212 */ /* 0x000fca00078e33ff */
[----:B------:R-:W-:-:S04]  /*25f0*/  IMAD.MOV R19, RZ, RZ, -R50 ;  /* 0x000000ffff137224 */ /* 0x000fc800078e0a32 */
[----:B------:R-:W-:Y:S02]  /*2600*/  IMAD R18, R44, R19, R40 ;  /* 0x000000132c127224 */ /* 0x000fe400078e0228 */
.L_x_19:
[----:B------:R-:W-:Y:S05]  /*2610*/  BSYNC B0 ;  /* 0x0000000000007941 */ /* 0x000fea0003800000 */
.L_x_17:
[----:B------:R-:W-:Y:S01]  /*2620*/  LOP3.LUT R19, R17, R5, RZ, 0xfc, !PT ;  /* 0x0000000511137212 */ /* 0x000fe200078efcff */
[----:B------:R-:W-:Y:S03]  /*2630*/  BSSY B0, `(.L_x_20) ;  /* 0x0000027000007945 */ /* 0x000fe60003800000 */
[----:B------:R-:W-:-:S13]  /*2640*/  ISETP.NE.U32.AND P0, PT, R19, RZ, PT ;  /* 0x000000ff1300720c */ /* 0x000fda0003f05070 */
[----:B------:R-:W-:Y:S05]  /*2650*/  @!P0 BRA `(.L_x_21) ;  /* 0x000000e000008947 */ /* 0x000fea0003800000 */
[----:B------:R-:W-:Y:S01]  /*2660*/  IMAD.MOV.U32 R26, RZ, RZ, R35 ;  /* 0x000000ffff1a7224 */ /* 0x000fe200078e0023 */
[----:B------:R-:W-:Y:S02]  /*2670*/  MOV R25, R5 ;  /* 0x0000000500197202 */ /* 0x000fe40000000f00 */
[----:B------:R-:W-:Y:S02]  /*2680*/  MOV R24, 0x26a0 ;  /* 0x000026a000187802 */ /* 0x000fe40000000f00 */
[----:B------:R-:W-:Y:S05]  /*2690*/  CALL.REL.NOINC `($__internal_0_$__cuda_sm20_div_s64) ;  /* 0x0000223000007944 */ /* 0x000fea0003c00000 */
[-C--:B------:R-:W-:Y:S02]  /*26a0*/  IADD3 R26, P0, RZ, -R22.reuse, RZ ;  /* 0x80000016ff1a7210 */ /* 0x080fe40007f1e0ff */
[----:B------:R-:W-:Y:S02]  /*26b0*/  MOV R19, R17 ;  /* 0x0000001100137202 */ /* 0x000fe40000000f00 */
[-C--:B------:R-:W-:Y:S02]  /*26c0*/  IADD3.X R24, RZ, ~R23.reuse, RZ, P0, !PT ;  /* 0x80000017ff187210 */ /* 0x080fe400007fe4ff */
[----:B------:R-:W-:Y:S01]  /*26d0*/  MOV R44, R22 ;  /* 0x00000016002c7202 */ /* 0x000fe20000000f00 */
[----:B------:R-:W-:Y:S01]  /*26e0*/  IMAD.WIDE.U32 R40, R35, R26, R18 ;  /* 0x0000001a23287225 */ /* 0x000fe200078e0012 */
[----:B------:R-:W-:-:S03]  /*26f0*/  MOV R45, R23 ;  /* 0x00000017002d7202 */ /* 0x000fc60000000f00 */
[----:B------:R-:W-:-:S04]  /*2700*/  IMAD R24, R24, R35, RZ ;  /* 0x0000002318187224 */ /* 0x000fc800078e02ff */
[----:B------:R-:W-:-:S05]  /*2710*/  IMAD R5, R5, R26, R24 ;  /* 0x0000001a05057224 */ /* 0x000fca00078e0218 */
[----:B------:R-:W-:Y:S01]  /*2720*/  IADD3 R5, R41, R5, RZ ;  /* 0x0000000529057210 */ /* 0x000fe20007ffe0ff */
[----:B------:R-:W-:Y:S05]  /*2730*/  BRA `(.L_x_22) ;  /* 0x0000016000007947 */ /* 0x000fea0003800000 */
.L_x_21:
[----:B------:R-:W0:Y:S01]  /*2740*/  I2F.U32.RP R17, R35 ;  /* 0x0000002300117306 */ /* 0x000e220000209000 */
[----:B------:R-:W-:Y:S01]  /*2750*/  HFMA2.MMA R22, -RZ, RZ, 0, 0 ;  /* 0x00000000ff167435 */ /* 0x000fe200000001ff */
[----:B------:R-:W-:Y:S01]  /*2760*/  ISETP.NE.U32.AND P0, PT, R35, RZ, PT ;  /* 0x000000ff2300720c */ /* 0x000fe20003f05070 */
[----:B------:R-:W-:-:S05]  /*2770*/  IMAD.MOV.U32 R45, RZ, RZ, RZ ;  /* 0x000000ffff2d7224 */ /* 0x000fca00078e00ff */
[----:B0-----:R-:W0:Y:S02]  /*2780*/  MUFU.RCP R23, R17 ;  /* 0x0000001100177308 */ /* 0x001e240000001000 */
[----:B0-----:R-:W-:-:S06]  /*2790*/  IADD3 R23, R23, 0xffffffe, RZ ;  /* 0x0ffffffe17177810 */ /* 0x001fcc0007ffe0ff */
[----:B------:R-:W0:Y:S02]  /*27a0*/  F2I.FTZ.U32.TRUNC.NTZ R23, R23 ;  /* 0x0000001700177305 */ /* 0x000e24000021f000 */
[----:B0-----:R-:W-:-:S04]  /*27b0*/  IMAD.MOV R5, RZ, RZ, -R23 ;  /* 0x000000ffff057224 */ /* 0x001fc800078e0a17 */
[----:B------:R-:W-:-:S04]  /*27c0*/  IMAD R5, R5, R35, RZ ;  /* 0x0000002305057224 */ /* 0x000fc800078e02ff */
[----:B------:R-:W-:-:S06]  /*27d0*/  IMAD.HI.U32 R5, R23, R5, R22 ;  /* 0x0000000517057227 */ /* 0x000fcc00078e0016 */
[----:B------:R-:W-:-:S04]  /*27e0*/  IMAD.HI.U32 R44, R5, R18, RZ ;  /* 0x00000012052c7227 */ /* 0x000fc800078e00ff */
[----:B------:R-:W-:-:S04]  /*27f0*/  IMAD.MOV R5, RZ, RZ, -R44 ;  /* 0x000000ffff057224 */ /* 0x000fc800078e0a2c */
[----:B------:R-:W-:Y:S01]  /*2800*/  IMAD R22, R35, R5, R18 ;  /* 0x0000000523167224 */ /* 0x000fe200078e0212 */
[----:B------:R-:W-:-:S04]  /*2810*/  MOV R5, RZ ;  /* 0x000000ff00057202 */ /* 0x000fc80000000f00 */
[----:B------:R-:W-:-:S13]  /*2820*/  ISETP.GE.U32.AND P2, PT, R22, R35, PT ;  /* 0x000000231600720c */ /* 0x000fda0003f46070 */
[-C--:B------:R-:W-:Y:S02]  /*2830*/  @P2 IADD3 R22, R22, -R35.reuse, RZ ;  /* 0x8000002316162210 */ /* 0x080fe40007ffe0ff */
[----:B------:R-:W-:Y:S02]  /*2840*/  @P2 IADD3 R44, R44, 0x1, RZ ;  /* 0x000000012c2c2810 */ /* 0x000fe40007ffe0ff */
[----:B------:R-:W-:-:S13]  /*2850*/  ISETP.GE.U32.AND P1, PT, R22, R35, PT ;  /* 0x000000231600720c */ /* 0x000fda0003f26070 */
[----:B------:R-:W-:Y:S02]  /*2860*/  @P1 IADD3 R44, R44, 0x1, RZ ;  /* 0x000000012c2c1810 */ /* 0x000fe40007ffe0ff */
[----:B------:R-:W-:-:S05]  /*2870*/  @!P0 LOP3.LUT R44, RZ, R35, RZ, 0x33, !PT ;  /* 0x00000023ff2c8212 */ /* 0x000fca00078e33ff */
[----:B------:R-:W-:-:S04]  /*2880*/  IMAD.MOV R40, RZ, RZ, -R44 ;  /* 0x000000ffff287224 */ /* 0x000fc800078e0a2c */
[----:B------:R-:W-:Y:S02]  /*2890*/  IMAD R40, R35, R40, R18 ;  /* 0x0000002823287224 */ /* 0x000fe400078e0212 */
.L_x_22:
[----:B------:R-:W-:Y:S05]  /*28a0*/  BSYNC B0 ;  /* 0x0000000000007941 */ /* 0x000fea0003800000 */
.L_x_20:
[----:B------:R-:W-:Y:S01]  /*28b0*/  LOP3.LUT R17, R45, R0, RZ, 0xfc, !PT ;  /* 0x000000002d117212 */ /* 0x000fe200078efcff */
[----:B------:R-:W-:Y:S01]  /*28c0*/  IMAD.MOV.U32 R28, RZ, RZ, c[0x0][0x210] ;  /* 0x00008400ff1c7624 */ /* 0x000fe200078e00ff */
[----:B------:R-:W-:Y:S02]  /*28d0*/  BSSY B0, `(.L_x_23) ;  /* 0x0000027000007945 */ /* 0x000fe40003800000 */
[----:B------:R-:W-:Y:S02]  /*28e0*/  ISETP.NE.U32.AND P0, PT, R17, RZ, PT ;  /* 0x000000ff1100720c */ /* 0x000fe40003f05070 */
[----:B------:R-:W-:-:S11]  /*28f0*/  SEL R28, R28, 0x1, P3 ;  /* 0x000000011c1c7807 */ /* 0x000fd60001800000 */
[----:B------:R-:W-:Y:S05]  /*2900*/  @!P0 BRA `(.L_x_24) ;  /* 0x000000d000008947 */ /* 0x000fea0003800000 */
[----:B------:R-:W-:Y:S01]  /*2910*/  IMAD.MOV.U32 R18, RZ, RZ, R44 ;  /* 0x000000ffff127224 */ /* 0x000fe200078e002c */
[----:B------:R-:W-:Y:S01]  /*2920*/  MOV R26, R4 ;  /* 0x00000004001a7202 */ /* 0x000fe20000000f00 */
[----:B------:R-:W-:Y:S01]  /*2930*/  IMAD.MOV.U32 R17, RZ, RZ, R45 ;  /* 0x000000ffff117224 */ /* 0x000fe200078e002d */
[----:B------:R-:W-:Y:S02]  /*2940*/  MOV R25, R0 ;  /* 0x0000000000197202 */ /* 0x000fe40000000f00 */
[----:B------:R-:W-:Y:S02]  /*2950*/  MOV R24, 0x2970 ;  /* 0x0000297000187802 */ /* 0x000fe40000000f00 */
[----:B------:R-:W-:Y:S05]  /*2960*/  CALL.REL.NOINC `($__internal_0_$__cuda_sm20_div_s64) ;  /* 0x00001f6000007944 */ /* 0x000fea0003c00000 */
[----:B------:R-:W-:-:S04]  /*2970*/  IADD3 R19, P0, RZ, -R22, RZ ;  /* 0x80000016ff137210 */ /* 0x000fc80007f1e0ff */
[----:B------:R-:W-:Y:S01]  /*2980*/  IADD3.X R17, RZ, ~R23, RZ, P0, !PT ;  /* 0x80000017ff117210 */ /* 0x000fe200007fe4ff */
[----:B------:R-:W-:-:S04]  /*2990*/  IMAD.WIDE.U32 R44, R4, R19, R44 ;  /* 0x00000013042c7225 */ /* 0x000fc800078e002c */
[----:B------:R-:W-:-:S04]  /*29a0*/  IMAD R17, R17, R4, RZ ;  /* 0x0000000411117224 */ /* 0x000fc800078e02ff */
[----:B------:R-:W-:-:S05]  /*29b0*/  IMAD R0, R0, R19, R17 ;  /* 0x0000001300007224 */ /* 0x000fca00078e0211 */
[----:B------:R-:W-:Y:S01]  /*29c0*/  IADD3 R0, R45, R0, RZ ;  /* 0x000000002d007210 */ /* 0x000fe20007ffe0ff */
[----:B------:R-:W-:Y:S05]  /*29d0*/  BRA `(.L_x_25) ;  /* 0x0000016000007947 */ /* 0x000fea0003800000 */
.L_x_24:
        /* <DEDUP_REMOVED lines=9> */
[----:B------:R-:W-:Y:S01]  /*2a70*/  IMAD.HI.U32 R19, R19, R0, R18 ;  /* 0x0000000013137227 */ /* 0x000fe200078e0012 */
[----:B------:R-:W-:-:S05]  /*2a80*/  MOV R0, RZ ;  /* 0x000000ff00007202 */ /* 0x000fca0000000f00 */
[----:B------:R-:W-:-:S04]  /*2a90*/  IMAD.HI.U32 R22, R19, R44, RZ ;  /* 0x0000002c13167227 */ /* 0x000fc800078e00ff */
[----:B------:R-:W-:-:S04]  /*2aa0*/  IMAD.MOV R17, RZ, RZ, -R22 ;  /* 0x000000ffff117224 */ /* 0x000fc800078e0a16 */
[----:B------:R-:W-:-:S05]  /*2ab0*/  IMAD R17, R4, R17, R44 ;  /* 0x0000001104117224 */ /* 0x000fca00078e022c */
        /* <DEDUP_REMOVED lines=8> */
.L_x_25:
[----:B------:R-:W-:Y:S05]  /*2b40*/  BSYNC B0 ;  /* 0x0000000000007941 */ /* 0x000fea0003800000 */
.L_x_23:
[-C--:B------:R-:W-:Y:S01]  /*2b50*/  IMAD R4, R43, R16.reuse, RZ ;  /* 0x000000102b047224 */ /* 0x080fe200078e02ff */
[----:B------:R-:W-:Y:S01]  /*2b60*/  ULDC.U8 UR10, c[0x0][0x329] ;  /* 0x0000ca40000a7ab9 */ /* 0x000fe20000000000 */
[C---:B------:R-:W-:Y:S01]  /*2b70*/  IMAD.WIDE.U32 R48, R42.reuse, R16, RZ ;  /* 0x000000102a307225 */ /* 0x040fe200078e00ff */
[----:B------:R-:W-:Y:S01]  /*2b80*/  UISETP.NE.AND UP0, UPT, UR10, URZ, UPT ;  /* 0x0000003f0a00728c */ /* 0x000fe2000bf05270 */
[----:B------:R-:W-:Y:S01]  /*2b90*/  SHF.R.S32.HI R17, RZ, 0x1f, R28 ;  /* 0x0000001fff117819 */ /* 0x000fe2000001141c */
[----:B------:R-:W-:Y:S01]  /*2ba0*/  ULDC.64 UR4, c[0x0][0x210] ;  /* 0x0000840000047ab9 */ /* 0x000fe20000000a00 */
[----:B------:R-:W-:Y:S01]  /*2bb0*/  IMAD R43, R42, R15, R4 ;  /* 0x0000000f2a2b7224 */ /* 0x000fe200078e0204 */
[----:B------:R-:W-:Y:S01]  /*2bc0*/  UIMAD UR4, UR4, UR5, URZ ;  /* 0x00000005040472a4 */ /* 0x000fe2000f8e023f */
[----:B------:R-:W-:Y:S01]  /*2bd0*/  IMAD R5, R5, R28, RZ ;  /* 0x0000001c05057224 */ /* 0x000fe200078e02ff */
[----:B------:R-:W-:Y:S01]  /*2be0*/  USEL UR5, UR5, 0x1, !UP0 ;  /* 0x0000000105057887 */ /* 0x000fe2000c000000 */
[----:B------:R-:W-:Y:S01]  /*2bf0*/  BSSY B0, `(.L_x_26) ;  /* 0x0000040000007945 */ /* 0x000fe20003800000 */
[----:B------:R-:W-:Y:S01]  /*2c00*/  IADD3 R43, R49, R43, RZ ;  /* 0x0000002b312b7210 */ /* 0x000fe20007ffe0ff */
[----:B------:R-:W-:Y:S01]  /*2c10*/  USHF.R.S32.HI UR11, URZ, 0x1f, UR4 ;  /* 0x0000001f3f0b7899 */ /* 0x000fe20008011404 */
[----:B------:R-:W-:Y:S01]  /*2c20*/  IMAD R17, R17, R40, R5 ;  /* 0x0000002811117224 */ /* 0x000fe200078e0205 */
[----:B------:R-:W-:Y:S01]  /*2c30*/  USHF.R.S32.HI UR10, URZ, 0x1f, UR5 ;  /* 0x0000001f3f0a7899 */ /* 0x000fe20008011405 */
[----:B------:R-:W-:-:S02]  /*2c40*/  IMAD R19, R0, UR4, RZ ;  /* 0x0000000400137c24 */ /* 0x000fc4000f8e02ff */
[----:B------:R-:W-:Y:S02]  /*2c50*/  IMAD R4, R43, R14, RZ ;  /* 0x0000000e2b047224 */ /* 0x000fe400078e02ff */
[----:B------:R-:W-:Y:S02]  /*2c60*/  IMAD R5, R23, UR5, RZ ;  /* 0x0000000517057c24 */ /* 0x000fe4000f8e02ff */
[----:B------:R-:W-:Y:S02]  /*2c70*/  IMAD R25, R13, R48, R4 ;  /* 0x000000300d197224 */ /* 0x000fe400078e0204 */
[----:B------:R-:W-:-:S04]  /*2c80*/  IMAD.WIDE.U32 R48, R48, R14, RZ ;  /* 0x0000000e30307225 */ /* 0x000fc800078e00ff */
[----:B------:R-:W-:Y:S01]  /*2c90*/  IMAD R19, R44, UR11, R19 ;  /* 0x0000000b2c137c24 */ /* 0x000fe2000f8e0213 */
[----:B------:R-:W-:Y:S01]  /*2ca0*/  IADD3 R25, R49, R25, RZ ;  /* 0x0000001931197210 */ /* 0x000fe20007ffe0ff */
[----:B------:R-:W-:-:S03]  /*2cb0*/  IMAD.WIDE.U32 R40, R40, R28, RZ ;  /* 0x0000001c28287225 */ /* 0x000fc600078e00ff */
[----:B------:R-:W-:Y:S01]  /*2cc0*/  LOP3.LUT R4, R51, R25, RZ, 0xfc, !PT ;  /* 0x0000001933047212 */ /* 0x000fe200078efcff */
[----:B------:R-:W-:Y:S01]  /*2cd0*/  IMAD.WIDE.U32 R44, R44, UR4, RZ ;  /* 0x000000042c2c7c25 */ /* 0x000fe2000f8e00ff */
[----:B------:R-:W-:Y:S02]  /*2ce0*/  IADD3 R0, R41, R17, RZ ;  /* 0x0000001129007210 */ /* 0x000fe40007ffe0ff */
[----:B------:R-:W-:Y:S01]  /*2cf0*/  ISETP.NE.U32.AND P0, PT, R4, RZ, PT ;  /* 0x000000ff0400720c */ /* 0x000fe20003f05070 */
[C---:B------:R-:W-:Y:S01]  /*2d00*/  IMAD R5, R22.reuse, UR10, R5 ;  /* 0x0000000a16057c24 */ /* 0x040fe2000f8e0205 */
[----:B------:R-:W-:Y:S01]  /*2d10*/  IADD3 R4, R45, R19, RZ ;  /* 0x000000132d047210 */ /* 0x000fe20007ffe0ff */
[----:B------:R-:W-:-:S04]  /*2d20*/  IMAD.WIDE.U32 R42, R22, UR5, RZ ;  /* 0x00000005162a7c25 */ /* 0x000fc8000f8e00ff */
[----:B------:R-:W-:Y:S01]  /*2d30*/  IMAD R3, R3, UR4, RZ ;  /* 0x0000000403037c24 */ /* 0x000fe2000f8e02ff */
[----:B------:R-:W-:Y:S01]  /*2d40*/  IADD3 R5, R43, R5, RZ ;  /* 0x000000052b057210 */ /* 0x000fe20007ffe0ff */
[----:B------:R-:W-:-:S04]  /*2d50*/  IMAD R2, R2, UR4, RZ ;  /* 0x0000000402027c24 */ /* 0x000fc8000f8e02ff */
[----:B------:R-:W-:Y:S05]  /*2d60*/  @!P0 BRA `(.L_x_27) ;  /* 0x0000011000008947 */ /* 0x000fea0003800000 */
[----:B------:R-:W-:Y:S01]  /*2d70*/  IMAD.MOV.U32 R18, RZ, RZ, R50 ;  /* 0x000000ffff127224 */ /* 0x000fe200078e0032 */
[----:B------:R-:W-:Y:S01]  /*2d80*/  MOV R17, R51 ;  /* 0x0000003300117202 */ /* 0x000fe20000000f00 */
[----:B------:R-:W-:Y:S01]  /*2d90*/  IMAD.MOV.U32 R26, RZ, RZ, R48 ;  /* 0x000000ffff1a7224 */ /* 0x000fe200078e0030 */
[----:B------:R-:W-:Y:S02]  /*2da0*/  MOV R24, 0x2dc0 ;  /* 0x00002dc000187802 */ /* 0x000fe40000000f00 */
[----:B------:R-:W-:Y:S05]  /*2db0*/  CALL.REL.NOINC `($__internal_0_$__cuda_sm20_div_s64) ;  /* 0x00001b1000007944 */ /* 0x000fea0003c00000 */
[----:B------:R-:W-:Y:S01]  /*2dc0*/  IADD3 R18, P0, RZ, -R22, RZ ;  /* 0x80000016ff127210 */ /* 0x000fe20007f1e0ff */
[----:B------:R-:W-:Y:S01]  /*2dd0*/  IMAD.MOV.U32 R47, RZ, RZ, R51 ;  /* 0x000000ffff2f7224 */ /* 0x000fe200078e0033 */
[----:B------:R-:W-:Y:S02]  /*2de0*/  MOV R46, R50 ;  /* 0x00000032002e7202 */ /* 0x000fe40000000f00 */
[----:B------:R-:W-:-:S05]  /*2df0*/  IADD3.X R17, RZ, ~R23, RZ, P0, !PT ;  /* 0x80000017ff117210 */ /* 0x000fca00007fe4ff */
[-C--:B------:R-:W-:Y:S02]  /*2e00*/  IMAD R17, R17, R48.reuse, RZ ;  /* 0x0000003011117224 */ /* 0x080fe400078e02ff */
[----:B------:R-:W-:-:S04]  /*2e10*/  IMAD.WIDE.U32 R48, R18, R48, R46 ;  /* 0x0000003012307225 */ /* 0x000fc800078e002e */
[----:B------:R-:W-:Y:S01]  /*2e20*/  IMAD R17, R25, R18, R17 ;  /* 0x0000001219117224 */ /* 0x000fe200078e0211 */
[----:B------:R-:W-:Y:S02]  /*2e30*/  MOV R18, R48 ;  /* 0x0000003000127202 */ /* 0x000fe40000000f00 */
[----:B------:R-:W-:Y:S01]  /*2e40*/  MOV R48, R22 ;  /* 0x0000001600307202 */ /* 0x000fe20000000f00 */
[----:B------:R-:W-:Y:S01]  /*2e50*/  IMAD.IADD R17, R49, 0x1, R17 ;  /* 0x0000000131117824 */ /* 0x000fe200078e0211 */
[----:B------:R-:W-:Y:S01]  /*2e60*/  MOV R49, R23 ;  /* 0x0000001700317202 */ /* 0x000fe20000000f00 */
[----:B------:R-:W-:Y:S05]  /*2e70*/  BRA `(.L_x_28) ;  /* 0x0000017000007947 */ /* 0x000fea0003800000 */
.L_x_27:
[----:B------:R-:W0:Y:S01]  /*2e80*/  I2F.U32.RP R21, R48 ;  /* 0x0000003000157306 */ /* 0x000e220000209000 */
[----:B------:R-:W-:Y:S01]  /*2e90*/  ISETP.NE.U32.AND P0, PT, R48, RZ, PT ;  /* 0x000000ff3000720c */ /* 0x000fe20003f05070 */
[----:B------:R-:W-:-:S06]  /*2ea0*/  IMAD.MOV.U32 R49, RZ, RZ, RZ ;  /* 0x000000ffff317224 */ /* 0x000fcc00078e00ff */
        /* <DEDUP_REMOVED lines=13> */
[----:B------:R-:W-:Y:S01]  /*2f80*/  ISETP.GE.U32.AND P1, PT, R17, R48, PT ;  /* 0x000000301100720c */ /* 0x000fe20003f26070 */
[----:B------:R-:W-:-:S12]  /*2f90*/  IMAD.MOV.U32 R17, RZ, RZ, RZ ;  /* 0x000000ffff117224 */ /* 0x000fd800078e00ff */
[----:B------:R-:W-:Y:S02]  /*2fa0*/  @P1 IADD3 R19, R19, 0x1, RZ ;  /* 0x0000000113131810 */ /* 0x000fe40007ffe0ff */
[----:B------:R-:W-:-:S04]  /*2fb0*/  @!P0 LOP3.LUT R19, RZ, R48, RZ, 0x33, !PT ;  /* 0x00000030ff138212 */ /* 0x000fc800078e33ff */
[----:B------:R-:W-:-:S05]  /*2fc0*/  IADD3 R21, -R19, RZ, RZ ;  /* 0x000000ff13157210 */ /* 0x000fca0007ffe1ff */
[----:B------:R-:W-:Y:S01]  /*2fd0*/  IMAD R18, R48, R21, R50 ;  /* 0x0000001530127224 */ /* 0x000fe200078e0232 */
[----:B------:R-:W-:Y:S02]  /*2fe0*/  MOV R48, R19 ;  /* 0x0000001300307202 */ /* 0x000fe40000000f00 */
.L_x_28:
[----:B------:R-:W-:Y:S05]  /*2ff0*/  BSYNC B0 ;  /* 0x0000000000007941 */ /* 0x000fea0003800000 */
.L_x_26:
        /* <DEDUP_REMOVED lines=11> */
[----:B------:R-:W-:-:S03]  /*30b0*/  MOV R51, R23 ;  /* 0x0000001700337202 */ /* 0x000fc60000000f00 */
[----:B------:R-:W-:Y:S01]  /*30c0*/  IMAD R24, R19, R16, RZ ;  /* 0x0000001013187224 */ /* 0x000fe200078e02ff */
[----:B------:R-:W-:-:S03]  /*30d0*/  MOV R19, R17 ;  /* 0x0000001100137202 */ /* 0x000fc60000000f00 */
[-C--:B------:R-:W-:Y:S02]  /*30e0*/  IMAD R15, R15, R21.reuse, R24 ;  /* 0x000000150f0f7224 */ /* 0x080fe400078e0218 */
[----:B------:R-:W-:-:S05]  /*30f0*/  IMAD.WIDE.U32 R16, R16, R21, R18 ;  /* 0x0000001510107225 */ /* 0x000fca00078e0012 */
[----:B------:R-:W-:Y:S01]  /*3100*/  IADD3 R15, R17, R15, RZ ;  /* 0x0000000f110f7210 */ /* 0x000fe20007ffe0ff */
[----:B------:R-:W-:Y:S05]  /*3110*/  BRA `(.L_x_31) ;  /* 0x0000016000007947 */ /* 0x000fea0003800000 */
.L_x_30:
        /* <DEDUP_REMOVED lines=22> */
.L_x_31:
[----:B------:R-:W-:Y:S05]  /*3280*/  BSYNC B0 ;  /* 0x0000000000007941 */ /* 0x000fea0003800000 */
.L_x_29:
[----:B------:R-:W-:Y:S01]  /*3290*/  LOP3.LUT R17, R51, R13, RZ, 0xfc, !PT ;  /* 0x0000000d33117212 */ /* 0x000fe200078efcff */
[----:B------:R-:W-:Y:S03]  /*32a0*/  BSSY B0, `(.L_x_32) ;  /* 0x000002c000007945 */ /* 0x000fe60003800000 */
        /* <DEDUP_REMOVED lines=8> */
[----:B------:R-:W-:Y:S01]  /*3330*/  IADD3 R18, P0, RZ, -R22, RZ ;  /* 0x80000016ff127210 */ /* 0x000fe20007f1e0ff */
[----:B------:R-:W-:Y:S01]  /*3340*/  IMAD.MOV.U32 R25, RZ, RZ, R51 ;  /* 0x000000ffff197224 */ /* 0x000fe200078e0033 */
[----:B------:R-:W-:Y:S02]  /*3350*/  MOV R24, R50 ;  /* 0x0000003200187202 */ /* 0x000fe40000000f00 */
[----:B------:R-:W-:-:S03]  /*3360*/  IADD3.X R17, RZ, ~R23, RZ, P0, !PT ;  /* 0x80000017ff117210 */ /* 0x000fc600007fe4ff */
[----:B------:R-:W-:-:S04]  /*3370*/  IMAD.WIDE.U32 R24, R14, R18, R24 ;  /* 0x000000120e187225 */ /* 0x000fc800078e0018 */
[----:B------:R-:W-:Y:S01]  /*3380*/  IMAD R17, R17, R14, RZ ;  /* 0x0000000e11117224 */ /* 0x000fe200078e02ff */
[----:B------:R-:W-:Y:S02]  /*3390*/  MOV R14, R24 ;  /* 0x00000018000e7202 */ /* 0x000fe40000000f00 */
[----:B------:R-:W-:Y:S01]  /*33a0*/  MOV R24, R22 ;  /* 0x0000001600187202 */ /* 0x000fe20000000f00 */
[----:B------:R-:W-:-:S04]  /*33b0*/  IMAD R17, R13, R18, R17 ;  /* 0x000000120d117224 */ /* 0x000fc800078e0211 */
[----:B------:R-:W-:Y:S01]  /*33c0*/  IMAD.IADD R18, R25, 0x1, R17 ;  /* 0x0000000119127824 */ /* 0x000fe200078e0211 */
[----:B------:R-:W-:Y:S01]  /*33d0*/  MOV R25, R23 ;  /* 0x0000001700197202 */ /* 0x000fe20000000f00 */
[----:B------:R-:W-:Y:S05]  /*33e0*/  BRA `(.L_x_34) ;  /* 0x0000017000007947 */ /* 0x000fea0003800000 */
.L_x_33:
[----:B------:R-:W0:Y:S01]  /*33f0*/  I2F.U32.RP R18, R14 ;  /* 0x0000000e00127306 */ /* 0x000e220000209000 */
[----:B------:R-:W-:Y:S01]  /*3400*/  IMAD.MOV.U32 R22, RZ, RZ, RZ ;  /* 0x000000ffff167224 */ /* 0x000fe200078e00ff */
[----:B------:R-:W-:Y:S01]  /*3410*/  ISETP.NE.U32.AND P0, PT, R14, RZ, PT ;  /* 0x000000ff0e00720c */ /* 0x000fe20003f05070 */
[----:B------:R-:W-:-:S05]  /*3420*/  IMAD.MOV.U32 R25, RZ, RZ, RZ ;  /* 0x000000ffff197224 */ /* 0x000fca00078e00ff */
[----:B0-----:R-:W0:Y:S02]  /*3430*/  MUFU.RCP R17, R18 ;  /* 0x0000001200117308 */ /* 0x001e240000001000 */
[----:B0-----:R-:W-:Y:S01]  /*3440*/  IADD3 R17, R17, 0xffffffe, RZ ;  /* 0x0ffffffe11117810 */ /* 0x001fe20007ffe0ff */
[----:B------:R-:W-:-:S05]  /*3450*/  IMAD.MOV.U32 R18, RZ, RZ, RZ ;  /* 0x000000ffff127224 */ /* 0x000fca00078e00ff */
[----:B------:R-:W0:Y:S02]  /*3460*/  F2I.FTZ.U32.TRUNC.NTZ R23, R17 ;  /* 0x0000001100177305 */ /* 0x000e24000021f000 */
[----:B0-----:R-:W-:-:S04]  /*3470*/  IMAD.MOV R13, RZ, RZ, -R23 ;  /* 0x000000ffff0d7224 */ /* 0x001fc800078e0a17 */
        /* <DEDUP_REMOVED lines=11> */
[----:B------:R-:W-:Y:S02]  /*3530*/  IADD3 R13, -R22, RZ, RZ ;  /* 0x000000ff160d7210 */ /* 0x000fe40007ffe1ff */
[----:B------:R-:W-:-:S03]  /*3540*/  MOV R24, R22 ;  /* 0x0000001600187202 */ /* 0x000fc60000000f00 */
[----:B------:R-:W-:Y:S02]  /*3550*/  IMAD R14, R14, R13, R50 ;  /* 0x0000000d0e0e7224 */ /* 0x000fe400078e0232 */
.L_x_34:
[----:B------:R-:W-:Y:S05]  /*3560*/  BSYNC B0 ;  /* 0x0000000000007941 */ /* 0x000fea0003800000 */
.L_x_32:
[----:B------:R-:W-:Y:S01]  /*3570*/  IMAD R21, R18, R3, RZ ;  /* 0x0000000312157224 */ /* 0x000fe200078e02ff */
[----:B------:R-:W-:Y:S01]  /*3580*/  LOP3.LUT R18, R49, R10, RZ, 0xfc, !PT ;  /* 0x0000000a31127212 */ /* 0x000fe200078efcff */
[----:B------:R-:W-:Y:S01]  /*3590*/  IMAD R54, R28, c[0x0][0x214], RZ ;  /* 0x000085001c367a24 */ /* 0x000fe200078e02ff */
[----:B------:R-:W-:Y:S01]  /*35a0*/  SHF.R.S32.HI R13, RZ, 0x1f, R3 ;  /* 0x0000001fff0d7819 */ /* 0x000fe20000011403 */
[-C--:B------:R-:W-:Y:S01]  /*35b0*/  IMAD R17, R25, R6.reuse, RZ ;  /* 0x0000000619117224 */ /* 0x080fe200078e02ff */
[----:B------:R-:W-:Y:S01]  /*35c0*/  ISETP.NE.U32.AND P0, PT, R18, RZ, PT ;  /* 0x000000ff1200720c */ /* 0x000fe20003f05070 */
[----:B------:R-:W-:Y:S01]  /*35d0*/  IMAD.WIDE.U32 R50, R24, R6, RZ ;  /* 0x0000000618327225 */ /* 0x000fe200078e00ff */
[----:B------:R-:W-:Y:S01]  /*35e0*/  SHF.R.S32.HI R22, RZ, 0x1f, R6 ;  /* 0x0000001fff167819 */ /* 0x000fe20000011406 */
[----:B------:R-:W-:Y:S01]  /*35f0*/  BSSY B0, `(.L_x_35) ;  /* 0x0000035000007945 */ /* 0x000fe20003800000 */
[----:B------:R-:W-:Y:S01]  /*3600*/  SHF.R.S32.HI R19, RZ, 0x1f, R54 ;  /* 0x0000001fff137819 */ /* 0x000fe20000011436 */
[----:B------:R-:W-:-:S02]  /*3610*/  IMAD R6, R15, R54, RZ ;  /* 0x000000360f067224 */ /* 0x000fc400078e02ff */
[----:B------:R-:W-:Y:S02]  /*3620*/  IMAD R13, R13, R14, R21 ;  /* 0x0000000e0d0d7224 */ /* 0x000fe400078e0215 */
[----:B------:R-:W-:-:S04]  /*3630*/  IMAD.WIDE.U32 R14, R14, R3, RZ ;  /* 0x000000030e0e7225 */ /* 0x000fc800078e00ff */
[----:B------:R-:W-:Y:S01]  /*3640*/  IMAD R17, R22, R24, R17 ;  /* 0x0000001816117224 */ /* 0x000fe200078e0211 */
[----:B------:R-:W-:Y:S01]  /*3650*/  IADD3 R13, R15, R13, RZ ;  /* 0x0000000d0f0d7210 */ /* 0x000fe20007ffe0ff */
[----:B------:R-:W-:Y:S02]  /*3660*/  IMAD R3, R19, R16, R6 ;  /* 0x0000001013037224 */ /* 0x000fe400078e0206 */
[----:B------:R-:W-:Y:S01]  /*3670*/  IMAD.WIDE.U32 R54, R16, R54, RZ ;  /* 0x0000003610367225 */ /* 0x000fe200078e00ff */
[----:B------:R-:W-:-:S04]  /*3680*/  IADD3 R6, R51, R17, RZ ;  /* 0x0000001133067210 */ /* 0x000fc80007ffe0ff */
[----:B------:R-:W-:Y:S01]  /*3690*/  IADD3 R3, R55, R3, RZ ;  /* 0x0000000337037210 */ /* 0x000fe20007ffe0ff */
        /* <DEDUP_REMOVED lines=10> */
[----:B------:R-:W-:-:S02]  /*3740*/  IADD3.X R17, RZ, ~R23, RZ, P0, !PT ;  /* 0x80000017ff117210 */ /* 0x000fc400007fe4ff */
[----:B------:R-:W-:Y:S01]  /*3750*/  MOV R48, R22 ;  /* 0x0000001600307202 */ /* 0x000fe20000000f00 */
[----:B------:R-:W-:Y:S01]  /*3760*/  IMAD.WIDE.U32 R24, R12, R19, R24 ;  /* 0x000000130c187225 */ /* 0x000fe200078e0018 */
[----:B------:R-:W-:-:S03]  /*3770*/  MOV R49, R23 ;  /* 0x0000001700317202 */ /* 0x000fc60000000f00 */
[----:B------:R-:W-:Y:S01]  /*3780*/  IMAD R17, R17, R12, RZ ;  /* 0x0000000c11117224 */ /* 0x000fe200078e02ff */
[----:B------:R-:W-:-:S03]  /*3790*/  MOV R12, R24 ;  /* 0x00000018000c7202 */ /* 0x000fc60000000f00 */
[----:B------:R-:W-:-:S04]  /*37a0*/  IMAD R10, R10, R19, R17 ;  /* 0x000000130a0a7224 */ /* 0x000fc800078e0211 */
[----:B------:R-:W-:Y:S01]  /*37b0*/  IMAD.IADD R10, R25, 0x1, R10 ;  /* 0x00000001190a7824 */ /* 0x000fe200078e020a */
[----:B------:R-:W-:Y:S05]  /*37c0*/  BRA `(.L_x_37) ;  /* 0x0000017000007947 */ /* 0x000fea0003800000 */
.L_x_36:
[----:B------:R-:W0:Y:S01]  /*37d0*/  I2F.U32.RP R19, R12 ;  /* 0x0000000c00137306 */ /* 0x000e220000209000 */
[----:B------:R-:W-:Y:S01]  /*37e0*/  IMAD.MOV.U32 R16, RZ, RZ, RZ ;  /* 0x000000ffff107224 */ /* 0x000fe200078e00ff */
[----:B------:R-:W-:Y:S01]  /*37f0*/  ISETP.NE.U32.AND P0, PT, R12, RZ, PT ;  /* 0x000000ff0c00720c */ /* 0x000fe20003f05070 */
[----:B------:R-:W-:-:S05]  /*3800*/  IMAD.MOV.U32 R49, RZ, RZ, RZ ;  /* 0x000000ffff317224 */ /* 0x000fca00078e00ff */
[----:B0-----:R-:W0:Y:S02]  /*3810*/  MUFU.RCP R18, R19 ;  /* 0x0000001300127308 */ /* 0x001e240000001000 */
[----:B0-----:R-:W-:-:S06]  /*3820*/  IADD3 R18, R18, 0xffffffe, RZ ;  /* 0x0ffffffe12127810 */ /* 0x001fcc0007ffe0ff */
[----:B------:R-:W0:Y:S02]  /*3830*/  F2I.FTZ.U32.TRUNC.NTZ R17, R18 ;  /* 0x0000001200117305 */ /* 0x000e24000021f000 */
[----:B0-----:R-:W-:-:S04]  /*3840*/  IMAD.MOV R10, RZ, RZ, -R17 ;  /* 0x000000ffff0a7224 */ /* 0x001fc800078e0a11 */
[----:B------:R-:W-:-:S04]  /*3850*/  IMAD R10, R10, R12, RZ ;  /* 0x0000000c0a0a7224 */ /* 0x000fc800078e02ff */
[----:B------:R-:W-:-:S04]  /*3860*/  IMAD.HI.U32 R17, R17, R10, R16 ;  /* 0x0000000a11117227 */ /* 0x000fc800078e0010 */
[----:B------:R-:W-:Y:S02]  /*3870*/  IMAD.MOV.U32 R10, RZ, RZ, RZ ;  /* 0x000000ffff0a7224 */ /* 0x000fe400078e00ff */
        /* <DEDUP_REMOVED lines=9> */
[----:B------:R-:W-:-:S05]  /*3910*/  IADD3 R17, -R16, RZ, RZ ;  /* 0x000000ff10117210 */ /* 0x000fca0007ffe1ff */
[----:B------:R-:W-:Y:S01]  /*3920*/  IMAD R12, R12, R17, R48 ;  /* 0x000000110c0c7224 */ /* 0x000fe200078e0230 */
[----:B------:R-:W-:Y:S02]  /*3930*/  MOV R48, R16 ;  /* 0x0000001000307202 */ /* 0x000fe40000000f00 */
.L_x_37:
[----:B------:R-:W-:Y:S05]  /*3940*/  BSYNC B0 ;  /* 0x0000000000007941 */ /* 0x000fea0003800000 */
.L_x_35:
[----:B------:R-:W-:Y:S01]  /*3950*/  ULDC UR5, c[0x0][0x1c0] ;  /* 0x0000700000057ab9 */ /* 0x000fe20000000800 */
[----:B------:R-:W-:Y:S01]  /*3960*/  LOP3.LUT R16, R49, R8, RZ, 0xfc, !PT ;  /* 0x0000000831107212 */ /* 0x000fe200078efcff */
[----:B------:R-:W-:Y:S01]  /*3970*/  ULDC UR4, c[0x0][0x214] ;  /* 0x0000850000047ab9 */ /* 0x000fe20000000800 */
[----:B------:R-:W-:Y:S01]  /*3980*/  BSSY B0, `(.L_x_38) ;  /* 0x0000031000007945 */ /* 0x000fe20003800000 */
[----:B------:R-:W-:Y:S01]  /*3990*/  UIMAD UR4, UR5, UR4, URZ ;  /* 0x00000004050472a4 */ /* 0x000fe2000f8e023f */
[----:B------:R-:W-:-:S05]  /*39a0*/  ISETP.NE.U32.AND P0, PT, R16, RZ, PT ;  /* 0x000000ff1000720c */ /* 0x000fca0003f05070 */
[----:B------:R-:W-:-:S04]  /*39b0*/  IMAD R57, R28, UR4, RZ ;  /* 0x000000041c397c24 */ /* 0x000fc8000f8e02ff */
[-C--:B------:R-:W-:Y:S01]  /*39c0*/  IMAD R10, R10, R57.reuse, RZ ;  /* 0x000000390a0a7224 */ /* 0x080fe200078e02ff */
[----:B------:R-:W-:Y:S01]  /*39d0*/  SHF.R.S32.HI R17, RZ, 0x1f, R57 ;  /* 0x0000001fff117819 */ /* 0x000fe20000011439 */
[----:B------:R-:W-:-:S04]  /*39e0*/  IMAD.WIDE.U32 R56, R12, R57, RZ ;  /* 0x000000390c387225 */ /* 0x000fc800078e00ff */
[----:B------:R-:W-:-:S05]  /*39f0*/  IMAD R17, R17, R12, R10 ;  /* 0x0000000c11117224 */ /* 0x000fca00078e020a */
        /* <DEDUP_REMOVED lines=8> */
[----:B------:R-:W-:Y:S02]  /*3a80*/  IADD3 R16, P0, RZ, -R22, RZ ;  /* 0x80000016ff107210 */ /* 0x000fe40007f1e0ff */
[----:B------:R-:W-:Y:S02]  /*3a90*/  MOV R18, R48 ;  /* 0x0000003000127202 */ /* 0x000fe40000000f00 */
[----:B------:R-:W-:-:S02]  /*3aa0*/  IADD3.X R12, RZ, ~R23, RZ, P0, !PT ;  /* 0x80000017ff0c7210 */ /* 0x000fc400007fe4ff */
[----:B------:R-:W-:-:S03]  /*3ab0*/  MOV R19, R49 ;  /* 0x0000003100137202 */ /* 0x000fc60000000f00 */
[----:B------:R-:W-:Y:S02]  /*3ac0*/  IMAD R17, R12, R9, RZ ;  /* 0x000000090c117224 */ /* 0x000fe400078e02ff */
[----:B------:R-:W-:-:S04]  /*3ad0*/  IMAD.WIDE.U32 R18, R9, R16, R18 ;  /* 0x0000001009127225 */ /* 0x000fc800078e0012 */
[----:B------:R-:W-:Y:S01]  /*3ae0*/  IMAD R17, R8, R16, R17 ;  /* 0x0000001008117224 */ /* 0x000fe200078e0211 */
[----:B------:R-:W-:-:S04]  /*3af0*/  MOV R8, R18 ;  /* 0x0000001200087202 */ /* 0x000fc80000000f00 */
[----:B------:R-:W-:Y:S01]  /*3b00*/  IADD3 R17, R19, R17, RZ ;  /* 0x0000001113117210 */ /* 0x000fe20007ffe0ff */
[----:B------:R-:W-:Y:S05]  /*3b10*/  BRA `(.L_x_40) ;  /* 0x0000017000007947 */ /* 0x000fea0003800000 */
.L_x_39:
        /* <DEDUP_REMOVED lines=10> */
[----:B------:R-:W-:-:S04]  /*3bc0*/  IMAD.HI.U32 R12, R17, R48, RZ ;  /* 0x00000030110c7227 */ /* 0x000fc800078e00ff */
[----:B------:R-:W-:Y:S01]  /*3bd0*/  IMAD.MOV.U32 R17, RZ, RZ, RZ ;  /* 0x000000ffff117224 */ /* 0x000fe200078e00ff */
        /* <DEDUP_REMOVED lines=11> */
.L_x_40:
[----:B------:R-:W-:Y:S05]  /*3c90*/  BSYNC B0 ;  /* 0x0000000000007941 */ /* 0x000fea0003800000 */
.L_x_38:
[----:B------:R-:W-:Y:S01]  /*3ca0*/  IADD3 R41, P1, P0, R44, R42, R40 ;  /* 0x0000002a2c297210 */ /* 0x000fe2000783e028 */
[----:B------:R-:W-:-:S03]  /*3cb0*/  IMAD R17, R17, R2, RZ ;  /* 0x0000000211117224 */ /* 0x000fc600078e02ff */
[----:B------:R-:W-:Y:S02]  /*3cc0*/  IADD3 R41, P3, P2, R50, R41, R54 ;  /* 0x0000002932297210 */ /* 0x000fe40007a7e036 */
[----:B------:R-:W-:Y:S02]  /*3cd0*/  IADD3.X R0, R4, R5, R0, P1, P0 ;  /* 0x0000000504007210 */ /* 0x000fe40000fe0400 */
[----:B------:R-:W-:Y:S02]  /*3ce0*/  IADD3 R14, P1, P0, R56, R41, R14 ;  /* 0x00000029380e7210 */ /* 0x000fe4000783e00e */
[----:B------:R-:W-:Y:S01]  /*3cf0*/  IADD3.X R0, R6, R0, R3, P3, P2 ;  /* 0x0000000006007210 */ /* 0x000fe20001fe4403 */
[----:B------:R-:W-:Y:S01]  /*3d00*/  IMAD R3, R23, R7, RZ ;  /* 0x0000000717037224 */ /* 0x000fe200078e02ff */
[----:B------:R-:W-:Y:S02]  /*3d10*/  SHF.R.S32.HI R4, RZ, 0x1f, R7 ;  /* 0x0000001fff047819 */ /* 0x000fe40000011407 */
[----:B------:R-:W-:-:S02]  /*3d20*/  IADD3.X R15, R10, R0, R13, P1, P0 ;  /* 0x000000000a0f7210 */ /* 0x000fc40000fe040d */
[----:B------:R-:W-:Y:S01]  /*3d30*/  SHF.R.S32.HI R0, RZ, 0x1f, R2 ;  /* 0x0000001fff007819 */ /* 0x000fe20000011402 */
[-C--:B------:R-:W-:Y:S02]  /*3d40*/  IMAD R3, R4, R22.reuse, R3 ;  /* 0x0000001604037224 */ /* 0x080fe400078e0203 */
[----:B------:R-:W-:-:S04]  /*3d50*/  IMAD.WIDE.U32 R14, R7, R22, R14 ;  /* 0x00000016070e7225 */ /* 0x000fc800078e000e */
[----:B------:R-:W-:Y:S02]  /*3d60*/  IMAD.IADD R15, R15, 0x1, R3 ;  /* 0x000000010f0f7824 */ /* 0x000fe400078e0203 */
[-C--:B------:R-:W-:Y:S02]  /*3d70*/  IMAD R0, R0, R8.reuse, R17 ;  /* 0x0000000800007224 */ /* 0x080fe400078e0211 */
[----:B------:R-:W-:-:S04]  /*3d80*/  IMAD.WIDE.U32 R2, R2, R8, R14 ;  /* 0x0000000802027225 */ /* 0x000fc800078e000e */
[----:B------:R-:W-:Y:S01]  /*3d90*/  IMAD.IADD R3, R3, 0x1, R0 ;  /* 0x0000000103037824 */ /* 0x000fe200078e0200 */
[----:B------:R-:W-:-:S04]  /*3da0*/  LEA R4, P0, R2, c[0x0][0x200], 0x2 ;  /* 0x0000800002047a11 */ /* 0x000fc800078010ff */
[----:B------:R-:W-:-:S05]  /*3db0*/  LEA.HI.X R5, R2, c[0x0][0x204], R3, 0x2, P0 ;  /* 0x0000810002057a11 */ /* 0x000fca00000f1403 */
[----:B------:R0:W-:Y:S01]  /*3dc0*/  STG.E [R4.64], R31 ;  /* 0x0000001f04007986 */ /* 0x0001e2000c101908 */
[----:B------:R-:W-:Y:S05]  /*3dd0*/  BRA `(.L_x_15) ;  /* 0x0000003000007947 */ /* 0x000fea0003800000 */
.L_x_16:
[----:B------:R-:W-:-:S04]  /*3de0*/  LEA R2, P0, R40, c[0x0][0x200], 0x2 ;  /* 0x0000800028027a11 */ /* 0x000fc800078010ff */
[----:B------:R-:W-:-:S05]  /*3df0*/  LEA.HI.X R3, R40, c[0x0][0x204], R41, 0x2, P0 ;  /* 0x0000810028037a11 */ /* 0x000fca00000f1429 */
[----:B------:R0:W-:Y:S04]  /*3e00*/  STG.E [R2.64], R31 ;  /* 0x0000001f02007986 */ /* 0x0001e8000c101908 */
.L_x_15:
[----:B------:R-:W-:Y:S05]  /*3e10*/  BSYNC B1 ;  /* 0x0000000000017941 */ /* 0x000fea0003800000 */
.L_x_14:
[C---:B------:R-:W-:Y:S01]  /*3e20*/  IADD3 R0, R38.reuse, 0x20, RZ ;  /* 0x0000002026007810 */ /* 0x040fe20007ffe0ff */
[----:B0-----:R-:W-:Y:S01]  /*3e30*/  IMAD.MOV.U32 R2, RZ, RZ, c[0x0][0x314] ;  /* 0x0000c500ff027624 */ /* 0x001fe200078e00ff */
[----:B------:R-:W-:Y:S01]  /*3e40*/  ISETP.GE.OR P2, PT, R38, c[0x0][0x314], P6 ;  /* 0x0000c50026007a0c */ /* 0x000fe20003746670 */
[----:B------:R-:W-:Y:S01]  /*3e50*/  HFMA2.MMA R9, -RZ, RZ, 0, 0 ;  /* 0x00000000ff097435 */ /* 0x000fe200000001ff */
[----:B------:R-:W-:Y:S01]  /*3e60*/  ISETP.GE.OR P1, PT, R0, c[0x0][0x314], P6 ;  /* 0x0000c50000007a0c */ /* 0x000fe20003726670 */
[----:B------:R-:W-:Y:S01]  /*3e70*/  CS2R R6, SRZ ;  /* 0x0000000000067805 */ /* 0x000fe2000001ff00 */
[----:B------:R-:W-:Y:S01]  /*3e80*/  IADD3 R0, R38, 0x40, RZ ;  /* 0x0000004026007810 */ /* 0x000fe20007ffe0ff */
[----:B------:R-:W-:-:S03]  /*3e90*/  CS2R R4, SRZ ;  /* 0x0000000000047805 */ /* 0x000fc6000001ff00 */
[----:B------:R-:W-:Y:S02]  /*3ea0*/  ISETP.GE.OR P0, PT, R0, c[0x0][0x314], P6 ;  /* 0x0000c50000007a0c */ /* 0x000fe40003706670 */
[C---:B------:R-:W-:Y:S01]  /*3eb0*/  IADD3 R0, R38.reuse, 0x60, RZ ;  /* 0x0000006026007810 */ /* 0x040fe20007ffe0ff */
[----:B------:R-:W-:Y:S02]  /*3ec0*/  IMAD.SHL.U32 R38, R38, 0x4, RZ ;  /* 0x0000000426267824 */ /* 0x000fe400078e00ff */
[C---:B------:R-:W-:Y:S01]  /*3ed0*/  @!P2 FADD.FTZ R36, -R31.reuse, R36 ;  /* 0x000000241f24a221 */ /* 0x040fe20000010100 */
[----:B------:R-:W-:Y:S01]  /*3ee0*/  ISETP.GE.OR P6, PT, R0, c[0x0][0x314], P6 ;  /* 0x0000c50000007a0c */ /* 0x000fe200037c6670 */
[----:B------:R-:W-:Y:S01]  /*3ef0*/  @!P1 FADD.FTZ R33, -R31, R33 ;  /* 0x000000211f219221 */ /* 0x000fe20000010100 */
[----:B------:R-:W-:Y:S01]  /*3f00*/  IADD3 R25, R38, 0x80, RZ ;  /* 0x0000008026197810 */ /* 0x000fe20007ffe0ff */
[----:B------:R-:W-:Y:S02]  /*3f10*/  @!P2 FMUL.FTZ R36, R36, 1.4426950216293334961 ;  /* 0x3fb8aa3b2424a820 */ /* 0x000fe40000410000 */
[----:B------:R-:W-:-:S02]  /*3f20*/  @!P1 FMUL.FTZ R33, R33, 1.4426950216293334961 ;  /* 0x3fb8aa3b21219820 */ /* 0x000fc40000410000 */
[C---:B------:R-:W-:Y:S02]  /*3f30*/  @!P0 FADD.FTZ R32, -R31.reuse, R32 ;  /* 0x000000201f208221 */ /* 0x040fe40000010100 */
[----:B------:R-:W0:Y:S02]  /*3f40*/  @!P2 MUFU.EX2 R36, R36 ;  /* 0x000000240024a308 */ /* 0x000e240000000800 */
[----:B------:R-:W-:Y:S02]  /*3f50*/  @!P0 FMUL.FTZ R32, R32, 1.4426950216293334961 ;  /* 0x3fb8aa3b20208820 */ /* 0x000fe40000410000 */
[----:B------:R-:W-:-:S04]  /*3f60*/  @!P6 FADD.FTZ R31, -R31, R34 ;  /* 0x000000221f1fe221 */ /* 0x000fc80000010100 */
[----:B------:R-:W1:Y:S01]  /*3f70*/  @!P0 MUFU.EX2 R32, R32 ;  /* 0x0000002000208308 */ /* 0x000e620000000800 */
[----:B------:R-:W-:-:S07]  /*3f80*/  @!P6 FMUL.FTZ R8, R31, 1.4426950216293334961 ;  /* 0x3fb8aa3b1f08e820 */ /* 0x000fce0000410000 */
[----:B------:R-:W2:Y:S01]  /*3f90*/  @!P1 MUFU.EX2 R0, R33 ;  /* 0x0000002100009308 */ /* 0x000ea20000000800 */
[----:B0-----:R-:W-:Y:S07]  /*3fa0*/  @!P2 STS [R27.X4], R36 ;  /* 0x000000241b00a388 */ /* 0x001fee0000004800 */
[----:B------:R-:W0:Y:S01]  /*3fb0*/  @!P6 MUFU.EX2 R8, R8 ;  /* 0x000000080008e308 */ /* 0x000e220000000800 */
[----:B-1----:R-:W-:Y:S01]  /*3fc0*/  @!P0 STS [R27.X4+0x500], R32 ;  /* 0x000500201b008388 */ /* 0x002fe20000004800 */
[----:B------:R-:W-:-:S02]  /*3fd0*/  ISETP.GE.AND P0, PT, R2, 0x1, PT ;  /* 0x000000010200780c */ /* 0x000fc40003f06270 */
[----:B------:R-:W-:Y:S01]  /*3fe0*/  CS2R R2, SRZ ;  /* 0x0000000000027805 */ /* 0x000fe2000001ff00 */
[----:B--2---:R1:W-:Y:S04]  /*3ff0*/  @!P1 STS [R27.X4+0x280], R0 ;  /* 0x000280001b009388 */ /* 0x0043e80000004800 */
[----:B0-----:R0:W-:Y:S01]  /*4000*/  @!P6 STS [R27.X4+0x780], R8 ;  /* 0x000780081b00e388 */ /* 0x0011e20000004800 */
[----:B-1----:R-:W-:-:S03]  /*4010*/  MOV R0, RZ ;  /* 0x000000ff00007202 */ /* 0x002fc60000000f00 */
[----:B------:R-:W-:Y:S06]  /*4020*/  BAR.SYNC.DEFER_BLOCKING 0x0 ;  /* 0x0000000000007b1d */ /* 0x000fec0000010000 */
[----:B------:R-:W-:Y:S05]  /*4030*/  @!P0 BRA `(.L_x_41) ;  /* 0x0000030000008947 */ /* 0x000fea0003800000 */
[----:B------:R-:W-:Y:S01]  /*4040*/  ULDC UR5, c[0x0][0x22c] ;  /* 0x00008b0000057ab9 */ /* 0x000fe20000000800 */
[C---:B------:R-:W-:Y:S01]  /*4050*/  IMAD R21, R11.reuse, 0x100, R38 ;  /* 0x000001000b157824 */ /* 0x040fe200078e0226 */
[----:B------:R-:W-:Y:S01]  /*4060*/  UIMAD UR5, UR7, UR5, URZ ;  /* 0x00000005070572a4 */ /* 0x000fe2000f8e023f */
[C---:B------:R-:W-:Y:S01]  /*4070*/  IADD3 R10, R20.reuse, -UR7, RZ ;  /* 0x80000007140a7c10 */ /* 0x040fe2000fffe0ff */
[----:B------:R-:W-:Y:S01]  /*4080*/  IMAD R26, R20, c[0x0][0x22c], RZ ;  /* 0x00008b00141a7a24 */ /* 0x000fe200078e02ff */
[----:B------:R-:W-:Y:S01]  /*4090*/  CS2R R12, SRZ ;  /* 0x00000000000c7805 */ /* 0x000fe2000001ff00 */
[----:B------:R-:W-:Y:S01]  /*40a0*/  USHF.R.S32.HI UR4, URZ, 0x1f, UR5 ;  /* 0x0000001f3f047899 */ /* 0x000fe20008011405 */
[C---:B------:R-:W-:Y:S01]  /*40b0*/  ISETP.GE.AND P2, PT, R11.reuse, R10, PT ;  /* 0x0000000a0b00720c */ /* 0x040fe20003f46270 */
[----:B------:R-:W-:Y:S01]  /*40c0*/  IMAD.SHL.U32 R10, R11, 0x4, RZ ;  /* 0x000000040b0a7824 */ /* 0x000fe200078e00ff */
[C---:B0-----:R-:W-:Y:S01]  /*40d0*/  IADD3 R8, P0, R21.reuse, UR5, RZ ;  /* 0x0000000515087c10 */ /* 0x041fe2000ff1e0ff */
[----:B------:R-:W-:Y:S01]  /*40e0*/  IMAD.MOV.U32 R24, RZ, RZ, RZ ;  /* 0x000000ffff187224 */ /* 0x000fe200078e00ff */
[----:B------:R-:W-:Y:S01]  /*40f0*/  CS2R R14, SRZ ;  /* 0x00000000000e7805 */ /* 0x000fe2000001ff00 */
[----:B------:R-:W-:Y:S01]  /*4100*/  IMAD.MOV.U32 R9, RZ, RZ, RZ ;  /* 0x000000ffff097224 */ /* 0x000fe200078e00ff */
[----:B------:R-:W-:Y:S01]  /*4110*/  LEA.HI.X.SX32 R21, R21, UR4, 0x1, P0 ;  /* 0x0000000415157c11 */ /* 0x000fe200080f0eff */
[----:B------:R-:W-:Y:S01]  /*4120*/  CS2R R16, SRZ ;  /* 0x0000000000107805 */ /* 0x000fe2000001ff00 */
[----:B------:R-:W-:Y:S01]  /*4130*/  LEA R22, P0, R8, c[0x0][0x1d8], 0x2 ;  /* 0x0000760008167a11 */ /* 0x000fe200078010ff */
[----:B------:R-:W-:Y:S01]  /*4140*/  CS2R R18, SRZ ;  /* 0x0000000000127805 */ /* 0x000fe2000001ff00 */
[----:B------:R-:W-:-:S02]  /*4150*/  IMAD.WIDE R26, R26, 0x4, RZ ;  /* 0x000000041a1a7825 */ /* 0x000fc400078e02ff */
[----:B------:R-:W-:Y:S02]  /*4160*/  LEA.HI.X R21, R8, c[0x0][0x1dc], R21, 0x2, P0 ;  /* 0x0000770008157a11 */ /* 0x000fe400000f1415 */
[----:B------:R-:W-:-:S05]  /*4170*/  IADD3 R22, P0, R22, 0x200, RZ ;  /* 0x0000020016167810 */ /* 0x000fca0007f1e0ff */
[----:B------:R-:W-:-:S05]  /*4180*/  IMAD.X R21, RZ, RZ, R21, P0 ;  /* 0x000000ffff157224 */ /* 0x000fca00000e0615 */
.L_x_44:
[----:B------:R-:W-:Y:S01]  /*4190*/  MOV R23, R21 ;  /* 0x0000001500177202 */ /* 0x000fe20000000f00 */
[----:B------:R-:W-:Y:S01]  /*41a0*/  BSSY B0, `(.L_x_42) ;  /* 0x000000a000007945 */ /* 0x000fe20003800000 */
[----:B------:R-:W-:-:S05]  /*41b0*/  @P2 BRA `(.L_x_43) ;  /* 0x0000008000002947 */ /* 0x000fca0003800000 */
[----:B------:R-:W-:Y:S01]  /*41c0*/  ISETP.GE.AND P1, PT, R38, c[0x0][0x220], PT ;  /* 0x0000880026007a0c */ /* 0x000fe20003f26270 */
[----:B------:R-:W-:Y:S01]  /*41d0*/  CS2R R12, SRZ ;  /* 0x00000000000c7805 */ /* 0x000fe2000001ff00 */
[----:B------:R-:W-:Y:S01]  /*41e0*/  ISETP.GE.AND P0, PT, R25, c[0x0][0x220], PT ;  /* 0x0000880019007a0c */ /* 0x000fe20003f06270 */
[----:B------:R-:W-:Y:S01]  /*41f0*/  CS2R R14, SRZ ;  /* 0x00000000000e7805 */ /* 0x000fe2000001ff00 */
[----:B------:R-:W-:Y:S01]  /*4200*/  CS2R R16, SRZ ;  /* 0x0000000000107805 */ /* 0x000fe2000001ff00 */
[----:B------:R-:W-:Y:S08]  /*4210*/  CS2R R18, SRZ ;  /* 0x0000000000127805 */ /* 0x000ff0000001ff00 */
[----:B------:R0:W5:Y:S04]  /*4220*/  @!P1 LDG.E.128 R12, [R22.64+-0x200] ;  /* 0xfffe0008160c9981 */ /* 0x000168000c1e1d00 */
[----:B------:R0:W5:Y:S02]  /*4230*/  @!P0 LDG.E.128 R16, [R22.64] ;  /* 0x0000000816108981 */ /* 0x000164000c1e1d00 */
.L_x_43:
[----:B------:R-:W-:Y:S05]  /*4240*/  BSYNC B0 ;  /* 0x0000000000007941 */ /* 0x000fea0003800000 */
.L_x_42:
[----:B------:R1:W2:Y:S01]  /*4250*/  LDS R8, [R10] ;  /* 0x000000000a087984 */ /* 0x0002a20000000800 */
[----:B0-----:R-:W-:Y:S02]  /*4260*/  IADD3 R22, P0, R26, R22, RZ ;  /* 0x000000161a167210 */ /* 0x001fe40007f1e0ff */
[----:B------:R-:W-:Y:S02]  /*4270*/  IADD3 R24, R24, 0x1, RZ ;  /* 0x0000000118187810 */ /* 0x000fe40007ffe0ff */
[----:B------:R-:W-:Y:S02]  /*4280*/  IADD3.X R21, R27, R23, RZ, P0, !PT ;  /* 0x000000171b157210 */ /* 0x000fe400007fe4ff */
[----:B------:R-:W-:Y:S02]  /*4290*/  ISETP.GE.AND P0, PT, R24, c[0x0][0x314], PT ;  /* 0x0000c50018007a0c */ /* 0x000fe40003f06270 */
[----:B-1----:R-:W-:Y:S01]  /*42a0*/  IADD3 R10, R10, 0x14, RZ ;  /* 0x000000140a0a7810 */ /* 0x002fe20007ffe0ff */
[C---:B--2--5:R-:W-:Y:S02]  /*42b0*/  FFMA.FTZ R0, R8.reuse, R12, R0 ;  /* 0x0000000c08007223 */ /* 0x064fe40000010000 */
[C---:B------:R-:W-:Y:S02]  /*42c0*/  FFMA.FTZ R3, R8.reuse, R13, R3 ;  /* 0x0000000d08037223 */ /* 0x040fe40000010003 */
[C---:B------:R-:W-:Y:S02]  /*42d0*/  FFMA.FTZ R2, R8.reuse, R14, R2 ;  /* 0x0000000e08027223 */ /* 0x040fe40000010002 */
[C---:B------:R-:W-:Y:S02]  /*42e0*/  FFMA.FTZ R5, R8.reuse, R15, R5 ;  /* 0x0000000f08057223 */ /* 0x040fe40000010005 */
[C---:B------:R-:W-:Y:S02]  /*42f0*/  FFMA.FTZ R4, R8.reuse, R16, R4 ;  /* 0x0000001008047223 */ /* 0x040fe40000010004 */
[C---:B------:R-:W-:Y:S02]  /*4300*/  FFMA.FTZ R7, R8.reuse, R17, R7 ;  /* 0x0000001108077223 */ /* 0x040fe40000010007 */
[C---:B------:R-:W-:Y:S02]  /*4310*/  FFMA.FTZ R6, R8.reuse, R18, R6 ;  /* 0x0000001208067223 */ /* 0x040fe40000010006 */
[----:B------:R-:W-:Y:S01]  /*4320*/  FFMA.FTZ R9, R8, R19, R9 ;  /* 0x0000001308097223 */ /* 0x000fe20000010009 */
[----:B------:R-:W-:-:S05]  /*4330*/  @!P0 BRA `(.L_x_44) ;  /* 0xfffffe5000008947 */ /* 0x000fca000383ffff */
.L_x_41:
[----:B------:R-:W-:Y:S02]  /*4340*/  IADD3 R11, R11, UR7, RZ ;  /* 0x000000070b0b7c10 */ /* 0x000fe4000fffe0ff */
[----:B------:R-:W-:-:S02]  /*4350*/  F2FP.PACK_AB R15, R5, R2 ;  /* 0x00000002050f723e */ /* 0x000fc400000000ff */
[----:B------:R-:W-:Y:S02]  /*4360*/  ISETP.GE.AND P0, PT, R11, R20, PT ;  /* 0x000000140b00720c */ /* 0x000fe40003f06270 */
[----:B------:R-:W-:Y:S02]  /*4370*/  F2FP.PACK_AB R14, R3, R0 ;  /* 0x00000000030e723e */ /* 0x000fe400000000ff */
[----:B------:R-:W-:Y:S02]  /*4380*/  F2FP.PACK_AB R4, R7, R4 ;  /* 0x000000040704723e */ /* 0x000fe400000000ff */
[----:B------:R-:W-:-:S07]  /*4390*/  F2FP.PACK_AB R5, R9, R6 ;  /* 0x000000060905723e */ /* 0x000fce00000000ff */
[----:B------:R-:W-:Y:S05]  /*43a0*/  @P0 EXIT ;  /* 0x000000000000094d */ /* 0x000fea0003800000 */
[----:B------:R-:W-:Y:S01]  /*43b0*/  IMAD.MOV.U32 R6, RZ, RZ, c[0x0][0x1c0] ;  /* 0x00007000ff067624 */ /* 0x000fe200078e00ff */
[----:B------:R-:W-:Y:S02]  /*43c0*/  IABS R9, R11 ;  /* 0x0000000b00097213 */ /* 0x000fe40000000000 */
[----:B------:R-:W-:Y:S01]  /*43d0*/  IABS R3, c[0x0][0x214] ;  /* 0x0000850000037a13 */ /* 0x000fe20000000000 */
[----:B------:R-:W-:-:S05]  /*43e0*/  IMAD R6, R6, c[0x0][0x214], RZ ;  /* 0x0000850006067a24 */ /* 0x000fca00078e02ff */
[-C--:B0-----:R-:W-:Y:S02]  /*43f0*/  IABS R8, R6.reuse ;  /* 0x0000000600087213 */ /* 0x081fe40000000000 */
[----:B------:R-:W-:Y:S02]  /*4400*/  IABS R2, R6 ;  /* 0x0000000600027213 */ /* 0x000fe40000000000 */
[----:B------:R-:W0:Y:S03]  /*4410*/  I2F.RP R7, R8 ;  /* 0x0000000800077306 */ /* 0x000e260000209400 */
[----:B------:R-:W-:-:S05]  /*4420*/  IMAD.MOV R2, RZ, RZ, -R2 ;  /* 0x000000ffff027224 */ /* 0x000fca00078e0a02 */
[----:B0-----:R-:W0:Y:S02]  /*4430*/  MUFU.RCP R12, R7 ;  /* 0x00000007000c7308 */ /* 0x001e240000001000 */
[----:B0-----:R-:W-:-:S06]  /*4440*/  IADD3 R12, R12, 0xffffffe, RZ ;  /* 0x0ffffffe0c0c7810 */ /* 0x001fcc0007ffe0ff */
[----:B------:R-:W0:Y:S02]  /*4450*/  F2I.FTZ.U32.TRUNC.NTZ R13, R12 ;  /* 0x0000000c000d7305 */ /* 0x000e24000021f000 */
[----:B0-----:R-:W-:Y:S02]  /*4460*/  IMAD.MOV R0, RZ, RZ, -R13 ;  /* 0x000000ffff007224 */ /* 0x001fe400078e0a0d */
[----:B------:R-:W-:Y:S02]  /*4470*/  IMAD.MOV.U32 R12, RZ, RZ, RZ ;  /* 0x000000ffff0c7224 */ /* 0x000fe400078e00ff */
[----:B------:R-:W-:-:S04]  /*4480*/  IMAD R0, R0, R8, RZ ;  /* 0x0000000800007224 */ /* 0x000fc800078e02ff */
[----:B------:R-:W-:-:S06]  /*4490*/  IMAD.HI.U32 R0, R13, R0, R12 ;  /* 0x000000000d007227 */ /* 0x000fcc00078e000c */
[----:B------:R-:W-:Y:S02]  /*44a0*/  IMAD.HI.U32 R7, R0, R9, RZ ;  /* 0x0000000900077227 */ /* 0x000fe400078e00ff */
[----:B------:R-:W0:Y:S02]  /*44b0*/  I2F.RP R0, R3 ;  /* 0x0000000300007306 */ /* 0x000e240000209400 */
[----:B------:R-:W-:Y:S01]  /*44c0*/  IMAD R9, R7, R2, R9 ;  /* 0x0000000207097224 */ /* 0x000fe200078e0209 */
[----:B------:R-:W-:-:S04]  /*44d0*/  LOP3.LUT R2, R11, R6, RZ, 0x3c, !PT ;  /* 0x000000060b027212 */ /* 0x000fc800078e3cff */
[----:B------:R-:W-:Y:S02]  /*44e0*/  ISETP.GT.U32.AND P1, PT, R8, R9, PT ;  /* 0x000000090800720c */ /* 0x000fe40003f24070 */
[----:B------:R-:W-:Y:S01]  /*44f0*/  ISETP.GE.AND P0, PT, R2, RZ, PT ;  /* 0x000000ff0200720c */ /* 0x000fe20003f06270 */
[----:B0-----:R-:W0:Y:S10]  /*4500*/  MUFU.RCP R0, R0 ;  /* 0x0000000000007308 */ /* 0x001e340000001000 */
[----:B------:R-:W-:Y:S01]  /*4510*/  @!P1 IMAD.IADD R9, R9, 0x1, -R8 ;  /* 0x0000000109099824 */ /* 0x000fe200078e0a08 */
[----:B------:R-:W-:-:S02]  /*4520*/  @!P1 IADD3 R7, R7, 0x1, RZ ;  /* 0x0000000107079810 */ /* 0x000fc40007ffe0ff */
[----:B------:R-:W-:Y:S02]  /*4530*/  ISETP.NE.AND P1, PT, R6, RZ, PT ;  /* 0x000000ff0600720c */ /* 0x000fe40003f25270 */
[----:B------:R-:W-:Y:S02]  /*4540*/  ISETP.GE.U32.AND P2, PT, R9, R8, PT ;  /* 0x000000080900720c */ /* 0x000fe40003f46070 */
[----:B0-----:R-:W-:-:S04]  /*4550*/  IADD3 R12, R0, 0xffffffe, RZ ;  /* 0x0ffffffe000c7810 */ /* 0x001fc80007ffe0ff */
[----:B------:R-:W0:Y:S07]  /*4560*/  F2I.FTZ.U32.TRUNC.NTZ R13, R12 ;  /* 0x0000000c000d7305 */ /* 0x000e2e000021f000 */
[----:B------:R-:W-:-:S04]  /*4570*/  @P2 IADD3 R7, R7, 0x1, RZ ;  /* 0x0000000107072810 */ /* 0x000fc80007ffe0ff */
[----:B------:R-:W-:Y:S02]  /*4580*/  @!P0 IADD3 R7, -R7, RZ, RZ ;  /* 0x000000ff07078210 */ /* 0x000fe40007ffe1ff */
[----:B------:R-:W-:-:S05]  /*4590*/  @!P1 LOP3.LUT R7, RZ, R6, RZ, 0x33, !PT ;  /* 0x00000006ff079212 */ /* 0x000fca00078e33ff */
[----:B------:R-:W-:Y:S02]  /*45a0*/  IMAD R6, R7, R6, RZ ;  /* 0x0000000607067224 */ /* 0x000fe400078e02ff */
[--C-:B0-----:R-:W-:Y:S02]  /*45b0*/  IMAD.MOV R2, RZ, RZ, -R13.reuse ;  /* 0x000000ffff027224 */ /* 0x101fe400078e0a0d */
[----:B------:R-:W-:Y:S02]  /*45c0*/  IMAD.IADD R8, R11, 0x1, -R6 ;  /* 0x000000010b087824 */ /* 0x000fe400078e0a06 */
[----:B------:R-:W-:Y:S02]  /*45d0*/  IMAD R2, R2, R3, RZ ;  /* 0x0000000302027224 */ /* 0x000fe400078e02ff */
[----:B------:R-:W-:Y:S01]  /*45e0*/  IMAD.MOV.U32 R12, RZ, RZ, RZ ;  /* 0x000000ffff0c7224 */ /* 0x000fe200078e00ff */
[----:B------:R-:W-:Y:S02]  /*45f0*/  IABS R0, R8 ;  /* 0x0000000800007213 */ /* 0x000fe40000000000 */
[----:B------:R-:W-:Y:S01]  /*4600*/  LOP3.LUT R8, R8, c[0x0][0x214], RZ, 0x3c, !PT ;  /* 0x0000850008087a12 */ /* 0x000fe200078e3cff */
[----:B------:R-:W-:-:S03]  /*4610*/  IMAD.HI.U32 R2, R13, R2, R12 ;  /* 0x000000020d027227 */ /* 0x000fc600078e000c */
[----:B------:R-:W-:Y:S01]  /*4620*/  ISETP.GE.AND P1, PT, R8, RZ, PT ;  /* 0x000000ff0800720c */ /* 0x000fe20003f26270 */
[----:B------:R-:W-:-:S04]  /*4630*/  IMAD.WIDE.U32 R12, R7, c[0x0][0x1e0], RZ ;  /* 0x00007800070c7a25 */ /* 0x000fc800078e00ff */
[----:B------:R-:W-:-:S05]  /*4640*/  IMAD.HI.U32 R9, R2, R0, RZ ;  /* 0x0000000002097227 */ /* 0x000fca00078e00ff */
[----:B------:R-:W-:-:S05]  /*4650*/  IADD3 R2, -R9, RZ, RZ ;  /* 0x000000ff09027210 */ /* 0x000fca0007ffe1ff */
[----:B------:R-:W-:-:S05]  /*4660*/  IMAD R0, R3, R2, R0 ;  /* 0x0000000203007224 */ /* 0x000fca00078e0200 */
[----:B------:R-:W-:-:S13]  /*4670*/  ISETP.GT.U32.AND P0, PT, R3, R0, PT ;  /* 0x000000000300720c */ /* 0x000fda0003f04070 */
[----:B------:R-:W-:Y:S01]  /*4680*/  @!P0 IMAD.IADD R0, R0, 0x1, -R3 ;  /* 0x0000000100008824 */ /* 0x000fe200078e0a03 */
[----:B------:R-:W-:Y:S02]  /*4690*/  @!P0 IADD3 R9, R9, 0x1, RZ ;  /* 0x0000000109098810 */ /* 0x000fe40007ffe0ff */
[----:B------:R-:W-:Y:S02]  /*46a0*/  ISETP.NE.AND P0, PT, RZ, c[0x0][0x214], PT ;  /* 0x00008500ff007a0c */ /* 0x000fe40003f05270 */
[----:B------:R-:W-:Y:S02]  /*46b0*/  ISETP.GE.U32.AND P2, PT, R0, R3, PT ;  /* 0x000000030000720c */ /* 0x000fe40003f46070 */
[----:B------:R-:W-:-:S05]  /*46c0*/  SHF.R.S32.HI R0, RZ, 0x1f, R7 ;  /* 0x0000001fff007819 */ /* 0x000fca0000011407 */
[----:B------:R-:W-:-:S04]  /*46d0*/  IMAD R0, R0, c[0x0][0x1e0], RZ ;  /* 0x0000780000007a24 */ /* 0x000fc800078e02ff */
[----:B------:R-:W-:Y:S02]  /*46e0*/  IMAD R0, R7, c[0x0][0x1e4], R0 ;  /* 0x0000790007007a24 */ /* 0x000fe400078e0200 */
[----:B------:R-:W-:Y:S02]  /*46f0*/  @P2 IADD3 R9, R9, 0x1, RZ ;  /* 0x0000000109092810 */ /* 0x000fe40007ffe0ff */
[----:B------:R-:W-:-:S03]  /*4700*/  IMAD.IADD R13, R13, 0x1, R0 ;  /* 0x000000010d0d7824 */ /* 0x000fc600078e0200 */
[----:B------:R-:W-:Y:S01]  /*4710*/  @!P1 IMAD.MOV R9, RZ, RZ, -R9 ;  /* 0x000000ffff099224 */ /* 0x000fe200078e0a09 */
[----:B------:R-:W-:Y:S02]  /*4720*/  @!P0 LOP3.LUT R9, RZ, c[0x0][0x214], RZ, 0x33, !PT ;  /* 0x00008500ff098a12 */ /* 0x000fe400078e33ff */
[----:B------:R-:W-:Y:S02]  /*4730*/  ISETP.GE.AND P0, PT, R38, c[0x0][0x220], PT ;  /* 0x0000880026007a0c */ /* 0x000fe40003f06270 */
[----:B------:R-:W-:Y:S01]  /*4740*/  SHF.R.S32.HI R2, RZ, 0x1f, R9 ;  /* 0x0000001fff027819 */ /* 0x000fe20000011409 */
[C---:B------:R-:W-:Y:S02]  /*4750*/  IMAD R6, R9.reuse, c[0x0][0x214], R6 ;  /* 0x0000850009067a24 */ /* 0x040fe400078e0206 */
[----:B------:R-:W-:-:S03]  /*4760*/  IMAD.WIDE.U32 R12, R9, c[0x0][0x1f0], R12 ;  /* 0x00007c00090c7a25 */ /* 0x000fc600078e000c */
[----:B------:R-:W-:Y:S01]  /*4770*/  IADD3 R6, R11, -R6, RZ ;  /* 0x800000060b067210 */ /* 0x000fe20007ffe0ff */
[----:B------:R-:W-:-:S03]  /*4780*/  IMAD R2, R2, c[0x0][0x1f0], RZ ;  /* 0x00007c0002027a24 */ /* 0x000fc600078e02ff */
[----:B------:R-:W-:Y:S01]  /*4790*/  SHF.R.S32.HI R0, RZ, 0x1f, R6 ;  /* 0x0000001fff007819 */ /* 0x000fe20000011406 */
[----:B------:R-:W-:-:S04]  /*47a0*/  IMAD R2, R9, c[0x0][0x1f4], R2 ;  /* 0x00007d0009027a24 */ /* 0x000fc800078e0202 */
[----:B------:R-:W-:Y:S02]  /*47b0*/  IMAD R3, R0, c[0x0][0x1e8], RZ ;  /* 0x00007a0000037a24 */ /* 0x000fe400078e02ff */
[----:B------:R-:W-:Y:S02]  /*47c0*/  IMAD.IADD R13, R13, 0x1, R2 ;  /* 0x000000010d0d7824 */ /* 0x000fe400078e0202 */
[C---:B------:R-:W-:Y:S02]  /*47d0*/  IMAD R3, R6.reuse, c[0x0][0x1ec], R3 ;  /* 0x00007b0006037a24 */ /* 0x040fe400078e0203 */
[----:B------:R-:W-:-:S04]  /*47e0*/  IMAD.WIDE.U32 R6, R6, c[0x0][0x1e8], R12 ;  /* 0x00007a0006067a25 */ /* 0x000fc800078e000c */
[----:B------:R-:W-:Y:S01]  /*47f0*/  IMAD.IADD R3, R7, 0x1, R3 ;  /* 0x0000000107037824 */ /* 0x000fe200078e0203 */
[----:B------:R-:W-:-:S04]  /*4800*/  @!P0 IADD3 R0, P1, R38, R6, RZ ;  /* 0x0000000626008210 */ /* 0x000fc80007f3e0ff */
[----:B------:R-:W-:Y:S02]  /*4810*/  @!P0 LEA.HI.X.SX32 R9, R38, R3, 0x1, P1 ;  /* 0x0000000326098211 */ /* 0x000fe400008f0eff */
[----:B------:R-:W-:-:S04]  /*4820*/  @!P0 LEA R8, P1, R0, c[0x0][0x1d0], 0x1 ;  /* 0x0000740000088a11 */ /* 0x000fc800078208ff */
[----:B------:R-:W-:-:S05]  /*4830*/  @!P0 LEA.HI.X R9, R0, c[0x0][0x1d4], R9, 0x1, P1 ;  /* 0x0000750000098a11 */ /* 0x000fca00008f0c09 */
[----:B------:R0:W-:Y:S01]  /*4840*/  @!P0 STG.E.64 [R8.64], R14 ;  /* 0x0000000e08008986 */ /* 0x0001e2000c101b08 */
[----:B------:R-:W-:-:S13]  /*4850*/  ISETP.GE.AND P0, PT, R25, c[0x0][0x220], PT ;  /* 0x0000880019007a0c */ /* 0x000fda0003f06270 */
[----:B------:R-:W-:Y:S05]  /*4860*/  @P0 EXIT ;  /* 0x000000000000094d */ /* 0x000fea0003800000 */
[----:B------:R-:W-:-:S04]  /*4870*/  IADD3 R6, P0, R25, R6, RZ ;  /* 0x0000000619067210 */ /* 0x000fc80007f1e0ff */
[----:B------:R-:W-:Y:S02]  /*4880*/  LEA.HI.X.SX32 R3, R25, R3, 0x1, P0 ;  /* 0x0000000319037211 */ /* 0x000fe400000f0eff */
[----:B------:R-:W-:-:S04]  /*4890*/  LEA R2, P0, R6, c[0x0][0x1d0], 0x1 ;  /* 0x0000740006027a11 */ /* 0x000fc800078008ff */
[----:B------:R-:W-:-:S05]  /*48a0*/  LEA.HI.X R3, R6, c[0x0][0x1d4], R3, 0x1, P0 ;  /* 0x0000750006037a11 */ /* 0x000fca00000f0c03 */
[----:B------:R-:W-:Y:S01]  /*48b0*/  STG.E.64 [R2.64], R4 ;  /* 0x0000000402007986 */ /* 0x000fe2000c101b08 */
[----:B------:R-:W-:Y:S05]  /*48c0*/  EXIT ;  /* 0x000000000000794d */ /* 0x000fea0003800000 */
        .weak           $__internal_0_$__cuda_sm20_div_s64
        .type           $__internal_0_$__cuda_sm20_div_s64,@function
        .size           $__internal_0_$__cuda_sm20_div_s64,(.L_x_8716 - $__internal_0_$__cuda_sm20_div_s64)
$__internal_0_$__cuda_sm20_div_s64:
[----:B------:R-:W-:Y:S02]  /*48d0*/  IADD3 R47, P0, RZ, -R26, RZ ;  /* 0x8000001aff2f7210 */ /* 0x000fe40007f1e0ff */
[----:B------:R-:W-:-:S03]  /*48e0*/  ISETP.GE.AND P1, PT, R25, RZ, PT ;  /* 0x000000ff1900720c */ /* 0x000fc60003f26270 */
[----:B------:R-:W-:Y:S01]  /*48f0*/  IMAD.X R22, RZ, RZ, ~R25, P0 ;  /* 0x000000ffff167224 */ /* 0x000fe200000e0e19 */
[----:B------:R-:W-:-:S04]  /*4900*/  SEL R46, R47, R26, !P1 ;  /* 0x0000001a2f2e7207 */ /* 0x000fc80004800000 */
[----:B------:R-:W-:-:S04]  /*4910*/  SEL R47, R22, R25, !P1 ;  /* 0x00000019162f7207 */ /* 0x000fc80004800000 */
[----:B------:R-:W0:Y:S08]  /*4920*/  I2F.U64.RP R19, R46 ;  /* 0x0000002e00137312 */ /* 0x000e300000309000 */
[----:B0-----:R-:W0:Y:S02]  /*4930*/  MUFU.RCP R23, R19 ;  /* 0x0000001300177308 */ /* 0x001e240000001000 */
[----:B0-----:R-:W-:-:S06]  /*4940*/  IADD3 R23, R23, 0x1ffffffe, RZ ;  /* 0x1ffffffe17177810 */ /* 0x001fcc0007ffe0ff */
[----:B------:R-:W0:Y:S02]  /*4950*/  F2I.U64.TRUNC R58, R23 ;  /* 0x00000017003a7311 */ /* 0x000e24000020d800 */
[----:B0-----:R-:W-:-:S04]  /*4960*/  IMAD.WIDE.U32 R52, R58, R46, RZ ;  /* 0x0000002e3a347225 */ /* 0x001fc800078e00ff */
[C---:B------:R-:W-:Y:S01]  /*4970*/  IMAD R21, R58.reuse, R47, R53 ;  /* 0x0000002f3a157224 */ /* 0x040fe200078e0235 */
[----:B------:R-:W-:Y:S01]  /*4980*/  IADD3 R22, P0, RZ, -R52, RZ ;  /* 0x80000034ff167210 */ /* 0x000fe20007f1e0ff */
[----:B------:R-:W-:Y:S02]  /*4990*/  IMAD.MOV.U32 R53, RZ, RZ, R58 ;  /* 0x000000ffff357224 */ /* 0x000fe400078e003a */
[----:B------:R-:W-:Y:S02]  /*49a0*/  IMAD R21, R59, R46, R21 ;  /* 0x0000002e3b157224 */ /* 0x000fe400078e0215 */
[----:B------:R-:W-:-:S04]  /*49b0*/  IMAD.HI.U32 R52, R58, R22, RZ ;  /* 0x000000163a347227 */ /* 0x000fc800078e00ff */
[----:B------:R-:W-:-:S04]  /*49c0*/  IMAD.X R21, RZ, RZ, ~R21, P0 ;  /* 0x000000ffff157224 */ /* 0x000fc800000e0e15 */
[----:B------:R-:W-:-:S04]  /*49d0*/  IMAD.WIDE.U32 R52, P2, R58, R21, R52 ;  /* 0x000000153a347225 */ /* 0x000fc80007840034 */
[C---:B------:R-:W-:Y:S02]  /*49e0*/  IMAD R19, R59.reuse, R21, RZ ;  /* 0x000000153b137224 */ /* 0x040fe400078e02ff */
[----:B------:R-:W-:-:S04]  /*49f0*/  IMAD.HI.U32 R22, P1, R59, R22, R52 ;  /* 0x000000163b167227 */ /* 0x000fc80007820034 */
[----:B------:R-:W-:Y:S01]  /*4a00*/  IMAD.HI.U32 R21, R59, R21, RZ ;  /* 0x000000153b157227 */ /* 0x000fe200078e00ff */
[----:B------:R-:W-:-:S03]  /*4a10*/  IADD3 R53, P0, R19, R22, RZ ;  /* 0x0000001613357210 */ /* 0x000fc60007f1e0ff */
[----:B------:R-:W-:Y:S02]  /*4a20*/  IMAD.X R21, R21, 0x1, R59, P2 ;  /* 0x0000000115157824 */ /* 0x000fe400010e063b */
[----:B------:R-:W-:-:S03]  /*4a30*/  IMAD.WIDE.U32 R58, R53, R46, RZ ;  /* 0x0000002e353a7225 */ /* 0x000fc600078e00ff */
[----:B------:R-:W-:Y:S01]  /*4a40*/  IADD3.X R23, RZ, RZ, R21, P0, P1 ;  /* 0x000000ffff177210 */ /* 0x000fe200007e2415 */
[----:B------:R-:W-:Y:S01]  /*4a50*/  IMAD R22, R53, R47, R59 ;  /* 0x0000002f35167224 */ /* 0x000fe200078e023b */
[----:B------:R-:W-:Y:S01]  /*4a60*/  IADD3 R30, P0, RZ, -R58, RZ ;  /* 0x8000003aff1e7210 */ /* 0x000fe20007f1e0ff */
[----:B------:R-:W-:Y:S01]  /*4a70*/  IMAD.MOV.U32 R59, RZ, RZ, RZ ;  /* 0x000000ffff3b7224 */ /* 0x000fe200078e00ff */
[----:B------:R-:W-:Y:S01]  /*4a80*/  ISETP.GE.AND P1, PT, R17, RZ, PT ;  /* 0x000000ff1100720c */ /* 0x000fe20003f26270 */
[----:B------:R-:W-:Y:S02]  /*4a90*/  IMAD R22, R23, R46, R22 ;  /* 0x0000002e17167224 */ /* 0x000fe400078e0216 */
[----:B------:R-:W-:-:S04]  /*4aa0*/  IMAD.HI.U32 R52, R53, R30, RZ ;  /* 0x0000001e35347227 */ /* 0x000fc800078e00ff */
[----:B------:R-:W-:Y:S01]  /*4ab0*/  IMAD.X R22, RZ, RZ, ~R22, P0 ;  /* 0x000000ffff167224 */ /* 0x000fe200000e0e16 */
[----:B------:R-:W-:-:S03]  /*4ac0*/  IADD3 R21, P0, RZ, -R18, RZ ;  /* 0x80000012ff157210 */ /* 0x000fc60007f1e0ff */
[----:B------:R-:W-:Y:S01]  /*4ad0*/  IMAD.WIDE.U32 R52, P5, R53, R22, R52 ;  /* 0x0000001635347225 */ /* 0x000fe200078a0034 */
[----:B------:R-:W-:-:S05]  /*4ae0*/  SEL R21, R21, R18, !P1 ;  /* 0x0000001215157207 */ /* 0x000fca0004800000 */
[----:B------:R-:W-:-:S04]  /*4af0*/  IMAD.HI.U32 R19, P4, R23, R30, R52 ;  /* 0x0000001e17137227 */ /* 0x000fc80007880034 */
[CC--:B------:R-:W-:Y:S02]  /*4b00*/  IMAD R30, R23.reuse, R22.reuse, RZ ;  /* 0x00000016171e7224 */ /* 0x0c0fe400078e02ff */
[----:B------:R-:W-:Y:S02]  /*4b10*/  IMAD.X R52, RZ, RZ, ~R17, P0 ;  /* 0x000000ffff347224 */ /* 0x000fe400000e0e11 */
[----:B------:R-:W-:Y:S01]  /*4b20*/  IMAD.HI.U32 R22, R23, R22, RZ ;  /* 0x0000001617167227 */ /* 0x000fe200078e00ff */
[----:B------:R-:W-:Y:S02]  /*4b30*/  IADD3 R30, P2, R30, R19, RZ ;  /* 0x000000131e1e7210 */ /* 0x000fe40007f5e0ff */
[----:B------:R-:W-:Y:S01]  /*4b40*/  SEL R19, R52, R17, !P1 ;  /* 0x0000001134137207 */ /* 0x000fe20004800000 */
[----:B------:R-:W-:Y:S02]  /*4b50*/  IMAD.X R22, R22, 0x1, R23, P5 ;  /* 0x0000000116167824 */ /* 0x000fe400028e0617 */
[----:B------:R-:W-:-:S03]  /*4b60*/  IMAD.HI.U32 R58, R30, R21, RZ ;  /* 0x000000151e3a7227 */ /* 0x000fc600078e00ff */
[----:B------:R-:W-:-:S03]  /*4b70*/  IADD3.X R22, RZ, RZ, R22, P2, P4 ;  /* 0x000000ffff167210 */ /* 0x000fc600017e8416 */
[----:B------:R-:W-:-:S04]  /*4b80*/  IMAD.WIDE.U32 R58, R30, R19, R58 ;  /* 0x000000131e3a7225 */ /* 0x000fc800078e003a */
[C---:B------:R-:W-:Y:S02]  /*4b90*/  IMAD R30, R22.reuse, R19, RZ ;  /* 0x00000013161e7224 */ /* 0x040fe400078e02ff */
[----:B------:R-:W-:-:S04]  /*4ba0*/  IMAD.HI.U32 R23, P1, R22, R21, R58 ;  /* 0x0000001516177227 */ /* 0x000fc8000782003a */
[----:B------:R-:W-:Y:S01]  /*4bb0*/  IMAD.HI.U32 R22, R22, R19, RZ ;  /* 0x0000001316167227 */ /* 0x000fe200078e00ff */
[----:B------:R-:W-:-:S04]  /*4bc0*/  IADD3 R30, P0, R30, R23, RZ ;  /* 0x000000171e1e7210 */ /* 0x000fc80007f1e0ff */
[----:B------:R-:W-:Y:S01]  /*4bd0*/  IADD3.X R22, R22, RZ, RZ, P1, !PT ;  /* 0x000000ff16167210 */ /* 0x000fe20000ffe4ff */
[----:B------:R-:W-:-:S04]  /*4be0*/  IMAD.WIDE.U32 R52, R30, R46, RZ ;  /* 0x0000002e1e347225 */ /* 0x000fc800078e00ff */
[----:B------:R-:W-:Y:S01]  /*4bf0*/  IMAD.X R29, RZ, RZ, R22, P0 ;  /* 0x000000ffff1d7224 */ /* 0x000fe200000e0616 */
[----:B------:R-:W-:Y:S01]  /*4c00*/  IADD3 R21, P0, -R52, R21, RZ ;  /* 0x0000001534157210 */ /* 0x000fe20007f1e1ff */
[----:B------:R-:W-:-:S03]  /*4c10*/  IMAD R22, R30, R47, R53 ;  /* 0x0000002f1e167224 */ /* 0x000fc600078e0235 */
[-C--:B------:R-:W-:Y:S01]  /*4c20*/  ISETP.GE.U32.AND P2, PT, R21, R46.reuse, PT ;  /* 0x0000002e1500720c */ /* 0x080fe20003f46070 */
[----:B------:R-:W-:-:S04]  /*4c30*/  IMAD R22, R29, R46, R22 ;  /* 0x0000002e1d167224 */ /* 0x000fc800078e0216 */
[----:B------:R-:W-:Y:S01]  /*4c40*/  IMAD.X R19, R19, 0x1, ~R22, P0 ;  /* 0x0000000113137824 */ /* 0x000fe200000e0e16 */
[----:B------:R-:W-:Y:S02]  /*4c50*/  IADD3 R22, P1, R21, -R46, RZ ;  /* 0x8000002e15167210 */ /* 0x000fe40007f3e0ff */
[----:B------:R-:W-:Y:S02]  /*4c60*/  IADD3 R23, P0, R30, 0x1, RZ ;  /* 0x000000011e177810 */ /* 0x000fe40007f1e0ff */
[----:B------:R-:W-:-:S04]  /*4c70*/  ISETP.GE.U32.AND.EX P2, PT, R19, R47, PT, P2 ;  /* 0x0000002f1300720c */ /* 0x000fc80003f46120 */
[----:B------:R-:W-:Y:S01]  /*4c80*/  SEL R21, R22, R21, P2 ;  /* 0x0000001516157207 */ /* 0x000fe20001000000 */
[----:B------:R-:W-:Y:S01]  /*4c90*/  IMAD.X R22, R19, 0x1, ~R47, P1 ;  /* 0x0000000113167824 */ /* 0x000fe200008e0e2f */
[----:B------:R-:W-:Y:S01]  /*4ca0*/  SEL R23, R23, R30, P2 ;  /* 0x0000001e17177207 */ /* 0x000fe20001000000 */
[----:B------:R-:W-:Y:S01]  /*4cb0*/  IMAD.X R30, RZ, RZ, R29, P0 ;  /* 0x000000ffff1e7224 */ /* 0x000fe200000e061d */
[----:B------:R-:W-:Y:S01]  /*4cc0*/  ISETP.GE.U32.AND P0, PT, R21, R46, PT ;  /* 0x0000002e1500720c */ /* 0x000fe20003f06070 */
[----:B------:R-:W-:Y:S01]  /*4cd0*/  IMAD.MOV.U32 R46, RZ, RZ, R24 ;  /* 0x000000ffff2e7224 */ /* 0x000fe200078e0018 */
[----:B------:R-:W-:Y:S02]  /*4ce0*/  SEL R19, R22, R19, P2 ;  /* 0x0000001316137207 */ /* 0x000fe40001000000 */
[----:B------:R-:W-:Y:S02]  /*4cf0*/  SEL R30, R30, R29, P2 ;  /* 0x0000001d1e1e7207 */ /* 0x000fe40001000000 */
[----:B------:R-:W-:-:S02]  /*4d00*/  IADD3 R22, P1, R23, 0x1, RZ ;  /* 0x0000000117167810 */ /* 0x000fc40007f3e0ff */
[----:B------:R-:W-:Y:S01]  /*4d10*/  ISETP.GE.U32.AND.EX P0, PT, R19, R47, PT, P0 ;  /* 0x0000002f1300720c */ /* 0x000fe20003f06100 */
[----:B------:R-:W-:Y:S01]  /*4d20*/  IMAD.MOV.U32 R47, RZ, RZ, 0x0 ;  /* 0x00000000ff2f7424 */ /* 0x000fe200078e00ff */
[-C--:B------:R-:W-:Y:S02]  /*4d30*/  IADD3.X R19, RZ, R30.reuse, RZ, P1, !PT ;  /* 0x0000001eff137210 */ /* 0x080fe40000ffe4ff */
[----:B------:R-:W-:Y:S02]  /*4d40*/  SEL R22, R22, R23, P0 ;  /* 0x0000001716167207 */ /* 0x000fe40000000000 */
[----:B------:R-:W-:Y:S02]  /*4d50*/  SEL R30, R19, R30, P0 ;  /* 0x0000001e131e7207 */ /* 0x000fe40000000000 */
[----:B------:R-:W-:Y:S02]  /*4d60*/  LOP3.LUT R21, R25, R17, RZ, 0x3c, !PT ;  /* 0x0000001119157212 */ /* 0x000fe400078e3cff */
[----:B------:R-:W-:-:S02]  /*4d70*/  IADD3 R19, P1, RZ, -R22, RZ ;  /* 0x80000016ff137210 */ /* 0x000fc40007f3e0ff */
[----:B------:R-:W-:Y:S02]  /*4d80*/  ISETP.GE.AND P2, PT, R21, RZ, PT ;  /* 0x000000ff1500720c */ /* 0x000fe40003f46270 */
[----:B------:R-:W-:Y:S01]  /*4d90*/  ISETP.NE.U32.AND P0, PT, R26, RZ, PT ;  /* 0x000000ff1a00720c */ /* 0x000fe20003f05070 */
[----:B------:R-:W-:Y:S01]  /*4da0*/  IMAD.X R21, RZ, RZ, ~R30, P1 ;  /* 0x000000ffff157224 */ /* 0x000fe200008e0e1e */
[----:B------:R-:W-:Y:S02]  /*4db0*/  SEL R19, R19, R22, !P2 ;  /* 0x0000001613137207 */ /* 0x000fe40005000000 */
[----:B------:R-:W-:Y:S02]  /*4dc0*/  ISETP.NE.AND.EX P0, PT, R25, RZ, PT, P0 ;  /* 0x000000ff1900720c */ /* 0x000fe40003f05300 */
[----:B------:R-:W-:Y:S02]  /*4dd0*/  SEL R21, R21, R30, !P2 ;  /* 0x0000001e15157207 */ /* 0x000fe40005000000 */
[----:B------:R-:W-:-:S02]  /*4de0*/  SEL R22, R19, 0xffffffff, P0 ;  /* 0xffffffff13167807 */ /* 0x000fc40000000000 */
[----:B------:R-:W-:Y:S01]  /*4df0*/  SEL R23, R21, 0xffffffff, P0 ;  /* 0xffffffff15177807 */ /* 0x000fe20000000000 */
[----:B------:R-:W-:Y:S06]  /*4e00*/  RET.REL.NODEC R46 `(_ZN5flash32flash_fwd_splitkv_combine_kernelI23Flash_fwd_kernel_traitsILi256ELi64ELi64ELi4ELb0ELb0EN7cutlass6half_tE19Flash_kernel_traitsILi256ELi64ELi64ELi4ES3_EELi4ELi7ELb0EEEvNS_16Flash_fwd_paramsE) ;  /* 0xffffb1f02e007950 */ /* 0x000fec0003c3ffff */
.L_x_45:
[----:B------:R-:W-:-:S00]  /*4e10*/  BRA `(.L_x_45) ;  /* 0xfffffff000007947 */ /* 0x000fc0000383ffff */
[----:B------:R-:W-:-:S00]  /*4e20*/  NOP ;  /* 0x0000000000007918 */ /* 0x000fc00000000000 */
        /* <DEDUP_REMOVED lines=13> */
.L_x_8716:


//--------------------- .text._ZN5flash32flash_fwd_splitkv_combine_kernelI23Flash_fwd_kernel_traitsILi256ELi64ELi64ELi4ELb0ELb0EN7cutlass6half_tE19Flash_kernel_traitsILi256ELi64ELi64ELi4ES3_EELi4ELi6ELb0EEEvNS_16Flash_fwd_paramsE --------------------------
	.section	.text._ZN5flash32flash_fwd_splitkv_combine_kernelI23Flash_fwd_kernel_traitsILi256ELi64ELi64ELi4ELb0ELb0EN7cutlass6half_tE19Flash_kernel_traitsILi256ELi64ELi64ELi4ES3_EELi4ELi6ELb0EEEvNS_16Flash_fwd_paramsE,"ax",@progbits
	.sectioninfo	@"SHI_REGISTERS=60"
	.align	128
        .global         _ZN5flash32flash_fwd_splitkv_combine_kernelI23Flash_fwd_kernel_traitsILi256ELi64ELi64ELi4ELb0ELb0EN7cutlass6half_tE19Flash_kernel_traitsILi256ELi64ELi64ELi4ES3_EELi4ELi6ELb0EEEvNS_16Flash_fwd_paramsE
        .type           _ZN5flash32flash_fwd_splitkv_combine_kernelI23Flash_fwd_kernel_traitsILi256ELi64ELi64ELi4ELb0ELb0EN7cutlass6half_tE19Flash_kernel_traitsILi256ELi64ELi64ELi4ES3_EELi4ELi6ELb0EEEvNS_16Flash_fwd_paramsE,@function
        .size           _ZN5flash32flash_fwd_splitkv_combine_kernelI23Flash_fwd_kernel_traitsILi256ELi64ELi64ELi4ELb0ELb0EN7cutlass6half_tE19Flash_kernel_traitsILi256ELi64ELi64ELi4ES3_EELi4ELi6ELb0EEEvNS_16Flash_fwd_paramsE,(.L_x_8717 - _ZN5flash32flash_fwd_splitkv_combine_kernelI23Flash_fwd_kernel_traitsILi256ELi64ELi64ELi4ELb0ELb0EN7cutlass6half_tE19Flash_kernel_traitsILi256ELi64ELi64ELi4ES3_EELi4ELi6ELb0EEEvNS_16Flash_fwd_paramsE)
        .other          _ZN5flash32flash_fwd_splitkv_combine_kernelI23Flash_fwd_kernel_traitsILi256ELi64ELi64ELi4ELb0ELb0EN7cutlass6half_tE19Flash_kernel_traitsILi256ELi64ELi64ELi4ES3_EELi4ELi6ELb0EEEvNS_16Flash_fwd_paramsE,@"STO_CUDA_ENTRY STV_DEFAULT"
_ZN5flash32flash_fwd_splitkv_combine_kernelI23Flash_fwd_kernel_traitsILi256ELi64ELi64ELi4ELb0ELb0EN7cutlass6half_tE19Flash_kernel_traitsILi256ELi64ELi64ELi4ES3_EELi4ELi6ELb0EEEvNS_16Flash_fwd_paramsE:
.text._ZN5flash32flash_fwd_splitkv_combine_kernelI23Flash_fwd_kernel_traitsILi256ELi64ELi64ELi4ELb0ELb0EN7cutlass6half_tE19Flash_kernel_traitsILi256ELi64ELi64ELi4ES3_EELi4ELi6ELb0EEEvNS_16Flash_fwd_paramsE:
        /* <DEDUP_REMOVED lines=11> */
[C---:B------:R-:W-:Y:S01]  /*00b0*/  SEL R0, R5.reuse, R0, P0 ;  /* 0x0000000005007207 */ /* 0x040fe20000000000 */
        /* <DEDUP_REMOVED lines=11> */
[----:B------:R-:W-:Y:S05]  /*0170*/  CALL.REL.NOINC `($__internal_1_$__cuda_sm20_div_s64) ;  /* 0x000043e000007944 */ /* 0x000fea0003c00000 */
[----:B------:R-:W-:Y:S05]  /*0180*/  BRA `(.L_x_47) ;  /* 0x0000013000007947 */ /* 0x000fea0003800000 */
.L_x_46:
        /* <DEDUP_REMOVED lines=19> */
.L_x_47:
        /* <DEDUP_REMOVED lines=11> */
[----:B------:R-:W-:Y:S05]  /*0370*/  CALL.REL.NOINC `($__internal_1_$__cuda_sm20_div_s64) ;  /* 0x000041e000007944 */ /* 0x000fea0003c00000 */
[----:B------:R-:W-:Y:S02]  /*0380*/  MOV R8, R22 ;  /* 0x0000001600087202 */ /* 0x000fe40000000f00 */
[----:B------:R-:W-:Y:S01]  /*0390*/  MOV R9, R23 ;  /* 0x0000001700097202 */ /* 0x000fe20000000f00 */
[----:B------:R-:W-:Y:S05]  /*03a0*/  BRA `(.L_x_50) ;  /* 0x0000013000007947 */ /* 0x000fea0003800000 */
.L_x_49:
        /* <DEDUP_REMOVED lines=19> */
.L_x_50:
[----:B------:R-:W-:Y:S05]  /*04e0*/  BSYNC B0 ;  /* 0x0000000000007941 */ /* 0x000fea0003800000 */
.L_x_48:
[----:B------:R-:W-:Y:S01]  /*04f0*/  IABS R7, c[0x0][0x214] ;  /* 0x0000850000077a13 */ /* 0x000fe20000000000 */
[----:B------:R-:W-:Y:S01]  /*0500*/  ULDC UR6, c[0x0][0x214] ;  /* 0x0000850000067ab9 */ /* 0x000fe20000000800 */
[----:B------:R-:W-:Y:S01]  /*0510*/  BSSY B0, `(.L_x_51) ;  /* 0x000003b000007945 */ /* 0x000fe20003800000 */
[----:B------:R-:W-:Y:S01]  /*0520*/  UIADD3 UR6, UR6, -0x1, URZ ;  /* 0xffffffff06067890 */ /* 0x000fe2000fffe03f */
[----:B------:R-:W0:Y:S05]  /*0530*/  I2F.RP R6, R7 ;  /* 0x0000000700067306 */ /* 0x000e2a0000209400 */
[----:B------:R-:W-:-:S04]  /*0540*/  IADD3 R2, R7, UR6, RZ ;  /* 0x0000000607027c10 */ /* 0x000fc8000fffe0ff */
[----:B------:R-:W-:Y:S01]  /*0550*/  IABS R3, R2 ;  /* 0x0000000200037213 */ /* 0x000fe20000000000 */
        /* <DEDUP_REMOVED lines=8> */
[----:B------:R-:W-:-:S04]  /*05e0*/  IMAD.MOV R4, RZ, RZ, -R6 ;  /* 0x000000ffff047224 */ /* 0x000fc800078e0a06 */
[----:B------:R-:W-:Y:S01]  /*05f0*/  IMAD R4, R7, R4, R3 ;  /* 0x0000000407047224 */ /* 0x000fe200078e0203 */
[----:B------:R-:W-:-:S04]  /*0600*/  LOP3.LUT R3, R2, R7, RZ, 0x3c, !PT ;  /* 0x0000000702037212 */ /* 0x000fc800078e3cff */
[----:B------:R-:W-:Y:S02]  /*0610*/  ISETP.GT.U32.AND P1, PT, R7, R4, PT ;  /* 0x000000040700720c */ /* 0x000fe40003f24070 */
[----:B------:R-:W-:-:S11]  /*0620*/  ISETP.GE.AND P0, PT, R3, RZ, PT ;  /* 0x000000ff0300720c */ /* 0x000fd60003f06270 */
[----:B------:R-:W-:Y:S01]  /*0630*/  @!P1 IMAD.IADD R4, R4, 0x1, -R7 ;  /* 0x0000000104049824 */ /* 0x000fe200078e0a07 */
[----:B------:R-:W-:Y:S02]  /*0640*/  @!P1 IADD3 R6, R6, 0x1, RZ ;  /* 0x0000000106069810 */ /* 0x000fe40007ffe0ff */
[----:B------:R-:W-:Y:S02]  /*0650*/  ISETP.NE.AND P1, PT, RZ, c[0x0][0x214], PT ;  /* 0x00008500ff007a0c */ /* 0x000fe40003f25270 */
[----:B------:R-:W-:-:S13]  /*0660*/  ISETP.GE.U32.AND P2, PT, R4, R7, PT ;  /* 0x000000070400720c */ /* 0x000fda0003f46070 */
[----:B------:R-:W-:-:S05]  /*0670*/  @P2 IADD3 R6, R6, 0x1, RZ ;  /* 0x0000000106062810 */ /* 0x000fca0007ffe0ff */
[----:B------:R-:W-:Y:S01]  /*0680*/  @!P0 IMAD.MOV R6, RZ, RZ, -R6 ;  /* 0x000000ffff068224 */ /* 0x000fe200078e0a06 */
[----:B------:R-:W-:-:S04]  /*0690*/  @!P1 LOP3.LUT R6, RZ, R7, RZ, 0x33, !PT ;  /* 0x00000007ff069212 */ /* 0x000fc800078e33ff */
[----:B------:R-:W-:Y:S02]  /*06a0*/  ISETP.LT.U32.AND P0, PT, R28, R6, PT ;  /* 0x000000061c00720c */ /* 0x000fe40003f01070 */
[----:B------:R-:W-:-:S04]  /*06b0*/  SHF.R.S32.HI R4, RZ, 0x1f, R6 ;  /* 0x0000001fff047819 */ /* 0x000fc80000011406 */
[----:B------:R-:W-:-:S04]  /*06c0*/  ISETP.LT.AND.EX P0, PT, R25, R4, PT, P0 ;  /* 0x000000041900720c */ /* 0x000fc80003f01300 */
[C---:B------:R-:W-:Y:S02]  /*06d0*/  SEL R15, R25.reuse, R4, P0 ;  /* 0x00000004190f7207 */ /* 0x040fe40000000000 */
[----:B------:R-:W-:Y:S02]  /*06e0*/  SEL R16, R28, R6, P0 ;  /* 0x000000061c107207 */ /* 0x000fe40000000000 */
[----:B------:R-:W-:-:S04]  /*06f0*/  LOP3.LUT R3, R25, R15, RZ, 0xfc, !PT ;  /* 0x0000000f19037212 */ /* 0x000fc800078efcff */
        /* <DEDUP_REMOVED lines=9> */
.L_x_52:
        /* <DEDUP_REMOVED lines=19> */
.L_x_53:
[----:B------:R-:W-:Y:S05]  /*08c0*/  BSYNC B0 ;  /* 0x0000000000007941 */ /* 0x000fea0003800000 */
.L_x_51:
[----:B------:R-:W-:Y:S01]  /*08d0*/  IABS R6, c[0x0][0x214] ;  /* 0x0000850000067a13 */ /* 0x000fe20000000000 */
[----:B------:R-:W-:Y:S01]  /*08e0*/  ULDC UR4, c[0x0][0x214] ;  /* 0x0000850000047ab9 */ /* 0x000fe20000000800 */
[----:B------:R-:W-:Y:S01]  /*08f0*/  BSSY B0, `(.L_x_54) ;  /* 0x000005e000007945 */ /* 0x000fe20003800000 */
[----:B------:R-:W-:Y:S01]  /*0900*/  UISETP.LT.AND UP0, UPT, URZ, UR4, UPT ;  /* 0x000000043f00728c */ /* 0x000fe2000bf01270 */
[----:B------:R-:W0:Y:S01]  /*0910*/  I2F.RP R12, R6 ;  /* 0x00000006000c7306 */ /* 0x000e220000209400 */
[----:B------:R-:W-:Y:S02]  /*0920*/  USHF.R.S32.HI UR5, URZ, 0x1f, UR4 ;  /* 0x0000001f3f057899 */ /* 0x000fe40008011404 */
[----:B------:R-:W-:-:S07]  /*0930*/  ULEA.HI.SX32 UR4, UR4, 0x1, 0x1 ;  /* 0x0000000104047891 */ /* 0x000fce000f8f0a3f */
[----:B------:R-:W-:Y:S01]  /*0940*/  @!UP0 UIADD3 UR4, UR5, URZ, URZ ;  /* 0x0000003f05048290 */ /* 0x000fe2000fffe03f */
[----:B0-----:R-:W0:Y:S02]  /*0950*/  MUFU.RCP R10, R12 ;  /* 0x0000000c000a7308 */ /* 0x001e240000001000 */
[----:B0-----:R-:W-:-:S06]  /*0960*/  IADD3 R10, R10, 0xffffffe, RZ ;  /* 0x0ffffffe0a0a7810 */ /* 0x001fcc0007ffe0ff */
[----:B------:R-:W0:Y:S02]  /*0970*/  F2I.FTZ.U32.TRUNC.NTZ R11, R10 ;  /* 0x0000000a000b7305 */ /* 0x000e24000021f000 */
[--C-:B0-----:R-:W-:Y:S02]  /*0980*/  IMAD.MOV R3, RZ, RZ, -R11.reuse ;  /* 0x000000ffff037224 */ /* 0x101fe400078e0a0b */
[----:B------:R-:W-:Y:S02]  /*0990*/  IMAD.MOV.U32 R10, RZ, RZ, RZ ;  /* 0x000000ffff0a7224 */ /* 0x000fe400078e00ff */
[----:B------:R-:W-:Y:S01]  /*09a0*/  IMAD R4, R3, R6, RZ ;  /* 0x0000000603047224 */ /* 0x000fe200078e02ff */
[----:B------:R-:W-:Y:S02]  /*09b0*/  IABS R3, R2 ;  /* 0x0000000200037213 */ /* 0x000fe40000000000 */
[----:B------:R-:W-:Y:S01]  /*09c0*/  LOP3.LUT R2, R2, c[0x0][0x214], RZ, 0x3c, !PT ;  /* 0x0000850002027a12 */ /* 0x000fe200078e3cff */
[----:B------:R-:W-:-:S03]  /*09d0*/  IMAD.HI.U32 R4, R11, R4, R10 ;  /* 0x000000040b047227 */ /* 0x000fc600078e000a */
[----:B------:R-:W-:Y:S01]  /*09e0*/  ISETP.GE.AND P2, PT, R2, RZ, PT ;  /* 0x000000ff0200720c */ /* 0x000fe20003f46270 */
[----:B------:R-:W-:Y:S02]  /*09f0*/  IMAD.MOV.U32 R7, RZ, RZ, R3 ;  /* 0x000000ffff077224 */ /* 0x000fe400078e0003 */
[----:B------:R-:W-:Y:S02]  /*0a00*/  IMAD.MOV.U32 R2, RZ, RZ, c[0x0][0x1c0] ;  /* 0x00007000ff027624 */ /* 0x000fe400078e00ff */
[----:B------:R-:W-:-:S04]  /*0a10*/  IMAD.HI.U32 R4, R4, R7, RZ ;  /* 0x0000000704047227 */ /* 0x000fc800078e00ff */
[----:B------:R-:W-:-:S04]  /*0a20*/  IMAD.MOV R3, RZ, RZ, -R4 ;  /* 0x000000ffff037224 */ /* 0x000fc800078e0a04 */
[----:B------:R-:W-:-:S05]  /*0a30*/  IMAD R3, R6, R3, R7 ;  /* 0x0000000306037224 */ /* 0x000fca00078e0207 */
[----:B------:R-:W-:-:S13]  /*0a40*/  ISETP.GT.U32.AND P1, PT, R6, R3, PT ;  /* 0x000000030600720c */ /* 0x000fda0003f24070 */
[----:B------:R-:W-:Y:S01]  /*0a50*/  @!P1 IMAD.IADD R3, R3, 0x1, -R6 ;  /* 0x0000000103039824 */ /* 0x000fe200078e0a06 */
[----:B------:R-:W-:Y:S02]  /*0a60*/  @!P1 IADD3 R4, R4, 0x1, RZ ;  /* 0x0000000104049810 */ /* 0x000fe40007ffe0ff */
[----:B------:R-:W-:Y:S02]  /*0a70*/  ISETP.NE.AND P1, PT, RZ, c[0x0][0x214], PT ;  /* 0x00008500ff007a0c */ /* 0x000fe40003f25270 */
[----:B------:R-:W-:Y:S02]  /*0a80*/  ISETP.GE.U32.AND P0, PT, R3, R6, PT ;  /* 0x000000060300720c */ /* 0x000fe40003f06070 */
[C---:B------:R-:W-:Y:S01]  /*0a90*/  IADD3 R6, R2.reuse, -0x1, RZ ;  /* 0xffffffff02067810 */ /* 0x040fe20007ffe0ff */
[----:B------:R-:W-:-:S10]  /*0aa0*/  IMAD R2, R2, c[0x0][0x214], RZ ;  /* 0x0000850002027a24 */ /* 0x000fd400078e02ff */
[----:B------:R-:W-:-:S05]  /*0ab0*/  @P0 IADD3 R4, R4, 0x1, RZ ;  /* 0x0000000104040810 */ /* 0x000fca0007ffe0ff */
[----:B------:R-:W-:Y:S01]  /*0ac0*/  @!P2 IMAD.MOV R4, RZ, RZ, -R4 ;  /* 0x000000ffff04a224 */ /* 0x000fe200078e0a04 */
[----:B------:R-:W-:-:S05]  /*0ad0*/  @!P1 LOP3.LUT R4, RZ, c[0x0][0x214], RZ, 0x33, !PT ;  /* 0x00008500ff049a12 */ /* 0x000fca00078e33ff */
[----:B------:R-:W-:-:S05]  /*0ae0*/  IMAD R3, R4, UR4, RZ ;  /* 0x0000000404037c24 */ /* 0x000fca000f8e02ff */
[-C--:B------:R-:W-:Y:S02]  /*0af0*/  IABS R13, R3.reuse ;  /* 0x00000003000d7213 */ /* 0x080fe40000000000 */
[----:B------:R-:W-:Y:S02]  /*0b00*/  IABS R7, R3 ;  /* 0x0000000300077213 */ /* 0x000fe40000000000 */
[----:B------:R-:W0:Y:S01]  /*0b10*/  I2F.RP R12, R13 ;  /* 0x0000000d000c7306 */ /* 0x000e220000209400 */
[----:B------:R-:W-:Y:S02]  /*0b20*/  IMAD.IADD R4, R6, 0x1, R13 ;  /* 0x0000000106047824 */ /* 0x000fe400078e020d */
[----:B------:R-:W-:-:S05]  /*0b30*/  IMAD.MOV R7, RZ, RZ, -R7 ;  /* 0x000000ffff077224 */ /* 0x000fca00078e0a07 */
[----:B0-----:R-:W0:Y:S02]  /*0b40*/  MUFU.RCP R18, R12 ;  /* 0x0000000c00127308 */ /* 0x001e240000001000 */
[----:B0-----:R-:W-:-:S06]  /*0b50*/  IADD3 R18, R18, 0xffffffe, RZ ;  /* 0x0ffffffe12127810 */ /* 0x001fcc0007ffe0ff */
[----:B------:R-:W0:Y:S02]  /*0b60*/  F2I.FTZ.U32.TRUNC.NTZ R19, R18 ;  /* 0x0000001200137305 */ /* 0x000e24000021f000 */
[----:B0-----:R-:W-:Y:S02]  /*0b70*/  IMAD.MOV R10, RZ, RZ, -R19 ;  /* 0x000000ffff0a7224 */ /* 0x001fe400078e0a13 */
[----:B------:R-:W-:Y:S02]  /*0b80*/  IMAD.MOV.U32 R18, RZ, RZ, RZ ;  /* 0x000000ffff127224 */ /* 0x000fe400078e00ff */
[----:B------:R-:W-:Y:S01]  /*0b90*/  IMAD R11, R10, R13, RZ ;  /* 0x0000000d0a0b7224 */ /* 0x000fe200078e02ff */
[----:B------:R-:W-:-:S03]  /*0ba0*/  IABS R10, R4 ;  /* 0x00000004000a7213 */ /* 0x000fc60000000000 */
[----:B------:R-:W-:-:S06]  /*0bb0*/  IMAD.HI.U32 R11, R19, R11, R18 ;  /* 0x0000000b130b7227 */ /* 0x000fcc00078e0012 */
[----:B------:R-:W-:-:S04]  /*0bc0*/  IMAD.HI.U32 R11, R11, R10, RZ ;  /* 0x0000000a0b0b7227 */ /* 0x000fc800078e00ff */
[----:B------:R-:W-:Y:S01]  /*0bd0*/  IMAD R10, R11, R7, R10 ;  /* 0x000000070b0a7224 */ /* 0x000fe200078e020a */
[----:B------:R-:W-:-:S04]  /*0be0*/  LOP3.LUT R7, R4, R13, RZ, 0x3c, !PT ;  /* 0x0000000d04077212 */ /* 0x000fc800078e3cff */
[----:B------:R-:W-:Y:S02]  /*0bf0*/  ISETP.GT.U32.AND P1, PT, R13, R10, PT ;  /* 0x0000000a0d00720c */ /* 0x000fe40003f24070 */
[----:B------:R-:W-:-:S11]  /*0c00*/  ISETP.GE.AND P0, PT, R7, RZ, PT ;  /* 0x000000ff0700720c */ /* 0x000fd60003f06270 */
[----:B------:R-:W-:Y:S01]  /*0c10*/  @!P1 IMAD.IADD R10, R10, 0x1, -R13 ;  /* 0x000000010a0a9824 */ /* 0x000fe200078e0a0d */
[----:B------:R-:W-:Y:S02]  /*0c20*/  @!P1 IADD3 R11, R11, 0x1, RZ ;  /* 0x000000010b0b9810 */ /* 0x000fe40007ffe0ff */
[----:B------:R-:W-:Y:S02]  /*0c30*/  ISETP.NE.AND P1, PT, R3, RZ, PT ;  /* 0x000000ff0300720c */ /* 0x000fe40003f25270 */
[----:B------:R-:W-:-:S13]  /*0c40*/  ISETP.GE.U32.AND P2, PT, R10, R13, PT ;  /* 0x0000000d0a00720c */ /* 0x000fda0003f46070 */
[----:B------:R-:W-:-:S05]  /*0c50*/  @P2 IADD3 R11, R11, 0x1, RZ ;  /* 0x000000010b0b2810 */ /* 0x000fca0007ffe0ff */
[----:B------:R-:W-:-:S04]  /*0c60*/  IMAD.MOV.U32 R7, RZ, RZ, R11 ;  /* 0x000000ffff077224 */ /* 0x000fc800078e000b */
        /* <DEDUP_REMOVED lines=16> */
[----:B------:R-:W-:Y:S02]  /*0d70*/  MOV R40, R22 ;  /* 0x0000001600287202 */ /* 0x000fe40000000f00 */
[----:B------:R-:W-:Y:S01]  /*0d80*/  MOV R41, R23 ;  /* 0x0000001700297202 */ /* 0x000fe20000000f00 */
[----:B------:R-:W-:Y:S05]  /*0d90*/  BRA `(.L_x_56) ;  /* 0x0000013000007947 */ /* 0x000fea0003800000 */
.L_x_55:
        /* <DEDUP_REMOVED lines=19> */
.L_x_56:
[----:B------:R-:W-:Y:S05]  /*0ed0*/  BSYNC B0 ;  /* 0x0000000000007941 */ /* 0x000fea0003800000 */
.L_x_54:
[-C--:B------:R-:W-:Y:S01]  /*0ee0*/  IABS R18, R2.reuse ;  /* 0x0000000200127213 */ /* 0x080fe20000000000 */
[----:B------:R-:W-:Y:S01]  /*0ef0*/  BSSY B0, `(.L_x_57) ;  /* 0x000003b000007945 */ /* 0x000fe20003800000 */
[----:B------:R-:W-:Y:S02]  /*0f00*/  IABS R10, R2 ;  /* 0x00000002000a7213 */ /* 0x000fe40000000000 */
[----:B------:R-:W0:Y:S01]  /*0f10*/  I2F.RP R17, R18 ;  /* 0x0000001200117306 */ /* 0x000e220000209400 */
[----:B------:R-:W-:Y:S02]  /*0f20*/  IADD3 R7, R18, UR6, RZ ;  /* 0x0000000612077c10 */ /* 0x000fe4000fffe0ff */
        /* <DEDUP_REMOVED lines=36> */
.L_x_58:
        /* <DEDUP_REMOVED lines=19> */
.L_x_59:
[----:B------:R-:W-:Y:S05]  /*12a0*/  BSYNC B0 ;  /* 0x0000000000007941 */ /* 0x000fea0003800000 */
.L_x_57:
[----:B------:R-:W0:Y:S01]  /*12b0*/  S2R R8, SR_TID.X ;  /* 0x0000000000087919 */ /* 0x000e220000002100 */
[----:B------:R-:W-:Y:S01]  /*12c0*/  IADD3 R19, P0, R20, -UR8, RZ ;  /* 0x8000000814137c10 */ /* 0x000fe2000ff1e0ff */
[----:B------:R-:W-:Y:S01]  /*12d0*/  ULDC.64 UR10, c[0x0][0x118] ;  /* 0x00004600000a7ab9 */ /* 0x000fe20000000a00 */
[----:B0-----:R-:W-:-:S04]  /*12e0*/  SHF.R.S32.HI R11, RZ, 0x1f, R8 ;  /* 0x0000001fff0b7819 */ /* 0x001fc80000011408 */
[----:B------:R-:W-:-:S04]  /*12f0*/  LEA.HI R9, R11, R8, RZ, 0x2 ;  /* 0x000000080b097211 */ /* 0x000fc800078f10ff */
[----:B------:R-:W-:Y:S02]  /*1300*/  LOP3.LUT R17, R9, 0xfffffffc, RZ, 0xc0, !PT ;  /* 0xfffffffc09117812 */ /* 0x000fe400078ec0ff */
[----:B------:R-:W-:-:S03]  /*1310*/  SHF.R.S32.HI R9, RZ, 0x2, R9 ;  /* 0x00000002ff097819 */ /* 0x000fc60000011409 */
[----:B------:R-:W-:Y:S01]  /*1320*/  IMAD.IADD R24, R8, 0x1, -R17 ;  /* 0x0000000108187824 */ /* 0x000fe200078e0a11 */
[----:B------:R-:W-:-:S04]  /*1330*/  IADD3.X R17, R5, ~UR7, RZ, P0, !PT ;  /* 0x8000000705117c10 */ /* 0x000fc800087fe4ff */
[----:B------:R-:W-:Y:S02]  /*1340*/  ISETP.GT.U32.AND P2, PT, R19, R24, PT ;  /* 0x000000181300720c */ /* 0x000fe40003f44070 */
[----:B------:R-:W-:Y:S02]  /*1350*/  SHF.R.S32.HI R18, RZ, 0x1f, R24 ;  /* 0x0000001fff127819 */ /* 0x000fe40000011418 */
[----:B------:R-:W-:Y:S02]  /*1360*/  IADD3 R34, P0, R24, UR8, RZ ;  /* 0x0000000818227c10 */ /* 0x000fe4000ff1e0ff */
[----:B------:R-:W-:Y:S02]  /*1370*/  ISETP.GT.AND.EX P2, PT, R17, R18, PT, P2 ;  /* 0x000000121100720c */ /* 0x000fe40003f44320 */
[C---:B------:R-:W-:Y:S02]  /*1380*/  IADD3 R17, R9.reuse, 0x20, RZ ;  /* 0x0000002009117810 */ /* 0x040fe40007ffe0ff */
[----:B------:R-:W-:-:S02]  /*1390*/  ISETP.GE.OR P3, PT, R9, c[0x0][0x314], !P2 ;  /* 0x0000c50009007a0c */ /* 0x000fc40005766670 */
[----:B------:R-:W-:Y:S02]  /*13a0*/  ISETP.GE.OR P2, PT, R17, c[0x0][0x314], !P2 ;  /* 0x0000c50011007a0c */ /* 0x000fe40005746670 */
[----:B------:R-:W-:-:S09]  /*13b0*/  IADD3.X R35, R18, UR7, RZ, P0, !PT ;  /* 0x0000000712237c10 */ /* 0x000fd200087fe4ff */
[----:B------:R-:W-:Y:S02]  /*13c0*/  @!P3 SHF.R.S32.HI R21, RZ, 0x1f, R9 ;  /* 0x0000001fff15b819 */ /* 0x000fe40000011409 */
[----:B------:R-:W-:Y:S01]  /*13d0*/  @!P2 SHF.R.S32.HI R19, RZ, 0x1f, R17 ;  /* 0x0000001fff13a819 */ /* 0x000fe20000011411 */
[----:B------:R-:W-:Y:S02]  /*13e0*/  @!P2 IMAD.MOV.U32 R26, RZ, RZ, R34 ;  /* 0x000000ffff1aa224 */ /* 0x000fe400078e0022 */
[----:B------:R-:W-:Y:S02]  /*13f0*/  @!P2 IMAD.MOV.U32 R27, RZ, RZ, R35 ;  /* 0x000000ffff1ba224 */ /* 0x000fe400078e0023 */
[-C--:B------:R-:W-:Y:S02]  /*1400*/  @!P3 IMAD R18, R21, R20.reuse, RZ ;  /* 0x000000141512b224 */ /* 0x080fe400078e02ff */
[----:B------:R-:W-:Y:S02]  /*1410*/  @!P2 IMAD R28, R19, R20, RZ ;  /* 0x00000014131ca224 */ /* 0x000fe400078e02ff */
[----:B------:R-:W-:-:S04]  /*1420*/  @!P2 IMAD.WIDE.U32 R26, R20, R17, R26 ;  /* 0x00000011141aa225 */ /* 0x000fc800078e001a */
[----:B------:R-:W-:Y:S01]  /*1430*/  @!P3 IMAD.WIDE.U32 R34, R20, R9, R34 ;  /* 0x000000091422b225 */ /* 0x000fe200078e0022 */
[----:B------:R-:W-:-:S03]  /*1440*/  @!P2 LEA R30, P0, R26, c[0x0][0x208], 0x2 ;  /* 0x000082001a1eaa11 */ /* 0x000fc600078010ff */
[-C--:B------:R-:W-:Y:S01]  /*1450*/  @!P3 IMAD R18, R9, R5.reuse, R18 ;  /* 0x000000050912b224 */ /* 0x080fe200078e0212 */
[----:B------:R-:W-:Y:S01]  /*1460*/  @!P3 LEA R32, P1, R34, c[0x0][0x208], 0x2 ;  /* 0x000082002220ba11 */ /* 0x000fe200078210ff */
[----:B------:R-:W-:Y:S02]  /*1470*/  @!P2 IMAD R17, R17, R5, R28 ;  /* 0x000000051111a224 */ /* 0x000fe400078e021c */
[----:B------:R-:W-:Y:S02]  /*1480*/  @!P3 IMAD.IADD R18, R35, 0x1, R18 ;  /* 0x000000012312b824 */ /* 0x000fe400078e0212 */
[----:B------:R-:W-:-:S03]  /*1490*/  @!P2 IMAD.IADD R17, R27, 0x1, R17 ;  /* 0x000000011b11a824 */ /* 0x000fc600078e0211 */
[----:B------:R-:W-:Y:S01]  /*14a0*/  @!P3 LEA.HI.X R33, R34, c[0x0][0x20c], R18, 0x2, P1 ;  /* 0x000083002221ba11 */ /* 0x000fe200008f1412 */
[----:B------:R-:W-:Y:S01]  /*14b0*/  IMAD.MOV.U32 R18, RZ, RZ, -0x800000 ;  /* 0xff800000ff127424 */ /* 0x000fe200078e00ff */
[----:B------:R-:W-:Y:S01]  /*14c0*/  @!P2 LEA.HI.X R31, R26, c[0x0][0x20c], R17, 0x2, P0 ;  /* 0x000083001a1faa11 */ /* 0x000fe200000f1411 */
[----:B------:R-:W-:-:S04]  /*14d0*/  IMAD.MOV.U32 R17, RZ, RZ, -0x800000 ;  /* 0xff800000ff117424 */ /* 0x000fc800078e00ff */
[----:B------:R0:W2:Y:S04]  /*14e0*/  @!P3 LDG.E R18, [R32.64] ;  /* 0x0000000a2012b981 */ /* 0x0000a8000c1e1900 */
[----:B------:R1:W3:Y:S01]  /*14f0*/  @!P2 LDG.E R17, [R30.64] ;  /* 0x0000000a1e11a981 */ /* 0x0002e2000c1e1900 */
[C---:B------:R-:W-:Y:S01]  /*1500*/  ISETP.GT.AND P0, PT, R8.reuse, 0xff, PT ;  /* 0x000000ff0800780c */ /* 0x040fe20003f04270 */
[----:B------:R-:W-:Y:S01]  /*1510*/  IMAD R24, R9, 0x5, R24 ;  /* 0x0000000509187824 */ /* 0x000fe200078e0218 */
[----:B------:R-:W-:Y:S01]  /*1520*/  ISETP.GT.AND P2, PT, R8, 0x7f, PT ;  /* 0x0000007f0800780c */ /* 0x000fe20003f44270 */
[----:B------:R-:W-:Y:S01]  /*1530*/  IMAD.MOV.U32 R34, RZ, RZ, -0x800000 ;  /* 0xff800000ff227424 */ /* 0x000fe200078e00ff */
[----:B------:R-:W-:Y:S01]  /*1540*/  LEA.HI R11, R11, R8, RZ, 0x5 ;  /* 0x000000080b0b7211 */ /* 0x000fe200078f28ff */
[----:B------:R-:W-:Y:S01]  /*1550*/  ULDC.U8 UR4, c[0x0][0x329] ;  /* 0x0000ca4000047ab9 */ /* 0x000fe20000000000 */
[----:B------:R-:W-:Y:S01]  /*1560*/  IABS R9, c[0x0][0x214] ;  /* 0x0000850000097a13 */ /* 0x000fe20000000000 */
[----:B------:R-:W-:Y:S01]  /*1570*/  BSSY B1, `(.L_x_60) ;  /* 0x000025f000017945 */ /* 0x000fe20003800000 */
[----:B------:R-:W-:-:S02]  /*1580*/  LOP3.LUT R19, R11, 0xffffffe0, RZ, 0xc0, !PT ;  /* 0xffffffe00b137812 */ /* 0x000fc400078ec0ff */
[----:B------:R-:W-:Y:S01]  /*1590*/  SHF.R.S32.HI R11, RZ, 0x5, R11 ;  /* 0x00000005ff0b7819 */ /* 0x000fe2000001140b */
[----:B------:R-:W1:Y:S01]  /*15a0*/  I2F.RP R25, R9 ;  /* 0x0000000900197306 */ /* 0x000e620000209400 */
[----:B------:R-:W-:Y:S01]  /*15b0*/  ISETP.GT.AND P4, PT, R2, RZ, PT ;  /* 0x000000ff0200720c */ /* 0x000fe20003f84270 */
[----:B------:R-:W-:-:S04]  /*15c0*/  IMAD.IADD R36, R8, 0x1, -R19 ;  /* 0x0000000108247824 */ /* 0x000fc800078e0a13 */
[----:B------:R-:W-:Y:S02]  /*15d0*/  IMAD R27, R36, 0x5, R11 ;  /* 0x00000005241b7824 */ /* 0x000fe400078e020b */
[----:B0-----:R-:W-:Y:S01]  /*15e0*/  IMAD.MOV.U32 R33, RZ, RZ, -0x800000 ;  /* 0xff800000ff217424 */ /* 0x001fe200078e00ff */
[----:B-1----:R-:W0:Y:S02]  /*15f0*/  MUFU.RCP R30, R25 ;  /* 0x00000019001e7308 */ /* 0x002e240000001000 */
[----:B0-----:R-:W-:-:S06]  /*1600*/  IADD3 R30, R30, 0xffffffe, RZ ;  /* 0x0ffffffe1e1e7810 */ /* 0x001fcc0007ffe0ff */
[----:B------:R0:W1:Y:S02]  /*1610*/  F2I.FTZ.U32.TRUNC.NTZ R31, R30 ;  /* 0x0000001e001f7305 */ /* 0x000064000021f000 */
[----:B0-----:R-:W-:Y:S01]  /*1620*/  IMAD.MOV.U32 R30, RZ, RZ, RZ ;  /* 0x000000ffff1e7224 */ /* 0x001fe200078e00ff */
[----:B--2---:R1:W-:Y:S04]  /*1630*/  @!P0 STS [R24.X4], R18 ;  /* 0x0000001218008388 */ /* 0x0043e80000004800 */
[----:B---3--:R0:W-:Y:S04]  /*1640*/  @!P2 STS [R24.X4+0x280], R17 ;  /* 0x000280111800a388 */ /* 0x0081e80000004800 */
[----:B------:R-:W-:Y:S01]  /*1650*/  BAR.SYNC.DEFER_BLOCKING 0x0 ;  /* 0x0000000000007b1d */ /* 0x000fe20000010000 */
[----:B-1----:R-:W-:-:S04]  /*1660*/  IMAD.MOV R18, RZ, RZ, -R31 ;  /* 0x000000ffff127224 */ /* 0x002fc800078e0a1f */
[----:B------:R-:W-:Y:S01]  /*1670*/  IMAD R18, R18, R9, RZ ;  /* 0x0000000912127224 */ /* 0x000fe200078e02ff */
[----:B0-----:R-:W-:Y:S01]  /*1680*/  IABS R17, R7 ;  /* 0x0000000700117213 */ /* 0x001fe20000000000 */
[----:B------:R-:W-:Y:S02]  /*1690*/  @!P2 LDS R34, [R27.X4] ;  /* 0x000000001b22a984 */ /* 0x000fe40000004800 */
[----:B------:R-:W-:Y:S01]  /*16a0*/  IMAD.HI.U32 R18, R31, R18, R30 ;  /* 0x000000121f127227 */ /* 0x000fe200078e001e */
[----:B------:R-:W-:Y:S01]  /*16b0*/  LOP3.LUT R7, R7, c[0x0][0x214], RZ, 0x3c, !PT ;  /* 0x0000850007077a12 */ /* 0x000fe200078e3cff */
[----:B------:R-:W0:Y:S04]  /*16c0*/  @!P2 LDS R33, [R27.X4+0x280] ;  /* 0x000280001b21a984 */ /* 0x000e280000004800 */
[----:B------:R-:W-:Y:S01]  /*16d0*/  IMAD.HI.U32 R18, R18, R17, RZ ;  /* 0x0000001112127227 */ /* 0x000fe200078e00ff */
[----:B0-----:R-:W-:-:S05]  /*16e0*/  FMNMX.FTZ R28, R34, R33, !PT ;  /* 0x00000021221c7209 */ /* 0x001fca0007810000 */
[----:B------:R-:W0:Y:S02]  /*16f0*/  SHFL.BFLY PT, R19, R28, 0x10, 0x1f ;  /* 0x0e001f001c137f89 */ /* 0x000e2400000e0000 */
[----:B0-----:R-:W-:-:S05]  /*1700*/  FMNMX.FTZ R19, R28, R19, !PT ;  /* 0x000000131c137209 */ /* 0x001fca0007810000 */
[----:B------:R-:W0:Y:S02]  /*1710*/  SHFL.BFLY PT, R26, R19, 0x8, 0x1f ;  /* 0x0d001f00131a7f89 */ /* 0x000e2400000e0000 */
[----:B0-----:R-:W-:-:S05]  /*1720*/  FMNMX.FTZ R26, R19, R26, !PT ;  /* 0x0000001a131a7209 */ /* 0x001fca0007810000 */
[----:B------:R-:W0:Y:S02]  /*1730*/  SHFL.BFLY PT, R21, R26, 0x4, 0x1f ;  /* 0x0c801f001a157f89 */ /* 0x000e2400000e0000 */
[----:B0-----:R-:W-:Y:S01]  /*1740*/  FMNMX.FTZ R21, R26, R21, !PT ;  /* 0x000000151a157209 */ /* 0x001fe20007810000 */
[----:B------:R-:W-:-:S04]  /*1750*/  IMAD.MOV R26, RZ, RZ, -R18 ;  /* 0x000000ffff1a7224 */ /* 0x000fc800078e0a12 */
[----:B------:R-:W0:Y:S01]  /*1760*/  SHFL.BFLY PT, R24, R21, 0x2, 0x1f ;  /* 0x0c401f0015187f89 */ /* 0x000e2200000e0000 */
[----:B------:R-:W-:-:S05]  /*1770*/  IMAD R26, R9, R26, R17 ;  /* 0x0000001a091a7224 */ /* 0x000fca00078e0211 */
[----:B------:R-:W-:-:S13]  /*1780*/  ISETP.GT.U32.AND P0, PT, R9, R26, PT ;  /* 0x0000001a0900720c */ /* 0x000fda0003f04070 */
[----:B------:R-:W-:Y:S01]  /*1790*/  @!P0 IMAD.IADD R26, R26, 0x1, -R9 ;  /* 0x000000011a1a8824 */ /* 0x000fe200078e0a09 */
[----:B------:R-:W-:Y:S02]  /*17a0*/  @!P0 IADD3 R18, R18, 0x1, RZ ;  /* 0x0000000112128810 */ /* 0x000fe40007ffe0ff */
[----:B------:R-:W-:Y:S02]  /*17b0*/  ISETP.NE.AND P0, PT, RZ, c[0x0][0x214], PT ;  /* 0x00008500ff007a0c */ /* 0x000fe40003f05270 */
[----:B0-----:R-:W-:Y:S02]  /*17c0*/  FMNMX.FTZ R24, R21, R24, !PT ;  /* 0x0000001815187209 */ /* 0x001fe40007810000 */
[----:B------:R-:W-:-:S03]  /*17d0*/  ISETP.GE.U32.AND P3, PT, R26, R9, PT ;  /* 0x000000091a00720c */ /* 0x000fc60003f66070 */
[----:B------:R-:W0:Y:S10]  /*17e0*/  SHFL.BFLY PT, R19, R24, 0x1, 0x1f ;  /* 0x0c201f0018137f89 */ /* 0x000e3400000e0000 */
[----:B------:R-:W-:-:S02]  /*17f0*/  @P3 IADD3 R18, R18, 0x1, RZ ;  /* 0x0000000112123810 */ /* 0x000fc40007ffe0ff */
[----:B0-----:R-:W-:-:S04]  /*1800*/  FMNMX.FTZ R19, R24, R19, !PT ;  /* 0x0000001318137209 */ /* 0x001fc80007810000 */
[----:B------:R-:W-:-:S04]  /*1810*/  FSETP.NEU.FTZ.AND P1, PT, R19, -INF , PT ;  /* 0xff8000001300780b */ /* 0x000fc80003f3d000 */
[----:B------:R-:W-:Y:S02]  /*1820*/  FSEL R17, R19, RZ, P1 ;  /* 0x000000ff13117208 */ /* 0x000fe40000800000 */
[----:B------:R-:W-:Y:S02]  /*1830*/  ISETP.GE.AND P1, PT, R7, RZ, PT ;  /* 0x000000ff0700720c */ /* 0x000fe40003f26270 */
[----:B------:R-:W-:Y:S01]  /*1840*/  LEA.HI.SX32 R7, R2, 0x1, 0x1 ;  /* 0x0000000102077811 */ /* 0x000fe200078f0aff */
[C---:B------:R-:W-:Y:S02]  /*1850*/  FADD.FTZ R19, -R17.reuse, R34 ;  /* 0x0000002211137221 */ /* 0x040fe40000010100 */
[----:B------:R-:W-:Y:S02]  /*1860*/  FADD.FTZ R9, -R17, R33 ;  /* 0x0000002111097221 */ /* 0x000fe40000010100 */
[----:B------:R-:W-:Y:S02]  /*1870*/  FMUL.FTZ R19, R19, 1.4426950216293334961 ;  /* 0x3fb8aa3b13137820 */ /* 0x000fe40000410000 */
[----:B------:R-:W-:Y:S01]  /*1880*/  FMUL.FTZ R24, R9, 1.4426950216293334961 ;  /* 0x3fb8aa3b09187820 */ /* 0x000fe20000410000 */
[----:B------:R-:W-:-:S03]  /*1890*/  SHF.R.S32.HI R9, RZ, 0x1f, R2 ;  /* 0x0000001fff097819 */ /* 0x000fc60000011402 */
[----:B------:R-:W-:Y:S01]  /*18a0*/  MUFU.EX2 R19, R19 ;  /* 0x0000001300137308 */ /* 0x000fe20000000800 */
[----:B------:R-:W-:Y:S01]  /*18b0*/  @!P1 IMAD.MOV R18, RZ, RZ, -R18 ;  /* 0x000000ffff129224 */ /* 0x000fe200078e0a12 */
[----:B------:R-:W-:Y:S01]  /*18c0*/  @!P0 LOP3.LUT R18, RZ, c[0x0][0x214], RZ, 0x33, !PT ;  /* 0x00008500ff128a12 */ /* 0x000fe200078e33ff */
[----:B------:R-:W-:-:S04]  /*18d0*/  @!P4 IMAD.MOV R7, RZ, RZ, R9 ;  /* 0x000000ffff07c224 */ /* 0x000fc800078e0209 */
[----:B------:R-:W-:Y:S01]  /*18e0*/  IMAD R2, R7, R18, RZ ;  /* 0x0000001207027224 */ /* 0x000fe200078e02ff */
[----:B------:R-:W0:Y:S01]  /*18f0*/  MUFU.EX2 R24, R24 ;  /* 0x0000001800187308 */ /* 0x000e220000000800 */
[----:B------:R-:W-:-:S03]  /*1900*/  IABS R7, c[0x0][0x1c0] ;  /* 0x0000700000077a13 */ /* 0x000fc60000000000 */
[-C--:B------:R-:W-:Y:S02]  /*1910*/  IABS R9, R2.reuse ;  /* 0x0000000200097213 */ /* 0x080fe40000000000 */
[----:B------:R-:W-:Y:S02]  /*1920*/  IABS R28, R2 ;  /* 0x00000002001c7213 */ /* 0x000fe40000000000 */
[----:B------:R-:W1:Y:S01]  /*1930*/  I2F.RP R21, R9 ;  /* 0x0000000900157306 */ /* 0x000e620000209400 */
[----:B------:R-:W-:Y:S02]  /*1940*/  ISETP.NE.AND P6, PT, R2, RZ, PT ;  /* 0x000000ff0200720c */ /* 0x000fe40003fc5270 */
[----:B------:R-:W-:Y:S02]  /*1950*/  IMAD.MOV R28, RZ, RZ, -R28 ;  /* 0x000000ffff1c7224 */ /* 0x000fe400078e0a1c */
[----:B0-----:R-:W-:-:S03]  /*1960*/  FADD.FTZ R31, R19, R24 ;  /* 0x00000018131f7221 */ /* 0x001fc60000010000 */
[----:B------:R-:W0:Y:S01]  /*1970*/  I2F.U32.RP R25, R7 ;  /* 0x0000000700197306 */ /* 0x000e220000209000 */
[----:B------:R-:W-:Y:S01]  /*1980*/  IMAD.IADD R24, R6, 0x1, R9 ;  /* 0x0000000106187824 */ /* 0x000fe200078e0209 */
[----:B------:R-:W2:Y:S06]  /*1990*/  SHFL.BFLY PT, R18, R31, 0x10, 0x1f ;  /* 0x0e001f001f127f89 */ /* 0x000eac00000e0000 */
[----:B-1----:R-:W1:Y:S08]  /*19a0*/  MUFU.RCP R21, R21 ;  /* 0x0000001500157308 */ /* 0x002e700000001000 */
[----:B0-----:R-:W0:Y:S01]  /*19b0*/  MUFU.RCP R38, R25 ;  /* 0x0000001900267308 */ /* 0x001e220000001000 */
[----:B-1----:R-:W-:-:S02]  /*19c0*/  IADD3 R42, R21, 0xffffffe, RZ ;  /* 0x0ffffffe152a7810 */ /* 0x002fc40007ffe0ff */
[----:B------:R-:W-:Y:S01]  /*19d0*/  IABS R21, R24 ;  /* 0x0000001800157213 */ /* 0x000fe20000000000 */
[----:B--2---:R-:W-:-:S04]  /*19e0*/  FADD.FTZ R18, R31, R18 ;  /* 0x000000121f127221 */ /* 0x004fc80000010000 */
[----:B------:R-:W1:Y:S01]  /*19f0*/  F2I.FTZ.U32.TRUNC.NTZ R43, R42 ;  /* 0x0000002a002b7305 */ /* 0x000e62000021f000 */
[----:B0-----:R-:W-:Y:S01]  /*1a00*/  IADD3 R38, R38, 0xffffffe, RZ ;  /* 0x0ffffffe26267810 */ /* 0x001fe20007ffe0ff */
[----:B------:R-:W0:Y:S06]  /*1a10*/  SHFL.BFLY PT, R19, R18, 0x8, 0x1f ;  /* 0x0d001f0012137f89 */ /* 0x000e2c00000e0000 */
[----:B------:R-:W2:Y:S01]  /*1a20*/  F2I.FTZ.U32.TRUNC.NTZ R39, R38 ;  /* 0x0000002600277305 */ /* 0x000ea2000021f000 */
[----:B-1----:R-:W-:Y:S02]  /*1a30*/  IMAD.MOV R30, RZ, RZ, -R43 ;  /* 0x000000ffff1e7224 */ /* 0x002fe400078e0a2b */
[----:B------:R-:W-:-:S02]  /*1a40*/  IMAD.MOV.U32 R42, RZ, RZ, RZ ;  /* 0x000000ffff2a7224 */ /* 0x000fc400078e00ff */
[----:B------:R-:W-:-:S04]  /*1a50*/  IMAD R30, R30, R9, RZ ;  /* 0x000000091e1e7224 */ /* 0x000fc800078e02ff */
[----:B------:R-:W-:-:S04]  /*1a60*/  IMAD.HI.U32 R30, R43, R30, R42 ;  /* 0x0000001e2b1e7227 */ /* 0x000fc800078e002a */
[----:B0-----:R-:W-:Y:S01]  /*1a70*/  FADD.FTZ R19, R18, R19 ;  /* 0x0000001312137221 */ /* 0x001fe20000010000 */
[----:B------:R-:W-:Y:S01]  /*1a80*/  IABS R18, c[0x0][0x1c0] ;  /* 0x0000700000127a13 */ /* 0x000fe20000000000 */
[----:B--2---:R-:W-:Y:S02]  /*1a90*/  IMAD.MOV R6, RZ, RZ, -R39 ;  /* 0x000000ffff067224 */ /* 0x004fe400078e0a27 */
[----:B------:R-:W-:Y:S01]  /*1aa0*/  IMAD.HI.U32 R30, R30, R21, RZ ;  /* 0x000000151e1e7227 */ /* 0x000fe200078e00ff */
[----:B------:R-:W0:Y:S03]  /*1ab0*/  SHFL.BFLY PT, R26, R19, 0x4, 0x1f ;  /* 0x0c801f00131a7f89 */ /* 0x000e2600000e0000 */
[----:B------:R-:W-:Y:S02]  /*1ac0*/  IMAD R28, R30, R28, R21 ;  /* 0x0000001c1e1c7224 */ /* 0x000fe400078e0215 */
[----:B------:R-:W-:-:S02]  /*1ad0*/  IMAD.MOV.U32 R38, RZ, RZ, RZ ;  /* 0x000000ffff267224 */ /* 0x000fc400078e00ff */
[----:B------:R-:W-:Y:S01]  /*1ae0*/  IMAD.MOV R18, RZ, RZ, -R18 ;  /* 0x000000ffff127224 */ /* 0x000fe200078e0a12 */
[----:B------:R-:W-:-:S13]  /*1af0*/  ISETP.GT.U32.AND P3, PT, R9, R28, PT ;  /* 0x0000001c0900720c */ /* 0x000fda0003f64070 */
[----:B------:R-:W-:Y:S01]  /*1b00*/  @!P3 IMAD.IADD R28, R28, 0x1, -R9 ;  /* 0x000000011c1cb824 */ /* 0x000fe200078e0a09 */
[----:B------:R-:W-:Y:S01]  /*1b10*/  @!P3 IADD3 R30, R30, 0x1, RZ ;  /* 0x000000011e1eb810 */ /* 0x000fe20007ffe0ff */
[----:B0-----:R-:W-:Y:S02]  /*1b20*/  FADD.FTZ R26, R19, R26 ;  /* 0x0000001a131a7221 */ /* 0x001fe40000010000 */
[----:B------:R-:W-:Y:S01]  /*1b30*/  IMAD R19, R6, R7, RZ ;  /* 0x0000000706137224 */ /* 0x000fe200078e02ff */
[----:B------:R-:W-:Y:S02]  /*1b40*/  IABS R6, R4 ;  /* 0x0000000400067213 */ /* 0x000fe40000000000 */
[----:B------:R-:W0:Y:S01]  /*1b50*/  SHFL.BFLY PT, R25, R26, 0x2, 0x1f ;  /* 0x0c401f001a197f89 */ /* 0x000e2200000e0000 */
[----:B------:R-:W-:Y:S01]  /*1b60*/  IMAD.HI.U32 R38, R39, R19, R38 ;  /* 0x0000001327267227 */ /* 0x000fe200078e0026 */
[----:B------:R-:W-:Y:S02]  /*1b70*/  ISETP.GE.U32.AND P4, PT, R28, R9, PT ;  /* 0x000000091c00720c */ /* 0x000fe40003f86070 */
[----:B------:R-:W-:-:S03]  /*1b80*/  LOP3.LUT R4, R4, c[0x0][0x1c0], RZ, 0x3c, !PT ;  /* 0x0000700004047a12 */ /* 0x000fc600078e3cff */
[----:B------:R-:W-:-:S04]  /*1b90*/  IMAD.HI.U32 R19, R38, R6, RZ ;  /* 0x0000000626137227 */ /* 0x000fc800078e00ff */
[----:B------:R-:W-:-:S04]  /*1ba0*/  IMAD.HI.U32 R38, R38, R21, RZ ;  /* 0x0000001526267227 */ /* 0x000fc800078e00ff */
[-C--:B------:R-:W-:Y:S01]  /*1bb0*/  IMAD R6, R19, R18.reuse, R6 ;  /* 0x0000001213067224 */ /* 0x080fe200078e0206 */
[----:B------:R-:W-:Y:S01]  /*1bc0*/  @P4 IADD3 R30, R30, 0x1, RZ ;  /* 0x000000011e1e4810 */ /* 0x000fe20007ffe0ff */
[----:B------:R-:W-:Y:S01]  /*1bd0*/  IMAD R18, R38, R18, R21 ;  /* 0x0000001226127224 */ /* 0x000fe200078e0215 */
[----:B------:R-:W-:Y:S02]  /*1be0*/  LOP3.LUT R21, R24, R9, RZ, 0x3c, !PT ;  /* 0x0000000918157212 */ /* 0x000fe400078e3cff */
[----:B------:R-:W-:Y:S02]  /*1bf0*/  ISETP.GT.U32.AND P0, PT, R7, R6, PT ;  /* 0x000000060700720c */ /* 0x000fe40003f04070 */
[----:B------:R-:W-:Y:S01]  /*1c00*/  ISETP.GE.AND P5, PT, R21, RZ, PT ;  /* 0x000000ff1500720c */ /* 0x000fe20003fa6270 */
[----:B0-----:R-:W-:Y:S01]  /*1c10*/  FADD.FTZ R26, R26, R25 ;  /* 0x000000191a1a7221 */ /* 0x001fe20000010000 */
[----:B------:R-:W-:Y:S02]  /*1c20*/  ISETP.GT.U32.AND P1, PT, R7, R18, PT ;  /* 0x000000120700720c */ /* 0x000fe40003f24070 */
[----:B------:R-:W-:-:S02]  /*1c30*/  ISETP.GT.AND P4, PT, R3, RZ, PT ;  /* 0x000000ff0300720c */ /* 0x000fc40003f84270 */
[----:B------:R-:W0:Y:S01]  /*1c40*/  SHFL.BFLY PT, R21, R26, 0x1, 0x1f ;  /* 0x0c201f001a157f89 */ /* 0x000e2200000e0000 */
[----:B------:R-:W-:-:S04]  /*1c50*/  LOP3.LUT R24, R24, c[0x0][0x1c0], RZ, 0x3c, !PT ;  /* 0x0000700018187a12 */ /* 0x000fc800078e3cff */
[--C-:B------:R-:W-:Y:S01]  /*1c60*/  @!P0 IMAD.IADD R6, R6, 0x1, -R7.reuse ;  /* 0x0000000106068824 */ /* 0x100fe200078e0a07 */
[----:B------:R-:W-:Y:S01]  /*1c70*/  @!P0 IADD3 R19, R19, 0x1, RZ ;  /* 0x0000000113138810 */ /* 0x000fe20007ffe0ff */
[----:B------:R-:W-:Y:S01]  /*1c80*/  @!P5 IMAD.MOV R30, RZ, RZ, -R30 ;  /* 0x000000ffff1ed224 */ /* 0x000fe200078e0a1e */
[----:B------:R-:W-:Y:S01]  /*1c90*/  ISETP.GE.AND P0, PT, R4, RZ, PT ;  /* 0x000000ff0400720c */ /* 0x000fe20003f06270 */
[----:B------:R-:W-:Y:S01]  /*1ca0*/  IMAD.MOV.U32 R4, RZ, RZ, c[0x0][0x214] ;  /* 0x00008500ff047624 */ /* 0x000fe200078e00ff */
[-C--:B------:R-:W-:Y:S01]  /*1cb0*/  ISETP.GE.U32.AND P3, PT, R6, R7.reuse, PT ;  /* 0x000000070600720c */ /* 0x080fe20003f66070 */
[----:B------:R-:W-:Y:S01]  /*1cc0*/  @!P1 IMAD.IADD R18, R18, 0x1, -R7 ;  /* 0x0000000112129824 */ /* 0x000fe200078e0a07 */
[----:B------:R-:W-:Y:S02]  /*1cd0*/  SHF.R.S32.HI R6, RZ, 0x1f, R3 ;  /* 0x0000001fff067819 */ /* 0x000fe40000011403 */
[----:B------:R-:W-:Y:S02]  /*1ce0*/  @!P1 IADD3 R38, R38, 0x1, RZ ;  /* 0x0000000126269810 */ /* 0x000fe40007ffe0ff */
[----:B------:R-:W-:-:S02]  /*1cf0*/  ISETP.GE.U32.AND P5, PT, R18, R7, PT ;  /* 0x000000071200720c */ /* 0x000fc40003fa6070 */
[----:B------:R-:W-:Y:S01]  /*1d00*/  LEA.HI.SX32 R7, R3, 0x1, 0x1 ;  /* 0x0000000103077811 */ /* 0x000fe200078f0aff */
[----:B------:R-:W-:Y:S01]  /*1d10*/  @!P4 IMAD.MOV R7, RZ, RZ, R6 ;  /* 0x000000ffff07c224 */ /* 0x000fe200078e0206 */
[----:B------:R-:W-:Y:S02]  /*1d20*/  ISETP.GE.AND P1, PT, R24, RZ, PT ;  /* 0x000000ff1800720c */ /* 0x000fe40003f26270 */
[----:B------:R-:W-:Y:S02]  /*1d30*/  LOP3.LUT R6, RZ, c[0x0][0x1c0], RZ, 0x33, !PT ;  /* 0x00007000ff067a12 */ /* 0x000fe400078e33ff */
[----:B------:R-:W-:Y:S01]  /*1d40*/  @P3 IADD3 R19, R19, 0x1, RZ ;  /* 0x0000000113133810 */ /* 0x000fe20007ffe0ff */
[----:B0-----:R-:W-:Y:S01]  /*1d50*/  FADD.FTZ R21, R26, R21 ;  /* 0x000000151a157221 */ /* 0x001fe20000010000 */
[----:B------:R-:W-:Y:S02]  /*1d60*/  ISETP.NE.AND P3, PT, RZ, UR4, PT ;  /* 0x00000004ff007c0c */ /* 0x000fe4000bf65270 */
[----:B------:R-:W-:Y:S01]  /*1d70*/  @!P6 LOP3.LUT R30, RZ, R9, RZ, 0x33, !PT ;  /* 0x00000009ff1ee212 */ /* 0x000fe200078e33ff */
[----:B------:R-:W-:Y:S01]  /*1d80*/  @!P0 IMAD.MOV R19, RZ, RZ, -R19 ;  /* 0x000000ffff138224 */ /* 0x000fe200078e0a13 */
[----:B------:R-:W-:-:S02]  /*1d90*/  FSETP.NE.FTZ.AND P4, PT, R21, RZ, PT ;  /* 0x000000ff1500720b */ /* 0x000fc40003f95000 */
[----:B------:R-:W-:Y:S02]  /*1da0*/  @P5 IADD3 R38, R38, 0x1, RZ ;  /* 0x0000000126265810 */ /* 0x000fe40007ffe0ff */
[----:B------:R-:W-:Y:S02]  /*1db0*/  LOP3.LUT P5, RZ, R8, 0x1f, RZ, 0xc0, !PT ;  /* 0x0000001f08ff7812 */ /* 0x000fe400078ac0ff */
[----:B------:R-:W-:Y:S01]  /*1dc0*/  ISETP.GT.AND P0, PT, R2, RZ, PT ;  /* 0x000000ff0200720c */ /* 0x000fe20003f04270 */
[----:B------:R-:W-:Y:S01]  /*1dd0*/  @!P1 IMAD.MOV R38, RZ, RZ, -R38 ;  /* 0x000000ffff269224 */ /* 0x000fe200078e0a26 */
[----:B------:R-:W-:Y:S02]  /*1de0*/  ISETP.GT.OR P5, PT, R8, 0x7f, P5 ;  /* 0x0000007f0800780c */ /* 0x000fe40002fa4670 */
[----:B------:R-:W-:Y:S02]  /*1df0*/  SEL R8, R4, 0x1, !P3 ;  /* 0x0000000104087807 */ /* 0x000fe40005800000 */
[----:B------:R-:W-:Y:S01]  /*1e00*/  ISETP.NE.AND P1, PT, RZ, c[0x0][0x1c0], PT ;  /* 0x00007000ff007a0c */ /* 0x000fe20003f25270 */
[----:B------:R-:W0:Y:S01]  /*1e10*/  @P4 MUFU.LG2 R4, R21 ;  /* 0x0000001500044308 */ /* 0x000e220000000c00 */
[----:B------:R-:W-:-:S02]  /*1e20*/  SHF.R.S32.HI R18, RZ, 0x1f, R2 ;  /* 0x0000001fff127819 */ /* 0x000fc40000011402 */
[C---:B------:R-:W-:Y:S02]  /*1e30*/  SEL R25, R6.reuse, R19, !P1 ;  /* 0x0000001306197207 */ /* 0x040fe40004800000 */
[----:B------:R-:W-:Y:S02]  /*1e40*/  SEL R31, R6, R38, !P1 ;  /* 0x00000026061f7207 */ /* 0x000fe40004800000 */
[----:B------:R-:W-:Y:S01]  /*1e50*/  ISETP.LT.U32.AND P1, PT, R22, R30, PT ;  /* 0x0000001e1600720c */ /* 0x000fe20003f21070 */
[-C--:B------:R-:W-:Y:S01]  /*1e60*/  IMAD R6, R25, R8.reuse, RZ ;  /* 0x0000000819067224 */ /* 0x080fe200078e02ff */
[----:B------:R-:W-:Y:S01]  /*1e70*/  SHF.R.S32.HI R19, RZ, 0x1f, R30 ;  /* 0x0000001fff137819 */ /* 0x000fe2000001141e */
[----:B------:R-:W-:Y:S01]  /*1e80*/  IMAD R8, R31, R8, RZ ;  /* 0x000000081f087224 */ /* 0x000fe200078e02ff */
[----:B------:R-:W-:Y:S01]  /*1e90*/  LEA.HI.SX32 R9, R2, 0x1, 0x1 ;  /* 0x0000000102097811 */ /* 0x000fe200078f0aff */
[----:B------:R-:W-:Y:S01]  /*1ea0*/  @!P0 IMAD.MOV R9, RZ, RZ, R18 ;  /* 0x000000ffff098224 */ /* 0x000fe200078e0212 */
[----:B------:R-:W-:Y:S01]  /*1eb0*/  ISETP.LT.AND.EX P1, PT, R23, R19, PT, P1 ;  /* 0x000000131700720c */ /* 0x000fe20003f21310 */
[----:B------:R-:W-:-:S02]  /*1ec0*/  IMAD R7, R7, R6, RZ ;  /* 0x0000000607077224 */ /* 0x000fc400078e02ff */
[----:B------:R-:W-:Y:S02]  /*1ed0*/  IMAD.MOV.U32 R31, RZ, RZ, 0x7f800000 ;  /* 0x7f800000ff1f7424 */ /* 0x000fe400078e00ff */
[----:B------:R-:W-:Y:S01]  /*1ee0*/  IMAD R6, R8, R9, RZ ;  /* 0x0000000908067224 */ /* 0x000fe200078e02ff */
[----:B------:R-:W-:Y:S01]  /*1ef0*/  SEL R9, R22, R30, P1 ;  /* 0x0000001e16097207 */ /* 0x000fe20000800000 */
[----:B0-----:R-:W-:Y:S01]  /*1f00*/  @P4 FFMA.FTZ R31, R4, 0.69314718246459960938, R17 ;  /* 0x3f317218041f4823 */ /* 0x001fe20000010011 */
        /* <DEDUP_REMOVED lines=38> */
[----:B------:R-:W-:Y:S05]  /*2170*/  CALL.REL.NOINC `($__internal_1_$__cuda_sm20_div_s64) ;  /* 0x000023e000007944 */ /* 0x000fea0003c00000 */
        /* <DEDUP_REMOVED lines=10> */
.L_x_64:
        /* <DEDUP_REMOVED lines=22> */
.L_x_65:
[----:B------:R-:W-:Y:S05]  /*2380*/  BSYNC B0 ;  /* 0x0000000000007941 */ /* 0x000fea0003800000 */
.L_x_63:
[----:B------:R-:W-:Y:S01]  /*2390*/  LOP3.LUT R19, R17, R0, RZ, 0xfc, !PT ;  /* 0x0000000011137212 */ /* 0x000fe200078efcff */
[----:B------:R-:W-:Y:S03]  /*23a0*/  BSSY B0, `(.L_x_66) ;  /* 0x0000028000007945 */ /* 0x000fe60003800000 */
[----:B------:R-:W-:-:S13]  /*23b0*/  ISETP.NE.U32.AND P0, PT, R19, RZ, PT ;  /* 0x000000ff1300720c */ /* 0x000fda0003f05070 */
[----:B------:R-:W-:Y:S05]  /*23c0*/  @!P0 BRA `(.L_x_67) ;  /* 0x000000f000008947 */ /* 0x000fea0003800000 */
[----:B------:R-:W-:Y:S01]  /*23d0*/  IMAD.MOV.U32 R28, RZ, RZ, R29 ;  /* 0x000000ffff1c7224 */ /* 0x000fe200078e001d */
[----:B------:R-:W-:Y:S02]  /*23e0*/  MOV R25, R0 ;  /* 0x0000000000197202 */ /* 0x000fe40000000f00 */
[----:B------:R-:W-:Y:S02]  /*23f0*/  MOV R26, 0x2410 ;  /* 0x00002410001a7802 */ /* 0x000fe40000000f00 */
[----:B------:R-:W-:Y:S05]  /*2400*/  CALL.REL.NOINC `($__internal_1_$__cuda_sm20_div_s64) ;  /* 0x0000215000007944 */ /* 0x000fea0003c00000 */
[----:B------:R-:W-:Y:S01]  /*2410*/  IADD3 R19, P0, RZ, -R22, RZ ;  /* 0x80000016ff137210 */ /* 0x000fe20007f1e0ff */
[----:B------:R-:W-:Y:S01]  /*2420*/  IMAD.MOV.U32 R43, RZ, RZ, R23 ;  /* 0x000000ffff2b7224 */ /* 0x000fe200078e0017 */
[----:B------:R-:W-:Y:S02]  /*2430*/  MOV R38, R18 ;  /* 0x0000001200267202 */ /* 0x000fe40000000f00 */
[----:B------:R-:W-:Y:S02]  /*2440*/  IADD3.X R24, RZ, ~R23, RZ, P0, !PT ;  /* 0x80000017ff187210 */ /* 0x000fe400007fe4ff */
[----:B------:R-:W-:Y:S02]  /*2450*/  MOV R39, R17 ;  /* 0x0000001100277202 */ /* 0x000fe40000000f00 */
[----:B------:R-:W-:Y:S01]  /*2460*/  MOV R42, R22 ;  /* 0x00000016002a7202 */ /* 0x000fe20000000f00 */
[----:B------:R-:W-:-:S02]  /*2470*/  IMAD R24, R24, R29, RZ ;  /* 0x0000001d18187224 */ /* 0x000fc400078e02ff */
[----:B------:R-:W-:-:S04]  /*2480*/  IMAD.WIDE.U32 R38, R29, R19, R38 ;  /* 0x000000131d267225 */ /* 0x000fc800078e0026 */
[----:B------:R-:W-:-:S04]  /*2490*/  IMAD R0, R0, R19, R24 ;  /* 0x0000001300007224 */ /* 0x000fc800078e0218 */
[----:B------:R-:W-:Y:S01]  /*24a0*/  IMAD.IADD R0, R39, 0x1, R0 ;  /* 0x0000000127007824 */ /* 0x000fe200078e0200 */
[----:B------:R-:W-:Y:S05]  /*24b0*/  BRA `(.L_x_68) ;  /* 0x0000016000007947 */ /* 0x000fea0003800000 */
.L_x_67:
        /* <DEDUP_REMOVED lines=22> */
.L_x_68:
[----:B------:R-:W-:Y:S05]  /*2620*/  BSYNC B0 ;  /* 0x0000000000007941 */ /* 0x000fea0003800000 */
.L_x_66:
        /* <DEDUP_REMOVED lines=11> */
[----:B------:R-:W-:Y:S05]  /*26e0*/  CALL.REL.NOINC `($__internal_1_$__cuda_sm20_div_s64) ;  /* 0x00001e7000007944 */ /* 0x000fea0003c00000 */
[----:B------:R-:W-:-:S04]  /*26f0*/  IADD3 R17, P0, RZ, -R22, RZ ;  /* 0x80000016ff117210 */ /* 0x000fc80007f1e0ff */
[----:B------:R-:W-:Y:S01]  /*2700*/  IADD3.X R18, RZ, ~R23, RZ, P0, !PT ;  /* 0x80000017ff127210 */ /* 0x000fe200007fe4ff */
[----:B------:R-:W-:-:S04]  /*2710*/  IMAD.WIDE.U32 R42, R5, R17, R42 ;  /* 0x00000011052a7225 */ /* 0x000fc800078e002a */
[----:B------:R-:W-:-:S04]  /*2720*/  IMAD R18, R18, R5, RZ ;  /* 0x0000000512127224 */ /* 0x000fc800078e02ff */
[----:B------:R-:W-:-:S05]  /*2730*/  IMAD R4, R4, R17, R18 ;  /* 0x0000001104047224 */ /* 0x000fca00078e0212 */
[----:B------:R-:W-:Y:S01]  /*2740*/  IADD3 R4, R43, R4, RZ ;  /* 0x000000042b047210 */ /* 0x000fe20007ffe0ff */
[----:B------:R-:W-:Y:S05]  /*2750*/  BRA `(.L_x_71) ;  /* 0x0000016000007947 */ /* 0x000fea0003800000 */
.L_x_70:
        /* <DEDUP_REMOVED lines=22> */
.L_x_71:
[----:B------:R-:W-:Y:S05]  /*28c0*/  BSYNC B0 ;  /* 0x0000000000007941 */ /* 0x000fea0003800000 */
.L_x_69:
[-C--:B------:R-:W-:Y:S01]  /*28d0*/  IMAD R5, R41, R16.reuse, RZ ;  /* 0x0000001029057224 */ /* 0x080fe200078e02ff */
[----:B------:R-:W-:Y:S01]  /*28e0*/  SHF.R.S32.HI R17, RZ, 0x1f, R29 ;  /* 0x0000001fff117819 */ /* 0x000fe2000001141d */
[C---:B------:R-:W-:Y:S01]  /*28f0*/  IMAD.WIDE.U32 R46, R40.reuse, R16, RZ ;  /* 0x00000010282e7225 */ /* 0x040fe200078e00ff */
[----:B------:R-:W-:Y:S01]  /*2900*/  ULDC.U8 UR6, c[0x0][0x329] ;  /* 0x0000ca4000067ab9 */ /* 0x000fe20000000000 */
[----:B------:R-:W-:Y:S01]  /*2910*/  BSSY B0, `(.L_x_72) ;  /* 0x0000046000007945 */ /* 0x000fe20003800000 */
[----:B------:R-:W-:Y:S01]  /*2920*/  UISETP.NE.AND UP0, UPT, UR6, URZ, UPT ;  /* 0x0000003f0600728c */ /* 0x000fe2000bf05270 */
[----:B------:R-:W-:Y:S01]  /*2930*/  IMAD R5, R40, R15, R5 ;  /* 0x0000000f28057224 */ /* 0x000fe200078e0205 */
[----:B------:R-:W-:Y:S01]  /*2940*/  ULDC.64 UR4, c[0x0][0x210] ;  /* 0x0000840000047ab9 */ /* 0x000fe20000000a00 */
[----:B------:R-:W-:Y:S01]  /*2950*/  IMAD R0, R0, R29, RZ ;  /* 0x0000001d00007224 */ /* 0x000fe200078e02ff */
[----:B------:R-:W-:Y:S02]  /*2960*/  UIMAD UR4, UR4, UR5, URZ ;  /* 0x00000005040472a4 */ /* 0x000fe4000f8e023f */
[----:B------:R-:W-:Y:S01]  /*2970*/  IADD3 R5, R47, R5, RZ ;  /* 0x000000052f057210 */ /* 0x000fe20007ffe0ff */
[----:B------:R-:W-:Y:S01]  /*2980*/  IMAD R17, R17, R38, R0 ;  /* 0x0000002611117224 */ /* 0x000fe200078e0200 */
[----:B------:R-:W-:Y:S01]  /*2990*/  USEL UR5, UR5, 0x1, !UP0 ;  /* 0x0000000105057887 */ /* 0x000fe2000c000000 */
[----:B------:R-:W-:Y:S01]  /*29a0*/  IMAD.WIDE.U32 R38, R38, R29, RZ ;  /* 0x0000001d26267225 */ /* 0x000fe200078e00ff */
[----:B------:R-:W-:-:S02]  /*29b0*/  USHF.R.S32.HI UR9, URZ, 0x1f, UR4 ;  /* 0x0000001f3f097899 */ /* 0x000fc40008011404 */
[----:B------:R-:W-:Y:S01]  /*29c0*/  USHF.R.S32.HI UR6, URZ, 0x1f, UR5 ;  /* 0x0000001f3f067899 */ /* 0x000fe20008011405 */
[----:B------:R-:W-:Y:S02]  /*29d0*/  IMAD R18, R5, R14, RZ ;  /* 0x0000000e05127224 */ /* 0x000fe400078e02ff */
[----:B------:R-:W-:Y:S02]  /*29e0*/  IMAD R19, R4, UR4, RZ ;  /* 0x0000000404137c24 */ /* 0x000fe4000f8e02ff */
[----:B------:R-:W-:Y:S02]  /*29f0*/  IMAD R25, R13, R46, R18 ;  /* 0x0000002e0d197224 */ /* 0x000fe400078e0212 */
[----:B------:R-:W-:-:S04]  /*2a00*/  IMAD.WIDE.U32 R46, R46, R14, RZ ;  /* 0x0000000e2e2e7225 */ /* 0x000fc800078e00ff */
[----:B------:R-:W-:Y:S01]  /*2a10*/  IMAD R5, R23, UR5, RZ ;  /* 0x0000000517057c24 */ /* 0x000fe2000f8e02ff */
[----:B------:R-:W-:Y:S01]  /*2a20*/  IADD3 R25, R47, R25, RZ ;  /* 0x000000192f197210 */ /* 0x000fe20007ffe0ff */
[C---:B------:R-:W-:Y:S02]  /*2a30*/  IMAD R19, R42.reuse, UR9, R19 ;  /* 0x000000092a137c24 */ /* 0x040fe4000f8e0213 */
[----:B------:R-:W-:Y:S01]  /*2a40*/  IMAD.WIDE.U32 R42, R42, UR4, RZ ;  /* 0x000000042a2a7c25 */ /* 0x000fe2000f8e00ff */
[----:B------:R-:W-:-:S03]  /*2a50*/  LOP3.LUT R0, R49, R25, RZ, 0xfc, !PT ;  /* 0x0000001931007212 */ /* 0x000fc600078efcff */
[----:B------:R-:W-:Y:S01]  /*2a60*/  IMAD R5, R22, UR6, R5 ;  /* 0x0000000616057c24 */ /* 0x000fe2000f8e0205 */
[----:B------:R-:W-:Y:S01]  /*2a70*/  ISETP.NE.U32.AND P0, PT, R0, RZ, PT ;  /* 0x000000ff0000720c */ /* 0x000fe20003f05070 */
[----:B------:R-:W-:Y:S01]  /*2a80*/  IMAD.WIDE.U32 R40, R22, UR5, RZ ;  /* 0x0000000516287c25 */ /* 0x000fe2000f8e00ff */
[----:B------:R-:W-:Y:S02]  /*2a90*/  IADD3 R0, R39, R17, RZ ;  /* 0x0000001127007210 */ /* 0x000fe40007ffe0ff */
[----:B------:R-:W-:Y:S01]  /*2aa0*/  IADD3 R4, R43, R19, RZ ;  /* 0x000000132b047210 */ /* 0x000fe20007ffe0ff */
[----:B------:R-:W-:Y:S01]  /*2ab0*/  IMAD R3, R3, UR4, RZ ;  /* 0x0000000403037c24 */ /* 0x000fe2000f8e02ff */
[----:B------:R-:W-:Y:S01]  /*2ac0*/  IADD3 R5, R41, R5, RZ ;  /* 0x0000000529057210 */ /* 0x000fe20007ffe0ff */
[----:B------:R-:W-:-:S06]  /*2ad0*/  IMAD R2, R2, UR4, RZ ;  /* 0x0000000402027c24 */ /* 0x000fcc000f8e02ff */
[----:B------:R-:W-:Y:S05]  /*2ae0*/  @!P0 BRA `(.L_x_73) ;  /* 0x0000011000008947 */ /* 0x000fea0003800000 */
[----:B------:R-:W-:Y:S01]  /*2af0*/  IMAD.MOV.U32 R18, RZ, RZ, R48 ;  /* 0x000000ffff127224 */ /* 0x000fe200078e0030 */
[----:B------:R-:W-:Y:S01]  /*2b00*/  MOV R17, R49 ;  /* 0x0000003100117202 */ /* 0x000fe20000000f00 */
[----:B------:R-:W-:Y:S01]  /*2b10*/  IMAD.MOV.U32 R28, RZ, RZ, R46 ;  /* 0x000000ffff1c7224 */ /* 0x000fe200078e002e */
[----:B------:R-:W-:Y:S02]  /*2b20*/  MOV R26, 0x2b40 ;  /* 0x00002b40001a7802 */ /* 0x000fe40000000f00 */
[----:B------:R-:W-:Y:S05]  /*2b30*/  CALL.REL.NOINC `($__internal_1_$__cuda_sm20_div_s64) ;  /* 0x00001a2000007944 */ /* 0x000fea0003c00000 */
        /* <DEDUP_REMOVED lines=12> */
.L_x_73:
        /* <DEDUP_REMOVED lines=23> */
.L_x_74:
[----:B------:R-:W-:Y:S05]  /*2d70*/  BSYNC B0 ;  /* 0x0000000000007941 */ /* 0x000fea0003800000 */
.L_x_72:
        /* <DEDUP_REMOVED lines=18> */
.L_x_76:
        /* <DEDUP_REMOVED lines=22> */
.L_x_77:
[----:B------:R-:W-:Y:S05]  /*3000*/  BSYNC B0 ;  /* 0x0000000000007941 */ /* 0x000fea0003800000 */
.L_x_75:
        /* <DEDUP_REMOVED lines=22> */
.L_x_79:
        /* <DEDUP_REMOVED lines=23> */
.L_x_80:
[----:B------:R-:W-:Y:S05]  /*32e0*/  BSYNC B0 ;  /* 0x0000000000007941 */ /* 0x000fea0003800000 */
.L_x_78:
        /* <DEDUP_REMOVED lines=11> */
[----:B------:R-:W-:-:S04]  /*33a0*/  IMAD.WIDE.U32 R50, R14, R3, RZ ;  /* 0x000000030e327225 */ /* 0x000fc800078e00ff */
[----:B------:R-:W-:Y:S02]  /*33b0*/  IMAD R13, R22, R24, R13 ;  /* 0x00000018160d7224 */ /* 0x000fe400078e020d */
[----:B------:R-:W-:Y:S02]  /*33c0*/  IMAD R7, R7, R14, R19 ;  /* 0x0000000e07077224 */ /* 0x000fe400078e0213 */
[----:B------:R-:W-:Y:S01]  /*33d0*/  IMAD R3, R17, R16, R15 ;  /* 0x0000001011037224 */ /* 0x000fe200078e020f */
[----:B------:R-:W-:Y:S01]  /*33e0*/  IADD3 R14, R49, R13, RZ ;  /* 0x0000000d310e7210 */ /* 0x000fe20007ffe0ff */
        /* <DEDUP_REMOVED lines=9> */
[----:B------:R-:W-:Y:S05]  /*3480*/  CALL.REL.NOINC `($__internal_1_$__cuda_sm20_div_s64) ;  /* 0x000010d000007944 */ /* 0x000fea0003c00000 */
[----:B------:R-:W-:Y:S02]  /*3490*/  IADD3 R15, P0, RZ, -R22, RZ ;  /* 0x80000016ff0f7210 */ /* 0x000fe40007f1e0ff */
[----:B------:R-:W-:Y:S02]  /*34a0*/  MOV R16, R46 ;  /* 0x0000002e00107202 */ /* 0x000fe40000000f00 */
[----:B------:R-:W-:-:S02]  /*34b0*/  IADD3.X R13, RZ, ~R23, RZ, P0, !PT ;  /* 0x80000017ff0d7210 */ /* 0x000fc400007fe4ff */
[----:B------:R-:W-:-:S03]  /*34c0*/  MOV R17, R47 ;  /* 0x0000002f00117202 */ /* 0x000fc60000000f00 */
[----:B------:R-:W-:Y:S02]  /*34d0*/  IMAD R13, R13, R12, RZ ;  /* 0x0000000c0d0d7224 */ /* 0x000fe400078e02ff */
[----:B------:R-:W-:Y:S01]  /*34e0*/  IMAD.WIDE.U32 R16, R12, R15, R16 ;  /* 0x0000000f0c107225 */ /* 0x000fe200078e0010 */
[----:B------:R-:W-:-:S03]  /*34f0*/  MOV R12, R22 ;  /* 0x00000016000c7202 */ /* 0x000fc60000000f00 */
[----:B------:R-:W-:Y:S02]  /*3500*/  IMAD R10, R10, R15, R13 ;  /* 0x0000000f0a0a7224 */ /* 0x000fe400078e020d */
[----:B------:R-:W-:Y:S02]  /*3510*/  IMAD.MOV.U32 R13, RZ, RZ, R23 ;  /* 0x000000ffff0d7224 */ /* 0x000fe400078e0017 */
[----:B------:R-:W-:Y:S01]  /*3520*/  IMAD.IADD R10, R17, 0x1, R10 ;  /* 0x00000001110a7824 */ /* 0x000fe200078e020a */
[----:B------:R-:W-:Y:S05]  /*3530*/  BRA `(.L_x_83) ;  /* 0x0000017000007947 */ /* 0x000fea0003800000 */
.L_x_82:
[----:B------:R-:W0:Y:S01]  /*3540*/  I2F.U32.RP R17, R12 ;  /* 0x0000000c00117306 */ /* 0x000e220000209000 */
[----:B------:R-:W-:Y:S01]  /*3550*/  IMAD.MOV.U32 R18, RZ, RZ, RZ ;  /* 0x000000ffff127224 */ /* 0x000fe200078e00ff */
[----:B------:R-:W-:-:S06]  /*3560*/  ISETP.NE.U32.AND P0, PT, R12, RZ, PT ;  /* 0x000000ff0c00720c */ /* 0x000fcc0003f05070 */
        /* <DEDUP_REMOVED lines=18> */
[----:B------:R-:W-:Y:S01]  /*3690*/  MOV R12, R15 ;  /* 0x0000000f000c7202 */ /* 0x000fe20000000f00 */
[----:B------:R-:W-:Y:S02]  /*36a0*/  IMAD.MOV.U32 R13, RZ, RZ, RZ ;  /* 0x000000ffff0d7224 */ /* 0x000fe400078e00ff */
.L_x_83:
[----:B------:R-:W-:Y:S05]  /*36b0*/  BSYNC B0 ;  /* 0x0000000000007941 */ /* 0x000fea0003800000 */
.L_x_81:
        /* <DEDUP_REMOVED lines=23> */
[----:B------:R-:W-:Y:S01]  /*3830*/  IMAD R16, R8, R15, R16 ;  /* 0x0000000f08107224 */ /* 0x000fe200078e0210 */
[----:B------:R-:W-:-:S04]  /*3840*/  MOV R8, R12 ;  /* 0x0000000c00087202 */ /* 0x000fc80000000f00 */
[----:B------:R-:W-:Y:S01]  /*3850*/  IADD3 R13, R13, R16, RZ ;  /* 0x000000100d0d7210 */ /* 0x000fe20007ffe0ff */
[----:B------:R-:W-:Y:S05]  /*3860*/  BRA `(.L_x_86) ;  /* 0x0000017000007947 */ /* 0x000fea0003800000 */
.L_x_85:
        /* <DEDUP_REMOVED lines=23> */
.L_x_86:
[----:B------:R-:W-:Y:S05]  /*39e0*/  BSYNC B0 ;  /* 0x0000000000007941 */ /* 0x000fea0003800000 */
.L_x_84:
        /* <DEDUP_REMOVED lines=20> */
.L_x_62:
[----:B------:R-:W-:-:S04]  /*3b30*/  LEA R2, P0, R38, c[0x0][0x200], 0x2 ;  /* 0x0000800026027a11 */ /* 0x000fc800078010ff */
[----:B------:R-:W-:-:S05]  /*3b40*/  LEA.HI.X R3, R38, c[0x0][0x204], R39, 0x2, P0 ;  /* 0x0000810026037a11 */ /* 0x000fca00000f1427 */
[----:B------:R0:W-:Y:S04]  /*3b50*/  STG.E [R2.64], R31 ;  /* 0x0000001f02007986 */ /* 0x0001e8000c10190a */
.L_x_61:
[----:B------:R-:W-:Y:S05]  /*3b60*/  BSYNC B1 ;  /* 0x0000000000017941 */ /* 0x000fea0003800000 */
.L_x_60:
[C---:B------:R-:W-:Y:S01]  /*3b70*/  ISETP.GE.OR P0, PT, R36.reuse, c[0x0][0x314], P2 ;  /* 0x0000c50024007a0c */ /* 0x040fe20001706670 */
[----:B0-----:R-:W-:Y:S01]  /*3b80*/  IMAD.MOV.U32 R2, RZ, RZ, c[0x0][0x314] ;  /* 0x0000c500ff027624 */ /* 0x001fe200078e00ff */
[C---:B------:R-:W-:Y:S01]  /*3b90*/  IADD3 R0, R36.reuse, 0x20, RZ ;  /* 0x0000002024007810 */ /* 0x040fe20007ffe0ff */
[----:B------:R-:W-:Y:S01]  /*3ba0*/  IMAD.SHL.U32 R36, R36, 0x4, RZ ;  /* 0x0000000424247824 */ /* 0x000fe200078e00ff */
[----:B------:R-:W-:Y:S01]  /*3bb0*/  HFMA2.MMA R9, -RZ, RZ, 0, 0 ;  /* 0x00000000ff097435 */ /* 0x000fe200000001ff */
[----:B------:R-:W-:Y:S01]  /*3bc0*/  CS2R R6, SRZ ;  /* 0x0000000000067805 */ /* 0x000fe2000001ff00 */
[----:B------:R-:W-:Y:S01]  /*3bd0*/  ISETP.GE.OR P2, PT, R0, c[0x0][0x314], P2 ;  /* 0x0000c50000007a0c */ /* 0x000fe20001746670 */
[----:B------:R-:W-:Y:S01]  /*3be0*/  CS2R R4, SRZ ;  /* 0x0000000000047805 */ /* 0x000fe2000001ff00 */
[----:B------:R-:W-:-:S05]  /*3bf0*/  IADD3 R25, R36, 0x80, RZ ;  /* 0x0000008024197810 */ /* 0x000fca0007ffe0ff */
[----:B------:R-:W-:-:S04]  /*3c00*/  @!P0 FADD.FTZ R0, -R31, R34 ;  /* 0x000000221f008221 */ /* 0x000fc80000010100 */
[----:B------:R-:W-:Y:S02]  /*3c10*/  @!P0 FMUL.FTZ R0, R0, 1.4426950216293334961 ;  /* 0x3fb8aa3b00008820 */ /* 0x000fe40000410000 */
[----:B------:R-:W-:-:S04]  /*3c20*/  @!P2 FADD.FTZ R31, -R31, R33 ;  /* 0x000000211f1fa221 */ /* 0x000fc80000010100 */
[----:B------:R-:W0:Y:S01]  /*3c30*/  @!P0 MUFU.EX2 R0, R0 ;  /* 0x0000000000008308 */ /* 0x000e220000000800 */
[----:B------:R-:W-:-:S07]  /*3c40*/  @!P2 FMUL.FTZ R8, R31, 1.4426950216293334961 ;  /* 0x3fb8aa3b1f08a820 */ /* 0x000fce0000410000 */
[----:B------:R-:W1:Y:S01]  /*3c50*/  @!P2 MUFU.EX2 R8, R8 ;  /* 0x000000080008a308 */ /* 0x000e620000000800 */
[----:B0-----:R0:W-:Y:S01]  /*3c60*/  @!P0 STS [R27.X4], R0 ;  /* 0x000000001b008388 */ /* 0x0011e20000004800 */
[----:B------:R-:W-:Y:S02]  /*3c70*/  ISETP.GE.AND P0, PT, R2, 0x1, PT ;  /* 0x000000010200780c */ /* 0x000fe40003f06270 */
[----:B------:R-:W-:Y:S01]  /*3c80*/  CS2R R2, SRZ ;  /* 0x0000000000027805 */ /* 0x000fe2000001ff00 */
[----:B-1----:R1:W-:Y:S01]  /*3c90*/  @!P2 STS [R27.X4+0x280], R8 ;  /* 0x000280081b00a388 */ /* 0x0023e20000004800 */
[----:B0-----:R-:W-:-:S03]  /*3ca0*/  MOV R0, RZ ;  /* 0x000000ff00007202 */ /* 0x001fc60000000f00 */
        /* <DEDUP_REMOVED lines=11> */
[C---:B-1----:R-:W-:Y:S01]  /*3d60*/  IADD3 R8, P0, R21.reuse, UR5, RZ ;  /* 0x0000000515087c10 */ /* 0x042fe2000ff1e0ff */
        /* <DEDUP_REMOVED lines=11> */
.L_x_90:
        /* <DEDUP_REMOVED lines=11> */
.L_x_89:
[----:B------:R-:W-:Y:S05]  /*3ed0*/  BSYNC B0 ;  /* 0x0000000000007941 */ /* 0x000fea0003800000 */
.L_x_88:
        /* <DEDUP_REMOVED lines=15> */
.L_x_87:
        /* <DEDUP_REMOVED lines=11> */
[-C--:B-1----:R-:W-:Y:S02]  /*4080*/  IABS R8, R6.reuse ;  /* 0x0000000600087213 */ /* 0x082fe40000000000 */
        /* <DEDUP_REMOVED lines=77> */
        .weak           $__internal_1_$__cuda_sm20_div_s64
        .type           $__internal_1_$__cuda_sm20_div_s64,@function
        .size           $__internal_1_$__cuda_sm20_div_s64,(.L_x_8717 - $__internal_1_$__cuda_sm20_div_s64)
$__internal_1_$__cuda_sm20_div_s64:
        /* <DEDUP_REMOVED lines=25> */
[----:B------:R-:W-:Y:S02]  /*46f0*/  IADD3 R23, P0, RZ, -R56, RZ ;  /* 0x80000038ff177210 */ /* 0x000fe40007f1e0ff */
[----:B------:R-:W-:Y:S01]  /*4700*/  ISETP.GE.AND P1, PT, R17, RZ, PT ;  /* 0x000000ff1100720c */ /* 0x000fe20003f26270 */
[----:B------:R-:W-:Y:S02]  /*4710*/  IMAD R19, R22, R44, R19 ;  /* 0x0000002c16137224 */ /* 0x000fe400078e0213 */
[----:B------:R-:W-:-:S04]  /*4720*/  IMAD.HI.U32 R54, R55, R23, RZ ;  /* 0x0000001737367227 */ /* 0x000fc800078e00ff */
[----:B------:R-:W-:Y:S01]  /*4730*/  IMAD.X R19, RZ, RZ, ~R19, P0 ;  /* 0x000000ffff137224 */ /* 0x000fe200000e0e13 */
[----:B------:R-:W-:-:S03]  /*4740*/  IADD3 R21, P0, RZ, -R18, RZ ;  /* 0x80000012ff157210 */ /* 0x000fc60007f1e0ff */
[----:B------:R-:W-:Y:S01]  /*4750*/  IMAD.WIDE.U32 R54, P6, R55, R19, R54 ;  /* 0x0000001337367225 */ /* 0x000fe200078c0036 */
[----:B------:R-:W-:-:S03]  /*4760*/  SEL R21, R21, R18, !P1 ;  /* 0x0000001215157207 */ /* 0x000fc60004800000 */
[C---:B------:R-:W-:Y:S02]  /*4770*/  IMAD R24, R22.reuse, R19, RZ ;  /* 0x0000001316187224 */ /* 0x040fe400078e02ff */
[----:B------:R-:W-:-:S04]  /*4780*/  IMAD.HI.U32 R23, P5, R22, R23, R54 ;  /* 0x0000001716177227 */ /* 0x000fc800078a0036 */
[----:B------:R-:W-:Y:S01]  /*4790*/  IMAD.HI.U32 R19, R22, R19, RZ ;  /* 0x0000001316137227 */ /* 0x000fe200078e00ff */
[----:B------:R-:W-:-:S03]  /*47a0*/  IADD3 R24, P4, R24, R23, RZ ;  /* 0x0000001718187210 */ /* 0x000fc60007f9e0ff */
[----:B------:R-:W-:Y:S02]  /*47b0*/  IMAD.X R30, RZ, RZ, ~R17, P0 ;  /* 0x000000ffff1e7224 */ /* 0x000fe400000e0e11 */
[----:B------:R-:W-:Y:S02]  /*47c0*/  IMAD.X R22, R19, 0x1, R22, P6 ;  /* 0x0000000113167824 */ /* 0x000fe400030e0616 */
[----:B------:R-:W-:Y:S01]  /*47d0*/  IMAD.HI.U32 R54, R24, R21, RZ ;  /* 0x0000001518367227 */ /* 0x000fe200078e00ff */
[----:B------:R-:W-:Y:S02]  /*47e0*/  SEL R19, R30, R17, !P1 ;  /* 0x000000111e137207 */ /* 0x000fe40004800000 */
[----:B------:R-:W-:Y:S01]  /*47f0*/  IADD3.X R22, RZ, RZ, R22, P4, P5 ;  /* 0x000000ffff167210 */ /* 0x000fe200027ea416 */
[----:B------:R-:W-:-:S04]  /*4800*/  IMAD.MOV.U32 R55, RZ, RZ, RZ ;  /* 0x000000ffff377224 */ /* 0x000fc800078e00ff */
        /* <DEDUP_REMOVED lines=10> */
[CC--:B------:R-:W-:Y:S01]  /*48b0*/  ISETP.GE.U32.AND P4, PT, R21.reuse, R44.reuse, PT ;  /* 0x0000002c1500720c */ /* 0x0c0fe20003f86070 */
[-C--:B------:R-:W-:Y:S01]  /*48c0*/  IMAD R22, R30, R44.reuse, R23 ;  /* 0x0000002c1e167224 */ /* 0x080fe200078e0217 */
[----:B------:R-:W-:-:S03]  /*48d0*/  IADD3 R24, P1, R21, -R44, RZ ;  /* 0x8000002c15187210 */ /* 0x000fc60007f3e0ff */
[----:B------:R-:W-:Y:S01]  /*48e0*/  IMAD.X R19, R19, 0x1, ~R22, P0 ;  /* 0x0000000113137824 */ /* 0x000fe200000e0e16 */
[----:B------:R-:W-:-:S03]  /*48f0*/  IADD3 R23, P0, R32, 0x1, RZ ;  /* 0x0000000120177810 */ /* 0x000fc60007f1e0ff */
[C---:B------:R-:W-:Y:S01]  /*4900*/  IMAD.X R22, R19.reuse, 0x1, ~R45, P1 ;  /* 0x0000000113167824 */ /* 0x040fe200008e0e2d */
[----:B------:R-:W-:-:S04]  /*4910*/  ISETP.GE.U32.AND.EX P4, PT, R19, R45, PT, P4 ;  /* 0x0000002d1300720c */ /* 0x000fc80003f86140 */
[----:B------:R-:W-:Y:S01]  /*4920*/  SEL R24, R24, R21, P4 ;  /* 0x0000001518187207 */ /* 0x000fe20002000000 */
[----:B------:R-:W-:Y:S01]  /*4930*/  IMAD.X R21, RZ, RZ, R30, P0 ;  /* 0x000000ffff157224 */ /* 0x000fe200000e061e */
[----:B------:R-:W-:Y:S02]  /*4940*/  SEL R23, R23, R32, P4 ;  /* 0x0000002017177207 */ /* 0x000fe40002000000 */
[----:B------:R-:W-:Y:S02]  /*4950*/  SEL R19, R22, R19, P4 ;  /* 0x0000001316137207 */ /* 0x000fe40002000000 */
[----:B------:R-:W-:Y:S01]  /*4960*/  ISETP.GE.U32.AND P0, PT, R24, R44, PT ;  /* 0x0000002c1800720c */ /* 0x000fe20003f06070 */
[----:B------:R-:W-:Y:S01]  /*4970*/  IMAD.MOV.U32 R44, RZ, RZ, R26 ;  /* 0x000000ffff2c7224 */ /* 0x000fe200078e001a */
[----:B------:R-:W-:Y:S02]  /*4980*/  SEL R21, R21, R30, P4 ;  /* 0x0000001e15157207 */ /* 0x000fe40002000000 */
[----:B------:R-:W-:-:S02]  /*4990*/  IADD3 R22, P1, R23, 0x1, RZ ;  /* 0x0000000117167810 */ /* 0x000fc40007f3e0ff */
[----:B------:R-:W-:Y:S01]  /*49a0*/  ISETP.GE.U32.AND.EX P0, PT, R19, R45, PT, P0 ;  /* 0x0000002d1300720c */ /* 0x000fe20003f06100 */
[----:B------:R-:W-:Y:S01]  /*49b0*/  IMAD.MOV.U32 R45, RZ, RZ, 0x0 ;  /* 0x00000000ff2d7424 */ /* 0x000fe200078e00ff */
[----:B------:R-:W-:Y:S02]  /*49c0*/  IADD3.X R24, RZ, R21, RZ, P1, !PT ;  /* 0x00000015ff187210 */ /* 0x000fe40000ffe4ff */
        /* <DEDUP_REMOVED lines=12> */
[----:B------:R-:W-:Y:S06]  /*4a90*/  RET.REL.NODEC R44 `(_ZN5flash32flash_fwd_splitkv_combine_kernelI23Flash_fwd_kernel_traitsILi256ELi64ELi64ELi4ELb0ELb0EN7cutlass6half_tE19Flash_kernel_traitsILi256ELi64ELi64ELi4ES3_EELi4ELi6ELb0EEEvNS_16Flash_fwd_paramsE) ;  /* 0xffffb5602c007950 */ /* 0x000fec0003c3ffff */
.L_x_91:
        /* <DEDUP_REMOVED lines=14> */
.L_x_8717:


//--------------------- .text._ZN5flash32flash_fwd_splitkv_combine_kernelI23Flash_fwd_kernel_traitsILi256ELi64ELi64ELi4ELb0ELb0EN7cutlass6half_tE19Flash_kernel_traitsILi256ELi64ELi64ELi4ES3_EELi4ELi5ELb0EEEvNS_16Flash_fwd_paramsE --------------------------
	.section	.text._ZN5flash32flash_fwd_splitkv_combine_kernelI23Flash_fwd_kernel_traitsILi256ELi64ELi64ELi4ELb0ELb0EN7cutlass6half_tE19Flash_kernel_traitsILi256ELi64ELi64ELi4ES3_EELi4ELi5ELb0EEEvNS_16Flash_fwd_paramsE,"ax",@progbits
	.sectioninfo	@"SHI_REGISTERS=52"
	.align	128
        .global         _ZN5flash32flash_fwd_splitkv_combine_kernelI23Flash_fwd_kernel_traitsILi256ELi64ELi64ELi4ELb0ELb0EN7cutlass6half_tE19Flash_kernel_traitsILi256ELi64ELi64ELi4ES3_EELi4ELi5ELb0EEEvNS_16Flash_fwd_paramsE
        .type           _ZN5flash32flash_fwd_splitkv_combine_kernelI23Flash_fwd_kernel_traitsILi256ELi64ELi64ELi4ELb0ELb0EN7cutlass6half_tE19Flash_kernel_traitsILi256ELi64ELi64ELi4ES3_EELi4ELi5ELb0EEEvNS_16Flash_fwd_paramsE,@function
        .size           _ZN5flash32flash_fwd_splitkv_combine_kernelI23Flash_fwd_kernel_traitsILi256ELi64ELi64ELi4ELb0ELb0EN7cutlass6half_tE19Flash_kernel_traitsILi256ELi64ELi64ELi4ES3_EELi4ELi5ELb0EEEvNS_16Flash_fwd_paramsE,(.L_x_8718 - _ZN5flash32flash_fwd_splitkv_combine_kernelI23Flash_fwd_kernel_traitsILi256ELi64ELi64ELi4ELb0ELb0EN7cutlass6half_tE19Flash_kernel_traitsILi256ELi64ELi64ELi4ES3_EELi4ELi5ELb0EEEvNS_16Flash_fwd_paramsE)
        .other          _ZN5flash32flash_fwd_splitkv_combine_kernelI23Flash_fwd_kernel_traitsILi256ELi64ELi64ELi4ELb0ELb0EN7cutlass6half_tE19Flash_kernel_traitsILi256ELi64ELi64ELi4ES3_EELi4ELi5ELb0EEEvNS_16Flash_fwd_paramsE,@"STO_CUDA_ENTRY STV_DEFAULT"
_ZN5flash32flash_fwd_splitkv_combine_kernelI23Flash_fwd_kernel_traitsILi256ELi64ELi64ELi4ELb0ELb0EN7cutlass6half_tE19Flash_kernel_traitsILi256ELi64ELi64ELi4ES3_EELi4ELi5ELb0EEEvNS_16Flash_fwd_paramsE:
.text._ZN5flash32flash_fwd_splitkv_combine_kernelI23Flash_fwd_kernel_traitsILi256ELi64ELi64ELi4ELb0ELb0EN7cutlass6half_tE19Flash_kernel_traitsILi256ELi64ELi64ELi4ES3_EELi4ELi5ELb0EEEvNS_16Flash_fwd_paramsE:
        /* <DEDUP_REMOVED lines=23> */
[----:B------:R-:W-:Y:S05]  /*0170*/  CALL.REL.NOINC `($__internal_2_$__cuda_sm20_div_s64) ;  /* 0x0000434000007944 */ /* 0x000fea0003c00000 */
[----:B------:R-:W-:Y:S05]  /*0180*/  BRA `(.L_x_93) ;  /* 0x0000013000007947 */ /* 0x000fea0003800000 */
.L_x_92:
[----:B------:R-:W0:Y:S01]  /*0190*/  I2F.U32.RP R4, R30 ;  /* 0x0000001e00047306 */ /* 0x000e220000209000 */
[----:B------:R-:W-:Y:S01]  /*01a0*/  IMAD.MOV.U32 R6, RZ, RZ, RZ ;  /* 0x000000ffff067224 */ /* 0x000fe200078e00ff */
[----:B------:R-:W-:Y:S01]  /*01b0*/  ISETP.NE.U32.AND P0, PT, R30, RZ, PT ;  /* 0x000000ff1e00720c */ /* 0x000fe20003f05070 */
[----:B------:R-:W-:-:S05]  /*01c0*/  HFMA2.MMA R21, -RZ, RZ, 0, 0 ;  /* 0x00000000ff157435 */ /* 0x000fca00000001ff */
[----:B0-----:R-:W0:Y:S02]  /*01d0*/  MUFU.RCP R7, R4 ;  /* 0x0000000400077308 */ /* 0x001e240000001000 */
[----:B0-----:R-:W-:-:S06]  /*01e0*/  IADD3 R7, R7, 0xffffffe, RZ ;  /* 0x0ffffffe07077810 */ /* 0x001fcc0007ffe0ff */
        /* <DEDUP_REMOVED lines=13> */
.L_x_93:
        /* <DEDUP_REMOVED lines=9> */
[----:B------:R-:W-:Y:S01]  /*0350*/  MOV R17, R21 ;  /* 0x0000001500117202 */ /* 0x000fe20000000f00 */
[----:B------:R-:W-:Y:S01]  /*0360*/  IMAD.MOV.U32 R24, RZ, RZ, R3 ;  /* 0x000000ffff187224 */ /* 0x000fe200078e0003 */
[----:B------:R-:W-:Y:S02]  /*0370*/  MOV R22, 0x390 ;  /* 0x0000039000167802 */ /* 0x000fe40000000f00 */
[----:B------:R-:W-:Y:S05]  /*0380*/  CALL.REL.NOINC `($__internal_2_$__cuda_sm20_div_s64) ;  /* 0x0000413000007944 */ /* 0x000fea0003c00000 */
[----:B------:R-:W-:Y:S02]  /*0390*/  MOV R8, R20 ;  /* 0x0000001400087202 */ /* 0x000fe40000000f00 */
[----:B------:R-:W-:Y:S01]  /*03a0*/  MOV R9, R21 ;  /* 0x0000001500097202 */ /* 0x000fe20000000f00 */
[----:B------:R-:W-:Y:S05]  /*03b0*/  BRA `(.L_x_96) ;  /* 0x0000013000007947 */ /* 0x000fea0003800000 */
.L_x_95:
        /* <DEDUP_REMOVED lines=19> */
.L_x_96:
[----:B------:R-:W-:Y:S05]  /*04f0*/  BSYNC B0 ;  /* 0x0000000000007941 */ /* 0x000fea0003800000 */
.L_x_94:
        /* <DEDUP_REMOVED lines=13> */
[----:B------:R-:W-:-:S04]  /*05d0*/  IMAD.HI.U32 R13, R13, R6, R12 ;  /* 0x000000060d0d7227 */ /* 0x000fc800078e000c */
[----:B------:R-:W-:-:S04]  /*05e0*/  IMAD.MOV.U32 R6, RZ, RZ, R4 ;  /* 0x000000ffff067224 */ /* 0x000fc800078e0004 */
        /* <DEDUP_REMOVED lines=8> */
[----:B------:R-:W-:-:S04]  /*0670*/  LOP3.LUT R4, R2, R7, RZ, 0x3c, !PT ;  /* 0x0000000702047212 */ /* 0x000fc800078e3cff */
[----:B------:R-:W-:-:S07]  /*0680*/  ISETP.GE.AND P0, PT, R4, RZ, PT ;  /* 0x000000ff0400720c */ /* 0x000fce0003f06270 */
[----:B------:R-:W-:-:S06]  /*0690*/  @P2 IADD3 R10, R10, 0x1, RZ ;  /* 0x000000010a0a2810 */ /* 0x000fcc0007ffe0ff */
[----:B------:R-:W-:Y:S01]  /*06a0*/  @!P0 IMAD.MOV R10, RZ, RZ, -R10 ;  /* 0x000000ffff0a8224 */ /* 0x000fe200078e0a0a */
[----:B------:R-:W-:-:S04]  /*06b0*/  @!P1 LOP3.LUT R10, RZ, R7, RZ, 0x33, !PT ;  /* 0x00000007ff0a9212 */ /* 0x000fc800078e33ff */
[----:B------:R-:W-:Y:S02]  /*06c0*/  ISETP.LT.U32.AND P0, PT, R3, R10, PT ;  /* 0x0000000a0300720c */ /* 0x000fe40003f01070 */
[----:B------:R-:W-:-:S04]  /*06d0*/  SHF.R.S32.HI R4, RZ, 0x1f, R10 ;  /* 0x0000001fff047819 */ /* 0x000fc8000001140a */
[----:B------:R-:W-:-:S04]  /*06e0*/  ISETP.LT.AND.EX P0, PT, R23, R4, PT, P0 ;  /* 0x000000041700720c */ /* 0x000fc80003f01300 */
[----:B------:R-:W-:Y:S02]  /*06f0*/  SEL R15, R23, R4, P0 ;  /* 0x00000004170f7207 */ /* 0x000fe40000000000 */
        /* <DEDUP_REMOVED lines=11> */
.L_x_98:
        /* <DEDUP_REMOVED lines=19> */
.L_x_99:
[----:B------:R-:W-:Y:S05]  /*08e0*/  BSYNC B0 ;  /* 0x0000000000007941 */ /* 0x000fea0003800000 */
.L_x_97:
        /* <DEDUP_REMOVED lines=26> */
[----:B------:R-:W-:Y:S01]  /*0a90*/  ISETP.GE.U32.AND P0, PT, R3, R6, PT ;  /* 0x000000060300720c */ /* 0x000fe20003f06070 */
[----:B------:R-:W-:-:S05]  /*0aa0*/  IMAD.MOV.U32 R3, RZ, RZ, c[0x0][0x1c0] ;  /* 0x00007000ff037624 */ /* 0x000fca00078e00ff */
[C---:B------:R-:W-:Y:S01]  /*0ab0*/  IADD3 R6, R3.reuse, -0x1, RZ ;  /* 0xffffffff03067810 */ /* 0x040fe20007ffe0ff */
[----:B------:R-:W-:-:S06]  /*0ac0*/  IMAD R3, R3, c[0x0][0x214], RZ ;  /* 0x0000850003037a24 */ /* 0x000fcc00078e02ff */
        /* <DEDUP_REMOVED lines=8> */
[----:B------:R-:W-:-:S03]  /*0b50*/  IMAD.MOV R7, RZ, RZ, -R7 ;  /* 0x000000ffff077224 */ /* 0x000fc600078e0a07 */
[----:B------:R-:W-:Y:S02]  /*0b60*/  IABS R10, R4 ;  /* 0x00000004000a7213 */ /* 0x000fe40000000000 */
        /* <DEDUP_REMOVED lines=34> */
[----:B------:R-:W-:Y:S02]  /*0d90*/  MOV R32, R20 ;  /* 0x0000001400207202 */ /* 0x000fe40000000f00 */
[----:B------:R-:W-:Y:S01]  /*0da0*/  MOV R33, R21 ;  /* 0x0000001500217202 */ /* 0x000fe20000000f00 */
[----:B------:R-:W-:Y:S05]  /*0db0*/  BRA `(.L_x_102) ;  /* 0x0000013000007947 */ /* 0x000fea0003800000 */
.L_x_101:
        /* <DEDUP_REMOVED lines=19> */
.L_x_102:
[----:B------:R-:W-:Y:S05]  /*0ef0*/  BSYNC B0 ;  /* 0x0000000000007941 */ /* 0x000fea0003800000 */
.L_x_100:
[-C--:B------:R-:W-:Y:S01]  /*0f00*/  IABS R18, R3.reuse ;  /* 0x0000000300127213 */ /* 0x080fe20000000000 */
[----:B------:R-:W-:Y:S01]  /*0f10*/  BSSY B0, `(.L_x_103) ;  /* 0x000003b000007945 */ /* 0x000fe20003800000 */
[----:B------:R-:W-:Y:S02]  /*0f20*/  IABS R10, R3 ;  /* 0x00000003000a7213 */ /* 0x000fe40000000000 */
[----:B------:R-:W0:Y:S01]  /*0f30*/  I2F.RP R19, R18 ;  /* 0x0000001200137306 */ /* 0x000e220000209400 */
[----:B------:R-:W-:Y:S02]  /*0f40*/  IADD3 R7, R18, UR6, RZ ;  /* 0x0000000612077c10 */ /* 0x000fe4000fffe0ff */
[----:B------:R-:W-:Y:S02]  /*0f50*/  IMAD.MOV R10, RZ, RZ, -R10 ;  /* 0x000000ffff0a7224 */ /* 0x000fe400078e0a0a */
[----:B------:R-:W-:-:S03]  /*0f60*/  IABS R12, R7 ;  /* 0x00000007000c7213 */ /* 0x000fc60000000000 */
        /* <DEDUP_REMOVED lines=22> */
[----:B------:R-:W-:-:S04]  /*10d0*/  SEL R10, R9, R19, P0 ;  /* 0x00000013090a7207 */ /* 0x000fc80000000000 */
[----:B------:R-:W-:-:S04]  /*10e0*/  LOP3.LUT R12, R9, R10, RZ, 0xfc, !PT ;  /* 0x0000000a090c7212 */ /* 0x000fc800078efcff */
[----:B------:R-:W-:Y:S02]  /*10f0*/  ISETP.NE.U32.AND P1, PT, R12, RZ, PT ;  /* 0x000000ff0c00720c */ /* 0x000fe40003f25070 */
[----:B------:R-:W-:-:S11]  /*1100*/  SEL R12, R8, R17, P0 ;  /* 0x00000011080c7207 */ /* 0x000fd60000000000 */
        /* <DEDUP_REMOVED lines=8> */
.L_x_104:
        /* <DEDUP_REMOVED lines=19> */
.L_x_105:
[----:B------:R-:W-:Y:S05]  /*12c0*/  BSYNC B0 ;  /* 0x0000000000007941 */ /* 0x000fea0003800000 */
.L_x_103:
[----:B------:R-:W-:Y:S01]  /*12d0*/  IABS R17, c[0x0][0x214] ;  /* 0x0000850000117a13 */ /* 0x000fe20000000000 */
[----:B------:R-:W-:Y:S01]  /*12e0*/  IMAD.MOV.U32 R18, RZ, RZ, RZ ;  /* 0x000000ffff127224 */ /* 0x000fe200078e00ff */
[----:B------:R-:W-:Y:S01]  /*12f0*/  ISETP.GT.AND P3, PT, R3, RZ, PT ;  /* 0x000000ff0300720c */ /* 0x000fe20003f64270 */
[----:B------:R-:W-:Y:S01]  /*1300*/  ULDC.U8 UR4, c[0x0][0x329] ;  /* 0x0000ca4000047ab9 */ /* 0x000fe20000000000 */
[----:B------:R-:W0:Y:S01]  /*1310*/  I2F.RP R22, R17 ;  /* 0x0000001100167306 */ /* 0x000e220000209400 */
[----:B------:R-:W-:Y:S01]  /*1320*/  IABS R26, R4 ;  /* 0x00000004001a7213 */ /* 0x000fe20000000000 */
[----:B------:R-:W-:Y:S01]  /*1330*/  ULDC.64 UR10, c[0x0][0x118] ;  /* 0x00004600000a7ab9 */ /* 0x000fe20000000a00 */
[----:B------:R-:W-:Y:S01]  /*1340*/  LOP3.LUT R4, R4, c[0x0][0x1c0], RZ, 0x3c, !PT ;  /* 0x0000700004047a12 */ /* 0x000fe200078e3cff */
[----:B------:R-:W-:Y:S04]  /*1350*/  BSSY B0, `(.L_x_106) ;  /* 0x000007b000007945 */ /* 0x000fe80003800000 */
[----:B0-----:R-:W0:Y:S02]  /*1360*/  MUFU.RCP R19, R22 ;  /* 0x0000001600137308 */ /* 0x001e240000001000 */
[----:B0-----:R-:W-:-:S06]  /*1370*/  IADD3 R19, R19, 0xffffffe, RZ ;  /* 0x0ffffffe13137810 */ /* 0x001fcc0007ffe0ff */
[----:B------:R-:W0:Y:S02]  /*1380*/  F2I.FTZ.U32.TRUNC.NTZ R19, R19 ;  /* 0x0000001300137305 */ /* 0x000e24000021f000 */
[----:B0-----:R-:W-:-:S04]  /*1390*/  IMAD.MOV R8, RZ, RZ, -R19 ;  /* 0x000000ffff087224 */ /* 0x001fc800078e0a13 */
[----:B------:R-:W-:Y:S01]  /*13a0*/  IMAD R9, R8, R17, RZ ;  /* 0x0000001108097224 */ /* 0x000fe200078e02ff */
[----:B------:R-:W-:Y:S02]  /*13b0*/  IABS R8, R7 ;  /* 0x0000000700087213 */ /* 0x000fe40000000000 */
[----:B------:R-:W-:Y:S01]  /*13c0*/  LOP3.LUT R7, R7, c[0x0][0x214], RZ, 0x3c, !PT ;  /* 0x0000850007077a12 */ /* 0x000fe200078e3cff */
[----:B------:R-:W-:-:S03]  /*13d0*/  IMAD.HI.U32 R9, R19, R9, R18 ;  /* 0x0000000913097227 */ /* 0x000fc600078e0012 */
[----:B------:R-:W-:Y:S02]  /*13e0*/  ISETP.GE.AND P1, PT, R7, RZ, PT ;  /* 0x000000ff0700720c */ /* 0x000fe40003f26270 */
[----:B------:R-:W-:Y:S01]  /*13f0*/  SHF.R.S32.HI R7, RZ, 0x1f, R3 ;  /* 0x0000001fff077819 */ /* 0x000fe20000011403 */
[----:B------:R-:W-:Y:S01]  /*1400*/  IMAD.HI.U32 R18, R9, R8, RZ ;  /* 0x0000000809127227 */ /* 0x000fe200078e00ff */
[----:B------:R-:W-:-:S03]  /*1410*/  LEA.HI.SX32 R3, R3, 0x1, 0x1 ;  /* 0x0000000103037811 */ /* 0x000fc600078f0aff */
[----:B------:R-:W-:Y:S02]  /*1420*/  IMAD.MOV R9, RZ, RZ, -R18 ;  /* 0x000000ffff097224 */ /* 0x000fe400078e0a12 */
[----:B------:R-:W-:Y:S02]  /*1430*/  @!P3 IMAD.MOV R3, RZ, RZ, R7 ;  /* 0x000000ffff03b224 */ /* 0x000fe400078e0207 */
[----:B------:R-:W-:-:S05]  /*1440*/  IMAD R8, R17, R9, R8 ;  /* 0x0000000911087224 */ /* 0x000fca00078e0208 */
[----:B------:R-:W-:-:S13]  /*1450*/  ISETP.GT.U32.AND P0, PT, R17, R8, PT ;  /* 0x000000081100720c */ /* 0x000fda0003f04070 */
[----:B------:R-:W-:Y:S01]  /*1460*/  @!P0 IMAD.IADD R8, R8, 0x1, -R17 ;  /* 0x0000000108088824 */ /* 0x000fe200078e0a11 */
[----:B------:R-:W-:Y:S02]  /*1470*/  @!P0 IADD3 R18, R18, 0x1, RZ ;  /* 0x0000000112128810 */ /* 0x000fe40007ffe0ff */
[----:B------:R-:W-:Y:S02]  /*1480*/  ISETP.NE.AND P0, PT, RZ, c[0x0][0x214], PT ;  /* 0x00008500ff007a0c */ /* 0x000fe40003f05270 */
[----:B------:R-:W-:Y:S02]  /*1490*/  ISETP.GE.U32.AND P2, PT, R8, R17, PT ;  /* 0x000000110800720c */ /* 0x000fe40003f46070 */
[----:B------:R-:W-:-:S04]  /*14a0*/  IABS R8, c[0x0][0x1c0] ;  /* 0x0000700000087a13 */ /* 0x000fc80000000000 */
[----:B------:R-:W0:Y:S07]  /*14b0*/  I2F.U32.RP R17, R8 ;  /* 0x0000000800117306 */ /* 0x000e2e0000209000 */
[----:B------:R-:W-:-:S05]  /*14c0*/  @P2 IADD3 R18, R18, 0x1, RZ ;  /* 0x0000000112122810 */ /* 0x000fca0007ffe0ff */
[----:B------:R-:W-:Y:S01]  /*14d0*/  @!P1 IMAD.MOV R18, RZ, RZ, -R18 ;  /* 0x000000ffff129224 */ /* 0x000fe200078e0a12 */
[----:B------:R-:W-:Y:S01]  /*14e0*/  @!P0 LOP3.LUT R18, RZ, c[0x0][0x214], RZ, 0x33, !PT ;  /* 0x00008500ff128a12 */ /* 0x000fe200078e33ff */
[----:B0-----:R-:W0:Y:S04]  /*14f0*/  MUFU.RCP R19, R17 ;  /* 0x0000001100137308 */ /* 0x001e280000001000 */
[----:B------:R-:W-:-:S05]  /*1500*/  IMAD R3, R3, R18, RZ ;  /* 0x0000001203037224 */ /* 0x000fca00078e02ff */
[----:B------:R-:W-:-:S04]  /*1510*/  IABS R7, R3 ;  /* 0x0000000300077213 */ /* 0x000fc80000000000 */
[----:B------:R-:W1:Y:S01]  /*1520*/  I2F.RP R24, R7 ;  /* 0x0000000700187306 */ /* 0x000e620000209400 */
[----:B------:R-:W-:Y:S01]  /*1530*/  IMAD.IADD R6, R6, 0x1, R7 ;  /* 0x0000000106067824 */ /* 0x000fe200078e0207 */
[----:B0-----:R-:W-:-:S06]  /*1540*/  IADD3 R19, R19, 0xffffffe, RZ ;  /* 0x0ffffffe13137810 */ /* 0x001fcc0007ffe0ff */
[----:B------:R-:W0:Y:S08]  /*1550*/  F2I.FTZ.U32.TRUNC.NTZ R19, R19 ;  /* 0x0000001300137305 */ /* 0x000e30000021f000 */
[----:B-1----:R-:W1:Y:S01]  /*1560*/  MUFU.RCP R9, R24 ;  /* 0x0000001800097308 */ /* 0x002e620000001000 */
[----:B0-----:R-:W-:-:S04]  /*1570*/  IMAD.MOV R25, RZ, RZ, -R19 ;  /* 0x000000ffff197224 */ /* 0x001fc800078e0a13 */
[----:B------:R-:W-:Y:S01]  /*1580*/  IMAD R25, R25, R8, RZ ;  /* 0x0000000819197224 */ /* 0x000fe200078e02ff */
[----:B-1----:R-:W-:Y:S02]  /*1590*/  IADD3 R22, R9, 0xffffffe, RZ ;  /* 0x0ffffffe09167810 */ /* 0x002fe40007ffe0ff */
[----:B------:R-:W-:Y:S02]  /*15a0*/  IABS R24, R6 ;  /* 0x0000000600187213 */ /* 0x000fe40000000000 */
[----:B------:R-:W0:Y:S02]  /*15b0*/  F2I.FTZ.U32.TRUNC.NTZ R23, R22 ;  /* 0x0000001600177305 */ /* 0x000e24000021f000 */
[----:B0-----:R-:W-:Y:S02]  /*15c0*/  IMAD.MOV R18, RZ, RZ, -R23 ;  /* 0x000000ffff127224 */ /* 0x001fe400078e0a17 */
[----:B------:R-:W-:Y:S02]  /*15d0*/  IMAD.MOV.U32 R22, RZ, RZ, RZ ;  /* 0x000000ffff167224 */ /* 0x000fe400078e00ff */
[----:B------:R-:W-:-:S02]  /*15e0*/  IMAD R9, R18, R7, RZ ;  /* 0x0000000712097224 */ /* 0x000fc400078e02ff */
[----:B------:R-:W-:Y:S02]  /*15f0*/  IMAD.MOV.U32 R18, RZ, RZ, RZ ;  /* 0x000000ffff127224 */ /* 0x000fe400078e00ff */
[----:B------:R-:W-:Y:S01]  /*1600*/  IMAD.HI.U32 R9, R23, R9, R22 ;  /* 0x0000000917097227 */ /* 0x000fe200078e0016 */
[----:B------:R-:W-:-:S03]  /*1610*/  IABS R22, R3 ;  /* 0x0000000300167213 */ /* 0x000fc60000000000 */
[----:B------:R-:W-:Y:S01]  /*1620*/  IMAD.HI.U32 R25, R19, R25, R18 ;  /* 0x0000001913197227 */ /* 0x000fe200078e0012 */
[----:B------:R-:W-:-:S03]  /*1630*/  IABS R19, c[0x0][0x1c0] ;  /* 0x0000700000137a13 */ /* 0x000fc60000000000 */
[----:B------:R-:W-:Y:S02]  /*1640*/  IMAD.MOV R22, RZ, RZ, -R22 ;  /* 0x000000ffff167224 */ /* 0x000fe400078e0a16 */
[----:B------:R-:W-:Y:S02]  /*1650*/  IMAD.MOV R19, RZ, RZ, -R19 ;  /* 0x000000ffff137224 */ /* 0x000fe400078e0a13 */
[----:B------:R-:W-:-:S04]  /*1660*/  IMAD.HI.U32 R18, R25, R26, RZ ;  /* 0x0000001a19127227 */ /* 0x000fc800078e00ff */
[----:B------:R-:W-:-:S04]  /*1670*/  IMAD.HI.U32 R9, R9, R24, RZ ;  /* 0x0000001809097227 */ /* 0x000fc800078e00ff */
[----:B------:R-:W-:Y:S02]  /*1680*/  IMAD R17, R18, R19, R26 ;  /* 0x0000001312117224 */ /* 0x000fe400078e021a */
[--C-:B------:R-:W-:Y:S02]  /*1690*/  IMAD R22, R9, R22, R24.reuse ;  /* 0x0000001609167224 */ /* 0x100fe400078e0218 */
[----:B------:R-:W-:Y:S01]  /*16a0*/  IMAD.HI.U32 R25, R25, R24, RZ ;  /* 0x0000001819197227 */ /* 0x000fe200078e00ff */
[----:B------:R-:W-:Y:S02]  /*16b0*/  ISETP.GT.U32.AND P3, PT, R8, R17, PT ;  /* 0x000000110800720c */ /* 0x000fe40003f64070 */
[----:B------:R-:W-:Y:S01]  /*16c0*/  ISETP.GT.U32.AND P0, PT, R7, R22, PT ;  /* 0x000000160700720c */ /* 0x000fe20003f04070 */
[----:B------:R-:W-:-:S05]  /*16d0*/  IMAD R19, R25, R19, R24 ;  /* 0x0000001319137224 */ /* 0x000fca00078e0218 */
[----:B------:R-:W-:-:S05]  /*16e0*/  ISETP.GT.U32.AND P1, PT, R8, R19, PT ;  /* 0x000000130800720c */ /* 0x000fca0003f24070 */
[--C-:B------:R-:W-:Y:S01]  /*16f0*/  @!P3 IMAD.IADD R17, R17, 0x1, -R8.reuse ;  /* 0x000000011111b824 */ /* 0x100fe200078e0a08 */
[----:B------:R-:W-:Y:S01]  /*1700*/  @!P3 IADD3 R18, R18, 0x1, RZ ;  /* 0x000000011212b810 */ /* 0x000fe20007ffe0ff */
[----:B------:R-:W-:Y:S01]  /*1710*/  @!P0 IMAD.IADD R22, R22, 0x1, -R7 ;  /* 0x0000000116168824 */ /* 0x000fe200078e0a07 */
[----:B------:R-:W-:Y:S02]  /*1720*/  @!P0 IADD3 R9, R9, 0x1, RZ ;  /* 0x0000000109098810 */ /* 0x000fe40007ffe0ff */
[----:B------:R-:W-:Y:S02]  /*1730*/  ISETP.GE.U32.AND P6, PT, R17, R8, PT ;  /* 0x000000081100720c */ /* 0x000fe40003fc6070 */
[----:B------:R-:W0:Y:S01]  /*1740*/  S2R R17, SR_TID.X ;  /* 0x0000000000117919 */ /* 0x000e220000002100 */
[-C--:B------:R-:W-:Y:S01]  /*1750*/  ISETP.GE.U32.AND P2, PT, R22, R7.reuse, PT ;  /* 0x000000071600720c */ /* 0x080fe20003f46070 */
[----:B------:R-:W-:Y:S01]  /*1760*/  @!P1 IMAD.IADD R19, R19, 0x1, -R8 ;  /* 0x0000000113139824 */ /* 0x000fe200078e0a08 */
[----:B------:R-:W-:-:S02]  /*1770*/  LOP3.LUT R22, R6, R7, RZ, 0x3c, !PT ;  /* 0x0000000706167212 */ /* 0x000fc400078e3cff */
[----:B------:R-:W-:Y:S02]  /*1780*/  ISETP.GE.AND P0, PT, R4, RZ, PT ;  /* 0x000000ff0400720c */ /* 0x000fe40003f06270 */
[----:B------:R-:W-:Y:S02]  /*1790*/  ISETP.GE.AND P4, PT, R22, RZ, PT ;  /* 0x000000ff1600720c */ /* 0x000fe40003f86270 */
[----:B------:R-:W-:Y:S02]  /*17a0*/  ISETP.GT.AND P3, PT, R2, RZ, PT ;  /* 0x000000ff0200720c */ /* 0x000fe40003f64270 */
[----:B------:R-:W-:Y:S02]  /*17b0*/  @P6 IADD3 R18, R18, 0x1, RZ ;  /* 0x0000000112126810 */ /* 0x000fe40007ffe0ff */
[----:B------:R-:W-:Y:S02]  /*17c0*/  ISETP.NE.AND P6, PT, R3, RZ, PT ;  /* 0x000000ff0300720c */ /* 0x000fe40003fc5270 */
[----:B------:R-:W-:-:S02]  /*17d0*/  @P2 IADD3 R9, R9, 0x1, RZ ;  /* 0x0000000109092810 */ /* 0x000fc40007ffe0ff */
[----:B------:R-:W-:Y:S01]  /*17e0*/  ISETP.GE.U32.AND P5, PT, R19, R8, PT ;  /* 0x000000081300720c */ /* 0x000fe20003fa6070 */
[----:B------:R-:W-:Y:S01]  /*17f0*/  IMAD.MOV.U32 R19, RZ, RZ, c[0x0][0x214] ;  /* 0x00008500ff137624 */ /* 0x000fe200078e00ff */
[----:B------:R-:W-:Y:S01]  /*1800*/  LOP3.LUT R6, R6, c[0x0][0x1c0], RZ, 0x3c, !PT ;  /* 0x0000700006067a12 */ /* 0x000fe200078e3cff */
[----:B------:R-:W-:Y:S01]  /*1810*/  @!P4 IMAD.MOV R9, RZ, RZ, -R9 ;  /* 0x000000ffff09c224 */ /* 0x000fe200078e0a09 */
[----:B------:R-:W-:Y:S01]  /*1820*/  @!P1 IADD3 R25, R25, 0x1, RZ ;  /* 0x0000000119199810 */ /* 0x000fe20007ffe0ff */
[----:B------:R-:W-:Y:S01]  /*1830*/  @!P0 IMAD.MOV R18, RZ, RZ, -R18 ;  /* 0x000000ffff128224 */ /* 0x000fe200078e0a12 */
[----:B------:R-:W-:Y:S02]  /*1840*/  ISETP.GE.AND P2, PT, R6, RZ, PT ;  /* 0x000000ff0600720c */ /* 0x000fe40003f46270 */
[----:B------:R-:W-:Y:S02]  /*1850*/  ISETP.NE.AND P4, PT, RZ, c[0x0][0x1c0], PT ;  /* 0x00007000ff007a0c */ /* 0x000fe40003f85270 */
[----:B------:R-:W-:-:S02]  /*1860*/  LOP3.LUT R6, RZ, c[0x0][0x1c0], RZ, 0x33, !PT ;  /* 0x00007000ff067a12 */ /* 0x000fc400078e33ff */
[----:B------:R-:W-:Y:S02]  /*1870*/  SHF.R.S32.HI R8, RZ, 0x1f, R2 ;  /* 0x0000001fff087819 */ /* 0x000fe40000011402 */
[----:B------:R-:W-:Y:S02]  /*1880*/  ISETP.NE.AND P1, PT, RZ, UR4, PT ;  /* 0x00000004ff007c0c */ /* 0x000fe4000bf25270 */
[----:B0-----:R-:W-:Y:S02]  /*1890*/  SHF.R.S32.HI R4, RZ, 0x1f, R17 ;  /* 0x0000001fff047819 */ /* 0x001fe40000011411 */
[----:B------:R-:W-:Y:S01]  /*18a0*/  LEA.HI.SX32 R22, R2, 0x1, 0x1 ;  /* 0x0000000102167811 */ /* 0x000fe200078f0aff */
[----:B------:R-:W-:Y:S01]  /*18b0*/  @!P3 IMAD.MOV R22, RZ, RZ, R8 ;  /* 0x000000ffff16b224 */ /* 0x000fe200078e0208 */
[----:B------:R-:W-:Y:S02]  /*18c0*/  SEL R19, R19, 0x1, !P1 ;  /* 0x0000000113137807 */ /* 0x000fe40004800000 */
[----:B------:R-:W-:-:S02]  /*18d0*/  SEL R18, R6, R18, !P4 ;  /* 0x0000001206127207 */ /* 0x000fc40006000000 */
[----:B------:R-:W-:Y:S02]  /*18e0*/  @!P6 LOP3.LUT R9, RZ, R7, RZ, 0x33, !PT ;  /* 0x00000007ff09e212 */ /* 0x000fe400078e33ff */
[----:B------:R-:W-:Y:S01]  /*18f0*/  LEA.HI R8, R4, R17, RZ, 0x2 ;  /* 0x0000001104087211 */ /* 0x000fe200078f10ff */
[----:B------:R-:W-:Y:S01]  /*1900*/  IMAD R7, R18, R19, RZ ;  /* 0x0000001312077224 */ /* 0x000fe200078e02ff */
[----:B------:R-:W-:Y:S02]  /*1910*/  @P5 IADD3 R25, R25, 0x1, RZ ;  /* 0x0000000119195810 */ /* 0x000fe40007ffe0ff */
[----:B------:R-:W-:Y:S01]  /*1920*/  ISETP.LT.U32.AND P0, PT, R20, R9, PT ;  /* 0x000000091400720c */ /* 0x000fe20003f01070 */
[----:B------:R-:W-:Y:S01]  /*1930*/  IMAD R7, R22, R7, RZ ;  /* 0x0000000716077224 */ /* 0x000fe200078e02ff */
[----:B------:R-:W-:Y:S01]  /*1940*/  SHF.R.S32.HI R23, RZ, 0x1f, R9 ;  /* 0x0000001fff177819 */ /* 0x000fe20000011409 */
[----:B------:R-:W-:Y:S01]  /*1950*/  @!P2 IMAD.MOV R25, RZ, RZ, -R25 ;  /* 0x000000ffff19a224 */ /* 0x000fe200078e0a19 */
[----:B------:R-:W-:-:S02]  /*1960*/  SHF.R.S32.HI R18, RZ, 0x2, R8 ;  /* 0x00000002ff127819 */ /* 0x000fc40000011408 */
[C---:B------:R-:W-:Y:S02]  /*1970*/  ISETP.LT.AND.EX P2, PT, R21.reuse, R23, PT, P0 ;  /* 0x000000171500720c */ /* 0x040fe40003f41300 */
[----:B------:R-:W-:Y:S02]  /*1980*/  ISETP.GE.AND P0, PT, R18, c[0x0][0x314], PT ;  /* 0x0000c50012007a0c */ /* 0x000fe40003f06270 */
[----:B------:R-:W-:Y:S02]  /*1990*/  LOP3.LUT R22, R8, 0xfffffffc, RZ, 0xc0, !PT ;  /* 0xfffffffc08167812 */ /* 0x000fe400078ec0ff */
[----:B------:R-:W-:Y:S01]  /*19a0*/  SEL R9, R20, R9, P2 ;  /* 0x0000000914097207 */ /* 0x000fe20001000000 */
[----:B------:R-:W-:Y:S01]  /*19b0*/  IMAD.MOV.U32 R20, RZ, RZ, -0x800000 ;  /* 0xff800000ff147424 */ /* 0x000fe200078e00ff */
[----:B------:R-:W-:Y:S01]  /*19c0*/  SEL R8, R21, R23, P2 ;  /* 0x0000001715087207 */ /* 0x000fe20001000000 */
[----:B------:R-:W-:Y:S01]  /*19d0*/  IMAD.IADD R23, R17, 0x1, -R22 ;  /* 0x0000000111177824 */ /* 0x000fe200078e0a16 */
[----:B------:R-:W-:-:S05]  /*19e0*/  SEL R6, R6, R25, !P4 ;  /* 0x0000001906067207 */ /* 0x000fca0006000000 */
[----:B------:R-:W-:Y:S05]  /*19f0*/  @P0 BRA `(.L_x_107) ;  /* 0x0000010000000947 */ /* 0x000fea0003800000 */
[----:B------:R-:W-:Y:S02]  /*1a00*/  IADD3 R22, P2, R11, -UR8, RZ ;  /* 0x800000080b167c10 */ /* 0x000fe4000ff5e0ff */
[----:B------:R-:W-:Y:S02]  /*1a10*/  SHF.R.S32.HI R21, RZ, 0x1f, R23 ;  /* 0x0000001fff157819 */ /* 0x000fe40000011417 */
[----:B------:R-:W-:Y:S02]  /*1a20*/  ISETP.GT.U32.AND P0, PT, R22, R23, PT ;  /* 0x000000171600720c */ /* 0x000fe40003f04070 */
[----:B------:R-:W-:-:S04]  /*1a30*/  IADD3.X R22, R5, ~UR7, RZ, P2, !PT ;  /* 0x8000000705167c10 */ /* 0x000fc800097fe4ff */
[----:B------:R-:W-:-:S13]  /*1a40*/  ISETP.GT.AND.EX P0, PT, R22, R21, PT, P0 ;  /* 0x000000151600720c */ /* 0x000fda0003f04300 */
[----:B------:R-:W-:Y:S05]  /*1a50*/  @!P0 BRA `(.L_x_107) ;  /* 0x000000a000008947 */ /* 0x000fea0003800000 */
[----:B------:R-:W-:Y:S01]  /*1a60*/  IADD3 R24, P0, R23, UR8, RZ ;  /* 0x0000000817187c10 */ /* 0x000fe2000ff1e0ff */
[----:B------:R-:W-:Y:S01]  /*1a70*/  IMAD R20, R5, R18, RZ ;  /* 0x0000001205147224 */ /* 0x000fe200078e02ff */
[----:B------:R-:W-:Y:S02]  /*1a80*/  SHF.R.S32.HI R22, RZ, 0x1f, R18 ;  /* 0x0000001fff167819 */ /* 0x000fe40000011412 */
[----:B------:R-:W-:-:S03]  /*1a90*/  IADD3.X R25, R21, UR7, RZ, P0, !PT ;  /* 0x0000000715197c10 */ /* 0x000fc600087fe4ff */
[C---:B------:R-:W-:Y:S02]  /*1aa0*/  IMAD R20, R11.reuse, R22, R20 ;  /* 0x000000160b147224 */ /* 0x040fe400078e0214 */
[----:B------:R-:W-:-:S04]  /*1ab0*/  IMAD.WIDE.U32 R24, R11, R18, R24 ;  /* 0x000000120b187225 */ /* 0x000fc800078e0018 */
[----:B------:R-:W-:Y:S01]  /*1ac0*/  IMAD.IADD R20, R25, 0x1, R20 ;  /* 0x0000000119147824 */ /* 0x000fe200078e0214 */
[----:B------:R-:W-:-:S04]  /*1ad0*/  LEA R26, P0, R24, c[0x0][0x208], 0x2 ;  /* 0x00008200181a7a11 */ /* 0x000fc800078010ff */
[----:B------:R-:W-:-:S05]  /*1ae0*/  LEA.HI.X R27, R24, c[0x0][0x20c], R20, 0x2, P0 ;  /* 0x00008300181b7a11 */ /* 0x000fca00000f1414 */
[----:B------:R0:W5:Y:S04]  /*1af0*/  LDG.E R20, [R26.64] ;  /* 0x0000000a1a147981 */ /* 0x000168000c1e1900 */
.L_x_107:
[----:B------:R-:W-:Y:S05]  /*1b00*/  BSYNC B0 ;  /* 0x0000000000007941 */ /* 0x000fea0003800000 */
.L_x_106:
[C---:B------:R-:W-:Y:S01]  /*1b10*/  ISETP.GT.AND P0, PT, R17.reuse, 0x7f, PT ;  /* 0x0000007f1100780c */ /* 0x040fe20003f04270 */
[----:B------:R-:W-:Y:S01]  /*1b20*/  IMAD.MOV.U32 R29, RZ, RZ, -0x800000 ;  /* 0xff800000ff1d7424 */ /* 0x000fe200078e00ff */
[----:B------:R-:W-:Y:S01]  /*1b30*/  LOP3.LUT P2, RZ, R17, 0x1f, RZ, 0xc0, !PT ;  /* 0x0000001f11ff7812 */ /* 0x000fe2000784c0ff */
[----:B------:R-:W-:Y:S01]  /*1b40*/  IMAD R19, R6, R19, RZ ;  /* 0x0000001306137224 */ /* 0x000fe200078e02ff */
[----:B------:R-:W-:Y:S01]  /*1b50*/  ISETP.GT.AND P3, PT, R3, RZ, PT ;  /* 0x000000ff0300720c */ /* 0x000fe20003f64270 */
[----:B------:R-:W-:Y:S01]  /*1b60*/  BSSY B1, `(.L_x_108) ;  /* 0x00001f4000017945 */ /* 0x000fe20003800000 */
[----:B------:R-:W-:Y:S01]  /*1b70*/  ISETP.GT.OR P2, PT, R17, 0x7f, P2 ;  /* 0x0000007f1100780c */ /* 0x000fe20001744670 */
[----:B------:R-:W-:-:S06]  /*1b80*/  IMAD.MOV.U32 R28, RZ, RZ, 0x7f800000 ;  /* 0x7f800000ff1c7424 */ /* 0x000fcc00078e00ff */
[----:B------:R-:W-:Y:S01]  /*1b90*/  @!P0 IMAD R23, R18, 0x5, R23 ;  /* 0x0000000512178824 */ /* 0x000fe200078e0217 */
[----:B------:R-:W-:-:S04]  /*1ba0*/  @!P0 LEA.HI R21, R4, R17, RZ, 0x5 ;  /* 0x0000001104158211 */ /* 0x000fc800078f28ff */
[----:B-----5:R-:W-:Y:S01]  /*1bb0*/  @!P0 STS [R23.X4], R20 ;  /* 0x0000001417008388 */ /* 0x020fe20000004800 */
[----:B------:R-:W-:Y:S02]  /*1bc0*/  @!P0 LOP3.LUT R22, R21, 0xffffffe0, RZ, 0xc0, !PT ;  /* 0xffffffe015168812 */ /* 0x000fe400078ec0ff */
[----:B------:R-:W-:-:S03]  /*1bd0*/  @!P0 SHF.R.S32.HI R21, RZ, 0x5, R21 ;  /* 0x00000005ff158819 */ /* 0x000fc60000011415 */
[----:B------:R-:W-:-:S04]  /*1be0*/  @!P0 IMAD.IADD R22, R17, 0x1, -R22 ;  /* 0x0000000111168824 */ /* 0x000fc800078e0a16 */
[----:B------:R-:W-:Y:S01]  /*1bf0*/  @!P0 IMAD R21, R22, 0x5, R21 ;  /* 0x0000000516158824 */ /* 0x000fe200078e0215 */
[----:B------:R-:W-:Y:S06]  /*1c00*/  BAR.SYNC.DEFER_BLOCKING 0x0 ;  /* 0x0000000000007b1d */ /* 0x000fec0000010000 */
[----:B------:R-:W1:Y:S04]  /*1c10*/  @!P0 LDS R29, [R21.X4] ;  /* 0x00000000151d8984 */ /* 0x000e680000004800 */
[----:B-1----:R-:W1:Y:S02]  /*1c20*/  SHFL.BFLY PT, R22, R29, 0x10, 0x1f ;  /* 0x0e001f001d167f89 */ /* 0x002e6400000e0000 */
[----:B-1----:R-:W-:-:S05]  /*1c30*/  FMNMX.FTZ R22, R22, R29, !PT ;  /* 0x0000001d16167209 */ /* 0x002fca0007810000 */
[----:B------:R-:W1:Y:S02]  /*1c40*/  SHFL.BFLY PT, R25, R22, 0x8, 0x1f ;  /* 0x0d001f0016197f89 */ /* 0x000e6400000e0000 */
[----:B-1----:R-:W-:-:S05]  /*1c50*/  FMNMX.FTZ R25, R22, R25, !PT ;  /* 0x0000001916197209 */ /* 0x002fca0007810000 */
[----:B------:R-:W1:Y:S02]  /*1c60*/  SHFL.BFLY PT, R24, R25, 0x4, 0x1f ;  /* 0x0c801f0019187f89 */ /* 0x000e6400000e0000 */
[----:B-1----:R-:W-:-:S05]  /*1c70*/  FMNMX.FTZ R24, R25, R24, !PT ;  /* 0x0000001819187209 */ /* 0x002fca0007810000 */
[----:B0-----:R-:W0:Y:S02]  /*1c80*/  SHFL.BFLY PT, R27, R24, 0x2, 0x1f ;  /* 0x0c401f00181b7f89 */ /* 0x001e2400000e0000 */
[----:B0-----:R-:W-:-:S05]  /*1c90*/  FMNMX.FTZ R27, R24, R27, !PT ;  /* 0x0000001b181b7209 */ /* 0x001fca0007810000 */
[----:B------:R-:W0:Y:S02]  /*1ca0*/  SHFL.BFLY PT, R18, R27, 0x1, 0x1f ;  /* 0x0c201f001b127f89 */ /* 0x000e2400000e0000 */
[----:B0-----:R-:W-:-:S04]  /*1cb0*/  FMNMX.FTZ R18, R27, R18, !PT ;  /* 0x000000121b127209 */ /* 0x001fc80007810000 */
[----:B------:R-:W-:-:S04]  /*1cc0*/  FSETP.NEU.FTZ.AND P0, PT, R18, -INF , PT ;  /* 0xff8000001200780b */ /* 0x000fc80003f1d000 */
[----:B------:R-:W-:-:S05]  /*1cd0*/  FSEL R18, R18, RZ, P0 ;  /* 0x000000ff12127208 */ /* 0x000fca0000000000 */
[----:B------:R-:W-:-:S04]  /*1ce0*/  FADD.FTZ R21, -R18, R29 ;  /* 0x0000001d12157221 */ /* 0x000fc80000010100 */
[----:B------:R-:W-:-:S06]  /*1cf0*/  FMUL.FTZ R21, R21, 1.4426950216293334961 ;  /* 0x3fb8aa3b15157820 */ /* 0x000fcc0000410000 */
[----:B------:R-:W0:Y:S02]  /*1d00*/  MUFU.EX2 R21, R21 ;  /* 0x0000001500157308 */ /* 0x000e240000000800 */
[----:B0-----:R-:W0:Y:S02]  /*1d10*/  SHFL.BFLY PT, R22, R21, 0x10, 0x1f ;  /* 0x0e001f0015167f89 */ /* 0x001e2400000e0000 */
[----:B0-----:R-:W-:-:S05]  /*1d20*/  FADD.FTZ R22, R21, R22 ;  /* 0x0000001615167221 */ /* 0x001fca0000010000 */
[----:B------:R-:W0:Y:S02]  /*1d30*/  SHFL.BFLY PT, R25, R22, 0x8, 0x1f ;  /* 0x0d001f0016197f89 */ /* 0x000e2400000e0000 */
[----:B0-----:R-:W-:Y:S01]  /*1d40*/  FADD.FTZ R25, R22, R25 ;  /* 0x0000001916197221 */ /* 0x001fe20000010000 */
[----:B------:R-:W-:-:S04]  /*1d50*/  SHF.R.S32.HI R22, RZ, 0x1f, R3 ;  /* 0x0000001fff167819 */ /* 0x000fc80000011403 */
[----:B------:R-:W0:Y:S02]  /*1d60*/  SHFL.BFLY PT, R24, R25, 0x4, 0x1f ;  /* 0x0c801f0019187f89 */ /* 0x000e2400000e0000 */
[----:B0-----:R-:W-:-:S05]  /*1d70*/  FADD.FTZ R24, R25, R24 ;  /* 0x0000001819187221 */ /* 0x001fca0000010000 */
[----:B------:R-:W0:Y:S02]  /*1d80*/  SHFL.BFLY PT, R23, R24, 0x2, 0x1f ;  /* 0x0c401f0018177f89 */ /* 0x000e2400000e0000 */
[----:B0-----:R-:W-:-:S05]  /*1d90*/  FADD.FTZ R23, R24, R23 ;  /* 0x0000001718177221 */ /* 0x001fca0000010000 */
[----:B------:R-:W0:Y:S02]  /*1da0*/  SHFL.BFLY PT, R20, R23, 0x1, 0x1f ;  /* 0x0c201f0017147f89 */ /* 0x000e2400000e0000 */
[----:B0-----:R-:W-:Y:S01]  /*1db0*/  FADD.FTZ R26, R23, R20 ;  /* 0x00000014171a7221 */ /* 0x001fe20000010000 */
[----:B------:R-:W-:Y:S01]  /*1dc0*/  LEA.HI.SX32 R20, R3, 0x1, 0x1 ;  /* 0x0000000103147811 */ /* 0x000fe200078f0aff */
[----:B------:R-:W-:-:S03]  /*1dd0*/  @!P3 IMAD.MOV R20, RZ, RZ, R22 ;  /* 0x000000ffff14b224 */ /* 0x000fc600078e0216 */
[----:B------:R-:W-:Y:S01]  /*1de0*/  FSETP.NE.FTZ.AND P0, PT, R26, RZ, PT ;  /* 0x000000ff1a00720b */ /* 0x000fe20003f15000 */
[----:B------:R-:W-:-:S12]  /*1df0*/  IMAD R6, R19, R20, RZ ;  /* 0x0000001413067224 */ /* 0x000fd800078e02ff */
[----:B------:R-:W0:Y:S02]  /*1e00*/  @P0 MUFU.LG2 R21, R26 ;  /* 0x0000001a00150308 */ /* 0x000e240000000c00 */
[----:B0-----:R-:W-:Y:S01]  /*1e10*/  @P0 FFMA.FTZ R28, R21, 0.69314718246459960938, R18 ;  /* 0x3f317218151c0823 */ /* 0x001fe20000010012 */
[----:B------:R-:W-:Y:S05]  /*1e20*/  @P2 BRA `(.L_x_109) ;  /* 0x00001c7000002947 */ /* 0x000fea0003800000 */
[----:B------:R-:W-:Y:S01]  /*1e30*/  ULDC.U8 UR4, c[0x0][0x328] ;  /* 0x0000ca0000047ab9 */ /* 0x000fe20000000000 */
[----:B------:R-:W-:Y:S02]  /*1e40*/  LEA.HI R4, R4, R17, RZ, 0x5 ;  /* 0x0000001104047211 */ /* 0x000fe400078f28ff */
[----:B------:R-:W-:Y:S02]  /*1e50*/  ISETP.NE.AND P2, PT, RZ, UR4, PT ;  /* 0x00000004ff007c0c */ /* 0x000fe4000bf45270 */
[----:B------:R-:W-:-:S04]  /*1e60*/  SHF.R.S32.HI R4, RZ, 0x5, R4 ;  /* 0x00000005ff047819 */ /* 0x000fc80000011404 */
[----:B------:R-:W-:-:S04]  /*1e70*/  IADD3 R36, P0, R4, UR8, RZ ;  /* 0x0000000804247c10 */ /* 0x000fc8000ff1e0ff */
[----:B------:R-:W-:-:S03]  /*1e80*/  LEA.HI.X.SX32 R37, R4, UR7, 0x1, P0 ;  /* 0x0000000704257c11 */ /* 0x000fc600080f0eff */
        /* <DEDUP_REMOVED lines=43> */
.L_x_112:
        /* <DEDUP_REMOVED lines=22> */
.L_x_113:
[----:B------:R-:W-:Y:S05]  /*22a0*/  BSYNC B0 ;  /* 0x0000000000007941 */ /* 0x000fea0003800000 */
.L_x_111:
[----:B------:R-:W-:Y:S01]  /*22b0*/  LOP3.LUT R19, R17, R0, RZ, 0xfc, !PT ;  /* 0x0000000011137212 */ /* 0x000fe200078efcff */
[----:B------:R-:W-:Y:S03]  /*22c0*/  BSSY B0, `(.L_x_114) ;  /* 0x0000028000007945 */ /* 0x000fe60003800000 */
[----:B------:R-:W-:-:S13]  /*22d0*/  ISETP.NE.U32.AND P0, PT, R19, RZ, PT ;  /* 0x000000ff1300720c */ /* 0x000fda0003f05070 */
[----:B------:R-:W-:Y:S05]  /*22e0*/  @!P0 BRA `(.L_x_115) ;  /* 0x000000f000008947 */ /* 0x000fea0003800000 */
[----:B------:R-:W-:Y:S01]  /*22f0*/  IMAD.MOV.U32 R24, RZ, RZ, R30 ;  /* 0x000000ffff187224 */ /* 0x000fe200078e001e */
[----:B------:R-:W-:Y:S02]  /*2300*/  MOV R23, R0 ;  /* 0x0000000000177202 */ /* 0x000fe40000000f00 */
[----:B------:R-:W-:Y:S02]  /*2310*/  MOV R22, 0x2330 ;  /* 0x0000233000167802 */ /* 0x000fe40000000f00 */
[----:B------:R-:W-:Y:S05]  /*2320*/  CALL.REL.NOINC `($__internal_2_$__cuda_sm20_div_s64) ;  /* 0x0000219000007944 */ /* 0x000fea0003c00000 */
        /* <DEDUP_REMOVED lines=11> */
.L_x_115:
        /* <DEDUP_REMOVED lines=22> */
.L_x_116:
[----:B------:R-:W-:Y:S05]  /*2540*/  BSYNC B0 ;  /* 0x0000000000007941 */ /* 0x000fea0003800000 */
.L_x_114:
        /* <DEDUP_REMOVED lines=11> */
[----:B------:R-:W-:Y:S05]  /*2600*/  CALL.REL.NOINC `($__internal_2_$__cuda_sm20_div_s64) ;  /* 0x00001eb000007944 */ /* 0x000fea0003c00000 */
[----:B------:R-:W-:-:S04]  /*2610*/  IADD3 R17, P0, RZ, -R20, RZ ;  /* 0x80000014ff117210 */ /* 0x000fc80007f1e0ff */
[----:B------:R-:W-:Y:S01]  /*2620*/  IADD3.X R18, RZ, ~R21, RZ, P0, !PT ;  /* 0x80000015ff127210 */ /* 0x000fe200007fe4ff */
[----:B------:R-:W-:-:S04]  /*2630*/  IMAD.WIDE.U32 R36, R5, R17, R36 ;  /* 0x0000001105247225 */ /* 0x000fc800078e0024 */
[----:B------:R-:W-:-:S04]  /*2640*/  IMAD R18, R18, R5, RZ ;  /* 0x0000000512127224 */ /* 0x000fc800078e02ff */
[----:B------:R-:W-:-:S05]  /*2650*/  IMAD R4, R4, R17, R18 ;  /* 0x0000001104047224 */ /* 0x000fca00078e0212 */
[----:B------:R-:W-:Y:S01]  /*2660*/  IADD3 R4, R37, R4, RZ ;  /* 0x0000000425047210 */ /* 0x000fe20007ffe0ff */
[----:B------:R-:W-:Y:S05]  /*2670*/  BRA `(.L_x_119) ;  /* 0x0000016000007947 */ /* 0x000fea0003800000 */
.L_x_118:
        /* <DEDUP_REMOVED lines=22> */
.L_x_119:
[----:B------:R-:W-:Y:S05]  /*27e0*/  BSYNC B0 ;  /* 0x0000000000007941 */ /* 0x000fea0003800000 */
.L_x_117:
        /* <DEDUP_REMOVED lines=38> */
[----:B------:R-:W-:Y:S05]  /*2a50*/  CALL.REL.NOINC `($__internal_2_$__cuda_sm20_div_s64) ;  /* 0x00001a6000007944 */ /* 0x000fea0003c00000 */
        /* <DEDUP_REMOVED lines=12> */
.L_x_121:
        /* <DEDUP_REMOVED lines=23> */
.L_x_122:
[----:B------:R-:W-:Y:S05]  /*2c90*/  BSYNC B0 ;  /* 0x0000000000007941 */ /* 0x000fea0003800000 */
.L_x_120:
        /* <DEDUP_REMOVED lines=19> */
.L_x_124:
        /* <DEDUP_REMOVED lines=22> */
.L_x_125:
[----:B------:R-:W-:Y:S05]  /*2f30*/  BSYNC B0 ;  /* 0x0000000000007941 */ /* 0x000fea0003800000 */
.L_x_123:
        /* <DEDUP_REMOVED lines=10> */
[----:B------:R-:W-:Y:S02]  /*2fe0*/  IADD3 R18, P0, RZ, -R20, RZ ;  /* 0x80000014ff127210 */ /* 0x000fe40007f1e0ff */
[----:B------:R-:W-:Y:S02]  /*2ff0*/  MOV R22, R42 ;  /* 0x0000002a00167202 */ /* 0x000fe40000000f00 */
[----:B------:R-:W-:Y:S02]  /*3000*/  IADD3.X R17, RZ, ~R21, RZ, P0, !PT ;  /* 0x80000015ff117210 */ /* 0x000fe400007fe4ff */
[----:B------:R-:W-:-:S03]  /*3010*/  MOV R23, R43 ;  /* 0x0000002b00177202 */ /* 0x000fc60000000f00 */
[----:B------:R-:W-:Y:S02]  /*3020*/  IMAD R17, R17, R14, RZ ;  /* 0x0000000e11117224 */ /* 0x000fe400078e02ff */
[----:B------:R-:W-:-:S04]  /*3030*/  IMAD.WIDE.U32 R22, R14, R18, R22 ;  /* 0x000000120e167225 */ /* 0x000fc800078e0016 */
[----:B------:R-:W-:Y:S01]  /*3040*/  IMAD R13, R13, R18, R17 ;  /* 0x000000120d0d7224 */ /* 0x000fe200078e0211 */
[----:B------:R-:W-:-:S04]  /*3050*/  MOV R14, R22 ;  /* 0x00000016000e7202 */ /* 0x000fc80000000f00 */
[----:B------:R-:W-:Y:S01]  /*3060*/  IADD3 R13, R23, R13, RZ ;  /* 0x0000000d170d7210 */ /* 0x000fe20007ffe0ff */
[----:B------:R-:W-:Y:S05]  /*3070*/  BRA `(.L_x_128) ;  /* 0x0000017000007947 */ /* 0x000fea0003800000 */
.L_x_127:
        /* <DEDUP_REMOVED lines=20> */
[----:B------:R-:W-:Y:S02]  /*31c0*/  IADD3 R17, -R18, RZ, RZ ;  /* 0x000000ff12117210 */ /* 0x000fe40007ffe1ff */
[----:B------:R-:W-:-:S03]  /*31d0*/  MOV R20, R18 ;  /* 0x0000001200147202 */ /* 0x000fc60000000f00 */
[----:B------:R-:W-:Y:S02]  /*31e0*/  IMAD R14, R14, R17, R42 ;  /* 0x000000110e0e7224 */ /* 0x000fe400078e022a */
.L_x_128:
[----:B------:R-:W-:Y:S05]  /*31f0*/  BSYNC B0 ;  /* 0x0000000000007941 */ /* 0x000fea0003800000 */
.L_x_126:
[----:B------:R-:W-:Y:S01]  /*3200*/  LOP3.LUT R19, R41, R10, RZ, 0xfc, !PT ;  /* 0x0000000a29137212 */ /* 0x000fe200078efcff */
[-C--:B------:R-:W-:Y:S01]  /*3210*/  IMAD R17, R21, R7.reuse, RZ ;  /* 0x0000000715117224 */ /* 0x080fe200078e02ff */
[----:B------:R-:W-:Y:S01]  /*3220*/  SHF.R.S32.HI R18, RZ, 0x1f, R7 ;  /* 0x0000001fff127819 */ /* 0x000fe20000011407 */
[----:B------:R-:W-:Y:S01]  /*3230*/  IMAD R44, R25, c[0x0][0x214], RZ ;  /* 0x00008500192c7a24 */ /* 0x000fe200078e02ff */
[----:B------:R-:W-:Y:S01]  /*3240*/  ISETP.NE.U32.AND P0, PT, R19, RZ, PT ;  /* 0x000000ff1300720c */ /* 0x000fe20003f05070 */
[----:B------:R-:W-:Y:S01]  /*3250*/  IMAD.WIDE.U32 R42, R20, R7, RZ ;  /* 0x00000007142a7225 */ /* 0x000fe200078e00ff */
[----:B------:R-:W-:Y:S01]  /*3260*/  SHF.R.S32.HI R21, RZ, 0x1f, R2 ;  /* 0x0000001fff157819 */ /* 0x000fe20000011402 */
[----:B------:R-:W-:Y:S02]  /*3270*/  BSSY B0, `(.L_x_129) ;  /* 0x0000036000007945 */ /* 0x000fe40003800000 */
[----:B------:R-:W-:Y:S01]  /*3280*/  IMAD R7, R18, R20, R17 ;  /* 0x0000001412077224 */ /* 0x000fe200078e0211 */
[----:B------:R-:W-:Y:S01]  /*3290*/  SHF.R.S32.HI R17, RZ, 0x1f, R44 ;  /* 0x0000001fff117819 */ /* 0x000fe2000001142c */
[----:B------:R-:W-:-:S02]  /*32a0*/  IMAD R13, R13, R2, RZ ;  /* 0x000000020d0d7224 */ /* 0x000fc400078e02ff */
[----:B------:R-:W-:Y:S01]  /*32b0*/  IMAD R18, R15, R44, RZ ;  /* 0x0000002c0f127224 */ /* 0x000fe200078e02ff */
[----:B------:R-:W-:Y:S01]  /*32c0*/  IADD3 R7, R43, R7, RZ ;  /* 0x000000072b077210 */ /* 0x000fe20007ffe0ff */
[----:B------:R-:W-:Y:S02]  /*32d0*/  IMAD R13, R21, R14, R13 ;  /* 0x0000000e150d7224 */ /* 0x000fe400078e020d */
[----:B------:R-:W-:-:S04]  /*32e0*/  IMAD.WIDE.U32 R14, R14, R2, RZ ;  /* 0x000000020e0e7225 */ /* 0x000fc800078e00ff */
[----:B------:R-:W-:Y:S01]  /*32f0*/  IMAD R17, R17, R16, R18 ;  /* 0x0000001011117224 */ /* 0x000fe200078e0212 */
[----:B------:R-:W-:Y:S01]  /*3300*/  IADD3 R13, R15, R13, RZ ;  /* 0x0000000d0f0d7210 */ /* 0x000fe20007ffe0ff */
[----:B------:R-:W-:-:S05]  /*3310*/  IMAD.WIDE.U32 R44, R16, R44, RZ ;  /* 0x0000002c102c7225 */ /* 0x000fca00078e00ff */
[----:B------:R-:W-:Y:S01]  /*3320*/  IADD3 R2, R45, R17, RZ ;  /* 0x000000112d027210 */ /* 0x000fe20007ffe0ff */
[----:B------:R-:W-:Y:S05]  /*3330*/  @!P0 BRA `(.L_x_130) ;  /* 0x0000012000008947 */ /* 0x000fea0003800000 */
[----:B------:R-:W-:Y:S01]  /*3340*/  IMAD.MOV.U32 R18, RZ, RZ, R40 ;  /* 0x000000ffff127224 */ /* 0x000fe200078e0028 */
[----:B------:R-:W-:Y:S01]  /*3350*/  MOV R24, R12 ;  /* 0x0000000c00187202 */ /* 0x000fe20000000f00 */
[----:B------:R-:W-:Y:S01]  /*3360*/  IMAD.MOV.U32 R17, RZ, RZ, R41 ;  /* 0x000000ffff117224 */ /* 0x000fe200078e0029 */
[----:B------:R-:W-:Y:S02]  /*3370*/  MOV R23, R10 ;  /* 0x0000000a00177202 */ /* 0x000fe40000000f00 */
[----:B------:R-:W-:Y:S02]  /*3380*/  MOV R22, 0x33a0 ;  /* 0x000033a000167802 */ /* 0x000fe40000000f00 */
[----:B------:R-:W-:Y:S05]  /*3390*/  CALL.REL.NOINC `($__internal_2_$__cuda_sm20_div_s64) ;  /* 0x0000112000007944 */ /* 0x000fea0003c00000 */
        /* <DEDUP_REMOVED lines=12> */
.L_x_130:
        /* <DEDUP_REMOVED lines=23> */
.L_x_131:
[----:B------:R-:W-:Y:S05]  /*35d0*/  BSYNC B0 ;  /* 0x0000000000007941 */ /* 0x000fea0003800000 */
.L_x_129:
        /* <DEDUP_REMOVED lines=29> */
.L_x_133:
        /* <DEDUP_REMOVED lines=23> */
.L_x_134:
[----:B------:R-:W-:Y:S05]  /*3920*/  BSYNC B0 ;  /* 0x0000000000007941 */ /* 0x000fea0003800000 */
.L_x_132:
[----:B------:R-:W-:-:S04]  /*3930*/  IADD3 R31, P1, P0, R36, R32, R30 ;  /* 0x00000020241f7210 */ /* 0x000fc8000783e01e */
[----:B------:R-:W-:Y:S02]  /*3940*/  IADD3 R31, P3, P2, R42, R31, R44 ;  /* 0x0000001f2a1f7210 */ /* 0x000fe40007a7e02c */
[----:B------:R-:W-:Y:S01]  /*3950*/  IADD3.X R0, R4, R5, R0, P1, P0 ;  /* 0x0000000504007210 */ /* 0x000fe20000fe0400 */
[----:B------:R-:W-:Y:S01]  /*3960*/  IMAD R5, R21, R6, RZ ;  /* 0x0000000615057224 */ /* 0x000fe200078e02ff */
[----:B------:R-:W-:Y:S02]  /*3970*/  IADD3 R14, P1, P0, R46, R31, R14 ;  /* 0x0000001f2e0e7210 */ /* 0x000fe4000783e00e */
[----:B------:R-:W-:Y:S02]  /*3980*/  IADD3.X R0, R7, R0, R2, P3, P2 ;  /* 0x0000000007007210 */ /* 0x000fe40001fe4402 */
[----:B------:R-:W-:Y:S02]  /*3990*/  SHF.R.S32.HI R2, RZ, 0x1f, R6 ;  /* 0x0000001fff027819 */ /* 0x000fe40000011406 */
[----:B------:R-:W-:-:S02]  /*39a0*/  IADD3.X R15, R10, R0, R13, P1, P0 ;  /* 0x000000000a0f7210 */ /* 0x000fc40000fe040d */
[----:B------:R-:W-:Y:S01]  /*39b0*/  SHF.R.S32.HI R0, RZ, 0x1f, R3 ;  /* 0x0000001fff007819 */ /* 0x000fe20000011403 */
[-C--:B------:R-:W-:Y:S02]  /*39c0*/  IMAD R2, R2, R20.reuse, R5 ;  /* 0x0000001402027224 */ /* 0x080fe400078e0205 */
[----:B------:R-:W-:-:S04]  /*39d0*/  IMAD.WIDE.U32 R14, R6, R20, R14 ;  /* 0x00000014060e7225 */ /* 0x000fc800078e000e */
[----:B------:R-:W-:Y:S02]  /*39e0*/  IMAD R5, R8, R3, RZ ;  /* 0x0000000308057224 */ /* 0x000fe400078e02ff */
        /* <DEDUP_REMOVED lines=8> */
.L_x_110:
[----:B------:R-:W-:-:S04]  /*3a70*/  LEA R2, P0, R36, c[0x0][0x200], 0x2 ;  /* 0x0000800024027a11 */ /* 0x000fc800078010ff */
[----:B------:R-:W-:-:S05]  /*3a80*/  LEA.HI.X R3, R36, c[0x0][0x204], R37, 0x2, P0 ;  /* 0x0000810024037a11 */ /* 0x000fca00000f1425 */
[----:B------:R0:W-:Y:S04]  /*3a90*/  STG.E [R2.64], R28 ;  /* 0x0000001c02007986 */ /* 0x0001e8000c10190a */
.L_x_109:
[----:B------:R-:W-:Y:S05]  /*3aa0*/  BSYNC B1 ;  /* 0x0000000000017941 */ /* 0x000fea0003800000 */
.L_x_108:
[----:B------:R-:W1:Y:S01]  /*3ab0*/  S2R R0, SR_TID.X ;  /* 0x0000000000007919 */ /* 0x000e620000002100 */
[----:B0-----:R-:W-:Y:S01]  /*3ac0*/  IMAD.MOV.U32 R2, RZ, RZ, c[0x0][0x314] ;  /* 0x0000c500ff027624 */ /* 0x001fe200078e00ff */
[----:B------:R-:W-:Y:S01]  /*3ad0*/  CS2R R6, SRZ ;  /* 0x0000000000067805 */ /* 0x000fe2000001ff00 */
[----:B------:R-:W-:Y:S01]  /*3ae0*/  IMAD.MOV.U32 R9, RZ, RZ, RZ ;  /* 0x000000ffff097224 */ /* 0x000fe200078e00ff */
[----:B------:R-:W-:Y:S01]  /*3af0*/  CS2R R4, SRZ ;  /* 0x0000000000047805 */ /* 0x000fe2000001ff00 */
[----:B-1----:R-:W-:-:S04]  /*3b00*/  SHF.R.S32.HI R3, RZ, 0x1f, R0 ;  /* 0x0000001fff037819 */ /* 0x002fc80000011400 */
[----:B------:R-:W-:-:S04]  /*3b10*/  LEA.HI R20, R3, R0, RZ, 0x5 ;  /* 0x0000000003147211 */ /* 0x000fc800078f28ff */
[----:B------:R-:W-:Y:S02]  /*3b20*/  LOP3.LUT R27, R20, 0xffffffe0, RZ, 0xc0, !PT ;  /* 0xffffffe0141b7812 */ /* 0x000fe400078ec0ff */
[----:B------:R-:W-:-:S03]  /*3b30*/  SHF.R.S32.HI R20, RZ, 0x5, R20 ;  /* 0x00000005ff147819 */ /* 0x000fc60000011414 */
[----:B------:R-:W-:-:S05]  /*3b40*/  IMAD.IADD R27, R0, 0x1, -R27 ;  /* 0x00000001001b7824 */ /* 0x000fca00078e0a1b */
[----:B------:R-:W-:-:S04]  /*3b50*/  ISETP.GE.AND P0, PT, R27, c[0x0][0x314], PT ;  /* 0x0000c5001b007a0c */ /* 0x000fc80003f06270 */
[----:B------:R-:W-:-:S13]  /*3b60*/  ISETP.LT.AND P0, PT, R0, 0x80, !P0 ;  /* 0x000000800000780c */ /* 0x000fda0004701270 */
[----:B------:R-:W-:Y:S02]  /*3b70*/  @P0 FADD.FTZ R0, -R28, R29 ;  /* 0x0000001d1c000221 */ /* 0x000fe40000010100 */
[C---:B------:R-:W-:Y:S02]  /*3b80*/  @P0 IMAD R3, R27.reuse, 0x5, R20 ;  /* 0x000000051b030824 */ /* 0x040fe400078e0214 */
[----:B------:R-:W-:Y:S02]  /*3b90*/  @P0 FMUL.FTZ R0, R0, 1.4426950216293334961 ;  /* 0x3fb8aa3b00000820 */ /* 0x000fe40000410000 */
[----:B------:R-:W-:-:S04]  /*3ba0*/  IMAD.SHL.U32 R27, R27, 0x4, RZ ;  /* 0x000000041b1b7824 */ /* 0x000fc800078e00ff */
[----:B------:R-:W0:Y:S01]  /*3bb0*/  @P0 MUFU.EX2 R0, R0 ;  /* 0x0000000000000308 */ /* 0x000e220000000800 */
[----:B------:R-:W-:Y:S01]  /*3bc0*/  IADD3 R25, R27, 0x80, RZ ;  /* 0x000000801b197810 */ /* 0x000fe20007ffe0ff */
[----:B0-----:R0:W-:Y:S04]  /*3bd0*/  @P0 STS [R3.X4], R0 ;  /* 0x0000000003000388 */ /* 0x0011e80000004800 */
[----:B------:R-:W-:Y:S01]  /*3be0*/  BAR.SYNC.DEFER_BLOCKING 0x0 ;  /* 0x0000000000007b1d */ /* 0x000fe20000010000 */
[----:B------:R-:W-:Y:S02]  /*3bf0*/  ISETP.GE.AND P0, PT, R2, 0x1, PT ;  /* 0x000000010200780c */ /* 0x000fe40003f06270 */
[----:B0-----:R-:W-:Y:S01]  /*3c00*/  CS2R R2, SRZ ;  /* 0x0000000000027805 */ /* 0x001fe2000001ff00 */
[----:B------:R-:W-:-:S10]  /*3c10*/  IMAD.MOV.U32 R0, RZ, RZ, RZ ;  /* 0x000000ffff007224 */ /* 0x000fd400078e00ff */
        /* <DEDUP_REMOVED lines=10> */
[C---:B------:R-:W-:Y:S01]  /*3cc0*/  IADD3 R8, P0, R21.reuse, UR5, RZ ;  /* 0x0000000515087c10 */ /* 0x040fe2000ff1e0ff */
        /* <DEDUP_REMOVED lines=11> */
.L_x_138:
        /* <DEDUP_REMOVED lines=11> */
.L_x_137:
[----:B------:R-:W-:Y:S05]  /*3e30*/  BSYNC B0 ;  /* 0x0000000000007941 */ /* 0x000fea0003800000 */
.L_x_136:
        /* <DEDUP_REMOVED lines=15> */
.L_x_135:
        /* <DEDUP_REMOVED lines=11> */
[-C--:B------:R-:W-:Y:S02]  /*3fe0*/  IABS R2, R7.reuse ;  /* 0x0000000700027213 */ /* 0x080fe40000000000 */
[----:B------:R-:W-:Y:S02]  /*3ff0*/  IABS R9, R7 ;  /* 0x0000000700097213 */ /* 0x000fe40000000000 */
[----:B------:R-:W0:Y:S03]  /*4000*/  I2F.RP R6, R2 ;  /* 0x0000000200067306 */ /* 0x000e260000209400 */
[----:B------:R-:W-:-:S05]  /*4010*/  IMAD.MOV R9, RZ, RZ, -R9 ;  /* 0x000000ffff097224 */ /* 0x000fca00078e0a09 */
[----:B0-----:R-:W0:Y:S02]  /*4020*/  MUFU.RCP R14, R6 ;  /* 0x00000006000e7308 */ /* 0x001e240000001000 */
[----:B0-----:R-:W-:-:S06]  /*4030*/  IADD3 R14, R14, 0xffffffe, RZ ;  /* 0x0ffffffe0e0e7810 */ /* 0x001fcc0007ffe0ff */
[----:B------:R-:W0:Y:S02]  /*4040*/  F2I.FTZ.U32.TRUNC.NTZ R15, R14 ;  /* 0x0000000e000f7305 */ /* 0x000e24000021f000 */
[--C-:B0-----:R-:W-:Y:S02]  /*4050*/  IMAD.MOV R0, RZ, RZ, -R15.reuse ;  /* 0x000000ffff007224 */ /* 0x101fe400078e0a0f */
[----:B------:R-:W-:Y:S02]  /*4060*/  IMAD.MOV.U32 R14, RZ, RZ, RZ ;  /* 0x000000ffff0e7224 */ /* 0x000fe400078e00ff */
[----:B------:R-:W-:Y:S02]  /*4070*/  IMAD R11, R0, R2, RZ ;  /* 0x00000002000b7224 */ /* 0x000fe400078e02ff */
[----:B------:R-:W0:Y:S02]  /*4080*/  I2F.RP R0, R3 ;  /* 0x0000000300007306 */ /* 0x000e240000209400 */
[----:B------:R-:W-:-:S06]  /*4090*/  IMAD.HI.U32 R11, R15, R11, R14 ;  /* 0x0000000b0f0b7227 */ /* 0x000fcc00078e000e */
[----:B------:R-:W-:-:S04]  /*40a0*/  IMAD.HI.U32 R6, R11, R8, RZ ;  /* 0x000000080b067227 */ /* 0x000fc800078e00ff */
[----:B------:R-:W-:Y:S01]  /*40b0*/  IMAD R9, R6, R9, R8 ;  /* 0x0000000906097224 */ /* 0x000fe200078e0208 */
[----:B0-----:R-:W0:Y:S04]  /*40c0*/  MUFU.RCP R0, R0 ;  /* 0x0000000000007308 */ /* 0x001e280000001000 */
[----:B------:R-:W-:-:S13]  /*40d0*/  ISETP.GT.U32.AND P1, PT, R2, R9, PT ;  /* 0x000000090200720c */ /* 0x000fda0003f24070 */
[----:B------:R-:W-:Y:S01]  /*40e0*/  @!P1 IMAD.IADD R9, R9, 0x1, -R2 ;  /* 0x0000000109099824 */ /* 0x000fe200078e0a02 */
[----:B------:R-:W-:Y:S02]  /*40f0*/  @!P1 IADD3 R6, R6, 0x1, RZ ;  /* 0x0000000106069810 */ /* 0x000fe40007ffe0ff */
[----:B0-----:R-:W-:Y:S02]  /*4100*/  IADD3 R10, R0, 0xffffffe, RZ ;  /* 0x0ffffffe000a7810 */ /* 0x001fe40007ffe0ff */
[----:B------:R-:W-:Y:S02]  /*4110*/  ISETP.GE.U32.AND P2, PT, R9, R2, PT ;  /* 0x000000020900720c */ /* 0x000fe40003f46070 */
[----:B------:R-:W-:Y:S01]  /*4120*/  LOP3.LUT R2, R20, R7, RZ, 0x3c, !PT ;  /* 0x0000000714027212 */ /* 0x000fe200078e3cff */
[----:B------:R-:W0:Y:S01]  /*4130*/  F2I.FTZ.U32.TRUNC.NTZ R11, R10 ;  /* 0x0000000a000b7305 */ /* 0x000e22000021f000 */
[----:B------:R-:W-:Y:S02]  /*4140*/  ISETP.NE.AND P1, PT, R7, RZ, PT ;  /* 0x000000ff0700720c */ /* 0x000fe40003f25270 */
[----:B------:R-:W-:-:S07]  /*4150*/  ISETP.GE.AND P0, PT, R2, RZ, PT ;  /* 0x000000ff0200720c */ /* 0x000fce0003f06270 */
[----:B------:R-:W-:-:S06]  /*4160*/  @P2 IADD3 R6, R6, 0x1, RZ ;  /* 0x0000000106062810 */ /* 0x000fcc0007ffe0ff */
[----:B------:R-:W-:Y:S01]  /*4170*/  @!P0 IADD3 R6, -R6, RZ, RZ ;  /* 0x000000ff06068210 */ /* 0x000fe20007ffe1ff */
[--C-:B0-----:R-:W-:Y:S01]  /*4180*/  IMAD.MOV R2, RZ, RZ, -R11.reuse ;  /* 0x000000ffff027224 */ /* 0x101fe200078e0a0b */
[----:B------:R-:W-:Y:S01]  /*4190*/  @!P1 LOP3.LUT R6, RZ, R7, RZ, 0x33, !PT ;  /* 0x00000007ff069212 */ /* 0x000fe200078e33ff */
[----:B------:R-:W-:Y:S02]  /*41a0*/  IMAD.MOV.U32 R10, RZ, RZ, RZ ;  /* 0x000000ffff0a7224 */ /* 0x000fe400078e00ff */
[----:B------:R-:W-:Y:S02]  /*41b0*/  IMAD R2, R2, R3, RZ ;  /* 0x0000000302027224 */ /* 0x000fe400078e02ff */
[----:B------:R-:W-:Y:S02]  /*41c0*/  IMAD R7, R6, R7, RZ ;  /* 0x0000000706077224 */ /* 0x000fe400078e02ff */
[----:B------:R-:W-:-:S04]  /*41d0*/  IMAD.HI.U32 R2, R11, R2, R10 ;  /* 0x000000020b027227 */ /* 0x000fc800078e000a */
[----:B------:R-:W-:Y:S02]  /*41e0*/  IMAD.IADD R8, R20, 0x1, -R7 ;  /* 0x0000000114087824 */ /* 0x000fe400078e0a07 */
[----:B------:R-:W-:-:S03]  /*41f0*/  IMAD.WIDE.U32 R10, R6, c[0x0][0x1e0], RZ ;  /* 0x00007800060a7a25 */ /* 0x000fc600078e00ff */
[----:B------:R-:W-:Y:S02]  /*4200*/  IABS R0, R8 ;  /* 0x0000000800007213 */ /* 0x000fe40000000000 */
[----:B------:R-:W-:-:S03]  /*4210*/  LOP3.LUT R8, R8, c[0x0][0x214], RZ, 0x3c, !PT ;  /* 0x0000850008087a12 */ /* 0x000fc600078e3cff */
[----:B------:R-:W-:Y:S01]  /*4220*/  IMAD.HI.U32 R9, R2, R0, RZ ;  /* 0x0000000002097227 */ /* 0x000fe200078e00ff */
[----:B------:R-:W-:-:S04]  /*4230*/  ISETP.GE.AND P1, PT, R8, RZ, PT ;  /* 0x000000ff0800720c */ /* 0x000fc80003f26270 */
        /* <DEDUP_REMOVED lines=22> */
[----:B------:R-:W-:Y:S02]  /*43a0*/  IMAD.IADD R11, R11, 0x1, R2 ;  /* 0x000000010b0b7824 */ /* 0x000fe400078e0202 */
[----:B------:R-:W-:Y:S02]  /*43b0*/  IMAD R0, R0, c[0x0][0x1e8], RZ ;  /* 0x00007a0000007a24 */ /* 0x000fe400078e02ff */
[----:B------:R-:W-:-:S04]  /*43c0*/  IMAD.WIDE.U32 R10, R7, c[0x0][0x1e8], R10 ;  /* 0x00007a00070a7a25 */ /* 0x000fc800078e000a */
[----:B------:R-:W-:Y:S01]  /*43d0*/  IMAD R0, R7, c[0x0][0x1ec], R0 ;  /* 0x00007b0007007a24 */ /* 0x000fe200078e0200 */
[----:B------:R-:W-:-:S03]  /*43e0*/  @!P0 IADD3 R2, P1, R27, R10, RZ ;  /* 0x0000000a1b028210 */ /* 0x000fc60007f3e0ff */
[----:B------:R-:W-:-:S05]  /*43f0*/  IMAD.IADD R0, R11, 0x1, R0 ;  /* 0x000000010b007824 */ /* 0x000fca00078e0200 */
        /* <DEDUP_REMOVED lines=12> */
        .weak           $__internal_2_$__cuda_sm20_div_s64
        .type           $__internal_2_$__cuda_sm20_div_s64,@function
        .size           $__internal_2_$__cuda_sm20_div_s64,(.L_x_8718 - $__internal_2_$__cuda_sm20_div_s64)
$__internal_2_$__cuda_sm20_div_s64:
        /* <DEDUP_REMOVED lines=29> */
[----:B------:R-:W-:-:S04]  /*4690*/  IMAD.X R26, RZ, RZ, ~R26, P0 ;  /* 0x000000ffff1a7224 */ /* 0x000fc800000e0e1a */
[----:B------:R-:W-:-:S04]  /*46a0*/  IMAD.WIDE.U32 R34, P5, R35, R26, R34 ;  /* 0x0000001a23227225 */ /* 0x000fc800078a0022 */
[C---:B------:R-:W-:Y:S02]  /*46b0*/  IMAD R21, R27.reuse, R26, RZ ;  /* 0x0000001a1b157224 */ /* 0x040fe400078e02ff */
[----:B------:R-:W-:-:S04]  /*46c0*/  IMAD.HI.U32 R20, P4, R27, R20, R34 ;  /* 0x000000141b147227 */ /* 0x000fc80007880022 */
[----:B------:R-:W-:Y:S01]  /*46d0*/  IMAD.HI.U32 R19, R27, R26, RZ ;  /* 0x0000001a1b137227 */ /* 0x000fe200078e00ff */
[----:B------:R-:W-:Y:S02]  /*46e0*/  IADD3 R21, P3, R21, R20, RZ ;  /* 0x0000001415157210 */ /* 0x000fe40007f7e0ff */
[-C--:B------:R-:W-:Y:S01]  /*46f0*/  IADD3 R20, P0, RZ, -R18.reuse, RZ ;  /* 0x80000012ff147210 */ /* 0x080fe20007f1e0ff */
[----:B------:R-:W-:Y:S02]  /*4700*/  IMAD.X R27, R19, 0x1, R27, P5 ;  /* 0x00000001131b7824 */ /* 0x000fe400028e061b */
[----:B------:R-:W-:Y:S01]  /*4710*/  IMAD.MOV.U32 R35, RZ, RZ, RZ ;  /* 0x000000ffff237224 */ /* 0x000fe200078e00ff */
[----:B------:R-:W-:Y:S01]  /*4720*/  SEL R20, R20, R18, !P2 ;  /* 0x0000001214147207 */ /* 0x000fe20005000000 */
[----:B------:R-:W-:-:S04]  /*4730*/  IMAD.X R26, RZ, RZ, ~R17, P0 ;  /* 0x000000ffff1a7224 */ /* 0x000fc800000e0e11 */
[----:B------:R-:W-:Y:S01]  /*4740*/  IMAD.HI.U32 R34, R21, R20, RZ ;  /* 0x0000001415227227 */ /* 0x000fe200078e00ff */
[----:B------:R-:W-:Y:S02]  /*4750*/  SEL R19, R26, R17, !P2 ;  /* 0x000000111a137207 */ /* 0x000fe40005000000 */
        /* <DEDUP_REMOVED lines=8> */
[----:B------:R-:W-:Y:S01]  /*47e0*/  IMAD R21, R27, R39, R35 ;  /* 0x000000271b157224 */ /* 0x000fe200078e0223 */
[----:B------:R-:W-:Y:S01]  /*47f0*/  IADD3 R20, P0, -R34, R20, RZ ;  /* 0x0000001422147210 */ /* 0x000fe20007f1e1ff */
[----:B------:R-:W-:-:S03]  /*4800*/  IMAD.X R26, RZ, RZ, R26, P2 ;  /* 0x000000ffff1a7224 */ /* 0x000fc600010e061a */
[-C--:B------:R-:W-:Y:S01]  /*4810*/  ISETP.GE.U32.AND P4, PT, R20, R38.reuse, PT ;  /* 0x000000261400720c */ /* 0x080fe20003f86070 */
[-C--:B------:R-:W-:Y:S01]  /*4820*/  IMAD R34, R26, R38.reuse, R21 ;  /* 0x000000261a227224 */ /* 0x080fe200078e0215 */
[----:B------:R-:W-:-:S03]  /*4830*/  IADD3 R21, P3, R20, -R38, RZ ;  /* 0x8000002614157210 */ /* 0x000fc60007f7e0ff */
[----:B------:R-:W-:Y:S01]  /*4840*/  IMAD.X R19, R19, 0x1, ~R34, P0 ;  /* 0x0000000113137824 */ /* 0x000fe200000e0e22 */
[----:B------:R-:W-:-:S04]  /*4850*/  IADD3 R34, P2, R27, 0x1, RZ ;  /* 0x000000011b227810 */ /* 0x000fc80007f5e0ff */
[----:B------:R-:W-:-:S04]  /*4860*/  ISETP.GE.U32.AND.EX P4, PT, R19, R39, PT, P4 ;  /* 0x000000271300720c */ /* 0x000fc80003f86140 */
[----:B------:R-:W-:Y:S01]  /*4870*/  SEL R21, R21, R20, P4 ;  /* 0x0000001415157207 */ /* 0x000fe20002000000 */
[----:B------:R-:W-:Y:S01]  /*4880*/  IMAD.X R20, R19, 0x1, ~R39, P3 ;  /* 0x0000000113147824 */ /* 0x000fe200018e0e27 */
[----:B------:R-:W-:Y:S02]  /*4890*/  SEL R34, R34, R27, P4 ;  /* 0x0000001b22227207 */ /* 0x000fe40002000000 */
[----:B------:R-:W-:Y:S01]  /*48a0*/  ISETP.GE.U32.AND P0, PT, R21, R38, PT ;  /* 0x000000261500720c */ /* 0x000fe20003f06070 */
[----:B------:R-:W-:Y:S01]  /*48b0*/  IMAD.X R21, RZ, RZ, R26, P2 ;  /* 0x000000ffff157224 */ /* 0x000fe200010e061a */
[----:B------:R-:W-:Y:S02]  /*48c0*/  SEL R19, R20, R19, P4 ;  /* 0x0000001314137207 */ /* 0x000fe40002000000 */
[----:B------:R-:W-:Y:S02]  /*48d0*/  IADD3 R27, P2, R34, 0x1, RZ ;  /* 0x00000001221b7810 */ /* 0x000fe40007f5e0ff */
[----:B------:R-:W-:Y:S01]  /*48e0*/  SEL R21, R21, R26, P4 ;  /* 0x0000001a15157207 */ /* 0x000fe20002000000 */
[----:B------:R-:W-:Y:S01]  /*48f0*/  IMAD.MOV.U32 R26, RZ, RZ, R22 ;  /* 0x000000ffff1a7224 */ /* 0x000fe200078e0016 */
[----:B------:R-:W-:-:S02]  /*4900*/  ISETP.GE.U32.AND.EX P0, PT, R19, R39, PT, P0 ;  /* 0x000000271300720c */ /* 0x000fc40003f06100 */
[----:B------:R-:W-:Y:S02]  /*4910*/  IADD3.X R20, RZ, R21, RZ, P2, !PT ;  /* 0x00000015ff147210 */ /* 0x000fe400017fe4ff */
[----:B------:R-:W-:Y:S02]  /*4920*/  SEL R27, R27, R34, P0 ;  /* 0x000000221b1b7207 */ /* 0x000fe40000000000 */
[----:B------:R-:W-:Y:S02]  /*4930*/  LOP3.LUT R19, R23, R17, RZ, 0x3c, !PT ;  /* 0x0000001117137212 */ /* 0x000fe400078e3cff */
[----:B------:R-:W-:Y:S02]  /*4940*/  SEL R21, R20, R21, P0 ;  /* 0x0000001514157207 */ /* 0x000fe40000000000 */
[----:B------:R-:W-:Y:S02]  /*4950*/  IADD3 R20, P2, RZ, -R27, RZ ;  /* 0x8000001bff147210 */ /* 0x000fe40007f5e0ff */
[----:B------:R-:W-:-:S02]  /*4960*/  ISETP.GE.AND P3, PT, R19, RZ, PT ;  /* 0x000000ff1300720c */ /* 0x000fc40003f66270 */
[----:B------:R-:W-:Y:S01]  /*4970*/  ISETP.NE.U32.AND P0, PT, R24, RZ, PT ;  /* 0x000000ff1800720c */ /* 0x000fe20003f05070 */
[----:B------:R-:W-:Y:S01]  /*4980*/  IMAD.X R24, RZ, RZ, ~R21, P2 ;  /* 0x000000ffff187224 */ /* 0x000fe200010e0e15 */
[----:B------:R-:W-:Y:S01]  /*4990*/  SEL R20, R20, R27, !P3 ;  /* 0x0000001b14147207 */ /* 0x000fe20005800000 */
[----:B------:R-:W-:Y:S01]  /*49a0*/  IMAD.MOV.U32 R27, RZ, RZ, 0x0 ;  /* 0x00000000ff1b7424 */ /* 0x000fe200078e00ff */
[----:B------:R-:W-:Y:S02]  /*49b0*/  ISETP.NE.AND.EX P0, PT, R23, RZ, PT, P0 ;  /* 0x000000ff1700720c */ /* 0x000fe40003f05300 */
[----:B------:R-:W-:Y:S02]  /*49c0*/  SEL R24, R24, R21, !P3 ;  /* 0x0000001518187207 */ /* 0x000fe40005800000 */
[----:B------:R-:W-:Y:S02]  /*49d0*/  SEL R20, R20, 0xffffffff, P0 ;  /* 0xffffffff14147807 */ /* 0x000fe40000000000 */
[----:B------:R-:W-:Y:S01]  /*49e0*/  SEL R21, R24, 0xffffffff, P0 ;  /* 0xffffffff18157807 */ /* 0x000fe20000000000 */
[----:B------:R-:W-:Y:S06]  /*49f0*/  RET.REL.NODEC R26 `(_ZN5flash32flash_fwd_splitkv_combine_kernelI23Flash_fwd_kernel_traitsILi256ELi64ELi64ELi4ELb0ELb0EN7cutlass6half_tE19Flash_kernel_traitsILi256ELi64ELi64ELi4ES3_EELi4ELi5ELb0EEEvNS_16Flash_fwd_paramsE) ;  /* 0xffffb6001a007950 */ /* 0x000fec0003c3ffff */
.L_x_139:
        /* <DEDUP_REMOVED lines=16> */
.L_x_8718:


//--------------------- .text._ZN5flash32flash_fwd_splitkv_combine_kernelI23Flash_fwd_kernel_traitsILi256ELi64ELi64ELi4ELb0ELb0EN7cutlass6half_tE19Flash_kernel_traitsILi256ELi64ELi64ELi4ES3_EELi4ELi4ELb0EEEvNS_16Flash_fwd_paramsE --------------------------
	.section	.text._ZN5flash32flash_fwd_splitkv_combine_kernelI23Flash_fwd_kernel_traitsILi256ELi64ELi64ELi4ELb0ELb0EN7cutlass6half_tE19Flash_kernel_traitsILi256ELi64ELi64ELi4ES3_EELi4ELi4ELb0EEEvNS_16Flash_fwd_paramsE,"ax",@progbits
	.sectioninfo	@"SHI_REGISTERS=52"
	.align	128
        .global         _ZN5flash32flash_fwd_splitkv_combine_kernelI23Flash_fwd_kernel_traitsILi256ELi64ELi64ELi4ELb0ELb0EN7cutlass6half_tE19Flash_kernel_traitsILi256ELi64ELi64ELi4ES3_EELi4ELi4ELb0EEEvNS_16Flash_fwd_paramsE
        .type           _ZN5flash32flash_fwd_splitkv_combine_kernelI23Flash_fwd_kernel_traitsILi256ELi64ELi64ELi4ELb0ELb0EN7cutlass6half_tE19Flash_kernel_traitsILi256ELi64ELi64ELi4ES3_EELi4ELi4ELb0EEEvNS_16Flash_fwd_paramsE,@function
        .size           _ZN5flash32flash_fwd_splitkv_combine_kernelI23Flash_fwd_kernel_traitsILi256ELi64ELi64ELi4ELb0ELb0EN7cutlass6half_tE19Flash_kernel_traitsILi256ELi64ELi64ELi4ES3_EELi4ELi4ELb0EEEvNS_16Flash_fwd_paramsE,(.L_x_8719 - _ZN5flash32flash_fwd_splitkv_combine_kernelI23Flash_fwd_kernel_traitsILi256ELi64ELi64ELi4ELb0ELb0EN7cutlass6half_tE19Flash_kernel_traitsILi256ELi64ELi64ELi4ES3_EELi4ELi4ELb0EEEvNS_16Flash_fwd_paramsE)
        .other          _ZN5flash32flash_fwd_splitkv_combine_kernelI23Flash_fwd_kernel_traitsILi256ELi64ELi64ELi4ELb0ELb0EN7cutlass6half_tE19Flash_kernel_traitsILi256ELi64ELi64ELi4ES3_EELi4ELi4ELb0EEEvNS_16Flash_fwd_paramsE,@"STO_CUDA_ENTRY STV_DEFAULT"
_ZN5flash32flash_fwd_splitkv_combine_kernelI23Flash_fwd_kernel_traitsILi256ELi64ELi64ELi4ELb0ELb0EN7cutlass6half_tE19Flash_kernel_traitsILi256ELi64ELi64ELi4ES3_EELi4ELi4ELb0EEEvNS_16Flash_fwd_paramsE:
.text._ZN5flash32flash_fwd_splitkv_combine_kernelI23Flash_fwd_kernel_traitsILi256ELi64ELi64ELi4ELb0ELb0EN7cutlass6half_tE19Flash_kernel_traitsILi256ELi64ELi64ELi4ES3_EELi4ELi4ELb0EEEvNS_16Flash_fwd_paramsE:
        /* <DEDUP_REMOVED lines=23> */
[----:B------:R-:W-:Y:S05]  /*0170*/  CALL.REL.NOINC `($__internal_3_$__cuda_sm20_div_s64) ;  /* 0x0000433000007944 */ /* 0x000fea0003c00000 */
[----:B------:R-:W-:Y:S05]  /*0180*/  BRA `(.L_x_141) ;  /* 0x0000013000007947 */ /* 0x000fea0003800000 */
.L_x_140:
        /* <DEDUP_REMOVED lines=19> */
.L_x_141:
        /* <DEDUP_REMOVED lines=12> */
[----:B------:R-:W-:Y:S05]  /*0380*/  CALL.REL.NOINC `($__internal_3_$__cuda_sm20_div_s64) ;  /* 0x0000412000007944 */ /* 0x000fea0003c00000 */
[----:B------:R-:W-:Y:S02]  /*0390*/  MOV R8, R20 ;  /* 0x0000001400087202 */ /* 0x000fe40000000f00 */
[----:B------:R-:W-:Y:S01]  /*03a0*/  MOV R9, R21 ;  /* 0x0000001500097202 */ /* 0x000fe20000000f00 */
[----:B------:R-:W-:Y:S05]  /*03b0*/  BRA `(.L_x_144) ;  /* 0x0000013000007947 */ /* 0x000fea0003800000 */
.L_x_143:
        /* <DEDUP_REMOVED lines=19> */
.L_x_144:
[----:B------:R-:W-:Y:S05]  /*04f0*/  BSYNC B0 ;  /* 0x0000000000007941 */ /* 0x000fea0003800000 */
.L_x_142:
        /* <DEDUP_REMOVED lines=43> */
.L_x_146:
        /* <DEDUP_REMOVED lines=19> */
.L_x_147:
[----:B------:R-:W-:Y:S05]  /*08e0*/  BSYNC B0 ;  /* 0x0000000000007941 */ /* 0x000fea0003800000 */
.L_x_145:
        /* <DEDUP_REMOVED lines=74> */
[----:B------:R-:W-:Y:S02]  /*0d90*/  MOV R32, R20 ;  /* 0x0000001400207202 */ /* 0x000fe40000000f00 */
[----:B------:R-:W-:Y:S01]  /*0da0*/  MOV R33, R21 ;  /* 0x0000001500217202 */ /* 0x000fe20000000f00 */
[----:B------:R-:W-:Y:S05]  /*0db0*/  BRA `(.L_x_150) ;  /* 0x0000013000007947 */ /* 0x000fea0003800000 */
.L_x_149:
        /* <DEDUP_REMOVED lines=19> */
.L_x_150:
[----:B------:R-:W-:Y:S05]  /*0ef0*/  BSYNC B0 ;  /* 0x0000000000007941 */ /* 0x000fea0003800000 */
.L_x_148:
        /* <DEDUP_REMOVED lines=41> */
.L_x_152:
        /* <DEDUP_REMOVED lines=19> */
.L_x_153:
[----:B------:R-:W-:Y:S05]  /*12c0*/  BSYNC B0 ;  /* 0x0000000000007941 */ /* 0x000fea0003800000 */
.L_x_151:
        /* <DEDUP_REMOVED lines=131> */
.L_x_155:
[----:B------:R-:W-:Y:S05]  /*1b00*/  BSYNC B0 ;  /* 0x0000000000007941 */ /* 0x000fea0003800000 */
.L_x_154:
        /* <DEDUP_REMOVED lines=95> */
.L_x_160:
        /* <DEDUP_REMOVED lines=22> */
.L_x_161:
[----:B------:R-:W-:Y:S05]  /*2260*/  BSYNC B0 ;  /* 0x0000000000007941 */ /* 0x000fea0003800000 */
.L_x_159:
[----:B------:R-:W-:Y:S01]  /*2270*/  LOP3.LUT R19, R17, R0, RZ, 0xfc, !PT ;  /* 0x0000000011137212 */ /* 0x000fe200078efcff */
[----:B------:R-:W-:Y:S03]  /*2280*/  BSSY B0, `(.L_x_162) ;  /* 0x0000028000007945 */ /* 0x000fe60003800000 */
[----:B------:R-:W-:-:S13]  /*2290*/  ISETP.NE.U32.AND P0, PT, R19, RZ, PT ;  /* 0x000000ff1300720c */ /* 0x000fda0003f05070 */
[----:B------:R-:W-:Y:S05]  /*22a0*/  @!P0 BRA `(.L_x_163) ;  /* 0x000000f000008947 */ /* 0x000fea0003800000 */
[----:B------:R-:W-:Y:S01]  /*22b0*/  IMAD.MOV.U32 R24, RZ, RZ, R30 ;  /* 0x000000ffff187224 */ /* 0x000fe200078e001e */
[----:B------:R-:W-:Y:S02]  /*22c0*/  MOV R23, R0 ;  /* 0x0000000000177202 */ /* 0x000fe40000000f00 */
[----:B------:R-:W-:Y:S02]  /*22d0*/  MOV R22, 0x22f0 ;  /* 0x000022f000167802 */ /* 0x000fe40000000f00 */
[----:B------:R-:W-:Y:S05]  /*22e0*/  CALL.REL.NOINC `($__internal_3_$__cuda_sm20_div_s64) ;  /* 0x000021c000007944 */ /* 0x000fea0003c00000 */
        /* <DEDUP_REMOVED lines=11> */
.L_x_163:
        /* <DEDUP_REMOVED lines=22> */
.L_x_164:
[----:B------:R-:W-:Y:S05]  /*2500*/  BSYNC B0 ;  /* 0x0000000000007941 */ /* 0x000fea0003800000 */
.L_x_162:
        /* <DEDUP_REMOVED lines=11> */
[----:B------:R-:W-:Y:S05]  /*25c0*/  CALL.REL.NOINC `($__internal_3_$__cuda_sm20_div_s64) ;  /* 0x00001ee000007944 */ /* 0x000fea0003c00000 */
[----:B------:R-:W-:-:S04]  /*25d0*/  IADD3 R17, P0, RZ, -R20, RZ ;  /* 0x80000014ff117210 */ /* 0x000fc80007f1e0ff */
[----:B------:R-:W-:Y:S01]  /*25e0*/  IADD3.X R18, RZ, ~R21, RZ, P0, !PT ;  /* 0x80000015ff127210 */ /* 0x000fe200007fe4ff */
[----:B------:R-:W-:-:S04]  /*25f0*/  IMAD.WIDE.U32 R36, R5, R17, R36 ;  /* 0x0000001105247225 */ /* 0x000fc800078e0024 */
[----:B------:R-:W-:-:S04]  /*2600*/  IMAD R18, R18, R5, RZ ;  /* 0x0000000512127224 */ /* 0x000fc800078e02ff */
[----:B------:R-:W-:-:S05]  /*2610*/  IMAD R4, R4, R17, R18 ;  /* 0x0000001104047224 */ /* 0x000fca00078e0212 */
[----:B------:R-:W-:Y:S01]  /*2620*/  IADD3 R4, R37, R4, RZ ;  /* 0x0000000425047210 */ /* 0x000fe20007ffe0ff */
[----:B------:R-:W-:Y:S05]  /*2630*/  BRA `(.L_x_167) ;  /* 0x0000016000007947 */ /* 0x000fea0003800000 */
.L_x_166:
        /* <DEDUP_REMOVED lines=22> */
.L_x_167:
[----:B------:R-:W-:Y:S05]  /*27a0*/  BSYNC B0 ;  /* 0x0000000000007941 */ /* 0x000fea0003800000 */
.L_x_165:
        /* <DEDUP_REMOVED lines=38> */
[----:B------:R-:W-:Y:S05]  /*2a10*/  CALL.REL.NOINC `($__internal_3_$__cuda_sm20_div_s64) ;  /* 0x00001a9000007944 */ /* 0x000fea0003c00000 */
        /* <DEDUP_REMOVED lines=12> */
.L_x_169:
        /* <DEDUP_REMOVED lines=23> */
.L_x_170:
[----:B------:R-:W-:Y:S05]  /*2c50*/  BSYNC B0 ;  /* 0x0000000000007941 */ /* 0x000fea0003800000 */
.L_x_168:
        /* <DEDUP_REMOVED lines=19> */
.L_x_172:
        /* <DEDUP_REMOVED lines=22> */
.L_x_173:
[----:B------:R-:W-:Y:S05]  /*2ef0*/  BSYNC B0 ;  /* 0x0000000000007941 */ /* 0x000fea0003800000 */
.L_x_171:
        /* <DEDUP_REMOVED lines=20> */
.L_x_175:
        /* <DEDUP_REMOVED lines=23> */
.L_x_176:
[----:B------:R-:W-:Y:S05]  /*31b0*/  BSYNC B0 ;  /* 0x0000000000007941 */ /* 0x000fea0003800000 */
.L_x_174:
        /* <DEDUP_REMOVED lines=25> */
[----:B------:R-:W-:Y:S05]  /*3350*/  CALL.REL.NOINC `($__internal_3_$__cuda_sm20_div_s64) ;  /* 0x0000115000007944 */ /* 0x000fea0003c00000 */
        /* <DEDUP_REMOVED lines=12> */
.L_x_178:
        /* <DEDUP_REMOVED lines=23> */
.L_x_179:
[----:B------:R-:W-:Y:S05]  /*3590*/  BSYNC B0 ;  /* 0x0000000000007941 */ /* 0x000fea0003800000 */
.L_x_177:
        /* <DEDUP_REMOVED lines=29> */
.L_x_181:
        /* <DEDUP_REMOVED lines=23> */
.L_x_182:
[----:B------:R-:W-:Y:S05]  /*38e0*/  BSYNC B0 ;  /* 0x0000000000007941 */ /* 0x000fea0003800000 */
.L_x_180:
        /* <DEDUP_REMOVED lines=20> */
.L_x_158:
[----:B------:R-:W-:-:S04]  /*3a30*/  LEA R2, P0, R36, c[0x0][0x200], 0x2 ;  /* 0x0000800024027a11 */ /* 0x000fc800078010ff */
[----:B------:R-:W-:-:S05]  /*3a40*/  LEA.HI.X R3, R36, c[0x0][0x204], R37, 0x2, P0 ;  /* 0x0000810024037a11 */ /* 0x000fca00000f1425 */
[----:B------:R0:W-:Y:S04]  /*3a50*/  STG.E [R2.64], R28 ;  /* 0x0000001c02007986 */ /* 0x0001e8000c10190a */
.L_x_157:
[----:B------:R-:W-:Y:S05]  /*3a60*/  BSYNC B1 ;  /* 0x0000000000017941 */ /* 0x000fea0003800000 */
.L_x_156:
[----:B------:R-:W1:Y:S01]  /*3a70*/  S2R R25, SR_TID.X ;  /* 0x0000000000197919 */ /* 0x000e620000002100 */
[----:B------:R-:W-:Y:S01]  /*3a80*/  IMAD.MOV.U32 R9, RZ, RZ, RZ ;  /* 0x000000ffff097224 */ /* 0x000fe200078e00ff */
[----:B------:R-:W-:Y:S01]  /*3a90*/  CS2R R6, SRZ ;  /* 0x0000000000067805 */ /* 0x000fe2000001ff00 */
[----:B-1----:R-:W-:-:S04]  /*3aa0*/  SHF.R.S32.HI R24, RZ, 0x1f, R25 ;  /* 0x0000001fff187819 */ /* 0x002fc80000011419 */
[CC--:B0-----:R-:W-:Y:S02]  /*3ab0*/  LEA.HI R2, R24.reuse, R25.reuse, RZ, 0x4 ;  /* 0x0000001918027211 */ /* 0x0c1fe400078f20ff */
[----:B------:R-:W-:Y:S02]  /*3ac0*/  LEA.HI R24, R24, R25, RZ, 0x5 ;  /* 0x0000001918187211 */ /* 0x000fe400078f28ff */
[----:B------:R-:W-:Y:S02]  /*3ad0*/  LOP3.LUT R0, R2, 0xfffffff0, RZ, 0xc0, !PT ;  /* 0xfffffff002007812 */ /* 0x000fe400078ec0ff */
[----:B------:R-:W-:Y:S02]  /*3ae0*/  LOP3.LUT R4, R24, 0x3fffffe0, RZ, 0xc0, !PT ;  /* 0x3fffffe018047812 */ /* 0x000fe400078ec0ff */
[----:B------:R-:W-:Y:S01]  /*3af0*/  SHF.R.S32.HI R24, RZ, 0x5, R24 ;  /* 0x00000005ff187819 */ /* 0x000fe20000011418 */
[----:B------:R-:W-:-:S05]  /*3b00*/  IMAD.IADD R0, R25, 0x1, -R0 ;  /* 0x0000000119007824 */ /* 0x000fca00078e0a00 */
[----:B------:R-:W-:-:S04]  /*3b10*/  ISETP.GE.AND P0, PT, R0, c[0x0][0x314], PT ;  /* 0x0000c50000007a0c */ /* 0x000fc80003f06270 */
[C---:B------:R-:W-:Y:S01]  /*3b20*/  ISETP.GT.OR P0, PT, R25.reuse, 0x3f, P0 ;  /* 0x0000003f1900780c */ /* 0x040fe20000704670 */
[----:B------:R-:W-:-:S04]  /*3b30*/  IMAD.IADD R25, R25, 0x1, -R4 ;  /* 0x0000000119197824 */ /* 0x000fc800078e0a04 */
[----:B------:R-:W-:-:S05]  /*3b40*/  IMAD.SHL.U32 R25, R25, 0x4, RZ ;  /* 0x0000000419197824 */ /* 0x000fca00078e00ff */
[----:B------:R-:W-:-:S03]  /*3b50*/  IADD3 R23, R25, 0x80, RZ ;  /* 0x0000008019177810 */ /* 0x000fc60007ffe0ff */
[----:B------:R-:W-:Y:S01]  /*3b60*/  @!P0 FADD.FTZ R3, -R28, R29 ;  /* 0x0000001d1c038221 */ /* 0x000fe20000010100 */
[----:B------:R-:W-:Y:S01]  /*3b70*/  @!P0 SHF.R.S32.HI R5, RZ, 0x4, R2 ;  /* 0x00000004ff058819 */ /* 0x000fe20000011402 */
[----:B------:R-:W-:Y:S02]  /*3b80*/  IMAD.MOV.U32 R2, RZ, RZ, c[0x0][0x314] ;  /* 0x0000c500ff027624 */ /* 0x000fe400078e00ff */
[----:B------:R-:W-:Y:S02]  /*3b90*/  @!P0 FMUL.FTZ R3, R3, 1.4426950216293334961 ;  /* 0x3fb8aa3b03038820 */ /* 0x000fe40000410000 */
[----:B------:R-:W-:Y:S02]  /*3ba0*/  @!P0 IMAD R0, R0, 0x5, R5 ;  /* 0x0000000500008824 */ /* 0x000fe400078e0205 */
[----:B------:R-:W-:Y:S02]  /*3bb0*/  CS2R R4, SRZ ;  /* 0x0000000000047805 */ /* 0x000fe4000001ff00 */
[----:B------:R-:W0:Y:S02]  /*3bc0*/  @!P0 MUFU.EX2 R3, R3 ;  /* 0x0000000300038308 */ /* 0x000e240000000800 */
[----:B0-----:R0:W-:Y:S04]  /*3bd0*/  @!P0 STS [R0.X4], R3 ;  /* 0x0000000300008388 */ /* 0x0011e80000004800 */
[----:B------:R-:W-:Y:S01]  /*3be0*/  BAR.SYNC.DEFER_BLOCKING 0x0 ;  /* 0x0000000000007b1d */ /* 0x000fe20000010000 */
[----:B------:R-:W-:-:S02]  /*3bf0*/  ISETP.GE.AND P0, PT, R2, 0x1, PT ;  /* 0x000000010200780c */ /* 0x000fc40003f06270 */
        /* <DEDUP_REMOVED lines=23> */
[----:B------:R-:W-:Y:S02]  /*3d70*/  IMAD.X R21, RZ, RZ, R21, P0 ;  /* 0x000000ffff157224 */ /* 0x000fe400000e0615 */
.L_x_186:
        /* <DEDUP_REMOVED lines=10> */
.L_x_185:
[----:B------:R-:W-:Y:S05]  /*3e20*/  BSYNC B0 ;  /* 0x0000000000007941 */ /* 0x000fea0003800000 */
.L_x_184:
        /* <DEDUP_REMOVED lines=15> */
.L_x_183:
        /* <DEDUP_REMOVED lines=89> */
        .weak           $__internal_3_$__cuda_sm20_div_s64
        .type           $__internal_3_$__cuda_sm20_div_s64,@function
        .size           $__internal_3_$__cuda_sm20_div_s64,(.L_x_8719 - $__internal_3_$__cuda_sm20_div_s64)
$__internal_3_$__cuda_sm20_div_s64:
        /* <DEDUP_REMOVED lines=83> */
[----:B------:R-:W-:Y:S06]  /*49e0*/  RET.REL.NODEC R26 `(_ZN5flash32flash_fwd_splitkv_combine_kernelI23Flash_fwd_kernel_traitsILi256ELi64ELi64ELi4ELb0ELb0EN7cutlass6half_tE19Flash_kernel_traitsILi256ELi64ELi64ELi4ES3_EELi4ELi4ELb0EEEvNS_16Flash_fwd_paramsE) ;  /* 0xffffb6101a007950 */ /* 0x000fec0003c3ffff */
.L_x_187:
        /* <DEDUP_REMOVED lines=9> */
.L_x_8719:


//--------------------- .text._ZN5flash32flash_fwd_splitkv_combine_kernelI23Flash_fwd_kernel_traitsILi256ELi64ELi64ELi4ELb0ELb0EN7cutlass6half_tE19Flash_kernel_traitsILi256ELi64ELi64ELi4ES3_EELi4ELi3ELb0EEEvNS_16Flash_fwd_paramsE --------------------------
	.section	.text._ZN5flash32flash_fwd_splitkv_combine_kernelI23Flash_fwd_kernel_traitsILi256ELi64ELi64ELi4ELb0ELb0EN7cutlass6half_tE19Flash_kernel_traitsILi256ELi64ELi64ELi4ES3_EELi4ELi3ELb0EEEvNS_16Flash_fwd_paramsE,"ax",@progbits
	.sectioninfo	@"SHI_REGISTERS=52"
	.align	128
        .global         _ZN5flash32flash_fwd_splitkv_combine_kernelI23Flash_fwd_kernel_traitsILi256ELi64ELi64ELi4ELb0ELb0EN7cutlass6half_tE19Flash_kernel_traitsILi256ELi64ELi64ELi4ES3_EELi4ELi3ELb0EEEvNS_16Flash_fwd_paramsE
        .type           _ZN5flash32flash_fwd_splitkv_combine_kernelI23Flash_fwd_kernel_traitsILi256ELi64ELi64ELi4ELb0ELb0EN7cutlass6half_tE19Flash_kernel_traitsILi256ELi64ELi64ELi4ES3_EELi4ELi3ELb0EEEvNS_16Flash_fwd_paramsE,@function
        .size           _ZN5flash32flash_fwd_splitkv_combine_kernelI23Flash_fwd_kernel_traitsILi256ELi64ELi64ELi4ELb0ELb0EN7cutlass6half_tE19Flash_kernel_traitsILi256ELi64ELi64ELi4ES3_EELi4ELi3ELb0EEEvNS_16Flash_fwd_paramsE,(.L_x_8720 - _ZN5flash32flash_fwd_splitkv_combine_kernelI23Flash_fwd_kernel_traitsILi256ELi64ELi64ELi4ELb0ELb0EN7cutlass6half_tE19Flash_kernel_traitsILi256ELi64ELi64ELi4ES3_EELi4ELi3ELb0EEEvNS_16Flash_fwd_paramsE)
        .other          _ZN5flash32flash_fwd_splitkv_combine_kernelI23Flash_fwd_kernel_traitsILi256ELi64ELi64ELi4ELb0ELb0EN7cutlass6half_tE19Flash_kernel_traitsILi256ELi64ELi64ELi4ES3_EELi4ELi3ELb0EEEvNS_16Flash_fwd_paramsE,@"STO_CUDA_ENTRY STV_DEFAULT"
_ZN5flash32flash_fwd_splitkv_combine_kernelI23Flash_fwd_kernel_traitsILi256ELi64ELi64ELi4ELb0ELb0EN7cutlass6half_tE19Flash_kernel_traitsILi256ELi64ELi64ELi4ES3_EELi4ELi3ELb0EEEvNS_16Flash_fwd_paramsE:
.text._ZN5flash32flash_fwd_splitkv_combine_kernelI23Flash_fwd_kernel_traitsILi256ELi64ELi64ELi4ELb0ELb0EN7cutlass6half_tE19Flash_kernel_traitsILi256ELi64ELi64ELi4ES3_EELi4ELi3ELb0EEEvNS_16Flash_fwd_paramsE:
        /* <DEDUP_REMOVED lines=23> */
[----:B------:R-:W-:Y:S05]  /*0170*/  CALL.REL.NOINC `($__internal_4_$__cuda_sm20_div_s64) ;  /* 0x000042f000007944 */ /* 0x000fea0003c00000 */
[----:B------:R-:W-:Y:S05]  /*0180*/  BRA `(.L_x_189) ;  /* 0x0000013000007947 */ /* 0x000fea0003800000 */
.L_x_188:
        /* <DEDUP_REMOVED lines=19> */
.L_x_189:
        /* <DEDUP_REMOVED lines=12> */
[----:B------:R-:W-:Y:S05]  /*0380*/  CALL.REL.NOINC `($__internal_4_$__cuda_sm20_div_s64) ;  /* 0x000040e000007944 */ /* 0x000fea0003c00000 */
[----:B------:R-:W-:Y:S02]  /*0390*/  MOV R8, R20 ;  /* 0x0000001400087202 */ /* 0x000fe40000000f00 */
[----:B------:R-:W-:Y:S01]  /*03a0*/  MOV R9, R21 ;  /* 0x0000001500097202 */ /* 0x000fe20000000f00 */
[----:B------:R-:W-:Y:S05]  /*03b0*/  BRA `(.L_x_192) ;  /* 0x0000013000007947 */ /* 0x000fea0003800000 */
.L_x_191:
        /* <DEDUP_REMOVED lines=19> */
.L_x_192:
[----:B------:R-:W-:Y:S05]  /*04f0*/  BSYNC B0 ;  /* 0x0000000000007941 */ /* 0x000fea0003800000 */
.L_x_190:
        /* <DEDUP_REMOVED lines=43> */
.L_x_194:
        /* <DEDUP_REMOVED lines=19> */
.L_x_195:
[----:B------:R-:W-:Y:S05]  /*08e0*/  BSYNC B0 ;  /* 0x0000000000007941 */ /* 0x000fea0003800000 */
.L_x_193:
        /* <DEDUP_REMOVED lines=74> */
[----:B------:R-:W-:Y:S02]  /*0d90*/  MOV R32, R20 ;  /* 0x0000001400207202 */ /* 0x000fe40000000f00 */
[----:B------:R-:W-:Y:S01]  /*0da0*/  MOV R33, R21 ;  /* 0x0000001500217202 */ /* 0x000fe20000000f00 */
[----:B------:R-:W-:Y:S05]  /*0db0*/  BRA `(.L_x_198) ;  /* 0x0000013000007947 */ /* 0x000fea0003800000 */
.L_x_197:
        /* <DEDUP_REMOVED lines=19> */
.L_x_198:
[----:B------:R-:W-:Y:S05]  /*0ef0*/  BSYNC B0 ;  /* 0x0000000000007941 */ /* 0x000fea0003800000 */
.L_x_196:
        /* <DEDUP_REMOVED lines=41> */
.L_x_200:
        /* <DEDUP_REMOVED lines=19> */
.L_x_201:
[----:B------:R-:W-:Y:S05]  /*12c0*/  BSYNC B0 ;  /* 0x0000000000007941 */ /* 0x000fea0003800000 */
.L_x_199:
        /* <DEDUP_REMOVED lines=131> */
.L_x_203:
[----:B------:R-:W-:Y:S05]  /*1b00*/  BSYNC B0 ;  /* 0x0000000000007941 */ /* 0x000fea0003800000 */
.L_x_202:
        /* <DEDUP_REMOVED lines=19> */
[----:B0-----:R-:W0:Y:S02]  /*1c40*/  SHFL.BFLY PT, R27, R22, 0x2, 0x1f ;  /* 0x0c401f00161b7f89 */ /* 0x001e2400000e0000 */
[----:B0-----:R-:W-:Y:S02]  /*1c50*/  FMNMX.FTZ R27, R22, R27, !PT ;  /* 0x0000001b161b7209 */ /* 0x001fe40007810000 */
[----:B------:R-:W-:-:S03]  /*1c60*/  SHF.R.S32.HI R22, RZ, 0x1f, R3 ;  /* 0x0000001fff167819 */ /* 0x000fc60000011403 */
        /* <DEDUP_REMOVED lines=69> */
.L_x_208:
        /* <DEDUP_REMOVED lines=22> */
.L_x_209:
[----:B------:R-:W-:Y:S05]  /*2220*/  BSYNC B0 ;  /* 0x0000000000007941 */ /* 0x000fea0003800000 */
.L_x_207:
[----:B------:R-:W-:Y:S01]  /*2230*/  LOP3.LUT R19, R17, R0, RZ, 0xfc, !PT ;  /* 0x0000000011137212 */ /* 0x000fe200078efcff */
[----:B------:R-:W-:Y:S03]  /*2240*/  BSSY B0, `(.L_x_210) ;  /* 0x0000028000007945 */ /* 0x000fe60003800000 */
[----:B------:R-:W-:-:S13]  /*2250*/  ISETP.NE.U32.AND P0, PT, R19, RZ, PT ;  /* 0x000000ff1300720c */ /* 0x000fda0003f05070 */
[----:B------:R-:W-:Y:S05]  /*2260*/  @!P0 BRA `(.L_x_211) ;  /* 0x000000f000008947 */ /* 0x000fea0003800000 */
[----:B------:R-:W-:Y:S01]  /*2270*/  IMAD.MOV.U32 R24, RZ, RZ, R30 ;  /* 0x000000ffff187224 */ /* 0x000fe200078e001e */
[----:B------:R-:W-:Y:S02]  /*2280*/  MOV R23, R0 ;  /* 0x0000000000177202 */ /* 0x000fe40000000f00 */
[----:B------:R-:W-:Y:S02]  /*2290*/  MOV R22, 0x22b0 ;  /* 0x000022b000167802 */ /* 0x000fe40000000f00 */
[----:B------:R-:W-:Y:S05]  /*22a0*/  CALL.REL.NOINC `($__internal_4_$__cuda_sm20_div_s64) ;  /* 0x000021c000007944 */ /* 0x000fea0003c00000 */
        /* <DEDUP_REMOVED lines=11> */
.L_x_211:
        /* <DEDUP_REMOVED lines=22> */
.L_x_212:
[----:B------:R-:W-:Y:S05]  /*24c0*/  BSYNC B0 ;  /* 0x0000000000007941 */ /* 0x000fea0003800000 */
.L_x_210:
        /* <DEDUP_REMOVED lines=11> */
[----:B------:R-:W-:Y:S05]  /*2580*/  CALL.REL.NOINC `($__internal_4_$__cuda_sm20_div_s64) ;  /* 0x00001ee000007944 */ /* 0x000fea0003c00000 */
[----:B------:R-:W-:-:S04]  /*2590*/  IADD3 R17, P0, RZ, -R20, RZ ;  /* 0x80000014ff117210 */ /* 0x000fc80007f1e0ff */
[----:B------:R-:W-:Y:S01]  /*25a0*/  IADD3.X R18, RZ, ~R21, RZ, P0, !PT ;  /* 0x80000015ff127210 */ /* 0x000fe200007fe4ff */
[----:B------:R-:W-:-:S04]  /*25b0*/  IMAD.WIDE.U32 R36, R5, R17, R36 ;  /* 0x0000001105247225 */ /* 0x000fc800078e0024 */
[----:B------:R-:W-:-:S04]  /*25c0*/  IMAD R18, R18, R5, RZ ;  /* 0x0000000512127224 */ /* 0x000fc800078e02ff */
[----:B------:R-:W-:-:S05]  /*25d0*/  IMAD R4, R4, R17, R18 ;  /* 0x0000001104047224 */ /* 0x000fca00078e0212 */
[----:B------:R-:W-:Y:S01]  /*25e0*/  IADD3 R4, R37, R4, RZ ;  /* 0x0000000425047210 */ /* 0x000fe20007ffe0ff */
[----:B------:R-:W-:Y:S05]  /*25f0*/  BRA `(.L_x_215) ;  /* 0x0000016000007947 */ /* 0x000fea0003800000 */
.L_x_214:
        /* <DEDUP_REMOVED lines=22> */
.L_x_215:
[----:B------:R-:W-:Y:S05]  /*2760*/  BSYNC B0 ;  /* 0x0000000000007941 */ /* 0x000fea0003800000 */
.L_x_213:
        /* <DEDUP_REMOVED lines=38> */
[----:B------:R-:W-:Y:S05]  /*29d0*/  CALL.REL.NOINC `($__internal_4_$__cuda_sm20_div_s64) ;  /* 0x00001a9000007944 */ /* 0x000fea0003c00000 */
        /* <DEDUP_REMOVED lines=12> */
.L_x_217:
        /* <DEDUP_REMOVED lines=23> */
.L_x_218:
[----:B------:R-:W-:Y:S05]  /*2c10*/  BSYNC B0 ;  /* 0x0000000000007941 */ /* 0x000fea0003800000 */
.L_x_216:
        /* <DEDUP_REMOVED lines=19> */
.L_x_220:
        /* <DEDUP_REMOVED lines=22> */
.L_x_221:
[----:B------:R-:W-:Y:S05]  /*2eb0*/  BSYNC B0 ;  /* 0x0000000000007941 */ /* 0x000fea0003800000 */
.L_x_219:
        /* <DEDUP_REMOVED lines=20> */
.L_x_223:
        /* <DEDUP_REMOVED lines=23> */
.L_x_224:
[----:B------:R-:W-:Y:S05]  /*3170*/  BSYNC B0 ;  /* 0x0000000000007941 */ /* 0x000fea0003800000 */
.L_x_222:
        /* <DEDUP_REMOVED lines=25> */
[----:B------:R-:W-:Y:S05]  /*3310*/  CALL.REL.NOINC `($__internal_4_$__cuda_sm20_div_s64) ;  /* 0x0000115000007944 */ /* 0x000fea0003c00000 */
        /* <DEDUP_REMOVED lines=12> */
.L_x_226:
        /* <DEDUP_REMOVED lines=23> */
.L_x_227:
[----:B------:R-:W-:Y:S05]  /*3550*/  BSYNC B0 ;  /* 0x0000000000007941 */ /* 0x000fea0003800000 */
.L_x_225:
        /* <DEDUP_REMOVED lines=29> */
.L_x_229:
        /* <DEDUP_REMOVED lines=23> */
.L_x_230:
[----:B------:R-:W-:Y:S05]  /*38a0*/  BSYNC B0 ;  /* 0x0000000000007941 */ /* 0x000fea0003800000 */
.L_x_228:
        /* <DEDUP_REMOVED lines=20> */
.L_x_206:
[----:B------:R-:W-:-:S04]  /*39f0*/  LEA R2, P0, R36, c[0x0][0x200], 0x2 ;  /* 0x0000800024027a11 */ /* 0x000fc800078010ff */
[----:B------:R-:W-:-:S05]  /*3a00*/  LEA.HI.X R3, R36, c[0x0][0x204], R37, 0x2, P0 ;  /* 0x0000810024037a11 */ /* 0x000fca00000f1425 */
[----:B------:R0:W-:Y:S04]  /*3a10*/  STG.E [R2.64], R28 ;  /* 0x0000001c02007986 */ /* 0x0001e8000c10190a */
.L_x_205:
[----:B------:R-:W-:Y:S05]  /*3a20*/  BSYNC B1 ;  /* 0x0000000000017941 */ /* 0x000fea0003800000 */
.L_x_204:
        /* <DEDUP_REMOVED lines=49> */
.L_x_234:
        /* <DEDUP_REMOVED lines=10> */
.L_x_233:
[----:B------:R-:W-:Y:S05]  /*3de0*/  BSYNC B0 ;  /* 0x0000000000007941 */ /* 0x000fea0003800000 */
.L_x_232:
        /* <DEDUP_REMOVED lines=15> */
.L_x_231:
        /* <DEDUP_REMOVED lines=89> */
        .weak           $__internal_4_$__cuda_sm20_div_s64
        .type           $__internal_4_$__cuda_sm20_div_s64,@function
        .size           $__internal_4_$__cuda_sm20_div_s64,(.L_x_8720 - $__internal_4_$__cuda_sm20_div_s64)
$__internal_4_$__cuda_sm20_div_s64:
        /* <DEDUP_REMOVED lines=83> */
[----:B------:R-:W-:Y:S06]  /*49a0*/  RET.REL.NODEC R26 `(_ZN5flash32flash_fwd_splitkv_combine_kernelI23Flash_fwd_kernel_traitsILi256ELi64ELi64ELi4ELb0ELb0EN7cutlass6half_tE19Flash_kernel_traitsILi256ELi64ELi64ELi4ES3_EELi4ELi3ELb0EEEvNS_16Flash_fwd_paramsE) ;  /* 0xffffb6501a007950 */ /* 0x000fec0003c3ffff */
.L_x_235:
        /* <DEDUP_REMOVED lines=13> */
.L_x_8720:


//--------------------- .text._ZN5flash32flash_fwd_splitkv_combine_kernelI23Flash_fwd_kernel_traitsILi256ELi64ELi64ELi4ELb0ELb0EN7cutlass6half_tE19Flash_kernel_traitsILi256ELi64ELi64ELi4ES3_EELi4ELi2ELb0EEEvNS_16Flash_fwd_paramsE --------------------------
	.section	.text._ZN5flash32flash_fwd_splitkv_combine_kernelI23Flash_fwd_kernel_traitsILi256ELi64ELi64ELi4ELb0ELb0EN7cutlass6half_tE19Flash_kernel_traitsILi256ELi64ELi64ELi4ES3_EELi4ELi2ELb0EEEvNS_16Flash_fwd_paramsE,"ax",@progbits
	.sectioninfo	@"SHI_REGISTERS=54"
	.align	128
        .global         _ZN5flash32flash_fwd_splitkv_combine_kernelI23Flash_fwd_kernel_traitsILi256ELi64ELi64ELi4ELb0ELb0EN7cutlass6half_tE19Flash_kernel_traitsILi256ELi64ELi64ELi4ES3_EELi4ELi2ELb0EEEvNS_16Flash_fwd_paramsE
        .type           _ZN5flash32flash_fwd_splitkv_combine_kernelI23Flash_fwd_kernel_traitsILi256ELi64ELi64ELi4ELb0ELb0EN7cutlass6half_tE19Flash_kernel_traitsILi256ELi64ELi64ELi4ES3_EELi4ELi2ELb0EEEvNS_16Flash_fwd_paramsE,@function
        .size           _ZN5flash32flash_fwd_splitkv_combine_kernelI23Flash_fwd_kernel_traitsILi256ELi64ELi64ELi4ELb0ELb0EN7cutlass6half_tE19Flash_kernel_traitsILi256ELi64ELi64ELi4ES3_EELi4ELi2ELb0EEEvNS_16Flash_fwd_paramsE,(.L_x_8721 - _ZN5flash32flash_fwd_splitkv_combine_kernelI23Flash_fwd_kernel_traitsILi256ELi64ELi64ELi4ELb0ELb0EN7cutlass6half_tE19Flash_kernel_traitsILi256ELi64ELi64ELi4ES3_EELi4ELi2ELb0EEEvNS_16Flash_fwd_paramsE)
        .other          _ZN5flash32flash_fwd_splitkv_combine_kernelI23Flash_fwd_kernel_traitsILi256ELi64ELi64ELi4ELb0ELb0EN7cutlass6half_tE19Flash_kernel_traitsILi256ELi64ELi64ELi4ES3_EELi4ELi2ELb0EEEvNS_16Flash_fwd_paramsE,@"STO_CUDA_ENTRY STV_DEFAULT"
_ZN5flash32flash_fwd_splitkv_combine_kernelI23Flash_fwd_kernel_traitsILi256ELi64ELi64ELi4ELb0ELb0EN7cutlass6half_tE19Flash_kernel_traitsILi256ELi64ELi64ELi4ES3_EELi4ELi2ELb0EEEvNS_16Flash_fwd_paramsE:
.text._ZN5flash32flash_fwd_splitkv_combine_kernelI23Flash_fwd_kernel_traitsILi256ELi64ELi64ELi4ELb0ELb0EN7cutlass6half_tE19Flash_kernel_traitsILi256ELi64ELi64ELi4ES3_EELi4ELi2ELb0EEEvNS_16Flash_fwd_paramsE:
        /* <DEDUP_REMOVED lines=23> */
[----:B------:R-:W-:Y:S05]  /*0170*/  CALL.REL.NOINC `($__internal_5_$__cuda_sm20_div_s64) ;  /* 0x0000423000007944 */ /* 0x000fea0003c00000 */
[----:B------:R-:W-:Y:S01]  /*0180*/  MOV R24, R0 ;  /* 0x0000000000187202 */ /* 0x000fe20000000f00 */
[----:B------:R-:W-:Y:S05]  /*0190*/  BRA `(.L_x_237) ;  /* 0x0000013000007947 */ /* 0x000fea0003800000 */
.L_x_236:
        /* <DEDUP_REMOVED lines=19> */
.L_x_237:
        /* <DEDUP_REMOVED lines=8> */
[----:B------:R-:W-:Y:S02]  /*0350*/  MOV R21, R25 ;  /* 0x0000001900157202 */ /* 0x000fe40000000f00 */
[----:B------:R-:W-:Y:S02]  /*0360*/  MOV R20, 0x380 ;  /* 0x0000038000147802 */ /* 0x000fe40000000f00 */
[----:B------:R-:W-:Y:S05]  /*0370*/  CALL.REL.NOINC `($__internal_5_$__cuda_sm20_div_s64) ;  /* 0x0000403000007944 */ /* 0x000fea0003c00000 */
[----:B------:R-:W-:Y:S02]  /*0380*/  MOV R12, R0 ;  /* 0x00000000000c7202 */ /* 0x000fe40000000f00 */
[----:B------:R-:W-:Y:S01]  /*0390*/  MOV R13, R25 ;  /* 0x00000019000d7202 */ /* 0x000fe20000000f00 */
[----:B------:R-:W-:Y:S05]  /*03a0*/  BRA `(.L_x_240) ;  /* 0x0000013000007947 */ /* 0x000fea0003800000 */
.L_x_239:
        /* <DEDUP_REMOVED lines=19> */
.L_x_240:
[----:B------:R-:W-:Y:S05]  /*04e0*/  BSYNC B0 ;  /* 0x0000000000007941 */ /* 0x000fea0003800000 */
.L_x_238:
        /* <DEDUP_REMOVED lines=44> */
.L_x_242:
        /* <DEDUP_REMOVED lines=19> */
.L_x_243:
[----:B------:R-:W-:Y:S05]  /*08e0*/  BSYNC B0 ;  /* 0x0000000000007941 */ /* 0x000fea0003800000 */
.L_x_241:
        /* <DEDUP_REMOVED lines=70> */
[----:B------:R-:W-:Y:S02]  /*0d50*/  MOV R20, 0xd70 ;  /* 0x00000d7000147802 */ /* 0x000fe40000000f00 */
[----:B------:R-:W-:Y:S05]  /*0d60*/  CALL.REL.NOINC `($__internal_5_$__cuda_sm20_div_s64) ;  /* 0x0000364000007944 */ /* 0x000fea0003c00000 */
[----:B------:R-:W-:Y:S02]  /*0d70*/  MOV R32, R0 ;  /* 0x0000000000207202 */ /* 0x000fe40000000f00 */
[----:B------:R-:W-:Y:S01]  /*0d80*/  MOV R33, R25 ;  /* 0x0000001900217202 */ /* 0x000fe20000000f00 */
[----:B------:R-:W-:Y:S05]  /*0d90*/  BRA `(.L_x_246) ;  /* 0x0000013000007947 */ /* 0x000fea0003800000 */
.L_x_245:
        /* <DEDUP_REMOVED lines=19> */
.L_x_246:
[----:B------:R-:W-:Y:S05]  /*0ed0*/  BSYNC B0 ;  /* 0x0000000000007941 */ /* 0x000fea0003800000 */
.L_x_244:
        /* <DEDUP_REMOVED lines=15> */
[----:B------:R-:W-:-:S05]  /*0fd0*/  IMAD R0, R21, R0, R2 ;  /* 0x0000000015007224 */ /* 0x000fca00078e0202 */
[----:B------:R-:W-:-:S13]  /*0fe0*/  ISETP.GT.U32.AND P1, PT, R15, R0, PT ;  /* 0x000000000f00720c */ /* 0x000fda0003f24070 */
[----:B------:R-:W-:Y:S01]  /*0ff0*/  @!P1 IMAD.IADD R0, R0, 0x1, -R15 ;  /* 0x0000000100009824 */ /* 0x000fe200078e0a0f */
[----:B------:R-:W-:Y:S02]  /*1000*/  @!P1 IADD3 R21, R21, 0x1, RZ ;  /* 0x0000000115159810 */ /* 0x000fe40007ffe0ff */
[----:B------:R-:W-:Y:S02]  /*1010*/  ISETP.NE.AND P1, PT, R5, RZ, PT ;  /* 0x000000ff0500720c */ /* 0x000fe40003f25270 */
        /* <DEDUP_REMOVED lines=22> */
.L_x_248:
        /* <DEDUP_REMOVED lines=19> */
.L_x_249:
[----:B------:R-:W-:Y:S05]  /*12b0*/  BSYNC B0 ;  /* 0x0000000000007941 */ /* 0x000fea0003800000 */
.L_x_247:
[----:B------:R-:W-:Y:S01]  /*12c0*/  IABS R6, c[0x0][0x214] ;  /* 0x0000850000067a13 */ /* 0x000fe20000000000 */
[----:B------:R-:W-:Y:S01]  /*12d0*/  IMAD.MOV.U32 R22, RZ, RZ, RZ ;  /* 0x000000ffff167224 */ /* 0x000fe200078e00ff */
[----:B------:R-:W-:Y:S01]  /*12e0*/  ISETP.GT.AND P3, PT, R5, RZ, PT ;  /* 0x000000ff0500720c */ /* 0x000fe20003f64270 */
[----:B------:R-:W-:Y:S01]  /*12f0*/  ULDC.U8 UR4, c[0x0][0x329] ;  /* 0x0000ca4000047ab9 */ /* 0x000fe20000000000 */
[----:B------:R-:W0:Y:S01]  /*1300*/  I2F.RP R20, R6 ;  /* 0x0000000600147306 */ /* 0x000e220000209400 */
[----:B------:R-:W-:Y:S01]  /*1310*/  ULDC.64 UR10, c[0x0][0x118] ;  /* 0x00004600000a7ab9 */ /* 0x000fe20000000a00 */
[----:B------:R-:W-:Y:S06]  /*1320*/  BSSY B0, `(.L_x_250) ;  /* 0x000007e000007945 */ /* 0x000fec0003800000 */
        /* <DEDUP_REMOVED lines=9> */
[----:B------:R-:W-:-:S03]  /*13c0*/  ISETP.GE.AND P1, PT, R10, RZ, PT ;  /* 0x000000ff0a00720c */ /* 0x000fc60003f26270 */
[----:B------:R-:W-:-:S04]  /*13d0*/  IMAD.HI.U32 R2, R2, R0, RZ ;  /* 0x0000000002027227 */ /* 0x000fc800078e00ff */
[----:B------:R-:W-:-:S04]  /*13e0*/  IMAD.MOV R13, RZ, RZ, -R2 ;  /* 0x000000ffff0d7224 */ /* 0x000fc800078e0a02 */
[C---:B------:R-:W-:Y:S01]  /*13f0*/  IMAD R13, R6.reuse, R13, R0 ;  /* 0x0000000d060d7224 */ /* 0x040fe200078e0200 */
[----:B------:R-:W-:Y:S02]  /*1400*/  SHF.R.S32.HI R0, RZ, 0x1f, R5 ;  /* 0x0000001fff007819 */ /* 0x000fe40000011405 */
[----:B------:R-:W-:Y:S02]  /*1410*/  LEA.HI.SX32 R5, R5, 0x1, 0x1 ;  /* 0x0000000105057811 */ /* 0x000fe400078f0aff */
[----:B------:R-:W-:Y:S01]  /*1420*/  ISETP.GT.U32.AND P0, PT, R6, R13, PT ;  /* 0x0000000d0600720c */ /* 0x000fe20003f04070 */
[----:B------:R-:W-:-:S12]  /*1430*/  @!P3 IMAD.MOV R5, RZ, RZ, R0 ;  /* 0x000000ffff05b224 */ /* 0x000fd800078e0200 */
[----:B------:R-:W-:Y:S01]  /*1440*/  @!P0 IMAD.IADD R13, R13, 0x1, -R6 ;  /* 0x000000010d0d8824 */ /* 0x000fe200078e0a06 */
[----:B------:R-:W-:Y:S02]  /*1450*/  @!P0 IADD3 R2, R2, 0x1, RZ ;  /* 0x0000000102028810 */ /* 0x000fe40007ffe0ff */
[----:B------:R-:W-:Y:S02]  /*1460*/  ISETP.NE.AND P0, PT, RZ, c[0x0][0x214], PT ;  /* 0x00008500ff007a0c */ /* 0x000fe40003f05270 */
[----:B------:R-:W-:-:S13]  /*1470*/  ISETP.GE.U32.AND P2, PT, R13, R6, PT ;  /* 0x000000060d00720c */ /* 0x000fda0003f46070 */
[----:B------:R-:W-:-:S05]  /*1480*/  @P2 IADD3 R2, R2, 0x1, RZ ;  /* 0x0000000102022810 */ /* 0x000fca0007ffe0ff */
[----:B------:R-:W-:Y:S01]  /*1490*/  @!P1 IMAD.MOV R2, RZ, RZ, -R2 ;  /* 0x000000ffff029224 */ /* 0x000fe200078e0a02 */
[----:B------:R-:W-:-:S05]  /*14a0*/  @!P0 LOP3.LUT R2, RZ, c[0x0][0x214], RZ, 0x33, !PT ;  /* 0x00008500ff028a12 */ /* 0x000fca00078e33ff */
[----:B------:R-:W-:Y:S01]  /*14b0*/  IMAD R5, R5, R2, RZ ;  /* 0x0000000205057224 */ /* 0x000fe200078e02ff */
[----:B------:R-:W-:-:S04]  /*14c0*/  IABS R2, c[0x0][0x1c0] ;  /* 0x0000700000027a13 */ /* 0x000fc80000000000 */
[----:B------:R-:W0:Y:S01]  /*14d0*/  I2F.U32.RP R10, R2 ;  /* 0x00000002000a7306 */ /* 0x000e220000209000 */
[-C--:B------:R-:W-:Y:S02]  /*14e0*/  IABS R6, R5.reuse ;  /* 0x0000000500067213 */ /* 0x080fe40000000000 */
[----:B------:R-:W-:-:S03]  /*14f0*/  IABS R27, R5 ;  /* 0x00000005001b7213 */ /* 0x000fc60000000000 */
[----:B------:R-:W-:Y:S02]  /*1500*/  IMAD.IADD R9, R9, 0x1, R6 ;  /* 0x0000000109097824 */ /* 0x000fe400078e0206 */
[----:B------:R-:W1:Y:S01]  /*1510*/  I2F.RP R12, R6 ;  /* 0x00000006000c7306 */ /* 0x000e620000209400 */
[----:B------:R-:W-:-:S07]  /*1520*/  IMAD.MOV R27, RZ, RZ, -R27 ;  /* 0x000000ffff1b7224 */ /* 0x000fce00078e0a1b */
[----:B0-----:R-:W0:Y:S08]  /*1530*/  MUFU.RCP R20, R10 ;  /* 0x0000000a00147308 */ /* 0x001e300000001000 */
[----:B-1----:R-:W1:Y:S01]  /*1540*/  MUFU.RCP R0, R12 ;  /* 0x0000000c00007308 */ /* 0x002e620000001000 */
[----:B0-----:R-:W-:-:S07]  /*1550*/  IADD3 R20, R20, 0xffffffe, RZ ;  /* 0x0ffffffe14147810 */ /* 0x001fce0007ffe0ff */
[----:B------:R-:W0:Y:S01]  /*1560*/  F2I.FTZ.U32.TRUNC.NTZ R21, R20 ;  /* 0x0000001400157305 */ /* 0x000e22000021f000 */
[----:B-1----:R-:W-:Y:S02]  /*1570*/  IADD3 R0, R0, 0xffffffe, RZ ;  /* 0x0ffffffe00007810 */ /* 0x002fe40007ffe0ff */
[----:B------:R-:W-:-:S05]  /*1580*/  IABS R12, R8 ;  /* 0x00000008000c7213 */ /* 0x000fca0000000000 */
[----:B------:R-:W1:Y:S01]  /*1590*/  F2I.FTZ.U32.TRUNC.NTZ R23, R0 ;  /* 0x0000000000177305 */ /* 0x000e62000021f000 */
[----:B------:R-:W-:Y:S01]  /*15a0*/  LOP3.LUT R8, R8, c[0x0][0x1c0], RZ, 0x3c, !PT ;  /* 0x0000700008087a12 */ /* 0x000fe200078e3cff */
[----:B0-----:R-:W-:Y:S02]  /*15b0*/  IMAD.MOV R29, RZ, RZ, -R21 ;  /* 0x000000ffff1d7224 */ /* 0x001fe400078e0a15 */
[----:B------:R-:W-:Y:S02]  /*15c0*/  IMAD.MOV.U32 R20, RZ, RZ, RZ ;  /* 0x000000ffff147224 */ /* 0x000fe400078e00ff */
[----:B------:R-:W-:Y:S02]  /*15d0*/  IMAD R29, R29, R2, RZ ;  /* 0x000000021d1d7224 */ /* 0x000fe400078e02ff */
[----:B-1----:R-:W-:Y:S01]  /*15e0*/  IMAD.MOV R13, RZ, RZ, -R23 ;  /* 0x000000ffff0d7224 */ /* 0x002fe200078e0a17 */
[----:B------:R-:W-:Y:S01]  /*15f0*/  IABS R0, R9 ;  /* 0x0000000900007213 */ /* 0x000fe20000000000 */
[----:B------:R-:W-:Y:S01]  /*1600*/  IMAD.HI.U32 R29, R21, R29, R20 ;  /* 0x0000001d151d7227 */ /* 0x000fe200078e0014 */
[----:B------:R-:W-:-:S03]  /*1610*/  IABS R21, c[0x0][0x1c0] ;  /* 0x0000700000157a13 */ /* 0x000fc60000000000 */
[----:B------:R-:W-:Y:S02]  /*1620*/  IMAD R13, R13, R6, RZ ;  /* 0x000000060d0d7224 */ /* 0x000fe400078e02ff */
[----:B------:R-:W-:Y:S02]  /*1630*/  IMAD.MOV R21, RZ, RZ, -R21 ;  /* 0x000000ffff157224 */ /* 0x000fe400078e0a15 */
[----:B------:R-:W-:-:S04]  /*1640*/  IMAD.HI.U32 R10, R29, R12, RZ ;  /* 0x0000000c1d0a7227 */ /* 0x000fc800078e00ff */
[----:B------:R-:W-:-:S04]  /*1650*/  IMAD.HI.U32 R13, R23, R13, R22 ;  /* 0x0000000d170d7227 */ /* 0x000fc800078e0016 */
[----:B------:R-:W-:Y:S02]  /*1660*/  IMAD R23, R10, R21, R12 ;  /* 0x000000150a177224 */ /* 0x000fe400078e020c */
[----:B------:R-:W-:-:S03]  /*1670*/  IMAD.HI.U32 R13, R13, R0, RZ ;  /* 0x000000000d0d7227 */ /* 0x000fc600078e00ff */
[----:B------:R-:W-:Y:S01]  /*1680*/  ISETP.GT.U32.AND P3, PT, R2, R23, PT ;  /* 0x000000170200720c */ /* 0x000fe20003f64070 */
[----:B------:R-:W-:Y:S02]  /*1690*/  IMAD R27, R13, R27, R0 ;  /* 0x0000001b0d1b7224 */ /* 0x000fe400078e0200 */
[----:B------:R-:W-:-:S03]  /*16a0*/  IMAD.HI.U32 R12, R29, R0, RZ ;  /* 0x000000001d0c7227 */ /* 0x000fc600078e00ff */
[----:B------:R-:W-:Y:S01]  /*16b0*/  ISETP.GT.U32.AND P0, PT, R6, R27, PT ;  /* 0x0000001b0600720c */ /* 0x000fe20003f04070 */
[----:B------:R-:W-:Y:S01]  /*16c0*/  IMAD R21, R12, R21, R0 ;  /* 0x000000150c157224 */ /* 0x000fe200078e0200 */
[C---:B------:R-:W-:Y:S02]  /*16d0*/  LOP3.LUT R0, R9.reuse, R6, RZ, 0x3c, !PT ;  /* 0x0000000609007212 */ /* 0x040fe400078e3cff */
[----:B------:R-:W-:Y:S02]  /*16e0*/  LOP3.LUT R9, R9, c[0x0][0x1c0], RZ, 0x3c, !PT ;  /* 0x0000700009097a12 */ /* 0x000fe400078e3cff */
[----:B------:R-:W-:Y:S01]  /*16f0*/  ISETP.GT.U32.AND P1, PT, R2, R21, PT ;  /* 0x000000150200720c */ /* 0x000fe20003f24070 */
[----:B------:R-:W-:Y:S01]  /*1700*/  @!P3 IMAD.IADD R23, R23, 0x1, -R2 ;  /* 0x000000011717b824 */ /* 0x000fe200078e0a02 */
[----:B------:R-:W-:Y:S02]  /*1710*/  ISETP.GE.AND P4, PT, R0, RZ, PT ;  /* 0x000000ff0000720c */ /* 0x000fe40003f86270 */
[----:B------:R-:W0:Y:S01]  /*1720*/  S2R R0, SR_TID.X ;  /* 0x0000000000007919 */ /* 0x000e220000002100 */
[----:B------:R-:W-:-:S02]  /*1730*/  @!P3 IADD3 R10, R10, 0x1, RZ ;  /* 0x000000010a0ab810 */ /* 0x000fc40007ffe0ff */
[----:B------:R-:W-:Y:S01]  /*1740*/  ISETP.GE.U32.AND P6, PT, R23, R2, PT ;  /* 0x000000021700720c */ /* 0x000fe20003fc6070 */
[----:B------:R-:W-:Y:S01]  /*1750*/  @!P0 IMAD.IADD R27, R27, 0x1, -R6 ;  /* 0x000000011b1b8824 */ /* 0x000fe200078e0a06 */
[----:B------:R-:W-:Y:S02]  /*1760*/  @!P0 IADD3 R13, R13, 0x1, RZ ;  /* 0x000000010d0d8810 */ /* 0x000fe40007ffe0ff */
[----:B------:R-:W-:Y:S01]  /*1770*/  ISETP.GE.AND P0, PT, R8, RZ, PT ;  /* 0x000000ff0800720c */ /* 0x000fe20003f06270 */
[----:B------:R-:W-:Y:S01]  /*1780*/  IMAD.MOV.U32 R8, RZ, RZ, c[0x0][0x214] ;  /* 0x00008500ff087624 */ /* 0x000fe200078e00ff */
[----:B------:R-:W-:Y:S01]  /*1790*/  ISETP.GE.U32.AND P2, PT, R27, R6, PT ;  /* 0x000000061b00720c */ /* 0x000fe20003f46070 */
[----:B------:R-:W-:Y:S01]  /*17a0*/  @!P1 IMAD.IADD R21, R21, 0x1, -R2 ;  /* 0x0000000115159824 */ /* 0x000fe200078e0a02 */
[----:B------:R-:W-:Y:S02]  /*17b0*/  ISETP.GT.AND P3, PT, R4, RZ, PT ;  /* 0x000000ff0400720c */ /* 0x000fe40003f64270 */
[----:B------:R-:W-:-:S02]  /*17c0*/  @!P1 IADD3 R12, R12, 0x1, RZ ;  /* 0x000000010c0c9810 */ /* 0x000fc40007ffe0ff */
[----:B------:R-:W-:Y:S02]  /*17d0*/  ISETP.GE.U32.AND P5, PT, R21, R2, PT ;  /* 0x000000021500720c */ /* 0x000fe40003fa6070 */
[----:B------:R-:W-:Y:S02]  /*17e0*/  @P6 IADD3 R10, R10, 0x1, RZ ;  /* 0x000000010a0a6810 */ /* 0x000fe40007ffe0ff */
[----:B------:R-:W-:Y:S02]  /*17f0*/  ISETP.NE.AND P6, PT, R5, RZ, PT ;  /* 0x000000ff0500720c */ /* 0x000fe40003fc5270 */
[----:B------:R-:W-:Y:S01]  /*1800*/  SHF.R.S32.HI R2, RZ, 0x1f, R4 ;  /* 0x0000001fff027819 */ /* 0x000fe20000011404 */
[----:B------:R-:W-:Y:S01]  /*1810*/  IMAD.MOV.U32 R20, RZ, RZ, R10 ;  /* 0x000000ffff147224 */ /* 0x000fe200078e000a */
[----:B------:R-:W-:Y:S02]  /*1820*/  @P2 IADD3 R13, R13, 0x1, RZ ;  /* 0x000000010d0d2810 */ /* 0x000fe40007ffe0ff */
[----:B------:R-:W-:Y:S01]  /*1830*/  ISETP.GE.AND P2, PT, R9, RZ, PT ;  /* 0x000000ff0900720c */ /* 0x000fe20003f46270 */
[----:B------:R-:W-:Y:S01]  /*1840*/  @!P0 IMAD.MOV R20, RZ, RZ, -R20 ;  /* 0x000000ffff148224 */ /* 0x000fe200078e0a14 */
[----:B0-----:R-:W-:Y:S01]  /*1850*/  SHF.R.S32.HI R21, RZ, 0x1f, R0 ;  /* 0x0000001fff157819 */ /* 0x001fe20000011400 */
[----:B------:R-:W-:Y:S01]  /*1860*/  @!P4 IMAD.MOV R13, RZ, RZ, -R13 ;  /* 0x000000ffff0dc224 */ /* 0x000fe200078e0a0d */
[----:B------:R-:W-:-:S02]  /*1870*/  @P5 IADD3 R12, R12, 0x1, RZ ;  /* 0x000000010c0c5810 */ /* 0x000fc40007ffe0ff */
[----:B------:R-:W-:Y:S01]  /*1880*/  LEA.HI.SX32 R10, R4, 0x1, 0x1 ;  /* 0x00000001040a7811 */ /* 0x000fe200078f0aff */
[----:B------:R-:W-:Y:S01]  /*1890*/  @!P3 IMAD.MOV R10, RZ, RZ, R2 ;  /* 0x000000ffff0ab224 */ /* 0x000fe200078e0202 */
[----:B------:R-:W-:Y:S02]  /*18a0*/  @!P6 LOP3.LUT R13, RZ, R6, RZ, 0x33, !PT ;  /* 0x00000006ff0de212 */ /* 0x000fe400078e33ff */
[----:B------:R-:W-:Y:S02]  /*18b0*/  LEA.HI R6, R21, R0, RZ, 0x2 ;  /* 0x0000000015067211 */ /* 0x000fe400078f10ff */
[----:B------:R-:W-:Y:S01]  /*18c0*/  ISETP.LT.U32.AND P0, PT, R24, R13, PT ;  /* 0x0000000d1800720c */ /* 0x000fe20003f01070 */
[----:B------:R-:W-:Y:S01]  /*18d0*/  @!P2 IMAD.MOV R12, RZ, RZ, -R12 ;  /* 0x000000ffff0ca224 */ /* 0x000fe200078e0a0c */
[----:B------:R-:W-:Y:S02]  /*18e0*/  SHF.R.S32.HI R21, RZ, 0x1f, R13 ;  /* 0x0000001fff157819 */ /* 0x000fe4000001140d */
[----:B------:R-:W-:-:S02]  /*18f0*/  ISETP.NE.AND P4, PT, RZ, c[0x0][0x1c0], PT ;  /* 0x00007000ff007a0c */ /* 0x000fc40003f85270 */
[----:B------:R-:W-:Y:S02]  /*1900*/  LOP3.LUT R9, RZ, c[0x0][0x1c0], RZ, 0x33, !PT ;  /* 0x00007000ff097a12 */ /* 0x000fe400078e33ff */
[----:B------:R-:W-:Y:S02]  /*1910*/  ISETP.NE.AND P1, PT, RZ, UR4, PT ;  /* 0x00000004ff007c0c */ /* 0x000fe4000bf25270 */
[----:B------:R-:W-:Y:S02]  /*1920*/  SHF.R.S32.HI R2, RZ, 0x2, R6 ;  /* 0x00000002ff027819 */ /* 0x000fe40000011406 */
[----:B------:R-:W-:Y:S02]  /*1930*/  ISETP.LT.AND.EX P2, PT, R25, R21, PT, P0 ;  /* 0x000000151900720c */ /* 0x000fe40003f41300 */
[----:B------:R-:W-:Y:S02]  /*1940*/  SEL R8, R8, 0x1, !P1 ;  /* 0x0000000108087807 */ /* 0x000fe40004800000 */
[----:B------:R-:W-:Y:S01]  /*1950*/  SEL R23, R9, R20, !P4 ;  /* 0x0000001409177207 */ /* 0x000fe20006000000 */
[----:B------:R-:W-:Y:S01]  /*1960*/  IMAD.MOV.U32 R20, RZ, RZ, -0x800000 ;  /* 0xff800000ff147424 */ /* 0x000fe200078e00ff */
[----:B------:R-:W-:-:S02]  /*1970*/  ISETP.GE.AND P0, PT, R2, c[0x0][0x314], PT ;  /* 0x0000c50002007a0c */ /* 0x000fc40003f06270 */
[----:B------:R-:W-:Y:S01]  /*1980*/  SEL R9, R9, R12, !P4 ;  /* 0x0000000c09097207 */ /* 0x000fe20006000000 */
[----:B------:R-:W-:Y:S01]  /*1990*/  IMAD R23, R23, R8, RZ ;  /* 0x0000000817177224 */ /* 0x000fe200078e02ff */
[----:B------:R-:W-:Y:S02]  /*19a0*/  SEL R13, R24, R13, P2 ;  /* 0x0000000d180d7207 */ /* 0x000fe40001000000 */
[----:B------:R-:W-:Y:S01]  /*19b0*/  SEL R12, R25, R21, P2 ;  /* 0x00000015190c7207 */ /* 0x000fe20001000000 */
[----:B------:R-:W-:Y:S01]  /*19c0*/  IMAD R10, R10, R23, RZ ;  /* 0x000000170a0a7224 */ /* 0x000fe200078e02ff */
[----:B------:R-:W-:-:S05]  /*19d0*/  LOP3.LUT R23, R6, 0xfffffffc, RZ, 0xc0, !PT ;  /* 0xfffffffc06177812 */ /* 0x000fca00078ec0ff */
[----:B------:R-:W-:Y:S01]  /*19e0*/  IMAD.IADD R23, R0, 0x1, -R23 ;  /* 0x0000000100177824 */ /* 0x000fe200078e0a17 */
        /* <DEDUP_REMOVED lines=17> */
.L_x_251:
[----:B------:R-:W-:Y:S05]  /*1b00*/  BSYNC B0 ;  /* 0x0000000000007941 */ /* 0x000fea0003800000 */
.L_x_250:
[C---:B------:R-:W-:Y:S01]  /*1b10*/  ISETP.GT.AND P0, PT, R0.reuse, 0xf, PT ;  /* 0x0000000f0000780c */ /* 0x040fe20003f04270 */
[----:B------:R-:W-:Y:S01]  /*1b20*/  IMAD.MOV.U32 R29, RZ, RZ, -0x800000 ;  /* 0xff800000ff1d7424 */ /* 0x000fe200078e00ff */
[C---:B------:R-:W-:Y:S01]  /*1b30*/  LOP3.LUT P2, RZ, R0.reuse, 0x3, RZ, 0xc0, !PT ;  /* 0x0000000300ff7812 */ /* 0x040fe2000784c0ff */
[----:B------:R-:W-:Y:S01]  /*1b40*/  IMAD R9, R9, R8, RZ ;  /* 0x0000000809097224 */ /* 0x000fe200078e02ff */
[----:B------:R-:W-:Y:S01]  /*1b50*/  ISETP.GT.AND P3, PT, R5, RZ, PT ;  /* 0x000000ff0500720c */ /* 0x000fe20003f64270 */
[----:B------:R-:W-:Y:S01]  /*1b60*/  BSSY B1, `(.L_x_252) ;  /* 0x00001e2000017945 */ /* 0x000fe20003800000 */
[----:B------:R-:W-:Y:S01]  /*1b70*/  ISETP.GT.OR P2, PT, R0, 0xf, P2 ;  /* 0x0000000f0000780c */ /* 0x000fe20001744670 */
[----:B------:R-:W-:Y:S01]  /*1b80*/  IMAD.MOV.U32 R28, RZ, RZ, 0x7f800000 ;  /* 0x7f800000ff1c7424 */ /* 0x000fe200078e00ff */
[----:B------:R-:W-:-:S05]  /*1b90*/  SHF.R.S32.HI R22, RZ, 0x1f, R5 ;  /* 0x0000001fff167819 */ /* 0x000fca0000011405 */
[----:B------:R-:W-:Y:S02]  /*1ba0*/  @!P0 IMAD R21, R2, 0x5, R23 ;  /* 0x0000000502158824 */ /* 0x000fe400078e0217 */
[----:B------:R-:W-:-:S03]  /*1bb0*/  IMAD R23, R23, 0x5, R2 ;  /* 0x0000000517177824 */ /* 0x000fc600078e0202 */
[----:B-----5:R-:W-:Y:S04]  /*1bc0*/  @!P0 STS [R21.X4], R20 ;  /* 0x0000001415008388 */ /* 0x020fe80000004800 */
[----:B------:R-:W-:Y:S06]  /*1bd0*/  BAR.SYNC.DEFER_BLOCKING 0x0 ;  /* 0x0000000000007b1d */ /* 0x000fec0000010000 */
[----:B------:R-:W1:Y:S04]  /*1be0*/  @!P0 LDS R29, [R23.X4] ;  /* 0x00000000171d8984 */ /* 0x000e680000004800 */
[----:B-1----:R-:W1:Y:S02]  /*1bf0*/  SHFL.BFLY PT, R6, R29, 0x2, 0x1f ;  /* 0x0c401f001d067f89 */ /* 0x002e6400000e0000 */
[----:B01----:R-:W-:-:S05]  /*1c00*/  FMNMX.FTZ R27, R6, R29, !PT ;  /* 0x0000001d061b7209 */ /* 0x003fca0007810000 */
        /* <DEDUP_REMOVED lines=11> */
[----:B------:R-:W-:Y:S02]  /*1cc0*/  LEA.HI.SX32 R20, R5, 0x1, 0x1 ;  /* 0x0000000105147811 */ /* 0x000fe400078f0aff */
[----:B------:R-:W-:Y:S02]  /*1cd0*/  @!P3 IADD3 R20, R22, RZ, RZ ;  /* 0x000000ff1614b210 */ /* 0x000fe40007ffe0ff */
[----:B------:R-:W-:-:S03]  /*1ce0*/  FSETP.NE.FTZ.AND P0, PT, R21, RZ, PT ;  /* 0x000000ff1500720b */ /* 0x000fc60003f15000 */
[----:B------:R-:W-:-:S10]  /*1cf0*/  IMAD R9, R9, R20, RZ ;  /* 0x0000001409097224 */ /* 0x000fd400078e02ff */
[----:B------:R-:W0:Y:S02]  /*1d00*/  @P0 MUFU.LG2 R21, R21 ;  /* 0x0000001500150308 */ /* 0x000e240000000c00 */
[----:B0-----:R-:W-:Y:S01]  /*1d10*/  @P0 FFMA.FTZ R28, R21, 0.69314718246459960938, R6 ;  /* 0x3f317218151c0823 */ /* 0x001fe20000010006 */
        /* <DEDUP_REMOVED lines=38> */
[-C--:B------:R-:W-:Y:S02]  /*1f80*/  IADD3 R27, P0, RZ, -R0.reuse, RZ ;  /* 0x80000000ff1b7210 */ /* 0x080fe40007f1e0ff */
[----:B------:R-:W-:Y:S02]  /*1f90*/  MOV R40, R0 ;  /* 0x0000000000287202 */ /* 0x000fe40000000f00 */
[----:B------:R-:W-:Y:S01]  /*1fa0*/  IADD3.X R21, RZ, ~R25, RZ, P0, !PT ;  /* 0x80000019ff157210 */ /* 0x000fe200007fe4ff */
[----:B------:R-:W-:Y:S01]  /*1fb0*/  IMAD.WIDE.U32 R34, R36, R27, R34 ;  /* 0x0000001b24227225 */ /* 0x000fe200078e0022 */
[----:B------:R-:W-:-:S03]  /*1fc0*/  MOV R41, R25 ;  /* 0x0000001900297202 */ /* 0x000fc60000000f00 */
[----:B------:R-:W-:Y:S01]  /*1fd0*/  IMAD R21, R21, R36, RZ ;  /* 0x0000002415157224 */ /* 0x000fe200078e02ff */
[----:B------:R-:W-:-:S03]  /*1fe0*/  MOV R26, R34 ;  /* 0x00000022001a7202 */ /* 0x000fc60000000f00 */
[----:B------:R-:W-:-:S05]  /*1ff0*/  IMAD R21, R6, R27, R21 ;  /* 0x0000001b06157224 */ /* 0x000fca00078e0215 */
[----:B------:R-:W-:Y:S01]  /*2000*/  IADD3 R21, R35, R21, RZ ;  /* 0x0000001523157210 */ /* 0x000fe20007ffe0ff */
[----:B------:R-:W-:Y:S05]  /*2010*/  BRA `(.L_x_257) ;  /* 0x0000016000007947 */ /* 0x000fea0003800000 */
.L_x_256:
        /* <DEDUP_REMOVED lines=22> */
.L_x_257:
[----:B------:R-:W-:Y:S05]  /*2180*/  BSYNC B0 ;  /* 0x0000000000007941 */ /* 0x000fea0003800000 */
.L_x_255:
[----:B------:R-:W-:Y:S01]  /*2190*/  LOP3.LUT R0, R21, R3, RZ, 0xfc, !PT ;  /* 0x0000000315007212 */ /* 0x000fe200078efcff */
[----:B------:R-:W-:Y:S03]  /*21a0*/  BSSY B0, `(.L_x_258) ;  /* 0x0000028000007945 */ /* 0x000fe60003800000 */
[----:B------:R-:W-:-:S13]  /*21b0*/  ISETP.NE.U32.AND P0, PT, R0, RZ, PT ;  /* 0x000000ff0000720c */ /* 0x000fda0003f05070 */
[----:B------:R-:W-:Y:S05]  /*21c0*/  @!P0 BRA `(.L_x_259) ;  /* 0x000000f000008947 */ /* 0x000fea0003800000 */
[----:B------:R-:W-:Y:S01]  /*21d0*/  IMAD.MOV.U32 R24, RZ, RZ, R26 ;  /* 0x000000ffff187224 */ /* 0x000fe200078e001a */
[----:B------:R-:W-:Y:S01]  /*21e0*/  MOV R22, R30 ;  /* 0x0000001e00167202 */ /* 0x000fe20000000f00 */
[----:B------:R-:W-:Y:S01]  /*21f0*/  IMAD.MOV.U32 R6, RZ, RZ, R3 ;  /* 0x000000ffff067224 */ /* 0x000fe200078e0003 */
[----:B------:R-:W-:Y:S02]  /*2200*/  MOV R20, 0x2220 ;  /* 0x0000222000147802 */ /* 0x000fe40000000f00 */
[----:B------:R-:W-:Y:S05]  /*2210*/  CALL.REL.NOINC `($__internal_5_$__cuda_sm20_div_s64) ;  /* 0x0000219000007944 */ /* 0x000fea0003c00000 */
[----:B------:R-:W-:Y:S02]  /*2220*/  IADD3 R2, P0, RZ, -R0, RZ ;  /* 0x80000000ff027210 */ /* 0x000fe40007f1e0ff */
[----:B------:R-:W-:Y:S02]  /*2230*/  MOV R20, R26 ;  /* 0x0000001a00147202 */ /* 0x000fe40000000f00 */
[-C--:B------:R-:W-:Y:S02]  /*2240*/  IADD3.X R27, RZ, ~R25.reuse, RZ, P0, !PT ;  /* 0x80000019ff1b7210 */ /* 0x080fe400007fe4ff */
[----:B------:R-:W-:Y:S02]  /*2250*/  MOV R34, R0 ;  /* 0x0000000000227202 */ /* 0x000fe40000000f00 */
[----:B------:R-:W-:Y:S01]  /*2260*/  MOV R35, R25 ;  /* 0x0000001900237202 */ /* 0x000fe20000000f00 */
[----:B------:R-:W-:-:S02]  /*2270*/  IMAD R27, R27, R30, RZ ;  /* 0x0000001e1b1b7224 */ /* 0x000fc400078e02ff */
[----:B------:R-:W-:-:S04]  /*2280*/  IMAD.WIDE.U32 R30, R30, R2, R20 ;  /* 0x000000021e1e7225 */ /* 0x000fc800078e0014 */
[----:B------:R-:W-:-:S05]  /*2290*/  IMAD R3, R3, R2, R27 ;  /* 0x0000000203037224 */ /* 0x000fca00078e021b */
[----:B------:R-:W-:Y:S01]  /*22a0*/  IADD3 R3, R31, R3, RZ ;  /* 0x000000031f037210 */ /* 0x000fe20007ffe0ff */
[----:B------:R-:W-:Y:S05]  /*22b0*/  BRA `(.L_x_260) ;  /* 0x0000016000007947 */ /* 0x000fea0003800000 */
.L_x_259:
        /* <DEDUP_REMOVED lines=22> */
.L_x_260:
[----:B------:R-:W-:Y:S05]  /*2420*/  BSYNC B0 ;  /* 0x0000000000007941 */ /* 0x000fea0003800000 */
.L_x_258:
        /* <DEDUP_REMOVED lines=11> */
[----:B------:R-:W-:Y:S05]  /*24e0*/  CALL.REL.NOINC `($__internal_5_$__cuda_sm20_div_s64) ;  /* 0x00001ec000007944 */ /* 0x000fea0003c00000 */
[-C--:B------:R-:W-:Y:S02]  /*24f0*/  IADD3 R2, P0, RZ, -R0.reuse, RZ ;  /* 0x80000000ff027210 */ /* 0x080fe40007f1e0ff */
[----:B------:R-:W-:Y:S02]  /*2500*/  MOV R24, R0 ;  /* 0x0000000000187202 */ /* 0x000fe40000000f00 */
[----:B------:R-:W-:Y:S01]  /*2510*/  IADD3.X R21, RZ, ~R25, RZ, P0, !PT ;  /* 0x80000019ff157210 */ /* 0x000fe200007fe4ff */
[----:B------:R-:W-:-:S04]  /*2520*/  IMAD.WIDE.U32 R34, R8, R2, R34 ;  /* 0x0000000208227225 */ /* 0x000fc800078e0022 */
[----:B------:R-:W-:Y:S01]  /*2530*/  IMAD R21, R21, R8, RZ ;  /* 0x0000000815157224 */ /* 0x000fe200078e02ff */
[----:B------:R-:W-:-:S03]  /*2540*/  MOV R8, R34 ;  /* 0x0000002200087202 */ /* 0x000fc60000000f00 */
[----:B------:R-:W-:-:S05]  /*2550*/  IMAD R2, R7, R2, R21 ;  /* 0x0000000207027224 */ /* 0x000fca00078e0215 */
[----:B------:R-:W-:Y:S01]  /*2560*/  IADD3 R2, R35, R2, RZ ;  /* 0x0000000223027210 */ /* 0x000fe20007ffe0ff */
[----:B------:R-:W-:Y:S05]  /*2570*/  BRA `(.L_x_263) ;  /* 0x0000016000007947 */ /* 0x000fea0003800000 */
.L_x_262:
[----:B------:R-:W0:Y:S01]  /*2580*/  I2F.U32.RP R2, R8 ;  /* 0x0000000800027306 */ /* 0x000e220000209000 */
[----:B------:R-:W-:Y:S01]  /*2590*/  ISETP.NE.U32.AND P0, PT, R8, RZ, PT ;  /* 0x000000ff0800720c */ /* 0x000fe20003f05070 */
[----:B------:R-:W-:-:S06]  /*25a0*/  IMAD.MOV.U32 R25, RZ, RZ, RZ ;  /* 0x000000ffff197224 */ /* 0x000fcc00078e00ff */
[----:B0-----:R-:W0:Y:S02]  /*25b0*/  MUFU.RCP R6, R2 ;  /* 0x0000000200067308 */ /* 0x001e240000001000 */
[----:B0-----:R-:W-:Y:S02]  /*25c0*/  IADD3 R6, R6, 0xffffffe, RZ ;  /* 0x0ffffffe06067810 */ /* 0x001fe40007ffe0ff */
[----:B------:R-:W-:-:S04]  /*25d0*/  MOV R2, RZ ;  /* 0x000000ff00027202 */ /* 0x000fc80000000f00 */
        /* <DEDUP_REMOVED lines=16> */
.L_x_263:
[----:B------:R-:W-:Y:S05]  /*26e0*/  BSYNC B0 ;  /* 0x0000000000007941 */ /* 0x000fea0003800000 */
.L_x_261:
[-C--:B------:R-:W-:Y:S01]  /*26f0*/  IMAD R7, R33, R19.reuse, RZ ;  /* 0x0000001321077224 */ /* 0x080fe200078e02ff */
[----:B------:R-:W-:Y:S01]  /*2700*/  ULDC.U8 UR6, c[0x0][0x329] ;  /* 0x0000ca4000067ab9 */ /* 0x000fe20000000000 */
[C---:B------:R-:W-:Y:S01]  /*2710*/  IMAD.WIDE.U32 R20, R32.reuse, R19, RZ ;  /* 0x0000001320147225 */ /* 0x040fe200078e00ff */
[----:B------:R-:W-:Y:S01]  /*2720*/  UISETP.NE.AND UP0, UPT, UR6, URZ, UPT ;  /* 0x0000003f0600728c */ /* 0x000fe2000bf05270 */
[----:B------:R-:W-:Y:S01]  /*2730*/  BSSY B0, `(.L_x_264) ;  /* 0x0000045000007945 */ /* 0x000fe20003800000 */
[----:B------:R-:W-:Y:S01]  /*2740*/  ULDC.64 UR4, c[0x0][0x210] ;  /* 0x0000840000047ab9 */ /* 0x000fe20000000a00 */
[----:B------:R-:W-:Y:S01]  /*2750*/  IMAD R7, R32, R18, R7 ;  /* 0x0000001220077224 */ /* 0x000fe200078e0207 */
[----:B------:R-:W-:Y:S01]  /*2760*/  UIMAD UR4, UR4, UR5, URZ ;  /* 0x00000005040472a4 */ /* 0x000fe2000f8e023f */
[----:B------:R-:W-:Y:S01]  /*2770*/  IMAD.WIDE.U32 R32, R20, R17, RZ ;  /* 0x0000001114207225 */ /* 0x000fe200078e00ff */
[----:B------:R-:W-:Y:S02]  /*2780*/  USEL UR5, UR5, 0x1, !UP0 ;  /* 0x0000000105057887 */ /* 0x000fe4000c000000 */
[----:B------:R-:W-:Y:S01]  /*2790*/  IADD3 R0, R21, R7, RZ ;  /* 0x0000000715007210 */ /* 0x000fe20007ffe0ff */
[----:B------:R-:W-:Y:S01]  /*27a0*/  IMAD R3, R3, R26, RZ ;  /* 0x0000001a03037224 */ /* 0x000fe200078e02ff */
[----:B------:R-:W-:Y:S01]  /*27b0*/  SHF.R.S32.HI R7, RZ, 0x1f, R26 ;  /* 0x0000001fff077819 */ /* 0x000fe2000001141a */
[----:B------:R-:W-:Y:S01]  /*27c0*/  USHF.R.S32.HI UR9, URZ, 0x1f, UR4 ;  /* 0x0000001f3f097899 */ /* 0x000fe20008011404 */
[----:B------:R-:W-:Y:S01]  /*27d0*/  IMAD.WIDE.U32 R36, R8, UR4, RZ ;  /* 0x0000000408247c25 */ /* 0x000fe2000f8e00ff */
[----:B------:R-:W-:-:S03]  /*27e0*/  USHF.R.S32.HI UR6, URZ, 0x1f, UR5 ;  /* 0x0000001f3f067899 */ /* 0x000fc60008011405 */
[----:B------:R-:W-:Y:S02]  /*27f0*/  IMAD R21, R0, R17, RZ ;  /* 0x0000001100157224 */ /* 0x000fe400078e02ff */
[----:B------:R-:W-:Y:S02]  /*2800*/  IMAD R3, R7, R30, R3 ;  /* 0x0000001e07037224 */ /* 0x000fe400078e0203 */
[----:B------:R-:W-:Y:S02]  /*2810*/  IMAD R21, R16, R20, R21 ;  /* 0x0000001410157224 */ /* 0x000fe400078e0215 */
[----:B------:R-:W-:Y:S02]  /*2820*/  IMAD R7, R2, UR4, RZ ;  /* 0x0000000402077c24 */ /* 0x000fe4000f8e02ff */
[----:B------:R-:W-:Y:S01]  /*2830*/  IMAD.WIDE.U32 R30, R30, R26, RZ ;  /* 0x0000001a1e1e7225 */ /* 0x000fe200078e00ff */
[----:B------:R-:W-:-:S03]  /*2840*/  IADD3 R6, R33, R21, RZ ;  /* 0x0000001521067210 */ /* 0x000fc60007ffe0ff */
[----:B------:R-:W-:Y:S01]  /*2850*/  IMAD R21, R25, UR5, RZ ;  /* 0x0000000519157c24 */ /* 0x000fe2000f8e02ff */
[----:B------:R-:W-:Y:S01]  /*2860*/  LOP3.LUT R0, R41, R6, RZ, 0xfc, !PT ;  /* 0x0000000629007212 */ /* 0x000fe200078efcff */
[----:B------:R-:W-:Y:S01]  /*2870*/  IMAD R7, R8, UR9, R7 ;  /* 0x0000000908077c24 */ /* 0x000fe2000f8e0207 */
[----:B------:R-:W-:Y:S01]  /*2880*/  IADD3 R3, R31, R3, RZ ;  /* 0x000000031f037210 */ /* 0x000fe20007ffe0ff */
[----:B------:R-:W-:Y:S01]  /*2890*/  IMAD R21, R24, UR6, R21 ;  /* 0x0000000618157c24 */ /* 0x000fe2000f8e0215 */
[----:B------:R-:W-:Y:S01]  /*28a0*/  ISETP.NE.U32.AND P0, PT, R0, RZ, PT ;  /* 0x000000ff0000720c */ /* 0x000fe20003f05070 */
[----:B------:R-:W-:Y:S01]  /*28b0*/  IMAD.WIDE.U32 R34, R24, UR5, RZ ;  /* 0x0000000518227c25 */ /* 0x000fe2000f8e00ff */
[----:B------:R-:W-:-:S03]  /*28c0*/  IADD3 R7, R37, R7, RZ ;  /* 0x0000000725077210 */ /* 0x000fc60007ffe0ff */
        /* <DEDUP_REMOVED lines=11> */
[----:B------:R-:W-:Y:S02]  /*2980*/  IADD3.X R21, RZ, ~R25, RZ, P0, !PT ;  /* 0x80000019ff157210 */ /* 0x000fe400007fe4ff */
[----:B------:R-:W-:Y:S01]  /*2990*/  MOV R39, R41 ;  /* 0x0000002900277202 */ /* 0x000fe20000000f00 */
[----:B------:R-:W-:Y:S01]  /*29a0*/  IMAD.MOV.U32 R41, RZ, RZ, R25 ;  /* 0x000000ffff297224 */ /* 0x000fe200078e0019 */
[----:B------:R-:W-:Y:S01]  /*29b0*/  MOV R40, R0 ;  /* 0x0000000000287202 */ /* 0x000fe20000000f00 */
[----:B------:R-:W-:-:S02]  /*29c0*/  IMAD R21, R21, R32, RZ ;  /* 0x0000002015157224 */ /* 0x000fc400078e02ff */
[----:B------:R-:W-:-:S04]  /*29d0*/  IMAD.WIDE.U32 R32, R27, R32, R38 ;  /* 0x000000201b207225 */ /* 0x000fc800078e0026 */
[----:B------:R-:W-:-:S04]  /*29e0*/  IMAD R21, R6, R27, R21 ;  /* 0x0000001b06157224 */ /* 0x000fc800078e0215 */
[----:B------:R-:W-:Y:S01]  /*29f0*/  IMAD.IADD R21, R33, 0x1, R21 ;  /* 0x0000000121157824 */ /* 0x000fe200078e0215 */
[----:B------:R-:W-:Y:S05]  /*2a00*/  BRA `(.L_x_266) ;  /* 0x0000017000007947 */ /* 0x000fea0003800000 */
.L_x_265:
        /* <DEDUP_REMOVED lines=23> */
.L_x_266:
[----:B------:R-:W-:Y:S05]  /*2b80*/  BSYNC B0 ;  /* 0x0000000000007941 */ /* 0x000fea0003800000 */
.L_x_264:
        /* <DEDUP_REMOVED lines=19> */
.L_x_268:
[----:B------:R-:W0:Y:S01]  /*2cc0*/  I2F.U32.RP R6, R19 ;  /* 0x0000001300067306 */ /* 0x000e220000209000 */
[----:B------:R-:W-:Y:S01]  /*2cd0*/  HFMA2.MMA R20, -RZ, RZ, 0, 0 ;  /* 0x00000000ff147435 */ /* 0x000fe200000001ff */
[----:B------:R-:W-:Y:S01]  /*2ce0*/  ISETP.NE.U32.AND P0, PT, R19, RZ, PT ;  /* 0x000000ff1300720c */ /* 0x000fe20003f05070 */
[----:B------:R-:W-:Y:S01]  /*2cf0*/  IMAD.MOV.U32 R45, RZ, RZ, RZ ;  /* 0x000000ffff2d7224 */ /* 0x000fe200078e00ff */
[----:B------:R-:W-:-:S04]  /*2d00*/  MOV R18, RZ ;  /* 0x000000ff00127202 */ /* 0x000fc80000000f00 */
        /* <DEDUP_REMOVED lines=17> */
.L_x_269:
[----:B------:R-:W-:Y:S05]  /*2e20*/  BSYNC B0 ;  /* 0x0000000000007941 */ /* 0x000fea0003800000 */
.L_x_267:
        /* <DEDUP_REMOVED lines=10> */
[----:B------:R-:W-:Y:S01]  /*2ed0*/  IADD3 R6, P0, RZ, -R0, RZ ;  /* 0x80000000ff067210 */ /* 0x000fe20007f1e0ff */
[----:B------:R-:W-:Y:S01]  /*2ee0*/  IMAD.MOV.U32 R24, RZ, RZ, R0 ;  /* 0x000000ffff187224 */ /* 0x000fe200078e0000 */
[----:B------:R-:W-:Y:S02]  /*2ef0*/  MOV R20, R44 ;  /* 0x0000002c00147202 */ /* 0x000fe40000000f00 */
[----:B------:R-:W-:Y:S02]  /*2f00*/  IADD3.X R2, RZ, ~R25, RZ, P0, !PT ;  /* 0x80000019ff027210 */ /* 0x000fe400007fe4ff */
[----:B------:R-:W-:-:S03]  /*2f10*/  MOV R21, R45 ;  /* 0x0000002d00157202 */ /* 0x000fc60000000f00 */
[----:B------:R-:W-:Y:S02]  /*2f20*/  IMAD R19, R2, R17, RZ ;  /* 0x0000001102137224 */ /* 0x000fe400078e02ff */
[----:B------:R-:W-:-:S04]  /*2f30*/  IMAD.WIDE.U32 R20, R17, R6, R20 ;  /* 0x0000000611147225 */ /* 0x000fc800078e0014 */
[----:B------:R-:W-:Y:S02]  /*2f40*/  IMAD R19, R16, R6, R19 ;  /* 0x0000000610137224 */ /* 0x000fe400078e0213 */
[----:B------:R-:W-:-:S03]  /*2f50*/  IMAD.MOV.U32 R2, RZ, RZ, R20 ;  /* 0x000000ffff027224 */ /* 0x000fc600078e0014 */
[----:B------:R-:W-:Y:S01]  /*2f60*/  IADD3 R19, R21, R19, RZ ;  /* 0x0000001315137210 */ /* 0x000fe20007ffe0ff */
[----:B------:R-:W-:Y:S05]  /*2f70*/  BRA `(.L_x_272) ;  /* 0x0000017000007947 */ /* 0x000fea0003800000 */
.L_x_271:
        /* <DEDUP_REMOVED lines=23> */
.L_x_272:
[----:B------:R-:W-:Y:S05]  /*30f0*/  BSYNC B0 ;  /* 0x0000000000007941 */ /* 0x000fea0003800000 */
.L_x_270:
[----:B------:R-:W-:Y:S01]  /*3100*/  LOP3.LUT R6, R41, R14, RZ, 0xfc, !PT ;  /* 0x0000000e29067212 */ /* 0x000fe200078efcff */
[----:B------:R-:W-:Y:S01]  /*3110*/  IMAD R33, R26, c[0x0][0x214], RZ ;  /* 0x000085001a217a24 */ /* 0x000fe200078e02ff */
[----:B------:R-:W-:Y:S01]  /*3120*/  SHF.R.S32.HI R0, RZ, 0x1f, R10 ;  /* 0x0000001fff007819 */ /* 0x000fe2000001140a */
[----:B------:R-:W-:Y:S01]  /*3130*/  IMAD R17, R25, R10, RZ ;  /* 0x0000000a19117224 */ /* 0x000fe200078e02ff */
[----:B------:R-:W-:Y:S01]  /*3140*/  ISETP.NE.U32.AND P0, PT, R6, RZ, PT ;  /* 0x000000ff0600720c */ /* 0x000fe20003f05070 */
[----:B------:R-:W-:Y:S01]  /*3150*/  IMAD R19, R19, R4, RZ ;  /* 0x0000000413137224 */ /* 0x000fe200078e02ff */
[----:B------:R-:W-:Y:S01]  /*3160*/  SHF.R.S32.HI R25, RZ, 0x1f, R4 ;  /* 0x0000001fff197819 */ /* 0x000fe20000011404 */
[----:B------:R-:W-:Y:S01]  /*3170*/  IMAD R17, R0, R24, R17 ;  /* 0x0000001800117224 */ /* 0x000fe200078e0211 */
[----:B------:R-:W-:Y:S01]  /*3180*/  SHF.R.S32.HI R21, RZ, 0x1f, R33 ;  /* 0x0000001fff157819 */ /* 0x000fe20000011421 */
[----:B------:R-:W-:Y:S01]  /*3190*/  IMAD R0, R18, R33, RZ ;  /* 0x0000002112007224 */ /* 0x000fe200078e02ff */
[----:B------:R-:W-:Y:S01]  /*31a0*/  BSSY B0, `(.L_x_273) ;  /* 0x0000033000007945 */ /* 0x000fe20003800000 */
[----:B------:R-:W-:-:S02]  /*31b0*/  IMAD R25, R25, R2, R19 ;  /* 0x0000000219197224 */ /* 0x000fc400078e0213 */
[----:B------:R-:W-:Y:S02]  /*31c0*/  IMAD R21, R21, R32, R0 ;  /* 0x0000002015157224 */ /* 0x000fe400078e0200 */
[----:B------:R-:W-:-:S04]  /*31d0*/  IMAD.WIDE.U32 R44, R24, R10, RZ ;  /* 0x0000000a182c7225 */ /* 0x000fc800078e00ff */
[----:B------:R-:W-:Y:S01]  /*31e0*/  IMAD.WIDE.U32 R18, R2, R4, RZ ;  /* 0x0000000402127225 */ /* 0x000fe200078e00ff */
[----:B------:R-:W-:-:S03]  /*31f0*/  IADD3 R17, R45, R17, RZ ;  /* 0x000000112d117210 */ /* 0x000fc60007ffe0ff */
        /* <DEDUP_REMOVED lines=13> */
[----:B------:R-:W-:-:S02]  /*32d0*/  IADD3.X R2, RZ, ~R25, RZ, P0, !PT ;  /* 0x80000019ff027210 */ /* 0x000fc400007fe4ff */
[----:B------:R-:W-:Y:S01]  /*32e0*/  MOV R40, R0 ;  /* 0x0000000000287202 */ /* 0x000fe20000000f00 */
[----:B------:R-:W-:Y:S01]  /*32f0*/  IMAD.WIDE.U32 R38, R15, R6, R38 ;  /* 0x000000060f267225 */ /* 0x000fe200078e0026 */
[----:B------:R-:W-:-:S03]  /*3300*/  MOV R41, R25 ;  /* 0x0000001900297202 */ /* 0x000fc60000000f00 */
[----:B------:R-:W-:-:S04]  /*3310*/  IMAD R21, R2, R15, RZ ;  /* 0x0000000f02157224 */ /* 0x000fc800078e02ff */
[----:B------:R-:W-:Y:S01]  /*3320*/  IMAD R21, R14, R6, R21 ;  /* 0x000000060e157224 */ /* 0x000fe200078e0215 */
[----:B------:R-:W-:-:S03]  /*3330*/  MOV R6, R38 ;  /* 0x0000002600067202 */ /* 0x000fc60000000f00 */
[----:B------:R-:W-:Y:S01]  /*3340*/  IMAD.IADD R2, R39, 0x1, R21 ;  /* 0x0000000127027824 */ /* 0x000fe200078e0215 */
[----:B------:R-:W-:Y:S05]  /*3350*/  BRA `(.L_x_275) ;  /* 0x0000017000007947 */ /* 0x000fea0003800000 */
.L_x_274:
        /* <DEDUP_REMOVED lines=23> */
.L_x_275:
[----:B------:R-:W-:Y:S05]  /*34d0*/  BSYNC B0 ;  /* 0x0000000000007941 */ /* 0x000fea0003800000 */
.L_x_273:
        /* <DEDUP_REMOVED lines=23> */
[----:B------:R-:W-:-:S04]  /*3650*/  IMAD R21, R2, R13, RZ ;  /* 0x0000000d02157224 */ /* 0x000fc800078e02ff */
[----:B------:R-:W-:-:S05]  /*3660*/  IMAD R21, R12, R6, R21 ;  /* 0x000000060c157224 */ /* 0x000fca00078e0215 */
[----:B------:R-:W-:Y:S01]  /*3670*/  IADD3 R2, R41, R21, RZ ;  /* 0x0000001529027210 */ /* 0x000fe20007ffe0ff */
[----:B------:R-:W-:Y:S05]  /*3680*/  BRA `(.L_x_278) ;  /* 0x0000017000007947 */ /* 0x000fea0003800000 */
.L_x_277:
[----:B------:R-:W0:Y:S01]  /*3690*/  I2F.U32.RP R12, R13 ;  /* 0x0000000d000c7306 */ /* 0x000e220000209000 */
[----:B------:R-:W-:Y:S01]  /*36a0*/  IMAD.MOV.U32 R20, RZ, RZ, RZ ;  /* 0x000000ffff147224 */ /* 0x000fe200078e00ff */
[----:B------:R-:W-:Y:S01]  /*36b0*/  ISETP.NE.U32.AND P0, PT, R13, RZ, PT ;  /* 0x000000ff0d00720c */ /* 0x000fe20003f05070 */
[----:B------:R-:W-:-:S05]  /*36c0*/  IMAD.MOV.U32 R25, RZ, RZ, RZ ;  /* 0x000000ffff197224 */ /* 0x000fca00078e00ff */
        /* <DEDUP_REMOVED lines=19> */
.L_x_278:
[----:B------:R-:W-:Y:S05]  /*3800*/  BSYNC B0 ;  /* 0x0000000000007941 */ /* 0x000fea0003800000 */
.L_x_276:
[----:B------:R-:W-:Y:S02]  /*3810*/  IADD3 R31, P1, P0, R36, R34, R30 ;  /* 0x00000022241f7210 */ /* 0x000fe4000783e01e */
[----:B------:R-:W-:Y:S02]  /*3820*/  SHF.R.S32.HI R0, RZ, 0x1f, R9 ;  /* 0x0000001fff007819 */ /* 0x000fe40000011409 */
[----:B------:R-:W-:Y:S02]  /*3830*/  IADD3 R31, P3, P2, R44, R31, R32 ;  /* 0x0000001f2c1f7210 */ /* 0x000fe40007a7e020 */
[----:B------:R-:W-:Y:S02]  /*3840*/  IADD3.X R3, R7, R8, R3, P1, P0 ;  /* 0x0000000807037210 */ /* 0x000fe40000fe0403 */
[----:B------:R-:W-:Y:S02]  /*3850*/  IADD3 R18, P1, P0, R46, R31, R18 ;  /* 0x0000001f2e127210 */ /* 0x000fe4000783e012 */
[----:B------:R-:W-:Y:S01]  /*3860*/  IADD3.X R4, R17, R3, R4, P3, P2 ;  /* 0x0000000311047210 */ /* 0x000fe20001fe4404 */
[----:B------:R-:W-:-:S03]  /*3870*/  IMAD R3, R25, R9, RZ ;  /* 0x0000000919037224 */ /* 0x000fc600078e02ff */
[----:B------:R-:W-:Y:S01]  /*3880*/  IADD3.X R19, R15, R4, R10, P1, P0 ;  /* 0x000000040f137210 */ /* 0x000fe20000fe040a */
[-C--:B------:R-:W-:Y:S02]  /*3890*/  IMAD R0, R0, R24.reuse, R3 ;  /* 0x0000001800007224 */ /* 0x080fe400078e0203 */
[----:B------:R-:W-:Y:S01]  /*38a0*/  IMAD R3, R2, R5, RZ ;  /* 0x0000000502037224 */ /* 0x000fe200078e02ff */
[----:B------:R-:W-:Y:S01]  /*38b0*/  SHF.R.S32.HI R2, RZ, 0x1f, R5 ;  /* 0x0000001fff027819 */ /* 0x000fe20000011405 */
        /* <DEDUP_REMOVED lines=9> */
.L_x_254:
[----:B------:R-:W-:-:S04]  /*3950*/  LEA R2, P0, R34, c[0x0][0x200], 0x2 ;  /* 0x0000800022027a11 */ /* 0x000fc800078010ff */
[----:B------:R-:W-:-:S05]  /*3960*/  LEA.HI.X R3, R34, c[0x0][0x204], R35, 0x2, P0 ;  /* 0x0000810022037a11 */ /* 0x000fca00000f1423 */
[----:B------:R0:W-:Y:S04]  /*3970*/  STG.E [R2.64], R28 ;  /* 0x0000001c02007986 */ /* 0x0001e8000c10190a */
.L_x_253:
[----:B------:R-:W-:Y:S05]  /*3980*/  BSYNC B1 ;  /* 0x0000000000017941 */ /* 0x000fea0003800000 */
.L_x_252:
[----:B------:R-:W1:Y:S01]  /*3990*/  S2R R25, SR_TID.X ;  /* 0x0000000000197919 */ /* 0x000e620000002100 */
[----:B0-----:R-:W-:Y:S01]  /*39a0*/  IMAD.MOV.U32 R2, RZ, RZ, c[0x0][0x314] ;  /* 0x0000c500ff027624 */ /* 0x001fe200078e00ff */
[----:B------:R-:W-:Y:S01]  /*39b0*/  CS2R R6, SRZ ;  /* 0x0000000000067805 */ /* 0x000fe2000001ff00 */
[----:B------:R-:W-:Y:S01]  /*39c0*/  IMAD.MOV.U32 R9, RZ, RZ, RZ ;  /* 0x000000ffff097224 */ /* 0x000fe200078e00ff */
[----:B-1----:R-:W-:-:S04]  /*39d0*/  SHF.R.S32.HI R24, RZ, 0x1f, R25 ;  /* 0x0000001fff187819 */ /* 0x002fc80000011419 */
[CC--:B------:R-:W-:Y:S02]  /*39e0*/  LEA.HI R0, R24.reuse, R25.reuse, RZ, 0x2 ;  /* 0x0000001918007211 */ /* 0x0c0fe400078f10ff */
[----:B------:R-:W-:Y:S02]  /*39f0*/  LEA.HI R24, R24, R25, RZ, 0x5 ;  /* 0x0000001918187211 */ /* 0x000fe400078f28ff */
[----:B------:R-:W-:Y:S02]  /*3a00*/  LOP3.LUT R0, R0, 0xfffffffc, RZ, 0xc0, !PT ;  /* 0xfffffffc00007812 */ /* 0x000fe400078ec0ff */
[----:B------:R-:W-:Y:S02]  /*3a10*/  LOP3.LUT R4, R24, 0x3fffffe0, RZ, 0xc0, !PT ;  /* 0x3fffffe018047812 */ /* 0x000fe400078ec0ff */
[----:B------:R-:W-:Y:S01]  /*3a20*/  SHF.R.S32.HI R24, RZ, 0x5, R24 ;  /* 0x00000005ff187819 */ /* 0x000fe20000011418 */
[----:B------:R-:W-:-:S05]  /*3a30*/  IMAD.IADD R0, R25, 0x1, -R0 ;  /* 0x0000000119007824 */ /* 0x000fca00078e0a00 */
[----:B------:R-:W-:-:S04]  /*3a40*/  ISETP.GE.AND P0, PT, R0, c[0x0][0x314], PT ;  /* 0x0000c50000007a0c */ /* 0x000fc80003f06270 */
[C---:B------:R-:W-:Y:S01]  /*3a50*/  ISETP.GT.OR P0, PT, R25.reuse, 0xf, P0 ;  /* 0x0000000f1900780c */ /* 0x040fe20000704670 */
[----:B------:R-:W-:Y:S02]  /*3a60*/  IMAD.IADD R25, R25, 0x1, -R4 ;  /* 0x0000000119197824 */ /* 0x000fe400078e0a04 */
[----:B------:R-:W-:Y:S02]  /*3a70*/  CS2R R4, SRZ ;  /* 0x0000000000047805 */ /* 0x000fe4000001ff00 */
[----:B------:R-:W-:-:S08]  /*3a80*/  IMAD.SHL.U32 R25, R25, 0x4, RZ ;  /* 0x0000000419197824 */ /* 0x000fd000078e00ff */
[----:B------:R-:W-:-:S04]  /*3a90*/  @!P0 FADD.FTZ R0, -R28, R29 ;  /* 0x0000001d1c008221 */ /* 0x000fc80000010100 */
[----:B------:R-:W-:-:S06]  /*3aa0*/  @!P0 FMUL.FTZ R0, R0, 1.4426950216293334961 ;  /* 0x3fb8aa3b00008820 */ /* 0x000fcc0000410000 */
[----:B------:R-:W0:Y:S02]  /*3ab0*/  @!P0 MUFU.EX2 R0, R0 ;  /* 0x0000000000008308 */ /* 0x000e240000000800 */
[----:B0-----:R0:W-:Y:S04]  /*3ac0*/  @!P0 STS [R23.X4], R0 ;  /* 0x0000000017008388 */ /* 0x0011e80000004800 */
[----:B------:R-:W-:Y:S01]  /*3ad0*/  BAR.SYNC.DEFER_BLOCKING 0x0 ;  /* 0x0000000000007b1d */ /* 0x000fe20000010000 */
[----:B------:R-:W-:Y:S02]  /*3ae0*/  ISETP.GE.AND P0, PT, R2, 0x1, PT ;  /* 0x000000010200780c */ /* 0x000fe40003f06270 */
[----:B------:R-:W-:Y:S01]  /*3af0*/  CS2R R2, SRZ ;  /* 0x0000000000027805 */ /* 0x000fe2000001ff00 */
[----:B0-----:R-:W-:Y:S01]  /*3b00*/  IMAD.MOV.U32 R0, RZ, RZ, RZ ;  /* 0x000000ffff007224 */ /* 0x001fe200078e00ff */
[----:B------:R-:W-:-:S09]  /*3b10*/  IADD3 R23, R25, 0x80, RZ ;  /* 0x0000008019177810 */ /* 0x000fd20007ffe0ff */
        /* <DEDUP_REMOVED lines=22> */
.L_x_282:
        /* <DEDUP_REMOVED lines=10> */
.L_x_281:
[----:B------:R-:W-:Y:S05]  /*3d20*/  BSYNC B0 ;  /* 0x0000000000007941 */ /* 0x000fea0003800000 */
.L_x_280:
        /* <DEDUP_REMOVED lines=15> */
.L_x_279:
        /* <DEDUP_REMOVED lines=89> */
        .weak           $__internal_5_$__cuda_sm20_div_s64
        .type           $__internal_5_$__cuda_sm20_div_s64,@function
        .size           $__internal_5_$__cuda_sm20_div_s64,(.L_x_8721 - $__internal_5_$__cuda_sm20_div_s64)
$__internal_5_$__cuda_sm20_div_s64:
        /* <DEDUP_REMOVED lines=30> */
[----:B------:R-:W-:-:S06]  /*4590*/  IMAD.WIDE.U32 R42, P0, R43, R0, R42 ;  /* 0x000000002b2a7225 */ /* 0x000fcc000780002a */
[----:B------:R-:W-:-:S04]  /*45a0*/  IMAD.HI.U32 R25, P4, R27, R2, R42 ;  /* 0x000000021b197227 */ /* 0x000fc8000788002a */
[----:B------:R-:W-:-:S04]  /*45b0*/  IMAD.HI.U32 R2, R27, R0, RZ ;  /* 0x000000001b027227 */ /* 0x000fc800078e00ff */
[----:B------:R-:W-:Y:S02]  /*45c0*/  IMAD R0, R27, R0, RZ ;  /* 0x000000001b007224 */ /* 0x000fe400078e02ff */
[----:B------:R-:W-:Y:S01]  /*45d0*/  IMAD.X R2, R2, 0x1, R27, P0 ;  /* 0x0000000102027824 */ /* 0x000fe200000e061b */
[-C--:B------:R-:W-:Y:S01]  /*45e0*/  IADD3 R27, P0, RZ, -R24.reuse, RZ ;  /* 0x80000018ff1b7210 */ /* 0x080fe20007f1e0ff */
[----:B------:R-:W-:Y:S01]  /*45f0*/  IMAD.MOV.U32 R43, RZ, RZ, RZ ;  /* 0x000000ffff2b7224 */ /* 0x000fe200078e00ff */
[----:B------:R-:W-:Y:S02]  /*4600*/  IADD3 R25, P3, R0, R25, RZ ;  /* 0x0000001900197210 */ /* 0x000fe40007f7e0ff */
[----:B------:R-:W-:Y:S01]  /*4610*/  SEL R24, R27, R24, !P2 ;  /* 0x000000181b187207 */ /* 0x000fe20005000000 */
[----:B------:R-:W-:Y:S01]  /*4620*/  IMAD.X R0, RZ, RZ, ~R21, P0 ;  /* 0x000000ffff007224 */ /* 0x000fe200000e0e15 */
[----:B------:R-:W-:-:S03]  /*4630*/  IADD3.X R27, RZ, RZ, R2, P3, P4 ;  /* 0x000000ffff1b7210 */ /* 0x000fc60001fe8402 */
[----:B------:R-:W-:Y:S01]  /*4640*/  IMAD.HI.U32 R42, R25, R24, RZ ;  /* 0x00000018192a7227 */ /* 0x000fe200078e00ff */
[----:B------:R-:W-:-:S05]  /*4650*/  SEL R0, R0, R21, !P2 ;  /* 0x0000001500007207 */ /* 0x000fca0005000000 */
[----:B------:R-:W-:-:S04]  /*4660*/  IMAD.WIDE.U32 R42, R25, R0, R42 ;  /* 0x00000000192a7225 */ /* 0x000fc800078e002a */
[C---:B------:R-:W-:Y:S02]  /*4670*/  IMAD R25, R27.reuse, R0, RZ ;  /* 0x000000001b197224 */ /* 0x040fe400078e02ff */
[----:B------:R-:W-:-:S05]  /*4680*/  IMAD.HI.U32 R2, P0, R27, R24, R42 ;  /* 0x000000181b027227 */ /* 0x000fca000780002a */
[----:B------:R-:W-:Y:S01]  /*4690*/  IADD3 R25, P2, R25, R2, RZ ;  /* 0x0000000219197210 */ /* 0x000fe20007f5e0ff */
[----:B------:R-:W-:-:S04]  /*46a0*/  IMAD.HI.U32 R2, R27, R0, RZ ;  /* 0x000000001b027227 */ /* 0x000fc800078e00ff */
[----:B------:R-:W-:Y:S01]  /*46b0*/  IMAD.WIDE.U32 R42, R25, R38, RZ ;  /* 0x00000026192a7225 */ /* 0x000fe200078e00ff */
[----:B------:R-:W-:-:S03]  /*46c0*/  IADD3.X R2, R2, RZ, RZ, P0, !PT ;  /* 0x000000ff02027210 */ /* 0x000fc600007fe4ff */
[C---:B------:R-:W-:Y:S01]  /*46d0*/  IMAD R43, R25.reuse, R39, R43 ;  /* 0x00000027192b7224 */ /* 0x040fe200078e022b */
[----:B------:R-:W-:Y:S01]  /*46e0*/  IADD3 R27, P0, -R42, R24, RZ ;  /* 0x000000182a1b7210 */ /* 0x000fe20007f1e1ff */
[----:B------:R-:W-:Y:S01]  /*46f0*/  IMAD.X R2, RZ, RZ, R2, P2 ;  /* 0x000000ffff027224 */ /* 0x000fe200010e0602 */
[----:B------:R-:W-:Y:S02]  /*4700*/  IADD3 R24, P2, R25, 0x1, RZ ;  /* 0x0000000119187810 */ /* 0x000fe40007f5e0ff */
[-C--:B------:R-:W-:Y:S01]  /*4710*/  ISETP.GE.U32.AND P4, PT, R27, R38.reuse, PT ;  /* 0x000000261b00720c */ /* 0x080fe20003f86070 */
[----:B------:R-:W-:-:S04]  /*4720*/  IMAD R43, R2, R38, R43 ;  /* 0x00000026022b7224 */ /* 0x000fc800078e022b */
[----:B------:R-:W-:Y:S01]  /*4730*/  IMAD.X R43, R0, 0x1, ~R43, P0 ;  /* 0x00000001002b7824 */ /* 0x000fe200000e0e2b */
[----:B------:R-:W-:-:S04]  /*4740*/  IADD3 R0, P3, R27, -R38, RZ ;  /* 0x800000261b007210 */ /* 0x000fc80007f7e0ff */
        /* <DEDUP_REMOVED lines=25> */
[----:B------:R-:W-:Y:S06]  /*48e0*/  RET.REL.NODEC R38 `(_ZN5flash32flash_fwd_splitkv_combine_kernelI23Flash_fwd_kernel_traitsILi256ELi64ELi64ELi4ELb0ELb0EN7cutlass6half_tE19Flash_kernel_traitsILi256ELi64ELi64ELi4ES3_EELi4ELi2ELb0EEEvNS_16Flash_fwd_paramsE) ;  /* 0xffffb71026007950 */ /* 0x000fec0003c3ffff */
.L_x_283:
        /* <DEDUP_REMOVED lines=9> */
.L_x_8721:


//--------------------- .text._ZN5flash32flash_fwd_splitkv_combine_kernelI23Flash_fwd_kernel_traitsILi256ELi64ELi64ELi4ELb0ELb0EN7cutlass6half_tE19Flash_kernel_traitsILi256ELi64ELi64ELi4ES3_EELi4ELi1ELb0EEEvNS_16Flash_fwd_paramsE --------------------------
	.section	.text._ZN5flash32flash_fwd_splitkv_combine_kernelI23Flash_fwd_kernel_traitsILi256ELi64ELi64ELi4ELb0ELb0EN7cutlass6half_tE19Flash_kernel_traitsILi256ELi64ELi64ELi4ES3_EELi4ELi1ELb0EEEvNS_16Flash_fwd_paramsE,"ax",@progbits
	.sectioninfo	@"SHI_REGISTERS=54"
	.align	128
        .global         _ZN5flash32flash_fwd_splitkv_combine_kernelI23Flash_fwd_kernel_traitsILi256ELi64ELi64ELi4ELb0ELb0EN7cutlass6half_tE19Flash_kernel_traitsILi256ELi64ELi64ELi4ES3_EELi4ELi1ELb0EEEvNS_16Flash_fwd_paramsE
        .type           _ZN5flash32flash_fwd_splitkv_combine_kernelI23Flash_fwd_kernel_traitsILi256ELi64ELi64ELi4ELb0ELb0EN7cutlass6half_tE19Flash_kernel_traitsILi256ELi64ELi64ELi4ES3_EELi4ELi1ELb0EEEvNS_16Flash_fwd_paramsE,@function
        .size           _ZN5flash32flash_fwd_splitkv_combine_kernelI23Flash_fwd_kernel_traitsILi256ELi64ELi64ELi4ELb0ELb0EN7cutlass6half_tE19Flash_kernel_traitsILi256ELi64ELi64ELi4ES3_EELi4ELi1ELb0EEEvNS_16Flash_fwd_paramsE,(.L_x_8722 - _ZN5flash32flash_fwd_splitkv_combine_kernelI23Flash_fwd_kernel_traitsILi256ELi64ELi64ELi4ELb0ELb0EN7cutlass6half_tE19Flash_kernel_traitsILi256ELi64ELi64ELi4ES3_EELi4ELi1ELb0EEEvNS_16Flash_fwd_paramsE)
        .other          _ZN5flash32flash_fwd_splitkv_combine_kernelI23Flash_fwd_kernel_traitsILi256ELi64ELi64ELi4ELb0ELb0EN7cutlass6half_tE19Flash_kernel_traitsILi256ELi64ELi64ELi4ES3_EELi4ELi1ELb0EEEvNS_16Flash_fwd_paramsE,@"STO_CUDA_ENTRY STV_DEFAULT"
_ZN5flash32flash_fwd_splitkv_combine_kernelI23Flash_fwd_kernel_traitsILi256ELi64ELi64ELi4ELb0ELb0EN7cutlass6half_tE19Flash_kernel_traitsILi256ELi64ELi64ELi4ES3_EELi4ELi1ELb0EEEvNS_16Flash_fwd_paramsE:
.text._ZN5flash32flash_fwd_splitkv_combine_kernelI23Flash_fwd_kernel_traitsILi256ELi64ELi64ELi4ELb0ELb0EN7cutlass6half_tE19Flash_kernel_traitsILi256ELi64ELi64ELi4ES3_EELi4ELi1ELb0EEEvNS_16Flash_fwd_paramsE:
        /* <DEDUP_REMOVED lines=23> */
[----:B------:R-:W-:Y:S05]  /*0170*/  CALL.REL.NOINC `($__internal_6_$__cuda_sm20_div_s64) ;  /* 0x0000427000007944 */ /* 0x000fea0003c00000 */
[----:B------:R-:W-:Y:S01]  /*0180*/  MOV R22, R0 ;  /* 0x0000000000167202 */ /* 0x000fe20000000f00 */
[----:B------:R-:W-:Y:S05]  /*0190*/  BRA `(.L_x_285) ;  /* 0x0000013000007947 */ /* 0x000fea0003800000 */
.L_x_284:
        /* <DEDUP_REMOVED lines=19> */
.L_x_285:
        /* <DEDUP_REMOVED lines=11> */
[----:B------:R-:W-:Y:S05]  /*0380*/  CALL.REL.NOINC `($__internal_6_$__cuda_sm20_div_s64) ;  /* 0x0000406000007944 */ /* 0x000fea0003c00000 */
[----:B------:R-:W-:Y:S02]  /*0390*/  MOV R12, R0 ;  /* 0x00000000000c7202 */ /* 0x000fe40000000f00 */
[----:B------:R-:W-:Y:S01]  /*03a0*/  MOV R13, R23 ;  /* 0x00000017000d7202 */ /* 0x000fe20000000f00 */
[----:B------:R-:W-:Y:S05]  /*03b0*/  BRA `(.L_x_288) ;  /* 0x0000013000007947 */ /* 0x000fea0003800000 */
.L_x_287:
        /* <DEDUP_REMOVED lines=19> */
.L_x_288:
[----:B------:R-:W-:Y:S05]  /*04f0*/  BSYNC B0 ;  /* 0x0000000000007941 */ /* 0x000fea0003800000 */
.L_x_286:
        /* <DEDUP_REMOVED lines=44> */
.L_x_290:
        /* <DEDUP_REMOVED lines=19> */
.L_x_291:
[----:B------:R-:W-:Y:S05]  /*08f0*/  BSYNC B0 ;  /* 0x0000000000007941 */ /* 0x000fea0003800000 */
.L_x_289:
[----:B------:R-:W-:Y:S01]  /*0900*/  IABS R6, c[0x0][0x214] ;  /* 0x0000850000067a13 */ /* 0x000fe20000000000 */
[----:B------:R-:W-:Y:S01]  /*0910*/  ULDC UR4, c[0x0][0x214] ;  /* 0x0000850000047ab9 */ /* 0x000fe20000000800 */
[----:B------:R-:W-:Y:S01]  /*0920*/  IMAD.MOV.U32 R11, RZ, RZ, c[0x0][0x1c0] ;  /* 0x00007000ff0b7624 */ /* 0x000fe200078e00ff */
[----:B------:R-:W-:Y:S01]  /*0930*/  UISETP.LT.AND UP0, UPT, URZ, UR4, UPT ;  /* 0x000000043f00728c */ /* 0x000fe2000bf01270 */
[----:B------:R-:W0:Y:S01]  /*0940*/  I2F.RP R10, R6 ;  /* 0x00000006000a7306 */ /* 0x000e220000209400 */
[----:B------:R-:W-:Y:S01]  /*0950*/  USHF.R.S32.HI UR5, URZ, 0x1f, UR4 ;  /* 0x0000001f3f057899 */ /* 0x000fe20008011404 */
[----:B------:R-:W-:Y:S01]  /*0960*/  BSSY B0, `(.L_x_292) ;  /* 0x0000059000007945 */ /* 0x000fe20003800000 */
[----:B------:R-:W-:-:S07]  /*0970*/  ULEA.HI.SX32 UR4, UR4, 0x1, 0x1 ;  /* 0x0000000104047891 */ /* 0x000fce000f8f0a3f */
[----:B------:R-:W-:Y:S01]  /*0980*/  @!UP0 UIADD3 UR4, UR5, URZ, URZ ;  /* 0x0000003f05048290 */ /* 0x000fe2000fffe03f */
[----:B0-----:R-:W0:Y:S02]  /*0990*/  MUFU.RCP R8, R10 ;  /* 0x0000000a00087308 */ /* 0x001e240000001000 */
[----:B0-----:R-:W-:Y:S02]  /*09a0*/  IADD3 R8, R8, 0xffffffe, RZ ;  /* 0x0ffffffe08087810 */ /* 0x001fe40007ffe0ff */
[C---:B------:R-:W-:Y:S01]  /*09b0*/  IADD3 R10, R11.reuse, -0x1, RZ ;  /* 0xffffffff0b0a7810 */ /* 0x040fe20007ffe0ff */
[----:B------:R-:W-:-:S03]  /*09c0*/  IMAD R11, R11, c[0x0][0x214], RZ ;  /* 0x000085000b0b7a24 */ /* 0x000fc600078e02ff */
        /* <DEDUP_REMOVED lines=16> */
[----:B------:R-:W-:-:S13]  /*0ad0*/  ISETP.GE.U32.AND P0, PT, R9, R6, PT ;  /* 0x000000060900720c */ /* 0x000fda0003f06070 */
        /* <DEDUP_REMOVED lines=43> */
[----:B------:R-:W-:Y:S02]  /*0d90*/  MOV R34, R0 ;  /* 0x0000000000227202 */ /* 0x000fe40000000f00 */
[----:B------:R-:W-:Y:S01]  /*0da0*/  MOV R35, R23 ;  /* 0x0000001700237202 */ /* 0x000fe20000000f00 */
[----:B------:R-:W-:Y:S05]  /*0db0*/  BRA `(.L_x_294) ;  /* 0x0000013000007947 */ /* 0x000fea0003800000 */
.L_x_293:
        /* <DEDUP_REMOVED lines=19> */
.L_x_294:
[----:B------:R-:W-:Y:S05]  /*0ef0*/  BSYNC B0 ;  /* 0x0000000000007941 */ /* 0x000fea0003800000 */
.L_x_292:
        /* <DEDUP_REMOVED lines=42> */
.L_x_296:
        /* <DEDUP_REMOVED lines=19> */
.L_x_297:
[----:B------:R-:W-:Y:S05]  /*12d0*/  BSYNC B0 ;  /* 0x0000000000007941 */ /* 0x000fea0003800000 */
.L_x_295:
[----:B------:R-:W-:Y:S01]  /*12e0*/  IABS R6, c[0x0][0x214] ;  /* 0x0000850000067a13 */ /* 0x000fe20000000000 */
[----:B------:R-:W-:Y:S01]  /*12f0*/  ULDC.U8 UR4, c[0x0][0x329] ;  /* 0x0000ca4000047ab9 */ /* 0x000fe20000000000 */
[----:B------:R-:W-:Y:S01]  /*1300*/  ISETP.GT.AND P3, PT, R11, RZ, PT ;  /* 0x000000ff0b00720c */ /* 0x000fe20003f64270 */
[----:B------:R-:W-:Y:S01]  /*1310*/  ULDC.64 UR8, c[0x0][0x118] ;  /* 0x0000460000087ab9 */ /* 0x000fe20000000a00 */
[----:B------:R-:W0:Y:S01]  /*1320*/  I2F.RP R21, R6 ;  /* 0x0000000600157306 */ /* 0x000e220000209400 */
[----:B------:R-:W-:Y:S07]  /*1330*/  BSSY B0, `(.L_x_298) ;  /* 0x000007e000007945 */ /* 0x000fee0003800000 */
        /* <DEDUP_REMOVED lines=12> */
[----:B------:R-:W-:Y:S01]  /*1400*/  IMAD R13, R6, R13, R0 ;  /* 0x0000000d060d7224 */ /* 0x000fe200078e0200 */
[----:B------:R-:W-:-:S04]  /*1410*/  SHF.R.S32.HI R0, RZ, 0x1f, R11 ;  /* 0x0000001fff007819 */ /* 0x000fc8000001140b */
[----:B------:R-:W-:-:S13]  /*1420*/  ISETP.GT.U32.AND P0, PT, R6, R13, PT ;  /* 0x0000000d0600720c */ /* 0x000fda0003f04070 */
[----:B------:R-:W-:Y:S01]  /*1430*/  @!P0 IMAD.IADD R13, R13, 0x1, -R6 ;  /* 0x000000010d0d8824 */ /* 0x000fe200078e0a06 */
[----:B------:R-:W-:Y:S02]  /*1440*/  @!P0 IADD3 R2, R2, 0x1, RZ ;  /* 0x0000000102028810 */ /* 0x000fe40007ffe0ff */
[----:B------:R-:W-:Y:S02]  /*1450*/  ISETP.NE.AND P0, PT, RZ, c[0x0][0x214], PT ;  /* 0x00008500ff007a0c */ /* 0x000fe40003f05270 */
[----:B------:R-:W-:Y:S02]  /*1460*/  ISETP.GE.U32.AND P2, PT, R13, R6, PT ;  /* 0x000000060d00720c */ /* 0x000fe40003f46070 */
[----:B------:R-:W-:Y:S01]  /*1470*/  LEA.HI.SX32 R13, R11, 0x1, 0x1 ;  /* 0x000000010b0d7811 */ /* 0x000fe200078f0aff */
[----:B------:R-:W-:-:S10]  /*1480*/  @!P3 IMAD.MOV R13, RZ, RZ, R0 ;  /* 0x000000ffff0db224 */ /* 0x000fd400078e0200 */
[----:B------:R-:W-:-:S05]  /*1490*/  @P2 IADD3 R2, R2, 0x1, RZ ;  /* 0x0000000102022810 */ /* 0x000fca0007ffe0ff */
[----:B------:R-:W-:Y:S01]  /*14a0*/  @!P1 IMAD.MOV R2, RZ, RZ, -R2 ;  /* 0x000000ffff029224 */ /* 0x000fe200078e0a02 */
[----:B------:R-:W-:-:S05]  /*14b0*/  @!P0 LOP3.LUT R2, RZ, c[0x0][0x214], RZ, 0x33, !PT ;  /* 0x00008500ff028a12 */ /* 0x000fca00078e33ff */
[----:B------:R-:W-:Y:S01]  /*14c0*/  IMAD R8, R13, R2, RZ ;  /* 0x000000020d087224 */ /* 0x000fe200078e02ff */
[----:B------:R-:W-:-:S04]  /*14d0*/  IABS R2, c[0x0][0x1c0] ;  /* 0x0000700000027a13 */ /* 0x000fc80000000000 */
[----:B------:R-:W-:Y:S01]  /*14e0*/  IABS R13, R8 ;  /* 0x00000008000d7213 */ /* 0x000fe20000000000 */
[----:B------:R-:W0:Y:S04]  /*14f0*/  I2F.U32.RP R6, R2 ;  /* 0x0000000200067306 */ /* 0x000e280000209000 */
[----:B------:R-:W-:-:S04]  /*1500*/  IMAD.IADD R10, R10, 0x1, R13 ;  /* 0x000000010a0a7824 */ /* 0x000fc800078e020d */
[----:B------:R-:W1:Y:S08]  /*1510*/  I2F.RP R12, R13 ;  /* 0x0000000d000c7306 */ /* 0x000e700000209400 */
        /* <DEDUP_REMOVED lines=11> */
[----:B-1----:R-:W-:Y:S02]  /*15d0*/  IMAD.MOV R0, RZ, RZ, -R25 ;  /* 0x000000ffff007224 */ /* 0x002fe400078e0a19 */
[----:B------:R-:W-:-:S02]  /*15e0*/  IMAD.MOV.U32 R24, RZ, RZ, RZ ;  /* 0x000000ffff187224 */ /* 0x000fc400078e00ff */
[----:B------:R-:W-:Y:S01]  /*15f0*/  IMAD R21, R0, R13, RZ ;  /* 0x0000000d00157224 */ /* 0x000fe200078e02ff */
[----:B------:R-:W-:Y:S01]  /*1600*/  IABS R0, R10 ;  /* 0x0000000a00007213 */ /* 0x000fe20000000000 */
[----:B------:R-:W-:-:S04]  /*1610*/  IMAD.HI.U32 R29, R27, R29, R26 ;  /* 0x0000001d1b1d7227 */ /* 0x000fc800078e001a */
[----:B------:R-:W-:Y:S01]  /*1620*/  IMAD.HI.U32 R21, R25, R21, R24 ;  /* 0x0000001519157227 */ /* 0x000fe200078e0018 */
[----:B------:R-:W-:Y:S02]  /*1630*/  IABS R25, c[0x0][0x1c0] ;  /* 0x0000700000197a13 */ /* 0x000fe40000000000 */
[----:B------:R-:W-:Y:S01]  /*1640*/  IABS R24, R8 ;  /* 0x0000000800187213 */ /* 0x000fe20000000000 */
[----:B------:R-:W-:-:S04]  /*1650*/  IMAD.HI.U32 R6, R29, R12, RZ ;  /* 0x0000000c1d067227 */ /* 0x000fc800078e00ff */
[----:B------:R-:W-:Y:S02]  /*1660*/  IMAD.MOV R25, RZ, RZ, -R25 ;  /* 0x000000ffff197224 */ /* 0x000fe400078e0a19 */
[----:B------:R-:W-:Y:S02]  /*1670*/  IMAD.MOV R24, RZ, RZ, -R24 ;  /* 0x000000ffff187224 */ /* 0x000fe400078e0a18 */
        /* <DEDUP_REMOVED lines=17> */
[----:B------:R-:W-:Y:S02]  /*1790*/  ISETP.GE.AND P0, PT, R9, RZ, PT ;  /* 0x000000ff0900720c */ /* 0x000fe40003f06270 */
[----:B------:R-:W-:Y:S01]  /*17a0*/  ISETP.GE.U32.AND P2, PT, R24, R13, PT ;  /* 0x0000000d1800720c */ /* 0x000fe20003f46070 */
[----:B------:R-:W-:Y:S01]  /*17b0*/  @!P1 IMAD.IADD R25, R25, 0x1, -R2 ;  /* 0x0000000119199824 */ /* 0x000fe200078e0a02 */
[----:B------:R-:W-:Y:S02]  /*17c0*/  @!P1 IADD3 R12, R12, 0x1, RZ ;  /* 0x000000010c0c9810 */ /* 0x000fe40007ffe0ff */
[----:B------:R-:W-:-:S02]  /*17d0*/  LOP3.LUT R9, RZ, c[0x0][0x1c0], RZ, 0x33, !PT ;  /* 0x00007000ff097a12 */ /* 0x000fc400078e33ff */
[----:B------:R-:W-:Y:S01]  /*17e0*/  ISETP.GE.U32.AND P5, PT, R25, R2, PT ;  /* 0x000000021900720c */ /* 0x000fe20003fa6070 */
[----:B------:R-:W-:Y:S01]  /*17f0*/  IMAD.MOV.U32 R2, RZ, RZ, c[0x0][0x214] ;  /* 0x00008500ff027624 */ /* 0x000fe200078e00ff */
[----:B------:R-:W-:Y:S02]  /*1800*/  @P6 IADD3 R6, R6, 0x1, RZ ;  /* 0x0000000106066810 */ /* 0x000fe40007ffe0ff */
[----:B------:R-:W-:Y:S02]  /*1810*/  ISETP.NE.AND P6, PT, R8, RZ, PT ;  /* 0x000000ff0800720c */ /* 0x000fe40003fc5270 */
[----:B------:R-:W-:Y:S01]  /*1820*/  ISETP.GT.AND P3, PT, R4, RZ, PT ;  /* 0x000000ff0400720c */ /* 0x000fe20003f64270 */
[----:B------:R-:W-:Y:S01]  /*1830*/  @!P0 IMAD.MOV R6, RZ, RZ, -R6 ;  /* 0x000000ffff068224 */ /* 0x000fe200078e0a06 */
[----:B------:R-:W-:Y:S02]  /*1840*/  @P2 IADD3 R21, R21, 0x1, RZ ;  /* 0x0000000115152810 */ /* 0x000fe40007ffe0ff */
[----:B------:R-:W-:-:S02]  /*1850*/  ISETP.GE.AND P2, PT, R10, RZ, PT ;  /* 0x000000ff0a00720c */ /* 0x000fc40003f46270 */
[----:B0-----:R-:W-:Y:S01]  /*1860*/  SHF.R.S32.HI R25, RZ, 0x1f, R0 ;  /* 0x0000001fff197819 */ /* 0x001fe20000011400 */
[----:B------:R-:W-:Y:S01]  /*1870*/  @!P4 IMAD.MOV R21, RZ, RZ, -R21 ;  /* 0x000000ffff15c224 */ /* 0x000fe200078e0a15 */
[----:B------:R-:W-:Y:S02]  /*1880*/  ISETP.NE.AND P4, PT, RZ, c[0x0][0x1c0], PT ;  /* 0x00007000ff007a0c */ /* 0x000fe40003f85270 */
[----:B------:R-:W-:Y:S02]  /*1890*/  @P5 IADD3 R12, R12, 0x1, RZ ;  /* 0x000000010c0c5810 */ /* 0x000fe40007ffe0ff */
[----:B------:R-:W-:Y:S02]  /*18a0*/  @!P6 LOP3.LUT R21, RZ, R13, RZ, 0x33, !PT ;  /* 0x0000000dff15e212 */ /* 0x000fe400078e33ff */
[----:B------:R-:W-:Y:S02]  /*18b0*/  LEA.HI R13, R25, R0, RZ, 0x2 ;  /* 0x00000000190d7211 */ /* 0x000fe400078f10ff */
[----:B------:R-:W-:Y:S01]  /*18c0*/  SEL R27, R9, R6, !P4 ;  /* 0x00000006091b7207 */ /* 0x000fe20006000000 */
[----:B------:R-:W-:Y:S01]  /*18d0*/  @!P2 IMAD.MOV R12, RZ, RZ, -R12 ;  /* 0x000000ffff0ca224 */ /* 0x000fe200078e0a0c */
[----:B------:R-:W-:-:S02]  /*18e0*/  ISETP.LT.U32.AND P0, PT, R22, R21, PT ;  /* 0x000000151600720c */ /* 0x000fc40003f01070 */
[----:B------:R-:W-:Y:S02]  /*18f0*/  SHF.R.S32.HI R25, RZ, 0x1f, R21 ;  /* 0x0000001fff197819 */ /* 0x000fe40000011415 */
[----:B------:R-:W-:Y:S02]  /*1900*/  ISETP.NE.AND P1, PT, RZ, UR4, PT ;  /* 0x00000004ff007c0c */ /* 0x000fe4000bf25270 */
[----:B------:R-:W-:Y:S02]  /*1910*/  SHF.R.S32.HI R6, RZ, 0x2, R13 ;  /* 0x00000002ff067819 */ /* 0x000fe4000001140d */
[----:B------:R-:W-:Y:S02]  /*1920*/  ISETP.LT.AND.EX P2, PT, R23, R25, PT, P0 ;  /* 0x000000191700720c */ /* 0x000fe40003f41300 */
[----:B------:R-:W-:Y:S02]  /*1930*/  SHF.R.S32.HI R24, RZ, 0x1f, R4 ;  /* 0x0000001fff187819 */ /* 0x000fe40000011404 */
[----:B------:R-:W-:-:S02]  /*1940*/  SEL R2, R2, 0x1, !P1 ;  /* 0x0000000102027807 */ /* 0x000fc40004800000 */
[----:B------:R-:W-:Y:S02]  /*1950*/  ISETP.GE.AND P0, PT, R6, c[0x0][0x314], PT ;  /* 0x0000c50006007a0c */ /* 0x000fe40003f06270 */
[----:B------:R-:W-:Y:S01]  /*1960*/  LEA.HI.SX32 R10, R4, 0x1, 0x1 ;  /* 0x00000001040a7811 */ /* 0x000fe200078f0aff */
[----:B------:R-:W-:Y:S01]  /*1970*/  @!P3 IMAD.MOV R10, RZ, RZ, R24 ;  /* 0x000000ffff0ab224 */ /* 0x000fe200078e0218 */
[----:B------:R-:W-:Y:S01]  /*1980*/  SEL R9, R9, R12, !P4 ;  /* 0x0000000c09097207 */ /* 0x000fe20006000000 */
[----:B------:R-:W-:Y:S01]  /*1990*/  IMAD R27, R27, R2, RZ ;  /* 0x000000021b1b7224 */ /* 0x000fe200078e02ff */
[----:B------:R-:W-:-:S03]  /*19a0*/  SEL R12, R23, R25, P2 ;  /* 0x00000019170c7207 */ /* 0x000fc60001000000 */
[----:B------:R-:W-:Y:S01]  /*19b0*/  IMAD R10, R10, R27, RZ ;  /* 0x0000001b0a0a7224 */ /* 0x000fe200078e02ff */
[----:B------:R-:W-:Y:S02]  /*19c0*/  LOP3.LUT R27, R13, 0xfffffffc, RZ, 0xc0, !PT ;  /* 0xfffffffc0d1b7812 */ /* 0x000fe400078ec0ff */
[----:B------:R-:W-:Y:S01]  /*19d0*/  SEL R13, R22, R21, P2 ;  /* 0x00000015160d7207 */ /* 0x000fe20001000000 */
[----:B------:R-:W-:Y:S02]  /*19e0*/  IMAD.MOV.U32 R22, RZ, RZ, -0x800000 ;  /* 0xff800000ff167424 */ /* 0x000fe400078e00ff */
[----:B------:R-:W-:Y:S01]  /*19f0*/  IMAD.IADD R27, R0, 0x1, -R27 ;  /* 0x00000001001b7824 */ /* 0x000fe200078e0a1b */
[----:B------:R-:W-:Y:S05]  /*1a00*/  @P0 BRA `(.L_x_299) ;  /* 0x0000010000000947 */ /* 0x000fea0003800000 */
[----:B------:R-:W-:Y:S02]  /*1a10*/  IADD3 R24, P2, R20, -UR7, RZ ;  /* 0x8000000714187c10 */ /* 0x000fe4000ff5e0ff */
[----:B------:R-:W-:Y:S02]  /*1a20*/  SHF.R.S32.HI R21, RZ, 0x1f, R27 ;  /* 0x0000001fff157819 */ /* 0x000fe4000001141b */
[----:B------:R-:W-:-:S02]  /*1a30*/  ISETP.GT.U32.AND P0, PT, R24, R27, PT ;  /* 0x0000001b1800720c */ /* 0x000fc40003f04070 */
        /* <DEDUP_REMOVED lines=13> */
.L_x_299:
[----:B------:R-:W-:Y:S05]  /*1b10*/  BSYNC B0 ;  /* 0x0000000000007941 */ /* 0x000fea0003800000 */
.L_x_298:
[----:B------:R-:W-:Y:S01]  /*1b20*/  ISETP.GT.AND P0, PT, R0, 0x7, PT ;  /* 0x000000070000780c */ /* 0x000fe20003f04270 */
[----:B------:R-:W-:Y:S01]  /*1b30*/  IMAD.MOV.U32 R30, RZ, RZ, -0x800000 ;  /* 0xff800000ff1e7424 */ /* 0x000fe200078e00ff */
[----:B------:R-:W-:Y:S01]  /*1b40*/  ISETP.GT.AND P3, PT, R8, RZ, PT ;  /* 0x000000ff0800720c */ /* 0x000fe20003f64270 */
[----:B------:R-:W-:Y:S01]  /*1b50*/  IMAD R9, R9, R2, RZ ;  /* 0x0000000209097224 */ /* 0x000fe200078e02ff */
[----:B------:R-:W-:Y:S09]  /*1b60*/  BSSY B1, `(.L_x_300) ;  /* 0x00001e4000017945 */ /* 0x000ff20003800000 */
[----:B------:R-:W-:Y:S01]  /*1b70*/  @!P0 IMAD R27, R6, 0x5, R27 ;  /* 0x00000005061b8824 */ /* 0x000fe200078e021b */
[----:B------:R-:W-:-:S04]  /*1b80*/  @!P0 LEA.HI R21, R0, R0, RZ, 0x1 ;  /* 0x0000000000158211 */ /* 0x000fc800078f08ff */
[----:B-----5:R1:W-:Y:S01]  /*1b90*/  @!P0 STS [R27.X4], R22 ;  /* 0x000000161b008388 */ /* 0x0203e20000004800 */
[C---:B------:R-:W-:Y:S01]  /*1ba0*/  @!P0 LOP3.LUT R23, R21.reuse, 0xfffffffe, RZ, 0xc0, !PT ;  /* 0xfffffffe15178812 */ /* 0x040fe200078ec0ff */
[----:B------:R-:W-:-:S04]  /*1bb0*/  @!P0 IMAD.SHL.U32 R21, R21, 0x2, RZ ;  /* 0x0000000215158824 */ /* 0x000fc800078e00ff */
[C---:B------:R-:W-:Y:S01]  /*1bc0*/  @!P0 IMAD.IADD R24, R0.reuse, 0x1, -R23 ;  /* 0x0000000100188824 */ /* 0x040fe200078e0a17 */
[----:B------:R-:W-:Y:S02]  /*1bd0*/  @!P0 LOP3.LUT R21, R21, 0xfffffffc, RZ, 0xc0, !PT ;  /* 0xfffffffc15158812 */ /* 0x000fe400078ec0ff */
[----:B------:R-:W-:-:S03]  /*1be0*/  LOP3.LUT R23, R0, 0x1, RZ, 0xc0, !PT ;  /* 0x0000000100177812 */ /* 0x000fc600078ec0ff */
[----:B------:R-:W-:Y:S01]  /*1bf0*/  @!P0 IMAD R24, R24, 0x14, R21 ;  /* 0x0000001418188824 */ /* 0x000fe200078e0215 */
[----:B------:R-:W-:Y:S01]  /*1c00*/  BAR.SYNC.DEFER_BLOCKING 0x0 ;  /* 0x0000000000007b1d */ /* 0x000fe20000010000 */
[----:B-1----:R-:W-:Y:S01]  /*1c10*/  LEA.HI.SX32 R22, R8, 0x1, 0x1 ;  /* 0x0000000108167811 */ /* 0x002fe200078f0aff */
[----:B------:R-:W-:-:S04]  /*1c20*/  IMAD.MOV.U32 R27, RZ, RZ, 0x7f800000 ;  /* 0x7f800000ff1b7424 */ /* 0x000fc800078e00ff */
[----:B------:R1:W2:Y:S02]  /*1c30*/  @!P0 LDS R30, [R24] ;  /* 0x00000000181e8984 */ /* 0x0002a40000000800 */
[----:B-1----:R-:W-:-:S05]  /*1c40*/  SHF.R.S32.HI R24, RZ, 0x1f, R8 ;  /* 0x0000001fff187819 */ /* 0x002fca0000011408 */
[----:B------:R-:W-:-:S04]  /*1c50*/  @!P3 IMAD.MOV R22, RZ, RZ, R24 ;  /* 0x000000ffff16b224 */ /* 0x000fc800078e0218 */
[----:B------:R-:W-:Y:S01]  /*1c60*/  IMAD R9, R9, R22, RZ ;  /* 0x0000001609097224 */ /* 0x000fe200078e02ff */
[----:B--2---:R-:W1:Y:S02]  /*1c70*/  SHFL.BFLY PT, R21, R30, 0x1, 0x1f ;  /* 0x0c201f001e157f89 */ /* 0x004e6400000e0000 */
[----:B-1----:R-:W-:-:S04]  /*1c80*/  FMNMX.FTZ R21, R21, R30, !PT ;  /* 0x0000001e15157209 */ /* 0x002fc80007810000 */
[----:B------:R-:W-:-:S04]  /*1c90*/  FSETP.NEU.FTZ.AND P0, PT, R21, -INF , PT ;  /* 0xff8000001500780b */ /* 0x000fc80003f1d000 */
[----:B------:R-:W-:Y:S02]  /*1ca0*/  FSEL R21, R21, RZ, P0 ;  /* 0x000000ff15157208 */ /* 0x000fe40000000000 */
[----:B------:R-:W-:-:S03]  /*1cb0*/  ISETP.NE.U32.AND P0, PT, R23, 0x1, PT ;  /* 0x000000011700780c */ /* 0x000fc60003f05070 */
[----:B------:R-:W-:Y:S01]  /*1cc0*/  FADD.FTZ R25, -R21, R30 ;  /* 0x0000001e15197221 */ /* 0x000fe20000010100 */
[----:B------:R-:W-:-:S03]  /*1cd0*/  ISETP.GT.OR P0, PT, R0, 0x7, !P0 ;  /* 0x000000070000780c */ /* 0x000fc60004704670 */
[----:B------:R-:W-:-:S06]  /*1ce0*/  FMUL.FTZ R25, R25, 1.4426950216293334961 ;  /* 0x3fb8aa3b19197820 */ /* 0x000fcc0000410000 */
[----:B------:R-:W1:Y:S02]  /*1cf0*/  MUFU.EX2 R25, R25 ;  /* 0x0000001900197308 */ /* 0x000e640000000800 */
[----:B-1----:R-:W1:Y:S02]  /*1d00*/  SHFL.BFLY PT, R6, R25, 0x1, 0x1f ;  /* 0x0c201f0019067f89 */ /* 0x002e6400000e0000 */
[----:B-1----:R-:W-:-:S05]  /*1d10*/  FADD.FTZ R6, R25, R6 ;  /* 0x0000000619067221 */ /* 0x002fca0000010000 */
[----:B------:R-:W-:-:S13]  /*1d20*/  FSETP.NE.FTZ.AND P2, PT, R6, RZ, PT ;  /* 0x000000ff0600720b */ /* 0x000fda0003f55000 */
[----:B------:R-:W1:Y:S02]  /*1d30*/  @P2 MUFU.LG2 R6, R6 ;  /* 0x0000000600062308 */ /* 0x000e640000000c00 */
[----:B-1----:R-:W-:Y:S01]  /*1d40*/  @P2 FFMA.FTZ R27, R6, 0.69314718246459960938, R21 ;  /* 0x3f317218061b2823 */ /* 0x002fe20000010015 */
        /* <DEDUP_REMOVED lines=39> */
[----:B0-----:R-:W-:Y:S05]  /*1fc0*/  CALL.REL.NOINC `($__internal_6_$__cuda_sm20_div_s64) ;  /* 0x0000242000007944 */ /* 0x001fea0003c00000 */
        /* <DEDUP_REMOVED lines=10> */
.L_x_304:
[----:B------:R-:W1:Y:S01]  /*2070*/  I2F.U32.RP R2, R36 ;  /* 0x0000002400027306 */ /* 0x000e620000209000 */
[----:B------:R-:W-:Y:S01]  /*2080*/  ISETP.NE.U32.AND P0, PT, R36, RZ, PT ;  /* 0x000000ff2400720c */ /* 0x000fe20003f05070 */
[----:B------:R-:W-:-:S06]  /*2090*/  IMAD.MOV.U32 R43, RZ, RZ, RZ ;  /* 0x000000ffff2b7224 */ /* 0x000fcc00078e00ff */
[----:B-1----:R-:W1:Y:S02]  /*20a0*/  MUFU.RCP R22, R2 ;  /* 0x0000000200167308 */ /* 0x002e640000001000 */
[----:B-1----:R-:W-:-:S06]  /*20b0*/  IADD3 R22, R22, 0xffffffe, RZ ;  /* 0x0ffffffe16167810 */ /* 0x002fcc0007ffe0ff */
[----:B------:R1:W2:Y:S02]  /*20c0*/  F2I.FTZ.U32.TRUNC.NTZ R23, R22 ;  /* 0x0000001600177305 */ /* 0x0002a4000021f000 */
[----:B-1----:R-:W-:Y:S01]  /*20d0*/  HFMA2.MMA R22, -RZ, RZ, 0, 0 ;  /* 0x00000000ff167435 */ /* 0x002fe200000001ff */
[----:B--2---:R-:W-:-:S04]  /*20e0*/  IMAD.MOV R0, RZ, RZ, -R23 ;  /* 0x000000ffff007224 */ /* 0x004fc800078e0a17 */
        /* <DEDUP_REMOVED lines=14> */
.L_x_305:
[----:B------:R-:W-:Y:S05]  /*21d0*/  BSYNC B0 ;  /* 0x0000000000007941 */ /* 0x000fea0003800000 */
.L_x_303:
[----:B------:R-:W-:Y:S01]  /*21e0*/  LOP3.LUT R0, R21, R5, RZ, 0xfc, !PT ;  /* 0x0000000515007212 */ /* 0x000fe200078efcff */
[----:B------:R-:W-:Y:S03]  /*21f0*/  BSSY B0, `(.L_x_306) ;  /* 0x0000028000007945 */ /* 0x000fe60003800000 */
[----:B------:R-:W-:-:S13]  /*2200*/  ISETP.NE.U32.AND P0, PT, R0, RZ, PT ;  /* 0x000000ff0000720c */ /* 0x000fda0003f05070 */
[----:B------:R-:W-:Y:S05]  /*2210*/  @!P0 BRA `(.L_x_307) ;  /* 0x000000f000008947 */ /* 0x000fea0003800000 */
[----:B------:R-:W-:Y:S01]  /*2220*/  IMAD.MOV.U32 R24, RZ, RZ, R3 ;  /* 0x000000ffff187224 */ /* 0x000fe200078e0003 */
[----:B------:R-:W-:Y:S02]  /*2230*/  MOV R6, R5 ;  /* 0x0000000500067202 */ /* 0x000fe40000000f00 */
[----:B------:R-:W-:Y:S02]  /*2240*/  MOV R22, 0x2260 ;  /* 0x0000226000167802 */ /* 0x000fe40000000f00 */
[----:B0-----:R-:W-:Y:S05]  /*2250*/  CALL.REL.NOINC `($__internal_6_$__cuda_sm20_div_s64) ;  /* 0x0000219000007944 */ /* 0x001fea0003c00000 */
        /* <DEDUP_REMOVED lines=11> */
.L_x_307:
[----:B------:R-:W1:Y:S01]  /*2310*/  I2F.U32.RP R2, R3 ;  /* 0x0000000300027306 */ /* 0x000e620000209000 */
[----:B------:R-:W-:Y:S01]  /*2320*/  ISETP.NE.U32.AND P0, PT, R3, RZ, PT ;  /* 0x000000ff0300720c */ /* 0x000fe20003f05070 */
[----:B------:R-:W-:Y:S01]  /*2330*/  IMAD.MOV.U32 R37, RZ, RZ, RZ ;  /* 0x000000ffff257224 */ /* 0x000fe200078e00ff */
[----:B------:R-:W-:-:S05]  /*2340*/  MOV R5, RZ ;  /* 0x000000ff00057202 */ /* 0x000fca0000000f00 */
        /* <DEDUP_REMOVED lines=18> */
.L_x_308:
[----:B------:R-:W-:Y:S05]  /*2470*/  BSYNC B0 ;  /* 0x0000000000007941 */ /* 0x000fea0003800000 */
.L_x_306:
[----:B------:R-:W-:Y:S01]  /*2480*/  LOP3.LUT R0, R37, R7, RZ, 0xfc, !PT ;  /* 0x0000000725007212 */ /* 0x000fe200078efcff */
[----:B0-----:R-:W-:Y:S01]  /*2490*/  IMAD.MOV.U32 R28, RZ, RZ, c[0x0][0x210] ;  /* 0x00008400ff1c7624 */ /* 0x001fe200078e00ff */
[----:B------:R-:W-:Y:S02]  /*24a0*/  BSSY B0, `(.L_x_309) ;  /* 0x0000029000007945 */ /* 0x000fe40003800000 */
[----:B------:R-:W-:Y:S01]  /*24b0*/  ISETP.NE.U32.AND P0, PT, R0, RZ, PT ;  /* 0x000000ff0000720c */ /* 0x000fe20003f05070 */
[C---:B------:R-:W-:Y:S01]  /*24c0*/  IMAD R3, R28.reuse, c[0x0][0x214], RZ ;  /* 0x000085001c037a24 */ /* 0x040fe200078e02ff */
[----:B------:R-:W-:-:S11]  /*24d0*/  SEL R28, R28, 0x1, P1 ;  /* 0x000000011c1c7807 */ /* 0x000fd60000800000 */
[----:B------:R-:W-:Y:S05]  /*24e0*/  @!P0 BRA `(.L_x_310) ;  /* 0x000000e000008947 */ /* 0x000fea0003800000 */
[----:B------:R-:W-:Y:S01]  /*24f0*/  IMAD.MOV.U32 R26, RZ, RZ, R36 ;  /* 0x000000ffff1a7224 */ /* 0x000fe200078e0024 */
[----:B------:R-:W-:Y:S01]  /*2500*/  MOV R24, R31 ;  /* 0x0000001f00187202 */ /* 0x000fe20000000f00 */
[----:B------:R-:W-:Y:S01]  /*2510*/  IMAD.MOV.U32 R21, RZ, RZ, R37 ;  /* 0x000000ffff157224 */ /* 0x000fe200078e0025 */
[----:B------:R-:W-:Y:S02]  /*2520*/  MOV R6, R7 ;  /* 0x0000000700067202 */ /* 0x000fe40000000f00 */
[----:B------:R-:W-:Y:S02]  /*2530*/  MOV R22, 0x2550 ;  /* 0x0000255000167802 */ /* 0x000fe40000000f00 */
[----:B------:R-:W-:Y:S05]  /*2540*/  CALL.REL.NOINC `($__internal_6_$__cuda_sm20_div_s64) ;  /* 0x00001ea000007944 */ /* 0x000fea0003c00000 */
        /* <DEDUP_REMOVED lines=8> */
.L_x_310:
        /* <DEDUP_REMOVED lines=22> */
.L_x_311:
[----:B------:R-:W-:Y:S05]  /*2730*/  BSYNC B0 ;  /* 0x0000000000007941 */ /* 0x000fea0003800000 */
.L_x_309:
[-C--:B------:R-:W-:Y:S01]  /*2740*/  IMAD R7, R35, R19.reuse, RZ ;  /* 0x0000001323077224 */ /* 0x080fe200078e02ff */
[----:B------:R-:W-:Y:S01]  /*2750*/  ULDC.U8 UR5, c[0x0][0x329] ;  /* 0x0000ca4000057ab9 */ /* 0x000fe20000000000 */
[C---:B------:R-:W-:Y:S01]  /*2760*/  IMAD.WIDE.U32 R24, R34.reuse, R19, RZ ;  /* 0x0000001322187225 */ /* 0x040fe200078e00ff */
[----:B------:R-:W-:Y:S01]  /*2770*/  UISETP.NE.AND UP0, UPT, UR5, URZ, UPT ;  /* 0x0000003f0500728c */ /* 0x000fe2000bf05270 */
[----:B------:R-:W-:Y:S01]  /*2780*/  SHF.R.S32.HI R21, RZ, 0x1f, R28 ;  /* 0x0000001fff157819 */ /* 0x000fe2000001141c */
[----:B------:R-:W-:Y:S01]  /*2790*/  ULDC UR4, c[0x0][0x214] ;  /* 0x0000850000047ab9 */ /* 0x000fe20000000800 */
[----:B------:R-:W-:Y:S01]  /*27a0*/  IMAD R7, R34, R18, R7 ;  /* 0x0000001222077224 */ /* 0x000fe200078e0207 */
[----:B------:R-:W-:Y:S01]  /*27b0*/  USEL UR4, UR4, 0x1, !UP0 ;  /* 0x0000000104047887 */ /* 0x000fe2000c000000 */
[----:B------:R-:W-:Y:S01]  /*27c0*/  IMAD.WIDE.U32 R34, R24, R17, RZ ;  /* 0x0000001118227225 */ /* 0x000fe200078e00ff */
[----:B------:R-:W-:Y:S02]  /*27d0*/  BSSY B0, `(.L_x_312) ;  /* 0x0000040000007945 */ /* 0x000fe40003800000 */
[----:B------:R-:W-:Y:S01]  /*27e0*/  IADD3 R0, R25, R7, RZ ;  /* 0x0000000719007210 */ /* 0x000fe20007ffe0ff */
[----:B------:R-:W-:Y:S01]  /*27f0*/  IMAD R7, R2, R3, RZ ;  /* 0x0000000302077224 */ /* 0x000fe200078e02ff */
[----:B------:R-:W-:Y:S01]  /*2800*/  USHF.R.S32.HI UR5, URZ, 0x1f, UR4 ;  /* 0x0000001f3f057899 */ /* 0x000fe20008011404 */
[----:B------:R-:W-:-:S02]  /*2810*/  IMAD R5, R5, R28, RZ ;  /* 0x0000001c05057224 */ /* 0x000fc400078e02ff */
[----:B------:R-:W-:Y:S01]  /*2820*/  IMAD R25, R0, R17, RZ ;  /* 0x0000001100197224 */ /* 0x000fe200078e02ff */
[----:B------:R-:W-:Y:S01]  /*2830*/  SHF.R.S32.HI R0, RZ, 0x1f, R3 ;  /* 0x0000001fff007819 */ /* 0x000fe20000011403 */
[----:B------:R-:W-:Y:S02]  /*2840*/  IMAD R23, R23, UR4, RZ ;  /* 0x0000000417177c24 */ /* 0x000fe4000f8e02ff */
[----:B------:R-:W-:Y:S02]  /*2850*/  IMAD R25, R16, R24, R25 ;  /* 0x0000001810197224 */ /* 0x000fe400078e0219 */
[----:B------:R-:W-:Y:S02]  /*2860*/  IMAD R7, R0, R36, R7 ;  /* 0x0000002400077224 */ /* 0x000fe400078e0207 */
[----:B------:R-:W-:Y:S01]  /*2870*/  IMAD R21, R21, R32, R5 ;  /* 0x0000002015157224 */ /* 0x000fe200078e0205 */
[----:B------:R-:W-:Y:S01]  /*2880*/  IADD3 R6, R35, R25, RZ ;  /* 0x0000001923067210 */ /* 0x000fe20007ffe0ff */
[----:B------:R-:W-:-:S03]  /*2890*/  IMAD.WIDE.U32 R38, R36, R3, RZ ;  /* 0x0000000324267225 */ /* 0x000fc600078e00ff */
[----:B------:R-:W-:Y:S01]  /*28a0*/  LOP3.LUT R0, R43, R6, RZ, 0xfc, !PT ;  /* 0x000000062b007212 */ /* 0x000fe200078efcff */
[----:B------:R-:W-:Y:S01]  /*28b0*/  IMAD.WIDE.U32 R32, R32, R28, RZ ;  /* 0x0000001c20207225 */ /* 0x000fe200078e00ff */
[----:B------:R-:W-:Y:S02]  /*28c0*/  IADD3 R7, R39, R7, RZ ;  /* 0x0000000727077210 */ /* 0x000fe40007ffe0ff */
[----:B------:R-:W-:Y:S01]  /*28d0*/  ISETP.NE.U32.AND P0, PT, R0, RZ, PT ;  /* 0x000000ff0000720c */ /* 0x000fe20003f05070 */
[C---:B------:R-:W-:Y:S02]  /*28e0*/  IMAD R23, R22.reuse, UR5, R23 ;  /* 0x0000000516177c24 */ /* 0x040fe4000f8e0217 */
[----:B------:R-:W-:-:S04]  /*28f0*/  IMAD.WIDE.U32 R36, R22, UR4, RZ ;  /* 0x0000000416247c25 */ /* 0x000fc8000f8e00ff */
[----:B------:R-:W-:Y:S01]  /*2900*/  IMAD R5, R8, R3, RZ ;  /* 0x0000000308057224 */ /* 0x000fe200078e02ff */
[----:B------:R-:W-:Y:S01]  /*2910*/  IADD3 R8, R37, R23, RZ ;  /* 0x0000001725087210 */ /* 0x000fe20007ffe0ff */
[----:B------:R-:W-:Y:S01]  /*2920*/  IMAD R4, R4, R3, RZ ;  /* 0x0000000304047224 */ /* 0x000fe200078e02ff */
[----:B------:R-:W-:-:S03]  /*2930*/  IADD3 R3, R33, R21, RZ ;  /* 0x0000001521037210 */ /* 0x000fc60007ffe0ff */
[----:B------:R-:W-:Y:S05]  /*2940*/  @!P0 BRA `(.L_x_313) ;  /* 0x0000011000008947 */ /* 0x000fea0003800000 */
[----:B------:R-:W-:Y:S01]  /*2950*/  IMAD.MOV.U32 R26, RZ, RZ, R42 ;  /* 0x000000ffff1a7224 */ /* 0x000fe200078e002a */
[----:B------:R-:W-:Y:S01]  /*2960*/  MOV R21, R43 ;  /* 0x0000002b00157202 */ /* 0x000fe20000000f00 */
[----:B------:R-:W-:Y:S01]  /*2970*/  IMAD.MOV.U32 R24, RZ, RZ, R34 ;  /* 0x000000ffff187224 */ /* 0x000fe200078e0022 */
[----:B------:R-:W-:Y:S02]  /*2980*/  MOV R22, 0x29a0 ;  /* 0x000029a000167802 */ /* 0x000fe40000000f00 */
[----:B------:R-:W-:Y:S05]  /*2990*/  CALL.REL.NOINC `($__internal_6_$__cuda_sm20_div_s64) ;  /* 0x00001a5000007944 */ /* 0x000fea0003c00000 */
[----:B------:R-:W-:Y:S01]  /*29a0*/  IADD3 R25, P0, RZ, -R0, RZ ;  /* 0x80000000ff197210 */ /* 0x000fe20007f1e0ff */
[----:B------:R-:W-:Y:S01]  /*29b0*/  IMAD.MOV.U32 R41, RZ, RZ, R43 ;  /* 0x000000ffff297224 */ /* 0x000fe200078e002b */
[----:B------:R-:W-:Y:S02]  /*29c0*/  MOV R40, R42 ;  /* 0x0000002a00287202 */ /* 0x000fe40000000f00 */
[-C--:B------:R-:W-:Y:S02]  /*29d0*/  IADD3.X R21, RZ, ~R23.reuse, RZ, P0, !PT ;  /* 0x80000017ff157210 */ /* 0x080fe400007fe4ff */
[----:B------:R-:W-:Y:S02]  /*29e0*/  MOV R42, R0 ;  /* 0x00000000002a7202 */ /* 0x000fe40000000f00 */
[----:B------:R-:W-:Y:S01]  /*29f0*/  MOV R43, R23 ;  /* 0x00000017002b7202 */ /* 0x000fe20000000f00 */
[----:B------:R-:W-:-:S02]  /*2a00*/  IMAD R21, R21, R34, RZ ;  /* 0x0000002215157224 */ /* 0x000fc400078e02ff */
[----:B------:R-:W-:-:S04]  /*2a10*/  IMAD.WIDE.U32 R34, R25, R34, R40 ;  /* 0x0000002219227225 */ /* 0x000fc800078e0028 */
[----:B------:R-:W-:Y:S01]  /*2a20*/  IMAD R21, R6, R25, R21 ;  /* 0x0000001906157224 */ /* 0x000fe200078e0215 */
[----:B------:R-:W-:-:S03]  /*2a30*/  MOV R26, R34 ;  /* 0x00000022001a7202 */ /* 0x000fc60000000f00 */
[----:B------:R-:W-:Y:S01]  /*2a40*/  IMAD.IADD R21, R35, 0x1, R21 ;  /* 0x0000000123157824 */ /* 0x000fe200078e0215 */
[----:B------:R-:W-:Y:S05]  /*2a50*/  BRA `(.L_x_314) ;  /* 0x0000017000007947 */ /* 0x000fea0003800000 */
.L_x_313:
        /* <DEDUP_REMOVED lines=23> */
.L_x_314:
[----:B------:R-:W-:Y:S05]  /*2bd0*/  BSYNC B0 ;  /* 0x0000000000007941 */ /* 0x000fea0003800000 */
.L_x_312:
[----:B------:R-:W-:Y:S01]  /*2be0*/  LOP3.LUT R0, R21, R18, RZ, 0xfc, !PT ;  /* 0x0000001215007212 */ /* 0x000fe200078efcff */
[----:B------:R-:W-:Y:S03]  /*2bf0*/  BSSY B0, `(.L_x_315) ;  /* 0x0000028000007945 */ /* 0x000fe60003800000 */
[----:B------:R-:W-:-:S13]  /*2c00*/  ISETP.NE.U32.AND P0, PT, R0, RZ, PT ;  /* 0x000000ff0000720c */ /* 0x000fda0003f05070 */
[----:B------:R-:W-:Y:S05]  /*2c10*/  @!P0 BRA `(.L_x_316) ;  /* 0x000000f000008947 */ /* 0x000fea0003800000 */
[----:B------:R-:W-:Y:S01]  /*2c20*/  IMAD.MOV.U32 R24, RZ, RZ, R19 ;  /* 0x000000ffff187224 */ /* 0x000fe200078e0013 */
[----:B------:R-:W-:Y:S02]  /*2c30*/  MOV R6, R18 ;  /* 0x0000001200067202 */ /* 0x000fe40000000f00 */
[----:B------:R-:W-:Y:S02]  /*2c40*/  MOV R22, 0x2c60 ;  /* 0x00002c6000167802 */ /* 0x000fe40000000f00 */
[----:B------:R-:W-:Y:S05]  /*2c50*/  CALL.REL.NOINC `($__internal_6_$__cuda_sm20_div_s64) ;  /* 0x0000179000007944 */ /* 0x000fea0003c00000 */
        /* <DEDUP_REMOVED lines=11> */
.L_x_316:
        /* <DEDUP_REMOVED lines=22> */
.L_x_317:
[----:B------:R-:W-:Y:S05]  /*2e70*/  BSYNC B0 ;  /* 0x0000000000007941 */ /* 0x000fea0003800000 */
.L_x_315:
        /* <DEDUP_REMOVED lines=21> */
.L_x_319:
        /* <DEDUP_REMOVED lines=23> */
.L_x_320:
[----:B------:R-:W-:Y:S05]  /*3140*/  BSYNC B0 ;  /* 0x0000000000007941 */ /* 0x000fea0003800000 */
.L_x_318:
        /* <DEDUP_REMOVED lines=38> */
.L_x_322:
        /* <DEDUP_REMOVED lines=23> */
.L_x_323:
[----:B------:R-:W-:Y:S05]  /*3520*/  BSYNC B0 ;  /* 0x0000000000007941 */ /* 0x000fea0003800000 */
.L_x_321:
[----:B------:R-:W-:Y:S01]  /*3530*/  LOP3.LUT R0, R43, R12, RZ, 0xfc, !PT ;  /* 0x0000000c2b007212 */ /* 0x000fe200078efcff */
[----:B------:R-:W-:Y:S01]  /*3540*/  IMAD R47, R11, R28, RZ ;  /* 0x0000001c0b2f7224 */ /* 0x000fe200078e02ff */
[----:B------:R-:W-:Y:S02]  /*3550*/  BSSY B0, `(.L_x_324) ;  /* 0x000002d000007945 */ /* 0x000fe40003800000 */
[----:B------:R-:W-:Y:S01]  /*3560*/  ISETP.NE.U32.AND P0, PT, R0, RZ, PT ;  /* 0x000000ff0000720c */ /* 0x000fe20003f05070 */
        /* <DEDUP_REMOVED lines=20> */
.L_x_325:
[----:B------:R-:W0:Y:S01]  /*36b0*/  I2F.U32.RP R12, R13 ;  /* 0x0000000d000c7306 */ /* 0x000e220000209000 */
[----:B------:R-:W-:Y:S01]  /*36c0*/  IMAD.MOV.U32 R22, RZ, RZ, RZ ;  /* 0x000000ffff167224 */ /* 0x000fe200078e00ff */
[----:B------:R-:W-:-:S06]  /*36d0*/  ISETP.NE.U32.AND P0, PT, R13, RZ, PT ;  /* 0x000000ff0d00720c */ /* 0x000fcc0003f05070 */
[----:B0-----:R-:W0:Y:S02]  /*36e0*/  MUFU.RCP R2, R12 ;  /* 0x0000000c00027308 */ /* 0x001e240000001000 */
[----:B0-----:R-:W-:-:S06]  /*36f0*/  IADD3 R2, R2, 0xffffffe, RZ ;  /* 0x0ffffffe02027810 */ /* 0x001fcc0007ffe0ff */
[----:B------:R-:W0:Y:S02]  /*3700*/  F2I.FTZ.U32.TRUNC.NTZ R23, R2 ;  /* 0x0000000200177305 */ /* 0x000e24000021f000 */
[----:B0-----:R-:W-:Y:S02]  /*3710*/  IMAD.MOV R0, RZ, RZ, -R23 ;  /* 0x000000ffff007224 */ /* 0x001fe400078e0a17 */
[----:B------:R-:W-:Y:S02]  /*3720*/  IMAD.MOV.U32 R2, RZ, RZ, RZ ;  /* 0x000000ffff027224 */ /* 0x000fe400078e00ff */
        /* <DEDUP_REMOVED lines=15> */
.L_x_326:
[----:B------:R-:W-:Y:S05]  /*3820*/  BSYNC B0 ;  /* 0x0000000000007941 */ /* 0x000fea0003800000 */
.L_x_324:
        /* <DEDUP_REMOVED lines=20> */
.L_x_302:
[----:B------:R-:W-:-:S04]  /*3970*/  LEA R2, P0, R32, c[0x0][0x200], 0x2 ;  /* 0x0000800020027a11 */ /* 0x000fc800078010ff */
[----:B------:R-:W-:-:S05]  /*3980*/  LEA.HI.X R3, R32, c[0x0][0x204], R33, 0x2, P0 ;  /* 0x0000810020037a11 */ /* 0x000fca00000f1421 */
[----:B------:R1:W-:Y:S04]  /*3990*/  STG.E [R2.64], R27 ;  /* 0x0000001b02007986 */ /* 0x0003e8000c101908 */
.L_x_301:
[----:B------:R-:W-:Y:S05]  /*39a0*/  BSYNC B1 ;  /* 0x0000000000017941 */ /* 0x000fea0003800000 */
.L_x_300:
[----:B------:R-:W2:Y:S01]  /*39b0*/  S2R R0, SR_TID.X ;  /* 0x0000000000007919 */ /* 0x000ea20000002100 */
[----:B------:R-:W-:Y:S01]  /*39c0*/  IMAD.MOV.U32 R9, RZ, RZ, RZ ;  /* 0x000000ffff097224 */ /* 0x000fe200078e00ff */
[----:B------:R-:W-:Y:S01]  /*39d0*/  CS2R R6, SRZ ;  /* 0x0000000000067805 */ /* 0x000fe2000001ff00 */
[----:B012---:R-:W-:-:S04]  /*39e0*/  LEA.HI R3, R0, R0, RZ, 0x1 ;  /* 0x0000000000037211 */ /* 0x007fc800078f08ff */
[----:B------:R-:W-:-:S05]  /*39f0*/  LOP3.LUT R5, R3, 0xfffffffe, RZ, 0xc0, !PT ;  /* 0xfffffffe03057812 */ /* 0x000fca00078ec0ff */
[----:B------:R-:W-:Y:S02]  /*3a00*/  IMAD.IADD R2, R0, 0x1, -R5 ;  /* 0x0000000100027824 */ /* 0x000fe400078e0a05 */
[----:B------:R-:W-:-:S03]  /*3a10*/  CS2R R4, SRZ ;  /* 0x0000000000047805 */ /* 0x000fc6000001ff00 */
[----:B------:R-:W-:-:S04]  /*3a20*/  ISETP.GE.AND P0, PT, R2, c[0x0][0x314], PT ;  /* 0x0000c50002007a0c */ /* 0x000fc80003f06270 */
[----:B------:R-:W-:-:S13]  /*3a30*/  ISETP.GT.OR P0, PT, R0, 0x7, P0 ;  /* 0x000000070000780c */ /* 0x000fda0000704670 */
[----:B------:R-:W-:Y:S02]  /*3a40*/  @!P0 FADD.FTZ R8, -R27, R30 ;  /* 0x0000001e1b088221 */ /* 0x000fe40000010100 */
[----:B------:R-:W-:Y:S01]  /*3a50*/  @!P0 IMAD.SHL.U32 R13, R3, 0x2, RZ ;  /* 0x00000002030d8824 */ /* 0x000fe200078e00ff */
[----:B------:R-:W-:Y:S01]  /*3a60*/  SHF.R.S32.HI R3, RZ, 0x1f, R0 ;  /* 0x0000001fff037819 */ /* 0x000fe20000011400 */
[----:B------:R-:W-:-:S03]  /*3a70*/  @!P0 FMUL.FTZ R8, R8, 1.4426950216293334961 ;  /* 0x3fb8aa3b08088820 */ /* 0x000fc60000410000 */
[----:B------:R-:W-:Y:S02]  /*3a80*/  @!P0 LOP3.LUT R13, R13, 0xfffffffc, RZ, 0xc0, !PT ;  /* 0xfffffffc0d0d8812 */ /* 0x000fe400078ec0ff */
[----:B------:R-:W-:Y:S01]  /*3a90*/  LEA.HI R26, R3, R0, RZ, 0x5 ;  /* 0x00000000031a7211 */ /* 0x000fe200078f28ff */
[----:B------:R-:W0:Y:S02]  /*3aa0*/  @!P0 MUFU.EX2 R8, R8 ;  /* 0x0000000800088308 */ /* 0x000e240000000800 */
[----:B------:R-:W-:Y:S01]  /*3ab0*/  @!P0 IMAD R13, R2, 0x14, R13 ;  /* 0x00000014020d8824 */ /* 0x000fe200078e020d */
[----:B------:R-:W-:Y:S01]  /*3ac0*/  LOP3.LUT R27, R26, 0x3fffffe0, RZ, 0xc0, !PT ;  /* 0x3fffffe01a1b7812 */ /* 0x000fe200078ec0ff */
[----:B------:R-:W-:Y:S01]  /*3ad0*/  IMAD.MOV.U32 R2, RZ, RZ, c[0x0][0x314] ;  /* 0x0000c500ff027624 */ /* 0x000fe200078e00ff */
[----:B------:R-:W-:-:S03]  /*3ae0*/  SHF.R.S32.HI R26, RZ, 0x5, R26 ;  /* 0x00000005ff1a7819 */ /* 0x000fc6000001141a */
[----:B------:R-:W-:Y:S02]  /*3af0*/  IMAD.IADD R27, R0, 0x1, -R27 ;  /* 0x00000001001b7824 */ /* 0x000fe400078e0a1b */
[----:B------:R-:W-:Y:S02]  /*3b00*/  IMAD.MOV.U32 R0, RZ, RZ, RZ ;  /* 0x000000ffff007224 */ /* 0x000fe400078e00ff */
[----:B------:R-:W-:Y:S01]  /*3b10*/  IMAD.SHL.U32 R27, R27, 0x4, RZ ;  /* 0x000000041b1b7824 */ /* 0x000fe200078e00ff */
[----:B0-----:R0:W-:Y:S04]  /*3b20*/  @!P0 STS [R13], R8 ;  /* 0x000000080d008388 */ /* 0x0011e80000000800 */
[----:B------:R-:W-:Y:S01]  /*3b30*/  BAR.SYNC.DEFER_BLOCKING 0x0 ;  /* 0x0000000000007b1d */ /* 0x000fe20000010000 */
[----:B------:R-:W-:-:S02]  /*3b40*/  ISETP.GE.AND P0, PT, R2, 0x1, PT ;  /* 0x000000010200780c */ /* 0x000fc40003f06270 */
[----:B------:R-:W-:Y:S01]  /*3b50*/  CS2R R2, SRZ ;  /* 0x0000000000027805 */ /* 0x000fe2000001ff00 */
[----:B------:R-:W-:-:S10]  /*3b60*/  IADD3 R25, R27, 0x80, RZ ;  /* 0x000000801b197810 */ /* 0x000fd40007ffe0ff */
[----:B------:R-:W-:Y:S05]  /*3b70*/  @!P0 BRA `(.L_x_327) ;  /* 0x0000030000008947 */ /* 0x000fea0003800000 */
[----:B------:R-:W-:Y:S01]  /*3b80*/  ULDC UR5, c[0x0][0x22c] ;  /* 0x00008b0000057ab9 */ /* 0x000fe20000000800 */
[----:B------:R-:W-:Y:S01]  /*3b90*/  IMAD R21, R26, 0x100, R27 ;  /* 0x000001001a157824 */ /* 0x000fe200078e021b */
[----:B------:R-:W-:Y:S01]  /*3ba0*/  UIMAD UR5, UR7, UR5, URZ ;  /* 0x00000005070572a4 */ /* 0x000fe2000f8e023f */
[C---:B------:R-:W-:Y:S01]  /*3bb0*/  IADD3 R9, R20.reuse, -UR7, RZ ;  /* 0x8000000714097c10 */ /* 0x040fe2000fffe0ff */
[----:B------:R-:W-:Y:S01]  /*3bc0*/  IMAD R28, R20, c[0x0][0x22c], RZ ;  /* 0x00008b00141c7a24 */ /* 0x000fe200078e02ff */
[----:B0-----:R-:W-:Y:S01]  /*3bd0*/  CS2R R12, SRZ ;  /* 0x00000000000c7805 */ /* 0x001fe2000001ff00 */
        /* <DEDUP_REMOVED lines=15> */
.L_x_330:
        /* <DEDUP_REMOVED lines=11> */
.L_x_329:
[----:B------:R-:W-:Y:S05]  /*3d80*/  BSYNC B0 ;  /* 0x0000000000007941 */ /* 0x000fea0003800000 */
.L_x_328:
        /* <DEDUP_REMOVED lines=15> */
.L_x_327:
[----:B------:R-:W-:Y:S02]  /*3e80*/  IADD3 R26, R26, UR7, RZ ;  /* 0x000000071a1a7c10 */ /* 0x000fe4000fffe0ff */
[----:B0-----:R-:W-:-:S02]  /*3e90*/  F2FP.PACK_AB R13, R5, R2 ;  /* 0x00000002050d723e */ /* 0x001fc400000000ff */
[----:B------:R-:W-:Y:S02]  /*3ea0*/  ISETP.GE.AND P0, PT, R26, R20, PT ;  /* 0x000000141a00720c */ /* 0x000fe40003f06270 */
[----:B------:R-:W-:Y:S02]  /*3eb0*/  F2FP.PACK_AB R12, R3, R0 ;  /* 0x00000000030c723e */ /* 0x000fe400000000ff */
[----:B------:R-:W-:Y:S02]  /*3ec0*/  F2FP.PACK_AB R4, R7, R4 ;  /* 0x000000040704723e */ /* 0x000fe400000000ff */
[----:B------:R-:W-:-:S07]  /*3ed0*/  F2FP.PACK_AB R5, R9, R6 ;  /* 0x000000060905723e */ /* 0x000fce00000000ff */
[----:B------:R-:W-:Y:S05]  /*3ee0*/  @P0 EXIT ;  /* 0x000000000000094d */ /* 0x000fea0003800000 */
[-C--:B------:R-:W-:Y:S02]  /*3ef0*/  IABS R6, R11.reuse ;  /* 0x0000000b00067213 */ /* 0x080fe40000000000 */
[----:B------:R-:W-:Y:S02]  /*3f00*/  IABS R8, R26 ;  /* 0x0000001a00087213 */ /* 0x000fe40000000000 */
[----:B------:R-:W0:Y:S01]  /*3f10*/  I2F.RP R2, R6 ;  /* 0x0000000600027306 */ /* 0x000e220000209400 */
[----:B------:R-:W-:-:S05]  /*3f20*/  IABS R7, R11 ;  /* 0x0000000b00077213 */ /* 0x000fca0000000000 */
[----:B------:R-:W-:Y:S02]  /*3f30*/  IMAD.MOV R7, RZ, RZ, -R7 ;  /* 0x000000ffff077224 */ /* 0x000fe400078e0a07 */
[----:B0-----:R-:W0:Y:S02]  /*3f40*/  MUFU.RCP R14, R2 ;  /* 0x00000002000e7308 */ /* 0x001e240000001000 */
[----:B0-----:R-:W-:-:S06]  /*3f50*/  IADD3 R14, R14, 0xffffffe, RZ ;  /* 0x0ffffffe0e0e7810 */ /* 0x001fcc0007ffe0ff */
[----:B------:R-:W0:Y:S02]  /*3f60*/  F2I.FTZ.U32.TRUNC.NTZ R15, R14 ;  /* 0x0000000e000f7305 */ /* 0x000e24000021f000 */
[----:B0-----:R-:W-:Y:S02]  /*3f70*/  IMAD.MOV R0, RZ, RZ, -R15 ;  /* 0x000000ffff007224 */ /* 0x001fe400078e0a0f */
[----:B------:R-:W-:Y:S02]  /*3f80*/  IMAD.MOV.U32 R14, RZ, RZ, RZ ;  /* 0x000000ffff0e7224 */ /* 0x000fe400078e00ff */
[----:B------:R-:W-:Y:S01]  /*3f90*/  IMAD R3, R0, R6, RZ ;  /* 0x0000000600037224 */ /* 0x000fe200078e02ff */
[----:B------:R-:W-:-:S03]  /*3fa0*/  IABS R0, c[0x0][0x214] ;  /* 0x0000850000007a13 */ /* 0x000fc60000000000 */
[----:B------:R-:W-:-:S06]  /*3fb0*/  IMAD.HI.U32 R3, R15, R3, R14 ;  /* 0x000000030f037227 */ /* 0x000fcc00078e000e */
[----:B------:R-:W-:Y:S02]  /*3fc0*/  IMAD.HI.U32 R2, R3, R8, RZ ;  /* 0x0000000803027227 */ /* 0x000fe400078e00ff */
[----:B------:R-:W0:Y:S02]  /*3fd0*/  I2F.RP R3, R0 ;  /* 0x0000000000037306 */ /* 0x000e240000209400 */
[----:B------:R-:W-:-:S05]  /*3fe0*/  IMAD R7, R2, R7, R8 ;  /* 0x0000000702077224 */ /* 0x000fca00078e0208 */
[----:B------:R-:W-:Y:S01]  /*3ff0*/  ISETP.GT.U32.AND P1, PT, R6, R7, PT ;  /* 0x000000070600720c */ /* 0x000fe20003f24070 */
[----:B0-----:R-:W0:-:S12]  /*4000*/  MUFU.RCP R3, R3 ;  /* 0x0000000300037308 */ /* 0x001e180000001000 */
[----:B------:R-:W-:Y:S01]  /*4010*/  @!P1 IMAD.IADD R7, R7, 0x1, -R6 ;  /* 0x0000000107079824 */ /* 0x000fe200078e0a06 */
[----:B------:R-:W-:Y:S02]  /*4020*/  @!P1 IADD3 R2, R2, 0x1, RZ ;  /* 0x0000000102029810 */ /* 0x000fe40007ffe0ff */
[----:B------:R-:W-:Y:S02]  /*4030*/  ISETP.NE.AND P1, PT, R11, RZ, PT ;  /* 0x000000ff0b00720c */ /* 0x000fe40003f25270 */
[----:B------:R-:W-:Y:S02]  /*4040*/  ISETP.GE.U32.AND P2, PT, R7, R6, PT ;  /* 0x000000060700720c */ /* 0x000fe40003f46070 */
[----:B------:R-:W-:-:S04]  /*4050*/  LOP3.LUT R6, R26, R11, RZ, 0x3c, !PT ;  /* 0x0000000b1a067212 */ /* 0x000fc800078e3cff */
[----:B------:R-:W-:Y:S02]  /*4060*/  ISETP.GE.AND P0, PT, R6, RZ, PT ;  /* 0x000000ff0600720c */ /* 0x000fe40003f06270 */
[----:B0-----:R-:W-:-:S04]  /*4070*/  IADD3 R6, R3, 0xffffffe, RZ ;  /* 0x0ffffffe03067810 */ /* 0x001fc80007ffe0ff */
[----:B------:R0:W1:Y:S01]  /*4080*/  F2I.FTZ.U32.TRUNC.NTZ R7, R6 ;  /* 0x0000000600077305 */ /* 0x000062000021f000 */
[----:B------:R-:W-:-:S06]  /*4090*/  @P2 IADD3 R2, R2, 0x1, RZ ;  /* 0x0000000102022810 */ /* 0x000fcc0007ffe0ff */
[----:B------:R-:W-:Y:S01]  /*40a0*/  @!P0 IMAD.MOV R2, RZ, RZ, -R2 ;  /* 0x000000ffff028224 */ /* 0x000fe200078e0a02 */
[----:B------:R-:W-:-:S05]  /*40b0*/  @!P1 LOP3.LUT R2, RZ, R11, RZ, 0x33, !PT ;  /* 0x0000000bff029212 */ /* 0x000fca00078e33ff */
[----:B------:R-:W-:Y:S01]  /*40c0*/  IMAD R11, R2, R11, RZ ;  /* 0x0000000b020b7224 */ /* 0x000fe200078e02ff */
[----:B0-----:R-:W-:Y:S01]  /*40d0*/  HFMA2.MMA R6, -RZ, RZ, 0, 0 ;  /* 0x00000000ff067435 */ /* 0x001fe200000001ff */
[----:B-1----:R-:W-:Y:S02]  /*40e0*/  IMAD.MOV R3, RZ, RZ, -R7 ;  /* 0x000000ffff037224 */ /* 0x002fe400078e0a07 */
[----:B------:R-:W-:Y:S02]  /*40f0*/  IMAD.IADD R8, R26, 0x1, -R11 ;  /* 0x000000011a087824 */ /* 0x000fe400078e0a0b */
[----:B------:R-:W-:-:S03]  /*4100*/  IMAD R9, R3, R0, RZ ;  /* 0x0000000003097224 */ /* 0x000fc600078e02ff */
[----:B------:R-:W-:Y:S02]  /*4110*/  IABS R3, R8 ;  /* 0x0000000800037213 */ /* 0x000fe40000000000 */
[----:B------:R-:W-:Y:S01]  /*4120*/  IMAD.HI.U32 R9, R7, R9, R6 ;  /* 0x0000000907097227 */ /* 0x000fe200078e0006 */
[----:B------:R-:W-:-:S04]  /*4130*/  LOP3.LUT R8, R8, c[0x0][0x214], RZ, 0x3c, !PT ;  /* 0x0000850008087a12 */ /* 0x000fc800078e3cff */
[----:B------:R-:W-:Y:S01]  /*4140*/  ISETP.GE.AND P1, PT, R8, RZ, PT ;  /* 0x000000ff0800720c */ /* 0x000fe20003f26270 */
[----:B------:R-:W-:-:S04]  /*4150*/  IMAD.HI.U32 R9, R9, R3, RZ ;  /* 0x0000000309097227 */ /* 0x000fc800078e00ff */
[----:B------:R-:W-:-:S04]  /*4160*/  IMAD.MOV R6, RZ, RZ, -R9 ;  /* 0x000000ffff067224 */ /* 0x000fc800078e0a09 */
[----:B------:R-:W-:Y:S02]  /*4170*/  IMAD R3, R0, R6, R3 ;  /* 0x0000000600037224 */ /* 0x000fe400078e0203 */
[----:B------:R-:W-:-:S03]  /*4180*/  IMAD.WIDE.U32 R6, R2, c[0x0][0x1e0], RZ ;  /* 0x0000780002067a25 */ /* 0x000fc600078e00ff */
        /* <DEDUP_REMOVED lines=38> */
        .weak           $__internal_6_$__cuda_sm20_div_s64
        .type           $__internal_6_$__cuda_sm20_div_s64,@function
        .size           $__internal_6_$__cuda_sm20_div_s64,(.L_x_8722 - $__internal_6_$__cuda_sm20_div_s64)
$__internal_6_$__cuda_sm20_div_s64:
        /* <DEDUP_REMOVED lines=34> */
[----:B------:R-:W-:Y:S02]  /*4610*/  IMAD.X R2, R2, 0x1, R25, P0 ;  /* 0x0000000102027824 */ /* 0x000fe400000e0619 */
[----:B------:R-:W-:Y:S01]  /*4620*/  IMAD.MOV.U32 R49, RZ, RZ, RZ ;  /* 0x000000ffff317224 */ /* 0x000fe200078e00ff */
[----:B------:R-:W-:Y:S02]  /*4630*/  IADD3 R25, P3, R0, R23, RZ ;  /* 0x0000001700197210 */ /* 0x000fe40007f7e0ff */
[-C--:B------:R-:W-:Y:S02]  /*4640*/  IADD3 R23, P0, RZ, -R26.reuse, RZ ;  /* 0x8000001aff177210 */ /* 0x080fe40007f1e0ff */
[----:B------:R-:W-:Y:S02]  /*4650*/  IADD3.X R29, RZ, RZ, R2, P3, P4 ;  /* 0x000000ffff1d7210 */ /* 0x000fe40001fe8402 */
[----:B------:R-:W-:Y:S01]  /*4660*/  SEL R23, R23, R26, !P2 ;  /* 0x0000001a17177207 */ /* 0x000fe20005000000 */
[----:B------:R-:W-:-:S04]  /*4670*/  IMAD.X R0, RZ, RZ, ~R21, P0 ;  /* 0x000000ffff007224 */ /* 0x000fc800000e0e15 */
        /* <DEDUP_REMOVED lines=9> */
[----:B------:R-:W-:Y:S01]  /*4710*/  IMAD R29, R25, R41, R49 ;  /* 0x00000029191d7224 */ /* 0x000fe200078e0231 */
[----:B------:R-:W-:Y:S01]  /*4720*/  IADD3 R23, P0, -R48, R23, RZ ;  /* 0x0000001730177210 */ /* 0x000fe20007f1e1ff */
[----:B------:R-:W-:-:S03]  /*4730*/  IMAD.X R2, RZ, RZ, R2, P2 ;  /* 0x000000ffff027224 */ /* 0x000fc600010e0602 */
[-C--:B------:R-:W-:Y:S01]  /*4740*/  ISETP.GE.U32.AND P4, PT, R23, R40.reuse, PT ;  /* 0x000000281700720c */ /* 0x080fe20003f86070 */
[----:B------:R-:W-:-:S04]  /*4750*/  IMAD R29, R2, R40, R29 ;  /* 0x00000028021d7224 */ /* 0x000fc800078e021d */
[----:B------:R-:W-:Y:S01]  /*4760*/  IMAD.X R29, R0, 0x1, ~R29, P0 ;  /* 0x00000001001d7824 */ /* 0x000fe200000e0e1d */
[----:B------:R-:W-:-:S04]  /*4770*/  IADD3 R0, P3, R23, -R40, RZ ;  /* 0x8000002817007210 */ /* 0x000fc80007f7e0ff */
[----:B------:R-:W-:-:S04]  /*4780*/  ISETP.GE.U32.AND.EX P4, PT, R29, R41, PT, P4 ;  /* 0x000000291d00720c */ /* 0x000fc80003f86140 */
[----:B------:R-:W-:Y:S01]  /*4790*/  SEL R23, R0, R23, P4 ;  /* 0x0000001700177207 */ /* 0x000fe20002000000 */
[----:B------:R-:W-:-:S03]  /*47a0*/  IMAD.X R0, R29, 0x1, ~R41, P3 ;  /* 0x000000011d007824 */ /* 0x000fc600018e0e29 */
[----:B------:R-:W-:Y:S02]  /*47b0*/  ISETP.GE.U32.AND P0, PT, R23, R40, PT ;  /* 0x000000281700720c */ /* 0x000fe40003f06070 */
[----:B------:R-:W-:Y:S02]  /*47c0*/  IADD3 R40, P2, R25, 0x1, RZ ;  /* 0x0000000119287810 */ /* 0x000fe40007f5e0ff */
[----:B------:R-:W-:Y:S02]  /*47d0*/  SEL R29, R0, R29, P4 ;  /* 0x0000001d001d7207 */ /* 0x000fe40002000000 */
[----:B------:R-:W-:Y:S01]  /*47e0*/  SEL R40, R40, R25, P4 ;  /* 0x0000001928287207 */ /* 0x000fe20002000000 */
[----:B------:R-:W-:Y:S01]  /*47f0*/  IMAD.X R23, RZ, RZ, R2, P2 ;  /* 0x000000ffff177224 */ /* 0x000fe200010e0602 */
[----:B------:R-:W-:Y:S01]  /*4800*/  ISETP.GE.U32.AND.EX P0, PT, R29, R41, PT, P0 ;  /* 0x000000291d00720c */ /* 0x000fe20003f06100 */
[----:B------:R-:W-:Y:S01]  /*4810*/  IMAD.MOV.U32 R41, RZ, RZ, 0x0 ;  /* 0x00000000ff297424 */ /* 0x000fe200078e00ff */
[----:B------:R-:W-:-:S02]  /*4820*/  IADD3 R25, P2, R40, 0x1, RZ ;  /* 0x0000000128197810 */ /* 0x000fc40007f5e0ff */
[----:B------:R-:W-:Y:S02]  /*4830*/  SEL R23, R23, R2, P4 ;  /* 0x0000000217177207 */ /* 0x000fe40002000000 */
[----:B------:R-:W-:Y:S01]  /*4840*/  SEL R25, R25, R40, P0 ;  /* 0x0000002819197207 */ /* 0x000fe20000000000 */
[----:B------:R-:W-:Y:S01]  /*4850*/  IMAD.MOV.U32 R40, RZ, RZ, R22 ;  /* 0x000000ffff287224 */ /* 0x000fe200078e0016 */
[----:B------:R-:W-:Y:S02]  /*4860*/  IADD3.X R0, RZ, R23, RZ, P2, !PT ;  /* 0x00000017ff007210 */ /* 0x000fe400017fe4ff */
[----:B------:R-:W-:Y:S02]  /*4870*/  LOP3.LUT R2, R6, R21, RZ, 0x3c, !PT ;  /* 0x0000001506027212 */ /* 0x000fe400078e3cff */
[----:B------:R-:W-:Y:S02]  /*4880*/  SEL R23, R0, R23, P0 ;  /* 0x0000001700177207 */ /* 0x000fe40000000000 */
        /* <DEDUP_REMOVED lines=9> */
[----:B------:R-:W-:Y:S06]  /*4920*/  RET.REL.NODEC R40 `(_ZN5flash32flash_fwd_splitkv_combine_kernelI23Flash_fwd_kernel_traitsILi256ELi64ELi64ELi4ELb0ELb0EN7cutlass6half_tE19Flash_kernel_traitsILi256ELi64ELi64ELi4ES3_EELi4ELi1ELb0EEEvNS_16Flash_fwd_paramsE) ;  /* 0xffffb6d028007950 */ /* 0x000fec0003c3ffff */
.L_x_331:
        /* <DEDUP_REMOVED lines=13> */
.L_x_8722:


//--------------------- .text._ZN5flash32flash_fwd_splitkv_combine_kernelI23Flash_fwd_kernel_traitsILi256ELi64ELi64ELi4ELb0ELb0EN7cutlass6half_tE19Flash_kernel_traitsILi256ELi64ELi64ELi4ES3_EELi4ELi7ELb1EEEvNS_16Flash_fwd_paramsE --------------------------
	.section	.text._ZN5flash32flash_fwd_splitkv_combine_kernelI23Flash_fwd_kernel_traitsILi256ELi64ELi64ELi4ELb0ELb0EN7cutlass6half_tE19Flash_kernel_traitsILi256ELi64ELi64ELi4ES3_EELi4ELi7ELb1EEEvNS_16Flash_fwd_paramsE,"ax",@progbits
	.sectioninfo	@"SHI_REGISTERS=62"
	.align	128
        .global         _ZN5flash32flash_fwd_splitkv_combine_kernelI23Flash_fwd_kernel_traitsILi256ELi64ELi64ELi4ELb0ELb0EN7cutlass6half_tE19Flash_kernel_traitsILi256ELi64ELi64ELi4ES3_EELi4ELi7ELb1EEEvNS_16Flash_fwd_paramsE
        .type           _ZN5flash32flash_fwd_splitkv_combine_kernelI23Flash_fwd_kernel_traitsILi256ELi64ELi64ELi4ELb0ELb0EN7cutlass6half_tE19Flash_kernel_traitsILi256ELi64ELi64ELi4ES3_EELi4ELi7ELb1EEEvNS_16Flash_fwd_paramsE,@function
        .size           _ZN5flash32flash_fwd_splitkv_combine_kernelI23Flash_fwd_kernel_traitsILi256ELi64ELi64ELi4ELb0ELb0EN7cutlass6half_tE19Flash_kernel_traitsILi256ELi64ELi64ELi4ES3_EELi4ELi7ELb1EEEvNS_16Flash_fwd_paramsE,(.L_x_8723 - _ZN5flash32flash_fwd_splitkv_combine_kernelI23Flash_fwd_kernel_traitsILi256ELi64ELi64ELi4ELb0ELb0EN7cutlass6half_tE19Flash_kernel_traitsILi256ELi64ELi64ELi4ES3_EELi4ELi7ELb1EEEvNS_16Flash_fwd_paramsE)
        .other          _ZN5flash32flash_fwd_splitkv_combine_kernelI23Flash_fwd_kernel_traitsILi256ELi64ELi64ELi4ELb0ELb0EN7cutlass6half_tE19Flash_kernel_traitsILi256ELi64ELi64ELi4ES3_EELi4ELi7ELb1EEEvNS_16Flash_fwd_paramsE,@"STO_CUDA_ENTRY STV_DEFAULT"
_ZN5flash32flash_fwd_splitkv_combine_kernelI23Flash_fwd_kernel_traitsILi256ELi64ELi64ELi4ELb0ELb0EN7cutlass6half_tE19Flash_kernel_traitsILi256ELi64ELi64ELi4ES3_EELi4ELi7ELb1EEEvNS_16Flash_fwd_paramsE:
.text._ZN5flash32flash_fwd_splitkv_combine_kernelI23Flash_fwd_kernel_traitsILi256ELi64ELi64ELi4ELb0ELb0EN7cutlass6half_tE19Flash_kernel_traitsILi256ELi64ELi64ELi4ES3_EELi4ELi7ELb1EEEvNS_16Flash_fwd_paramsE:
        /* <DEDUP_REMOVED lines=23> */
[----:B------:R-:W-:Y:S05]  /*0170*/  CALL.REL.NOINC `($__internal_7_$__cuda_sm20_div_s64) ;  /* 0x00004ca000007944 */ /* 0x000fea0003c00000 */
[----:B------:R-:W-:Y:S05]  /*0180*/  BRA `(.L_x_333) ;  /* 0x0000013000007947 */ /* 0x000fea0003800000 */
.L_x_332:
        /* <DEDUP_REMOVED lines=19> */
.L_x_333:
        /* <DEDUP_REMOVED lines=11> */
[----:B------:R-:W-:Y:S05]  /*0370*/  CALL.REL.NOINC `($__internal_7_$__cuda_sm20_div_s64) ;  /* 0x00004aa000007944 */ /* 0x000fea0003c00000 */
[----:B------:R-:W-:Y:S02]  /*0380*/  MOV R32, R22 ;  /* 0x0000001600207202 */ /* 0x000fe40000000f00 */
[----:B------:R-:W-:Y:S01]  /*0390*/  MOV R33, R23 ;  /* 0x0000001700217202 */ /* 0x000fe20000000f00 */
[----:B------:R-:W-:Y:S05]  /*03a0*/  BRA `(.L_x_336) ;  /* 0x0000013000007947 */ /* 0x000fea0003800000 */
.L_x_335:
        /* <DEDUP_REMOVED lines=19> */
.L_x_336:
[----:B------:R-:W-:Y:S05]  /*04e0*/  BSYNC B0 ;  /* 0x0000000000007941 */ /* 0x000fea0003800000 */
.L_x_334:
        /* <DEDUP_REMOVED lines=54> */
[----:B------:R-:W-:Y:S02]  /*0850*/  MOV R8, R22 ;  /* 0x0000001600087202 */ /* 0x000fe40000000f00 */
[----:B------:R-:W-:Y:S01]  /*0860*/  MOV R9, R23 ;  /* 0x0000001700097202 */ /* 0x000fe20000000f00 */
[----:B------:R-:W-:Y:S05]  /*0870*/  BRA `(.L_x_339) ;  /* 0x0000013000007947 */ /* 0x000fea0003800000 */
.L_x_338:
        /* <DEDUP_REMOVED lines=19> */
.L_x_339:
[----:B------:R-:W-:Y:S05]  /*09b0*/  BSYNC B0 ;  /* 0x0000000000007941 */ /* 0x000fea0003800000 */
.L_x_337:
        /* <DEDUP_REMOVED lines=104> */
.L_x_341:
        /* <DEDUP_REMOVED lines=19> */
.L_x_342:
[----:B------:R-:W-:Y:S05]  /*1170*/  BSYNC B0 ;  /* 0x0000000000007941 */ /* 0x000fea0003800000 */
.L_x_340:
        /* <DEDUP_REMOVED lines=103> */
[----:B------:R-:W-:Y:S05]  /*17f0*/  CALL.REL.NOINC `($__internal_7_$__cuda_sm20_div_s64) ;  /* 0x0000362000007944 */ /* 0x000fea0003c00000 */
[----:B------:R-:W-:Y:S02]  /*1800*/  MOV R42, R22 ;  /* 0x00000016002a7202 */ /* 0x000fe40000000f00 */
[----:B------:R-:W-:Y:S01]  /*1810*/  MOV R43, R23 ;  /* 0x00000017002b7202 */ /* 0x000fe20000000f00 */
[----:B------:R-:W-:Y:S05]  /*1820*/  BRA `(.L_x_345) ;  /* 0x0000013000007947 */ /* 0x000fea0003800000 */
.L_x_344:
        /* <DEDUP_REMOVED lines=19> */
.L_x_345:
[----:B------:R-:W-:Y:S05]  /*1960*/  BSYNC B0 ;  /* 0x0000000000007941 */ /* 0x000fea0003800000 */
.L_x_343:
        /* <DEDUP_REMOVED lines=169> */
[----:B------:R-:W-:Y:S05]  /*2400*/  CALL.REL.NOINC `($__internal_7_$__cuda_sm20_div_s64) ;  /* 0x00002a1000007944 */ /* 0x000fea0003c00000 */
        /* <DEDUP_REMOVED lines=10> */
.L_x_350:
        /* <DEDUP_REMOVED lines=22> */
.L_x_351:
[----:B------:R-:W-:Y:S05]  /*2610*/  BSYNC B0 ;  /* 0x0000000000007941 */ /* 0x000fea0003800000 */
.L_x_349:
[----:B------:R-:W-:Y:S01]  /*2620*/  LOP3.LUT R19, R17, R5, RZ, 0xfc, !PT ;  /* 0x0000000511137212 */ /* 0x000fe200078efcff */
[----:B------:R-:W-:Y:S03]  /*2630*/  BSSY B0, `(.L_x_352) ;  /* 0x0000027000007945 */ /* 0x000fe60003800000 */
[----:B------:R-:W-:-:S13]  /*2640*/  ISETP.NE.U32.AND P0, PT, R19, RZ, PT ;  /* 0x000000ff1300720c */ /* 0x000fda0003f05070 */
[----:B------:R-:W-:Y:S05]  /*2650*/  @!P0 BRA `(.L_x_353) ;  /* 0x000000e000008947 */ /* 0x000fea0003800000 */
[----:B------:R-:W-:Y:S01]  /*2660*/  IMAD.MOV.U32 R26, RZ, RZ, R35 ;  /* 0x000000ffff1a7224 */ /* 0x000fe200078e0023 */
[----:B------:R-:W-:Y:S02]  /*2670*/  MOV R25, R5 ;  /* 0x0000000500197202 */ /* 0x000fe40000000f00 */
[----:B------:R-:W-:Y:S02]  /*2680*/  MOV R24, 0x26a0 ;  /* 0x000026a000187802 */ /* 0x000fe40000000f00 */
[----:B------:R-:W-:Y:S05]  /*2690*/  CALL.REL.NOINC `($__internal_7_$__cuda_sm20_div_s64) ;  /* 0x0000278000007944 */ /* 0x000fea0003c00000 */
        /* <DEDUP_REMOVED lines=10> */
.L_x_353:
        /* <DEDUP_REMOVED lines=22> */
.L_x_354:
[----:B------:R-:W-:Y:S05]  /*28a0*/  BSYNC B0 ;  /* 0x0000000000007941 */ /* 0x000fea0003800000 */
.L_x_352:
        /* <DEDUP_REMOVED lines=11> */
[----:B------:R-:W-:Y:S05]  /*2960*/  CALL.REL.NOINC `($__internal_7_$__cuda_sm20_div_s64) ;  /* 0x000024b000007944 */ /* 0x000fea0003c00000 */
[----:B------:R-:W-:-:S04]  /*2970*/  IADD3 R19, P0, RZ, -R22, RZ ;  /* 0x80000016ff137210 */ /* 0x000fc80007f1e0ff */
[----:B------:R-:W-:Y:S01]  /*2980*/  IADD3.X R17, RZ, ~R23, RZ, P0, !PT ;  /* 0x80000017ff117210 */ /* 0x000fe200007fe4ff */
[----:B------:R-:W-:-:S04]  /*2990*/  IMAD.WIDE.U32 R44, R4, R19, R44 ;  /* 0x00000013042c7225 */ /* 0x000fc800078e002c */
[----:B------:R-:W-:-:S04]  /*29a0*/  IMAD R17, R17, R4, RZ ;  /* 0x0000000411117224 */ /* 0x000fc800078e02ff */
[----:B------:R-:W-:-:S05]  /*29b0*/  IMAD R0, R0, R19, R17 ;  /* 0x0000001300007224 */ /* 0x000fca00078e0211 */
[----:B------:R-:W-:Y:S01]  /*29c0*/  IADD3 R0, R45, R0, RZ ;  /* 0x000000002d007210 */ /* 0x000fe20007ffe0ff */
[----:B------:R-:W-:Y:S05]  /*29d0*/  BRA `(.L_x_357) ;  /* 0x0000016000007947 */ /* 0x000fea0003800000 */
.L_x_356:
        /* <DEDUP_REMOVED lines=22> */
.L_x_357:
[----:B------:R-:W-:Y:S05]  /*2b40*/  BSYNC B0 ;  /* 0x0000000000007941 */ /* 0x000fea0003800000 */
.L_x_355:
        /* <DEDUP_REMOVED lines=38> */
[----:B------:R-:W-:Y:S05]  /*2db0*/  CALL.REL.NOINC `($__internal_7_$__cuda_sm20_div_s64) ;  /* 0x0000206000007944 */ /* 0x000fea0003c00000 */
        /* <DEDUP_REMOVED lines=12> */
.L_x_359:
        /* <DEDUP_REMOVED lines=23> */
.L_x_360:
[----:B------:R-:W-:Y:S05]  /*2ff0*/  BSYNC B0 ;  /* 0x0000000000007941 */ /* 0x000fea0003800000 */
.L_x_358:
        /* <DEDUP_REMOVED lines=18> */
.L_x_362:
        /* <DEDUP_REMOVED lines=22> */
.L_x_363:
[----:B------:R-:W-:Y:S05]  /*3280*/  BSYNC B0 ;  /* 0x0000000000007941 */ /* 0x000fea0003800000 */
.L_x_361:
        /* <DEDUP_REMOVED lines=22> */
.L_x_365:
        /* <DEDUP_REMOVED lines=23> */
.L_x_366:
[----:B------:R-:W-:Y:S05]  /*3560*/  BSYNC B0 ;  /* 0x0000000000007941 */ /* 0x000fea0003800000 */
.L_x_364:
        /* <DEDUP_REMOVED lines=38> */
.L_x_368:
        /* <DEDUP_REMOVED lines=23> */
.L_x_369:
[----:B------:R-:W-:Y:S05]  /*3940*/  BSYNC B0 ;  /* 0x0000000000007941 */ /* 0x000fea0003800000 */
.L_x_367:
        /* <DEDUP_REMOVED lines=29> */
.L_x_371:
        /* <DEDUP_REMOVED lines=23> */
.L_x_372:
[----:B------:R-:W-:Y:S05]  /*3c90*/  BSYNC B0 ;  /* 0x0000000000007941 */ /* 0x000fea0003800000 */
.L_x_370:
        /* <DEDUP_REMOVED lines=20> */
.L_x_348:
[----:B------:R-:W-:-:S04]  /*3de0*/  LEA R2, P0, R40, c[0x0][0x200], 0x2 ;  /* 0x0000800028027a11 */ /* 0x000fc800078010ff */
[----:B------:R-:W-:-:S05]  /*3df0*/  LEA.HI.X R3, R40, c[0x0][0x204], R41, 0x2, P0 ;  /* 0x0000810028037a11 */ /* 0x000fca00000f1429 */
[----:B------:R0:W-:Y:S04]  /*3e00*/  STG.E [R2.64], R31 ;  /* 0x0000001f02007986 */ /* 0x0001e8000c101908 */
.L_x_347:
[----:B------:R-:W-:Y:S05]  /*3e10*/  BSYNC B1 ;  /* 0x0000000000017941 */ /* 0x000fea0003800000 */
.L_x_346:
[C---:B------:R-:W-:Y:S01]  /*3e20*/  IADD3 R0, R38.reuse, 0x20, RZ ;  /* 0x0000002026007810 */ /* 0x040fe20007ffe0ff */
[----:B------:R-:W-:Y:S01]  /*3e30*/  IMAD.MOV.U32 R21, RZ, RZ, c[0x0][0x314] ;  /* 0x0000c500ff157624 */ /* 0x000fe200078e00ff */
[----:B------:R-:W-:Y:S01]  /*3e40*/  ISETP.GE.OR P2, PT, R38, c[0x0][0x314], P6 ;  /* 0x0000c50026007a0c */ /* 0x000fe20003746670 */
[----:B0-----:R-:W-:Y:S01]  /*3e50*/  CS2R R2, SRZ ;  /* 0x0000000000027805 */ /* 0x001fe2000001ff00 */
[----:B------:R-:W-:Y:S01]  /*3e60*/  ISETP.GE.OR P1, PT, R0, c[0x0][0x314], P6 ;  /* 0x0000c50000007a0c */ /* 0x000fe20003726670 */
[----:B------:R-:W-:Y:S01]  /*3e70*/  CS2R R4, SRZ ;  /* 0x0000000000047805 */ /* 0x000fe2000001ff00 */
[----:B------:R-:W-:-:S04]  /*3e80*/  IADD3 R0, R38, 0x40, RZ ;  /* 0x0000004026007810 */ /* 0x000fc80007ffe0ff */
[----:B------:R-:W-:Y:S02]  /*3e90*/  ISETP.GE.OR P0, PT, R0, c[0x0][0x314], P6 ;  /* 0x0000c50000007a0c */ /* 0x000fe40003706670 */
[C---:B------:R-:W-:Y:S01]  /*3ea0*/  IADD3 R0, R38.reuse, 0x60, RZ ;  /* 0x0000006026007810 */ /* 0x040fe20007ffe0ff */
[----:B------:R-:W-:Y:S02]  /*3eb0*/  IMAD.SHL.U32 R38, R38, 0x4, RZ ;  /* 0x0000000426267824 */ /* 0x000fe400078e00ff */
[C---:B------:R-:W-:Y:S01]  /*3ec0*/  @!P2 FADD.FTZ R36, -R31.reuse, R36 ;  /* 0x000000241f24a221 */ /* 0x040fe20000010100 */
[----:B------:R-:W-:Y:S01]  /*3ed0*/  ISETP.GE.OR P6, PT, R0, c[0x0][0x314], P6 ;  /* 0x0000c50000007a0c */ /* 0x000fe200037c6670 */
[----:B------:R-:W-:Y:S01]  /*3ee0*/  @!P1 FADD.FTZ R33, -R31, R33 ;  /* 0x000000211f219221 */ /* 0x000fe20000010100 */
[----:B------:R-:W-:Y:S01]  /*3ef0*/  HFMA2.MMA R0, -RZ, RZ, 0, 0 ;  /* 0x00000000ff007435 */ /* 0x000fe200000001ff */
        /* <DEDUP_REMOVED lines=12> */
[----:B------:R-:W-:-:S03]  /*3fc0*/  ISETP.GE.AND P0, PT, R21, 0x1, PT ;  /* 0x000000011500780c */ /* 0x000fc60003f06270 */
[----:B--2---:R1:W-:Y:S04]  /*3fd0*/  @!P1 STS [R27.X4+0x280], R6 ;  /* 0x000280061b009388 */ /* 0x0043e80000004800 */
[----:B0-----:R0:W-:Y:S01]  /*3fe0*/  @!P6 STS [R27.X4+0x780], R8 ;  /* 0x000780081b00e388 */ /* 0x0011e20000004800 */
[----:B-1----:R-:W-:Y:S01]  /*3ff0*/  CS2R R6, SRZ ;  /* 0x0000000000067805 */ /* 0x002fe2000001ff00 */
[----:B0-----:R-:W-:Y:S02]  /*4000*/  MOV R8, RZ ;  /* 0x000000ff00087202 */ /* 0x001fe40000000f00 */
[----:B------:R-:W-:Y:S06]  /*4010*/  BAR.SYNC.DEFER_BLOCKING 0x0 ;  /* 0x0000000000007b1d */ /* 0x000fec0000010000 */
[----:B------:R-:W-:Y:S05]  /*4020*/  @!P0 BRA `(.L_x_373) ;  /* 0x0000088000008947 */ /* 0x000fea0003800000 */
[----:B------:R-:W-:Y:S01]  /*4030*/  ULDC UR5, c[0x0][0x22c] ;  /* 0x00008b0000057ab9 */ /* 0x000fe20000000800 */
[----:B------:R-:W-:Y:S01]  /*4040*/  IMAD R31, R11, 0x100, R38 ;  /* 0x000001000b1f7824 */ /* 0x000fe200078e0226 */
[----:B------:R-:W-:Y:S01]  /*4050*/  UIMAD UR5, UR7, UR5, URZ ;  /* 0x00000005070572a4 */ /* 0x000fe2000f8e023f */
[----:B------:R-:W-:Y:S01]  /*4060*/  ISETP.GT.AND P1, PT, R21, 0x3, PT ;  /* 0x000000031500780c */ /* 0x000fe20003f24270 */
[C---:B------:R-:W-:Y:S01]  /*4070*/  IMAD R26, R20.reuse, c[0x0][0x22c], RZ ;  /* 0x00008b00141a7a24 */ /* 0x040fe200078e02ff */
[----:B------:R-:W-:Y:S01]  /*4080*/  PLOP3.LUT P4, PT, PT, PT, PT, 0x80, 0x0 ;  /* 0x000000000000781c */ /* 0x000fe20003f8f070 */
[----:B------:R-:W-:Y:S01]  /*4090*/  USHF.R.S32.HI UR4, URZ, 0x1f, UR5 ;  /* 0x0000001f3f047899 */ /* 0x000fe20008011405 */
[----:B------:R-:W-:Y:S01]  /*40a0*/  IMAD.SHL.U32 R10, R11, 0x4, RZ ;  /* 0x000000040b0a7824 */ /* 0x000fe200078e00ff */
[C---:B------:R-:W-:Y:S01]  /*40b0*/  IADD3 R0, P0, R31.reuse, UR5, RZ ;  /* 0x000000051f007c10 */ /* 0x040fe2000ff1e0ff */
[----:B------:R-:W-:Y:S01]  /*40c0*/  IMAD.MOV.U32 R22, RZ, RZ, RZ ;  /* 0x000000ffff167224 */ /* 0x000fe200078e00ff */
[----:B------:R-:W-:Y:S01]  /*40d0*/  IADD3 R24, R20, -UR7, RZ ;  /* 0x8000000714187c10 */ /* 0x000fe2000fffe0ff */
[----:B------:R-:W-:Y:S01]  /*40e0*/  CS2R R12, SRZ ;  /* 0x00000000000c7805 */ /* 0x000fe2000001ff00 */
[----:B------:R-:W-:Y:S01]  /*40f0*/  LEA.HI.X.SX32 R31, R31, UR4, 0x1, P0 ;  /* 0x000000041f1f7c11 */ /* 0x000fe200080f0eff */
[----:B------:R-:W-:Y:S01]  /*4100*/  CS2R R14, SRZ ;  /* 0x00000000000e7805 */ /* 0x000fe2000001ff00 */
[----:B------:R-:W-:Y:S01]  /*4110*/  LEA R30, P0, R0, c[0x0][0x1d8], 0x2 ;  /* 0x00007600001e7a11 */ /* 0x000fe200078010ff */
[----:B------:R-:W-:Y:S01]  /*4120*/  CS2R R16, SRZ ;  /* 0x0000000000107805 */ /* 0x000fe2000001ff00 */
[----:B------:R-:W-:Y:S01]  /*4130*/  CS2R R18, SRZ ;  /* 0x0000000000127805 */ /* 0x000fe2000001ff00 */
[----:B------:R-:W-:Y:S01]  /*4140*/  IMAD.WIDE R26, R26, 0x4, RZ ;  /* 0x000000041a1a7825 */ /* 0x000fe200078e02ff */
[----:B------:R-:W-:-:S02]  /*4150*/  LEA.HI.X R31, R0, c[0x0][0x1dc], R31, 0x2, P0 ;  /* 0x00007700001f7a11 */ /* 0x000fc400000f141f */
[----:B------:R-:W-:Y:S01]  /*4160*/  IADD3 R30, P0, R30, 0x200, RZ ;  /* 0x000002001e1e7810 */ /* 0x000fe20007f1e0ff */
[----:B------:R-:W-:-:S04]  /*4170*/  IMAD.MOV.U32 R0, RZ, RZ, RZ ;  /* 0x000000ffff007224 */ /* 0x000fc800078e00ff */
[----:B------:R-:W-:Y:S01]  /*4180*/  IMAD.X R31, RZ, RZ, R31, P0 ;  /* 0x000000ffff1f7224 */ /* 0x000fe200000e061f */
[----:B------:R-:W-:Y:S05]  /*4190*/  @!P1 BRA `(.L_x_374) ;  /* 0x000003d000009947 */ /* 0x000fea0003800000 */
[----:B------:R-:W-:Y:S02]  /*41a0*/  PLOP3.LUT P4, PT, PT, PT, PT, 0x8, 0x0 ;  /* 0x000000000000781c */ /* 0x000fe40003f8e170 */
[CC--:B------:R-:W-:Y:S02]  /*41b0*/  ISETP.GE.AND P3, PT, R11.reuse, R24.reuse, PT ;  /* 0x000000180b00720c */ /* 0x0c0fe40003f66270 */
[----:B------:R-:W-:Y:S02]  /*41c0*/  ISETP.GE.AND P0, PT, R11, R24, PT ;  /* 0x000000180b00720c */ /* 0x000fe40003f06270 */
[----:B------:R-:W-:-:S09]  /*41d0*/  IADD3 R21, R21, -0x3, RZ ;  /* 0xfffffffd15157810 */ /* 0x000fd20007ffe0ff */
.L_x_375:
[----:B------:R0:W2:Y:S01]  /*41e0*/  @!P3 LDG.E.128 R12, [R30.64+-0x200] ;  /* 0xfffe00081e0cb981 */ /* 0x0000a2000c1e1d00 */
[----:B------:R-:W-:Y:S02]  /*41f0*/  IADD3 R28, P1, R26, R30, RZ ;  /* 0x0000001e1a1c7210 */ /* 0x000fe40007f3e0ff */
[----:B------:R-:W-:Y:S01]  /*4200*/  IADD3 R22, R22, 0x4, RZ ;  /* 0x0000000416167810 */ /* 0x000fe20007ffe0ff */
[----:B------:R0:W3:Y:S01]  /*4210*/  @!P3 LDG.E.128 R16, [R30.64] ;  /* 0x000000081e10b981 */ /* 0x0000e2000c1e1d00 */
[----:B------:R-:W-:Y:S02]  /*4220*/  PLOP3.LUT P3, PT, P0, PT, PT, 0x80, 0x0 ;  /* 0x000000000000781c */ /* 0x000fe4000076f070 */
[C---:B------:R-:W-:Y:S01]  /*4230*/  IADD3.X R29, R27.reuse, R31, RZ, P1, !PT ;  /* 0x0000001f1b1d7210 */ /* 0x040fe20000ffe4ff */
[----:B------:R-:W2:Y:S01]  /*4240*/  LDS R9, [R10] ;  /* 0x000000000a097984 */ /* 0x000ea20000000800 */
[----:B------:R-:W-:Y:S02]  /*4250*/  ISETP.GE.AND P2, PT, R22, R21, PT ;  /* 0x000000151600720c */ /* 0x000fe40003f46270 */
[C---:B0-----:R-:W-:Y:S04]  /*4260*/  IADD3 R30, P1, R26.reuse, R28, RZ ;  /* 0x0000001c1a1e7210 */ /* 0x041fe80007f3e0ff */
[----:B------:R-:W-:Y:S01]  /*4270*/  IADD3.X R31, R27, R29, RZ, P1, !PT ;  /* 0x0000001d1b1f7210 */ /* 0x000fe20000ffe4ff */
[C---:B--2---:R-:W-:Y:S02]  /*4280*/  FFMA.FTZ R8, R9.reuse, R12, R8 ;  /* 0x0000000c09087223 */ /* 0x044fe40000010008 */
[C---:B------:R-:W-:Y:S02]  /*4290*/  FFMA.FTZ R7, R9.reuse, R13, R7 ;  /* 0x0000000d09077223 */ /* 0x040fe40000010007 */
[C---:B------:R-:W-:Y:S02]  /*42a0*/  FFMA.FTZ R6, R9.reuse, R14, R6 ;  /* 0x0000000e09067223 */ /* 0x040fe40000010006 */
[C---:B------:R-:W-:Y:S02]  /*42b0*/  FFMA.FTZ R5, R9.reuse, R15, R5 ;  /* 0x0000000f09057223 */ /* 0x040fe40000010005 */
[C---:B---3--:R-:W-:Y:S01]  /*42c0*/  FFMA.FTZ R4, R9.reuse, R16, R4 ;  /* 0x0000001009047223 */ /* 0x048fe20000010004 */
[----:B------:R0:W2:Y:S01]  /*42d0*/  @!P3 LDG.E.128 R12, [R28.64+-0x200] ;  /* 0xfffe00081c0cb981 */ /* 0x0000a2000c1e1d00 */
[C---:B------:R-:W-:Y:S02]  /*42e0*/  FFMA.FTZ R3, R9.reuse, R17, R3 ;  /* 0x0000001109037223 */ /* 0x040fe40000010003 */
[C---:B------:R-:W-:Y:S02]  /*42f0*/  FFMA.FTZ R2, R9.reuse, R18, R2 ;  /* 0x0000001209027223 */ /* 0x040fe40000010002 */
[----:B------:R-:W-:Y:S02]  /*4300*/  FFMA.FTZ R0, R9, R19, R0 ;  /* 0x0000001309007223 */ /* 0x000fe40000010000 */
[----:B------:R0:W3:Y:S04]  /*4310*/  @!P3 LDG.E.128 R16, [R28.64] ;  /* 0x000000081c10b981 */ /* 0x0000e8000c1e1d00 */
[----:B------:R-:W2:Y:S01]  /*4320*/  LDS R9, [R10+0x14] ;  /* 0x000014000a097984 */ /* 0x000ea20000000800 */
        /* <DEDUP_REMOVED lines=13> */
[----:B0-----:R-:W-:Y:S04]  /*4400*/  IADD3 R30, P1, R26, R28, RZ ;  /* 0x0000001c1a1e7210 */ /* 0x001fe80007f3e0ff */
[----:B------:R-:W-:Y:S01]  /*4410*/  IADD3.X R31, R27, R29, RZ, P1, !PT ;  /* 0x0000001d1b1f7210 */ /* 0x000fe20000ffe4ff */
[C---:B--2---:R-:W-:Y:S02]  /*4420*/  FFMA.FTZ R8, R9.reuse, R12, R8 ;  /* 0x0000000c09087223 */ /* 0x044fe40000010008 */
[C---:B------:R-:W-:Y:S02]  /*4430*/  FFMA.FTZ R7, R9.reuse, R13, R7 ;  /* 0x0000000d09077223 */ /* 0x040fe40000010007 */
[C---:B------:R-:W-:Y:S02]  /*4440*/  FFMA.FTZ R6, R9.reuse, R14, R6 ;  /* 0x0000000e09067223 */ /* 0x040fe40000010006 */
[C---:B------:R-:W-:Y:S02]  /*4450*/  FFMA.FTZ R5, R9.reuse, R15, R5 ;  /* 0x0000000f09057223 */ /* 0x040fe40000010005 */
[C---:B---3--:R-:W-:Y:S01]  /*4460*/  FFMA.FTZ R4, R9.reuse, R16, R4 ;  /* 0x0000001009047223 */ /* 0x048fe20000010004 */
[----:B------:R-:W2:Y:S01]  /*4470*/  @!P3 LDG.E.128 R12, [R28.64+-0x200] ;  /* 0xfffe00081c0cb981 */ /* 0x000ea2000c1e1d00 */
[C---:B------:R-:W-:Y:S02]  /*4480*/  FFMA.FTZ R3, R9.reuse, R17, R3 ;  /* 0x0000001109037223 */ /* 0x040fe40000010003 */
[C---:B------:R-:W-:Y:S02]  /*4490*/  FFMA.FTZ R2, R9.reuse, R18, R2 ;  /* 0x0000001209027223 */ /* 0x040fe40000010002 */
[----:B------:R-:W-:Y:S02]  /*44a0*/  FFMA.FTZ R0, R9, R19, R0 ;  /* 0x0000001309007223 */ /* 0x000fe40000010000 */
[----:B------:R-:W3:Y:S04]  /*44b0*/  @!P3 LDG.E.128 R16, [R28.64] ;  /* 0x000000081c10b981 */ /* 0x000ee8000c1e1d00 */
[----:B------:R0:W2:Y:S02]  /*44c0*/  LDS R9, [R10+0x3c] ;  /* 0x00003c000a097984 */ /* 0x0000a40000000800 */
[----:B0-----:R-:W-:Y:S01]  /*44d0*/  IADD3 R10, R10, 0x50, RZ ;  /* 0x000000500a0a7810 */ /* 0x001fe20007ffe0ff */
[C---:B--2---:R-:W-:Y:S02]  /*44e0*/  FFMA.FTZ R8, R9.reuse, R12, R8 ;  /* 0x0000000c09087223 */ /* 0x044fe40000010008 */
[C---:B------:R-:W-:Y:S02]  /*44f0*/  FFMA.FTZ R7, R9.reuse, R13, R7 ;  /* 0x0000000d09077223 */ /* 0x040fe40000010007 */
[C---:B------:R-:W-:Y:S02]  /*4500*/  FFMA.FTZ R6, R9.reuse, R14, R6 ;  /* 0x0000000e09067223 */ /* 0x040fe40000010006 */
[C---:B------:R-:W-:Y:S02]  /*4510*/  FFMA.FTZ R5, R9.reuse, R15, R5 ;  /* 0x0000000f09057223 */ /* 0x040fe40000010005 */
[C---:B---3--:R-:W-:Y:S02]  /*4520*/  FFMA.FTZ R4, R9.reuse, R16, R4 ;  /* 0x0000001009047223 */ /* 0x048fe40000010004 */
[C---:B------:R-:W-:Y:S02]  /*4530*/  FFMA.FTZ R3, R9.reuse, R17, R3 ;  /* 0x0000001109037223 */ /* 0x040fe40000010003 */
[C---:B------:R-:W-:Y:S02]  /*4540*/  FFMA.FTZ R2, R9.reuse, R18, R2 ;  /* 0x0000001209027223 */ /* 0x040fe40000010002 */
[----:B------:R-:W-:Y:S01]  /*4550*/  FFMA.FTZ R0, R9, R19, R0 ;  /* 0x0000001309007223 */ /* 0x000fe20000010000 */
[----:B------:R-:W-:-:S05]  /*4560*/  @!P2 BRA `(.L_x_375) ;  /* 0xfffffc700000a947 */ /* 0x000fca000383ffff */
.L_x_374:
[----:B------:R-:W-:-:S04]  /*4570*/  IADD3 R9, -R22, c[0x0][0x314], RZ ;  /* 0x0000c50016097a10 */ /* 0x000fc80007ffe1ff */
[----:B------:R-:W-:-:S13]  /*4580*/  ISETP.GT.AND P0, PT, R9, 0x1, PT ;  /* 0x000000010900780c */ /* 0x000fda0003f04270 */
[----:B------:R-:W-:Y:S05]  /*4590*/  @!P0 BRA `(.L_x_376) ;  /* 0x0000020000008947 */ /* 0x000fea0003800000 */
[----:B------:R-:W-:Y:S01]  /*45a0*/  ISETP.GE.AND P0, PT, R11, R24, PT ;  /* 0x000000180b00720c */ /* 0x000fe20003f06270 */
[----:B------:R-:W0:-:S12]  /*45b0*/  LDS R29, [R10] ;  /* 0x000000000a1d7984 */ /* 0x000e180000000800 */
[----:B------:R-:W0:Y:S04]  /*45c0*/  @!P0 LDG.E.128 R12, [R30.64+-0x200] ;  /* 0xfffe00081e0c8981 */ /* 0x000e28000c1e1d00 */
[----:B------:R-:W2:Y:S01]  /*45d0*/  @!P0 LDG.E.128 R16, [R30.64] ;  /* 0x000000081e108981 */ /* 0x000ea2000c1e1d00 */
[----:B------:R-:W-:-:S04]  /*45e0*/  IADD3 R36, P1, R26, R30, RZ ;  /* 0x0000001e1a247210 */ /* 0x000fc80007f3e0ff */
[----:B------:R-:W-:Y:S01]  /*45f0*/  IADD3.X R37, R27, R31, RZ, P1, !PT ;  /* 0x0000001f1b257210 */ /* 0x000fe20000ffe4ff */
[-C--:B0-----:R-:W-:Y:S02]  /*4600*/  FFMA.FTZ R25, R12, R29.reuse, R8 ;  /* 0x0000001d0c197223 */ /* 0x081fe40000010008 */
[-C--:B------:R-:W-:Y:S02]  /*4610*/  FFMA.FTZ R34, R13, R29.reuse, R7 ;  /* 0x0000001d0d227223 */ /* 0x080fe40000010007 */
[-C--:B------:R-:W-:Y:S02]  /*4620*/  FFMA.FTZ R23, R14, R29.reuse, R6 ;  /* 0x0000001d0e177223 */ /* 0x080fe40000010006 */
[-C--:B------:R-:W-:Y:S02]  /*4630*/  FFMA.FTZ R32, R15, R29.reuse, R5 ;  /* 0x0000001d0f207223 */ /* 0x080fe40000010005 */
[-C--:B--2---:R-:W-:Y:S01]  /*4640*/  FFMA.FTZ R21, R16, R29.reuse, R4 ;  /* 0x0000001d10157223 */ /* 0x084fe20000010004 */
[----:B------:R-:W2:Y:S01]  /*4650*/  @!P0 LDG.E.128 R12, [R36.64+-0x200] ;  /* 0xfffe0008240c8981 */ /* 0x000ea2000c1e1d00 */
[----:B------:R-:W-:-:S02]  /*4660*/  FFMA.FTZ R28, R17, R29, R3 ;  /* 0x0000001d111c7223 */ /* 0x000fc40000010003 */
[-C--:B------:R-:W-:Y:S02]  /*4670*/  FFMA.FTZ R9, R18, R29.reuse, R2 ;  /* 0x0000001d12097223 */ /* 0x080fe40000010002 */
[----:B------:R-:W-:Y:S02]  /*4680*/  FFMA.FTZ R0, R19, R29, R0 ;  /* 0x0000001d13007223 */ /* 0x000fe40000010000 */
[----:B------:R-:W3:Y:S01]  /*4690*/  @!P0 LDG.E.128 R16, [R36.64] ;  /* 0x0000000824108981 */ /* 0x000ee2000c1e1d00 */
[----:B------:R-:W-:Y:S02]  /*46a0*/  IADD3 R30, P0, R26, R36, RZ ;  /* 0x000000241a1e7210 */ /* 0x000fe40007f1e0ff */
[----:B------:R-:W-:Y:S01]  /*46b0*/  IADD3 R22, R22, 0x1, RZ ;  /* 0x0000000116167810 */ /* 0x000fe20007ffe0ff */
[----:B------:R0:W2:Y:S01]  /*46c0*/  LDS R29, [R10+0x14] ;  /* 0x000014000a1d7984 */ /* 0x0000a20000000800 */
[----:B------:R-:W-:Y:S02]  /*46d0*/  IADD3 R26, R10, 0x14, RZ ;  /* 0x000000140a1a7810 */ /* 0x000fe40007ffe0ff */
[----:B------:R-:W-:-:S02]  /*46e0*/  IADD3.X R31, R27, R37, RZ, P0, !PT ;  /* 0x000000251b1f7210 */ /* 0x000fc400007fe4ff */
[----:B------:R-:W-:Y:S02]  /*46f0*/  PLOP3.LUT P4, PT, PT, PT, PT, 0x8, 0x0 ;  /* 0x000000000000781c */ /* 0x000fe40003f8e170 */
[----:B------:R-:W-:Y:S02]  /*4700*/  IADD3 R22, R22, 0x1, RZ ;  /* 0x0000000116167810 */ /* 0x000fe40007ffe0ff */
[----:B0-----:R-:W-:Y:S01]  /*4710*/  IADD3 R10, R26, 0x14, RZ ;  /* 0x000000141a0a7810 */ /* 0x001fe20007ffe0ff */
[-C--:B--2---:R-:W-:Y:S02]  /*4720*/  FFMA.FTZ R8, R12, R29.reuse, R25 ;  /* 0x0000001d0c087223 */ /* 0x084fe40000010019 */
[-C--:B------:R-:W-:Y:S02]  /*4730*/  FFMA.FTZ R7, R13, R29.reuse, R34 ;  /* 0x0000001d0d077223 */ /* 0x080fe40000010022 */
[-C--:B------:R-:W-:Y:S02]  /*4740*/  FFMA.FTZ R6, R14, R29.reuse, R23 ;  /* 0x0000001d0e067223 */ /* 0x080fe40000010017 */
[----:B------:R-:W-:-:S02]  /*4750*/  FFMA.FTZ R5, R15, R29, R32 ;  /* 0x0000001d0f057223 */ /* 0x000fc40000010020 */
[-C--:B---3--:R-:W-:Y:S02]  /*4760*/  FFMA.FTZ R4, R16, R29.reuse, R21 ;  /* 0x0000001d10047223 */ /* 0x088fe40000010015 */
[-C--:B------:R-:W-:Y:S02]  /*4770*/  FFMA.FTZ R3, R17, R29.reuse, R28 ;  /* 0x0000001d11037223 */ /* 0x080fe4000001001c */
[-C--:B------:R-:W-:Y:S02]  /*4780*/  FFMA.FTZ R2, R18, R29.reuse, R9 ;  /* 0x0000001d12027223 */ /* 0x080fe40000010009 */
[----:B------:R-:W-:Y:S02]  /*4790*/  FFMA.FTZ R0, R19, R29, R0 ;  /* 0x0000001d13007223 */ /* 0x000fe40000010000 */
.L_x_376:
[----:B------:R-:W-:-:S13]  /*47a0*/  ISETP.LT.OR P4, PT, R22, c[0x0][0x314], P4 ;  /* 0x0000c50016007a0c */ /* 0x000fda0002781670 */
[----:B------:R-:W-:Y:S05]  /*47b0*/  @!P4 BRA `(.L_x_373) ;  /* 0x000000f00000c947 */ /* 0x000fea0003800000 */
[----:B------:R-:W-:Y:S01]  /*47c0*/  ISETP.GE.AND P0, PT, R11, R24, PT ;  /* 0x000000180b00720c */ /* 0x000fe20003f06270 */
[----:B------:R-:W-:-:S12]  /*47d0*/  BSSY B0, `(.L_x_377) ;  /* 0x0000004000007945 */ /* 0x000fd80003800000 */
[----:B------:R-:W-:Y:S05]  /*47e0*/  @P0 BRA `(.L_x_378) ;  /* 0x0000002000000947 */ /* 0x000fea0003800000 */
[----:B------:R0:W5:Y:S04]  /*47f0*/  LDG.E.128 R12, [R30.64+-0x200] ;  /* 0xfffe00081e0c7981 */ /* 0x000168000c1e1d00 */
[----:B------:R0:W5:Y:S02]  /*4800*/  LDG.E.128 R16, [R30.64] ;  /* 0x000000081e107981 */ /* 0x000164000c1e1d00 */
.L_x_378:
[----:B------:R-:W-:Y:S05]  /*4810*/  BSYNC B0 ;  /* 0x0000000000007941 */ /* 0x000fea0003800000 */
.L_x_377:
[----:B------:R-:W1:Y:S02]  /*4820*/  LDS R9, [R10] ;  /* 0x000000000a097984 */ /* 0x000e640000000800 */
[C---:B-1---5:R-:W-:Y:S02]  /*4830*/  FFMA.FTZ R8, R9.reuse, R12, R8 ;  /* 0x0000000c09087223 */ /* 0x062fe40000010008 */
[C---:B------:R-:W-:Y:S02]  /*4840*/  FFMA.FTZ R7, R9.reuse, R13, R7 ;  /* 0x0000000d09077223 */ /* 0x040fe40000010007 */
[----:B------:R-:W-:-:S02]  /*4850*/  FFMA.FTZ R6, R9, R14, R6 ;  /* 0x0000000e09067223 */ /* 0x000fc40000010006 */
[C---:B------:R-:W-:Y:S02]  /*4860*/  FFMA.FTZ R5, R9.reuse, R15, R5 ;  /* 0x0000000f09057223 */ /* 0x040fe40000010005 */
[C---:B------:R-:W-:Y:S02]  /*4870*/  FFMA.FTZ R4, R9.reuse, R16, R4 ;  /* 0x0000001009047223 */ /* 0x040fe40000010004 */
[C---:B------:R-:W-:Y:S02]  /*4880*/  FFMA.FTZ R3, R9.reuse, R17, R3 ;  /* 0x0000001109037223 */ /* 0x040fe40000010003 */
[C---:B------:R-:W-:Y:S02]  /*4890*/  FFMA.FTZ R2, R9.reuse, R18, R2 ;  /* 0x0000001209027223 */ /* 0x040fe40000010002 */
[----:B------:R-:W-:Y:S02]  /*48a0*/  FFMA.FTZ R0, R9, R19, R0 ;  /* 0x0000001309007223 */ /* 0x000fe40000010000 */
.L_x_373:
        /* <DEDUP_REMOVED lines=13> */
[----:B------:R-:W1:Y:S03]  /*4980*/  I2F.RP R13, R10 ;  /* 0x0000000a000d7306 */ /* 0x000e660000209400 */
[----:B------:R-:W-:-:S05]  /*4990*/  IMAD.MOV R2, RZ, RZ, -R2 ;  /* 0x000000ffff027224 */ /* 0x000fca00078e0a02 */
[----:B-1----:R-:W1:Y:S02]  /*49a0*/  MUFU.RCP R14, R13 ;  /* 0x0000000d000e7308 */ /* 0x002e640000001000 */
[----:B-1----:R-:W-:-:S06]  /*49b0*/  IADD3 R14, R14, 0xffffffe, RZ ;  /* 0x0ffffffe0e0e7810 */ /* 0x002fcc0007ffe0ff */
[----:B------:R-:W1:Y:S02]  /*49c0*/  F2I.FTZ.U32.TRUNC.NTZ R15, R14 ;  /* 0x0000000e000f7305 */ /* 0x000e64000021f000 */
[--C-:B-1----:R-:W-:Y:S02]  /*49d0*/  IMAD.MOV R0, RZ, RZ, -R15.reuse ;  /* 0x000000ffff007224 */ /* 0x102fe400078e0a0f */
[----:B------:R-:W-:Y:S02]  /*49e0*/  IMAD.MOV.U32 R14, RZ, RZ, RZ ;  /* 0x000000ffff0e7224 */ /* 0x000fe400078e00ff */
[----:B------:R-:W-:Y:S02]  /*49f0*/  IMAD R7, R0, R10, RZ ;  /* 0x0000000a00077224 */ /* 0x000fe400078e02ff */
[----:B------:R-:W1:Y:S02]  /*4a00*/  I2F.RP R0, R3 ;  /* 0x0000000300007306 */ /* 0x000e640000209400 */
[----:B------:R-:W-:-:S06]  /*4a10*/  IMAD.HI.U32 R7, R15, R7, R14 ;  /* 0x000000070f077227 */ /* 0x000fcc00078e000e */
[----:B------:R-:W-:-:S04]  /*4a20*/  IMAD.HI.U32 R7, R7, R12, RZ ;  /* 0x0000000c07077227 */ /* 0x000fc800078e00ff */
[----:B------:R-:W-:Y:S01]  /*4a30*/  IMAD R13, R7, R2, R12 ;  /* 0x00000002070d7224 */ /* 0x000fe200078e020c */
[----:B------:R-:W-:Y:S01]  /*4a40*/  LOP3.LUT R2, R11, R6, RZ, 0x3c, !PT ;  /* 0x000000060b027212 */ /* 0x000fe200078e3cff */
[----:B-1----:R-:W1:Y:S03]  /*4a50*/  MUFU.RCP R0, R0 ;  /* 0x0000000000007308 */ /* 0x002e660000001000 */
[----:B------:R-:W-:Y:S02]  /*4a60*/  ISETP.GT.U32.AND P1, PT, R10, R13, PT ;  /* 0x0000000d0a00720c */ /* 0x000fe40003f24070 */
[----:B------:R-:W-:-:S11]  /*4a70*/  ISETP.GE.AND P0, PT, R2, RZ, PT ;  /* 0x000000ff0200720c */ /* 0x000fd60003f06270 */
[----:B------:R-:W-:Y:S01]  /*4a80*/  @!P1 IMAD.IADD R13, R13, 0x1, -R10 ;  /* 0x000000010d0d9824 */ /* 0x000fe200078e0a0a */
[----:B------:R-:W-:Y:S02]  /*4a90*/  @!P1 IADD3 R7, R7, 0x1, RZ ;  /* 0x0000000107079810 */ /* 0x000fe40007ffe0ff */
[----:B-1----:R-:W-:Y:S02]  /*4aa0*/  IADD3 R12, R0, 0xffffffe, RZ ;  /* 0x0ffffffe000c7810 */ /* 0x002fe40007ffe0ff */
[----:B------:R-:W-:Y:S02]  /*4ab0*/  ISETP.GE.U32.AND P2, PT, R13, R10, PT ;  /* 0x0000000a0d00720c */ /* 0x000fe40003f46070 */
[----:B------:R-:W-:Y:S01]  /*4ac0*/  ISETP.NE.AND P1, PT, R6, RZ, PT ;  /* 0x000000ff0600720c */ /* 0x000fe20003f25270 */
[----:B------:R1:W2:Y:S10]  /*4ad0*/  F2I.FTZ.U32.TRUNC.NTZ R13, R12 ;  /* 0x0000000c000d7305 */ /* 0x0002b4000021f000 */
[----:B------:R-:W-:-:S05]  /*4ae0*/  @P2 IADD3 R7, R7, 0x1, RZ ;  /* 0x0000000107072810 */ /* 0x000fca0007ffe0ff */
[----:B------:R-:W-:Y:S01]  /*4af0*/  @!P0 IMAD.MOV R7, RZ, RZ, -R7 ;  /* 0x000000ffff078224 */ /* 0x000fe200078e0a07 */
[----:B------:R-:W-:Y:S01]  /*4b00*/  @!P1 LOP3.LUT R7, RZ, R6, RZ, 0x33, !PT ;  /* 0x00000006ff079212 */ /* 0x000fe200078e33ff */
[----:B-1----:R-:W-:Y:S01]  /*4b10*/  HFMA2.MMA R12, -RZ, RZ, 0, 0 ;  /* 0x00000000ff0c7435 */ /* 0x002fe200000001ff */
[----:B--2---:R-:W-:-:S03]  /*4b20*/  IMAD.MOV R2, RZ, RZ, -R13 ;  /* 0x000000ffff027224 */ /* 0x004fc600078e0a0d */
[----:B------:R-:W-:Y:S02]  /*4b30*/  IMAD R6, R7, R6, RZ ;  /* 0x0000000607067224 */ /* 0x000fe400078e02ff */
[----:B------:R-:W-:Y:S02]  /*4b40*/  IMAD R2, R2, R3, RZ ;  /* 0x0000000302027224 */ /* 0x000fe400078e02ff */
[----:B------:R-:W-:Y:S02]  /*4b50*/  IMAD.IADD R10, R11, 0x1, -R6 ;  /* 0x000000010b0a7824 */ /* 0x000fe400078e0a06 */
[----:B------:R-:W-:-:S03]  /*4b60*/  IMAD.HI.U32 R2, R13, R2, R12 ;  /* 0x000000020d027227 */ /* 0x000fc600078e000c */
[----:B------:R-:W-:Y:S01]  /*4b70*/  IABS R0, R10 ;  /* 0x0000000a00007213 */ /* 0x000fe20000000000 */
[----:B------:R-:W-:Y:S01]  /*4b80*/  IMAD.WIDE.U32 R14, R7, c[0x0][0x1e0], RZ ;  /* 0x00007800070e7a25 */ /* 0x000fe200078e00ff */
[----:B------:R-:W-:-:S03]  /*4b90*/  LOP3.LUT R10, R10, c[0x0][0x214], RZ, 0x3c, !PT ;  /* 0x000085000a0a7a12 */ /* 0x000fc600078e3cff */
[----:B------:R-:W-:Y:S01]  /*4ba0*/  IMAD.HI.U32 R12, R2, R0, RZ ;  /* 0x00000000020c7227 */ /* 0x000fe200078e00ff */
[----:B------:R-:W-:-:S03]  /*4bb0*/  ISETP.GE.AND P1, PT, R10, RZ, PT ;  /* 0x000000ff0a00720c */ /* 0x000fc60003f26270 */
[----:B------:R-:W-:-:S04]  /*4bc0*/  IMAD.MOV R2, RZ, RZ, -R12 ;  /* 0x000000ffff027224 */ /* 0x000fc800078e0a0c */
        /* <DEDUP_REMOVED lines=12> */
[----:B------:R-:W-:-:S04]  /*4c90*/  @!P0 LOP3.LUT R12, RZ, c[0x0][0x214], RZ, 0x33, !PT ;  /* 0x00008500ff0c8a12 */ /* 0x000fc800078e33ff */
[----:B------:R-:W-:Y:S01]  /*4ca0*/  SHF.R.S32.HI R2, RZ, 0x1f, R12 ;  /* 0x0000001fff027819 */ /* 0x000fe2000001140c */
[C---:B------:R-:W-:Y:S02]  /*4cb0*/  IMAD R6, R12.reuse, c[0x0][0x214], R6 ;  /* 0x000085000c067a24 */ /* 0x040fe400078e0206 */
[----:B------:R-:W-:-:S03]  /*4cc0*/  IMAD.WIDE.U32 R14, R12, c[0x0][0x1f0], R14 ;  /* 0x00007c000c0e7a25 */ /* 0x000fc600078e000e */
[----:B------:R-:W-:Y:S01]  /*4cd0*/  IADD3 R6, R11, -R6, RZ ;  /* 0x800000060b067210 */ /* 0x000fe20007ffe0ff */
[----:B------:R-:W-:-:S04]  /*4ce0*/  IMAD R3, R2, c[0x0][0x1f0], RZ ;  /* 0x00007c0002037a24 */ /* 0x000fc800078e02ff */
[----:B------:R-:W-:Y:S01]  /*4cf0*/  IMAD R7, R12, c[0x0][0x1f4], R3 ;  /* 0x00007d000c077a24 */ /* 0x000fe200078e0203 */
[----:B------:R-:W-:-:S03]  /*4d00*/  SHF.R.S32.HI R3, RZ, 0x1f, R6 ;  /* 0x0000001fff037819 */ /* 0x000fc60000011406 */
[----:B------:R-:W-:Y:S01]  /*4d10*/  IMAD.IADD R15, R15, 0x1, R7 ;  /* 0x000000010f0f7824 */ /* 0x000fe200078e0207 */
[----:B------:R-:W-:Y:S01]  /*4d20*/  IADD3 R7, R38, 0x80, RZ ;  /* 0x0000008026077810 */ /* 0x000fe20007ffe0ff */
[----:B------:R-:W-:Y:S02]  /*4d30*/  IMAD R3, R3, c[0x0][0x1e8], RZ ;  /* 0x00007a0003037a24 */ /* 0x000fe400078e02ff */
[----:B------:R-:W-:-:S04]  /*4d40*/  IMAD.WIDE.U32 R14, R6, c[0x0][0x1e8], R14 ;  /* 0x00007a00060e7a25 */ /* 0x000fc800078e000e */
[----:B------:R-:W-:Y:S01]  /*4d50*/  IMAD R3, R6, c[0x0][0x1ec], R3 ;  /* 0x00007b0006037a24 */ /* 0x000fe200078e0203 */
[-C--:B------:R-:W-:Y:S02]  /*4d60*/  IADD3 R0, P1, R38, R14.reuse, RZ ;  /* 0x0000000e26007210 */ /* 0x080fe40007f3e0ff */
[----:B------:R-:W-:Y:S01]  /*4d70*/  IADD3 R2, P0, R7, R14, RZ ;  /* 0x0000000e07027210 */ /* 0x000fe20007f1e0ff */
[----:B------:R-:W-:-:S05]  /*4d80*/  IMAD.IADD R6, R15, 0x1, R3 ;  /* 0x000000010f067824 */ /* 0x000fca00078e0203 */
[-C--:B------:R-:W-:Y:S02]  /*4d90*/  LEA.HI.X.SX32 R3, R38, R6.reuse, 0x1, P1 ;  /* 0x0000000626037211 */ /* 0x080fe400008f0eff */
[----:B------:R-:W-:Y:S02]  /*4da0*/  LEA.HI.X.SX32 R7, R7, R6, 0x1, P0 ;  /* 0x0000000607077211 */ /* 0x000fe400000f0eff */
[----:B------:R-:W-:Y:S02]  /*4db0*/  LEA R10, P1, R0, c[0x0][0x1d0], 0x1 ;  /* 0x00007400000a7a11 */ /* 0x000fe400078208ff */
[----:B------:R-:W-:Y:S02]  /*4dc0*/  LEA R6, P0, R2, c[0x0][0x1d0], 0x1 ;  /* 0x0000740002067a11 */ /* 0x000fe400078008ff */
[----:B------:R-:W-:Y:S02]  /*4dd0*/  LEA.HI.X R11, R0, c[0x0][0x1d4], R3, 0x1, P1 ;  /* 0x00007500000b7a11 */ /* 0x000fe400008f0c03 */
[----:B------:R-:W-:-:S03]  /*4de0*/  LEA.HI.X R7, R2, c[0x0][0x1d4], R7, 0x1, P0 ;  /* 0x0000750002077a11 */ /* 0x000fc600000f0c07 */
[----:B------:R-:W-:Y:S04]  /*4df0*/  STG.E.64 [R10.64], R8 ;  /* 0x000000080a007986 */ /* 0x000fe8000c101b08 */
[----:B------:R-:W-:Y:S01]  /*4e00*/  STG.E.64 [R6.64], R4 ;  /* 0x0000000406007986 */ /* 0x000fe2000c101b08 */
[----:B------:R-:W-:Y:S05]  /*4e10*/  EXIT ;  /* 0x000000000000794d */ /* 0x000fea0003800000 */
        .weak           $__internal_7_$__cuda_sm20_div_s64
        .type           $__internal_7_$__cuda_sm20_div_s64,@function
        .size           $__internal_7_$__cuda_sm20_div_s64,(.L_x_8723 - $__internal_7_$__cuda_sm20_div_s64)
$__internal_7_$__cuda_sm20_div_s64:
        /* <DEDUP_REMOVED lines=83> */
[----:B------:R-:W-:Y:S06]  /*5350*/  RET.REL.NODEC R46 `(_ZN5flash32flash_fwd_splitkv_combine_kernelI23Flash_fwd_kernel_traitsILi256ELi64ELi64ELi4ELb0ELb0EN7cutlass6half_tE19Flash_kernel_traitsILi256ELi64ELi64ELi4ES3_EELi4ELi7ELb1EEEvNS_16Flash_fwd_paramsE) ;  /* 0xffffaca02e007950 */ /* 0x000fec0003c3ffff */
.L_x_379:
        /* <DEDUP_REMOVED lines=10> */
.L_x_8723:


//--------------------- .text._ZN5flash32flash_fwd_splitkv_combine_kernelI23Flash_fwd_kernel_traitsILi256ELi64ELi64ELi4ELb0ELb0EN7cutlass6half_tE19Flash_kernel_traitsILi256ELi64ELi64ELi4ES3_EELi4ELi6ELb1EEEvNS_16Flash_fwd_paramsE --------------------------
	.section	.text._ZN5flash32flash_fwd_splitkv_combine_kernelI23Flash_fwd_kernel_traitsILi256ELi64ELi64ELi4ELb0ELb0EN7cutlass6half_tE19Flash_kernel_traitsILi256ELi64ELi64ELi4ES3_EELi4ELi6ELb1EEEvNS_16Flash_fwd_paramsE,"ax",@progbits
	.sectioninfo	@"SHI_REGISTERS=60"
	.align	128
        .global         _ZN5flash32flash_fwd_splitkv_combine_kernelI23Flash_fwd_kernel_traitsILi256ELi64ELi64ELi4ELb0ELb0EN7cutlass6half_tE19Flash_kernel_traitsILi256ELi64ELi64ELi4ES3_EELi4ELi6ELb1EEEvNS_16Flash_fwd_paramsE
        .type           _ZN5flash32flash_fwd_splitkv_combine_kernelI23Flash_fwd_kernel_traitsILi256ELi64ELi64ELi4ELb0ELb0EN7cutlass6half_tE19Flash_kernel_traitsILi256ELi64ELi64ELi4ES3_EELi4ELi6ELb1EEEvNS_16Flash_fwd_paramsE,@function
        .size           _ZN5flash32flash_fwd_splitkv_combine_kernelI23Flash_fwd_kernel_traitsILi256ELi64ELi64ELi4ELb0ELb0EN7cutlass6half_tE19Flash_kernel_traitsILi256ELi64ELi64ELi4ES3_EELi4ELi6ELb1EEEvNS_16Flash_fwd_paramsE,(.L_x_8724 - _ZN5flash32flash_fwd_splitkv_combine_kernelI23Flash_fwd_kernel_traitsILi256ELi64ELi64ELi4ELb0ELb0EN7cutlass6half_tE19Flash_kernel_traitsILi256ELi64ELi64ELi4ES3_EELi4ELi6ELb1EEEvNS_16Flash_fwd_paramsE)
        .other          _ZN5flash32flash_fwd_splitkv_combine_kernelI23Flash_fwd_kernel_traitsILi256ELi64ELi64ELi4ELb0ELb0EN7cutlass6half_tE19Flash_kernel_traitsILi256ELi64ELi64ELi4ES3_EELi4ELi6ELb1EEEvNS_16Flash_fwd_paramsE,@"STO_CUDA_ENTRY STV_DEFAULT"
_ZN5flash32flash_fwd_splitkv_combine_kernelI23Flash_fwd_kernel_traitsILi256ELi64ELi64ELi4ELb0ELb0EN7cutlass6half_tE19Flash_kernel_traitsILi256ELi64ELi64ELi4ES3_EELi4ELi6ELb1EEEvNS_16Flash_fwd_paramsE:
.text._ZN5flash32flash_fwd_splitkv_combine_kernelI23Flash_fwd_kernel_traitsILi256ELi64ELi64ELi4ELb0ELb0EN7cutlass6half_tE19Flash_kernel_traitsILi256ELi64ELi64ELi4ES3_EELi4ELi6ELb1EEEvNS_16Flash_fwd_paramsE:
        /* <DEDUP_REMOVED lines=23> */
[----:B------:R-:W-:Y:S05]  /*0170*/  CALL.REL.NOINC `($__internal_8_$__cuda_sm20_div_s64) ;  /* 0x0000493000007944 */ /* 0x000fea0003c00000 */
[----:B------:R-:W-:Y:S05]  /*0180*/  BRA `(.L_x_381) ;  /* 0x0000013000007947 */ /* 0x000fea0003800000 */
.L_x_380:
        /* <DEDUP_REMOVED lines=19> */
.L_x_381:
        /* <DEDUP_REMOVED lines=11> */
[----:B------:R-:W-:Y:S05]  /*0370*/  CALL.REL.NOINC `($__internal_8_$__cuda_sm20_div_s64) ;  /* 0x0000473000007944 */ /* 0x000fea0003c00000 */
[----:B------:R-:W-:Y:S02]  /*0380*/  MOV R8, R22 ;  /* 0x0000001600087202 */ /* 0x000fe40000000f00 */
[----:B------:R-:W-:Y:S01]  /*0390*/  MOV R9, R23 ;  /* 0x0000001700097202 */ /* 0x000fe20000000f00 */
[----:B------:R-:W-:Y:S05]  /*03a0*/  BRA `(.L_x_384) ;  /* 0x0000013000007947 */ /* 0x000fea0003800000 */
.L_x_383:
        /* <DEDUP_REMOVED lines=19> */
.L_x_384:
[----:B------:R-:W-:Y:S05]  /*04e0*/  BSYNC B0 ;  /* 0x0000000000007941 */ /* 0x000fea0003800000 */
.L_x_382:
        /* <DEDUP_REMOVED lines=42> */
.L_x_386:
        /* <DEDUP_REMOVED lines=19> */
.L_x_387:
[----:B------:R-:W-:Y:S05]  /*08c0*/  BSYNC B0 ;  /* 0x0000000000007941 */ /* 0x000fea0003800000 */
.L_x_385:
        /* <DEDUP_REMOVED lines=74> */
[----:B------:R-:W-:Y:S02]  /*0d70*/  MOV R40, R22 ;  /* 0x0000001600287202 */ /* 0x000fe40000000f00 */
[----:B------:R-:W-:Y:S01]  /*0d80*/  MOV R41, R23 ;  /* 0x0000001700297202 */ /* 0x000fe20000000f00 */
[----:B------:R-:W-:Y:S05]  /*0d90*/  BRA `(.L_x_390) ;  /* 0x0000013000007947 */ /* 0x000fea0003800000 */
.L_x_389:
        /* <DEDUP_REMOVED lines=19> */
.L_x_390:
[----:B------:R-:W-:Y:S05]  /*0ed0*/  BSYNC B0 ;  /* 0x0000000000007941 */ /* 0x000fea0003800000 */
.L_x_388:
        /* <DEDUP_REMOVED lines=41> */
.L_x_392:
        /* <DEDUP_REMOVED lines=19> */
.L_x_393:
[----:B------:R-:W-:Y:S05]  /*12a0*/  BSYNC B0 ;  /* 0x0000000000007941 */ /* 0x000fea0003800000 */
.L_x_391:
        /* <DEDUP_REMOVED lines=236> */
[----:B------:R-:W-:Y:S05]  /*2170*/  CALL.REL.NOINC `($__internal_8_$__cuda_sm20_div_s64) ;  /* 0x0000293000007944 */ /* 0x000fea0003c00000 */
        /* <DEDUP_REMOVED lines=10> */
.L_x_398:
        /* <DEDUP_REMOVED lines=22> */
.L_x_399:
[----:B------:R-:W-:Y:S05]  /*2380*/  BSYNC B0 ;  /* 0x0000000000007941 */ /* 0x000fea0003800000 */
.L_x_397:
[----:B------:R-:W-:Y:S01]  /*2390*/  LOP3.LUT R19, R17, R0, RZ, 0xfc, !PT ;  /* 0x0000000011137212 */ /* 0x000fe200078efcff */
[----:B------:R-:W-:Y:S03]  /*23a0*/  BSSY B0, `(.L_x_400) ;  /* 0x0000028000007945 */ /* 0x000fe60003800000 */
[----:B------:R-:W-:-:S13]  /*23b0*/  ISETP.NE.U32.AND P0, PT, R19, RZ, PT ;  /* 0x000000ff1300720c */ /* 0x000fda0003f05070 */
[----:B------:R-:W-:Y:S05]  /*23c0*/  @!P0 BRA `(.L_x_401) ;  /* 0x000000f000008947 */ /* 0x000fea0003800000 */
[----:B------:R-:W-:Y:S01]  /*23d0*/  IMAD.MOV.U32 R28, RZ, RZ, R29 ;  /* 0x000000ffff1c7224 */ /* 0x000fe200078e001d */
[----:B------:R-:W-:Y:S02]  /*23e0*/  MOV R25, R0 ;  /* 0x0000000000197202 */ /* 0x000fe40000000f00 */
[----:B------:R-:W-:Y:S02]  /*23f0*/  MOV R26, 0x2410 ;  /* 0x00002410001a7802 */ /* 0x000fe40000000f00 */
[----:B------:R-:W-:Y:S05]  /*2400*/  CALL.REL.NOINC `($__internal_8_$__cuda_sm20_div_s64) ;  /* 0x000026a000007944 */ /* 0x000fea0003c00000 */
        /* <DEDUP_REMOVED lines=11> */
.L_x_401:
        /* <DEDUP_REMOVED lines=22> */
.L_x_402:
[----:B------:R-:W-:Y:S05]  /*2620*/  BSYNC B0 ;  /* 0x0000000000007941 */ /* 0x000fea0003800000 */
.L_x_400:
        /* <DEDUP_REMOVED lines=11> */
[----:B------:R-:W-:Y:S05]  /*26e0*/  CALL.REL.NOINC `($__internal_8_$__cuda_sm20_div_s64) ;  /* 0x000023c000007944 */ /* 0x000fea0003c00000 */
[----:B------:R-:W-:-:S04]  /*26f0*/  IADD3 R17, P0, RZ, -R22, RZ ;  /* 0x80000016ff117210 */ /* 0x000fc80007f1e0ff */
[----:B------:R-:W-:Y:S01]  /*2700*/  IADD3.X R18, RZ, ~R23, RZ, P0, !PT ;  /* 0x80000017ff127210 */ /* 0x000fe200007fe4ff */
[----:B------:R-:W-:-:S04]  /*2710*/  IMAD.WIDE.U32 R42, R5, R17, R42 ;  /* 0x00000011052a7225 */ /* 0x000fc800078e002a */
[----:B------:R-:W-:-:S04]  /*2720*/  IMAD R18, R18, R5, RZ ;  /* 0x0000000512127224 */ /* 0x000fc800078e02ff */
[----:B------:R-:W-:-:S05]  /*2730*/  IMAD R4, R4, R17, R18 ;  /* 0x0000001104047224 */ /* 0x000fca00078e0212 */
[----:B------:R-:W-:Y:S01]  /*2740*/  IADD3 R4, R43, R4, RZ ;  /* 0x000000042b047210 */ /* 0x000fe20007ffe0ff */
[----:B------:R-:W-:Y:S05]  /*2750*/  BRA `(.L_x_405) ;  /* 0x0000016000007947 */ /* 0x000fea0003800000 */
.L_x_404:
        /* <DEDUP_REMOVED lines=22> */
.L_x_405:
[----:B------:R-:W-:Y:S05]  /*28c0*/  BSYNC B0 ;  /* 0x0000000000007941 */ /* 0x000fea0003800000 */
.L_x_403:
        /* <DEDUP_REMOVED lines=38> */
[----:B------:R-:W-:Y:S05]  /*2b30*/  CALL.REL.NOINC `($__internal_8_$__cuda_sm20_div_s64) ;  /* 0x00001f7000007944 */ /* 0x000fea0003c00000 */
        /* <DEDUP_REMOVED lines=12> */
.L_x_407:
        /* <DEDUP_REMOVED lines=23> */
.L_x_408:
[----:B------:R-:W-:Y:S05]  /*2d70*/  BSYNC B0 ;  /* 0x0000000000007941 */ /* 0x000fea0003800000 */
.L_x_406:
        /* <DEDUP_REMOVED lines=18> */
.L_x_410:
        /* <DEDUP_REMOVED lines=22> */
.L_x_411:
[----:B------:R-:W-:Y:S05]  /*3000*/  BSYNC B0 ;  /* 0x0000000000007941 */ /* 0x000fea0003800000 */
.L_x_409:
        /* <DEDUP_REMOVED lines=22> */
.L_x_413:
        /* <DEDUP_REMOVED lines=23> */
.L_x_414:
[----:B------:R-:W-:Y:S05]  /*32e0*/  BSYNC B0 ;  /* 0x0000000000007941 */ /* 0x000fea0003800000 */
.L_x_412:
        /* <DEDUP_REMOVED lines=25> */
[----:B------:R-:W-:Y:S05]  /*3480*/  CALL.REL.NOINC `($__internal_8_$__cuda_sm20_div_s64) ;  /* 0x0000162000007944 */ /* 0x000fea0003c00000 */
        /* <DEDUP_REMOVED lines=11> */
.L_x_416:
        /* <DEDUP_REMOVED lines=23> */
.L_x_417:
[----:B------:R-:W-:Y:S05]  /*36b0*/  BSYNC B0 ;  /* 0x0000000000007941 */ /* 0x000fea0003800000 */
.L_x_415:
        /* <DEDUP_REMOVED lines=27> */
.L_x_419:
        /* <DEDUP_REMOVED lines=23> */
.L_x_420:
[----:B------:R-:W-:Y:S05]  /*39e0*/  BSYNC B0 ;  /* 0x0000000000007941 */ /* 0x000fea0003800000 */
.L_x_418:
        /* <DEDUP_REMOVED lines=20> */
.L_x_396:
[----:B------:R-:W-:-:S04]  /*3b30*/  LEA R2, P0, R38, c[0x0][0x200], 0x2 ;  /* 0x0000800026027a11 */ /* 0x000fc800078010ff */
[----:B------:R-:W-:-:S05]  /*3b40*/  LEA.HI.X R3, R38, c[0x0][0x204], R39, 0x2, P0 ;  /* 0x0000810026037a11 */ /* 0x000fca00000f1427 */
[----:B------:R0:W-:Y:S04]  /*3b50*/  STG.E [R2.64], R31 ;  /* 0x0000001f02007986 */ /* 0x0001e8000c10190a */
.L_x_395:
[----:B------:R-:W-:Y:S05]  /*3b60*/  BSYNC B1 ;  /* 0x0000000000017941 */ /* 0x000fea0003800000 */
.L_x_394:
[C---:B------:R-:W-:Y:S01]  /*3b70*/  ISETP.GE.OR P0, PT, R36.reuse, c[0x0][0x314], P2 ;  /* 0x0000c50024007a0c */ /* 0x040fe20001706670 */
[----:B------:R-:W-:Y:S01]  /*3b80*/  IMAD.MOV.U32 R21, RZ, RZ, c[0x0][0x314] ;  /* 0x0000c500ff157624 */ /* 0x000fe200078e00ff */
[C---:B------:R-:W-:Y:S01]  /*3b90*/  IADD3 R0, R36.reuse, 0x20, RZ ;  /* 0x0000002024007810 */ /* 0x040fe20007ffe0ff */
[----:B------:R-:W-:Y:S01]  /*3ba0*/  IMAD.SHL.U32 R36, R36, 0x4, RZ ;  /* 0x0000000424247824 */ /* 0x000fe200078e00ff */
[----:B0-----:R-:W-:Y:S02]  /*3bb0*/  CS2R R4, SRZ ;  /* 0x0000000000047805 */ /* 0x001fe4000001ff00 */
[----:B------:R-:W-:Y:S01]  /*3bc0*/  ISETP.GE.OR P2, PT, R0, c[0x0][0x314], P2 ;  /* 0x0000c50000007a0c */ /* 0x000fe20001746670 */
[----:B------:R-:W-:-:S06]  /*3bd0*/  HFMA2.MMA R0, -RZ, RZ, 0, 0 ;  /* 0x00000000ff007435 */ /* 0x000fcc00000001ff */
[----:B------:R-:W-:-:S04]  /*3be0*/  @!P0 FADD.FTZ R3, -R31, R34 ;  /* 0x000000221f038221 */ /* 0x000fc80000010100 */
[----:B------:R-:W-:Y:S02]  /*3bf0*/  @!P0 FMUL.FTZ R3, R3, 1.4426950216293334961 ;  /* 0x3fb8aa3b03038820 */ /* 0x000fe40000410000 */
[----:B------:R-:W-:Y:S02]  /*3c00*/  @!P2 FADD.FTZ R31, -R31, R33 ;  /* 0x000000211f1fa221 */ /* 0x000fe40000010100 */
[----:B------:R-:W0:Y:S02]  /*3c10*/  @!P0 MUFU.EX2 R6, R3 ;  /* 0x0000000300068308 */ /* 0x000e240000000800 */
[----:B------:R-:W-:-:S06]  /*3c20*/  @!P2 FMUL.FTZ R8, R31, 1.4426950216293334961 ;  /* 0x3fb8aa3b1f08a820 */ /* 0x000fcc0000410000 */
[----:B------:R-:W1:Y:S01]  /*3c30*/  @!P2 MUFU.EX2 R8, R8 ;  /* 0x000000080008a308 */ /* 0x000e620000000800 */
[----:B0-----:R0:W-:Y:S01]  /*3c40*/  @!P0 STS [R27.X4], R6 ;  /* 0x000000061b008388 */ /* 0x0011e20000004800 */
[----:B------:R-:W-:Y:S01]  /*3c50*/  ISETP.GE.AND P0, PT, R21, 0x1, PT ;  /* 0x000000011500780c */ /* 0x000fe20003f06270 */
[----:B------:R-:W-:Y:S02]  /*3c60*/  CS2R R2, SRZ ;  /* 0x0000000000027805 */ /* 0x000fe4000001ff00 */
[----:B-1----:R1:W-:Y:S01]  /*3c70*/  @!P2 STS [R27.X4+0x280], R8 ;  /* 0x000280081b00a388 */ /* 0x0023e20000004800 */
[----:B0-----:R-:W-:Y:S01]  /*3c80*/  CS2R R6, SRZ ;  /* 0x0000000000067805 */ /* 0x001fe2000001ff00 */
[----:B-1----:R-:W-:Y:S02]  /*3c90*/  MOV R8, RZ ;  /* 0x000000ff00087202 */ /* 0x002fe40000000f00 */
        /* <DEDUP_REMOVED lines=29> */
.L_x_423:
        /* <DEDUP_REMOVED lines=57> */
.L_x_422:
        /* <DEDUP_REMOVED lines=35> */
.L_x_424:
[----:B------:R-:W-:-:S13]  /*4430*/  ISETP.LT.OR P4, PT, R22, c[0x0][0x314], P4 ;  /* 0x0000c50016007a0c */ /* 0x000fda0002781670 */
[----:B------:R-:W-:Y:S05]  /*4440*/  @!P4 BRA `(.L_x_421) ;  /* 0x000000f00000c947 */ /* 0x000fea0003800000 */
[----:B------:R-:W-:Y:S01]  /*4450*/  ISETP.GE.AND P0, PT, R11, R24, PT ;  /* 0x000000180b00720c */ /* 0x000fe20003f06270 */
[----:B------:R-:W-:-:S12]  /*4460*/  BSSY B0, `(.L_x_425) ;  /* 0x0000004000007945 */ /* 0x000fd80003800000 */
[----:B------:R-:W-:Y:S05]  /*4470*/  @P0 BRA `(.L_x_426) ;  /* 0x0000002000000947 */ /* 0x000fea0003800000 */
[----:B------:R0:W5:Y:S04]  /*4480*/  LDG.E.128 R12, [R30.64+-0x200] ;  /* 0xfffe000a1e0c7981 */ /* 0x000168000c1e1d00 */
[----:B------:R0:W5:Y:S02]  /*4490*/  LDG.E.128 R16, [R30.64] ;  /* 0x0000000a1e107981 */ /* 0x000164000c1e1d00 */
.L_x_426:
[----:B------:R-:W-:Y:S05]  /*44a0*/  BSYNC B0 ;  /* 0x0000000000007941 */ /* 0x000fea0003800000 */
.L_x_425:
        /* <DEDUP_REMOVED lines=9> */
.L_x_421:
        /* <DEDUP_REMOVED lines=87> */
        .weak           $__internal_8_$__cuda_sm20_div_s64
        .type           $__internal_8_$__cuda_sm20_div_s64,@function
        .size           $__internal_8_$__cuda_sm20_div_s64,(.L_x_8724 - $__internal_8_$__cuda_sm20_div_s64)
$__internal_8_$__cuda_sm20_div_s64:
        /* <DEDUP_REMOVED lines=83> */
[----:B------:R-:W-:Y:S06]  /*4fe0*/  RET.REL.NODEC R44 `(_ZN5flash32flash_fwd_splitkv_combine_kernelI23Flash_fwd_kernel_traitsILi256ELi64ELi64ELi4ELb0ELb0EN7cutlass6half_tE19Flash_kernel_traitsILi256ELi64ELi64ELi4ES3_EELi4ELi6ELb1EEEvNS_16Flash_fwd_paramsE) ;  /* 0xffffb0102c007950 */ /* 0x000fec0003c3ffff */
.L_x_427:
        /* <DEDUP_REMOVED lines=9> */
.L_x_8724:


//--------------------- .text._ZN5flash32flash_fwd_splitkv_combine_kernelI23Flash_fwd_kernel_traitsILi256ELi64ELi64ELi4ELb0ELb0EN7cutlass6half_tE19Flash_kernel_traitsILi256ELi64ELi64ELi4ES3_EELi4ELi5ELb1EEEvNS_16Flash_fwd_paramsE --------------------------
	.section	.text._ZN5flash32flash_fwd_splitkv_combine_kernelI23Flash_fwd_kernel_traitsILi256ELi64ELi64ELi4ELb0ELb0EN7cutlass6half_tE19Flash_kernel_traitsILi256ELi64ELi64ELi4ES3_EELi4ELi5ELb1EEEvNS_16Flash_fwd_paramsE,"ax",@progbits
	.sectioninfo	@"SHI_REGISTERS=52"
	.align	128
        .global         _ZN5flash32flash_fwd_splitkv_combine_kernelI23Flash_fwd_kernel_traitsILi256ELi64ELi64ELi4ELb0ELb0EN7cutlass6half_tE19Flash_kernel_traitsILi256ELi64ELi64ELi4ES3_EELi4ELi5ELb1EEEvNS_16Flash_fwd_paramsE
        .type           _ZN5flash32flash_fwd_splitkv_combine_kernelI23Flash_fwd_kernel_traitsILi256ELi64ELi64ELi4ELb0ELb0EN7cutlass6half_tE19Flash_kernel_traitsILi256ELi64ELi64ELi4ES3_EELi4ELi5ELb1EEEvNS_16Flash_fwd_paramsE,@function
        .size           _ZN5flash32flash_fwd_splitkv_combine_kernelI23Flash_fwd_kernel_traitsILi256ELi64ELi64ELi4ELb0ELb0EN7cutlass6half_tE19Flash_kernel_traitsILi256ELi64ELi64ELi4ES3_EELi4ELi5ELb1EEEvNS_16Flash_fwd_paramsE,(.L_x_8725 - _ZN5flash32flash_fwd_splitkv_combine_kernelI23Flash_fwd_kernel_traitsILi256ELi64ELi64ELi4ELb0ELb0EN7cutlass6half_tE19Flash_kernel_traitsILi256ELi64ELi64ELi4ES3_EELi4ELi5ELb1EEEvNS_16Flash_fwd_paramsE)
        .other          _ZN5flash32flash_fwd_splitkv_combine_kernelI23Flash_fwd_kernel_traitsILi256ELi64ELi64ELi4ELb0ELb0EN7cutlass6half_tE19Flash_kernel_traitsILi256ELi64ELi64ELi4ES3_EELi4ELi5ELb1EEEvNS_16Flash_fwd_paramsE,@"STO_CUDA_ENTRY STV_DEFAULT"
_ZN5flash32flash_fwd_splitkv_combine_kernelI23Flash_fwd_kernel_traitsILi256ELi64ELi64ELi4ELb0ELb0EN7cutlass6half_tE19Flash_kernel_traitsILi256ELi64ELi64ELi4ES3_EELi4ELi5ELb1EEEvNS_16Flash_fwd_paramsE:
.text._ZN5flash32flash_fwd_splitkv_combine_kernelI23Flash_fwd_kernel_traitsILi256ELi64ELi64ELi4ELb0ELb0EN7cutlass6half_tE19Flash_kernel_traitsILi256ELi64ELi64ELi4ES3_EELi4ELi5ELb1EEEvNS_16Flash_fwd_paramsE:
        /* <DEDUP_REMOVED lines=23> */
[----:B------:R-:W-:Y:S05]  /*0170*/  CALL.REL.NOINC `($__internal_9_$__cuda_sm20_div_s64) ;  /* 0x000048c000007944 */ /* 0x000fea0003c00000 */
[----:B------:R-:W-:Y:S05]  /*0180*/  BRA `(.L_x_429) ;  /* 0x0000013000007947 */ /* 0x000fea0003800000 */
.L_x_428:
        /* <DEDUP_REMOVED lines=19> */
.L_x_429:
        /* <DEDUP_REMOVED lines=12> */
[----:B------:R-:W-:Y:S05]  /*0380*/  CALL.REL.NOINC `($__internal_9_$__cuda_sm20_div_s64) ;  /* 0x000046b000007944 */ /* 0x000fea0003c00000 */
[----:B------:R-:W-:Y:S02]  /*0390*/  MOV R8, R20 ;  /* 0x0000001400087202 */ /* 0x000fe40000000f00 */
[----:B------:R-:W-:Y:S01]  /*03a0*/  MOV R9, R21 ;  /* 0x0000001500097202 */ /* 0x000fe20000000f00 */
[----:B------:R-:W-:Y:S05]  /*03b0*/  BRA `(.L_x_432) ;  /* 0x0000013000007947 */ /* 0x000fea0003800000 */
.L_x_431:
        /* <DEDUP_REMOVED lines=19> */
.L_x_432:
[----:B------:R-:W-:Y:S05]  /*04f0*/  BSYNC B0 ;  /* 0x0000000000007941 */ /* 0x000fea0003800000 */
.L_x_430:
        /* <DEDUP_REMOVED lines=43> */
.L_x_434:
        /* <DEDUP_REMOVED lines=19> */
.L_x_435:
[----:B------:R-:W-:Y:S05]  /*08e0*/  BSYNC B0 ;  /* 0x0000000000007941 */ /* 0x000fea0003800000 */
.L_x_433:
        /* <DEDUP_REMOVED lines=74> */
[----:B------:R-:W-:Y:S02]  /*0d90*/  MOV R32, R20 ;  /* 0x0000001400207202 */ /* 0x000fe40000000f00 */
[----:B------:R-:W-:Y:S01]  /*0da0*/  MOV R33, R21 ;  /* 0x0000001500217202 */ /* 0x000fe20000000f00 */
[----:B------:R-:W-:Y:S05]  /*0db0*/  BRA `(.L_x_438) ;  /* 0x0000013000007947 */ /* 0x000fea0003800000 */
.L_x_437:
        /* <DEDUP_REMOVED lines=19> */
.L_x_438:
[----:B------:R-:W-:Y:S05]  /*0ef0*/  BSYNC B0 ;  /* 0x0000000000007941 */ /* 0x000fea0003800000 */
.L_x_436:
        /* <DEDUP_REMOVED lines=41> */
.L_x_440:
        /* <DEDUP_REMOVED lines=19> */
.L_x_441:
[----:B------:R-:W-:Y:S05]  /*12c0*/  BSYNC B0 ;  /* 0x0000000000007941 */ /* 0x000fea0003800000 */
.L_x_439:
        /* <DEDUP_REMOVED lines=131> */
.L_x_443:
[----:B------:R-:W-:Y:S05]  /*1b00*/  BSYNC B0 ;  /* 0x0000000000007941 */ /* 0x000fea0003800000 */
.L_x_442:
        /* <DEDUP_REMOVED lines=99> */
.L_x_448:
        /* <DEDUP_REMOVED lines=22> */
.L_x_449:
[----:B------:R-:W-:Y:S05]  /*22a0*/  BSYNC B0 ;  /* 0x0000000000007941 */ /* 0x000fea0003800000 */
.L_x_447:
[----:B------:R-:W-:Y:S01]  /*22b0*/  LOP3.LUT R19, R17, R0, RZ, 0xfc, !PT ;  /* 0x0000000011137212 */ /* 0x000fe200078efcff */
[----:B------:R-:W-:Y:S03]  /*22c0*/  BSSY B0, `(.L_x_450) ;  /* 0x0000028000007945 */ /* 0x000fe60003800000 */
[----:B------:R-:W-:-:S13]  /*22d0*/  ISETP.NE.U32.AND P0, PT, R19, RZ, PT ;  /* 0x000000ff1300720c */ /* 0x000fda0003f05070 */
[----:B------:R-:W-:Y:S05]  /*22e0*/  @!P0 BRA `(.L_x_451) ;  /* 0x000000f000008947 */ /* 0x000fea0003800000 */
[----:B------:R-:W-:Y:S01]  /*22f0*/  IMAD.MOV.U32 R24, RZ, RZ, R30 ;  /* 0x000000ffff187224 */ /* 0x000fe200078e001e */
[----:B------:R-:W-:Y:S02]  /*2300*/  MOV R23, R0 ;  /* 0x0000000000177202 */ /* 0x000fe40000000f00 */
[----:B------:R-:W-:Y:S02]  /*2310*/  MOV R22, 0x2330 ;  /* 0x0000233000167802 */ /* 0x000fe40000000f00 */
[----:B------:R-:W-:Y:S05]  /*2320*/  CALL.REL.NOINC `($__internal_9_$__cuda_sm20_div_s64) ;  /* 0x0000271000007944 */ /* 0x000fea0003c00000 */
        /* <DEDUP_REMOVED lines=11> */
.L_x_451:
        /* <DEDUP_REMOVED lines=22> */
.L_x_452:
[----:B------:R-:W-:Y:S05]  /*2540*/  BSYNC B0 ;  /* 0x0000000000007941 */ /* 0x000fea0003800000 */
.L_x_450:
        /* <DEDUP_REMOVED lines=11> */
[----:B------:R-:W-:Y:S05]  /*2600*/  CALL.REL.NOINC `($__internal_9_$__cuda_sm20_div_s64) ;  /* 0x0000243000007944 */ /* 0x000fea0003c00000 */
[----:B------:R-:W-:-:S04]  /*2610*/  IADD3 R17, P0, RZ, -R20, RZ ;  /* 0x80000014ff117210 */ /* 0x000fc80007f1e0ff */
[----:B------:R-:W-:Y:S01]  /*2620*/  IADD3.X R18, RZ, ~R21, RZ, P0, !PT ;  /* 0x80000015ff127210 */ /* 0x000fe200007fe4ff */
[----:B------:R-:W-:-:S04]  /*2630*/  IMAD.WIDE.U32 R36, R5, R17, R36 ;  /* 0x0000001105247225 */ /* 0x000fc800078e0024 */
[----:B------:R-:W-:-:S04]  /*2640*/  IMAD R18, R18, R5, RZ ;  /* 0x0000000512127224 */ /* 0x000fc800078e02ff */
[----:B------:R-:W-:-:S05]  /*2650*/  IMAD R4, R4, R17, R18 ;  /* 0x0000001104047224 */ /* 0x000fca00078e0212 */
[----:B------:R-:W-:Y:S01]  /*2660*/  IADD3 R4, R37, R4, RZ ;  /* 0x0000000425047210 */ /* 0x000fe20007ffe0ff */
[----:B------:R-:W-:Y:S05]  /*2670*/  BRA `(.L_x_455) ;  /* 0x0000016000007947 */ /* 0x000fea0003800000 */
.L_x_454:
        /* <DEDUP_REMOVED lines=22> */
.L_x_455:
[----:B------:R-:W-:Y:S05]  /*27e0*/  BSYNC B0 ;  /* 0x0000000000007941 */ /* 0x000fea0003800000 */
.L_x_453:
        /* <DEDUP_REMOVED lines=38> */
[----:B------:R-:W-:Y:S05]  /*2a50*/  CALL.REL.NOINC `($__internal_9_$__cuda_sm20_div_s64) ;  /* 0x00001fe000007944 */ /* 0x000fea0003c00000 */
        /* <DEDUP_REMOVED lines=12> */
.L_x_457:
        /* <DEDUP_REMOVED lines=23> */
.L_x_458:
[----:B------:R-:W-:Y:S05]  /*2c90*/  BSYNC B0 ;  /* 0x0000000000007941 */ /* 0x000fea0003800000 */
.L_x_456:
        /* <DEDUP_REMOVED lines=19> */
.L_x_460:
        /* <DEDUP_REMOVED lines=22> */
.L_x_461:
[----:B------:R-:W-:Y:S05]  /*2f30*/  BSYNC B0 ;  /* 0x0000000000007941 */ /* 0x000fea0003800000 */
.L_x_459:
        /* <DEDUP_REMOVED lines=20> */
.L_x_463:
        /* <DEDUP_REMOVED lines=23> */
.L_x_464:
[----:B------:R-:W-:Y:S05]  /*31f0*/  BSYNC B0 ;  /* 0x0000000000007941 */ /* 0x000fea0003800000 */
.L_x_462:
        /* <DEDUP_REMOVED lines=25> */
[----:B------:R-:W-:Y:S05]  /*3390*/  CALL.REL.NOINC `($__internal_9_$__cuda_sm20_div_s64) ;  /* 0x000016a000007944 */ /* 0x000fea0003c00000 */
        /* <DEDUP_REMOVED lines=12> */
.L_x_466:
        /* <DEDUP_REMOVED lines=23> */
.L_x_467:
[----:B------:R-:W-:Y:S05]  /*35d0*/  BSYNC B0 ;  /* 0x0000000000007941 */ /* 0x000fea0003800000 */
.L_x_465:
        /* <DEDUP_REMOVED lines=29> */
.L_x_469:
        /* <DEDUP_REMOVED lines=23> */
.L_x_470:
[----:B------:R-:W-:Y:S05]  /*3920*/  BSYNC B0 ;  /* 0x0000000000007941 */ /* 0x000fea0003800000 */
.L_x_468:
        /* <DEDUP_REMOVED lines=20> */
.L_x_446:
[----:B------:R-:W-:-:S04]  /*3a70*/  LEA R2, P0, R36, c[0x0][0x200], 0x2 ;  /* 0x0000800024027a11 */ /* 0x000fc800078010ff */
[----:B------:R-:W-:-:S05]  /*3a80*/  LEA.HI.X R3, R36, c[0x0][0x204], R37, 0x2, P0 ;  /* 0x0000810024037a11 */ /* 0x000fca00000f1425 */
[----:B------:R0:W-:Y:S04]  /*3a90*/  STG.E [R2.64], R28 ;  /* 0x0000001c02007986 */ /* 0x0001e8000c10190a */
.L_x_445:
[----:B------:R-:W-:Y:S05]  /*3aa0*/  BSYNC B1 ;  /* 0x0000000000017941 */ /* 0x000fea0003800000 */
.L_x_444:
[----:B------:R-:W1:Y:S01]  /*3ab0*/  S2R R0, SR_TID.X ;  /* 0x0000000000007919 */ /* 0x000e620000002100 */
[----:B------:R-:W-:Y:S01]  /*3ac0*/  IMAD.MOV.U32 R21, RZ, RZ, c[0x0][0x314] ;  /* 0x0000c500ff157624 */ /* 0x000fe200078e00ff */
[----:B------:R-:W-:Y:S01]  /*3ad0*/  CS2R R4, SRZ ;  /* 0x0000000000047805 */ /* 0x000fe2000001ff00 */
[----:B------:R-:W-:Y:S01]  /*3ae0*/  CS2R R6, SRZ ;  /* 0x0000000000067805 */ /* 0x000fe2000001ff00 */
[----:B01----:R-:W-:-:S04]  /*3af0*/  SHF.R.S32.HI R3, RZ, 0x1f, R0 ;  /* 0x0000001fff037819 */ /* 0x003fc80000011400 */
[----:B------:R-:W-:Y:S02]  /*3b00*/  LEA.HI R20, R3, R0, RZ, 0x5 ;  /* 0x0000000003147211 */ /* 0x000fe400078f28ff */
[----:B------:R-:W-:Y:S02]  /*3b10*/  CS2R R2, SRZ ;  /* 0x0000000000027805 */ /* 0x000fe4000001ff00 */
[----:B------:R-:W-:Y:S02]  /*3b20*/  LOP3.LUT R25, R20, 0xffffffe0, RZ, 0xc0, !PT ;  /* 0xffffffe014197812 */ /* 0x000fe400078ec0ff */
[----:B------:R-:W-:-:S03]  /*3b30*/  SHF.R.S32.HI R20, RZ, 0x5, R20 ;  /* 0x00000005ff147819 */ /* 0x000fc60000011414 */
[----:B------:R-:W-:-:S05]  /*3b40*/  IMAD.IADD R25, R0, 0x1, -R25 ;  /* 0x0000000100197824 */ /* 0x000fca00078e0a19 */
[----:B------:R-:W-:-:S04]  /*3b50*/  ISETP.GE.AND P0, PT, R25, c[0x0][0x314], PT ;  /* 0x0000c50019007a0c */ /* 0x000fc80003f06270 */
[----:B------:R-:W-:Y:S01]  /*3b60*/  ISETP.LT.AND P0, PT, R0, 0x80, !P0 ;  /* 0x000000800000780c */ /* 0x000fe20004701270 */
[----:B------:R-:W-:-:S12]  /*3b70*/  HFMA2.MMA R0, -RZ, RZ, 0, 0 ;  /* 0x00000000ff007435 */ /* 0x000fd800000001ff */
[----:B------:R-:W-:Y:S02]  /*3b80*/  @P0 FADD.FTZ R8, -R28, R29 ;  /* 0x0000001d1c080221 */ /* 0x000fe40000010100 */
[C---:B------:R-:W-:Y:S01]  /*3b90*/  @P0 IMAD R9, R25.reuse, 0x5, R20 ;  /* 0x0000000519090824 */ /* 0x040fe200078e0214 */
[----:B------:R-:W-:Y:S01]  /*3ba0*/  SHF.L.U32 R25, R25, 0x2, RZ ;  /* 0x0000000219197819 */ /* 0x000fe200000006ff */
[----:B------:R-:W-:-:S06]  /*3bb0*/  @P0 FMUL.FTZ R8, R8, 1.4426950216293334961 ;  /* 0x3fb8aa3b08080820 */ /* 0x000fcc0000410000 */
[----:B------:R-:W0:Y:S02]  /*3bc0*/  @P0 MUFU.EX2 R8, R8 ;  /* 0x0000000800080308 */ /* 0x000e240000000800 */
[----:B0-----:R0:W-:Y:S04]  /*3bd0*/  @P0 STS [R9.X4], R8 ;  /* 0x0000000809000388 */ /* 0x0011e80000004800 */
[----:B------:R-:W-:Y:S01]  /*3be0*/  BAR.SYNC.DEFER_BLOCKING 0x0 ;  /* 0x0000000000007b1d */ /* 0x000fe20000010000 */
[----:B------:R-:W-:Y:S01]  /*3bf0*/  ISETP.GE.AND P0, PT, R21, 0x1, PT ;  /* 0x000000011500780c */ /* 0x000fe20003f06270 */
[----:B0-----:R-:W-:-:S12]  /*3c00*/  IMAD.MOV.U32 R8, RZ, RZ, RZ ;  /* 0x000000ffff087224 */ /* 0x001fd800078e00ff */
[----:B------:R-:W-:Y:S05]  /*3c10*/  @!P0 BRA `(.L_x_471) ;  /* 0x000008b000008947 */ /* 0x000fea0003800000 */
[----:B------:R-:W-:Y:S01]  /*3c20*/  ULDC UR5, c[0x0][0x22c] ;  /* 0x00008b0000057ab9 */ /* 0x000fe20000000800 */
[C---:B------:R-:W-:Y:S01]  /*3c30*/  IMAD R29, R20.reuse, 0x100, R25 ;  /* 0x00000100141d7824 */ /* 0x040fe200078e0219 */
[----:B------:R-:W-:Y:S01]  /*3c40*/  UIMAD UR5, UR8, UR5, URZ ;  /* 0x00000005080572a4 */ /* 0x000fe2000f8e023f */
[----:B------:R-:W-:Y:S01]  /*3c50*/  ISETP.GT.AND P1, PT, R21, 0x3, PT ;  /* 0x000000031500780c */ /* 0x000fe20003f24270 */
[C---:B------:R-:W-:Y:S01]  /*3c60*/  IMAD R26, R11.reuse, c[0x0][0x22c], RZ ;  /* 0x00008b000b1a7a24 */ /* 0x040fe200078e02ff */
[----:B------:R-:W-:Y:S01]  /*3c70*/  PLOP3.LUT P4, PT, PT, PT, PT, 0x80, 0x0 ;  /* 0x000000000000781c */ /* 0x000fe20003f8f070 */
[----:B------:R-:W-:Y:S01]  /*3c80*/  USHF.R.S32.HI UR4, URZ, 0x1f, UR5 ;  /* 0x0000001f3f047899 */ /* 0x000fe20008011405 */
[----:B------:R-:W-:Y:S01]  /*3c90*/  IADD3 R23, R11, -UR8, RZ ;  /* 0x800000080b177c10 */ /* 0x000fe2000fffe0ff */
[----:B------:R-:W-:Y:S01]  /*3ca0*/  IMAD.SHL.U32 R10, R20, 0x4, RZ ;  /* 0x00000004140a7824 */ /* 0x000fe200078e00ff */
[C---:B------:R-:W-:Y:S01]  /*3cb0*/  IADD3 R0, P0, R29.reuse, UR5, RZ ;  /* 0x000000051d007c10 */ /* 0x040fe2000ff1e0ff */
[----:B------:R-:W-:Y:S01]  /*3cc0*/  IMAD.MOV.U32 R22, RZ, RZ, RZ ;  /* 0x000000ffff167224 */ /* 0x000fe200078e00ff */
[----:B------:R-:W-:Y:S01]  /*3cd0*/  CS2R R12, SRZ ;  /* 0x00000000000c7805 */ /* 0x000fe2000001ff00 */
[----:B------:R-:W-:Y:S01]  /*3ce0*/  CS2R R14, SRZ ;  /* 0x00000000000e7805 */ /* 0x000fe2000001ff00 */
[----:B------:R-:W-:Y:S01]  /*3cf0*/  LEA.HI.X.SX32 R29, R29, UR4, 0x1, P0 ;  /* 0x000000041d1d7c11 */ /* 0x000fe200080f0eff */
[----:B------:R-:W-:Y:S01]  /*3d00*/  CS2R R16, SRZ ;  /* 0x0000000000107805 */ /* 0x000fe2000001ff00 */
[----:B------:R-:W-:Y:S01]  /*3d10*/  LEA R24, P0, R0, c[0x0][0x1d8], 0x2 ;  /* 0x0000760000187a11 */ /* 0x000fe200078010ff */
[----:B------:R-:W-:Y:S01]  /*3d20*/  CS2R R18, SRZ ;  /* 0x0000000000127805 */ /* 0x000fe2000001ff00 */
[----:B------:R-:W-:-:S02]  /*3d30*/  IMAD.WIDE R26, R26, 0x4, RZ ;  /* 0x000000041a1a7825 */ /* 0x000fc400078e02ff */
[----:B------:R-:W-:Y:S02]  /*3d40*/  LEA.HI.X R29, R0, c[0x0][0x1dc], R29, 0x2, P0 ;  /* 0x00007700001d7a11 */ /* 0x000fe400000f141d */
[----:B------:R-:W-:Y:S01]  /*3d50*/  IADD3 R24, P0, R24, 0x200, RZ ;  /* 0x0000020018187810 */ /* 0x000fe20007f1e0ff */
[----:B------:R-:W-:-:S04]  /*3d60*/  IMAD.MOV.U32 R0, RZ, RZ, RZ ;  /* 0x000000ffff007224 */ /* 0x000fc800078e00ff */
[----:B------:R-:W-:Y:S01]  /*3d70*/  IMAD.X R29, RZ, RZ, R29, P0 ;  /* 0x000000ffff1d7224 */ /* 0x000fe200000e061d */
[----:B------:R-:W-:Y:S05]  /*3d80*/  @!P1 BRA `(.L_x_472) ;  /* 0x000003e000009947 */ /* 0x000fea0003800000 */
[----:B------:R-:W-:Y:S02]  /*3d90*/  PLOP3.LUT P4, PT, PT, PT, PT, 0x8, 0x0 ;  /* 0x000000000000781c */ /* 0x000fe40003f8e170 */
[CC--:B------:R-:W-:Y:S02]  /*3da0*/  ISETP.GE.AND P3, PT, R20.reuse, R23.reuse, PT ;  /* 0x000000171400720c */ /* 0x0c0fe40003f66270 */
[----:B------:R-:W-:Y:S02]  /*3db0*/  ISETP.GE.AND P0, PT, R20, R23, PT ;  /* 0x000000171400720c */ /* 0x000fe40003f06270 */
[----:B------:R-:W-:-:S04]  /*3dc0*/  IADD3 R21, R21, -0x3, RZ ;  /* 0xfffffffd15157810 */ /* 0x000fc80007ffe0ff */
.L_x_473:
[----:B------:R-:W-:Y:S01]  /*3dd0*/  MOV R28, R24 ;  /* 0x00000018001c7202 */ /* 0x000fe20000000f00 */
[----:B------:R-:W0:Y:S01]  /*3de0*/  LDS R9, [R10] ;  /* 0x000000000a097984 */ /* 0x000e220000000800 */
[----:B------:R-:W-:Y:S02]  /*3df0*/  IADD3 R22, R22, 0x4, RZ ;  /* 0x0000000416167810 */ /* 0x000fe40007ffe0ff */
[----:B------:R-:W-:Y:S01]  /*3e00*/  IADD3 R32, P1, R26, R28, RZ ;  /* 0x0000001c1a207210 */ /* 0x000fe20007f3e0ff */
[----:B------:R1:W0:Y:S01]  /*3e10*/  @!P3 LDG.E.128 R12, [R28.64+-0x200] ;  /* 0xfffe000a1c0cb981 */ /* 0x000222000c1e1d00 */
[----:B------:R-:W-:Y:S02]  /*3e20*/  ISETP.GE.AND P2, PT, R22, R21, PT ;  /* 0x000000151600720c */ /* 0x000fe40003f46270 */
[C---:B------:R-:W-:Y:S01]  /*3e30*/  IADD3.X R33, R27.reuse, R29, RZ, P1, !PT ;  /* 0x0000001d1b217210 */ /* 0x040fe20000ffe4ff */
[----:B------:R1:W2:Y:S01]  /*3e40*/  @!P3 LDG.E.128 R16, [R28.64] ;  /* 0x0000000a1c10b981 */ /* 0x0002a2000c1e1d00 */
[----:B------:R-:W-:Y:S02]  /*3e50*/  PLOP3.LUT P3, PT, P0, PT, PT, 0x80, 0x0 ;  /* 0x000000000000781c */ /* 0x000fe4000076f070 */
[C---:B------:R-:W-:Y:S04]  /*3e60*/  IADD3 R30, P1, R26.reuse, R32, RZ ;  /* 0x000000201a1e7210 */ /* 0x040fe80007f3e0ff */
[C---:B------:R-:W-:Y:S02]  /*3e70*/  IADD3.X R31, R27.reuse, R33, RZ, P1, !PT ;  /* 0x000000211b1f7210 */ /* 0x040fe40000ffe4ff */
[C---:B-1----:R-:W-:Y:S04]  /*3e80*/  IADD3 R28, P1, R26.reuse, R30, RZ ;  /* 0x0000001e1a1c7210 */ /* 0x042fe80007f3e0ff */
[----:B------:R-:W-:Y:S02]  /*3e90*/  IADD3.X R29, R27, R31, RZ, P1, !PT ;  /* 0x0000001f1b1d7210 */ /* 0x000fe40000ffe4ff */
[----:B------:R-:W-:Y:S01]  /*3ea0*/  IADD3 R24, P1, R26, R28, RZ ;  /* 0x0000001c1a187210 */ /* 0x000fe20007f3e0ff */
[C---:B0-----:R-:W-:Y:S02]  /*3eb0*/  FFMA.FTZ R8, R9.reuse, R12, R8 ;  /* 0x0000000c09087223 */ /* 0x041fe40000010008 */
[C---:B------:R-:W-:Y:S02]  /*3ec0*/  FFMA.FTZ R7, R9.reuse, R13, R7 ;  /* 0x0000000d09077223 */ /* 0x040fe40000010007 */
[C---:B------:R-:W-:Y:S02]  /*3ed0*/  FFMA.FTZ R6, R9.reuse, R14, R6 ;  /* 0x0000000e09067223 */ /* 0x040fe40000010006 */
[C---:B------:R-:W-:Y:S02]  /*3ee0*/  FFMA.FTZ R5, R9.reuse, R15, R5 ;  /* 0x0000000f09057223 */ /* 0x040fe40000010005 */
[C---:B--2---:R-:W-:Y:S01]  /*3ef0*/  FFMA.FTZ R4, R9.reuse, R16, R4 ;  /* 0x0000001009047223 */ /* 0x044fe20000010004 */
[----:B------:R-:W2:Y:S01]  /*3f00*/  @!P3 LDG.E.128 R12, [R32.64+-0x200] ;  /* 0xfffe000a200cb981 */ /* 0x000ea2000c1e1d00 */
[C---:B------:R-:W-:Y:S02]  /*3f10*/  FFMA.FTZ R3, R9.reuse, R17, R3 ;  /* 0x0000001109037223 */ /* 0x040fe40000010003 */
[C---:B------:R-:W-:Y:S02]  /*3f20*/  FFMA.FTZ R2, R9.reuse, R18, R2 ;  /* 0x0000001209027223 */ /* 0x040fe40000010002 */
[----:B------:R-:W-:Y:S02]  /*3f30*/  FFMA.FTZ R0, R9, R19, R0 ;  /* 0x0000001309007223 */ /* 0x000fe40000010000 */
[----:B------:R-:W3:Y:S04]  /*3f40*/  @!P3 LDG.E.128 R16, [R32.64] ;  /* 0x0000000a2010b981 */ /* 0x000ee8000c1e1d00 */
[----:B------:R-:W2:Y:S02]  /*3f50*/  LDS R9, [R10+0x14] ;  /* 0x000014000a097984 */ /* 0x000ea40000000800 */
        /* <DEDUP_REMOVED lines=21> */
[----:B------:R1:W2:Y:S01]  /*40b0*/  LDS R9, [R10+0x3c] ;  /* 0x00003c000a097984 */ /* 0x0002a20000000800 */
[----:B0-----:R-:W-:Y:S02]  /*40c0*/  IADD3.X R29, R27, R29, RZ, P1, !PT ;  /* 0x0000001d1b1d7210 */ /* 0x001fe40000ffe4ff */
[----:B-1----:R-:W-:Y:S01]  /*40d0*/  IADD3 R10, R10, 0x50, RZ ;  /* 0x000000500a0a7810 */ /* 0x002fe20007ffe0ff */
        /* <DEDUP_REMOVED lines=9> */
.L_x_472:
[----:B------:R-:W-:-:S04]  /*4170*/  IADD3 R9, -R22, c[0x0][0x314], RZ ;  /* 0x0000c50016097a10 */ /* 0x000fc80007ffe1ff */
[----:B------:R-:W-:-:S13]  /*4180*/  ISETP.GT.AND P0, PT, R9, 0x1, PT ;  /* 0x000000010900780c */ /* 0x000fda0003f04270 */
[----:B------:R-:W-:Y:S05]  /*4190*/  @!P0 BRA `(.L_x_474) ;  /* 0x0000021000008947 */ /* 0x000fea0003800000 */
[----:B------:R-:W-:Y:S01]  /*41a0*/  ISETP.GE.AND P0, PT, R20, R23, PT ;  /* 0x000000171400720c */ /* 0x000fe20003f06270 */
[----:B------:R-:W0:Y:S01]  /*41b0*/  LDS R35, [R10] ;  /* 0x000000000a237984 */ /* 0x000e220000000800 */
[----:B------:R-:W-:-:S03]  /*41c0*/  IADD3 R36, P1, R26, R24, RZ ;  /* 0x000000181a247210 */ /* 0x000fc60007f3e0ff */
[----:B------:R1:W2:Y:S08]  /*41d0*/  LDS R34, [R10+0x14] ;  /* 0x000014000a227984 */ /* 0x0002b00000000800 */
[----:B------:R-:W-:-:S05]  /*41e0*/  @!P0 MOV R28, R24 ;  /* 0x00000018001c8202 */ /* 0x000fca0000000f00 */
[----:B------:R-:W0:Y:S04]  /*41f0*/  @!P0 LDG.E.128 R12, [R28.64+-0x200] ;  /* 0xfffe000a1c0c8981 */ /* 0x000e28000c1e1d00 */
[----:B------:R-:W3:Y:S01]  /*4200*/  @!P0 LDG.E.128 R16, [R28.64] ;  /* 0x0000000a1c108981 */ /* 0x000ee2000c1e1d00 */
[----:B------:R-:W-:Y:S01]  /*4210*/  IADD3.X R37, R27, R29, RZ, P1, !PT ;  /* 0x0000001d1b257210 */ /* 0x000fe20000ffe4ff */
[-C--:B0-----:R-:W-:Y:S02]  /*4220*/  FFMA.FTZ R33, R12, R35.reuse, R8 ;  /* 0x000000230c217223 */ /* 0x081fe40000010008 */
[-C--:B------:R-:W-:Y:S02]  /*4230*/  FFMA.FTZ R32, R13, R35.reuse, R7 ;  /* 0x000000230d207223 */ /* 0x080fe40000010007 */
[----:B------:R-:W-:-:S02]  /*4240*/  FFMA.FTZ R31, R14, R35, R6 ;  /* 0x000000230e1f7223 */ /* 0x000fc40000010006 */
[-C--:B------:R-:W-:Y:S02]  /*4250*/  FFMA.FTZ R30, R15, R35.reuse, R5 ;  /* 0x000000230f1e7223 */ /* 0x080fe40000010005 */
[-C--:B---3--:R-:W-:Y:S01]  /*4260*/  FFMA.FTZ R21, R16, R35.reuse, R4 ;  /* 0x0000002310157223 */ /* 0x088fe20000010004 */
[----:B------:R-:W2:Y:S01]  /*4270*/  @!P0 LDG.E.128 R12, [R36.64+-0x200] ;  /* 0xfffe000a240c8981 */ /* 0x000ea2000c1e1d00 */
[-C--:B------:R-:W-:Y:S02]  /*4280*/  FFMA.FTZ R28, R17, R35.reuse, R3 ;  /* 0x00000023111c7223 */ /* 0x080fe40000010003 */
[-C--:B------:R-:W-:Y:S02]  /*4290*/  FFMA.FTZ R9, R18, R35.reuse, R2 ;  /* 0x0000002312097223 */ /* 0x080fe40000010002 */
[----:B------:R-:W-:Y:S02]  /*42a0*/  FFMA.FTZ R0, R19, R35, R0 ;  /* 0x0000002313007223 */ /* 0x000fe40000010000 */
[----:B------:R-:W3:Y:S01]  /*42b0*/  @!P0 LDG.E.128 R16, [R36.64] ;  /* 0x0000000a24108981 */ /* 0x000ee2000c1e1d00 */
[----:B------:R-:W-:-:S02]  /*42c0*/  IADD3 R24, P0, R26, R36, RZ ;  /* 0x000000241a187210 */ /* 0x000fc40007f1e0ff */
[----:B------:R-:W-:Y:S02]  /*42d0*/  IADD3 R22, R22, 0x1, RZ ;  /* 0x0000000116167810 */ /* 0x000fe40007ffe0ff */
[----:B------:R-:W-:Y:S02]  /*42e0*/  IADD3 R26, R10, 0x14, RZ ;  /* 0x000000140a1a7810 */ /* 0x000fe40007ffe0ff */
[----:B------:R-:W-:Y:S02]  /*42f0*/  IADD3.X R29, R27, R37, RZ, P0, !PT ;  /* 0x000000251b1d7210 */ /* 0x000fe400007fe4ff */
[----:B------:R-:W-:Y:S02]  /*4300*/  PLOP3.LUT P4, PT, PT, PT, PT, 0x8, 0x0 ;  /* 0x000000000000781c */ /* 0x000fe40003f8e170 */
[----:B------:R-:W-:Y:S02]  /*4310*/  IADD3 R22, R22, 0x1, RZ ;  /* 0x0000000116167810 */ /* 0x000fe40007ffe0ff */
[----:B-1----:R-:W-:Y:S01]  /*4320*/  IADD3 R10, R26, 0x14, RZ ;  /* 0x000000141a0a7810 */ /* 0x002fe20007ffe0ff */
[----:B--2---:R-:W-:-:S02]  /*4330*/  FFMA.FTZ R8, R12, R34, R33 ;  /* 0x000000220c087223 */ /* 0x004fc40000010021 */
[-C--:B------:R-:W-:Y:S02]  /*4340*/  FFMA.FTZ R7, R13, R34.reuse, R32 ;  /* 0x000000220d077223 */ /* 0x080fe40000010020 */
[-C--:B------:R-:W-:Y:S02]  /*4350*/  FFMA.FTZ R6, R14, R34.reuse, R31 ;  /* 0x000000220e067223 */ /* 0x080fe4000001001f */
[-C--:B------:R-:W-:Y:S02]  /*4360*/  FFMA.FTZ R5, R15, R34.reuse, R30 ;  /* 0x000000220f057223 */ /* 0x080fe4000001001e */
[-C--:B---3--:R-:W-:Y:S02]  /*4370*/  FFMA.FTZ R4, R16, R34.reuse, R21 ;  /* 0x0000002210047223 */ /* 0x088fe40000010015 */
[-C--:B------:R-:W-:Y:S02]  /*4380*/  FFMA.FTZ R3, R17, R34.reuse, R28 ;  /* 0x0000002211037223 */ /* 0x080fe4000001001c */
[----:B------:R-:W-:-:S02]  /*4390*/  FFMA.FTZ R2, R18, R34, R9 ;  /* 0x0000002212027223 */ /* 0x000fc40000010009 */
[----:B------:R-:W-:Y:S02]  /*43a0*/  FFMA.FTZ R0, R19, R34, R0 ;  /* 0x0000002213007223 */ /* 0x000fe40000010000 */
.L_x_474:
[----:B------:R-:W-:Y:S02]  /*43b0*/  ISETP.LT.OR P4, PT, R22, c[0x0][0x314], P4 ;  /* 0x0000c50016007a0c */ /* 0x000fe40002781670 */
[----:B------:R-:W-:-:S11]  /*43c0*/  MOV R28, R24 ;  /* 0x00000018001c7202 */ /* 0x000fd60000000f00 */
[----:B------:R-:W-:Y:S05]  /*43d0*/  @!P4 BRA `(.L_x_471) ;  /* 0x000000f00000c947 */ /* 0x000fea0003800000 */
[----:B------:R-:W-:Y:S01]  /*43e0*/  ISETP.GE.AND P0, PT, R20, R23, PT ;  /* 0x000000171400720c */ /* 0x000fe20003f06270 */
[----:B------:R-:W-:-:S12]  /*43f0*/  BSSY B0, `(.L_x_475) ;  /* 0x0000004000007945 */ /* 0x000fd80003800000 */
[----:B------:R-:W-:Y:S05]  /*4400*/  @P0 BRA `(.L_x_476) ;  /* 0x0000002000000947 */ /* 0x000fea0003800000 */
[----:B------:R0:W5:Y:S04]  /*4410*/  LDG.E.128 R12, [R28.64+-0x200] ;  /* 0xfffe000a1c0c7981 */ /* 0x000168000c1e1d00 */
[----:B------:R0:W5:Y:S02]  /*4420*/  LDG.E.128 R16, [R28.64] ;  /* 0x0000000a1c107981 */ /* 0x000164000c1e1d00 */
.L_x_476:
[----:B------:R-:W-:Y:S05]  /*4430*/  BSYNC B0 ;  /* 0x0000000000007941 */ /* 0x000fea0003800000 */
.L_x_475:
        /* <DEDUP_REMOVED lines=9> */
.L_x_471:
        /* <DEDUP_REMOVED lines=25> */
[----:B-1----:R-:W1:Y:S04]  /*4660*/  MUFU.RCP R0, R0 ;  /* 0x0000000000007308 */ /* 0x002e680000001000 */
[----:B------:R-:W-:-:S13]  /*4670*/  ISETP.GT.U32.AND P1, PT, R2, R11, PT ;  /* 0x0000000b0200720c */ /* 0x000fda0003f24070 */
[----:B------:R-:W-:Y:S01]  /*4680*/  @!P1 IMAD.IADD R11, R11, 0x1, -R2 ;  /* 0x000000010b0b9824 */ /* 0x000fe200078e0a02 */
[----:B------:R-:W-:Y:S02]  /*4690*/  @!P1 IADD3 R6, R6, 0x1, RZ ;  /* 0x0000000106069810 */ /* 0x000fe40007ffe0ff */
[----:B-1----:R-:W-:Y:S02]  /*46a0*/  IADD3 R12, R0, 0xffffffe, RZ ;  /* 0x0ffffffe000c7810 */ /* 0x002fe40007ffe0ff */
[----:B------:R-:W-:Y:S02]  /*46b0*/  ISETP.GE.U32.AND P2, PT, R11, R2, PT ;  /* 0x000000020b00720c */ /* 0x000fe40003f46070 */
[----:B------:R-:W-:Y:S01]  /*46c0*/  LOP3.LUT R2, R20, R7, RZ, 0x3c, !PT ;  /* 0x0000000714027212 */ /* 0x000fe200078e3cff */
[----:B------:R1:W2:Y:S01]  /*46d0*/  F2I.FTZ.U32.TRUNC.NTZ R13, R12 ;  /* 0x0000000c000d7305 */ /* 0x0002a2000021f000 */
[----:B------:R-:W-:Y:S02]  /*46e0*/  ISETP.NE.AND P1, PT, R7, RZ, PT ;  /* 0x000000ff0700720c */ /* 0x000fe40003f25270 */
[----:B------:R-:W-:-:S07]  /*46f0*/  ISETP.GE.AND P0, PT, R2, RZ, PT ;  /* 0x000000ff0200720c */ /* 0x000fce0003f06270 */
[----:B------:R-:W-:-:S06]  /*4700*/  @P2 IADD3 R6, R6, 0x1, RZ ;  /* 0x0000000106062810 */ /* 0x000fcc0007ffe0ff */
        /* <DEDUP_REMOVED lines=22> */
[----:B------:R-:W-:Y:S01]  /*4870*/  IMAD R0, R6, c[0x0][0x1e4], R3 ;  /* 0x0000790006007a24 */ /* 0x000fe200078e0203 */
[----:B------:R-:W-:Y:S02]  /*4880*/  IADD3 R3, R25, 0x80, RZ ;  /* 0x0000008019037810 */ /* 0x000fe40007ffe0ff */
[----:B------:R-:W-:Y:S01]  /*4890*/  @P2 IADD3 R11, R11, 0x1, RZ ;  /* 0x000000010b0b2810 */ /* 0x000fe20007ffe0ff */
[----:B------:R-:W-:-:S04]  /*48a0*/  IMAD.IADD R13, R13, 0x1, R0 ;  /* 0x000000010d0d7824 */ /* 0x000fc800078e0200 */
[----:B------:R-:W-:Y:S01]  /*48b0*/  @!P1 IMAD.MOV R11, RZ, RZ, -R11 ;  /* 0x000000ffff0b9224 */ /* 0x000fe200078e0a0b */
[----:B------:R-:W-:-:S04]  /*48c0*/  @!P0 LOP3.LUT R11, RZ, c[0x0][0x214], RZ, 0x33, !PT ;  /* 0x00008500ff0b8a12 */ /* 0x000fc800078e33ff */
        /* <DEDUP_REMOVED lines=11> */
[----:B------:R-:W-:-:S03]  /*4980*/  IADD3 R2, P0, R3, R12, RZ ;  /* 0x0000000c03027210 */ /* 0x000fc60007f1e0ff */
[----:B------:R-:W-:Y:S01]  /*4990*/  IMAD.IADD R6, R13, 0x1, R0 ;  /* 0x000000010d067824 */ /* 0x000fe200078e0200 */
[----:B------:R-:W-:-:S04]  /*49a0*/  IADD3 R0, P1, R25, R12, RZ ;  /* 0x0000000c19007210 */ /* 0x000fc80007f3e0ff */
        /* <DEDUP_REMOVED lines=9> */
        .weak           $__internal_9_$__cuda_sm20_div_s64
        .type           $__internal_9_$__cuda_sm20_div_s64,@function
        .size           $__internal_9_$__cuda_sm20_div_s64,(.L_x_8725 - $__internal_9_$__cuda_sm20_div_s64)
$__internal_9_$__cuda_sm20_div_s64:
        /* <DEDUP_REMOVED lines=83> */
[----:B------:R-:W-:Y:S06]  /*4f70*/  RET.REL.NODEC R26 `(_ZN5flash32flash_fwd_splitkv_combine_kernelI23Flash_fwd_kernel_traitsILi256ELi64ELi64ELi4ELb0ELb0EN7cutlass6half_tE19Flash_kernel_traitsILi256ELi64ELi64ELi4ES3_EELi4ELi5ELb1EEEvNS_16Flash_fwd_paramsE) ;  /* 0xffffb0801a007950 */ /* 0x000fec0003c3ffff */
.L_x_477:
        /* <DEDUP_REMOVED lines=16> */
.L_x_8725:


//--------------------- .text._ZN5flash32flash_fwd_splitkv_combine_kernelI23Flash_fwd_kernel_traitsILi256ELi64ELi64ELi4ELb0ELb0EN7cutlass6half_tE19Flash_kernel_traitsILi256ELi64ELi64ELi4ES3_EELi4ELi4ELb1EEEvNS_16Flash_fwd_paramsE --------------------------
	.section	.text._ZN5flash32flash_fwd_splitkv_combine_kernelI23Flash_fwd_kernel_traitsILi256ELi64ELi64ELi4ELb0ELb0EN7cutlass6half_tE19Flash_kernel_traitsILi256ELi64ELi64ELi4ES3_EELi4ELi4ELb1EEEvNS_16Flash_fwd_paramsE,"ax",@progbits
	.sectioninfo	@"SHI_REGISTERS=52"
	.align	128
        .global         _ZN5flash32flash_fwd_splitkv_combine_kernelI23Flash_fwd_kernel_traitsILi256ELi64ELi64ELi4ELb0ELb0EN7cutlass6half_tE19Flash_kernel_traitsILi256ELi64ELi64ELi4ES3_EELi4ELi4ELb1EEEvNS_16Flash_fwd_paramsE
        .type           _ZN5flash32flash_fwd_splitkv_combine_kernelI23Flash_fwd_kernel_traitsILi256ELi64ELi64ELi4ELb0ELb0EN7cutlass6half_tE19Flash_kernel_traitsILi256ELi64ELi64ELi4ES3_EELi4ELi4ELb1EEEvNS_16Flash_fwd_paramsE,@function
        .size           _ZN5flash32flash_fwd_splitkv_combine_kernelI23Flash_fwd_kernel_traitsILi256ELi64ELi64ELi4ELb0ELb0EN7cutlass6half_tE19Flash_kernel_traitsILi256ELi64ELi64ELi4ES3_EELi4ELi4ELb1EEEvNS_16Flash_fwd_paramsE,(.L_x_8726 - _ZN5flash32flash_fwd_splitkv_combine_kernelI23Flash_fwd_kernel_traitsILi256ELi64ELi64ELi4ELb0ELb0EN7cutlass6half_tE19Flash_kernel_traitsILi256ELi64ELi64ELi4ES3_EELi4ELi4ELb1EEEvNS_16Flash_fwd_paramsE)
        .other          _ZN5flash32flash_fwd_splitkv_combine_kernelI23Flash_fwd_kernel_traitsILi256ELi64ELi64ELi4ELb0ELb0EN7cutlass6half_tE19Flash_kernel_traitsILi256ELi64ELi64ELi4ES3_EELi4ELi4ELb1EEEvNS_16Flash_fwd_paramsE,@"STO_CUDA_ENTRY STV_DEFAULT"
_ZN5flash32flash_fwd_splitkv_combine_kernelI23Flash_fwd_kernel_traitsILi256ELi64ELi64ELi4ELb0ELb0EN7cutlass6half_tE19Flash_kernel_traitsILi256ELi64ELi64ELi4ES3_EELi4ELi4ELb1EEEvNS_16Flash_fwd_paramsE:
.text._ZN5flash32flash_fwd_splitkv_combine_kernelI23Flash_fwd_kernel_traitsILi256ELi64ELi64ELi4ELb0ELb0EN7cutlass6half_tE19Flash_kernel_traitsILi256ELi64ELi64ELi4ES3_EELi4ELi4ELb1EEEvNS_16Flash_fwd_paramsE:
        /* <DEDUP_REMOVED lines=23> */
[----:B------:R-:W-:Y:S05]  /*0170*/  CALL.REL.NOINC `($__internal_10_$__cuda_sm20_div_s64) ;  /* 0x0000489000007944 */ /* 0x000fea0003c00000 */
[----:B------:R-:W-:Y:S05]  /*0180*/  BRA `(.L_x_479) ;  /* 0x0000013000007947 */ /* 0x000fea0003800000 */
.L_x_478:
        /* <DEDUP_REMOVED lines=19> */
.L_x_479:
        /* <DEDUP_REMOVED lines=12> */
[----:B------:R-:W-:Y:S05]  /*0380*/  CALL.REL.NOINC `($__internal_10_$__cuda_sm20_div_s64) ;  /* 0x0000468000007944 */ /* 0x000fea0003c00000 */
[----:B------:R-:W-:Y:S02]  /*0390*/  MOV R8, R20 ;  /* 0x0000001400087202 */ /* 0x000fe40000000f00 */
[----:B------:R-:W-:Y:S01]  /*03a0*/  MOV R9, R21 ;  /* 0x0000001500097202 */ /* 0x000fe20000000f00 */
[----:B------:R-:W-:Y:S05]  /*03b0*/  BRA `(.L_x_482) ;  /* 0x0000013000007947 */ /* 0x000fea0003800000 */
.L_x_481:
        /* <DEDUP_REMOVED lines=19> */
.L_x_482:
[----:B------:R-:W-:Y:S05]  /*04f0*/  BSYNC B0 ;  /* 0x0000000000007941 */ /* 0x000fea0003800000 */
.L_x_480:
        /* <DEDUP_REMOVED lines=43> */
.L_x_484:
        /* <DEDUP_REMOVED lines=19> */
.L_x_485:
[----:B------:R-:W-:Y:S05]  /*08e0*/  BSYNC B0 ;  /* 0x0000000000007941 */ /* 0x000fea0003800000 */
.L_x_483:
        /* <DEDUP_REMOVED lines=74> */
[----:B------:R-:W-:Y:S02]  /*0d90*/  MOV R32, R20 ;  /* 0x0000001400207202 */ /* 0x000fe40000000f00 */
[----:B------:R-:W-:Y:S01]  /*0da0*/  MOV R33, R21 ;  /* 0x0000001500217202 */ /* 0x000fe20000000f00 */
[----:B------:R-:W-:Y:S05]  /*0db0*/  BRA `(.L_x_488) ;  /* 0x0000013000007947 */ /* 0x000fea0003800000 */
.L_x_487:
        /* <DEDUP_REMOVED lines=19> */
.L_x_488:
[----:B------:R-:W-:Y:S05]  /*0ef0*/  BSYNC B0 ;  /* 0x0000000000007941 */ /* 0x000fea0003800000 */
.L_x_486:
        /* <DEDUP_REMOVED lines=41> */
.L_x_490:
        /* <DEDUP_REMOVED lines=19> */
.L_x_491:
[----:B------:R-:W-:Y:S05]  /*12c0*/  BSYNC B0 ;  /* 0x0000000000007941 */ /* 0x000fea0003800000 */
.L_x_489:
        /* <DEDUP_REMOVED lines=131> */
.L_x_493:
[----:B------:R-:W-:Y:S05]  /*1b00*/  BSYNC B0 ;  /* 0x0000000000007941 */ /* 0x000fea0003800000 */
.L_x_492:
        /* <DEDUP_REMOVED lines=95> */
.L_x_498:
        /* <DEDUP_REMOVED lines=22> */
.L_x_499:
[----:B------:R-:W-:Y:S05]  /*2260*/  BSYNC B0 ;  /* 0x0000000000007941 */ /* 0x000fea0003800000 */
.L_x_497:
[----:B------:R-:W-:Y:S01]  /*2270*/  LOP3.LUT R19, R17, R0, RZ, 0xfc, !PT ;  /* 0x0000000011137212 */ /* 0x000fe200078efcff */
[----:B------:R-:W-:Y:S03]  /*2280*/  BSSY B0, `(.L_x_500) ;  /* 0x0000028000007945 */ /* 0x000fe60003800000 */
[----:B------:R-:W-:-:S13]  /*2290*/  ISETP.NE.U32.AND P0, PT, R19, RZ, PT ;  /* 0x000000ff1300720c */ /* 0x000fda0003f05070 */
[----:B------:R-:W-:Y:S05]  /*22a0*/  @!P0 BRA `(.L_x_501) ;  /* 0x000000f000008947 */ /* 0x000fea0003800000 */
[----:B------:R-:W-:Y:S01]  /*22b0*/  IMAD.MOV.U32 R24, RZ, RZ, R30 ;  /* 0x000000ffff187224 */ /* 0x000fe200078e001e */
[----:B------:R-:W-:Y:S02]  /*22c0*/  MOV R23, R0 ;  /* 0x0000000000177202 */ /* 0x000fe40000000f00 */
[----:B------:R-:W-:Y:S02]  /*22d0*/  MOV R22, 0x22f0 ;  /* 0x000022f000167802 */ /* 0x000fe40000000f00 */
[----:B------:R-:W-:Y:S05]  /*22e0*/  CALL.REL.NOINC `($__internal_10_$__cuda_sm20_div_s64) ;  /* 0x0000272000007944 */ /* 0x000fea0003c00000 */
        /* <DEDUP_REMOVED lines=11> */
.L_x_501:
        /* <DEDUP_REMOVED lines=22> */
.L_x_502:
[----:B------:R-:W-:Y:S05]  /*2500*/  BSYNC B0 ;  /* 0x0000000000007941 */ /* 0x000fea0003800000 */
.L_x_500:
        /* <DEDUP_REMOVED lines=11> */
[----:B------:R-:W-:Y:S05]  /*25c0*/  CALL.REL.NOINC `($__internal_10_$__cuda_sm20_div_s64) ;  /* 0x0000244000007944 */ /* 0x000fea0003c00000 */
[----:B------:R-:W-:-:S04]  /*25d0*/  IADD3 R17, P0, RZ, -R20, RZ ;  /* 0x80000014ff117210 */ /* 0x000fc80007f1e0ff */
[----:B------:R-:W-:Y:S01]  /*25e0*/  IADD3.X R18, RZ, ~R21, RZ, P0, !PT ;  /* 0x80000015ff127210 */ /* 0x000fe200007fe4ff */
[----:B------:R-:W-:-:S04]  /*25f0*/  IMAD.WIDE.U32 R36, R5, R17, R36 ;  /* 0x0000001105247225 */ /* 0x000fc800078e0024 */
[----:B------:R-:W-:-:S04]  /*2600*/  IMAD R18, R18, R5, RZ ;  /* 0x0000000512127224 */ /* 0x000fc800078e02ff */
[----:B------:R-:W-:-:S05]  /*2610*/  IMAD R4, R4, R17, R18 ;  /* 0x0000001104047224 */ /* 0x000fca00078e0212 */
[----:B------:R-:W-:Y:S01]  /*2620*/  IADD3 R4, R37, R4, RZ ;  /* 0x0000000425047210 */ /* 0x000fe20007ffe0ff */
[----:B------:R-:W-:Y:S05]  /*2630*/  BRA `(.L_x_505) ;  /* 0x0000016000007947 */ /* 0x000fea0003800000 */
.L_x_504:
        /* <DEDUP_REMOVED lines=22> */
.L_x_505:
[----:B------:R-:W-:Y:S05]  /*27a0*/  BSYNC B0 ;  /* 0x0000000000007941 */ /* 0x000fea0003800000 */
.L_x_503:
        /* <DEDUP_REMOVED lines=38> */
[----:B------:R-:W-:Y:S05]  /*2a10*/  CALL.REL.NOINC `($__internal_10_$__cuda_sm20_div_s64) ;  /* 0x00001ff000007944 */ /* 0x000fea0003c00000 */
        /* <DEDUP_REMOVED lines=12> */
.L_x_507:
        /* <DEDUP_REMOVED lines=23> */
.L_x_508:
[----:B------:R-:W-:Y:S05]  /*2c50*/  BSYNC B0 ;  /* 0x0000000000007941 */ /* 0x000fea0003800000 */
.L_x_506:
        /* <DEDUP_REMOVED lines=19> */
.L_x_510:
        /* <DEDUP_REMOVED lines=22> */
.L_x_511:
[----:B------:R-:W-:Y:S05]  /*2ef0*/  BSYNC B0 ;  /* 0x0000000000007941 */ /* 0x000fea0003800000 */
.L_x_509:
        /* <DEDUP_REMOVED lines=20> */
.L_x_513:
        /* <DEDUP_REMOVED lines=23> */
.L_x_514:
[----:B------:R-:W-:Y:S05]  /*31b0*/  BSYNC B0 ;  /* 0x0000000000007941 */ /* 0x000fea0003800000 */
.L_x_512:
        /* <DEDUP_REMOVED lines=25> */
[----:B------:R-:W-:Y:S05]  /*3350*/  CALL.REL.NOINC `($__internal_10_$__cuda_sm20_div_s64) ;  /* 0x000016b000007944 */ /* 0x000fea0003c00000 */
        /* <DEDUP_REMOVED lines=12> */
.L_x_516:
        /* <DEDUP_REMOVED lines=23> */
.L_x_517:
[----:B------:R-:W-:Y:S05]  /*3590*/  BSYNC B0 ;  /* 0x0000000000007941 */ /* 0x000fea0003800000 */
.L_x_515:
        /* <DEDUP_REMOVED lines=29> */
.L_x_519:
        /* <DEDUP_REMOVED lines=23> */
.L_x_520:
[----:B------:R-:W-:Y:S05]  /*38e0*/  BSYNC B0 ;  /* 0x0000000000007941 */ /* 0x000fea0003800000 */
.L_x_518:
        /* <DEDUP_REMOVED lines=20> */
.L_x_496:
[----:B------:R-:W-:-:S04]  /*3a30*/  LEA R2, P0, R36, c[0x0][0x200], 0x2 ;  /* 0x0000800024027a11 */ /* 0x000fc800078010ff */
[----:B------:R-:W-:-:S05]  /*3a40*/  LEA.HI.X R3, R36, c[0x0][0x204], R37, 0x2, P0 ;  /* 0x0000810024037a11 */ /* 0x000fca00000f1425 */
[----:B------:R0:W-:Y:S04]  /*3a50*/  STG.E [R2.64], R28 ;  /* 0x0000001c02007986 */ /* 0x0001e8000c10190a */
.L_x_495:
[----:B------:R-:W-:Y:S05]  /*3a60*/  BSYNC B1 ;  /* 0x0000000000017941 */ /* 0x000fea0003800000 */
.L_x_494:
[----:B------:R-:W1:Y:S01]  /*3a70*/  S2R R24, SR_TID.X ;  /* 0x0000000000187919 */ /* 0x000e620000002100 */
[----:B------:R-:W-:Y:S01]  /*3a80*/  IMAD.MOV.U32 R20, RZ, RZ, c[0x0][0x314] ;  /* 0x0000c500ff147624 */ /* 0x000fe200078e00ff */
[----:B------:R-:W-:Y:S01]  /*3a90*/  CS2R R4, SRZ ;  /* 0x0000000000047805 */ /* 0x000fe2000001ff00 */
[----:B------:R-:W-:Y:S01]  /*3aa0*/  IMAD.MOV.U32 R8, RZ, RZ, RZ ;  /* 0x000000ffff087224 */ /* 0x000fe200078e00ff */
[----:B-1----:R-:W-:-:S04]  /*3ab0*/  SHF.R.S32.HI R23, RZ, 0x1f, R24 ;  /* 0x0000001fff177819 */ /* 0x002fc80000011418 */
[CC--:B0-----:R-:W-:Y:S02]  /*3ac0*/  LEA.HI R2, R23.reuse, R24.reuse, RZ, 0x4 ;  /* 0x0000001817027211 */ /* 0x0c1fe400078f20ff */
[----:B------:R-:W-:Y:S02]  /*3ad0*/  LEA.HI R23, R23, R24, RZ, 0x5 ;  /* 0x0000001817177211 */ /* 0x000fe400078f28ff */
[----:B------:R-:W-:-:S05]  /*3ae0*/  LOP3.LUT R3, R2, 0xfffffff0, RZ, 0xc0, !PT ;  /* 0xfffffff002037812 */ /* 0x000fca00078ec0ff */
[----:B------:R-:W-:Y:S01]  /*3af0*/  IMAD.IADD R0, R24, 0x1, -R3 ;  /* 0x0000000118007824 */ /* 0x000fe200078e0a03 */
[----:B------:R-:W-:Y:S02]  /*3b00*/  LOP3.LUT R3, R23, 0x3fffffe0, RZ, 0xc0, !PT ;  /* 0x3fffffe017037812 */ /* 0x000fe400078ec0ff */
[----:B------:R-:W-:Y:S02]  /*3b10*/  SHF.R.S32.HI R23, RZ, 0x5, R23 ;  /* 0x00000005ff177819 */ /* 0x000fe40000011417 */
[----:B------:R-:W-:-:S04]  /*3b20*/  ISETP.GE.AND P0, PT, R0, c[0x0][0x314], PT ;  /* 0x0000c50000007a0c */ /* 0x000fc80003f06270 */
[C---:B------:R-:W-:Y:S01]  /*3b30*/  ISETP.GT.OR P0, PT, R24.reuse, 0x3f, P0 ;  /* 0x0000003f1800780c */ /* 0x040fe20000704670 */
[----:B------:R-:W-:-:S04]  /*3b40*/  IMAD.IADD R24, R24, 0x1, -R3 ;  /* 0x0000000118187824 */ /* 0x000fc800078e0a03 */
[----:B------:R-:W-:-:S08]  /*3b50*/  IMAD.SHL.U32 R24, R24, 0x4, RZ ;  /* 0x0000000418187824 */ /* 0x000fd000078e00ff */
[----:B------:R-:W-:Y:S01]  /*3b60*/  @!P0 FADD.FTZ R6, -R28, R29 ;  /* 0x0000001d1c068221 */ /* 0x000fe20000010100 */
[----:B------:R-:W-:Y:S02]  /*3b70*/  @!P0 SHF.R.S32.HI R7, RZ, 0x4, R2 ;  /* 0x00000004ff078819 */ /* 0x000fe40000011402 */
[----:B------:R-:W-:Y:S01]  /*3b80*/  CS2R R2, SRZ ;  /* 0x0000000000027805 */ /* 0x000fe2000001ff00 */
[----:B------:R-:W-:Y:S02]  /*3b90*/  @!P0 FMUL.FTZ R6, R6, 1.4426950216293334961 ;  /* 0x3fb8aa3b06068820 */ /* 0x000fe40000410000 */
[----:B------:R-:W-:Y:S02]  /*3ba0*/  @!P0 IMAD R7, R0, 0x5, R7 ;  /* 0x0000000500078824 */ /* 0x000fe400078e0207 */
[----:B------:R-:W-:Y:S02]  /*3bb0*/  IMAD.MOV.U32 R0, RZ, RZ, RZ ;  /* 0x000000ffff007224 */ /* 0x000fe400078e00ff */
[----:B------:R-:W0:Y:S02]  /*3bc0*/  @!P0 MUFU.EX2 R6, R6 ;  /* 0x0000000600068308 */ /* 0x000e240000000800 */
[----:B0-----:R0:W-:Y:S04]  /*3bd0*/  @!P0 STS [R7.X4], R6 ;  /* 0x0000000607008388 */ /* 0x0011e80000004800 */
[----:B------:R-:W-:Y:S01]  /*3be0*/  BAR.SYNC.DEFER_BLOCKING 0x0 ;  /* 0x0000000000007b1d */ /* 0x000fe20000010000 */
[----:B------:R-:W-:Y:S01]  /*3bf0*/  ISETP.GE.AND P0, PT, R20, 0x1, PT ;  /* 0x000000011400780c */ /* 0x000fe20003f06270 */
[----:B0-----:R-:W-:-:S12]  /*3c00*/  CS2R R6, SRZ ;  /* 0x0000000000067805 */ /* 0x001fd8000001ff00 */
        /* <DEDUP_REMOVED lines=28> */
.L_x_523:
[----:B------:R0:W2:Y:S01]  /*3dd0*/  @!P3 LDG.E.128 R12, [R30.64+-0x200] ;  /* 0xfffe000a1e0cb981 */ /* 0x0000a2000c1e1d00 */
[C---:B------:R-:W-:Y:S02]  /*3de0*/  IADD3 R28, P1, R26.reuse, R30, RZ ;  /* 0x0000001e1a1c7210 */ /* 0x040fe40007f3e0ff */
[----:B------:R-:W-:Y:S01]  /*3df0*/  IADD3 R21, R21, 0x4, RZ ;  /* 0x0000000415157810 */ /* 0x000fe20007ffe0ff */
[----:B------:R0:W3:Y:S01]  /*3e00*/  @!P3 LDG.E.128 R16, [R30.64] ;  /* 0x0000000a1e10b981 */ /* 0x0000e2000c1e1d00 */
[----:B------:R-:W-:Y:S02]  /*3e10*/  PLOP3.LUT P3, PT, P0, PT, PT, 0x80, 0x0 ;  /* 0x000000000000781c */ /* 0x000fe4000076f070 */
[----:B------:R-:W-:Y:S01]  /*3e20*/  IADD3.X R29, R27, R31, RZ, P1, !PT ;  /* 0x0000001f1b1d7210 */ /* 0x000fe20000ffe4ff */
        /* <DEDUP_REMOVED lines=51> */
.L_x_522:
[----:B------:R-:W-:-:S04]  /*4160*/  IADD3 R9, -R21, c[0x0][0x314], RZ ;  /* 0x0000c50015097a10 */ /* 0x000fc80007ffe1ff */
[----:B------:R-:W-:-:S13]  /*4170*/  ISETP.GT.AND P0, PT, R9, 0x1, PT ;  /* 0x000000010900780c */ /* 0x000fda0003f04270 */
[----:B------:R-:W-:Y:S05]  /*4180*/  @!P0 BRA `(.L_x_524) ;  /* 0x0000020000008947 */ /* 0x000fea0003800000 */
[----:B------:R-:W-:Y:S01]  /*4190*/  ISETP.GE.AND P0, PT, R23, R22, PT ;  /* 0x000000161700720c */ /* 0x000fe20003f06270 */
[----:B------:R-:W0:Y:S01]  /*41a0*/  LDS R35, [R10] ;  /* 0x000000000a237984 */ /* 0x000e220000000800 */
[----:B------:R-:W-:-:S03]  /*41b0*/  IADD3 R36, P1, R26, R30, RZ ;  /* 0x0000001e1a247210 */ /* 0x000fc60007f3e0ff */
[----:B------:R1:W2:Y:S08]  /*41c0*/  LDS R34, [R10+0x14] ;  /* 0x000014000a227984 */ /* 0x0002b00000000800 */
[----:B------:R-:W0:Y:S04]  /*41d0*/  @!P0 LDG.E.128 R12, [R30.64+-0x200] ;  /* 0xfffe000a1e0c8981 */ /* 0x000e28000c1e1d00 */
[----:B------:R-:W3:Y:S01]  /*41e0*/  @!P0 LDG.E.128 R16, [R30.64] ;  /* 0x0000000a1e108981 */ /* 0x000ee2000c1e1d00 */
[----:B------:R-:W-:Y:S01]  /*41f0*/  IADD3.X R37, R27, R31, RZ, P1, !PT ;  /* 0x0000001f1b257210 */ /* 0x000fe20000ffe4ff */
[----:B0-----:R-:W-:-:S02]  /*4200*/  FFMA.FTZ R33, R12, R35, R8 ;  /* 0x000000230c217223 */ /* 0x001fc40000010008 */
[-C--:B------:R-:W-:Y:S02]  /*4210*/  FFMA.FTZ R32, R13, R35.reuse, R7 ;  /* 0x000000230d207223 */ /* 0x080fe40000010007 */
[-C--:B------:R-:W-:Y:S02]  /*4220*/  FFMA.FTZ R29, R14, R35.reuse, R6 ;  /* 0x000000230e1d7223 */ /* 0x080fe40000010006 */
[-C--:B------:R-:W-:Y:S02]  /*4230*/  FFMA.FTZ R28, R15, R35.reuse, R5 ;  /* 0x000000230f1c7223 */ /* 0x080fe40000010005 */
[-C--:B---3--:R-:W-:Y:S01]  /*4240*/  FFMA.FTZ R25, R16, R35.reuse, R4 ;  /* 0x0000002310197223 */ /* 0x088fe20000010004 */
[----:B------:R-:W2:Y:S01]  /*4250*/  @!P0 LDG.E.128 R12, [R36.64+-0x200] ;  /* 0xfffe000a240c8981 */ /* 0x000ea2000c1e1d00 */
[-C--:B------:R-:W-:Y:S02]  /*4260*/  FFMA.FTZ R20, R17, R35.reuse, R3 ;  /* 0x0000002311147223 */ /* 0x080fe40000010003 */
[----:B------:R-:W-:-:S02]  /*4270*/  FFMA.FTZ R9, R18, R35, R2 ;  /* 0x0000002312097223 */ /* 0x000fc40000010002 */
[----:B------:R-:W-:Y:S02]  /*4280*/  FFMA.FTZ R0, R19, R35, R0 ;  /* 0x0000002313007223 */ /* 0x000fe40000010000 */
[----:B------:R-:W3:Y:S01]  /*4290*/  @!P0 LDG.E.128 R16, [R36.64] ;  /* 0x0000000a24108981 */ /* 0x000ee2000c1e1d00 */
[----:B------:R-:W-:Y:S02]  /*42a0*/  IADD3 R30, P0, R26, R36, RZ ;  /* 0x000000241a1e7210 */ /* 0x000fe40007f1e0ff */
[----:B------:R-:W-:Y:S02]  /*42b0*/  IADD3 R21, R21, 0x1, RZ ;  /* 0x0000000115157810 */ /* 0x000fe40007ffe0ff */
[----:B------:R-:W-:Y:S02]  /*42c0*/  IADD3 R26, R10, 0x14, RZ ;  /* 0x000000140a1a7810 */ /* 0x000fe40007ffe0ff */
[----:B------:R-:W-:Y:S02]  /*42d0*/  IADD3.X R31, R27, R37, RZ, P0, !PT ;  /* 0x000000251b1f7210 */ /* 0x000fe400007fe4ff */
[----:B------:R-:W-:-:S02]  /*42e0*/  PLOP3.LUT P4, PT, PT, PT, PT, 0x8, 0x0 ;  /* 0x000000000000781c */ /* 0x000fc40003f8e170 */
[----:B------:R-:W-:Y:S02]  /*42f0*/  IADD3 R21, R21, 0x1, RZ ;  /* 0x0000000115157810 */ /* 0x000fe40007ffe0ff */
[----:B-1----:R-:W-:Y:S01]  /*4300*/  IADD3 R10, R26, 0x14, RZ ;  /* 0x000000141a0a7810 */ /* 0x002fe20007ffe0ff */
[-C--:B--2---:R-:W-:Y:S02]  /*4310*/  FFMA.FTZ R8, R12, R34.reuse, R33 ;  /* 0x000000220c087223 */ /* 0x084fe40000010021 */
[-C--:B------:R-:W-:Y:S02]  /*4320*/  FFMA.FTZ R7, R13, R34.reuse, R32 ;  /* 0x000000220d077223 */ /* 0x080fe40000010020 */
[-C--:B------:R-:W-:Y:S02]  /*4330*/  FFMA.FTZ R6, R14, R34.reuse, R29 ;  /* 0x000000220e067223 */ /* 0x080fe4000001001d */
[-C--:B------:R-:W-:Y:S02]  /*4340*/  FFMA.FTZ R5, R15, R34.reuse, R28 ;  /* 0x000000220f057223 */ /* 0x080fe4000001001c */
[----:B---3--:R-:W-:-:S02]  /*4350*/  FFMA.FTZ R4, R16, R34, R25 ;  /* 0x0000002210047223 */ /* 0x008fc40000010019 */
[-C--:B------:R-:W-:Y:S02]  /*4360*/  FFMA.FTZ R3, R17, R34.reuse, R20 ;  /* 0x0000002211037223 */ /* 0x080fe40000010014 */
[-C--:B------:R-:W-:Y:S02]  /*4370*/  FFMA.FTZ R2, R18, R34.reuse, R9 ;  /* 0x0000002212027223 */ /* 0x080fe40000010009 */
[----:B------:R-:W-:Y:S02]  /*4380*/  FFMA.FTZ R0, R19, R34, R0 ;  /* 0x0000002213007223 */ /* 0x000fe40000010000 */
.L_x_524:
[----:B------:R-:W-:-:S13]  /*4390*/  ISETP.LT.OR P4, PT, R21, c[0x0][0x314], P4 ;  /* 0x0000c50015007a0c */ /* 0x000fda0002781670 */
[----:B------:R-:W-:Y:S05]  /*43a0*/  @!P4 BRA `(.L_x_521) ;  /* 0x000000f00000c947 */ /* 0x000fea0003800000 */
[----:B------:R-:W-:Y:S01]  /*43b0*/  ISETP.GE.AND P0, PT, R23, R22, PT ;  /* 0x000000161700720c */ /* 0x000fe20003f06270 */
[----:B------:R-:W-:-:S12]  /*43c0*/  BSSY B0, `(.L_x_525) ;  /* 0x0000004000007945 */ /* 0x000fd80003800000 */
[----:B------:R-:W-:Y:S05]  /*43d0*/  @P0 BRA `(.L_x_526) ;  /* 0x0000002000000947 */ /* 0x000fea0003800000 */
[----:B------:R0:W5:Y:S04]  /*43e0*/  LDG.E.128 R12, [R30.64+-0x200] ;  /* 0xfffe000a1e0c7981 */ /* 0x000168000c1e1d00 */
[----:B------:R0:W5:Y:S02]  /*43f0*/  LDG.E.128 R16, [R30.64] ;  /* 0x0000000a1e107981 */ /* 0x000164000c1e1d00 */
.L_x_526:
[----:B------:R-:W-:Y:S05]  /*4400*/  BSYNC B0 ;  /* 0x0000000000007941 */ /* 0x000fea0003800000 */
.L_x_525:
        /* <DEDUP_REMOVED lines=9> */
.L_x_521:
        /* <DEDUP_REMOVED lines=74> */
[----:B------:R-:W-:-:S03]  /*4940*/  IADD3 R7, R24, 0x80, RZ ;  /* 0x0000008018077810 */ /* 0x000fc60007ffe0ff */
[----:B------:R-:W-:Y:S01]  /*4950*/  IMAD.IADD R6, R3, 0x1, R0 ;  /* 0x0000000103067824 */ /* 0x000fe200078e0200 */
[CC--:B------:R-:W-:Y:S02]  /*4960*/  IADD3 R0, P1, R24.reuse, R2.reuse, RZ ;  /* 0x0000000218007210 */ /* 0x0c0fe40007f3e0ff */
[C---:B------:R-:W-:Y:S02]  /*4970*/  IADD3 R2, P0, R7.reuse, R2, RZ ;  /* 0x0000000207027210 */ /* 0x040fe40007f1e0ff */
[-C--:B------:R-:W-:Y:S02]  /*4980*/  LEA.HI.X.SX32 R3, R24, R6.reuse, 0x1, P1 ;  /* 0x0000000618037211 */ /* 0x080fe400008f0eff */
[----:B------:R-:W-:Y:S02]  /*4990*/  LEA.HI.X.SX32 R7, R7, R6, 0x1, P0 ;  /* 0x0000000607077211 */ /* 0x000fe400000f0eff */
[----:B------:R-:W-:Y:S02]  /*49a0*/  LEA R10, P1, R0, c[0x0][0x1d0], 0x1 ;  /* 0x00007400000a7a11 */ /* 0x000fe400078208ff */
[----:B------:R-:W-:-:S02]  /*49b0*/  LEA R6, P0, R2, c[0x0][0x1d0], 0x1 ;  /* 0x0000740002067a11 */ /* 0x000fc400078008ff */
[----:B------:R-:W-:Y:S02]  /*49c0*/  LEA.HI.X R11, R0, c[0x0][0x1d4], R3, 0x1, P1 ;  /* 0x00007500000b7a11 */ /* 0x000fe400008f0c03 */
[----:B------:R-:W-:-:S03]  /*49d0*/  LEA.HI.X R7, R2, c[0x0][0x1d4], R7, 0x1, P0 ;  /* 0x0000750002077a11 */ /* 0x000fc600000f0c07 */
[----:B------:R-:W-:Y:S04]  /*49e0*/  STG.E.64 [R10.64], R8 ;  /* 0x000000080a007986 */ /* 0x000fe8000c101b0a */
[----:B------:R-:W-:Y:S01]  /*49f0*/  STG.E.64 [R6.64], R4 ;  /* 0x0000000406007986 */ /* 0x000fe2000c101b0a */
[----:B------:R-:W-:Y:S05]  /*4a00*/  EXIT ;  /* 0x000000000000794d */ /* 0x000fea0003800000 */
        .weak           $__internal_10_$__cuda_sm20_div_s64
        .type           $__internal_10_$__cuda_sm20_div_s64,@function
        .size           $__internal_10_$__cuda_sm20_div_s64,(.L_x_8726 - $__internal_10_$__cuda_sm20_div_s64)
$__internal_10_$__cuda_sm20_div_s64:
        /* <DEDUP_REMOVED lines=83> */
[----:B------:R-:W-:Y:S06]  /*4f40*/  RET.REL.NODEC R26 `(_ZN5flash32flash_fwd_splitkv_combine_kernelI23Flash_fwd_kernel_traitsILi256ELi64ELi64ELi4ELb0ELb0EN7cutlass6half_tE19Flash_kernel_traitsILi256ELi64ELi64ELi4ES3_EELi4ELi4ELb1EEEvNS_16Flash_fwd_paramsE) ;  /* 0xffffb0b01a007950 */ /* 0x000fec0003c3ffff */
.L_x_527:
        /* <DEDUP_REMOVED lines=11> */
.L_x_8726:


//--------------------- .text._ZN5flash32flash_fwd_splitkv_combine_kernelI23Flash_fwd_kernel_traitsILi256ELi64ELi64ELi4ELb0ELb0EN7cutlass6half_tE19Flash_kernel_traitsILi256ELi64ELi64ELi4ES3_EELi4ELi3ELb1EEEvNS_16Flash_fwd_paramsE --------------------------
	.section	.text._ZN5flash32flash_fwd_splitkv_combine_kernelI23Flash_fwd_kernel_traitsILi256ELi64ELi64ELi4ELb0ELb0EN7cutlass6half_tE19Flash_kernel_traitsILi256ELi64ELi64ELi4ES3_EELi4ELi3ELb1EEEvNS_16Flash_fwd_paramsE,"ax",@progbits
	.sectioninfo	@"SHI_REGISTERS=52"
	.align	128
        .global         _ZN5flash32flash_fwd_splitkv_combine_kernelI23Flash_fwd_kernel_traitsILi256ELi64ELi64ELi4ELb0ELb0EN7cutlass6half_tE19Flash_kernel_traitsILi256ELi64ELi64ELi4ES3_EELi4ELi3ELb1EEEvNS_16Flash_fwd_paramsE
        .type           _ZN5flash32flash_fwd_splitkv_combine_kernelI23Flash_fwd_kernel_traitsILi256ELi64ELi64ELi4ELb0ELb0EN7cutlass6half_tE19Flash_kernel_traitsILi256ELi64ELi64ELi4ES3_EELi4ELi3ELb1EEEvNS_16Flash_fwd_paramsE,@function
        .size           _ZN5flash32flash_fwd_splitkv_combine_kernelI23Flash_fwd_kernel_traitsILi256ELi64ELi64ELi4ELb0ELb0EN7cutlass6half_tE19Flash_kernel_traitsILi256ELi64ELi64ELi4ES3_EELi4ELi3ELb1EEEvNS_16Flash_fwd_paramsE,(.L_x_8727 - _ZN5flash32flash_fwd_splitkv_combine_kernelI23Flash_fwd_kernel_traitsILi256ELi64ELi64ELi4ELb0ELb0EN7cutlass6half_tE19Flash_kernel_traitsILi256ELi64ELi64ELi4ES3_EELi4ELi3ELb1EEEvNS_16Flash_fwd_paramsE)
        .other          _ZN5flash32flash_fwd_splitkv_combine_kernelI23Flash_fwd_kernel_traitsILi256ELi64ELi64ELi4ELb0ELb0EN7cutlass6half_tE19Flash_kernel_traitsILi256ELi64ELi64ELi4ES3_EELi4ELi3ELb1EEEvNS_16Flash_fwd_paramsE,@"STO_CUDA_ENTRY STV_DEFAULT"
_ZN5flash32flash_fwd_splitkv_combine_kernelI23Flash_fwd_kernel_traitsILi256ELi64ELi64ELi4ELb0ELb0EN7cutlass6half_tE19Flash_kernel_traitsILi256ELi64ELi64ELi4ES3_EELi4ELi3ELb1EEEvNS_16Flash_fwd_paramsE:
.text._ZN5flash32flash_fwd_splitkv_combine_kernelI23Flash_fwd_kernel_traitsILi256ELi64ELi64ELi4ELb0ELb0EN7cutlass6half_tE19Flash_kernel_traitsILi256ELi64ELi64ELi4ES3_EELi4ELi3ELb1EEEvNS_16Flash_fwd_paramsE:
        /* <DEDUP_REMOVED lines=23> */
[----:B------:R-:W-:Y:S05]  /*0170*/  CALL.REL.NOINC `($__internal_11_$__cuda_sm20_div_s64) ;  /* 0x0000485000007944 */ /* 0x000fea0003c00000 */
[----:B------:R-:W-:Y:S05]  /*0180*/  BRA `(.L_x_529) ;  /* 0x0000013000007947 */ /* 0x000fea0003800000 */
.L_x_528:
        /* <DEDUP_REMOVED lines=19> */
.L_x_529:
        /* <DEDUP_REMOVED lines=12> */
[----:B------:R-:W-:Y:S05]  /*0380*/  CALL.REL.NOINC `($__internal_11_$__cuda_sm20_div_s64) ;  /* 0x0000464000007944 */ /* 0x000fea0003c00000 */
[----:B------:R-:W-:Y:S02]  /*0390*/  MOV R8, R20 ;  /* 0x0000001400087202 */ /* 0x000fe40000000f00 */
[----:B------:R-:W-:Y:S01]  /*03a0*/  MOV R9, R21 ;  /* 0x0000001500097202 */ /* 0x000fe20000000f00 */
[----:B------:R-:W-:Y:S05]  /*03b0*/  BRA `(.L_x_532) ;  /* 0x0000013000007947 */ /* 0x000fea0003800000 */
.L_x_531:
        /* <DEDUP_REMOVED lines=19> */
.L_x_532:
[----:B------:R-:W-:Y:S05]  /*04f0*/  BSYNC B0 ;  /* 0x0000000000007941 */ /* 0x000fea0003800000 */
.L_x_530:
        /* <DEDUP_REMOVED lines=43> */
.L_x_534:
        /* <DEDUP_REMOVED lines=19> */
.L_x_535:
[----:B------:R-:W-:Y:S05]  /*08e0*/  BSYNC B0 ;  /* 0x0000000000007941 */ /* 0x000fea0003800000 */
.L_x_533:
        /* <DEDUP_REMOVED lines=74> */
[----:B------:R-:W-:Y:S02]  /*0d90*/  MOV R32, R20 ;  /* 0x0000001400207202 */ /* 0x000fe40000000f00 */
[----:B------:R-:W-:Y:S01]  /*0da0*/  MOV R33, R21 ;  /* 0x0000001500217202 */ /* 0x000fe20000000f00 */
[----:B------:R-:W-:Y:S05]  /*0db0*/  BRA `(.L_x_538) ;  /* 0x0000013000007947 */ /* 0x000fea0003800000 */
.L_x_537:
        /* <DEDUP_REMOVED lines=19> */
.L_x_538:
[----:B------:R-:W-:Y:S05]  /*0ef0*/  BSYNC B0 ;  /* 0x0000000000007941 */ /* 0x000fea0003800000 */
.L_x_536:
        /* <DEDUP_REMOVED lines=41> */
.L_x_540:
        /* <DEDUP_REMOVED lines=19> */
.L_x_541:
[----:B------:R-:W-:Y:S05]  /*12c0*/  BSYNC B0 ;  /* 0x0000000000007941 */ /* 0x000fea0003800000 */
.L_x_539:
        /* <DEDUP_REMOVED lines=131> */
.L_x_543:
[----:B------:R-:W-:Y:S05]  /*1b00*/  BSYNC B0 ;  /* 0x0000000000007941 */ /* 0x000fea0003800000 */
.L_x_542:
        /* <DEDUP_REMOVED lines=91> */
.L_x_548:
        /* <DEDUP_REMOVED lines=22> */
.L_x_549:
[----:B------:R-:W-:Y:S05]  /*2220*/  BSYNC B0 ;  /* 0x0000000000007941 */ /* 0x000fea0003800000 */
.L_x_547:
[----:B------:R-:W-:Y:S01]  /*2230*/  LOP3.LUT R19, R17, R0, RZ, 0xfc, !PT ;  /* 0x0000000011137212 */ /* 0x000fe200078efcff */
[----:B------:R-:W-:Y:S03]  /*2240*/  BSSY B0, `(.L_x_550) ;  /* 0x0000028000007945 */ /* 0x000fe60003800000 */
[----:B------:R-:W-:-:S13]  /*2250*/  ISETP.NE.U32.AND P0, PT, R19, RZ, PT ;  /* 0x000000ff1300720c */ /* 0x000fda0003f05070 */
[----:B------:R-:W-:Y:S05]  /*2260*/  @!P0 BRA `(.L_x_551) ;  /* 0x000000f000008947 */ /* 0x000fea0003800000 */
[----:B------:R-:W-:Y:S01]  /*2270*/  IMAD.MOV.U32 R24, RZ, RZ, R30 ;  /* 0x000000ffff187224 */ /* 0x000fe200078e001e */
[----:B------:R-:W-:Y:S02]  /*2280*/  MOV R23, R0 ;  /* 0x0000000000177202 */ /* 0x000fe40000000f00 */
[----:B------:R-:W-:Y:S02]  /*2290*/  MOV R22, 0x22b0 ;  /* 0x000022b000167802 */ /* 0x000fe40000000f00 */
[----:B------:R-:W-:Y:S05]  /*22a0*/  CALL.REL.NOINC `($__internal_11_$__cuda_sm20_div_s64) ;  /* 0x0000272000007944 */ /* 0x000fea0003c00000 */
        /* <DEDUP_REMOVED lines=11> */
.L_x_551:
        /* <DEDUP_REMOVED lines=22> */
.L_x_552:
[----:B------:R-:W-:Y:S05]  /*24c0*/  BSYNC B0 ;  /* 0x0000000000007941 */ /* 0x000fea0003800000 */
.L_x_550:
        /* <DEDUP_REMOVED lines=11> */
[----:B------:R-:W-:Y:S05]  /*2580*/  CALL.REL.NOINC `($__internal_11_$__cuda_sm20_div_s64) ;  /* 0x0000244000007944 */ /* 0x000fea0003c00000 */
[----:B------:R-:W-:-:S04]  /*2590*/  IADD3 R17, P0, RZ, -R20, RZ ;  /* 0x80000014ff117210 */ /* 0x000fc80007f1e0ff */
[----:B------:R-:W-:Y:S01]  /*25a0*/  IADD3.X R18, RZ, ~R21, RZ, P0, !PT ;  /* 0x80000015ff127210 */ /* 0x000fe200007fe4ff */
[----:B------:R-:W-:-:S04]  /*25b0*/  IMAD.WIDE.U32 R36, R5, R17, R36 ;  /* 0x0000001105247225 */ /* 0x000fc800078e0024 */
[----:B------:R-:W-:-:S04]  /*25c0*/  IMAD R18, R18, R5, RZ ;  /* 0x0000000512127224 */ /* 0x000fc800078e02ff */
[----:B------:R-:W-:-:S05]  /*25d0*/  IMAD R4, R4, R17, R18 ;  /* 0x0000001104047224 */ /* 0x000fca00078e0212 */
[----:B------:R-:W-:Y:S01]  /*25e0*/  IADD3 R4, R37, R4, RZ ;  /* 0x0000000425047210 */ /* 0x000fe20007ffe0ff */
[----:B------:R-:W-:Y:S05]  /*25f0*/  BRA `(.L_x_555) ;  /* 0x0000016000007947 */ /* 0x000fea0003800000 */
.L_x_554:
        /* <DEDUP_REMOVED lines=22> */
.L_x_555:
[----:B------:R-:W-:Y:S05]  /*2760*/  BSYNC B0 ;  /* 0x0000000000007941 */ /* 0x000fea0003800000 */
.L_x_553:
        /* <DEDUP_REMOVED lines=38> */
[----:B------:R-:W-:Y:S05]  /*29d0*/  CALL.REL.NOINC `($__internal_11_$__cuda_sm20_div_s64) ;  /* 0x00001ff000007944 */ /* 0x000fea0003c00000 */
        /* <DEDUP_REMOVED lines=12> */
.L_x_557:
        /* <DEDUP_REMOVED lines=23> */
.L_x_558:
[----:B------:R-:W-:Y:S05]  /*2c10*/  BSYNC B0 ;  /* 0x0000000000007941 */ /* 0x000fea0003800000 */
.L_x_556:
        /* <DEDUP_REMOVED lines=19> */
.L_x_560:
        /* <DEDUP_REMOVED lines=22> */
.L_x_561:
[----:B------:R-:W-:Y:S05]  /*2eb0*/  BSYNC B0 ;  /* 0x0000000000007941 */ /* 0x000fea0003800000 */
.L_x_559:
        /* <DEDUP_REMOVED lines=20> */
.L_x_563:
        /* <DEDUP_REMOVED lines=23> */
.L_x_564:
[----:B------:R-:W-:Y:S05]  /*3170*/  BSYNC B0 ;  /* 0x0000000000007941 */ /* 0x000fea0003800000 */
.L_x_562:
        /* <DEDUP_REMOVED lines=25> */
[----:B------:R-:W-:Y:S05]  /*3310*/  CALL.REL.NOINC `($__internal_11_$__cuda_sm20_div_s64) ;  /* 0x000016b000007944 */ /* 0x000fea0003c00000 */
        /* <DEDUP_REMOVED lines=12> */
.L_x_566:
        /* <DEDUP_REMOVED lines=23> */
.L_x_567:
[----:B------:R-:W-:Y:S05]  /*3550*/  BSYNC B0 ;  /* 0x0000000000007941 */ /* 0x000fea0003800000 */
.L_x_565:
        /* <DEDUP_REMOVED lines=29> */
.L_x_569:
        /* <DEDUP_REMOVED lines=23> */
.L_x_570:
[----:B------:R-:W-:Y:S05]  /*38a0*/  BSYNC B0 ;  /* 0x0000000000007941 */ /* 0x000fea0003800000 */
.L_x_568:
        /* <DEDUP_REMOVED lines=20> */
.L_x_546:
[----:B------:R-:W-:-:S04]  /*39f0*/  LEA R2, P0, R36, c[0x0][0x200], 0x2 ;  /* 0x0000800024027a11 */ /* 0x000fc800078010ff */
[----:B------:R-:W-:-:S05]  /*3a00*/  LEA.HI.X R3, R36, c[0x0][0x204], R37, 0x2, P0 ;  /* 0x0000810024037a11 */ /* 0x000fca00000f1425 */
[----:B------:R0:W-:Y:S04]  /*3a10*/  STG.E [R2.64], R28 ;  /* 0x0000001c02007986 */ /* 0x0001e8000c10190a */
.L_x_545:
[----:B------:R-:W-:Y:S05]  /*3a20*/  BSYNC B1 ;  /* 0x0000000000017941 */ /* 0x000fea0003800000 */
.L_x_544:
        /* <DEDUP_REMOVED lines=54> */
.L_x_573:
        /* <DEDUP_REMOVED lines=57> */
.L_x_572:
        /* <DEDUP_REMOVED lines=35> */
.L_x_574:
[----:B------:R-:W-:-:S13]  /*4350*/  ISETP.LT.OR P4, PT, R21, c[0x0][0x314], P4 ;  /* 0x0000c50015007a0c */ /* 0x000fda0002781670 */
[----:B------:R-:W-:Y:S05]  /*4360*/  @!P4 BRA `(.L_x_571) ;  /* 0x000000f00000c947 */ /* 0x000fea0003800000 */
[----:B------:R-:W-:Y:S01]  /*4370*/  ISETP.GE.AND P0, PT, R23, R22, PT ;  /* 0x000000161700720c */ /* 0x000fe20003f06270 */
[----:B------:R-:W-:-:S12]  /*4380*/  BSSY B0, `(.L_x_575) ;  /* 0x0000004000007945 */ /* 0x000fd80003800000 */
[----:B------:R-:W-:Y:S05]  /*4390*/  @P0 BRA `(.L_x_576) ;  /* 0x0000002000000947 */ /* 0x000fea0003800000 */
[----:B------:R0:W5:Y:S04]  /*43a0*/  LDG.E.128 R12, [R30.64+-0x200] ;  /* 0xfffe000a1e0c7981 */ /* 0x000168000c1e1d00 */
[----:B------:R0:W5:Y:S02]  /*43b0*/  LDG.E.128 R16, [R30.64] ;  /* 0x0000000a1e107981 */ /* 0x000164000c1e1d00 */
.L_x_576:
[----:B------:R-:W-:Y:S05]  /*43c0*/  BSYNC B0 ;  /* 0x0000000000007941 */ /* 0x000fea0003800000 */
.L_x_575:
        /* <DEDUP_REMOVED lines=9> */
.L_x_571:
        /* <DEDUP_REMOVED lines=87> */
        .weak           $__internal_11_$__cuda_sm20_div_s64
        .type           $__internal_11_$__cuda_sm20_div_s64,@function
        .size           $__internal_11_$__cuda_sm20_div_s64,(.L_x_8727 - $__internal_11_$__cuda_sm20_div_s64)
$__internal_11_$__cuda_sm20_div_s64:
        /* <DEDUP_REMOVED lines=83> */
[----:B------:R-:W-:Y:S06]  /*4f00*/  RET.REL.NODEC R26 `(_ZN5flash32flash_fwd_splitkv_combine_kernelI23Flash_fwd_kernel_traitsILi256ELi64ELi64ELi4ELb0ELb0EN7cutlass6half_tE19Flash_kernel_traitsILi256ELi64ELi64ELi4ES3_EELi4ELi3ELb1EEEvNS_16Flash_fwd_paramsE) ;  /* 0xffffb0f01a007950 */ /* 0x000fec0003c3ffff */
.L_x_577:
        /* <DEDUP_REMOVED lines=15> */
.L_x_8727:


//--------------------- .text._ZN5flash32flash_fwd_splitkv_combine_kernelI23Flash_fwd_kernel_traitsILi256ELi64ELi64ELi4ELb0ELb0EN7cutlass6half_tE19Flash_kernel_traitsILi256ELi64ELi64ELi4ES3_EELi4ELi2ELb1EEEvNS_16Flash_fwd_paramsE --------------------------
	.section	.text._ZN5flash32flash_fwd_splitkv_combine_kernelI23Flash_fwd_kernel_traitsILi256ELi64ELi64ELi4ELb0ELb0EN7cutlass6half_tE19Flash_kernel_traitsILi256ELi64ELi64ELi4ES3_EELi4ELi2ELb1EEEvNS_16Flash_fwd_paramsE,"ax",@progbits
	.sectioninfo	@"SHI_REGISTERS=54"
	.align	128
        .global         _ZN5flash32flash_fwd_splitkv_combine_kernelI23Flash_fwd_kernel_traitsILi256ELi64ELi64ELi4ELb0ELb0EN7cutlass6half_tE19Flash_kernel_traitsILi256ELi64ELi64ELi4ES3_EELi4ELi2ELb1EEEvNS_16Flash_fwd_paramsE
        .type           _ZN5flash32flash_fwd_splitkv_combine_kernelI23Flash_fwd_kernel_traitsILi256ELi64ELi64ELi4ELb0ELb0EN7cutlass6half_tE19Flash_kernel_traitsILi256ELi64ELi64ELi4ES3_EELi4ELi2ELb1EEEvNS_16Flash_fwd_paramsE,@function
        .size           _ZN5flash32flash_fwd_splitkv_combine_kernelI23Flash_fwd_kernel_traitsILi256ELi64ELi64ELi4ELb0ELb0EN7cutlass6half_tE19Flash_kernel_traitsILi256ELi64ELi64ELi4ES3_EELi4ELi2ELb1EEEvNS_16Flash_fwd_paramsE,(.L_x_8728 - _ZN5flash32flash_fwd_splitkv_combine_kernelI23Flash_fwd_kernel_traitsILi256ELi64ELi64ELi4ELb0ELb0EN7cutlass6half_tE19Flash_kernel_traitsILi256ELi64ELi64ELi4ES3_EELi4ELi2ELb1EEEvNS_16Flash_fwd_paramsE)
        .other          _ZN5flash32flash_fwd_splitkv_combine_kernelI23Flash_fwd_kernel_traitsILi256ELi64ELi64ELi4ELb0ELb0EN7cutlass6half_tE19Flash_kernel_traitsILi256ELi64ELi64ELi4ES3_EELi4ELi2ELb1EEEvNS_16Flash_fwd_paramsE,@"STO_CUDA_ENTRY STV_DEFAULT"
_ZN5flash32flash_fwd_splitkv_combine_kernelI23Flash_fwd_kernel_traitsILi256ELi64ELi64ELi4ELb0ELb0EN7cutlass6half_tE19Flash_kernel_traitsILi256ELi64ELi64ELi4ES3_EELi4ELi2ELb1EEEvNS_16Flash_fwd_paramsE:
.text._ZN5flash32flash_fwd_splitkv_combine_kernelI23Flash_fwd_kernel_traitsILi256ELi64ELi64ELi4ELb0ELb0EN7cutlass6half_tE19Flash_kernel_traitsILi256ELi64ELi64ELi4ES3_EELi4ELi2ELb1EEEvNS_16Flash_fwd_paramsE:
        /* <DEDUP_REMOVED lines=23> */
[----:B------:R-:W-:Y:S05]  /*0170*/  CALL.REL.NOINC `($__internal_12_$__cuda_sm20_div_s64) ;  /* 0x0000479000007944 */ /* 0x000fea0003c00000 */
[----:B------:R-:W-:Y:S01]  /*0180*/  MOV R24, R0 ;  /* 0x0000000000187202 */ /* 0x000fe20000000f00 */
[----:B------:R-:W-:Y:S05]  /*0190*/  BRA `(.L_x_579) ;  /* 0x0000013000007947 */ /* 0x000fea0003800000 */
.L_x_578:
        /* <DEDUP_REMOVED lines=19> */
.L_x_579:
        /* <DEDUP_REMOVED lines=10> */
[----:B------:R-:W-:Y:S05]  /*0370*/  CALL.REL.NOINC `($__internal_12_$__cuda_sm20_div_s64) ;  /* 0x0000459000007944 */ /* 0x000fea0003c00000 */
[----:B------:R-:W-:Y:S02]  /*0380*/  MOV R12, R0 ;  /* 0x00000000000c7202 */ /* 0x000fe40000000f00 */
[----:B------:R-:W-:Y:S01]  /*0390*/  MOV R13, R25 ;  /* 0x00000019000d7202 */ /* 0x000fe20000000f00 */
[----:B------:R-:W-:Y:S05]  /*03a0*/  BRA `(.L_x_582) ;  /* 0x0000013000007947 */ /* 0x000fea0003800000 */
.L_x_581:
        /* <DEDUP_REMOVED lines=19> */
.L_x_582:
[----:B------:R-:W-:Y:S05]  /*04e0*/  BSYNC B0 ;  /* 0x0000000000007941 */ /* 0x000fea0003800000 */
.L_x_580:
        /* <DEDUP_REMOVED lines=44> */
.L_x_584:
        /* <DEDUP_REMOVED lines=19> */
.L_x_585:
[----:B------:R-:W-:Y:S05]  /*08e0*/  BSYNC B0 ;  /* 0x0000000000007941 */ /* 0x000fea0003800000 */
.L_x_583:
        /* <DEDUP_REMOVED lines=71> */
[----:B------:R-:W-:Y:S05]  /*0d60*/  CALL.REL.NOINC `($__internal_12_$__cuda_sm20_div_s64) ;  /* 0x00003ba000007944 */ /* 0x000fea0003c00000 */
[----:B------:R-:W-:Y:S02]  /*0d70*/  MOV R32, R0 ;  /* 0x0000000000207202 */ /* 0x000fe40000000f00 */
[----:B------:R-:W-:Y:S01]  /*0d80*/  MOV R33, R25 ;  /* 0x0000001900217202 */ /* 0x000fe20000000f00 */
[----:B------:R-:W-:Y:S05]  /*0d90*/  BRA `(.L_x_588) ;  /* 0x0000013000007947 */ /* 0x000fea0003800000 */
.L_x_587:
        /* <DEDUP_REMOVED lines=19> */
.L_x_588:
[----:B------:R-:W-:Y:S05]  /*0ed0*/  BSYNC B0 ;  /* 0x0000000000007941 */ /* 0x000fea0003800000 */
.L_x_586:
        /* <DEDUP_REMOVED lines=42> */
.L_x_590:
        /* <DEDUP_REMOVED lines=19> */
.L_x_591:
[----:B------:R-:W-:Y:S05]  /*12b0*/  BSYNC B0 ;  /* 0x0000000000007941 */ /* 0x000fea0003800000 */
.L_x_589:
        /* <DEDUP_REMOVED lines=132> */
.L_x_593:
[----:B------:R-:W-:Y:S05]  /*1b00*/  BSYNC B0 ;  /* 0x0000000000007941 */ /* 0x000fea0003800000 */
.L_x_592:
        /* <DEDUP_REMOVED lines=81> */
.L_x_598:
        /* <DEDUP_REMOVED lines=22> */
.L_x_599:
[----:B------:R-:W-:Y:S05]  /*2180*/  BSYNC B0 ;  /* 0x0000000000007941 */ /* 0x000fea0003800000 */
.L_x_597:
        /* <DEDUP_REMOVED lines=8> */
[----:B------:R-:W-:Y:S05]  /*2210*/  CALL.REL.NOINC `($__internal_12_$__cuda_sm20_div_s64) ;  /* 0x000026f000007944 */ /* 0x000fea0003c00000 */
        /* <DEDUP_REMOVED lines=10> */
.L_x_601:
        /* <DEDUP_REMOVED lines=22> */
.L_x_602:
[----:B------:R-:W-:Y:S05]  /*2420*/  BSYNC B0 ;  /* 0x0000000000007941 */ /* 0x000fea0003800000 */
.L_x_600:
        /* <DEDUP_REMOVED lines=11> */
[----:B------:R-:W-:Y:S05]  /*24e0*/  CALL.REL.NOINC `($__internal_12_$__cuda_sm20_div_s64) ;  /* 0x0000242000007944 */ /* 0x000fea0003c00000 */
        /* <DEDUP_REMOVED lines=9> */
.L_x_604:
        /* <DEDUP_REMOVED lines=22> */
.L_x_605:
[----:B------:R-:W-:Y:S05]  /*26e0*/  BSYNC B0 ;  /* 0x0000000000007941 */ /* 0x000fea0003800000 */
.L_x_603:
        /* <DEDUP_REMOVED lines=50> */
.L_x_607:
        /* <DEDUP_REMOVED lines=23> */
.L_x_608:
[----:B------:R-:W-:Y:S05]  /*2b80*/  BSYNC B0 ;  /* 0x0000000000007941 */ /* 0x000fea0003800000 */
.L_x_606:
        /* <DEDUP_REMOVED lines=19> */
.L_x_610:
        /* <DEDUP_REMOVED lines=22> */
.L_x_611:
[----:B------:R-:W-:Y:S05]  /*2e20*/  BSYNC B0 ;  /* 0x0000000000007941 */ /* 0x000fea0003800000 */
.L_x_609:
        /* <DEDUP_REMOVED lines=21> */
.L_x_613:
        /* <DEDUP_REMOVED lines=23> */
.L_x_614:
[----:B------:R-:W-:Y:S05]  /*30f0*/  BSYNC B0 ;  /* 0x0000000000007941 */ /* 0x000fea0003800000 */
.L_x_612:
        /* <DEDUP_REMOVED lines=38> */
.L_x_616:
        /* <DEDUP_REMOVED lines=23> */
.L_x_617:
[----:B------:R-:W-:Y:S05]  /*34d0*/  BSYNC B0 ;  /* 0x0000000000007941 */ /* 0x000fea0003800000 */
.L_x_615:
        /* <DEDUP_REMOVED lines=27> */
.L_x_619:
        /* <DEDUP_REMOVED lines=23> */
.L_x_620:
[----:B------:R-:W-:Y:S05]  /*3800*/  BSYNC B0 ;  /* 0x0000000000007941 */ /* 0x000fea0003800000 */
.L_x_618:
        /* <DEDUP_REMOVED lines=20> */
.L_x_596:
[----:B------:R-:W-:-:S04]  /*3950*/  LEA R2, P0, R34, c[0x0][0x200], 0x2 ;  /* 0x0000800022027a11 */ /* 0x000fc800078010ff */
[----:B------:R-:W-:-:S05]  /*3960*/  LEA.HI.X R3, R34, c[0x0][0x204], R35, 0x2, P0 ;  /* 0x0000810022037a11 */ /* 0x000fca00000f1423 */
[----:B------:R0:W-:Y:S04]  /*3970*/  STG.E [R2.64], R28 ;  /* 0x0000001c02007986 */ /* 0x0001e8000c10190a */
.L_x_595:
[----:B------:R-:W-:Y:S05]  /*3980*/  BSYNC B1 ;  /* 0x0000000000017941 */ /* 0x000fea0003800000 */
.L_x_594:
        /* <DEDUP_REMOVED lines=9> */
[----:B------:R-:W-:-:S04]  /*3a20*/  LOP3.LUT R3, R9, 0x3fffffe0, RZ, 0xc0, !PT ;  /* 0x3fffffe009037812 */ /* 0x000fc800078ec0ff */
[----:B------:R-:W-:Y:S01]  /*3a30*/  ISETP.GE.AND P0, PT, R0, c[0x0][0x314], PT ;  /* 0x0000c50000007a0c */ /* 0x000fe20003f06270 */
[----:B------:R-:W-:-:S03]  /*3a40*/  IMAD.MOV.U32 R0, RZ, RZ, RZ ;  /* 0x000000ffff007224 */ /* 0x000fc600078e00ff */
        /* <DEDUP_REMOVED lines=9> */
[----:B------:R-:W-:Y:S01]  /*3ae0*/  ISETP.GE.AND P0, PT, R20, 0x1, PT ;  /* 0x000000011400780c */ /* 0x000fe20003f06270 */
[----:B0-----:R-:W-:Y:S01]  /*3af0*/  CS2R R6, SRZ ;  /* 0x0000000000067805 */ /* 0x001fe2000001ff00 */
[----:B------:R-:W-:-:S11]  /*3b00*/  SHF.R.S32.HI R23, RZ, 0x5, R9 ;  /* 0x00000005ff177819 */ /* 0x000fd60000011409 */
        /* <DEDUP_REMOVED lines=28> */
.L_x_623:
        /* <DEDUP_REMOVED lines=57> */
.L_x_622:
        /* <DEDUP_REMOVED lines=35> */
.L_x_624:
[----:B------:R-:W-:-:S13]  /*4290*/  ISETP.LT.OR P4, PT, R21, c[0x0][0x314], P4 ;  /* 0x0000c50015007a0c */ /* 0x000fda0002781670 */
[----:B------:R-:W-:Y:S05]  /*42a0*/  @!P4 BRA `(.L_x_621) ;  /* 0x000000f00000c947 */ /* 0x000fea0003800000 */
[----:B------:R-:W-:Y:S01]  /*42b0*/  ISETP.GE.AND P0, PT, R23, R22, PT ;  /* 0x000000161700720c */ /* 0x000fe20003f06270 */
[----:B------:R-:W-:-:S12]  /*42c0*/  BSSY B0, `(.L_x_625) ;  /* 0x0000004000007945 */ /* 0x000fd80003800000 */
[----:B------:R-:W-:Y:S05]  /*42d0*/  @P0 BRA `(.L_x_626) ;  /* 0x0000002000000947 */ /* 0x000fea0003800000 */
[----:B------:R0:W5:Y:S04]  /*42e0*/  LDG.E.128 R12, [R30.64+-0x200] ;  /* 0xfffe000a1e0c7981 */ /* 0x000168000c1e1d00 */
[----:B------:R0:W5:Y:S02]  /*42f0*/  LDG.E.128 R16, [R30.64] ;  /* 0x0000000a1e107981 */ /* 0x000164000c1e1d00 */
.L_x_626:
[----:B------:R-:W-:Y:S05]  /*4300*/  BSYNC B0 ;  /* 0x0000000000007941 */ /* 0x000fea0003800000 */
.L_x_625:
        /* <DEDUP_REMOVED lines=9> */
.L_x_621:
        /* <DEDUP_REMOVED lines=87> */
        .weak           $__internal_12_$__cuda_sm20_div_s64
        .type           $__internal_12_$__cuda_sm20_div_s64,@function
        .size           $__internal_12_$__cuda_sm20_div_s64,(.L_x_8728 - $__internal_12_$__cuda_sm20_div_s64)
$__internal_12_$__cuda_sm20_div_s64:
        /* <DEDUP_REMOVED lines=83> */
[----:B------:R-:W-:Y:S06]  /*4e40*/  RET.REL.NODEC R38 `(_ZN5flash32flash_fwd_splitkv_combine_kernelI23Flash_fwd_kernel_traitsILi256ELi64ELi64ELi4ELb0ELb0EN7cutlass6half_tE19Flash_kernel_traitsILi256ELi64ELi64ELi4ES3_EELi4ELi2ELb1EEEvNS_16Flash_fwd_paramsE) ;  /* 0xffffb1b026007950 */ /* 0x000fec0003c3ffff */
.L_x_627:
        /* <DEDUP_REMOVED lines=11> */
.L_x_8728:


//--------------------- .text._ZN5flash32flash_fwd_splitkv_combine_kernelI23Flash_fwd_kernel_traitsILi256ELi64ELi64ELi4ELb0ELb0EN7cutlass6half_tE19Flash_kernel_traitsILi256ELi64ELi64ELi4ES3_EELi4ELi1ELb1EEEvNS_16Flash_fwd_paramsE --------------------------
	.section	.text._ZN5flash32flash_fwd_splitkv_combine_kernelI23Flash_fwd_kernel_traitsILi256ELi64ELi64ELi4ELb0ELb0EN7cutlass6half_tE19Flash_kernel_traitsILi256ELi64ELi64ELi4ES3_EELi4ELi1ELb1EEEvNS_16Flash_fwd_paramsE,"ax",@progbits
	.sectioninfo	@"SHI_REGISTERS=56"
	.align	128
        .global         _ZN5flash32flash_fwd_splitkv_combine_kernelI23Flash_fwd_kernel_traitsILi256ELi64ELi64ELi4ELb0ELb0EN7cutlass6half_tE19Flash_kernel_traitsILi256ELi64ELi64ELi4ES3_EELi4ELi1ELb1EEEvNS_16Flash_fwd_paramsE
        .type           _ZN5flash32flash_fwd_splitkv_combine_kernelI23Flash_fwd_kernel_traitsILi256ELi64ELi64ELi4ELb0ELb0EN7cutlass6half_tE19Flash_kernel_traitsILi256ELi64ELi64ELi4ES3_EELi4ELi1ELb1EEEvNS_16Flash_fwd_paramsE,@function
        .size           _ZN5flash32flash_fwd_splitkv_combine_kernelI23Flash_fwd_kernel_traitsILi256ELi64ELi64ELi4ELb0ELb0EN7cutlass6half_tE19Flash_kernel_traitsILi256ELi64ELi64ELi4ES3_EELi4ELi1ELb1EEEvNS_16Flash_fwd_paramsE,(.L_x_8729 - _ZN5flash32flash_fwd_splitkv_combine_kernelI23Flash_fwd_kernel_traitsILi256ELi64ELi64ELi4ELb0ELb0EN7cutlass6half_tE19Flash_kernel_traitsILi256ELi64ELi64ELi4ES3_EELi4ELi1ELb1EEEvNS_16Flash_fwd_paramsE)
        .other          _ZN5flash32flash_fwd_splitkv_combine_kernelI23Flash_fwd_kernel_traitsILi256ELi64ELi64ELi4ELb0ELb0EN7cutlass6half_tE19Flash_kernel_traitsILi256ELi64ELi64ELi4ES3_EELi4ELi1ELb1EEEvNS_16Flash_fwd_paramsE,@"STO_CUDA_ENTRY STV_DEFAULT"
_ZN5flash32flash_fwd_splitkv_combine_kernelI23Flash_fwd_kernel_traitsILi256ELi64ELi64ELi4ELb0ELb0EN7cutlass6half_tE19Flash_kernel_traitsILi256ELi64ELi64ELi4ES3_EELi4ELi1ELb1EEEvNS_16Flash_fwd_paramsE:
.text._ZN5flash32flash_fwd_splitkv_combine_kernelI23Flash_fwd_kernel_traitsILi256ELi64ELi64ELi4ELb0ELb0EN7cutlass6half_tE19Flash_kernel_traitsILi256ELi64ELi64ELi4ES3_EELi4ELi1ELb1EEEvNS_16Flash_fwd_paramsE:
        /* <DEDUP_REMOVED lines=23> */
[----:B------:R-:W-:Y:S05]  /*0170*/  CALL.REL.NOINC `($__internal_13_$__cuda_sm20_div_s64) ;  /* 0x000047e000007944 */ /* 0x000fea0003c00000 */
[----:B------:R-:W-:Y:S02]  /*0180*/  MOV R22, R0 ;  /* 0x0000000000167202 */ /* 0x000fe40000000f00 */
[----:B------:R-:W-:Y:S01]  /*0190*/  MOV R23, R21 ;  /* 0x0000001500177202 */ /* 0x000fe20000000f00 */
[----:B------:R-:W-:Y:S05]  /*01a0*/  BRA `(.L_x_629) ;  /* 0x0000013000007947 */ /* 0x000fea0003800000 */
.L_x_628:
        /* <DEDUP_REMOVED lines=19> */
.L_x_629:
        /* <DEDUP_REMOVED lines=10> */
[----:B------:R-:W-:Y:S05]  /*0380*/  CALL.REL.NOINC `($__internal_13_$__cuda_sm20_div_s64) ;  /* 0x000045d000007944 */ /* 0x000fea0003c00000 */
[----:B------:R-:W-:Y:S02]  /*0390*/  MOV R8, R0 ;  /* 0x0000000000087202 */ /* 0x000fe40000000f00 */
[----:B------:R-:W-:Y:S01]  /*03a0*/  MOV R9, R21 ;  /* 0x0000001500097202 */ /* 0x000fe20000000f00 */
[----:B------:R-:W-:Y:S05]  /*03b0*/  BRA `(.L_x_632) ;  /* 0x0000013000007947 */ /* 0x000fea0003800000 */
.L_x_631:
        /* <DEDUP_REMOVED lines=19> */
.L_x_632:
[----:B------:R-:W-:Y:S05]  /*04f0*/  BSYNC B0 ;  /* 0x0000000000007941 */ /* 0x000fea0003800000 */
.L_x_630:
        /* <DEDUP_REMOVED lines=44> */
.L_x_634:
        /* <DEDUP_REMOVED lines=19> */
.L_x_635:
[----:B------:R-:W-:Y:S05]  /*08f0*/  BSYNC B0 ;  /* 0x0000000000007941 */ /* 0x000fea0003800000 */
.L_x_633:
[----:B------:R-:W-:Y:S01]  /*0900*/  IABS R5, c[0x0][0x214] ;  /* 0x0000850000057a13 */ /* 0x000fe20000000000 */
[----:B------:R-:W-:Y:S01]  /*0910*/  IMAD.MOV.U32 R6, RZ, RZ, RZ ;  /* 0x000000ffff067224 */ /* 0x000fe200078e00ff */
[----:B------:R-:W-:Y:S01]  /*0920*/  ULDC UR4, c[0x0][0x214] ;  /* 0x0000850000047ab9 */ /* 0x000fe20000000800 */
[----:B------:R-:W-:Y:S01]  /*0930*/  BSSY B0, `(.L_x_636) ;  /* 0x000005c000007945 */ /* 0x000fe20003800000 */
[----:B------:R-:W0:Y:S01]  /*0940*/  I2F.RP R11, R5 ;  /* 0x00000005000b7306 */ /* 0x000e220000209400 */
[----:B------:R-:W-:Y:S02]  /*0950*/  UISETP.LT.AND UP0, UPT, URZ, UR4, UPT ;  /* 0x000000043f00728c */ /* 0x000fe4000bf01270 */
[----:B------:R-:W-:Y:S02]  /*0960*/  USHF.R.S32.HI UR7, URZ, 0x1f, UR4 ;  /* 0x0000001f3f077899 */ /* 0x000fe40008011404 */
[----:B------:R-:W-:-:S07]  /*0970*/  ULEA.HI.SX32 UR4, UR4, 0x1, 0x1 ;  /* 0x0000000104047891 */ /* 0x000fce000f8f0a3f */
[----:B------:R-:W-:Y:S01]  /*0980*/  @!UP0 UIADD3 UR4, UR7, URZ, URZ ;  /* 0x0000003f07048290 */ /* 0x000fe2000fffe03f */
[----:B0-----:R-:W0:Y:S02]  /*0990*/  MUFU.RCP R10, R11 ;  /* 0x0000000b000a7308 */ /* 0x001e240000001000 */
[----:B0-----:R-:W-:Y:S01]  /*09a0*/  IADD3 R10, R10, 0xffffffe, RZ ;  /* 0x0ffffffe0a0a7810 */ /* 0x001fe20007ffe0ff */
[----:B------:R-:W-:-:S05]  /*09b0*/  IMAD.MOV.U32 R11, RZ, RZ, c[0x0][0x1c0] ;  /* 0x00007000ff0b7624 */ /* 0x000fca00078e00ff */
[----:B------:R-:W0:Y:S02]  /*09c0*/  F2I.FTZ.U32.TRUNC.NTZ R7, R10 ;  /* 0x0000000a00077305 */ /* 0x000e24000021f000 */
[----:B0-----:R-:W-:-:S04]  /*09d0*/  IMAD.MOV R0, RZ, RZ, -R7 ;  /* 0x000000ffff007224 */ /* 0x001fc800078e0a07 */
        /* <DEDUP_REMOVED lines=8> */
[----:B------:R-:W-:Y:S01]  /*0a60*/  IMAD R0, R5, R0, R6 ;  /* 0x0000000005007224 */ /* 0x000fe200078e0206 */
[C---:B------:R-:W-:Y:S01]  /*0a70*/  IADD3 R6, R11.reuse, -0x1, RZ ;  /* 0xffffffff0b067810 */ /* 0x040fe20007ffe0ff */
[----:B------:R-:W-:-:S03]  /*0a80*/  IMAD R11, R11, c[0x0][0x214], RZ ;  /* 0x000085000b0b7a24 */ /* 0x000fc600078e02ff */
        /* <DEDUP_REMOVED lines=47> */
[----:B------:R-:W-:Y:S05]  /*0d80*/  CALL.REL.NOINC `($__internal_13_$__cuda_sm20_div_s64) ;  /* 0x00003bd000007944 */ /* 0x000fea0003c00000 */
[----:B------:R-:W-:Y:S02]  /*0d90*/  MOV R34, R0 ;  /* 0x0000000000227202 */ /* 0x000fe40000000f00 */
[----:B------:R-:W-:Y:S01]  /*0da0*/  MOV R35, R21 ;  /* 0x0000001500237202 */ /* 0x000fe20000000f00 */
[----:B------:R-:W-:Y:S05]  /*0db0*/  BRA `(.L_x_638) ;  /* 0x0000013000007947 */ /* 0x000fea0003800000 */
.L_x_637:
        /* <DEDUP_REMOVED lines=19> */
.L_x_638:
[----:B------:R-:W-:Y:S05]  /*0ef0*/  BSYNC B0 ;  /* 0x0000000000007941 */ /* 0x000fea0003800000 */
.L_x_636:
        /* <DEDUP_REMOVED lines=43> */
.L_x_640:
        /* <DEDUP_REMOVED lines=19> */
.L_x_641:
[----:B------:R-:W-:Y:S05]  /*12e0*/  BSYNC B0 ;  /* 0x0000000000007941 */ /* 0x000fea0003800000 */
.L_x_639:
[----:B------:R-:W-:Y:S01]  /*12f0*/  IABS R8, c[0x0][0x214] ;  /* 0x0000850000087a13 */ /* 0x000fe20000000000 */
[----:B------:R-:W-:Y:S01]  /*1300*/  ULDC.U8 UR4, c[0x0][0x329] ;  /* 0x0000ca4000047ab9 */ /* 0x000fe20000000000 */
[----:B------:R-:W-:Y:S01]  /*1310*/  ISETP.GT.AND P3, PT, R11, RZ, PT ;  /* 0x000000ff0b00720c */ /* 0x000fe20003f64270 */
[----:B------:R-:W-:Y:S01]  /*1320*/  IMAD.MOV.U32 R36, RZ, RZ, c[0x0][0x214] ;  /* 0x00008500ff247624 */ /* 0x000fe200078e00ff */
        /* <DEDUP_REMOVED lines=18> */
[----:B------:R-:W-:-:S04]  /*1450*/  LEA.HI.SX32 R0, R11, 0x1, 0x1 ;  /* 0x000000010b007811 */ /* 0x000fc800078f0aff */
[----:B------:R-:W-:-:S13]  /*1460*/  ISETP.GT.U32.AND P0, PT, R8, R5, PT ;  /* 0x000000050800720c */ /* 0x000fda0003f04070 */
[----:B------:R-:W-:Y:S01]  /*1470*/  @!P0 IMAD.IADD R5, R5, 0x1, -R8 ;  /* 0x0000000105058824 */ /* 0x000fe200078e0a08 */
[----:B------:R-:W-:Y:S02]  /*1480*/  @!P0 IADD3 R9, R9, 0x1, RZ ;  /* 0x0000000109098810 */ /* 0x000fe40007ffe0ff */
[----:B------:R-:W-:Y:S02]  /*1490*/  ISETP.NE.AND P0, PT, RZ, c[0x0][0x214], PT ;  /* 0x00008500ff007a0c */ /* 0x000fe40003f05270 */
[----:B------:R-:W-:Y:S02]  /*14a0*/  ISETP.GE.U32.AND P2, PT, R5, R8, PT ;  /* 0x000000080500720c */ /* 0x000fe40003f46070 */
[----:B------:R-:W-:-:S05]  /*14b0*/  SHF.R.S32.HI R5, RZ, 0x1f, R11 ;  /* 0x0000001fff057819 */ /* 0x000fca000001140b */
[----:B------:R-:W-:-:S06]  /*14c0*/  @!P3 IMAD.MOV R0, RZ, RZ, R5 ;  /* 0x000000ffff00b224 */ /* 0x000fcc00078e0205 */
[----:B------:R-:W-:-:S05]  /*14d0*/  @P2 IADD3 R9, R9, 0x1, RZ ;  /* 0x0000000109092810 */ /* 0x000fca0007ffe0ff */
[----:B------:R-:W-:Y:S01]  /*14e0*/  @!P1 IMAD.MOV R9, RZ, RZ, -R9 ;  /* 0x000000ffff099224 */ /* 0x000fe200078e0a09 */
[----:B------:R-:W-:-:S05]  /*14f0*/  @!P0 LOP3.LUT R9, RZ, c[0x0][0x214], RZ, 0x33, !PT ;  /* 0x00008500ff098a12 */ /* 0x000fca00078e33ff */
[----:B------:R-:W-:Y:S01]  /*1500*/  IMAD R7, R0, R9, RZ ;  /* 0x0000000900077224 */ /* 0x000fe200078e02ff */
[----:B------:R-:W-:-:S04]  /*1510*/  IABS R0, c[0x0][0x1c0] ;  /* 0x0000700000007a13 */ /* 0x000fc80000000000 */
[----:B------:R-:W-:Y:S01]  /*1520*/  IABS R5, R7 ;  /* 0x0000000700057213 */ /* 0x000fe20000000000 */
[----:B------:R-:W0:Y:S08]  /*1530*/  I2F.U32.RP R12, R0 ;  /* 0x00000000000c7306 */ /* 0x000e300000209000 */
[----:B------:R-:W1:Y:S08]  /*1540*/  I2F.RP R8, R5 ;  /* 0x0000000500087306 */ /* 0x000e700000209400 */
[----:B0-----:R-:W0:Y:S08]  /*1550*/  MUFU.RCP R26, R12 ;  /* 0x0000000c001a7308 */ /* 0x001e300000001000 */
[----:B-1----:R-:W1:Y:S01]  /*1560*/  MUFU.RCP R8, R8 ;  /* 0x0000000800087308 */ /* 0x002e620000001000 */
[----:B0-----:R-:W-:-:S02]  /*1570*/  IADD3 R26, R26, 0xffffffe, RZ ;  /* 0x0ffffffe1a1a7810 */ /* 0x001fc40007ffe0ff */
[----:B------:R-:W-:-:S05]  /*1580*/  IABS R12, c[0x0][0x1c0] ;  /* 0x00007000000c7a13 */ /* 0x000fca0000000000 */
[----:B------:R-:W0:Y:S01]  /*1590*/  F2I.FTZ.U32.TRUNC.NTZ R27, R26 ;  /* 0x0000001a001b7305 */ /* 0x000e22000021f000 */
[----:B------:R-:W-:Y:S01]  /*15a0*/  IMAD.MOV R12, RZ, RZ, -R12 ;  /* 0x000000ffff0c7224 */ /* 0x000fe200078e0a0c */
[----:B-1----:R-:W-:Y:S01]  /*15b0*/  IADD3 R24, R8, 0xffffffe, RZ ;  /* 0x0ffffffe08187810 */ /* 0x002fe20007ffe0ff */
[----:B------:R-:W-:-:S05]  /*15c0*/  IMAD.IADD R8, R6, 0x1, R5 ;  /* 0x0000000106087824 */ /* 0x000fca00078e0205 */
[----:B------:R-:W1:Y:S01]  /*15d0*/  F2I.FTZ.U32.TRUNC.NTZ R25, R24 ;  /* 0x0000001800197305 */ /* 0x000e62000021f000 */
[----:B------:R-:W-:Y:S01]  /*15e0*/  IABS R19, R8 ;  /* 0x0000000800137213 */ /* 0x000fe20000000000 */
[----:B0-----:R-:W-:Y:S02]  /*15f0*/  IMAD.MOV R9, RZ, RZ, -R27 ;  /* 0x000000ffff097224 */ /* 0x001fe400078e0a1b */
[----:B------:R-:W-:Y:S02]  /*1600*/  IMAD.MOV.U32 R26, RZ, RZ, RZ ;  /* 0x000000ffff1a7224 */ /* 0x000fe400078e00ff */
[----:B------:R-:W-:Y:S02]  /*1610*/  IMAD R6, R9, R0, RZ ;  /* 0x0000000009067224 */ /* 0x000fe400078e02ff */
[----:B-1----:R-:W-:Y:S02]  /*1620*/  IMAD.MOV R10, RZ, RZ, -R25 ;  /* 0x000000ffff0a7224 */ /* 0x002fe400078e0a19 */
[----:B------:R-:W-:-:S02]  /*1630*/  IMAD.MOV.U32 R24, RZ, RZ, RZ ;  /* 0x000000ffff187224 */ /* 0x000fc400078e00ff */
[----:B------:R-:W-:Y:S02]  /*1640*/  IMAD R10, R10, R5, RZ ;  /* 0x000000050a0a7224 */ /* 0x000fe400078e02ff */
[----:B------:R-:W-:-:S04]  /*1650*/  IMAD.HI.U32 R6, R27, R6, R26 ;  /* 0x000000061b067227 */ /* 0x000fc800078e001a */
[----:B------:R-:W-:Y:S01]  /*1660*/  IMAD.HI.U32 R10, R25, R10, R24 ;  /* 0x0000000a190a7227 */ /* 0x000fe200078e0018 */
[----:B------:R-:W-:Y:S01]  /*1670*/  IABS R24, R7 ;  /* 0x0000000700187213 */ /* 0x000fe20000000000 */
[----:B------:R-:W0:Y:S02]  /*1680*/  S2R R25, SR_TID.X ;  /* 0x0000000000197919 */ /* 0x000e240000002100 */
[----:B------:R-:W-:-:S04]  /*1690*/  IMAD.HI.U32 R9, R6, R21, RZ ;  /* 0x0000001506097227 */ /* 0x000fc800078e00ff */
[----:B------:R-:W-:Y:S02]  /*16a0*/  IMAD.MOV R24, RZ, RZ, -R24 ;  /* 0x000000ffff187224 */ /* 0x000fe400078e0a18 */
[----:B------:R-:W-:-:S04]  /*16b0*/  IMAD.HI.U32 R10, R10, R19, RZ ;  /* 0x000000130a0a7227 */ /* 0x000fc800078e00ff */
[----:B------:R-:W-:Y:S02]  /*16c0*/  IMAD R21, R9, R12, R21 ;  /* 0x0000000c09157224 */ /* 0x000fe400078e0215 */
[--C-:B------:R-:W-:Y:S02]  /*16d0*/  IMAD R24, R10, R24, R19.reuse ;  /* 0x000000180a187224 */ /* 0x100fe400078e0213 */
[----:B------:R-:W-:Y:S01]  /*16e0*/  IMAD.HI.U32 R6, R6, R19, RZ ;  /* 0x0000001306067227 */ /* 0x000fe200078e00ff */
[----:B------:R-:W-:Y:S02]  /*16f0*/  ISETP.GT.U32.AND P3, PT, R0, R21, PT ;  /* 0x000000150000720c */ /* 0x000fe40003f64070 */
[----:B------:R-:W-:Y:S01]  /*1700*/  ISETP.GT.U32.AND P0, PT, R5, R24, PT ;  /* 0x000000180500720c */ /* 0x000fe20003f04070 */
[----:B------:R-:W-:Y:S01]  /*1710*/  IMAD R19, R6, R12, R19 ;  /* 0x0000000c06137224 */ /* 0x000fe200078e0213 */
[C---:B------:R-:W-:Y:S02]  /*1720*/  LOP3.LUT R12, R8.reuse, R5, RZ, 0x3c, !PT ;  /* 0x00000005080c7212 */ /* 0x040fe400078e3cff */
[----:B------:R-:W-:-:S02]  /*1730*/  LOP3.LUT R8, R8, c[0x0][0x1c0], RZ, 0x3c, !PT ;  /* 0x0000700008087a12 */ /* 0x000fc400078e3cff */
[----:B------:R-:W-:Y:S02]  /*1740*/  ISETP.GT.U32.AND P1, PT, R0, R19, PT ;  /* 0x000000130000720c */ /* 0x000fe40003f24070 */
[----:B------:R-:W-:-:S03]  /*1750*/  ISETP.GE.AND P4, PT, R12, RZ, PT ;  /* 0x000000ff0c00720c */ /* 0x000fc60003f86270 */
[--C-:B------:R-:W-:Y:S01]  /*1760*/  @!P3 IMAD.IADD R21, R21, 0x1, -R0.reuse ;  /* 0x000000011515b824 */ /* 0x100fe200078e0a00 */
[----:B------:R-:W-:Y:S01]  /*1770*/  @!P3 IADD3 R9, R9, 0x1, RZ ;  /* 0x000000010909b810 */ /* 0x000fe20007ffe0ff */
[----:B------:R-:W-:Y:S01]  /*1780*/  @!P0 IMAD.IADD R24, R24, 0x1, -R5 ;  /* 0x0000000118188824 */ /* 0x000fe200078e0a05 */
[----:B------:R-:W-:Y:S02]  /*1790*/  @!P0 IADD3 R10, R10, 0x1, RZ ;  /* 0x000000010a0a8810 */ /* 0x000fe40007ffe0ff */
[----:B------:R-:W-:Y:S02]  /*17a0*/  ISETP.GE.U32.AND P6, PT, R21, R0, PT ;  /* 0x000000001500720c */ /* 0x000fe40003fc6070 */
[----:B------:R-:W-:Y:S01]  /*17b0*/  ISETP.GE.U32.AND P2, PT, R24, R5, PT ;  /* 0x000000051800720c */ /* 0x000fe20003f46070 */
[----:B------:R-:W-:Y:S01]  /*17c0*/  @!P1 IMAD.IADD R19, R19, 0x1, -R0 ;  /* 0x0000000113139824 */ /* 0x000fe200078e0a00 */
[----:B------:R-:W-:Y:S02]  /*17d0*/  ISETP.GE.AND P0, PT, R4, RZ, PT ;  /* 0x000000ff0400720c */ /* 0x000fe40003f06270 */
[----:B------:R-:W-:-:S02]  /*17e0*/  ISETP.GT.AND P3, PT, R3, RZ, PT ;  /* 0x000000ff0300720c */ /* 0x000fc40003f64270 */
[----:B------:R-:W-:Y:S02]  /*17f0*/  ISETP.GE.U32.AND P5, PT, R19, R0, PT ;  /* 0x000000001300720c */ /* 0x000fe40003fa6070 */
[----:B------:R-:W-:Y:S02]  /*1800*/  @!P1 IADD3 R6, R6, 0x1, RZ ;  /* 0x0000000106069810 */ /* 0x000fe40007ffe0ff */
[----:B------:R-:W-:Y:S02]  /*1810*/  LOP3.LUT R4, RZ, c[0x0][0x1c0], RZ, 0x33, !PT ;  /* 0x00007000ff047a12 */ /* 0x000fe400078e33ff */
[----:B------:R-:W-:Y:S02]  /*1820*/  @P6 IADD3 R9, R9, 0x1, RZ ;  /* 0x0000000109096810 */ /* 0x000fe40007ffe0ff */
[----:B------:R-:W-:Y:S02]  /*1830*/  ISETP.NE.AND P6, PT, R7, RZ, PT ;  /* 0x000000ff0700720c */ /* 0x000fe40003fc5270 */
[----:B------:R-:W-:Y:S01]  /*1840*/  @P2 IADD3 R10, R10, 0x1, RZ ;  /* 0x000000010a0a2810 */ /* 0x000fe20007ffe0ff */
[----:B------:R-:W-:Y:S01]  /*1850*/  IMAD.MOV.U32 R19, RZ, RZ, R9 ;  /* 0x000000ffff137224 */ /* 0x000fe200078e0009 */
[----:B------:R-:W-:-:S02]  /*1860*/  ISETP.GE.AND P2, PT, R8, RZ, PT ;  /* 0x000000ff0800720c */ /* 0x000fc40003f46270 */
[----:B------:R-:W-:Y:S01]  /*1870*/  ISETP.NE.AND P1, PT, RZ, UR4, PT ;  /* 0x00000004ff007c0c */ /* 0x000fe2000bf25270 */
[----:B------:R-:W-:Y:S01]  /*1880*/  @!P4 IMAD.MOV R10, RZ, RZ, -R10 ;  /* 0x000000ffff0ac224 */ /* 0x000fe200078e0a0a */
[----:B------:R-:W-:Y:S01]  /*1890*/  ISETP.NE.AND P4, PT, RZ, c[0x0][0x1c0], PT ;  /* 0x00007000ff007a0c */ /* 0x000fe20003f85270 */
[----:B------:R-:W-:Y:S01]  /*18a0*/  @!P0 IMAD.MOV R19, RZ, RZ, -R19 ;  /* 0x000000ffff138224 */ /* 0x000fe200078e0a13 */
[----:B0-----:R-:W-:Y:S02]  /*18b0*/  SHF.R.S32.HI R8, RZ, 0x1f, R25 ;  /* 0x0000001fff087819 */ /* 0x001fe40000011419 */
[----:B------:R-:W-:Y:S02]  /*18c0*/  SEL R36, R36, 0x1, !P1 ;  /* 0x0000000124247807 */ /* 0x000fe40004800000 */
[----:B------:R-:W-:Y:S02]  /*18d0*/  SEL R19, R4, R19, !P4 ;  /* 0x0000001304137207 */ /* 0x000fe40006000000 */
[----:B------:R-:W-:-:S02]  /*18e0*/  SHF.R.S32.HI R0, RZ, 0x1f, R3 ;  /* 0x0000001fff007819 */ /* 0x000fc40000011403 */
[----:B------:R-:W-:Y:S01]  /*18f0*/  @!P6 LOP3.LUT R10, RZ, R5, RZ, 0x33, !PT ;  /* 0x00000005ff0ae212 */ /* 0x000fe200078e33ff */
[----:B------:R-:W-:Y:S01]  /*1900*/  IMAD R12, R19, R36, RZ ;  /* 0x00000024130c7224 */ /* 0x000fe200078e02ff */
[----:B------:R-:W-:Y:S02]  /*1910*/  LEA.HI R8, R8, R25, RZ, 0x2 ;  /* 0x0000001908087211 */ /* 0x000fe400078f10ff */
[----:B------:R-:W-:Y:S02]  /*1920*/  @P5 IADD3 R6, R6, 0x1, RZ ;  /* 0x0000000106065810 */ /* 0x000fe40007ffe0ff */
[----:B------:R-:W-:Y:S01]  /*1930*/  LEA.HI.SX32 R9, R3, 0x1, 0x1 ;  /* 0x0000000103097811 */ /* 0x000fe200078f0aff */
[----:B------:R-:W-:Y:S01]  /*1940*/  @!P3 IMAD.MOV R9, RZ, RZ, R0 ;  /* 0x000000ffff09b224 */ /* 0x000fe200078e0200 */
[----:B------:R-:W-:Y:S01]  /*1950*/  ISETP.LT.U32.AND P0, PT, R22, R10, PT ;  /* 0x0000000a1600720c */ /* 0x000fe20003f01070 */
[----:B------:R-:W-:Y:S01]  /*1960*/  @!P2 IMAD.MOV R6, RZ, RZ, -R6 ;  /* 0x000000ffff06a224 */ /* 0x000fe200078e0a06 */
[----:B------:R-:W-:Y:S01]  /*1970*/  SHF.R.S32.HI R19, RZ, 0x1f, R10 ;  /* 0x0000001fff137819 */ /* 0x000fe2000001140a */
[----:B------:R-:W-:Y:S01]  /*1980*/  IMAD R9, R9, R12, RZ ;  /* 0x0000000c09097224 */ /* 0x000fe200078e02ff */
[----:B------:R-:W-:-:S02]  /*1990*/  SHF.R.S32.HI R0, RZ, 0x2, R8 ;  /* 0x00000002ff007819 */ /* 0x000fc40000011408 */
[-C--:B------:R-:W-:Y:S02]  /*19a0*/  ISETP.LT.AND.EX P2, PT, R23, R19.reuse, PT, P0 ;  /* 0x000000131700720c */ /* 0x080fe40003f41300 */
[----:B------:R-:W-:Y:S02]  /*19b0*/  ISETP.GE.AND P0, PT, R0, c[0x0][0x314], PT ;  /* 0x0000c50000007a0c */ /* 0x000fe40003f06270 */
[----:B------:R-:W-:Y:S02]  /*19c0*/  LOP3.LUT R8, R8, 0xfffffffc, RZ, 0xc0, !PT ;  /* 0xfffffffc08087812 */ /* 0x000fe400078ec0ff */
[----:B------:R-:W-:Y:S01]  /*19d0*/  SEL R5, R4, R6, !P4 ;  /* 0x0000000604057207 */ /* 0x000fe20006000000 */
[----:B------:R-:W-:Y:S01]  /*19e0*/  IMAD.MOV.U32 R4, RZ, RZ, -0x800000 ;  /* 0xff800000ff047424 */ /* 0x000fe200078e00ff */
[----:B------:R-:W-:Y:S01]  /*19f0*/  SEL R12, R22, R10, P2 ;  /* 0x0000000a160c7207 */ /* 0x000fe20001000000 */
[----:B------:R-:W-:Y:S01]  /*1a00*/  IMAD.IADD R21, R25, 0x1, -R8 ;  /* 0x0000000119157824 */ /* 0x000fe200078e0a08 */
[----:B------:R-:W-:-:S05]  /*1a10*/  SEL R10, R23, R19, P2 ;  /* 0x00000013170a7207 */ /* 0x000fca0001000000 */
        /* <DEDUP_REMOVED lines=17> */
.L_x_643:
[----:B------:R-:W-:Y:S05]  /*1b30*/  BSYNC B0 ;  /* 0x0000000000007941 */ /* 0x000fea0003800000 */
.L_x_642:
[----:B------:R-:W-:Y:S01]  /*1b40*/  ISETP.GT.AND P5, PT, R25, 0x7, PT ;  /* 0x000000071900780c */ /* 0x000fe20003fa4270 */
[----:B------:R-:W-:Y:S01]  /*1b50*/  IMAD.MOV.U32 R30, RZ, RZ, -0x800000 ;  /* 0xff800000ff1e7424 */ /* 0x000fe200078e00ff */
[----:B------:R-:W-:Y:S01]  /*1b60*/  ISETP.GT.AND P2, PT, R7, RZ, PT ;  /* 0x000000ff0700720c */ /* 0x000fe20003f44270 */
[----:B------:R-:W-:Y:S01]  /*1b70*/  IMAD R5, R5, R36, RZ ;  /* 0x0000002405057224 */ /* 0x000fe200078e02ff */
[----:B------:R-:W-:Y:S01]  /*1b80*/  BSSY B1, `(.L_x_644) ;  /* 0x00001e5000017945 */ /* 0x000fe20003800000 */
[----:B------:R-:W-:-:S08]  /*1b90*/  IMAD.MOV.U32 R29, RZ, RZ, 0x7f800000 ;  /* 0x7f800000ff1d7424 */ /* 0x000fd000078e00ff */
[----:B------:R-:W-:Y:S01]  /*1ba0*/  @!P5 IMAD R21, R0, 0x5, R21 ;  /* 0x000000050015d824 */ /* 0x000fe200078e0215 */
[----:B------:R-:W-:-:S04]  /*1bb0*/  @!P5 LEA.HI R6, R25, R25, RZ, 0x1 ;  /* 0x000000191906d211 */ /* 0x000fc800078f08ff */
[----:B-----5:R1:W-:Y:S01]  /*1bc0*/  @!P5 STS [R21.X4], R4 ;  /* 0x000000041500d388 */ /* 0x0203e20000004800 */
[C---:B------:R-:W-:Y:S01]  /*1bd0*/  @!P5 LOP3.LUT R8, R6.reuse, 0xfffffffe, RZ, 0xc0, !PT ;  /* 0xfffffffe0608d812 */ /* 0x040fe200078ec0ff */
[----:B------:R-:W-:-:S04]  /*1be0*/  @!P5 IMAD.SHL.U32 R6, R6, 0x2, RZ ;  /* 0x000000020606d824 */ /* 0x000fc800078e00ff */
[----:B------:R-:W-:Y:S01]  /*1bf0*/  @!P5 IMAD.IADD R19, R25, 0x1, -R8 ;  /* 0x000000011913d824 */ /* 0x000fe200078e0a08 */
[----:B------:R-:W-:Y:S02]  /*1c00*/  @!P5 LOP3.LUT R6, R6, 0xfffffffc, RZ, 0xc0, !PT ;  /* 0xfffffffc0606d812 */ /* 0x000fe400078ec0ff */
[----:B------:R-:W-:-:S03]  /*1c10*/  LEA.HI.SX32 R8, R7, 0x1, 0x1 ;  /* 0x0000000107087811 */ /* 0x000fc600078f0aff */
[----:B------:R-:W-:Y:S01]  /*1c20*/  @!P5 IMAD R6, R19, 0x14, R6 ;  /* 0x000000141306d824 */ /* 0x000fe200078e0206 */
[----:B------:R-:W-:Y:S01]  /*1c30*/  BAR.SYNC.DEFER_BLOCKING 0x0 ;  /* 0x0000000000007b1d */ /* 0x000fe20000010000 */
[----:B-1----:R-:W-:-:S05]  /*1c40*/  LOP3.LUT R4, R25, 0x1, RZ, 0xc0, !PT ;  /* 0x0000000119047812 */ /* 0x002fca00078ec0ff */
[----:B------:R1:W2:Y:S02]  /*1c50*/  @!P5 LDS R30, [R6] ;  /* 0x00000000061ed984 */ /* 0x0002a40000000800 */
[----:B-1----:R-:W-:-:S05]  /*1c60*/  SHF.R.S32.HI R6, RZ, 0x1f, R7 ;  /* 0x0000001fff067819 */ /* 0x002fca0000011407 */
[----:B------:R-:W-:Y:S01]  /*1c70*/  @!P2 IMAD.MOV R8, RZ, RZ, R6 ;  /* 0x000000ffff08a224 */ /* 0x000fe200078e0206 */
[----:B------:R-:W-:-:S03]  /*1c80*/  ISETP.EQ.U32.OR P2, PT, R4, 0x1, P5 ;  /* 0x000000010400780c */ /* 0x000fc60002f42470 */
[----:B------:R-:W-:Y:S01]  /*1c90*/  IMAD R8, R5, R8, RZ ;  /* 0x0000000805087224 */ /* 0x000fe200078e02ff */
[----:B--2---:R-:W1:Y:S02]  /*1ca0*/  SHFL.BFLY PT, R19, R30, 0x1, 0x1f ;  /* 0x0c201f001e137f89 */ /* 0x004e6400000e0000 */
[----:B-1----:R-:W-:-:S04]  /*1cb0*/  FMNMX.FTZ R19, R19, R30, !PT ;  /* 0x0000001e13137209 */ /* 0x002fc80007810000 */
[----:B------:R-:W-:-:S04]  /*1cc0*/  FSETP.NEU.FTZ.AND P0, PT, R19, -INF , PT ;  /* 0xff8000001300780b */ /* 0x000fc80003f1d000 */
[----:B------:R-:W-:-:S05]  /*1cd0*/  FSEL R19, R19, RZ, P0 ;  /* 0x000000ff13137208 */ /* 0x000fca0000000000 */
[----:B------:R-:W-:-:S04]  /*1ce0*/  FADD.FTZ R23, -R19, R30 ;  /* 0x0000001e13177221 */ /* 0x000fc80000010100 */
        /* <DEDUP_REMOVED lines=46> */
[----:B0-----:R-:W-:Y:S05]  /*1fd0*/  CALL.REL.NOINC `($__internal_13_$__cuda_sm20_div_s64) ;  /* 0x0000298000007944 */ /* 0x001fea0003c00000 */
[----:B------:R-:W-:Y:S02]  /*1fe0*/  IADD3 R23, P0, RZ, -R0, RZ ;  /* 0x80000000ff177210 */ /* 0x000fe40007f1e0ff */
[-C--:B------:R-:W-:Y:S02]  /*1ff0*/  MOV R43, R21.reuse ;  /* 0x00000015002b7202 */ /* 0x080fe40000000f00 */
[----:B------:R-:W-:Y:S01]  /*2000*/  IADD3.X R19, RZ, ~R21, RZ, P0, !PT ;  /* 0x80000015ff137210 */ /* 0x000fe200007fe4ff */
[----:B------:R-:W-:-:S04]  /*2010*/  IMAD.WIDE.U32 R38, R42, R23, R38 ;  /* 0x000000172a267225 */ /* 0x000fc800078e0026 */
[----:B------:R-:W-:Y:S01]  /*2020*/  IMAD R22, R19, R42, RZ ;  /* 0x0000002a13167224 */ /* 0x000fe200078e02ff */
[----:B------:R-:W-:Y:S02]  /*2030*/  MOV R32, R38 ;  /* 0x0000002600207202 */ /* 0x000fe40000000f00 */
[----:B------:R-:W-:Y:S01]  /*2040*/  MOV R42, R0 ;  /* 0x00000000002a7202 */ /* 0x000fe20000000f00 */
[----:B------:R-:W-:-:S05]  /*2050*/  IMAD R23, R5, R23, R22 ;  /* 0x0000001705177224 */ /* 0x000fca00078e0216 */
[----:B------:R-:W-:Y:S01]  /*2060*/  IADD3 R23, R39, R23, RZ ;  /* 0x0000001727177210 */ /* 0x000fe20007ffe0ff */
[----:B------:R-:W-:Y:S05]  /*2070*/  BRA `(.L_x_649) ;  /* 0x0000017000007947 */ /* 0x000fea0003800000 */
.L_x_648:
[----:B------:R-:W1:Y:S01]  /*2080*/  I2F.U32.RP R19, R42 ;  /* 0x0000002a00137306 */ /* 0x000e620000209000 */
[----:B------:R-:W-:Y:S01]  /*2090*/  ISETP.NE.U32.AND P0, PT, R42, RZ, PT ;  /* 0x000000ff2a00720c */ /* 0x000fe20003f05070 */
[----:B------:R-:W-:-:S06]  /*20a0*/  IMAD.MOV.U32 R43, RZ, RZ, RZ ;  /* 0x000000ffff2b7224 */ /* 0x000fcc00078e00ff */
[----:B-1----:R-:W1:Y:S02]  /*20b0*/  MUFU.RCP R22, R19 ;  /* 0x0000001300167308 */ /* 0x002e640000001000 */
[----:B-1----:R-:W-:-:S06]  /*20c0*/  IADD3 R22, R22, 0xffffffe, RZ ;  /* 0x0ffffffe16167810 */ /* 0x002fcc0007ffe0ff */
[----:B------:R-:W1:Y:S02]  /*20d0*/  F2I.FTZ.U32.TRUNC.NTZ R23, R22 ;  /* 0x0000001600177305 */ /* 0x000e64000021f000 */
[----:B-1----:R-:W-:Y:S02]  /*20e0*/  IMAD.MOV R0, RZ, RZ, -R23 ;  /* 0x000000ffff007224 */ /* 0x002fe400078e0a17 */
        /* <DEDUP_REMOVED lines=16> */
.L_x_649:
[----:B------:R-:W-:Y:S05]  /*21f0*/  BSYNC B0 ;  /* 0x0000000000007941 */ /* 0x000fea0003800000 */
.L_x_647:
        /* <DEDUP_REMOVED lines=8> */
[----:B0-----:R-:W-:Y:S05]  /*2280*/  CALL.REL.NOINC `($__internal_13_$__cuda_sm20_div_s64) ;  /* 0x000026d000007944 */ /* 0x001fea0003c00000 */
        /* <DEDUP_REMOVED lines=11> */
.L_x_651:
        /* <DEDUP_REMOVED lines=22> */
.L_x_652:
[----:B------:R-:W-:Y:S05]  /*24a0*/  BSYNC B0 ;  /* 0x0000000000007941 */ /* 0x000fea0003800000 */
.L_x_650:
        /* <DEDUP_REMOVED lines=12> */
[----:B------:R-:W-:Y:S05]  /*2570*/  CALL.REL.NOINC `($__internal_13_$__cuda_sm20_div_s64) ;  /* 0x000023e000007944 */ /* 0x000fea0003c00000 */
[-C--:B------:R-:W-:Y:S02]  /*2580*/  IADD3 R19, P0, RZ, -R0.reuse, RZ ;  /* 0x80000000ff137210 */ /* 0x080fe40007f1e0ff */
[----:B------:R-:W-:Y:S02]  /*2590*/  MOV R40, R0 ;  /* 0x0000000000287202 */ /* 0x000fe40000000f00 */
[----:B------:R-:W-:Y:S01]  /*25a0*/  IADD3.X R5, RZ, ~R21, RZ, P0, !PT ;  /* 0x80000015ff057210 */ /* 0x000fe200007fe4ff */
[----:B------:R-:W-:Y:S01]  /*25b0*/  IMAD.WIDE.U32 R38, R6, R19, R38 ;  /* 0x0000001306267225 */ /* 0x000fe200078e0026 */
[----:B------:R-:W-:-:S03]  /*25c0*/  MOV R41, R21 ;  /* 0x0000001500297202 */ /* 0x000fc60000000f00 */
[----:B------:R-:W-:-:S04]  /*25d0*/  IMAD R5, R5, R6, RZ ;  /* 0x0000000605057224 */ /* 0x000fc800078e02ff */
[----:B------:R-:W-:-:S05]  /*25e0*/  IMAD R5, R4, R19, R5 ;  /* 0x0000001304057224 */ /* 0x000fca00078e0205 */
[----:B------:R-:W-:Y:S01]  /*25f0*/  IADD3 R5, R39, R5, RZ ;  /* 0x0000000527057210 */ /* 0x000fe20007ffe0ff */
[----:B------:R-:W-:Y:S05]  /*2600*/  BRA `(.L_x_655) ;  /* 0x0000016000007947 */ /* 0x000fea0003800000 */
.L_x_654:
        /* <DEDUP_REMOVED lines=22> */
.L_x_655:
[----:B------:R-:W-:Y:S05]  /*2770*/  BSYNC B0 ;  /* 0x0000000000007941 */ /* 0x000fea0003800000 */
.L_x_653:
[-C--:B------:R-:W-:Y:S01]  /*2780*/  IMAD R0, R35, R18.reuse, RZ ;  /* 0x0000001223007224 */ /* 0x080fe200078e02ff */
[----:B------:R-:W-:Y:S01]  /*2790*/  SHF.R.S32.HI R6, RZ, 0x1f, R2 ;  /* 0x0000001fff067819 */ /* 0x000fe20000011402 */
[C---:B------:R-:W-:Y:S01]  /*27a0*/  IMAD.WIDE.U32 R22, R34.reuse, R18, RZ ;  /* 0x0000001222167225 */ /* 0x040fe200078e00ff */
[----:B------:R-:W-:Y:S01]  /*27b0*/  SHF.R.S32.HI R4, RZ, 0x1f, R26 ;  /* 0x0000001fff047819 */ /* 0x000fe2000001141a */
[----:B------:R-:W-:Y:S02]  /*27c0*/  BSSY B0, `(.L_x_656) ;  /* 0x0000040000007945 */ /* 0x000fe40003800000 */
[----:B------:R-:W-:Y:S02]  /*27d0*/  IMAD R35, R34, R17, R0 ;  /* 0x0000001122237224 */ /* 0x000fe400078e0200 */
[----:B------:R-:W-:Y:S02]  /*27e0*/  IMAD R21, R5, R2, RZ ;  /* 0x0000000205157224 */ /* 0x000fe400078e02ff */
[----:B------:R-:W-:Y:S01]  /*27f0*/  IMAD R19, R31, R26, RZ ;  /* 0x0000001a1f137224 */ /* 0x000fe200078e02ff */
[----:B------:R-:W-:Y:S01]  /*2800*/  IADD3 R35, R23, R35, RZ ;  /* 0x0000002317237210 */ /* 0x000fe20007ffe0ff */
[----:B------:R-:W-:-:S02]  /*2810*/  IMAD R21, R6, R38, R21 ;  /* 0x0000002606157224 */ /* 0x000fc400078e0215 */
[----:B------:R-:W-:Y:S02]  /*2820*/  IMAD R19, R4, R32, R19 ;  /* 0x0000002004137224 */ /* 0x000fe400078e0213 */
[-C--:B------:R-:W-:Y:S02]  /*2830*/  IMAD R0, R35, R16.reuse, RZ ;  /* 0x0000001023007224 */ /* 0x080fe400078e02ff */
[----:B------:R-:W-:-:S04]  /*2840*/  IMAD.WIDE.U32 R34, R22, R16, RZ ;  /* 0x0000001016227225 */ /* 0x000fc800078e00ff */
[----:B------:R-:W-:Y:S01]  /*2850*/  IMAD R23, R15, R22, R0 ;  /* 0x000000160f177224 */ /* 0x000fe200078e0200 */
[----:B------:R-:W-:Y:S01]  /*2860*/  SHF.R.S32.HI R22, RZ, 0x1f, R36 ;  /* 0x0000001fff167819 */ /* 0x000fe20000011424 */
[----:B------:R-:W-:-:S03]  /*2870*/  IMAD.WIDE.U32 R38, R38, R2, RZ ;  /* 0x0000000226267225 */ /* 0x000fc600078e00ff */
[----:B------:R-:W-:Y:S01]  /*2880*/  IADD3 R5, R35, R23, RZ ;  /* 0x0000001723057210 */ /* 0x000fe20007ffe0ff */
[-C--:B------:R-:W-:Y:S01]  /*2890*/  IMAD R23, R41, R36.reuse, RZ ;  /* 0x0000002429177224 */ /* 0x080fe200078e02ff */
[----:B------:R-:W-:Y:S01]  /*28a0*/  IADD3 R6, R39, R21, RZ ;  /* 0x0000001527067210 */ /* 0x000fe20007ffe0ff */
[----:B------:R-:W-:Y:S01]  /*28b0*/  IMAD.WIDE.U32 R36, R40, R36, RZ ;  /* 0x0000002428247225 */ /* 0x000fe200078e00ff */
[----:B------:R-:W-:-:S03]  /*28c0*/  LOP3.LUT R0, R43, R5, RZ, 0xfc, !PT ;  /* 0x000000052b007212 */ /* 0x000fc600078efcff */
[----:B------:R-:W-:Y:S01]  /*28d0*/  IMAD R23, R22, R40, R23 ;  /* 0x0000002816177224 */ /* 0x000fe200078e0217 */
[----:B------:R-:W-:Y:S01]  /*28e0*/  ISETP.NE.U32.AND P0, PT, R0, RZ, PT ;  /* 0x000000ff0000720c */ /* 0x000fe20003f05070 */
[----:B------:R-:W-:-:S04]  /*28f0*/  IMAD.WIDE.U32 R32, R32, R26, RZ ;  /* 0x0000001a20207225 */ /* 0x000fc800078e00ff */
[-C--:B------:R-:W-:Y:S01]  /*2900*/  IMAD R4, R7, R2.reuse, RZ ;  /* 0x0000000207047224 */ /* 0x080fe200078e02ff */
[----:B------:R-:W-:Y:S01]  /*2910*/  IADD3 R7, R37, R23, RZ ;  /* 0x0000001725077210 */ /* 0x000fe20007ffe0ff */
[----:B------:R-:W-:Y:S01]  /*2920*/  IMAD R3, R3, R2, RZ ;  /* 0x0000000203037224 */ /* 0x000fe200078e02ff */
[----:B------:R-:W-:-:S05]  /*2930*/  IADD3 R2, R33, R19, RZ ;  /* 0x0000001321027210 */ /* 0x000fca0007ffe0ff */
[----:B------:R-:W-:Y:S05]  /*2940*/  @!P0 BRA `(.L_x_657) ;  /* 0x0000010000008947 */ /* 0x000fea0003800000 */
[----:B------:R-:W-:Y:S01]  /*2950*/  IMAD.MOV.U32 R28, RZ, RZ, R42 ;  /* 0x000000ffff1c7224 */ /* 0x000fe200078e002a */
[----:B------:R-:W-:Y:S01]  /*2960*/  MOV R23, R43 ;  /* 0x0000002b00177202 */ /* 0x000fe20000000f00 */
[----:B------:R-:W-:Y:S01]  /*2970*/  IMAD.MOV.U32 R24, RZ, RZ, R34 ;  /* 0x000000ffff187224 */ /* 0x000fe200078e0022 */
[----:B------:R-:W-:Y:S02]  /*2980*/  MOV R22, 0x29a0 ;  /* 0x000029a000167802 */ /* 0x000fe40000000f00 */
[----:B------:R-:W-:Y:S05]  /*2990*/  CALL.REL.NOINC `($__internal_13_$__cuda_sm20_div_s64) ;  /* 0x00001fc000007944 */ /* 0x000fea0003c00000 */
        /* <DEDUP_REMOVED lines=11> */
.L_x_657:
        /* <DEDUP_REMOVED lines=23> */
.L_x_658:
[----:B------:R-:W-:Y:S05]  /*2bc0*/  BSYNC B0 ;  /* 0x0000000000007941 */ /* 0x000fea0003800000 */
.L_x_656:
        /* <DEDUP_REMOVED lines=11> */
[----:B------:R-:W-:-:S03]  /*2c80*/  IADD3.X R5, RZ, ~R21, RZ, P0, !PT ;  /* 0x80000015ff057210 */ /* 0x000fc600007fe4ff */
[----:B------:R-:W-:-:S04]  /*2c90*/  IMAD.WIDE.U32 R34, R18, R19, R34 ;  /* 0x0000001312227225 */ /* 0x000fc800078e0022 */
[----:B------:R-:W-:Y:S01]  /*2ca0*/  IMAD R22, R5, R18, RZ ;  /* 0x0000001205167224 */ /* 0x000fe200078e02ff */
[----:B------:R-:W-:Y:S02]  /*2cb0*/  MOV R18, R34 ;  /* 0x0000002200127202 */ /* 0x000fe40000000f00 */
[----:B------:R-:W-:Y:S01]  /*2cc0*/  MOV R34, R0 ;  /* 0x0000000000227202 */ /* 0x000fe20000000f00 */
[----:B------:R-:W-:-:S04]  /*2cd0*/  IMAD R17, R17, R19, R22 ;  /* 0x0000001311117224 */ /* 0x000fc800078e0216 */
[----:B------:R-:W-:Y:S02]  /*2ce0*/  IMAD.IADD R17, R35, 0x1, R17 ;  /* 0x0000000123117824 */ /* 0x000fe400078e0211 */
[----:B------:R-:W-:Y:S01]  /*2cf0*/  IMAD.MOV.U32 R35, RZ, RZ, R21 ;  /* 0x000000ffff237224 */ /* 0x000fe200078e0015 */
[----:B------:R-:W-:Y:S05]  /*2d00*/  BRA `(.L_x_661) ;  /* 0x0000017000007947 */ /* 0x000fea0003800000 */
.L_x_660:
        /* <DEDUP_REMOVED lines=23> */
.L_x_661:
[----:B------:R-:W-:Y:S05]  /*2e80*/  BSYNC B0 ;  /* 0x0000000000007941 */ /* 0x000fea0003800000 */
.L_x_659:
        /* <DEDUP_REMOVED lines=20> */
.L_x_663:
        /* <DEDUP_REMOVED lines=18> */
[----:B------:R-:W-:-:S04]  /*30f0*/  @!P0 LOP3.LUT R0, RZ, R16, RZ, 0x33, !PT ;  /* 0x00000010ff008212 */ /* 0x000fc800078e33ff */
[----:B------:R-:W-:Y:S01]  /*3100*/  MOV R40, R0 ;  /* 0x0000000000287202 */ /* 0x000fe20000000f00 */
[----:B------:R-:W-:-:S04]  /*3110*/  IMAD.MOV R5, RZ, RZ, -R0 ;  /* 0x000000ffff057224 */ /* 0x000fc800078e0a00 */
[----:B------:R-:W-:Y:S02]  /*3120*/  IMAD R16, R16, R5, R34 ;  /* 0x0000000510107224 */ /* 0x000fe400078e0222 */
.L_x_664:
[----:B------:R-:W-:Y:S05]  /*3130*/  BSYNC B0 ;  /* 0x0000000000007941 */ /* 0x000fea0003800000 */
.L_x_662:
[----:B------:R-:W-:Y:S01]  /*3140*/  SHF.R.S32.HI R0, RZ, 0x1f, R9 ;  /* 0x0000001fff007819 */ /* 0x000fe20000011409 */
[----:B------:R-:W-:Y:S01]  /*3150*/  IMAD R5, R41, R9, RZ ;  /* 0x0000000929057224 */ /* 0x000fe200078e02ff */
[----:B------:R-:W-:Y:S01]  /*3160*/  BSSY B0, `(.L_x_665) ;  /* 0x000003b000007945 */ /* 0x000fe20003800000 */
[----:B------:R-:W-:Y:S02]  /*3170*/  IMAD R48, R26, c[0x0][0x214], RZ ;  /* 0x000085001a307a24 */ /* 0x000fe400078e02ff */
[----:B------:R-:W-:Y:S01]  /*3180*/  IMAD R5, R0, R40, R5 ;  /* 0x0000002800057224 */ /* 0x000fe200078e0205 */
[----:B------:R-:W-:Y:S01]  /*3190*/  LOP3.LUT R0, R43, R13, RZ, 0xfc, !PT ;  /* 0x0000000d2b007212 */ /* 0x000fe200078efcff */
[----:B------:R-:W-:Y:S01]  /*31a0*/  IMAD.WIDE.U32 R34, R40, R9, RZ ;  /* 0x0000000928227225 */ /* 0x000fe200078e00ff */
[----:B------:R-:W-:Y:S02]  /*31b0*/  SHF.R.S32.HI R9, RZ, 0x1f, R3 ;  /* 0x0000001fff097819 */ /* 0x000fe40000011403 */
[----:B------:R-:W-:Y:S01]  /*31c0*/  ISETP.NE.U32.AND P0, PT, R0, RZ, PT ;  /* 0x000000ff0000720c */ /* 0x000fe20003f05070 */
[----:B------:R-:W-:Y:S01]  /*31d0*/  IMAD R22, R22, R3, RZ ;  /* 0x0000000316167224 */ /* 0x000fe200078e02ff */
[----:B------:R-:W-:Y:S01]  /*31e0*/  SHF.R.S32.HI R15, RZ, 0x1f, R48 ;  /* 0x0000001fff0f7819 */ /* 0x000fe20000011430 */
[----:B------:R-:W-:-:S02]  /*31f0*/  IMAD R17, R17, R48, RZ ;  /* 0x0000003011117224 */ /* 0x000fc400078e02ff */
        /* <DEDUP_REMOVED lines=13> */
[----:B------:R-:W-:Y:S05]  /*32d0*/  CALL.REL.NOINC `($__internal_13_$__cuda_sm20_div_s64) ;  /* 0x0000168000007944 */ /* 0x000fea0003c00000 */
        /* <DEDUP_REMOVED lines=12> */
.L_x_666:
        /* <DEDUP_REMOVED lines=23> */
.L_x_667:
[----:B------:R-:W-:Y:S05]  /*3510*/  BSYNC B0 ;  /* 0x0000000000007941 */ /* 0x000fea0003800000 */
.L_x_665:
        /* <DEDUP_REMOVED lines=28> */
.L_x_669:
        /* <DEDUP_REMOVED lines=23> */
.L_x_670:
[----:B------:R-:W-:Y:S05]  /*3850*/  BSYNC B0 ;  /* 0x0000000000007941 */ /* 0x000fea0003800000 */
.L_x_668:
[----:B------:R-:W-:Y:S01]  /*3860*/  IADD3 R33, P1, P0, R38, R36, R32 ;  /* 0x0000002426217210 */ /* 0x000fe2000783e020 */
[----:B------:R-:W-:Y:S01]  /*3870*/  IMAD R5, R5, R4, RZ ;  /* 0x0000000405057224 */ /* 0x000fe200078e02ff */
[----:B------:R-:W-:Y:S02]  /*3880*/  SHF.R.S32.HI R0, RZ, 0x1f, R8 ;  /* 0x0000001fff007819 */ /* 0x000fe40000011408 */
[----:B------:R-:W-:Y:S02]  /*3890*/  IADD3 R33, P3, P2, R34, R33, R48 ;  /* 0x0000002122217210 */ /* 0x000fe40007a7e030 */
[----:B------:R-:W-:Y:S02]  /*38a0*/  IADD3.X R2, R6, R7, R2, P1, P0 ;  /* 0x0000000706027210 */ /* 0x000fe40000fe0402 */
[----:B------:R-:W-:Y:S02]  /*38b0*/  IADD3 R46, P1, P0, R50, R33, R46 ;  /* 0x00000021322e7210 */ /* 0x000fe4000783e02e */
[----:B------:R-:W-:Y:S01]  /*38c0*/  IADD3.X R2, R16, R2, R3, P3, P2 ;  /* 0x0000000210027210 */ /* 0x000fe20001fe4403 */
[----:B------:R-:W-:-:S03]  /*38d0*/  IMAD R3, R19, R8, RZ ;  /* 0x0000000813037224 */ /* 0x000fc600078e02ff */
[----:B------:R-:W-:Y:S01]  /*38e0*/  IADD3.X R47, R14, R2, R9, P1, P0 ;  /* 0x000000020e2f7210 */ /* 0x000fe20000fe0409 */
[----:B------:R-:W-:Y:S01]  /*38f0*/  IMAD R0, R0, R18, R3 ;  /* 0x0000001200007224 */ /* 0x000fe200078e0203 */
[----:B------:R-:W-:-:S03]  /*3900*/  SHF.R.S32.HI R2, RZ, 0x1f, R4 ;  /* 0x0000001fff027819 */ /* 0x000fc60000011404 */
        /* <DEDUP_REMOVED lines=9> */
.L_x_646:
[----:B------:R-:W-:-:S04]  /*39a0*/  LEA R2, P0, R38, c[0x0][0x200], 0x2 ;  /* 0x0000800026027a11 */ /* 0x000fc800078010ff */
[----:B------:R-:W-:-:S05]  /*39b0*/  LEA.HI.X R3, R38, c[0x0][0x204], R39, 0x2, P0 ;  /* 0x0000810026037a11 */ /* 0x000fca00000f1427 */
[----:B------:R1:W-:Y:S04]  /*39c0*/  STG.E [R2.64], R29 ;  /* 0x0000001d02007986 */ /* 0x0003e8000c101908 */
.L_x_645:
[----:B------:R-:W-:Y:S05]  /*39d0*/  BSYNC B1 ;  /* 0x0000000000017941 */ /* 0x000fea0003800000 */
.L_x_644:
[----:B------:R-:W-:Y:S01]  /*39e0*/  LEA.HI R0, R25, R25, RZ, 0x1 ;  /* 0x0000001919007211 */ /* 0x000fe200078f08ff */
[----:B------:R-:W-:Y:S01]  /*39f0*/  IMAD.MOV.U32 R21, RZ, RZ, c[0x0][0x314] ;  /* 0x0000c500ff157624 */ /* 0x000fe200078e00ff */
[----:B------:R-:W-:Y:S01]  /*3a00*/  CS2R R4, SRZ ;  /* 0x0000000000047805 */ /* 0x000fe2000001ff00 */
[----:B------:R-:W-:Y:S01]  /*3a10*/  IMAD.MOV.U32 R8, RZ, RZ, RZ ;  /* 0x000000ffff087224 */ /* 0x000fe200078e00ff */
[----:B01----:R-:W-:Y:S02]  /*3a20*/  LOP3.LUT R2, R0, 0xfffffffe, RZ, 0xc0, !PT ;  /* 0xfffffffe00027812 */ /* 0x003fe400078ec0ff */
[----:B------:R-:W-:-:S03]  /*3a30*/  ISETP.GE.AND P0, PT, R21, 0x1, PT ;  /* 0x000000011500780c */ /* 0x000fc60003f06270 */
[----:B------:R-:W-:Y:S02]  /*3a40*/  IMAD.IADD R2, R25, 0x1, -R2 ;  /* 0x0000000119027824 */ /* 0x000fe400078e0a02 */
[----:B------:R-:W0:Y:S03]  /*3a50*/  S2R R25, SR_TID.X ;  /* 0x0000000000197919 */ /* 0x000e260000002100 */
[----:B------:R-:W-:-:S13]  /*3a60*/  ISETP.GE.OR P5, PT, R2, c[0x0][0x314], P5 ;  /* 0x0000c50002007a0c */ /* 0x000fda0002fa6670 */
[----:B------:R-:W-:Y:S02]  /*3a70*/  @!P5 FADD.FTZ R6, -R29, R30 ;  /* 0x0000001e1d06d221 */ /* 0x000fe40000010100 */
[----:B------:R-:W-:Y:S02]  /*3a80*/  @!P5 IMAD.SHL.U32 R7, R0, 0x2, RZ ;  /* 0x000000020007d824 */ /* 0x000fe400078e00ff */
[----:B------:R-:W-:-:S03]  /*3a90*/  @!P5 FMUL.FTZ R6, R6, 1.4426950216293334961 ;  /* 0x3fb8aa3b0606d820 */ /* 0x000fc60000410000 */
[----:B------:R-:W-:Y:S02]  /*3aa0*/  @!P5 LOP3.LUT R7, R7, 0xfffffffc, RZ, 0xc0, !PT ;  /* 0xfffffffc0707d812 */ /* 0x000fe400078ec0ff */
[----:B0-----:R-:W-:Y:S01]  /*3ab0*/  SHF.R.S32.HI R24, RZ, 0x1f, R25 ;  /* 0x0000001fff187819 */ /* 0x001fe20000011419 */
[----:B------:R-:W0:Y:S02]  /*3ac0*/  @!P5 MUFU.EX2 R6, R6 ;  /* 0x000000060006d308 */ /* 0x000e240000000800 */
[----:B------:R-:W-:Y:S01]  /*3ad0*/  @!P5 IMAD R7, R2, 0x14, R7 ;  /* 0x000000140207d824 */ /* 0x000fe200078e0207 */
[----:B------:R-:W-:Y:S01]  /*3ae0*/  LEA.HI R24, R24, R25, RZ, 0x5 ;  /* 0x0000001918187211 */ /* 0x000fe200078f28ff */
[----:B------:R-:W-:-:S03]  /*3af0*/  CS2R R2, SRZ ;  /* 0x0000000000027805 */ /* 0x000fc6000001ff00 */
[----:B------:R-:W-:Y:S02]  /*3b00*/  LOP3.LUT R0, R24, 0x3fffffe0, RZ, 0xc0, !PT ;  /* 0x3fffffe018007812 */ /* 0x000fe400078ec0ff */
[----:B------:R-:W-:Y:S02]  /*3b10*/  SHF.R.S32.HI R24, RZ, 0x5, R24 ;  /* 0x00000005ff187819 */ /* 0x000fe40000011418 */
[----:B------:R-:W-:Y:S01]  /*3b20*/  IADD3 R25, -R0, R25, RZ ;  /* 0x0000001900197210 */ /* 0x000fe20007ffe1ff */
[----:B------:R-:W-:-:S03]  /*3b30*/  IMAD.MOV.U32 R0, RZ, RZ, RZ ;  /* 0x000000ffff007224 */ /* 0x000fc600078e00ff */
[----:B------:R-:W-:Y:S01]  /*3b40*/  SHF.L.U32 R25, R25, 0x2, RZ ;  /* 0x0000000219197819 */ /* 0x000fe200000006ff */
[----:B0-----:R0:W-:Y:S02]  /*3b50*/  @!P5 STS [R7], R6 ;  /* 0x000000060700d388 */ /* 0x0011e40000000800 */
[----:B0-----:R-:W-:Y:S02]  /*3b60*/  CS2R R6, SRZ ;  /* 0x0000000000067805 */ /* 0x001fe4000001ff00 */
        /* <DEDUP_REMOVED lines=29> */
.L_x_673:
        /* <DEDUP_REMOVED lines=57> */
.L_x_672:
        /* <DEDUP_REMOVED lines=35> */
.L_x_674:
[----:B------:R-:W-:-:S13]  /*4300*/  ISETP.LT.OR P4, PT, R22, c[0x0][0x314], P4 ;  /* 0x0000c50016007a0c */ /* 0x000fda0002781670 */
[----:B------:R-:W-:Y:S05]  /*4310*/  @!P4 BRA `(.L_x_671) ;  /* 0x000000f00000c947 */ /* 0x000fea0003800000 */
[----:B------:R-:W-:Y:S01]  /*4320*/  ISETP.GE.AND P0, PT, R24, R23, PT ;  /* 0x000000171800720c */ /* 0x000fe20003f06270 */
[----:B------:R-:W-:-:S12]  /*4330*/  BSSY B0, `(.L_x_675) ;  /* 0x0000004000007945 */ /* 0x000fd80003800000 */
[----:B------:R-:W-:Y:S05]  /*4340*/  @P0 BRA `(.L_x_676) ;  /* 0x0000002000000947 */ /* 0x000fea0003800000 */
[----:B------:R0:W5:Y:S04]  /*4350*/  LDG.E.128 R12, [R30.64+-0x200] ;  /* 0xfffe00081e0c7981 */ /* 0x000168000c1e1d00 */
[----:B------:R0:W5:Y:S02]  /*4360*/  LDG.E.128 R16, [R30.64] ;  /* 0x000000081e107981 */ /* 0x000164000c1e1d00 */
.L_x_676:
[----:B------:R-:W-:Y:S05]  /*4370*/  BSYNC B0 ;  /* 0x0000000000007941 */ /* 0x000fea0003800000 */
.L_x_675:
        /* <DEDUP_REMOVED lines=9> */
.L_x_671:
[----:B------:R-:W-:Y:S02]  /*4410*/  IADD3 R24, R24, UR6, RZ ;  /* 0x0000000618187c10 */ /* 0x000fe4000fffe0ff */
[----:B------:R-:W-:-:S02]  /*4420*/  F2FP.PACK_AB R9, R5, R6 ;  /* 0x000000060509723e */ /* 0x000fc400000000ff */
[----:B------:R-:W-:Y:S02]  /*4430*/  ISETP.GE.AND P0, PT, R24, R20, PT ;  /* 0x000000141800720c */ /* 0x000fe40003f06270 */
[----:B------:R-:W-:Y:S02]  /*4440*/  F2FP.PACK_AB R8, R7, R8 ;  /* 0x000000080708723e */ /* 0x000fe400000000ff */
[----:B------:R-:W-:Y:S02]  /*4450*/  F2FP.PACK_AB R4, R3, R4 ;  /* 0x000000040304723e */ /* 0x000fe400000000ff */
[----:B------:R-:W-:-:S07]  /*4460*/  F2FP.PACK_AB R5, R0, R2 ;  /* 0x000000020005723e */ /* 0x000fce00000000ff */
[----:B------:R-:W-:Y:S05]  /*4470*/  @P0 EXIT ;  /* 0x000000000000094d */ /* 0x000fea0003800000 */
[-C--:B------:R-:W-:Y:S02]  /*4480*/  IABS R6, R11.reuse ;  /* 0x0000000b00067213 */ /* 0x080fe40000000000 */
[----:B------:R-:W-:Y:S02]  /*4490*/  IABS R10, R24 ;  /* 0x00000018000a7213 */ /* 0x000fe40000000000 */
[----:B------:R-:W1:Y:S01]  /*44a0*/  I2F.RP R2, R6 ;  /* 0x0000000600027306 */ /* 0x000e620000209400 */
[----:B------:R-:W-:-:S05]  /*44b0*/  IABS R7, R11 ;  /* 0x0000000b00077213 */ /* 0x000fca0000000000 */
[----:B------:R-:W-:Y:S02]  /*44c0*/  IMAD.MOV R7, RZ, RZ, -R7 ;  /* 0x000000ffff077224 */ /* 0x000fe400078e0a07 */
[----:B-1----:R-:W1:Y:S02]  /*44d0*/  MUFU.RCP R12, R2 ;  /* 0x00000002000c7308 */ /* 0x002e640000001000 */
[----:B-1----:R-:W-:-:S06]  /*44e0*/  IADD3 R12, R12, 0xffffffe, RZ ;  /* 0x0ffffffe0c0c7810 */ /* 0x002fcc0007ffe0ff */
[----:B------:R-:W1:Y:S02]  /*44f0*/  F2I.FTZ.U32.TRUNC.NTZ R13, R12 ;  /* 0x0000000c000d7305 */ /* 0x000e64000021f000 */
[----:B-1----:R-:W-:Y:S02]  /*4500*/  IMAD.MOV R0, RZ, RZ, -R13 ;  /* 0x000000ffff007224 */ /* 0x002fe400078e0a0d */
[----:B------:R-:W-:Y:S02]  /*4510*/  IMAD.MOV.U32 R12, RZ, RZ, RZ ;  /* 0x000000ffff0c7224 */ /* 0x000fe400078e00ff */
[----:B------:R-:W-:Y:S01]  /*4520*/  IMAD R3, R0, R6, RZ ;  /* 0x0000000600037224 */ /* 0x000fe200078e02ff */
[----:B------:R-:W-:-:S03]  /*4530*/  IABS R0, c[0x0][0x214] ;  /* 0x0000850000007a13 */ /* 0x000fc60000000000 */
[----:B------:R-:W-:-:S06]  /*4540*/  IMAD.HI.U32 R3, R13, R3, R12 ;  /* 0x000000030d037227 */ /* 0x000fcc00078e000c */
[----:B------:R-:W-:Y:S02]  /*4550*/  IMAD.HI.U32 R2, R3, R10, RZ ;  /* 0x0000000a03027227 */ /* 0x000fe400078e00ff */
[----:B------:R-:W1:Y:S02]  /*4560*/  I2F.RP R3, R0 ;  /* 0x0000000000037306 */ /* 0x000e640000209400 */
[----:B------:R-:W-:-:S05]  /*4570*/  IMAD R7, R2, R7, R10 ;  /* 0x0000000702077224 */ /* 0x000fca00078e020a */
[----:B------:R-:W-:Y:S01]  /*4580*/  ISETP.GT.U32.AND P1, PT, R6, R7, PT ;  /* 0x000000070600720c */ /* 0x000fe20003f24070 */
[----:B-1----:R-:W1:-:S12]  /*4590*/  MUFU.RCP R3, R3 ;  /* 0x0000000300037308 */ /* 0x002e580000001000 */
[----:B------:R-:W-:Y:S01]  /*45a0*/  @!P1 IMAD.IADD R7, R7, 0x1, -R6 ;  /* 0x0000000107079824 */ /* 0x000fe200078e0a06 */
[----:B------:R-:W-:Y:S02]  /*45b0*/  @!P1 IADD3 R2, R2, 0x1, RZ ;  /* 0x0000000102029810 */ /* 0x000fe40007ffe0ff */
[----:B------:R-:W-:Y:S02]  /*45c0*/  ISETP.NE.AND P1, PT, R11, RZ, PT ;  /* 0x000000ff0b00720c */ /* 0x000fe40003f25270 */
[----:B------:R-:W-:Y:S02]  /*45d0*/  ISETP.GE.U32.AND P2, PT, R7, R6, PT ;  /* 0x000000060700720c */ /* 0x000fe40003f46070 */
[----:B------:R-:W-:-:S04]  /*45e0*/  LOP3.LUT R6, R24, R11, RZ, 0x3c, !PT ;  /* 0x0000000b18067212 */ /* 0x000fc800078e3cff */
[----:B------:R-:W-:Y:S02]  /*45f0*/  ISETP.GE.AND P0, PT, R6, RZ, PT ;  /* 0x000000ff0600720c */ /* 0x000fe40003f06270 */
[----:B-1----:R-:W-:-:S04]  /*4600*/  IADD3 R6, R3, 0xffffffe, RZ ;  /* 0x0ffffffe03067810 */ /* 0x002fc80007ffe0ff */
[----:B------:R-:W1:Y:S01]  /*4610*/  F2I.FTZ.U32.TRUNC.NTZ R7, R6 ;  /* 0x0000000600077305 */ /* 0x000e62000021f000 */
[----:B------:R-:W-:-:S06]  /*4620*/  @P2 IADD3 R2, R2, 0x1, RZ ;  /* 0x0000000102022810 */ /* 0x000fcc0007ffe0ff */
[----:B------:R-:W-:Y:S01]  /*4630*/  @!P0 IMAD.MOV R2, RZ, RZ, -R2 ;  /* 0x000000ffff028224 */ /* 0x000fe200078e0a02 */
[----:B------:R-:W-:-:S05]  /*4640*/  @!P1 LOP3.LUT R2, RZ, R11, RZ, 0x33, !PT ;  /* 0x0000000bff029212 */ /* 0x000fca00078e33ff */
[----:B------:R-:W-:Y:S02]  /*4650*/  IMAD R13, R2, R11, RZ ;  /* 0x0000000b020d7224 */ /* 0x000fe400078e02ff */
[----:B-1----:R-:W-:Y:S02]  /*4660*/  IMAD.MOV R3, RZ, RZ, -R7 ;  /* 0x000000ffff037224 */ /* 0x002fe400078e0a07 */
[----:B------:R-:W-:Y:S02]  /*4670*/  IMAD.IADD R10, R24, 0x1, -R13 ;  /* 0x00000001180a7824 */ /* 0x000fe400078e0a0d */
[----:B------:R-:W-:Y:S02]  /*4680*/  IMAD R11, R3, R0, RZ ;  /* 0x00000000030b7224 */ /* 0x000fe400078e02ff */
[----:B------:R-:W-:Y:S01]  /*4690*/  IMAD.MOV.U32 R6, RZ, RZ, RZ ;  /* 0x000000ffff067224 */ /* 0x000fe200078e00ff */
[----:B------:R-:W-:Y:S02]  /*46a0*/  IABS R3, R10 ;  /* 0x0000000a00037213 */ /* 0x000fe40000000000 */
[----:B------:R-:W-:Y:S01]  /*46b0*/  LOP3.LUT R10, R10, c[0x0][0x214], RZ, 0x3c, !PT ;  /* 0x000085000a0a7a12 */ /* 0x000fe200078e3cff */
[----:B------:R-:W-:-:S03]  /*46c0*/  IMAD.HI.U32 R11, R7, R11, R6 ;  /* 0x0000000b070b7227 */ /* 0x000fc600078e0006 */
[----:B------:R-:W-:-:S03]  /*46d0*/  ISETP.GE.AND P1, PT, R10, RZ, PT ;  /* 0x000000ff0a00720c */ /* 0x000fc60003f26270 */
        /* <DEDUP_REMOVED lines=19> */
[----:B------:R-:W-:-:S04]  /*4810*/  IMAD.WIDE.U32 R6, R11, c[0x0][0x1f0], R6 ;  /* 0x00007c000b067a25 */ /* 0x000fc800078e0006 */
[----:B------:R-:W-:Y:S02]  /*4820*/  IMAD.IADD R13, R24, 0x1, -R13 ;  /* 0x00000001180d7824 */ /* 0x000fe400078e0a0d */
        /* <DEDUP_REMOVED lines=19> */
        .weak           $__internal_13_$__cuda_sm20_div_s64
        .type           $__internal_13_$__cuda_sm20_div_s64,@function
        .size           $__internal_13_$__cuda_sm20_div_s64,(.L_x_8729 - $__internal_13_$__cuda_sm20_div_s64)
$__internal_13_$__cuda_sm20_div_s64:
        /* <DEDUP_REMOVED lines=17> */
[----:B------:R-:W-:-:S04]  /*4a70*/  IMAD.HI.U32 R21, R53, R0, RZ ;  /* 0x0000000035157227 */ /* 0x000fc800078e00ff */
[----:B------:R-:W-:-:S04]  /*4a80*/  IMAD.HI.U32 R19, P2, R53, R19, R44 ;  /* 0x0000001335137227 */ /* 0x000fc8000784002c */
[----:B------:R-:W-:Y:S02]  /*4a90*/  IMAD R0, R53, R0, RZ ;  /* 0x0000000035007224 */ /* 0x000fe400078e02ff */
[----:B------:R-:W-:-:S03]  /*4aa0*/  IMAD.X R21, R21, 0x1, R53, P0 ;  /* 0x0000000115157824 */ /* 0x000fc600000e0635 */
[----:B------:R-:W-:-:S04]  /*4ab0*/  IADD3 R53, P0, R0, R19, RZ ;  /* 0x0000001300357210 */ /* 0x000fc80007f1e0ff */
[----:B------:R-:W-:Y:S01]  /*4ac0*/  IADD3.X R21, RZ, RZ, R21, P0, P2 ;  /* 0x000000ffff157210 */ /* 0x000fe200007e4415 */
[----:B------:R-:W-:Y:S01]  /*4ad0*/  IMAD.WIDE.U32 R44, R53, R40, RZ ;  /* 0x00000028352c7225 */ /* 0x000fe200078e00ff */
[----:B------:R-:W-:-:S03]  /*4ae0*/  ISETP.GE.AND P2, PT, R23, RZ, PT ;  /* 0x000000ff1700720c */ /* 0x000fc60003f46270 */
[----:B------:R-:W-:Y:S01]  /*4af0*/  IMAD R19, R53, R41, R45 ;  /* 0x0000002935137224 */ /* 0x000fe200078e022d */
[----:B------:R-:W-:-:S03]  /*4b00*/  IADD3 R44, P0, RZ, -R44, RZ ;  /* 0x8000002cff2c7210 */ /* 0x000fc60007f1e0ff */
[----:B------:R-:W-:Y:S02]  /*4b10*/  IMAD R19, R21, R40, R19 ;  /* 0x0000002815137224 */ /* 0x000fe400078e0213 */
[----:B------:R-:W-:-:S04]  /*4b20*/  IMAD.HI.U32 R52, R53, R44, RZ ;  /* 0x0000002c35347227 */ /* 0x000fc800078e00ff */
[----:B------:R-:W-:-:S04]  /*4b30*/  IMAD.X R19, RZ, RZ, ~R19, P0 ;  /* 0x000000ffff137224 */ /* 0x000fc800000e0e13 */
[----:B------:R-:W-:-:S04]  /*4b40*/  IMAD.WIDE.U32 R52, P0, R53, R19, R52 ;  /* 0x0000001335347225 */ /* 0x000fc80007800034 */
[----:B------:R-:W-:-:S04]  /*4b50*/  IMAD.HI.U32 R0, R21, R19, RZ ;  /* 0x0000001315007227 */ /* 0x000fc800078e00ff */
[----:B------:R-:W-:-:S04]  /*4b60*/  IMAD.HI.U32 R44, P4, R21, R44, R52 ;  /* 0x0000002c152c7227 */ /* 0x000fc80007880034 */
[----:B------:R-:W-:Y:S02]  /*4b70*/  IMAD R19, R21, R19, RZ ;  /* 0x0000001315137224 */ /* 0x000fe400078e02ff */
[----:B------:R-:W-:Y:S01]  /*4b80*/  IMAD.X R0, R0, 0x1, R21, P0 ;  /* 0x0000000100007824 */ /* 0x000fe200000e0615 */
[----:B------:R-:W-:Y:S01]  /*4b90*/  IADD3 R21, P0, RZ, -R28, RZ ;  /* 0x8000001cff157210 */ /* 0x000fe20007f1e0ff */
        /* <DEDUP_REMOVED lines=22> */
[----:B------:R-:W-:-:S04]  /*4d00*/  SEL R21, R44, R21, P3 ;  /* 0x000000152c157207 */ /* 0x000fc80001800000 */
[----:B------:R-:W-:Y:S01]  /*4d10*/  ISETP.GE.U32.AND P0, PT, R21, R40, PT ;  /* 0x000000281500720c */ /* 0x000fe20003f06070 */
[----:B------:R-:W-:Y:S01]  /*4d20*/  IMAD.X R40, R19, 0x1, ~R41, P2 ;  /* 0x0000000113287824 */ /* 0x000fe200010e0e29 */
[----:B------:R-:W-:-:S04]  /*4d30*/  IADD3 R21, P2, R28, 0x1, RZ ;  /* 0x000000011c157810 */ /* 0x000fc80007f5e0ff */
[----:B------:R-:W-:Y:S01]  /*4d40*/  SEL R40, R40, R19, P3 ;  /* 0x0000001328287207 */ /* 0x000fe20001800000 */
[----:B------:R-:W-:Y:S01]  /*4d50*/  IMAD.X R19, RZ, RZ, R0, P2 ;  /* 0x000000ffff137224 */ /* 0x000fe200010e0600 */
[----:B------:R-:W-:Y:S02]  /*4d60*/  SEL R21, R21, R28, P3 ;  /* 0x0000001c15157207 */ /* 0x000fe40001800000 */
[----:B------:R-:W-:Y:S01]  /*4d70*/  ISETP.GE.U32.AND.EX P2, PT, R40, R41, PT, P0 ;  /* 0x000000292800720c */ /* 0x000fe20003f46100 */
[----:B------:R-:W-:Y:S01]  /*4d80*/  IMAD.MOV.U32 R40, RZ, RZ, R22 ;  /* 0x000000ffff287224 */ /* 0x000fe200078e0016 */
[----:B------:R-:W-:Y:S01]  /*4d90*/  SEL R19, R19, R0, P3 ;  /* 0x0000000013137207 */ /* 0x000fe20001800000 */
[----:B------:R-:W-:Y:S01]  /*4da0*/  IMAD.MOV.U32 R41, RZ, RZ, 0x0 ;  /* 0x00000000ff297424 */ /* 0x000fe200078e00ff */
[----:B------:R-:W-:-:S04]  /*4db0*/  IADD3 R28, P0, R21, 0x1, RZ ;  /* 0x00000001151c7810 */ /* 0x000fc80007f1e0ff */
[----:B------:R-:W-:Y:S02]  /*4dc0*/  IADD3.X R0, RZ, R19, RZ, P0, !PT ;  /* 0x00000013ff007210 */ /* 0x000fe400007fe4ff */
[----:B------:R-:W-:Y:S02]  /*4dd0*/  SEL R28, R28, R21, P2 ;  /* 0x000000151c1c7207 */ /* 0x000fe40001000000 */
[----:B------:R-:W-:Y:S02]  /*4de0*/  SEL R0, R0, R19, P2 ;  /* 0x0000001300007207 */ /* 0x000fe40001000000 */
[----:B------:R-:W-:Y:S02]  /*4df0*/  LOP3.LUT R21, R5, R23, RZ, 0x3c, !PT ;  /* 0x0000001705157212 */ /* 0x000fe400078e3cff */
[----:B------:R-:W-:Y:S02]  /*4e00*/  IADD3 R19, P2, RZ, -R28, RZ ;  /* 0x8000001cff137210 */ /* 0x000fe40007f5e0ff */
[----:B------:R-:W-:-:S02]  /*4e10*/  ISETP.GE.AND P3, PT, R21, RZ, PT ;  /* 0x000000ff1500720c */ /* 0x000fc40003f66270 */
[----:B------:R-:W-:Y:S01]  /*4e20*/  ISETP.NE.U32.AND P0, PT, R24, RZ, PT ;  /* 0x000000ff1800720c */ /* 0x000fe20003f05070 */
[----:B------:R-:W-:Y:S01]  /*4e30*/  IMAD.X R21, RZ, RZ, ~R0, P2 ;  /* 0x000000ffff157224 */ /* 0x000fe200010e0e00 */
[----:B------:R-:W-:Y:S02]  /*4e40*/  SEL R19, R19, R28, !P3 ;  /* 0x0000001c13137207 */ /* 0x000fe40005800000 */
[----:B------:R-:W-:Y:S02]  /*4e50*/  ISETP.NE.AND.EX P0, PT, R5, RZ, PT, P0 ;  /* 0x000000ff0500720c */ /* 0x000fe40003f05300 */
[----:B------:R-:W-:Y:S02]  /*4e60*/  SEL R21, R21, R0, !P3 ;  /* 0x0000000015157207 */ /* 0x000fe40005800000 */
[----:B------:R-:W-:Y:S02]  /*4e70*/  SEL R0, R19, 0xffffffff, P0 ;  /* 0xffffffff13007807 */ /* 0x000fe40000000000 */
[----:B------:R-:W-:Y:S01]  /*4e80*/  SEL R21, R21, 0xffffffff, P0 ;  /* 0xffffffff15157807 */ /* 0x000fe20000000000 */
[----:B------:R-:W-:Y:S06]  /*4e90*/  RET.REL.NODEC R40 `(_ZN5flash32flash_fwd_splitkv_combine_kernelI23Flash_fwd_kernel_traitsILi256ELi64ELi64ELi4ELb0ELb0EN7cutlass6half_tE19Flash_kernel_traitsILi256ELi64ELi64ELi4ES3_EELi4ELi1ELb1EEEvNS_16Flash_fwd_paramsE) ;  /* 0xffffb16028007950 */ /* 0x000fec0003c3ffff */
.L_x_677:
        /* <DEDUP_REMOVED lines=14> */
.L_x_8729:


//--------------------- .text._ZN5flash24flash_fwd_splitkv_kernelI23Flash_fwd_kernel_traitsILi256ELi64ELi64ELi4ELb0ELb0EN7cutlass6half_tE19Flash_kernel_traitsILi256ELi64ELi64ELi4ES3_EELb0ELb0ELb0ELb0ELb0ELb0ELb0ELb0EEEvNS_16Flash_fwd_paramsE --------------------------
	.section	.text._ZN5flash24flash_fwd_splitkv_kernelI23Flash_fwd_kernel_traitsILi256ELi64ELi64ELi4ELb0ELb0EN7cutlass6half_tE19Flash_kernel_traitsILi256ELi64ELi64ELi4ES3_EELb0ELb0ELb0ELb0ELb0ELb0ELb0ELb0EEEvNS_16Flash_fwd_paramsE,"ax",@progbits
	.sectioninfo	@"SHI_REGISTERS=254"
	.align	128
        .global         _ZN5flash24flash_fwd_splitkv_kernelI23Flash_fwd_kernel_traitsILi256ELi64ELi64ELi4ELb0ELb0EN7cutlass6half_tE19Flash_kernel_traitsILi256ELi64ELi64ELi4ES3_EELb0ELb0ELb0ELb0ELb0ELb0ELb0ELb0EEEvNS_16Flash_fwd_paramsE
        .type           _ZN5flash24flash_fwd_splitkv_kernelI23Flash_fwd_kernel_traitsILi256ELi64ELi64ELi4ELb0ELb0EN7cutlass6half_tE19Flash_kernel_traitsILi256ELi64ELi64ELi4ES3_EELb0ELb0ELb0ELb0ELb0ELb0ELb0ELb0EEEvNS_16Flash_fwd_paramsE,@function
        .size           _ZN5flash24flash_fwd_splitkv_kernelI23Flash_fwd_kernel_traitsILi256ELi64ELi64ELi4ELb0ELb0EN7cutlass6half_tE19Flash_kernel_traitsILi256ELi64ELi64ELi4ES3_EELb0ELb0ELb0ELb0ELb0ELb0ELb0ELb0EEEvNS_16Flash_fwd_paramsE,(.L_x_8780 - _ZN5flash24flash_fwd_splitkv_kernelI23Flash_fwd_kernel_traitsILi256ELi64ELi64ELi4ELb0ELb0EN7cutlass6half_tE19Flash_kernel_traitsILi256ELi64ELi64ELi4ES3_EELb0ELb0ELb0ELb0ELb0ELb0ELb0ELb0EEEvNS_16Flash_fwd_paramsE)
        .other          _ZN5flash24flash_fwd_splitkv_kernelI23Flash_fwd_kernel_traitsILi256ELi64ELi64ELi4ELb0ELb0EN7cutlass6half_tE19Flash_kernel_traitsILi256ELi64ELi64ELi4ES3_EELb0ELb0ELb0ELb0ELb0ELb0ELb0ELb0EEEvNS_16Flash_fwd_paramsE,@"STO_CUDA_ENTRY STV_DEFAULT"
_ZN5flash24flash_fwd_splitkv_kernelI23Flash_fwd_kernel_traitsILi256ELi64ELi64ELi4ELb0ELb0EN7cutlass6half_tE19Flash_kernel_traitsILi256ELi64ELi64ELi4ES3_EELb0ELb0ELb0ELb0ELb0ELb0ELb0ELb0EEEvNS_16Flash_fwd_paramsE:
.text._ZN5flash24flash_fwd_splitkv_kernelI23Flash_fwd_kernel_traitsILi256ELi64ELi64ELi4ELb0ELb0EN7cutlass6half_tE19Flash_kernel_traitsILi256ELi64ELi64ELi4ES3_EELb0ELb0ELb0ELb0ELb0ELb0ELb0ELb0EEEvNS_16Flash_fwd_paramsE:
[----:B------:R-:W-:Y:S02]  /*0000*/  MOV R1, c[0x0][0x28] ;  /* 0x00000a0000017a02 */ /* 0x000fe40000000f00 */
[----:B------:R-:W1:Y:S01]  /*0010*/  S2UR UR11, SR_CTAID.Y ;  /* 0x00000000000b79c3 */ /* 0x000e620000002600 */
[----:B------:R-:W-:Y:S02]  /*0020*/  ULDC.64 UR4, c[0x0][0x240] ;  /* 0x0000900000047ab9 */ /* 0x000fe40000000a00 */
[----:B------:R-:W-:Y:S02]  /*0030*/  UISETP.NE.U32.AND UP2, UPT, URZ, UR4, UPT ;  /* 0x000000043f00728c */ /* 0x000fe4000bf45070 */
[----:B------:R-:W-:Y:S02]  /*0040*/  UMOV UR8, 0x4 ;  /* 0x0000000400087882 */ /* 0x000fe40000000000 */
[----:B------:R-:W-:Y:S02]  /*0050*/  UISETP.NE.AND.EX UP2, UPT, URZ, UR5, UPT, UP2 ;  /* 0x000000053f00728c */ /* 0x000fe4000bf45320 */
[----:B------:R-:W-:Y:S02]  /*0060*/  ULDC.64 UR12, c[0x0][0x240] ;  /* 0x00009000000c7ab9 */ /* 0x000fe40000000a00 */
[----:B------:R-:W-:-:S02]  /*0070*/  ULDC.64 UR4, c[0x0][0x250] ;  /* 0x0000940000047ab9 */ /* 0x000fc40000000a00 */
[----:B------:R-:W-:Y:S01]  /*0080*/  PLOP3.LUT P2, PT, PT, PT, UP2, 0x80, 0x0 ;  /* 0x000000000000781c */ /* 0x000fe20003f4f028 */
[----:B------:R-:W-:Y:S02]  /*0090*/  UISETP.NE.U32.AND UP0, UPT, URZ, UR4, UPT ;  /* 0x000000043f00728c */ /* 0x000fe4000bf05070 */
[----:B------:R-:W-:Y:S02]  /*00a0*/  ULDC.64 UR30, c[0x0][0x118] ;  /* 0x00004600001e7ab9 */ /* 0x000fe40000000a00 */
[----:B------:R-:W-:Y:S02]  /*00b0*/  UISETP.NE.AND.EX UP0, UPT, URZ, UR5, UPT, UP0 ;  /* 0x000000053f00728c */ /* 0x000fe4000bf05300 */
[----:B------:R-:W-:Y:S02]  /*00c0*/  ULDC.U8 UR9, c[0x0][0x312] ;  /* 0x0000c48000097ab9 */ /* 0x000fe40000000000 */
[----:B------:R-:W-:Y:S02]  /*00d0*/  ULDC.64 UR6, c[0x0][0x248] ;  /* 0x0000920000067ab9 */ /* 0x000fe40000000a00 */
[----:B-1----:R-:W-:Y:S01]  /*00e0*/  UIMAD.WIDE UR12, UR11, UR8, UR12 ;  /* 0x000000080b0c72a5 */ /* 0x002fe2000f8e020c */
[----:B------:R-:W-:Y:S01]  /*00f0*/  PLOP3.LUT P0, PT, PT, PT, UP0, 0x80, 0x0 ;  /* 0x000000000000781c */ /* 0x000fe20003f0f008 */
[----:B------:R-:W-:-:S02]  /*0100*/  ULDC.64 UR4, c[0x0][0x250] ;  /* 0x0000940000047ab9 */ /* 0x000fc40000000a00 */
[----:B------:R-:W-:Y:S02]  /*0110*/  UISETP.NE.AND UP3, UPT, UR9, URZ, UPT ;  /* 0x0000003f0900728c */ /* 0x000fe4000bf65270 */
[----:B------:R-:W-:Y:S01]  /*0120*/  IMAD.U32 R8, RZ, RZ, UR12 ;  /* 0x0000000cff087e24 */ /* 0x000fe2000f8e00ff */
[----:B------:R-:W-:Y:S01]  /*0130*/  UISETP.EQ.U32.AND UP1, UPT, URZ, UR6, UPT ;  /* 0x000000063f00728c */ /* 0x000fe2000bf22070 */
[----:B------:R-:W-:Y:S01]  /*0140*/  IMAD.U32 R9, RZ, RZ, UR13 ;  /* 0x0000000dff097e24 */ /* 0x000fe2000f8e00ff */
[----:B------:R-:W-:Y:S02]  /*0150*/  @UP0 UIMAD.WIDE UR4, UR11, UR8, UR4 ;  /* 0x000000080b0402a5 */ /* 0x000fe4000f8e0204 */
[----:B------:R-:W-:Y:S02]  /*0160*/  UISETP.EQ.OR.EX UP1, UPT, URZ, UR7, !UP3, UP1 ;  /* 0x000000073f00728c */ /* 0x000fe4000df22710 */
[----:B------:R-:W2:Y:S01]  /*0170*/  @P2 LDG.E R7, [R8.64] ;  /* 0x0000001e08072981 */ /* 0x000ea2000c1e1900 */
[----:B------:R-:W-:-:S03]  /*0180*/  ULDC.64 UR6, c[0x0][0x248] ;  /* 0x0000920000067ab9 */ /* 0x000fc60000000a00 */
[----:B------:R-:W3:Y:S01]  /*0190*/  @P2 LDG.E R0, [R8.64+0x4] ;  /* 0x0000041e08002981 */ /* 0x000ee2000c1e1900 */
[----:B------:R-:W-:Y:S01]  /*01a0*/  IMAD.U32 R2, RZ, RZ, UR4 ;  /* 0x00000004ff027e24 */ /* 0x000fe2000f8e00ff */
[----:B------:R-:W-:-:S05]  /*01b0*/  MOV R3, UR5 ;  /* 0x0000000500037c02 */ /* 0x000fca0008000f00 */
[----:B------:R1:W4:Y:S01]  /*01c0*/  @P0 LDG.E R2, [R2.64] ;  /* 0x0000001e02020981 */ /* 0x000322000c1e1900 */
[----:B------:R-:W-:Y:S01]  /*01d0*/  PLOP3.LUT P1, PT, PT, PT, UP1, 0x80, 0x0 ;  /* 0x000000000000781c */ /* 0x000fe20003f2f018 */
[----:B------:R-:W-:-:S06]  /*01e0*/  UIMAD.WIDE UR6, UR11, UR8, UR6 ;  /* 0x000000080b0672a5 */ /* 0x000fcc000f8e0206 */
[----:B------:R-:W-:Y:S01]  /*01f0*/  IMAD.U32 R4, RZ, RZ, UR6 ;  /* 0x00000006ff047e24 */ /* 0x000fe2000f8e00ff */
[----:B------:R-:W-:-:S05]  /*0200*/  MOV R5, UR7 ;  /* 0x0000000700057c02 */ /* 0x000fca0008000f00 */
[----:B------:R-:W5:Y:S01]  /*0210*/  @!P1 LDG.E R6, [R4.64] ;  /* 0x0000001e04069981 */ /* 0x000f62000c1e1900 */
[----:B------:R-:W-:Y:S02]  /*0220*/  UMOV UR25, 0xffffffff ;  /* 0xffffffff00197882 */ /* 0x000fe40000000000 */
[----:B------:R-:W-:Y:S01]  /*0230*/  UMOV UR14, URZ ;  /* 0x0000003f000e7c82 */ /* 0x000fe20008000000 */
[----:B-1----:R-:W1:Y:S01]  /*0240*/  S2R R3, SR_TID.X ;  /* 0x0000000000037919 */ /* 0x002e620000002100 */
[----:B------:R-:W-:Y:S01]  /*0250*/  UMOV UR15, 0xffffffff ;  /* 0xffffffff000f7882 */ /* 0x000fe20000000000 */
[----:B------:R-:W1:Y:S08]  /*0260*/  S2UR UR18, SR_CTAID.X ;  /* 0x00000000001279c3 */ /* 0x000e700000002500 */
[----:B------:R-:W1:Y:S08]  /*0270*/  S2UR UR12, SR_CTAID.Z ;  /* 0x00000000000c79c3 */ /* 0x000e700000002700 */
[----:B--2---:R-:W2:Y:S08]  /*0280*/  @P2 R2UR UR25, R7 ;  /* 0x00000000071923c2 */ /* 0x004eb000000e0000 */
[----:B---3--:R-:W2:Y:S08]  /*0290*/  @P2 R2UR UR27, R0 ;  /* 0x00000000001b23c2 */ /* 0x008eb000000e0000 */
[----:B----4-:R3:W4:Y:S01]  /*02a0*/  @P0 R2UR UR14, R2 ;  /* 0x00000000020e03c2 */ /* 0x01072200000e0000 */
[----:B------:R-:W-:-:S04]  /*02b0*/  ISETP.NE.U32.AND P0, PT, RZ, c[0x0][0x248], PT ;  /* 0x00009200ff007a0c */ /* 0x000fc80003f05070 */
[----:B------:R-:W-:-:S03]  /*02c0*/  ISETP.NE.AND.EX P0, PT, RZ, c[0x0][0x24c], PT, P0 ;  /* 0x00009300ff007a0c */ /* 0x000fc60003f05300 */
[----:B-----5:R3:W1:Y:S01]  /*02d0*/  @!P1 R2UR UR15, R6 ;  /* 0x00000000060f93c2 */ /* 0x02066200000e0000 */
[----:B--2---:R-:W-:-:S07]  /*02e0*/  @UP2 UIADD3 UR27, UR27, -UR25, URZ ;  /* 0x800000191b1b2290 */ /* 0x004fce000fffe03f */
[----:B------:R-:W-:Y:S02]  /*02f0*/  @!UP2 ULDC UR27, c[0x0][0x214] ;  /* 0x00008500001baab9 */ /* 0x000fe40000000800 */
[----:B-1-34-:R-:W-:Y:S05]  /*0300*/  @!P0 BRA `(.L_x_678) ;  /* 0x0000007000008947 */ /* 0x01afea0003800000 */
[----:B------:R-:W-:-:S13]  /*0310*/  PLOP3.LUT P0, PT, PT, PT, UP3, 0x80, 0x0 ;  /* 0x000000000000781c */ /* 0x000fda0003f0f038 */
[----:B------:R-:W2:Y:S04]  /*0320*/  @P0 LDG.E R0, [R4.64+0x4] ;  /* 0x0000041e04000981 */ /* 0x000ea8000c1e1900 */
[----:B------:R-:W3:Y:S01]  /*0330*/  @!P0 LDG.E R2, [R4.64] ;  /* 0x0000001e04028981 */ /* 0x000ee2000c1e1900 */
[----:B--2---:R-:W1:Y:S02]  /*0340*/  @P0 R2UR UR6, R0 ;  /* 0x00000000000603c2 */ /* 0x004e6400000e0000 */
[----:B-1----:R-:W-:-:S11]  /*0350*/  @UP3 UIADD3 UR6, UR6, -UR15, URZ ;  /* 0x8000000f06063290 */ /* 0x002fd6000fffe03f */
[----:B---3--:R1:W2:Y:S02]  /*0360*/  @!P0 R2UR UR6, R2 ;  /* 0x00000000020683c2 */ /* 0x0082a400000e0000 */
[----:B-12---:R-:W-:Y:S05]  /*0370*/  BRA `(.L_x_679) ;  /* 0x0000001000007947 */ /* 0x006fea0003800000 */
.L_x_678:
[----:B------:R-:W-:Y:S02]  /*0380*/  ULDC UR6, c[0x0][0x218] ;  /* 0x0000860000067ab9 */ /* 0x000fe40000000800 */
.L_x_679:
[----:B------:R-:W-:Y:S02]  /*0390*/  ULDC.64 UR4, c[0x0][0x258] ;  /* 0x0000960000047ab9 */ /* 0x000fe40000000a00 */
[----:B------:R-:W-:-:S04]  /*03a0*/  UISETP.NE.U32.AND UP2, UPT, URZ, UR4, UPT ;  /* 0x000000043f00728c */ /* 0x000fc8000bf45070 */
[----:B------:R-:W-:-:S03]  /*03b0*/  UISETP.NE.AND.EX UP2, UPT, URZ, UR5, UPT, UP2 ;  /* 0x000000053f00728c */ /* 0x000fc6000bf45320 */
[----:B------:R-:W-:-:S03]  /*03c0*/  ULDC.64 UR4, c[0x0][0x258] ;  /* 0x0000960000047ab9 */ /* 0x000fc60000000a00 */
[----:B------:R-:W-:-:S05]  /*03d0*/  PLOP3.LUT P0, PT, PT, PT, UP2, 0x80, 0x0 ;  /* 0x000000000000781c */ /* 0x000fca0003f0f028 */
[----:B------:R-:W-:-:S06]  /*03e0*/  @UP2 UIMAD.WIDE UR4, UR11, UR8, UR4 ;  /* 0x000000080b0422a5 */ /* 0x000fcc000f8e0204 */
[----:B------:R-:W-:Y:S02]  /*03f0*/  IMAD.U32 R4, RZ, RZ, UR4 ;  /* 0x00000004ff047e24 */ /* 0x000fe4000f8e00ff */
[----:B------:R-:W-:Y:S01]  /*0400*/  IMAD.U32 R5, RZ, RZ, UR5 ;  /* 0x00000005ff057e24 */ /* 0x000fe2000f8e00ff */
[----:B------:R-:W-:Y:S02]  /*0410*/  USHF.L.U32 UR18, UR18, 0x6, URZ ;  /* 0x0000000612127899 */ /* 0x000fe4000800063f */
[----:B------:R-:W-:Y:S02]  /*0420*/  ULDC.64 UR4, c[0x0][0x268] ;  /* 0x00009a0000047ab9 */ /* 0x000fe40000000a00 */
[----:B------:R-:W2:Y:S01]  /*0430*/  @P0 LDG.E R0, [R4.64] ;  /* 0x0000001e04000981 */ /* 0x000ea2000c1e1900 */
[----:B------:R-:W-:Y:S02]  /*0440*/  UISETP.GT.AND UP0, UPT, UR27, UR18, UPT ;  /* 0x000000121b00728c */ /* 0x000fe4000bf04270 */
[----:B------:R-:W-:-:S03]  /*0450*/  @!UP2 UISETP.NE.U32.AND UP1, UPT, URZ, UR4, UPT ;  /* 0x000000043f00a28c */ /* 0x000fc6000bf25070 */
[----:B------:R-:W-:Y:S02]  /*0460*/  ULDC UR4, c[0x0][0x21c] ;  /* 0x0000870000047ab9 */ /* 0x000fe40000000800 */
[----:B------:R-:W-:-:S04]  /*0470*/  @!UP2 UISETP.NE.AND.EX UP1, UPT, URZ, UR5, UPT, UP1 ;  /* 0x000000053f00a28c */ /* 0x000fc8000bf25310 */
[----:B------:R-:W-:Y:S01]  /*0480*/  @!UP2 USEL UR4, URZ, UR4, !UP1 ;  /* 0x000000043f04a287 */ /* 0x000fe2000c800000 */
[----:B--2---:R-:W1:Y:S01]  /*0490*/  @P0 R2UR UR7, R0 ;  /* 0x00000000000703c2 */ /* 0x004e6200000e0000 */
[----:B------:R-:W-:Y:S01]  /*04a0*/  PLOP3.LUT P0, PT, PT, PT, UP0, 0x80, 0x0 ;  /* 0x000000000000781c */ /* 0x000fe20003f0f008 */
[----:B-1----:R-:W-:Y:S02]  /*04b0*/  @UP2 UIADD3 UR7, UR7, -UR14, URZ ;  /* 0x8000000e07072290 */ /* 0x002fe4000fffe03f */
[----:B------:R-:W-:-:S10]  /*04c0*/  @!UP2 UIADD3 UR7, UR4, UR6, -UR14 ;  /* 0x000000060407a290 */ /* 0x000fd4000fffe80e */
[----:B------:R-:W-:Y:S05]  /*04d0*/  @!P0 EXIT ;  /* 0x000000000000894d */ /* 0x000fea0003800000 */
[----:B------:R-:W-:Y:S02]  /*04e0*/  ULDC UR9, c[0x0][0x218] ;  /* 0x0000860000097ab9 */ /* 0x000fe40000000800 */
[----:B------:R-:W-:Y:S02]  /*04f0*/  UIADD3 UR5, UR7, 0x3f, URZ ;  /* 0x0000003f07057890 */ /* 0x000fe4000fffe03f */
[----:B------:R-:W-:Y:S02]  /*0500*/  UIADD3 UR9, UR9, 0x3f, URZ ;  /* 0x0000003f09097890 */ /* 0x000fe4000fffe03f */
[----:B------:R-:W-:Y:S02]  /*0510*/  USHF.R.S32.HI UR4, URZ, 0x1f, UR5 ;  /* 0x0000001f3f047899 */ /* 0x000fe40008011405 */
[----:B------:R-:W-:Y:S02]  /*0520*/  USHF.R.S32.HI UR6, URZ, 0x1f, UR9 ;  /* 0x0000001f3f067899 */ /* 0x000fe40008011409 */
[----:B------:R-:W-:-:S02]  /*0530*/  ULEA.HI UR4, UR4, UR5, URZ, 0x6 ;  /* 0x0000000504047291 */ /* 0x000fc4000f8f303f */
[----:B------:R-:W-:Y:S02]  /*0540*/  ULEA.HI UR6, UR6, UR9, URZ, 0x6 ;  /* 0x0000000906067291 */ /* 0x000fe4000f8f303f */
[----:B------:R-:W-:Y:S02]  /*0550*/  USHF.R.S32.HI UR4, URZ, 0x6, UR4 ;  /* 0x000000063f047899 */ /* 0x000fe40008011404 */
[----:B------:R-:W-:-:S04]  /*0560*/  USHF.R.S32.HI UR6, URZ, 0x6, UR6 ;  /* 0x000000063f067899 */ /* 0x000fc80008011406 */
[----:B------:R-:W-:-:S04]  /*0570*/  UISETP.LT.AND UP0, UPT, UR6, UR4, UPT ;  /* 0x000000040600728c */ /* 0x000fc8000bf01270 */
[----:B------:R-:W-:-:S06]  /*0580*/  USEL UR26, UR6, UR4, UP0 ;  /* 0x00000004061a7287 */ /* 0x000fcc0008000000 */
[----:B------:R-:W-:-:S13]  /*0590*/  ISETP.LT.AND P0, PT, RZ, UR26, PT ;  /* 0x0000001aff007c0c */ /* 0x000fda000bf01270 */
[----:B------:R-:W-:Y:S05]  /*05a0*/  @P0 BRA `(.L_x_680) ;  /* 0x0000096000000947 */ /* 0x000fea0003800000 */
[----:B------:R-:W-:Y:S01]  /*05b0*/  SHF.R.S32.HI R10, RZ, 0x1f, R3 ;  /* 0x0000001fff0a7819 */ /* 0x000fe20000011403 */
[----:B------:R-:W-:Y:S01]  /*05c0*/  UISETP.NE.AND UP0, UPT, UR25, -0x1, UPT ;  /* 0xffffffff1900788c */ /* 0x000fe2000bf05270 */
[----:B------:R-:W1:Y:S01]  /*05d0*/  S2R R12, SR_CTAID.Z ;  /* 0x00000000000c7919 */ /* 0x000e620000002700 */
[----:B------:R-:W-:Y:S01]  /*05e0*/  USHF.R.S32.HI UR10, URZ, 0x1f, UR18 ;  /* 0x0000001f3f0a7899 */ /* 0x000fe20008011412 */
[----:B------:R-:W-:Y:S01]  /*05f0*/  LEA.HI R10, R10, R3, RZ, 0x3 ;  /* 0x000000030a0a7211 */ /* 0x000fe200078f18ff */
[----:B------:R-:W-:Y:S01]  /*0600*/  ULDC.64 UR6, c[0x0][0x1e8] ;  /* 0x00007a0000067ab9 */ /* 0x000fe20000000a00 */
[----:B------:R-:W-:Y:S01]  /*0610*/  BSSY B0, `(.L_x_681) ;  /* 0x0000037000007945 */ /* 0x000fe20003800000 */
[----:B------:R-:W-:Y:S01]  /*0620*/  ULDC.64 UR4, c[0x0][0x1e8] ;  /* 0x00007a0000047ab9 */ /* 0x000fe20000000a00 */
[----:B------:R-:W-:Y:S01]  /*0630*/  LOP3.LUT R0, R10, 0xfffffff8, RZ, 0xc0, !PT ;  /* 0xfffffff80a007812 */ /* 0x000fe200078ec0ff */
[----:B------:R-:W-:Y:S01]  /*0640*/  UIMAD UR4, UR10, UR4, URZ ;  /* 0x000000040a0472a4 */ /* 0x000fe2000f8e023f */
[----:B------:R-:W-:Y:S01]  /*0650*/  SHF.R.S32.HI R10, RZ, 0x3, R10 ;  /* 0x00000003ff0a7819 */ /* 0x000fe2000001140a */
[----:B------:R-:W-:-:S02]  /*0660*/  UIADD3 UR27, -UR18, UR27, URZ ;  /* 0x0000001b121b7290 */ /* 0x000fc4000fffe13f */
[----:B------:R-:W-:Y:S01]  /*0670*/  @UP0 UIMAD.WIDE.U32 UR8, UR25, UR6, URZ ;  /* 0x00000006190802a5 */ /* 0x000fe2000f8e003f */
[----:B------:R-:W-:Y:S01]  /*0680*/  IMAD.IADD R11, R3, 0x1, -R0 ;  /* 0x00000001030b7824 */ /* 0x000fe200078e0a00 */
[----:B------:R-:W-:Y:S01]  /*0690*/  UIMAD UR6, UR18, UR5, UR4 ;  /* 0x00000005120672a4 */ /* 0x000fe2000f8e0204 */
[----:B------:R-:W-:Y:S01]  /*06a0*/  IMAD.U32 R3, RZ, RZ, UR18 ;  /* 0x00000012ff037e24 */ /* 0x000fe2000f8e00ff */
[----:B------:R-:W-:Y:S01]  /*06b0*/  @UP0 UIMAD UR7, UR25, UR7, UR9 ;  /* 0x00000007190702a4 */ /* 0x000fe2000f8e0209 */
[----:B------:R-:W-:Y:S01]  /*06c0*/  IMAD.SHL.U32 R16, R11, 0x8, RZ ;  /* 0x000000080b107824 */ /* 0x000fe200078e00ff */
[----:B------:R-:W-:Y:S02]  /*06d0*/  @!UP0 USHF.R.S32.HI UR9, URZ, 0x1f, UR11 ;  /* 0x0000001f3f098899 */ /* 0x000fe4000801140b */
[----:B------:R-:W-:Y:S01]  /*06e0*/  ULDC.64 UR4, c[0x0][0x1e0] ;  /* 0x0000780000047ab9 */ /* 0x000fe20000000a00 */
[----:B------:R-:W-:Y:S01]  /*06f0*/  IMAD.U32 R0, RZ, RZ, UR6 ;  /* 0x00000006ff007e24 */ /* 0x000fe2000f8e00ff */
[----:B------:R-:W-:Y:S01]  /*0700*/  @!UP0 UIMAD UR9, UR9, UR4, URZ ;  /* 0x00000004090982a4 */ /* 0x000fe2000f8e023f */
[----:B------:R-:W-:Y:S01]  /*0710*/  SHF.R.S32.HI R17, RZ, 0x1f, R16 ;  /* 0x0000001fff117819 */ /* 0x000fe20000011410 */
[----:B------:R-:W-:Y:S01]  /*0720*/  @!UP0 UIMAD.WIDE.U32 UR14, UR11, UR4, URZ ;  /* 0x000000040b0e82a5 */ /* 0x000fe2000f8e003f */
[----:B------:R-:W-:Y:S01]  /*0730*/  IADD3 R9, R16, 0x40, RZ ;  /* 0x0000004010097810 */ /* 0x000fe20007ffe0ff */
[----:B------:R-:W-:Y:S01]  /*0740*/  @!UP0 UIMAD UR9, UR11, UR5, UR9 ;  /* 0x000000050b0982a4 */ /* 0x000fe2000f8e0209 */
[C---:B------:R-:W-:Y:S01]  /*0750*/  IADD3 R8, R16.reuse, 0x80, RZ ;  /* 0x0000008010087810 */ /* 0x040fe20007ffe0ff */
[----:B------:R-:W-:Y:S01]  /*0760*/  IMAD.WIDE.U32 R2, R3, c[0x0][0x1e8], R16 ;  /* 0x00007a0003027a25 */ /* 0x000fe200078e0010 */
[----:B------:R-:W-:Y:S01]  /*0770*/  USHF.R.S32.HI UR10, URZ, 0x1f, UR12 ;  /* 0x0000001f3f0a7899 */ /* 0x000fe2000801140c */
[----:B------:R-:W-:Y:S01]  /*0780*/  IADD3 R7, R16, 0xc0, RZ ;  /* 0x000000c010077810 */ /* 0x000fe20007ffe0ff */
[----:B------:R-:W-:-:S02]  /*0790*/  @!UP0 UMOV UR8, UR14 ;  /* 0x0000000e00088c82 */ /* 0x000fc40008000000 */
[----:B------:R-:W-:Y:S01]  /*07a0*/  @!UP0 UIADD3 UR7, UR15, UR9, URZ ;  /* 0x000000090f078290 */ /* 0x000fe2000fffe03f */
[----:B------:R-:W-:Y:S01]  /*07b0*/  IADD3 R2, P0, R2, UR8, RZ ;  /* 0x0000000802027c10 */ /* 0x000fe2000ff1e0ff */
[----:B------:R-:W-:Y:S02]  /*07c0*/  ULDC.64 UR4, c[0x0][0x1f0] ;  /* 0x00007c0000047ab9 */ /* 0x000fe40000000a00 */
[----:B------:R-:W-:Y:S02]  /*07d0*/  UIMAD UR4, UR10, UR4, URZ ;  /* 0x000000040a0472a4 */ /* 0x000fe4000f8e023f */
[----:B------:R-:W-:Y:S02]  /*07e0*/  IADD3.X R3, R3, UR7, R0, P0, !PT ;  /* 0x0000000703037c10 */ /* 0x000fe400087fe400 */
[----:B------:R-:W-:Y:S01]  /*07f0*/  ISETP.GE.AND P0, PT, R10, UR27, PT ;  /* 0x0000001b0a007c0c */ /* 0x000fe2000bf06270 */
[----:B------:R-:W-:Y:S02]  /*0800*/  UIMAD UR4, UR12, UR5, UR4 ;  /* 0x000000050c0472a4 */ /* 0x000fe4000f8e0204 */
[----:B-1----:R-:W-:Y:S01]  /*0810*/  IMAD.WIDE.U32 R12, R12, c[0x0][0x1f0], R2 ;  /* 0x00007c000c0c7a25 */ /* 0x002fe200078e0002 */
[----:B------:R-:W-:Y:S01]  /*0820*/  ULDC UR5, c[0x0][0x1c0] ;  /* 0x0000700000057ab9 */ /* 0x000fe20000000800 */
[----:B------:R-:W-:Y:S01]  /*0830*/  SHF.R.S32.HI R2, RZ, 0x1f, R10 ;  /* 0x0000001fff027819 */ /* 0x000fe2000001140a */
[----:B------:R-:W-:-:S02]  /*0840*/  UIMAD UR11, UR11, UR5, UR12 ;  /* 0x000000050b0b72a4 */ /* 0x000fc4000f8e020c */
[----:B------:R-:W-:Y:S01]  /*0850*/  IADD3 R15, R13, UR4, RZ ;  /* 0x000000040d0f7c10 */ /* 0x000fe2000fffe0ff */
[----:B------:R-:W-:Y:S02]  /*0860*/  ULDC UR5, c[0x0][0x214] ;  /* 0x0000850000057ab9 */ /* 0x000fe40000000800 */
[----:B------:R-:W-:Y:S02]  /*0870*/  UIMAD UR5, UR11, UR5, UR18 ;  /* 0x000000050b0572a4 */ /* 0x000fe4000f8e0212 */
[----:B------:R-:W-:Y:S05]  /*0880*/  @P0 BRA `(.L_x_682) ;  /* 0x000000f000000947 */ /* 0x000fea0003800000 */
[----:B------:R-:W-:Y:S01]  /*0890*/  IMAD R3, R2, c[0x0][0x1e8], RZ ;  /* 0x00007a0002037a24 */ /* 0x000fe200078e02ff */
[----:B------:R-:W-:Y:S01]  /*08a0*/  ISETP.GE.AND P4, PT, R16, c[0x0][0x220], PT ;  /* 0x0000880010007a0c */ /* 0x000fe20003f86270 */
[----:B------:R-:W-:Y:S01]  /*08b0*/  IMAD.MOV.U32 R14, RZ, RZ, R12 ;  /* 0x000000ffff0e7224 */ /* 0x000fe200078e000c */
[----:B------:R-:W-:Y:S01]  /*08c0*/  ISETP.GE.AND P3, PT, R9, c[0x0][0x220], PT ;  /* 0x0000880009007a0c */ /* 0x000fe20003f66270 */
[----:B------:R-:W-:Y:S01]  /*08d0*/  IMAD R0, R10, c[0x0][0x1ec], R3 ;  /* 0x00007b000a007a24 */ /* 0x000fe200078e0203 */
[----:B------:R-:W-:Y:S01]  /*08e0*/  ISETP.GE.AND P2, PT, R8, c[0x0][0x220], PT ;  /* 0x0000880008007a0c */ /* 0x000fe20003f46270 */
[----:B------:R-:W-:Y:S01]  /*08f0*/  IMAD.WIDE.U32 R4, R10, c[0x0][0x1e8], R14 ;  /* 0x00007a000a047a25 */ /* 0x000fe200078e000e */
[----:B------:R-:W-:-:S03]  /*0900*/  ISETP.GE.AND P1, PT, R7, c[0x0][0x220], PT ;  /* 0x0000880007007a0c */ /* 0x000fc60003f26270 */
[----:B------:R-:W-:Y:S01]  /*0910*/  IMAD.IADD R0, R5, 0x1, R0 ;  /* 0x0000000105007824 */ /* 0x000fe200078e0200 */
[----:B------:R-:W-:-:S04]  /*0920*/  LEA R18, P0, R4, c[0x0][0x1d0], 0x1 ;  /* 0x0000740004127a11 */ /* 0x000fc800078008ff */
[----:B------:R-:W-:-:S05]  /*0930*/  LEA.HI.X R19, R4, c[0x0][0x1d4], R0, 0x1, P0 ;  /* 0x0000750004137a11 */ /* 0x000fca00000f0c00 */
[----:B------:R1:W-:Y:S04]  /*0940*/  @!P4 STG.E.128 [R18.64], RZ ;  /* 0x000000ff1200c986 */ /* 0x0003e8000c101d1e */
[----:B------:R1:W-:Y:S04]  /*0950*/  @!P3 STG.E.128 [R18.64+0x80], RZ ;  /* 0x000080ff1200b986 */ /* 0x0003e8000c101d1e */
[----:B------:R1:W-:Y:S04]  /*0960*/  @!P2 STG.E.128 [R18.64+0x100], RZ ;  /* 0x000100ff1200a986 */ /* 0x0003e8000c101d1e */
[----:B------:R1:W-:Y:S02]  /*0970*/  @!P1 STG.E.128 [R18.64+0x180], RZ ;  /* 0x000180ff12009986 */ /* 0x0003e4000c101d1e */
.L_x_682:
[----:B------:R-:W-:Y:S05]  /*0980*/  BSYNC B0 ;  /* 0x0000000000007941 */ /* 0x000fea0003800000 */
.L_x_681:
[----:B------:R-:W-:Y:S01]  /*0990*/  IADD3 R6, R10, 0x10, RZ ;  /* 0x000000100a067810 */ /* 0x000fe20007ffe0ff */
[----:B------:R-:W-:Y:S03]  /*09a0*/  BSSY B0, `(.L_x_683) ;  /* 0x0000015000007945 */ /* 0x000fe60003800000 */
[----:B------:R-:W-:-:S13]  /*09b0*/  ISETP.GE.AND P0, PT, R6, UR27, PT ;  /* 0x0000001b06007c0c */ /* 0x000fda000bf06270 */
[----:B------:R-:W-:Y:S05]  /*09c0*/  @P0 BRA `(.L_x_684) ;  /* 0x0000012000000947 */ /* 0x000fea0003800000 */
[----:B------:R-:W-:Y:S01]  /*09d0*/  IADD3 R3, P0, R10, 0x10, RZ ;  /* 0x000000100a037810 */ /* 0x000fe20007f1e0ff */
[----:B------:R-:W-:Y:S01]  /*09e0*/  IMAD.MOV.U32 R4, RZ, RZ, R12 ;  /* 0x000000ffff047224 */ /* 0x000fe200078e000c */
[----:B------:R-:W-:Y:S01]  /*09f0*/  ISETP.GE.AND P3, PT, R16, c[0x0][0x220], PT ;  /* 0x0000880010007a0c */ /* 0x000fe20003f66270 */
[----:B------:R-:W-:Y:S01]  /*0a00*/  IMAD.MOV.U32 R5, RZ, RZ, R15 ;  /* 0x000000ffff057224 */ /* 0x000fe200078e000f */
[----:B------:R-:W-:Y:S01]  /*0a10*/  ISETP.GE.AND P2, PT, R9, c[0x0][0x220], PT ;  /* 0x0000880009007a0c */ /* 0x000fe20003f46270 */
[----:B------:R-:W-:Y:S01]  /*0a20*/  IMAD.X R0, RZ, RZ, R2, P0 ;  /* 0x000000ffff007224 */ /* 0x000fe200000e0602 */
[----:B------:R-:W-:Y:S01]  /*0a30*/  ISETP.GE.AND P1, PT, R8, c[0x0][0x220], PT ;  /* 0x0000880008007a0c */ /* 0x000fe20003f26270 */
[----:B------:R-:W-:Y:S01]  /*0a40*/  IMAD.WIDE.U32 R4, R3, c[0x0][0x1e8], R4 ;  /* 0x00007a0003047a25 */ /* 0x000fe200078e0004 */
[----:B------:R-:W-:-:S03]  /*0a50*/  ISETP.GE.AND P0, PT, R7, c[0x0][0x220], PT ;  /* 0x0000880007007a0c */ /* 0x000fc60003f06270 */
[----:B------:R-:W-:Y:S01]  /*0a60*/  IMAD R0, R0, c[0x0][0x1e8], RZ ;  /* 0x00007a0000007a24 */ /* 0x000fe200078e02ff */
[----:B-1----:R-:W-:-:S03]  /*0a70*/  LEA R18, P4, R4, c[0x0][0x1d0], 0x1 ;  /* 0x0000740004127a11 */ /* 0x002fc600078808ff */
[----:B------:R-:W-:-:S04]  /*0a80*/  IMAD R0, R3, c[0x0][0x1ec], R0 ;  /* 0x00007b0003007a24 */ /* 0x000fc800078e0200 */
[----:B------:R-:W-:-:S05]  /*0a90*/  IMAD.IADD R0, R5, 0x1, R0 ;  /* 0x0000000105007824 */ /* 0x000fca00078e0200 */
[----:B------:R-:W-:-:S05]  /*0aa0*/  LEA.HI.X R19, R4, c[0x0][0x1d4], R0, 0x1, P4 ;  /* 0x0000750004137a11 */ /* 0x000fca00020f0c00 */
[----:B------:R1:W-:Y:S04]  /*0ab0*/  @!P3 STG.E.128 [R18.64], RZ ;  /* 0x000000ff1200b986 */ /* 0x0003e8000c101d1e */
[----:B------:R1:W-:Y:S04]  /*0ac0*/  @!P2 STG.E.128 [R18.64+0x80], RZ ;  /* 0x000080ff1200a986 */ /* 0x0003e8000c101d1e */
[----:B------:R1:W-:Y:S04]  /*0ad0*/  @!P1 STG.E.128 [R18.64+0x100], RZ ;  /* 0x000100ff12009986 */ /* 0x0003e8000c101d1e */
[----:B------:R1:W-:Y:S02]  /*0ae0*/  @!P0 STG.E.128 [R18.64+0x180], RZ ;  /* 0x000180ff12008986 */ /* 0x0003e4000c101d1e */
.L_x_684:
[----:B------:R-:W-:Y:S05]  /*0af0*/  BSYNC B0 ;  /* 0x0000000000007941 */ /* 0x000fea0003800000 */
.L_x_683:
[----:B------:R-:W-:Y:S01]  /*0b00*/  IADD3 R5, R10, 0x20, RZ ;  /* 0x000000200a057810 */ /* 0x000fe20007ffe0ff */
[----:B------:R-:W-:Y:S03]  /*0b10*/  BSSY B0, `(.L_x_685) ;  /* 0x0000015000007945 */ /* 0x000fe60003800000 */
[----:B------:R-:W-:-:S13]  /*0b20*/  ISETP.GE.AND P0, PT, R5, UR27, PT ;  /* 0x0000001b05007c0c */ /* 0x000fda000bf06270 */
[----:B------:R-:W-:Y:S05]  /*0b30*/  @P0 BRA `(.L_x_686) ;  /* 0x0000012000000947 */ /* 0x000fea0003800000 */
[----:B------:R-:W-:Y:S01]  /*0b40*/  IADD3 R3, P0, R10, 0x20, RZ ;  /* 0x000000200a037810 */ /* 0x000fe20007f1e0ff */
[----:B-1----:R-:W-:Y:S01]  /*0b50*/  IMAD.MOV.U32 R18, RZ, RZ, R12 ;  /* 0x000000ffff127224 */ /* 0x002fe200078e000c */
        /* <DEDUP_REMOVED lines=8> */
[----:B------:R-:W-:-:S03]  /*0be0*/  LEA R20, P4, R18, c[0x0][0x1d0], 0x1 ;  /* 0x0000740012147a11 */ /* 0x000fc600078808ff */
[----:B------:R-:W-:-:S04]  /*0bf0*/  IMAD R0, R3, c[0x0][0x1ec], R0 ;  /* 0x00007b0003007a24 */ /* 0x000fc800078e0200 */
[----:B------:R-:W-:-:S05]  /*0c00*/  IMAD.IADD R0, R19, 0x1, R0 ;  /* 0x0000000113007824 */ /* 0x000fca00078e0200 */
[----:B------:R-:W-:-:S05]  /*0c10*/  LEA.HI.X R21, R18, c[0x0][0x1d4], R0, 0x1, P4 ;  /* 0x0000750012157a11 */ /* 0x000fca00020f0c00 */
[----:B------:R1:W-:Y:S04]  /*0c20*/  @!P3 STG.E.128 [R20.64], RZ ;  /* 0x000000ff1400b986 */ /* 0x0003e8000c101d1e */
[----:B------:R1:W-:Y:S04]  /*0c30*/  @!P2 STG.E.128 [R20.64+0x80], RZ ;  /* 0x000080ff1400a986 */ /* 0x0003e8000c101d1e */
[----:B------:R1:W-:Y:S04]  /*0c40*/  @!P1 STG.E.128 [R20.64+0x100], RZ ;  /* 0x000100ff14009986 */ /* 0x0003e8000c101d1e */
[----:B------:R1:W-:Y:S02]  /*0c50*/  @!P0 STG.E.128 [R20.64+0x180], RZ ;  /* 0x000180ff14008986 */ /* 0x0003e4000c101d1e */
.L_x_686:
[----:B------:R-:W-:Y:S05]  /*0c60*/  BSYNC B0 ;  /* 0x0000000000007941 */ /* 0x000fea0003800000 */
.L_x_685:
[----:B------:R-:W-:Y:S01]  /*0c70*/  IADD3 R4, R10, 0x30, RZ ;  /* 0x000000300a047810 */ /* 0x000fe20007ffe0ff */
[----:B------:R-:W-:Y:S03]  /*0c80*/  BSSY B0, `(.L_x_687) ;  /* 0x0000014000007945 */ /* 0x000fe60003800000 */
[----:B------:R-:W-:-:S13]  /*0c90*/  ISETP.GE.AND P0, PT, R4, UR27, PT ;  /* 0x0000001b04007c0c */ /* 0x000fda000bf06270 */
[----:B------:R-:W-:Y:S05]  /*0ca0*/  @P0 BRA `(.L_x_688) ;  /* 0x0000011000000947 */ /* 0x000fea0003800000 */
[----:B------:R-:W-:Y:S01]  /*0cb0*/  IADD3 R3, P0, R10, 0x30, RZ ;  /* 0x000000300a037810 */ /* 0x000fe20007f1e0ff */
[----:B------:R-:W-:Y:S01]  /*0cc0*/  IMAD.MOV.U32 R13, RZ, RZ, R15 ;  /* 0x000000ffff0d7224 */ /* 0x000fe200078e000f */
[----:B------:R-:W-:Y:S02]  /*0cd0*/  ISETP.GE.AND P3, PT, R16, c[0x0][0x220], PT ;  /* 0x0000880010007a0c */ /* 0x000fe40003f66270 */
        /* <DEDUP_REMOVED lines=14> */
.L_x_688:
[----:B------:R-:W-:Y:S05]  /*0dc0*/  BSYNC B0 ;  /* 0x0000000000007941 */ /* 0x000fea0003800000 */
.L_x_687:
[----:B------:R-:W-:Y:S01]  /*0dd0*/  ISETP.NE.AND P4, PT, R11, RZ, PT ;  /* 0x000000ff0b00720c */ /* 0x000fe20003f85270 */
[----:B------:R-:W-:-:S03]  /*0de0*/  IMAD.U32 R3, RZ, RZ, UR5 ;  /* 0x00000005ff037e24 */ /* 0x000fc6000f8e00ff */
[----:B------:R-:W-:Y:S02]  /*0df0*/  ISETP.GE.OR P2, PT, R6, UR27, P4 ;  /* 0x0000001b06007c0c */ /* 0x000fe4000a746670 */
[C---:B------:R-:W-:Y:S02]  /*0e00*/  ISETP.GE.OR P3, PT, R10.reuse, UR27, P4 ;  /* 0x0000001b0a007c0c */ /* 0x040fe4000a766670 */
[----:B------:R-:W-:Y:S02]  /*0e10*/  ISETP.GE.OR P1, PT, R5, UR27, P4 ;  /* 0x0000001b05007c0c */ /* 0x000fe4000a726670 */
[----:B------:R-:W-:Y:S02]  /*0e20*/  IADD3 R10, P0, R10, UR5, RZ ;  /* 0x000000050a0a7c10 */ /* 0x000fe4000ff1e0ff */
[----:B------:R-:W-:Y:S02]  /*0e30*/  ISETP.GE.OR P4, PT, R4, UR27, P4 ;  /* 0x0000001b04007c0c */ /* 0x000fe4000a786670 */
[----:B------:R-:W-:-:S02]  /*0e40*/  LEA.HI.X.SX32 R3, R3, R2, 0x1, P0 ;  /* 0x0000000203037211 */ /* 0x000fc400000f0eff */
[----:B------:R-:W-:Y:S01]  /*0e50*/  LEA R6, P0, R10, c[0x0][0x200], 0x2 ;  /* 0x000080000a067a11 */ /* 0x000fe200078010ff */
[----:B------:R-:W-:-:S03]  /*0e60*/  @!P2 IMAD.MOV.U32 R2, RZ, RZ, 0x7f800000 ;  /* 0x7f800000ff02a424 */ /* 0x000fc600078e00ff */
[----:B------:R-:W-:Y:S01]  /*0e70*/  LEA.HI.X R7, R10, c[0x0][0x204], R3, 0x2, P0 ;  /* 0x000081000a077a11 */ /* 0x000fe200000f1403 */
[----:B------:R-:W-:Y:S02]  /*0e80*/  @!P3 IMAD.MOV.U32 R3, RZ, RZ, 0x7f800000 ;  /* 0x7f800000ff03b424 */ /* 0x000fe400078e00ff */
[----:B------:R-:W-:Y:S02]  /*0e90*/  @!P1 IMAD.MOV.U32 R0, RZ, RZ, 0x7f800000 ;  /* 0x7f800000ff009424 */ /* 0x000fe400078e00ff */
[----:B------:R3:W-:Y:S04]  /*0ea0*/  @!P2 STG.E [R6.64+0x40], R2 ;  /* 0x000040020600a986 */ /* 0x0007e8000c10191e */
[----:B------:R3:W-:Y:S04]  /*0eb0*/  @!P3 STG.E [R6.64], R3 ;  /* 0x000000030600b986 */ /* 0x0007e8000c10191e */
[----:B------:R3:W-:Y:S01]  /*0ec0*/  @!P1 STG.E [R6.64+0x80], R0 ;  /* 0x0000800006009986 */ /* 0x0007e2000c10191e */
[----:B------:R-:W-:Y:S05]  /*0ed0*/  @P4 EXIT ;  /* 0x000000000000494d */ /* 0x000fea0003800000 */
[----:B---3--:R-:W-:-:S05]  /*0ee0*/  MOV R3, 0x7f800000 ;  /* 0x7f80000000037802 */ /* 0x008fca0000000f00 */
[----:B------:R-:W-:Y:S01]  /*0ef0*/  STG.E [R6.64+0xc0], R3 ;  /* 0x0000c00306007986 */ /* 0x000fe2000c10191e */
[----:B------:R-:W-:Y:S05]  /*0f00*/  EXIT ;  /* 0x000000000000794d */ /* 0x000fea0003800000 */
.L_x_680:
[----:B------:R-:W-:Y:S02]  /*0f10*/  ULDC.64 UR4, c[0x0][0x2b8] ;  /* 0x0000ae0000047ab9 */ /* 0x000fe40000000a00 */
[----:B------:R-:W-:Y:S02]  /*0f20*/  UISETP.NE.U32.AND UP0, UPT, URZ, UR4, UPT ;  /* 0x000000043f00728c */ /* 0x000fe4000bf05070 */
[----:B------:R-:W-:Y:S02]  /*0f30*/  ULDC.64 UR16, c[0x0][0x2c0] ;  /* 0x0000b00000107ab9 */ /* 0x000fe40000000a00 */
[----:B------:R-:W-:-:S03]  /*0f40*/  UISETP.NE.AND.EX UP0, UPT, URZ, UR5, UPT, UP0 ;  /* 0x000000053f00728c */ /* 0x000fc6000bf05300 */
[----:B------:R-:W-:-:S03]  /*0f50*/  ULDC.64 UR4, c[0x0][0x2b8] ;  /* 0x0000ae0000047ab9 */ /* 0x000fc60000000a00 */
[----:B------:R-:W-:-:S05]  /*0f60*/  PLOP3.LUT P0, PT, PT, PT, UP0, 0x80, 0x0 ;  /* 0x000000000000781c */ /* 0x000fca0003f0f008 */
[----:B------:R-:W-:-:S06]  /*0f70*/  @UP0 UIMAD.WIDE UR4, UR11, UR8, UR4 ;  /* 0x000000080b0402a5 */ /* 0x000fcc000f8e0204 */
[----:B------:R-:W-:Y:S02]  /*0f80*/  IMAD.U32 R4, RZ, RZ, UR4 ;  /* 0x00000004ff047e24 */ /* 0x000fe4000f8e00ff */
[----:B------:R-:W-:Y:S01]  /*0f90*/  IMAD.U32 R5, RZ, RZ, UR5 ;  /* 0x00000005ff057e24 */ /* 0x000fe2000f8e00ff */
[----:B------:R-:W-:Y:S02]  /*0fa0*/  UISETP.NE.U32.AND UP1, UPT, URZ, UR16, UPT ;  /* 0x000000103f00728c */ /* 0x000fe4000bf25070 */
[----:B------:R-:W-:Y:S02]  /*0fb0*/  ULDC.64 UR4, c[0x0][0x2c8] ;  /* 0x0000b20000047ab9 */ /* 0x000fe40000000a00 */
[----:B------:R-:W2:Y:S01]  /*0fc0*/  @P0 LDG.E R2, [R4.64] ;  /* 0x0000001e04020981 */ /* 0x000ea2000c1e1900 */
[----:B------:R-:W-:Y:S01]  /*0fd0*/  UISETP.NE.AND.EX UP1, UPT, URZ, UR17, UPT, UP1 ;  /* 0x000000113f00728c */ /* 0x000fe2000bf25310 */
[----:B------:R-:W-:Y:S01]  /*0fe0*/  IABS R0, c[0x0][0x2d0] ;  /* 0x0000b40000007a13 */ /* 0x000fe20000000000 */
[----:B------:R-:W-:-:S02]  /*0ff0*/  UMOV UR28, URZ ;  /* 0x0000003f001c7c82 */ /* 0x000fc40008000000 */
[----:B------:R-:W-:Y:S02]  /*1000*/  UMOV UR29, URZ ;  /* 0x0000003f001d7c82 */ /* 0x000fe40008000000 */
[----:B------:R-:W-:Y:S02]  /*1010*/  UPLOP3.LUT UP6, UPT, UPT, UPT, UPT, 0x40, 0x0 ;  /* 0x000000000000789c */ /* 0x000fe40003fce870 */
[----:B------:R-:W-:-:S03]  /*1020*/  UMOV UR13, UR11 ;  /* 0x0000000b000d7c82 */ /* 0x000fc60008000000 */
[----:B------:R-:W-:Y:S02]  /*1030*/  @UP1 USHF.R.S32.HI UR6, URZ, 0x1f, UR11 ;  /* 0x0000001f3f061899 */ /* 0x000fe4000801140b */
[----:B------:R-:W-:Y:S02]  /*1040*/  @UP1 UIMAD.WIDE.U32 UR20, UR11, UR4, URZ ;  /* 0x000000040b1412a5 */ /* 0x000fe4000f8e003f */
[----:B------:R-:W-:Y:S02]  /*1050*/  @UP1 UIMAD UR6, UR6, UR4, URZ ;  /* 0x00000004060612a4 */ /* 0x000fe4000f8e023f */
[----:B------:R-:W-:Y:S02]  /*1060*/  @UP1 ULEA UR28, UP0, UR20, UR16, 0x2 ;  /* 0x00000010141c1291 */ /* 0x000fe4000f80103f */
[----:B------:R-:W-:-:S04]  /*1070*/  @UP1 UIMAD UR4, UR11, UR5, UR6 ;  /* 0x000000050b0412a4 */ /* 0x000fc8000f8e0206 */
[----:B------:R-:W-:-:S03]  /*1080*/  @UP1 UIADD3 UR4, UR21, UR4, URZ ;  /* 0x0000000415041290 */ /* 0x000fc6000fffe03f */
[----:B------:R1:W3:Y:S01]  /*1090*/  R2UR UR6, R0 ;  /* 0x00000000000673c2 */ /* 0x0002e200000e0000 */
[----:B------:R-:W-:-:S04]  /*10a0*/  @UP1 USHF.L.U64.HI UR4, UR20, 0x2, UR4 ;  /* 0x0000000214041899 */ /* 0x000fc80008010204 */
[----:B------:R-:W-:Y:S02]  /*10b0*/  @UP1 UIADD3.X UR29, UR4, UR17, URZ, UP0, !UPT ;  /* 0x00000011041d1290 */ /* 0x000fe400087fe43f */
[----:B------:R-:W-:-:S04]  /*10c0*/  @UP1 UISETP.NE.U32.AND UP0, UPT, UR28, URZ, UPT ;  /* 0x0000003f1c00128c */ /* 0x000fc8000bf05070 */
[----:B------:R-:W-:Y:S01]  /*10d0*/  @UP1 UISETP.NE.AND.EX UP6, UPT, UR29, URZ, UPT, UP0 ;  /* 0x0000003f1d00128c */ /* 0x000fe2000bfc5300 */
[----:B--2---:R1:W2:Y:S10]  /*10e0*/  @P0 R2UR UR13, R2 ;  /* 0x00000000020d03c2 */ /* 0x0042b400000e0000 */
[----:B------:R-:W-:-:S13]  /*10f0*/  PLOP3.LUT P0, PT, PT, PT, UP6, 0x80, 0x0 ;  /* 0x000000000000781c */ /* 0x000fda0003f0f068 */
[----:B-12---:R-:W-:Y:S05]  /*1100*/  @!P0 BRA `(.L_x_689) ;  /* 0x0000059000008947 */ /* 0x006fea0003800000 */
[----:B---3--:R-:W1:Y:S01]  /*1110*/  I2F.RP R4, UR6 ;  /* 0x0000000600047d06 */ /* 0x008e620008209400 */
[----:B------:R-:W-:Y:S02]  /*1120*/  ULEA UR9, UR26, 0xffffffc0, 0x6 ;  /* 0xffffffc01a097891 */ /* 0x000fe4000f8e303f */
[----:B------:R-:W-:Y:S02]  /*1130*/  UMOV UR14, URZ ;  /* 0x0000003f000e7c82 */ /* 0x000fe40008000000 */
[----:B------:R-:W-:Y:S02]  /*1140*/  ULDC UR10, c[0x0][0x2d0] ;  /* 0x0000b400000a7ab9 */ /* 0x000fe40000000800 */
[----:B------:R-:W-:-:S05]  /*1150*/  IMAD.U32 R0, RZ, RZ, UR9 ;  /* 0x00000009ff007e24 */ /* 0x000fca000f8e00ff */
[----:B------:R-:W-:Y:S01]  /*1160*/  IABS R0, R0 ;  /* 0x0000000000007213 */ /* 0x000fe20000000000 */
[----:B-1----:R-:W1:Y:S03]  /*1170*/  MUFU.RCP R2, R4 ;  /* 0x0000000400027308 */ /* 0x002e660000001000 */
[----:B------:R-:W2:Y:S01]  /*1180*/  R2UR UR5, R0 ;  /* 0x00000000000573c2 */ /* 0x000ea200000e0000 */
[----:B-1----:R-:W-:-:S06]  /*1190*/  IADD3 R2, R2, 0xffffffe, RZ ;  /* 0x0ffffffe02027810 */ /* 0x002fcc0007ffe0ff */
[----:B------:R-:W1:Y:S02]  /*11a0*/  F2I.FTZ.U32.TRUNC.NTZ R2, R2 ;  /* 0x0000000200027305 */ /* 0x000e64000021f000 */
[----:B-1----:R-:W1:Y:S02]  /*11b0*/  R2UR UR15, R2 ;  /* 0x00000000020f73c2 */ /* 0x002e6400000e0000 */
[----:B-1----:R-:W-:-:S04]  /*11c0*/  UIADD3 UR4, URZ, -UR15, URZ ;  /* 0x8000000f3f047290 */ /* 0x002fc8000fffe03f */
[----:B------:R-:W-:-:S04]  /*11d0*/  UIMAD UR4, UR4, UR6, URZ ;  /* 0x00000006040472a4 */ /* 0x000fc8000f8e023f */
[----:B------:R-:W-:-:S07]  /*11e0*/  UIMAD.WIDE.U32 UR14, UR15, UR4, UR14 ;  /* 0x000000040f0e72a5 */ /* 0x000fce000f8e000e */
[----:B------:R-:W-:Y:S02]  /*11f0*/  UMOV UR13, UR15 ;  /* 0x0000000f000d7c82 */ /* 0x000fe40008000000 */
[----:B--2---:R-:W-:-:S07]  /*1200*/  UIMAD.WIDE.U32 UR16, UR13, UR5, URZ ;  /* 0x000000050d1072a5 */ /* 0x004fce000f8e003f */
[----:B------:R-:W-:Y:S02]  /*1210*/  UMOV UR16, UR17 ;  /* 0x0000001100107c82 */ /* 0x000fe40008000000 */
[----:B------:R-:W-:-:S04]  /*1220*/  UIADD3 UR4, -UR16, URZ, URZ ;  /* 0x0000003f10047290 */ /* 0x000fc8000fffe13f */
[----:B------:R-:W-:-:S04]  /*1230*/  UIMAD UR4, UR6, UR4, UR5 ;  /* 0x00000004060472a4 */ /* 0x000fc8000f8e0205 */
[----:B------:R-:W-:-:S11]  /*1240*/  UISETP.GT.U32.AND UP0, UPT, UR6, UR4, UPT ;  /* 0x000000040600728c */ /* 0x000fd6000bf04070 */
[----:B------:R-:W-:Y:S02]  /*1250*/  @!UP0 UIADD3 UR4, UR4, -UR6, URZ ;  /* 0x8000000604048290 */ /* 0x000fe4000fffe03f */
[----:B------:R-:W-:Y:S02]  /*1260*/  @!UP0 UIADD3 UR16, UR16, 0x1, URZ ;  /* 0x0000000110108890 */ /* 0x000fe4000fffe03f */
[----:B------:R-:W-:Y:S02]  /*1270*/  UISETP.GE.U32.AND UP1, UPT, UR4, UR6, UPT ;  /* 0x000000060400728c */ /* 0x000fe4000bf26070 */
[----:B------:R-:W-:-:S04]  /*1280*/  ULOP3.LUT UR4, UR9, UR10, URZ, 0x3c, !UPT ;  /* 0x0000000a09047292 */ /* 0x000fc8000f8e3c3f */
[----:B------:R-:W-:-:S05]  /*1290*/  UISETP.GE.AND UP0, UPT, UR4, URZ, UPT ;  /* 0x0000003f0400728c */ /* 0x000fca000bf06270 */
[----:B------:R-:W-:Y:S02]  /*12a0*/  @UP1 UIADD3 UR16, UR16, 0x1, URZ ;  /* 0x0000000110101890 */ /* 0x000fe4000fffe03f */
[----:B------:R-:W-:-:S04]  /*12b0*/  UISETP.NE.AND UP1, UPT, URZ, UR10, UPT ;  /* 0x0000000a3f00728c */ /* 0x000fc8000bf25270 */
[----:B------:R-:W-:-:S07]  /*12c0*/  @!UP0 UIADD3 UR16, -UR16, URZ, URZ ;  /* 0x0000003f10108290 */ /* 0x000fce000fffe13f */
[----:B------:R-:W-:-:S04]  /*12d0*/  @!UP1 ULOP3.LUT UR16, URZ, UR10, URZ, 0x33, !UPT ;  /* 0x0000000a3f109292 */ /* 0x000fc8000f8e333f */
[----:B------:R-:W-:-:S06]  /*12e0*/  UIMAD.WIDE UR4, UR16, 0x4, UR28 ;  /* 0x00000004100478a5 */ /* 0x000fcc000f8e021c */
[----:B------:R-:W-:Y:S01]  /*12f0*/  IMAD.U32 R10, RZ, RZ, UR4 ;  /* 0x00000004ff0a7e24 */ /* 0x000fe2000f8e00ff */
[----:B------:R-:W-:Y:S02]  /*1300*/  MOV R11, UR5 ;  /* 0x00000005000b7c02 */ /* 0x000fe40008000f00 */
[----:B------:R-:W-:Y:S01]  /*1310*/  IABS R5, c[0x0][0x1c8] ;  /* 0x0000720000057a13 */ /* 0x000fe20000000000 */
[----:B------:R-:W1:Y:S01]  /*1320*/  S2R R0, SR_CTAID.Z ;  /* 0x0000000000007919 */ /* 0x000e620000002700 */
[----:B------:R-:W-:Y:S02]  /*1330*/  ULDC UR17, c[0x0][0x1c8] ;  /* 0x0000720000117ab9 */ /* 0x000fe40000000800 */
[----:B------:R-:W-:Y:S01]  /*1340*/  UIADD3 UR16, -UR16, URZ, URZ ;  /* 0x0000003f10107290 */ /* 0x000fe2000fffe13f */
[----:B------:R-:W2:Y:S01]  /*1350*/  LDG.E R2, [R10.64] ;  /* 0x0000001e0a027981 */ /* 0x000ea2000c1e1900 */
[----:B------:R-:W3:Y:S01]  /*1360*/  I2F.RP R8, R5 ;  /* 0x0000000500087306 */ /* 0x000ee20000209400 */
[----:B------:R-:W-:-:S02]  /*1370*/  ULOP3.LUT UR17, UR12, UR17, URZ, 0x3c, !UPT ;  /* 0x000000110c117292 */ /* 0x000fc4000f8e3c3f */
[----:B------:R-:W-:Y:S02]  /*1380*/  ULDC.64 UR4, c[0x0][0x180] ;  /* 0x0000600000047ab9 */ /* 0x000fe40000000a00 */
[----:B------:R-:W-:Y:S02]  /*1390*/  UIMAD UR10, UR16, UR10, UR9 ;  /* 0x0000000a100a72a4 */ /* 0x000fe4000f8e0209 */
[----:B------:R-:W-:Y:S02]  /*13a0*/  ISETP.LE.AND P0, PT, RZ, UR17, PT ;  /* 0x00000011ff007c0c */ /* 0x000fe4000bf03270 */
[----:B------:R-:W-:Y:S01]  /*13b0*/  USHF.R.S32.HI UR9, URZ, 0x1f, UR10 ;  /* 0x0000001f3f097899 */ /* 0x000fe2000801140a */
[----:B---3--:R-:W3:Y:S01]  /*13c0*/  MUFU.RCP R6, R8 ;  /* 0x0000000800067308 */ /* 0x008ee20000001000 */
[----:B-1----:R-:W-:Y:S02]  /*13d0*/  IABS R0, R0 ;  /* 0x0000000000007213 */ /* 0x002fe40000000000 */
[----:B---3--:R-:W-:-:S05]  /*13e0*/  IADD3 R6, R6, 0xffffffe, RZ ;  /* 0x0ffffffe06067810 */ /* 0x008fca0007ffe0ff */
[----:B------:R-:W1:Y:S02]  /*13f0*/  F2I.FTZ.U32.TRUNC.NTZ R7, R6 ;  /* 0x0000000600077305 */ /* 0x000e64000021f000 */
[----:B-1----:R-:W-:Y:S02]  /*1400*/  IMAD.MOV R4, RZ, RZ, -R7 ;  /* 0x000000ffff047224 */ /* 0x002fe400078e0a07 */
[----:B------:R-:W-:Y:S02]  /*1410*/  IMAD.MOV.U32 R6, RZ, RZ, RZ ;  /* 0x000000ffff067224 */ /* 0x000fe400078e00ff */
[----:B------:R-:W-:-:S04]  /*1420*/  IMAD R4, R4, R5, RZ ;  /* 0x0000000504047224 */ /* 0x000fc800078e02ff */
[----:B------:R-:W-:Y:S01]  /*1430*/  IMAD.HI.U32 R7, R7, R4, R6 ;  /* 0x0000000407077227 */ /* 0x000fe200078e0006 */
[----:B------:R-:W-:-:S05]  /*1440*/  MOV R4, R0 ;  /* 0x0000000000047202 */ /* 0x000fca0000000f00 */
        /* <DEDUP_REMOVED lines=8> */
[----:B------:R-:W-:-:S04]  /*14d0*/  @P2 IADD3 R14, R14, 0x1, RZ ;  /* 0x000000010e0e2810 */ /* 0x000fc80007ffe0ff */
[----:B------:R-:W-:Y:S02]  /*14e0*/  @!P0 IADD3 R14, -R14, RZ, RZ ;  /* 0x000000ff0e0e8210 */ /* 0x000fe40007ffe1ff */
[----:B------:R-:W-:-:S04]  /*14f0*/  @!P1 LOP3.LUT R14, RZ, c[0x0][0x1c8], RZ, 0x33, !PT ;  /* 0x00007200ff0e9a12 */ /* 0x000fc800078e33ff */
[----:B------:R-:W-:-:S05]  /*1500*/  SHF.R.S32.HI R7, RZ, 0x1f, R14 ;  /* 0x0000001fff077819 */ /* 0x000fca000001140e */
[----:B------:R-:W-:-:S04]  /*1510*/  IMAD R9, R7, c[0x0][0x1b0], RZ ;  /* 0x00006c0007097a24 */ /* 0x000fc800078e02ff */
[----:B------:R-:W-:Y:S01]  /*1520*/  IMAD R9, R14, c[0x0][0x1b4], R9 ;  /* 0x00006d000e097a24 */ /* 0x000fe200078e0209 */
[----:B--2---:R-:W1:Y:S02]  /*1530*/  R2UR UR14, R2 ;  /* 0x00000000020e73c2 */ /* 0x004e6400000e0000 */
[----:B-1----:R-:W-:Y:S02]  /*1540*/  USHF.R.S32.HI UR13, URZ, 0x1f, UR14 ;  /* 0x0000001f3f0d7899 */ /* 0x002fe4000801140e */
[----:B------:R-:W-:Y:S02]  /*1550*/  UIMAD.WIDE.U32 UR20, UR14, UR4, URZ ;  /* 0x000000040e1472a5 */ /* 0x000fe4000f8e003f */
[----:B------:R-:W-:-:S04]  /*1560*/  UIMAD UR15, UR13, UR4, URZ ;  /* 0x000000040d0f72a4 */ /* 0x000fc8000f8e023f */
[----:B------:R-:W-:Y:S02]  /*1570*/  UIMAD UR15, UR14, UR5, UR15 ;  /* 0x000000050e0f72a4 */ /* 0x000fe4000f8e020f */
[----:B------:R-:W-:Y:S02]  /*1580*/  UMOV UR16, UR20 ;  /* 0x0000001400107c82 */ /* 0x000fe40008000000 */
[----:B------:R-:W-:Y:S02]  /*1590*/  ULDC.64 UR4, c[0x0][0x198] ;  /* 0x0000660000047ab9 */ /* 0x000fe40000000a00 */
[----:B------:R-:W-:Y:S02]  /*15a0*/  UIADD3 UR17, UR21, UR15, URZ ;  /* 0x0000000f15117290 */ /* 0x000fe4000fffe03f */
[----:B------:R-:W-:Y:S02]  /*15b0*/  UIMAD UR15, UR9, UR4, URZ ;  /* 0x00000004090f72a4 */ /* 0x000fe4000f8e023f */
[----:B------:R-:W-:-:S02]  /*15c0*/  UIMAD.WIDE.U32 UR16, UR10, UR4, UR16 ;  /* 0x000000040a1072a5 */ /* 0x000fc4000f8e0010 */
[----:B------:R-:W-:-:S04]  /*15d0*/  UIMAD UR5, UR10, UR5, UR15 ;  /* 0x000000050a0572a4 */ /* 0x000fc8000f8e020f */
[----:B------:R-:W-:Y:S01]  /*15e0*/  UIADD3 UR15, UR17, UR5, URZ ;  /* 0x00000005110f7290 */ /* 0x000fe2000fffe03f */
[----:B------:R-:W-:Y:S01]  /*15f0*/  MOV R5, UR17 ;  /* 0x0000001100057c02 */ /* 0x000fe20008000f00 */
[----:B------:R-:W-:Y:S01]  /*1600*/  IMAD.U32 R4, RZ, RZ, UR16 ;  /* 0x00000010ff047e24 */ /* 0x000fe2000f8e00ff */
[----:B------:R-:W-:Y:S02]  /*1610*/  ULDC.64 UR4, c[0x0][0x188] ;  /* 0x0000620000047ab9 */ /* 0x000fe40000000a00 */
[----:B------:R-:W-:Y:S01]  /*1620*/  UIMAD UR13, UR13, UR4, URZ ;  /* 0x000000040d0d72a4 */ /* 0x000fe2000f8e023f */
[----:B------:R-:W-:Y:S01]  /*1630*/  IMAD.U32 R5, RZ, RZ, UR15 ;  /* 0x0000000fff057e24 */ /* 0x000fe2000f8e00ff */
[----:B------:R-:W-:Y:S02]  /*1640*/  UIMAD.WIDE.U32 UR16, UR14, UR4, URZ ;  /* 0x000000040e1072a5 */ /* 0x000fe4000f8e003f */
[----:B------:R-:W-:Y:S01]  /*1650*/  UIMAD UR5, UR14, UR5, UR13 ;  /* 0x000000050e0572a4 */ /* 0x000fe2000f8e020d */
[----:B------:R-:W-:-:S03]  /*1660*/  IMAD.WIDE.U32 R12, R14, c[0x0][0x1b0], R4 ;  /* 0x00006c000e0c7a25 */ /* 0x000fc600078e0004 */
[----:B------:R-:W-:Y:S02]  /*1670*/  UIADD3 UR15, UR17, UR5, URZ ;  /* 0x00000005110f7290 */ /* 0x000fe4000fffe03f */
[----:B------:R-:W-:Y:S01]  /*1680*/  IADD3 R9, R13, R9, RZ ;  /* 0x000000090d097210 */ /* 0x000fe20007ffe0ff */
[----:B------:R-:W-:Y:S05]  /*1690*/  BRA `(.L_x_690) ;  /* 0x000004d000007947 */ /* 0x000fea0003800000 */
.L_x_689:
[----:B---3--:R-:W-:Y:S02]  /*16a0*/  UISETP.NE.AND UP0, UPT, UR15, -0x1, UPT ;  /* 0xffffffff0f00788c */ /* 0x008fe4000bf05270 */
[----:B------:R-:W-:-:S04]  /*16b0*/  ULDC.64 UR4, c[0x0][0x198] ;  /* 0x0000660000047ab9 */ /* 0x000fc80000000a00 */
[----:B------:R-:W-:-:S05]  /*16c0*/  PLOP3.LUT P0, PT, PT, PT, UP0, 0x80, 0x0 ;  /* 0x000000000000781c */ /* 0x000fca0003f0f008 */
[----:B------:R-:W-:-:S04]  /*16d0*/  @UP0 UIADD3 UR17, UR14, UR15, URZ ;  /* 0x0000000f0e110290 */ /* 0x000fc8000fffe03f */
[----:B------:R-:W-:-:S04]  /*16e0*/  @UP0 UIMAD.WIDE.U32 UR20, UR17, UR4, URZ ;  /* 0x00000004111402a5 */ /* 0x000fc8000f8e003f */
[----:B------:R-:W-:Y:S01]  /*16f0*/  @UP0 UIMAD UR17, UR17, UR5, UR21 ;  /* 0x00000005111102a4 */ /* 0x000fe2000f8e0215 */
[----:B------:R-:W-:Y:S05]  /*1700*/  @P0 BRA `(.L_x_691) ;  /* 0x000000c000000947 */ /* 0x000fea0003800000 */
[----:B------:R-:W-:Y:S02]  /*1710*/  USHF.R.S32.HI UR9, URZ, 0x1f, UR14 ;  /* 0x0000001f3f097899 */ /* 0x000fe4000801140e */
[----:B------:R-:W-:Y:S02]  /*1720*/  ULDC.64 UR4, c[0x0][0x198] ;  /* 0x0000660000047ab9 */ /* 0x000fe40000000a00 */
[----:B------:R-:W-:Y:S02]  /*1730*/  UIMAD UR9, UR9, UR4, URZ ;  /* 0x00000004090972a4 */ /* 0x000fe4000f8e023f */
[----:B------:R-:W-:Y:S02]  /*1740*/  UIMAD.WIDE.U32 UR16, UR14, UR4, URZ ;  /* 0x000000040e1072a5 */ /* 0x000fe4000f8e003f */
[----:B------:R-:W-:Y:S02]  /*1750*/  UIMAD UR9, UR14, UR5, UR9 ;  /* 0x000000050e0972a4 */ /* 0x000fe4000f8e0209 */
[----:B------:R-:W-:-:S02]  /*1760*/  USHF.R.S32.HI UR10, URZ, 0x1f, UR13 ;  /* 0x0000001f3f0a7899 */ /* 0x000fc4000801140d */
[----:B------:R-:W-:Y:S02]  /*1770*/  ULDC.64 UR4, c[0x0][0x180] ;  /* 0x0000600000047ab9 */ /* 0x000fe40000000a00 */
[----:B------:R-:W-:Y:S02]  /*1780*/  UIADD3 UR17, UR17, UR9, URZ ;  /* 0x0000000911117290 */ /* 0x000fe4000fffe03f */
[----:B------:R-:W-:Y:S02]  /*1790*/  UIMAD UR10, UR10, UR4, URZ ;  /* 0x000000040a0a72a4 */ /* 0x000fe4000f8e023f */
[----:B------:R-:W-:Y:S02]  /*17a0*/  UIMAD.WIDE.U32 UR20, UR13, UR4, UR16 ;  /* 0x000000040d1472a5 */ /* 0x000fe4000f8e0010 */
[----:B------:R-:W-:-:S04]  /*17b0*/  UIMAD UR5, UR13, UR5, UR10 ;  /* 0x000000050d0572a4 */ /* 0x000fc8000f8e020a */
[----:B------:R-:W-:Y:S02]  /*17c0*/  UIADD3 UR17, UR21, UR5, URZ ;  /* 0x0000000515117290 */ /* 0x000fe4000fffe03f */
.L_x_691:
[----:B------:R-:W-:Y:S01]  /*17d0*/  IABS R4, c[0x0][0x1c8] ;  /* 0x0000720000047a13 */ /* 0x000fe20000000000 */
[----:B------:R-:W1:Y:S01]  /*17e0*/  S2R R0, SR_CTAID.Z ;  /* 0x0000000000007919 */ /* 0x000e620000002700 */
[----:B------:R-:W-:Y:S02]  /*17f0*/  ULDC UR4, c[0x0][0x1c8] ;  /* 0x0000720000047ab9 */ /* 0x000fe40000000800 */
[----:B------:R-:W2:Y:S01]  /*1800*/  I2F.RP R5, R4 ;  /* 0x0000000400057306 */ /* 0x000ea20000209400 */
[----:B------:R-:W-:Y:S02]  /*1810*/  ULOP3.LUT UR4, UR12, UR4, URZ, 0x3c, !UPT ;  /* 0x000000040c047292 */ /* 0x000fe4000f8e3c3f */
[----:B------:R-:W-:Y:S02]  /*1820*/  ULEA UR10, UR26, 0xffffffc0, 0x6 ;  /* 0xffffffc01a0a7891 */ /* 0x000fe4000f8e303f */
[----:B------:R-:W-:Y:S02]  /*1830*/  UMOV UR21, UR17 ;  /* 0x0000001100157c82 */ /* 0x000fe40008000000 */
[----:B------:R-:W-:Y:S01]  /*1840*/  ISETP.LE.AND P2, PT, RZ, UR4, PT ;  /* 0x00000004ff007c0c */ /* 0x000fe2000bf43270 */
[----:B------:R-:W-:-:S02]  /*1850*/  USHF.R.S32.HI UR9, URZ, 0x1f, UR10 ;  /* 0x0000001f3f097899 */ /* 0x000fc4000801140a */
[----:B------:R-:W-:Y:S02]  /*1860*/  ULDC.64 UR4, c[0x0][0x198] ;  /* 0x0000660000047ab9 */ /* 0x000fe40000000a00 */
[----:B------:R-:W-:Y:S02]  /*1870*/  UIMAD UR16, UR9, UR4, URZ ;  /* 0x00000004091072a4 */ /* 0x000fe4000f8e023f */
[----:B------:R-:W-:Y:S01]  /*1880*/  UIMAD.WIDE.U32 UR20, UR10, UR4, UR20 ;  /* 0x000000040a1472a5 */ /* 0x000fe2000f8e0014 */
[----:B--2---:R-:W2:Y:S01]  /*1890*/  MUFU.RCP R6, R5 ;  /* 0x0000000500067308 */ /* 0x004ea20000001000 */
[----:B------:R-:W-:Y:S02]  /*18a0*/  UIMAD UR4, UR10, UR5, UR16 ;  /* 0x000000050a0472a4 */ /* 0x000fe4000f8e0210 */
[----:B------:R-:W-:Y:S01]  /*18b0*/  @UP0 UIADD3 UR15, UR14, UR15, URZ ;  /* 0x0000000f0e0f0290 */ /* 0x000fe2000fffe03f */
[----:B-1----:R-:W-:Y:S01]  /*18c0*/  IABS R0, R0 ;  /* 0x0000000000007213 */ /* 0x002fe20000000000 */
[----:B------:R-:W-:Y:S01]  /*18d0*/  UIADD3 UR4, UR21, UR4, URZ ;  /* 0x0000000415047290 */ /* 0x000fe2000fffe03f */
[----:B--2---:R-:W-:-:S04]  /*18e0*/  IADD3 R6, R6, 0xffffffe, RZ ;  /* 0x0ffffffe06067810 */ /* 0x004fc80007ffe0ff */
[----:B------:R-:W1:Y:S02]  /*18f0*/  F2I.FTZ.U32.TRUNC.NTZ R7, R6 ;  /* 0x0000000600077305 */ /* 0x000e64000021f000 */
[----:B-1----:R-:W-:Y:S02]  /*1900*/  IMAD.MOV R2, RZ, RZ, -R7 ;  /* 0x000000ffff027224 */ /* 0x002fe400078e0a07 */
[----:B------:R-:W-:Y:S02]  /*1910*/  IMAD.MOV.U32 R6, RZ, RZ, RZ ;  /* 0x000000ffff067224 */ /* 0x000fe400078e00ff */
[----:B------:R-:W-:-:S04]  /*1920*/  IMAD R2, R2, R4, RZ ;  /* 0x0000000402027224 */ /* 0x000fc800078e02ff */
[----:B------:R-:W-:-:S06]  /*1930*/  IMAD.HI.U32 R7, R7, R2, R6 ;  /* 0x0000000207077227 */ /* 0x000fcc00078e0006 */
[----:B------:R-:W-:-:S05]  /*1940*/  IMAD.HI.U32 R14, R7, R0, RZ ;  /* 0x00000000070e7227 */ /* 0x000fca00078e00ff */
[----:B------:R-:W-:-:S05]  /*1950*/  IADD3 R5, -R14, RZ, RZ ;  /* 0x000000ff0e057210 */ /* 0x000fca0007ffe1ff */
[----:B------:R-:W-:-:S05]  /*1960*/  IMAD R5, R4, R5, R0 ;  /* 0x0000000504057224 */ /* 0x000fca00078e0200 */
[----:B------:R-:W-:-:S13]  /*1970*/  ISETP.GT.U32.AND P1, PT, R4, R5, PT ;  /* 0x000000050400720c */ /* 0x000fda0003f24070 */
[----:B------:R-:W-:Y:S01]  /*1980*/  @!P1 IMAD.IADD R5, R5, 0x1, -R4 ;  /* 0x0000000105059824 */ /* 0x000fe200078e0a04 */
[----:B------:R-:W-:Y:S02]  /*1990*/  @!P1 IADD3 R14, R14, 0x1, RZ ;  /* 0x000000010e0e9810 */ /* 0x000fe40007ffe0ff */
[----:B------:R-:W-:Y:S02]  /*19a0*/  ISETP.NE.AND P1, PT, RZ, c[0x0][0x1c8], PT ;  /* 0x00007200ff007a0c */ /* 0x000fe40003f25270 */
[----:B------:R-:W-:Y:S01]  /*19b0*/  ISETP.GE.U32.AND P3, PT, R5, R4, PT ;  /* 0x000000040500720c */ /* 0x000fe20003f66070 */
[----:B------:R-:W-:Y:S01]  /*19c0*/  IMAD.U32 R4, RZ, RZ, UR20 ;  /* 0x00000014ff047e24 */ /* 0x000fe2000f8e00ff */
[----:B------:R-:W-:Y:S01]  /*19d0*/  MOV R5, UR21 ;  /* 0x0000001500057c02 */ /* 0x000fe20008000f00 */
[----:B------:R-:W-:Y:S01]  /*19e0*/  IMAD.U32 R5, RZ, RZ, UR4 ;  /* 0x00000004ff057e24 */ /* 0x000fe2000f8e00ff */
[----:B------:R-:W-:Y:S02]  /*19f0*/  ULDC.64 UR4, c[0x0][0x1a0] ;  /* 0x0000680000047ab9 */ /* 0x000fe40000000a00 */
[----:B------:R-:W-:-:S04]  /*1a00*/  @UP0 UIMAD.WIDE.U32 UR16, UR15, UR4, URZ ;  /* 0x000000040f1002a5 */ /* 0x000fc8000f8e003f */
[----:B------:R-:W-:-:S03]  /*1a10*/  @UP0 UIMAD UR15, UR15, UR5, UR17 ;  /* 0x000000050f0f02a4 */ /* 0x000fc6000f8e0211 */
[----:B------:R-:W-:-:S04]  /*1a20*/  @P3 IADD3 R14, R14, 0x1, RZ ;  /* 0x000000010e0e3810 */ /* 0x000fc80007ffe0ff */
[----:B------:R-:W-:Y:S02]  /*1a30*/  @!P2 IADD3 R14, -R14, RZ, RZ ;  /* 0x000000ff0e0ea210 */ /* 0x000fe40007ffe1ff */
[----:B------:R-:W-:-:S04]  /*1a40*/  @!P1 LOP3.LUT R14, RZ, c[0x0][0x1c8], RZ, 0x33, !PT ;  /* 0x00007200ff0e9a12 */ /* 0x000fc800078e33ff */
[----:B------:R-:W-:Y:S01]  /*1a50*/  SHF.R.S32.HI R7, RZ, 0x1f, R14 ;  /* 0x0000001fff077819 */ /* 0x000fe2000001140e */
[----:B------:R-:W-:-:S04]  /*1a60*/  IMAD.WIDE.U32 R12, R14, c[0x0][0x1b0], R4 ;  /* 0x00006c000e0c7a25 */ /* 0x000fc800078e0004 */
[----:B------:R-:W-:-:S04]  /*1a70*/  IMAD R9, R7, c[0x0][0x1b0], RZ ;  /* 0x00006c0007097a24 */ /* 0x000fc800078e02ff */
[----:B------:R-:W-:-:S05]  /*1a80*/  IMAD R9, R14, c[0x0][0x1b4], R9 ;  /* 0x00006d000e097a24 */ /* 0x000fca00078e0209 */
[----:B------:R-:W-:Y:S01]  /*1a90*/  IADD3 R9, R13, R9, RZ ;  /* 0x000000090d097210 */ /* 0x000fe20007ffe0ff */
        /* <DEDUP_REMOVED lines=13> */
.L_x_690:
[----:B------:R-:W-:Y:S01]  /*1b70*/  SHF.R.S32.HI R10, RZ, 0x1f, R3 ;  /* 0x0000001fff0a7819 */ /* 0x000fe20000011403 */
[----:B------:R-:W-:Y:S01]  /*1b80*/  UISETP.NE.AND UP0, UPT, UR25, -0x1, UPT ;  /* 0xffffffff1900788c */ /* 0x000fe2000bf05270 */
[----:B------:R-:W1:Y:S01]  /*1b90*/  S2R R18, SR_CTAID.Z ;  /* 0x0000000000127919 */ /* 0x000e620000002700 */
[----:B------:R-:W-:Y:S01]  /*1ba0*/  ULDC.64 UR4, c[0x0][0x190] ;  /* 0x0000640000047ab9 */ /* 0x000fe20000000a00 */
[CC--:B------:R-:W-:Y:S01]  /*1bb0*/  LEA.HI R16, R10.reuse, R3.reuse, RZ, 0x3 ;  /* 0x000000030a107211 */ /* 0x0c0fe200078f18ff */
[----:B------:R-:W-:Y:S01]  /*1bc0*/  IMAD R7, R7, c[0x0][0x1b8], RZ ;  /* 0x00006e0007077a24 */ /* 0x000fe200078e02ff */
[----:B------:R-:W-:Y:S01]  /*1bd0*/  LEA.HI R0, R10, R3, RZ, 0x4 ;  /* 0x000000030a007211 */ /* 0x000fe200078f20ff */
[----:B------:R-:W2:Y:S01]  /*1be0*/  S2R R21, SR_CTAID.X ;  /* 0x0000000000157919 */ /* 0x000ea20000002500 */
[----:B------:R-:W-:Y:S01]  /*1bf0*/  LOP3.LUT R2, R16, 0xfffffff8, RZ, 0xc0, !PT ;  /* 0xfffffff810027812 */ /* 0x000fe200078ec0ff */
[----:B------:R-:W-:Y:S01]  /*1c00*/  IMAD R8, R14, c[0x0][0x1bc], R7 ;  /* 0x00006f000e087a24 */ /* 0x000fe200078e0207 */
[----:B------:R-:W-:Y:S01]  /*1c10*/  SHF.R.S32.HI R4, RZ, 0x4, R0 ;  /* 0x00000004ff047819 */ /* 0x000fe20000011400 */
[----:B------:R-:W-:Y:S01]  /*1c20*/  UIADD3 UR18, -UR18, UR27, URZ ;  /* 0x0000001b12127290 */ /* 0x000fe2000fffe13f */
[----:B------:R-:W-:Y:S01]  /*1c30*/  SHF.R.S32.HI R16, RZ, 0x3, R16 ;  /* 0x00000003ff107819 */ /* 0x000fe20000011410 */
[C---:B------:R-:W-:Y:S01]  /*1c40*/  IMAD.IADD R2, R3.reuse, 0x1, -R2 ;  /* 0x0000000103027824 */ /* 0x040fe200078e0a02 */
[C---:B------:R-:W-:Y:S01]  /*1c50*/  LEA.HI R233, R0.reuse, R4, RZ, 0x1 ;  /* 0x0000000400e97211 */ /* 0x040fe200078f08ff */
[----:B------:R-:W-:Y:S01]  /*1c60*/  @UP0 UIMAD.WIDE.U32 UR20, UR25, UR4, URZ ;  /* 0x00000004191402a5 */ /* 0x000fe2000f8e003f */
[----:B------:R-:W-:Y:S01]  /*1c70*/  LOP3.LUT R0, R0, 0xfffffff0, RZ, 0xc0, !PT ;  /* 0xfffffff000007812 */ /* 0x000fe200078ec0ff */
[----:B------:R-:W-:Y:S01]  /*1c80*/  IMAD.SHL.U32 R11, R16, 0x40, RZ ;  /* 0x00000040100b7824 */ /* 0x000fe200078e00ff */
[----:B------:R-:W-:Y:S01]  /*1c90*/  @!UP0 USHF.R.S32.HI UR13, URZ, 0x1f, UR11 ;  /* 0x0000001f3f0d8899 */ /* 0x000fe2000801140b */
[----:B------:R-:W-:Y:S01]  /*1ca0*/  IMAD.SHL.U32 R240, R2, 0x8, RZ ;  /* 0x0000000802f07824 */ /* 0x000fe200078e00ff */
[----:B------:R-:W-:Y:S01]  /*1cb0*/  @UP0 UIMAD UR14, UR25, UR5, UR21 ;  /* 0x00000005190e02a4 */ /* 0x000fe2000f8e0215 */
[----:B------:R-:W-:Y:S01]  /*1cc0*/  IMAD.IADD R13, R3, 0x1, -R0 ;  /* 0x00000001030d7824 */ /* 0x000fe200078e0a00 */
[----:B------:R-:W-:Y:S01]  /*1cd0*/  LOP3.LUT R11, R11, 0x1c0, RZ, 0xc0, !PT ;  /* 0x000001c00b0b7812 */ /* 0x000fe200078ec0ff */
[----:B------:R-:W-:Y:S01]  /*1ce0*/  ULDC.64 UR4, c[0x0][0x178] ;  /* 0x00005e0000047ab9 */ /* 0x000fe20000000a00 */
[----:B------:R-:W-:Y:S01]  /*1cf0*/  LOP3.LUT R233, R233, 0xfffffffe, RZ, 0xc0, !PT ;  /* 0xfffffffee9e97812 */ /* 0x000fe200078ec0ff */
[----:B------:R-:W-:Y:S01]  /*1d00*/  @!UP0 UIMAD UR13, UR13, UR4, URZ ;  /* 0x000000040d0d82a4 */ /* 0x000fe2000f8e023f */
[--C-:B------:R-:W-:Y:S01]  /*1d10*/  LOP3.LUT R5, R11, 0x38, R240.reuse, 0xf8, !PT ;  /* 0x000000380b057812 */ /* 0x100fe200078ef8f0 */
[----:B------:R-:W-:Y:S01]  /*1d20*/  @!UP0 UIMAD.WIDE.U32 UR22, UR11, UR4, URZ ;  /* 0x000000040b1682a5 */ /* 0x000fe2000f8e003f */
[----:B------:R-:W-:Y:S01]  /*1d30*/  SHF.R.U32.HI R238, RZ, 0x3, R11 ;  /* 0x00000003ffee7819 */ /* 0x000fe2000001160b */
[----:B------:R-:W-:Y:S01]  /*1d40*/  @!UP0 UIMAD UR5, UR11, UR5, UR13 ;  /* 0x000000050b0582a4 */ /* 0x000fe2000f8e020d */
[----:B------:R-:W-:Y:S01]  /*1d50*/  SHF.R.S32.HI R0, RZ, 0x1f, R13 ;  /* 0x0000001fff007819 */ /* 0x000fe2000001140d */
[----:B------:R-:W-:Y:S01]  /*1d60*/  IMAD.IADD R233, R4, 0x1, -R233 ;  /* 0x0000000104e97824 */ /* 0x000fe200078e0ae9 */
[----:B------:R-:W-:Y:S01]  /*1d70*/  LOP3.LUT R238, R5, R238, RZ, 0x3c, !PT ;  /* 0x000000ee05ee7212 */ /* 0x000fe200078e3cff */
[----:B------:R-:W-:Y:S01]  /*1d80*/  @!UP0 UIADD3 UR14, UR23, UR5, URZ ;  /* 0x00000005170e8290 */ /* 0x000fe2000fffe03f */
[----:B------:R-:W-:Y:S01]  /*1d90*/  LEA.HI R5, R0, R13, RZ, 0x3 ;  /* 0x0000000d00057211 */ /* 0x000fe200078f18ff */
[----:B------:R-:W-:Y:S01]  /*1da0*/  @!UP0 UMOV UR20, UR22 ;  /* 0x0000001600148c82 */ /* 0x000fe20008000000 */
[C---:B------:R-:W-:Y:S01]  /*1db0*/  IADD3 R12, P2, R240.reuse, R12, RZ ;  /* 0x0000000cf00c7210 */ /* 0x040fe20007f5e0ff */
[----:B------:R-:W-:Y:S01]  /*1dc0*/  USHF.R.S32.HI UR11, URZ, 0x1f, UR12 ;  /* 0x0000001f3f0b7899 */ /* 0x000fe2000801140c */
[----:B------:R-:W-:Y:S01]  /*1dd0*/  LOP3.LUT R0, R5, 0xfffffff8, RZ, 0xc0, !PT ;  /* 0xfffffff805007812 */ /* 0x000fe200078ec0ff */
[----:B------:R-:W-:Y:S01]  /*1de0*/  ULDC.64 UR4, c[0x0][0x1a8] ;  /* 0x00006a0000047ab9 */ /* 0x000fe20000000a00 */
[----:B------:R-:W-:Y:S01]  /*1df0*/  SHF.R.S32.HI R4, RZ, 0x1f, R240 ;  /* 0x0000001fff047819 */ /* 0x000fe200000114f0 */
[----:B------:R-:W-:Y:S01]  /*1e00*/  UIMAD UR4, UR11, UR4, URZ ;  /* 0x000000040b0472a4 */ /* 0x000fe2000f8e023f */
[C---:B------:R-:W-:Y:S01]  /*1e10*/  IADD3 R22, P1, R240.reuse, UR16, RZ ;  /* 0x00000010f0167c10 */ /* 0x040fe2000ff3e0ff */
[----:B------:R-:W-:Y:S01]  /*1e20*/  IMAD.IADD R0, R13, 0x1, -R0 ;  /* 0x000000010d007824 */ /* 0x000fe200078e0a00 */
[----:B------:R-:W-:Y:S01]  /*1e30*/  IADD3 R6, P0, R240, UR20, RZ ;  /* 0x00000014f0067c10 */ /* 0x000fe2000ff1e0ff */
[----:B------:R-:W-:Y:S01]  /*1e40*/  IMAD.X R13, R4, 0x1, R9, P2 ;  /* 0x00000001040d7824 */ /* 0x000fe200010e0609 */
[----:B------:R-:W-:Y:S01]  /*1e50*/  LEA.HI R11, R10, R3, RZ, 0x6 ;  /* 0x000000030a0b7211 */ /* 0x000fe200078f30ff */
[----:B------:R-:W-:Y:S01]  /*1e60*/  IMAD.SHL.U32 R5, R5, 0x40, RZ ;  /* 0x0000004005057824 */ /* 0x000fe200078e00ff */
[----:B------:R-:W-:Y:S01]  /*1e70*/  IADD3.X R23, R4, UR15, RZ, P1, !PT ;  /* 0x0000000f04177c10 */ /* 0x000fe20008ffe4ff */
[----:B------:R-:W-:Y:S01]  /*1e80*/  IMAD.WIDE.U32 R166, R16, c[0x0][0x198], R12 ;  /* 0x0000660010a67a25 */ /* 0x000fe200078e000c */
[----:B------:R-:W-:Y:S01]  /*1e90*/  IADD3.X R7, R4, UR14, RZ, P0, !PT ;  /* 0x0000000e04077c10 */ /* 0x000fe200087fe4ff */
[----:B------:R-:W-:Y:S01]  /*1ea0*/  UIMAD UR12, UR12, UR5, UR4 ;  /* 0x000000050c0c72a4 */ /* 0x000fe2000f8e0204 */
[C---:B------:R-:W-:Y:S01]  /*1eb0*/  R2P PR, R0.reuse, 0x6 ;  /* 0x0000000600007804 */ /* 0x040fe20000000000 */
[----:B------:R-:W-:Y:S01]  /*1ec0*/  IMAD.SHL.U32 R0, R0, 0x40, RZ ;  /* 0x0000004000007824 */ /* 0x000fe200078e00ff */
[----:B------:R-:W-:Y:S01]  /*1ed0*/  SHF.R.S32.HI R17, RZ, 0x1f, R16 ;  /* 0x0000001fff117819 */ /* 0x000fe20000011410 */
[----:B------:R-:W-:Y:S01]  /*1ee0*/  IMAD.SHL.U32 R11, R11, 0x8, RZ ;  /* 0x000000080b0b7824 */ /* 0x000fe200078e00ff */
[----:B------:R-:W-:Y:S01]  /*1ef0*/  IADD3 R12, P0, R16, UR10, RZ ;  /* 0x0000000a100c7c10 */ /* 0x000fe2000ff1e0ff */
[----:B-1----:R-:W-:Y:S01]  /*1f00*/  IMAD.WIDE.U32 R18, R18, c[0x0][0x1a8], R6 ;  /* 0x00006a0012127a25 */ /* 0x002fe200078e0006 */
[----:B------:R-:W-:Y:S01]  /*1f10*/  LOP3.LUT R0, R0, 0x1c0, RZ, 0xc0, !PT ;  /* 0x000001c000007812 */ /* 0x000fe200078ec0ff */
[----:B------:R-:W-:Y:S01]  /*1f20*/  ULDC.64 UR4, c[0x0][0x1a0] ;  /* 0x0000680000047ab9 */ /* 0x000fe20000000a00 */
[----:B------:R-:W-:Y:S01]  /*1f30*/  LOP3.LUT R238, R238, 0xfffffe00, R11, 0xf8, !PT ;  /* 0xfffffe00eeee7812 */ /* 0x000fe200078ef80b */
[----:B------:R-:W-:Y:S01]  /*1f40*/  IMAD.SHL.U32 R7, R233, 0x8, RZ ;  /* 0x00000008e9077824 */ /* 0x000fe200078e00ff */
[----:B------:R-:W-:Y:S01]  /*1f50*/  IADD3.X R11, R17, UR9, RZ, P0, !PT ;  /* 0x00000009110b7c10 */ /* 0x000fe200087fe4ff */
[----:B------:R-:W-:Y:S01]  /*1f60*/  IMAD.WIDE.U32 R14, R14, c[0x0][0x1b8], R22 ;  /* 0x00006e000e0e7a25 */ /* 0x000fe200078e0016 */
[----:B------:R-:W-:Y:S01]  /*1f70*/  ISETP.GE.AND P0, PT, R16, UR18, PT ;  /* 0x0000001210007c0c */ /* 0x000fe2000bf06270 */
[----:B------:R-:W-:Y:S01]  /*1f80*/  USHF.L.U64.HI UR19, UR4, UR8, UR5 ;  /* 0x0000000804137299 */ /* 0x000fe20008010205 */
[----:B------:R-:W-:Y:S01]  /*1f90*/  LOP3.LUT R7, R0, 0x8, R7, 0xf8, !PT ;  /* 0x0000000800077812 */ /* 0x000fe200078ef807 */
[----:B------:R-:W-:Y:S01]  /*1fa0*/  IMAD.IADD R9, R15, 0x1, R8 ;  /* 0x000000010f097824 */ /* 0x000fe200078e0208 */
[----:B------:R-:W-:Y:S01]  /*1fb0*/  SHF.R.U32.HI R0, RZ, 0x3, R0 ;  /* 0x00000003ff007819 */ /* 0x000fe20000011600 */
[----:B------:R-:W-:Y:S01]  /*1fc0*/  IMAD R11, R11, c[0x0][0x1a0], RZ ;  /* 0x000068000b0b7a24 */ /* 0x000fe200078e02ff */
[----:B------:R-:W-:Y:S01]  /*1fd0*/  USHF.L.U32 UR20, UR4, 0x4, URZ ;  /* 0x0000000404147899 */ /* 0x000fe2000800063f */
[----:B------:R-:W-:Y:S01]  /*1fe0*/  IMAD R165, R17, c[0x0][0x198], RZ ;  /* 0x0000660011a57a24 */ /* 0x000fe200078e02ff */
[----:B------:R-:W-:Y:S01]  /*1ff0*/  LOP3.LUT R0, R7, R0, RZ, 0x3c, !PT ;  /* 0x0000000007007212 */ /* 0x000fe200078e3cff */
[----:B------:R-:W-:Y:S01]  /*2000*/  IMAD.MOV.U32 R8, RZ, RZ, R14 ;  /* 0x000000ffff087224 */ /* 0x000fe200078e000e */
[----:B------:R-:W-:Y:S01]  /*2010*/  IADD3 R15, R19, UR12, RZ ;  /* 0x0000000c130f7c10 */ /* 0x000fe2000fffe0ff */
[----:B------:R-:W-:Y:S01]  /*2020*/  IMAD R11, R12, c[0x0][0x1a4], R11 ;  /* 0x000069000c0b7a24 */ /* 0x000fe200078e020b */
[----:B------:R-:W-:Y:S01]  /*2030*/  LOP3.LUT R0, R0, 0xfffffe00, R5, 0xf8, !PT ;  /* 0xfffffe0000007812 */ /* 0x000fe200078ef805 */
[----:B------:R-:W-:Y:S01]  /*2040*/  IMAD.MOV.U32 R7, RZ, RZ, 0x10 ;  /* 0x00000010ff077424 */ /* 0x000fe200078e00ff */
[----:B------:R-:W-:Y:S01]  /*2050*/  BSSY B0, `(.L_x_692) ;  /* 0x0000034000007945 */ /* 0x000fe20003800000 */
[----:B------:R-:W-:Y:S01]  /*2060*/  IMAD.MOV.U32 R5, RZ, RZ, 0x20 ;  /* 0x00000020ff057424 */ /* 0x000fe200078e00ff */
[----:B------:R-:W-:Y:S01]  /*2070*/  IADD3 R237, R240, 0x40, RZ ;  /* 0x00000040f0ed7810 */ /* 0x000fe20007ffe0ff */
[----:B------:R-:W-:Y:S01]  /*2080*/  IMAD R165, R16, c[0x0][0x19c], R165 ;  /* 0x0000670010a57a24 */ /* 0x000fe200078e02a5 */
[----:B------:R-:W-:Y:S01]  /*2090*/  IADD3 R236, R240, 0x80, RZ ;  /* 0x00000080f0ec7810 */ /* 0x000fe20007ffe0ff */
[----:B------:R-:W-:Y:S01]  /*20a0*/  IMAD.WIDE.U32 R12, R12, c[0x0][0x1a0], R8 ;  /* 0x000068000c0c7a25 */ /* 0x000fe200078e0008 */
[----:B------:R-:W-:-:S02]  /*20b0*/  IADD3 R235, R240, 0xc0, RZ ;  /* 0x000000c0f0eb7810 */ /* 0x000fc40007ffe0ff */
[----:B------:R-:W-:Y:S01]  /*20c0*/  SEL R7, R7, 0xfffffff0, !P1 ;  /* 0xfffffff007077807 */ /* 0x000fe20004800000 */
[----:B--2---:R-:W-:Y:S01]  /*20d0*/  IMAD.WIDE R20, R21, 0x40, R16 ;  /* 0x0000004015147825 */ /* 0x004fe200078e0210 */
[----:B------:R-:W-:-:S03]  /*20e0*/  SEL R5, R5, 0xffffffe0, !P2 ;  /* 0xffffffe005057807 */ /* 0x000fc60005000000 */
[----:B------:R-:W-:Y:S02]  /*20f0*/  IMAD.IADD R165, R167, 0x1, R165 ;  /* 0x00000001a7a57824 */ /* 0x000fe400078e02a5 */
[----:B------:R-:W-:Y:S02]  /*2100*/  IMAD.SHL.U32 R238, R238, 0x2, RZ ;  /* 0x00000002eeee7824 */ /* 0x000fe400078e00ff */
[----:B------:R-:W-:Y:S01]  /*2110*/  IMAD.IADD R11, R13, 0x1, R11 ;  /* 0x000000010d0b7824 */ /* 0x000fe200078e020b */
[----:B------:R-:W-:Y:S05]  /*2120*/  @P0 BRA `(.L_x_693) ;  /* 0x0000026000000947 */ /* 0x000fea0003800000 */
[----:B------:R-:W-:Y:S01]  /*2130*/  ISETP.GE.AND P6, PT, R240, c[0x0][0x220], PT ;  /* 0x00008800f0007a0c */ /* 0x000fe20003fc6270 */
[----:B------:R-:W-:Y:S01]  /*2140*/  IMAD R9, R21, c[0x0][0x190], RZ ;  /* 0x0000640015097a24 */ /* 0x000fe200078e02ff */
[----:B------:R-:W-:Y:S01]  /*2150*/  ISETP.GE.AND P5, PT, R237, c[0x0][0x220], PT ;  /* 0x00008800ed007a0c */ /* 0x000fe20003fa6270 */
[----:B------:R-:W-:Y:S01]  /*2160*/  IMAD.MOV.U32 R14, RZ, RZ, R18 ;  /* 0x000000ffff0e7224 */ /* 0x000fe200078e0012 */
[----:B------:R-:W-:Y:S01]  /*2170*/  ISETP.GE.AND P4, PT, R236, c[0x0][0x220], PT ;  /* 0x00008800ec007a0c */ /* 0x000fe20003f86270 */
[C---:B------:R-:W-:Y:S01]  /*2180*/  IMAD R4, R20.reuse, c[0x0][0x194], R9 ;  /* 0x0000650014047a24 */ /* 0x040fe200078e0209 */
[----:B------:R-:W-:Y:S01]  /*2190*/  ISETP.GE.AND P3, PT, R235, c[0x0][0x220], PT ;  /* 0x00008800eb007a0c */ /* 0x000fe20003f66270 */
[----:B------:R-:W-:-:S04]  /*21a0*/  IMAD.WIDE.U32 R22, R20, c[0x0][0x190], R14 ;  /* 0x0000640014167a25 */ /* 0x000fc800078e000e */
[----:B------:R-:W-:Y:S02]  /*21b0*/  IMAD.IADD R4, R23, 0x1, R4 ;  /* 0x0000000117047824 */ /* 0x000fe400078e0204 */
[C---:B------:R-:W-:Y:S01]  /*21c0*/  @!P6 LEA R26, P2, R22.reuse, c[0x0][0x160], 0x1 ;  /* 0x00005800161aea11 */ /* 0x040fe200078408ff */
[----:B------:R1:W-:Y:S01]  /*21d0*/  @P6 STS.128 [R238], RZ ;  /* 0x000000ffee006388 */ /* 0x0003e20000000c00 */
[C---:B------:R-:W-:Y:S02]  /*21e0*/  @!P5 LEA R24, P1, R22.reuse, c[0x0][0x160], 0x1 ;  /* 0x000058001618da11 */ /* 0x040fe400078208ff */
[C---:B------:R-:W-:Y:S02]  /*21f0*/  @!P4 LEA R8, P0, R22.reuse, c[0x0][0x160], 0x1 ;  /* 0x000058001608ca11 */ /* 0x040fe400078008ff */
[C-C-:B------:R-:W-:Y:S02]  /*2200*/  @!P6 LEA.HI.X R27, R22.reuse, c[0x0][0x164], R4.reuse, 0x1, P2 ;  /* 0x00005900161bea11 */ /* 0x140fe400010f0c04 */
[----:B------:R-:W-:-:S02]  /*2210*/  @!P5 LEA.HI.X R25, R22, c[0x0][0x164], R4, 0x1, P1 ;  /* 0x000059001619da11 */ /* 0x000fc400008f0c04 */
[----:B------:R-:W-:Y:S01]  /*2220*/  @!P4 LEA.HI.X R9, R22, c[0x0][0x164], R4, 0x1, P0 ;  /* 0x000059001609ca11 */ /* 0x000fe200000f0c04 */
[----:B------:R-:W-:Y:S01]  /*2230*/  @!PT LDS RZ, [RZ] ;  /* 0x00000000fffff984 */ /* 0x000fe20000000800 */
[----:B------:R-:W-:Y:S01]  /*2240*/  @!PT LDS RZ, [RZ] ;  /* 0x00000000fffff984 */ /* 0x000fe20000000800 */
[----:B------:R-:W-:Y:S01]  /*2250*/  @!PT LDS RZ, [RZ] ;  /* 0x00000000fffff984 */ /* 0x000fe20000000800 */
[----:B------:R1:W-:Y:S04]  /*2260*/  @!P6 LDGSTS.E.BYPASS.LTC128B.128 [R238], [R26.64] ;  /* 0x000000001aeeefae */ /* 0x0003e8000b901d5e */
[----:B------:R1:W-:Y:S04]  /*2270*/  @P5 STS.128 [R238+0x2000], RZ ;  /* 0x002000ffee005388 */ /* 0x0003e80000000c00 */
[----:B------:R-:W-:Y:S01]  /*2280*/  @!PT LDS RZ, [RZ] ;  /* 0x00000000fffff984 */ /* 0x000fe20000000800 */
[----:B------:R-:W-:Y:S01]  /*2290*/  @!PT LDS RZ, [RZ] ;  /* 0x00000000fffff984 */ /* 0x000fe20000000800 */
[----:B------:R-:W-:Y:S01]  /*22a0*/  @!PT LDS RZ, [RZ] ;  /* 0x00000000fffff984 */ /* 0x000fe20000000800 */
[----:B------:R1:W-:Y:S04]  /*22b0*/  @!P5 LDGSTS.E.BYPASS.LTC128B.128 [R238+0x2000], [R24.64+0x80] ;  /* 0x0200008018eedfae */ /* 0x0003e8000b901d5e */
[----:B------:R1:W-:Y:S04]  /*22c0*/  @P4 STS.128 [R238+0x4000], RZ ;  /* 0x004000ffee004388 */ /* 0x0003e80000000c00 */
[----:B------:R-:W-:Y:S01]  /*22d0*/  @!PT LDS RZ, [RZ] ;  /* 0x00000000fffff984 */ /* 0x000fe20000000800 */
[----:B------:R-:W-:Y:S01]  /*22e0*/  @!PT LDS RZ, [RZ] ;  /* 0x00000000fffff984 */ /* 0x000fe20000000800 */
[----:B------:R-:W-:Y:S01]  /*22f0*/  @!PT LDS RZ, [RZ] ;  /* 0x00000000fffff984 */ /* 0x000fe20000000800 */
[----:B------:R1:W-:Y:S04]  /*2300*/  @!P4 LDGSTS.E.BYPASS.LTC128B.128 [R238+0x4000], [R8.64+0x100] ;  /* 0x0400010008eecfae */ /* 0x0003e8000b901d5e */
[----:B------:R1:W-:Y:S01]  /*2310*/  @P3 STS.128 [R238+0x6000], RZ ;  /* 0x006000ffee003388 */ /* 0x0003e20000000c00 */
[----:B------:R-:W-:Y:S05]  /*2320*/  @P3 BRA `(.L_x_693) ;  /* 0x0000006000003947 */ /* 0x000fea0003800000 */
[----:B-1----:R-:W-:-:S04]  /*2330*/  LEA R8, P0, R22, c[0x0][0x160], 0x1 ;  /* 0x0000580016087a11 */ /* 0x002fc800078008ff */
[----:B------:R-:W-:-:S05]  /*2340*/  LEA.HI.X R9, R22, c[0x0][0x164], R4, 0x1, P0 ;  /* 0x0000590016097a11 */ /* 0x000fca00000f0c04 */
[----:B------:R-:W-:Y:S01]  /*2350*/  @!PT LDS RZ, [RZ] ;  /* 0x00000000fffff984 */ /* 0x000fe20000000800 */
[----:B------:R-:W-:Y:S01]  /*2360*/  @!PT LDS RZ, [RZ] ;  /* 0x00000000fffff984 */ /* 0x000fe20000000800 */
[----:B------:R-:W-:Y:S01]  /*2370*/  @!PT LDS RZ, [RZ] ;  /* 0x00000000fffff984 */ /* 0x000fe20000000800 */
[----:B------:R1:W-:Y:S04]  /*2380*/  LDGSTS.E.BYPASS.LTC128B.128 [R238+0x6000], [R8.64+0x180] ;  /* 0x0600018008ee7fae */ /* 0x0003e8000b901d5e */
.L_x_693:
[----:B------:R-:W-:Y:S05]  /*2390*/  BSYNC B0 ;  /* 0x0000000000007941 */ /* 0x000fea0003800000 */
.L_x_692:
[----:B-1----:R-:W-:Y:S01]  /*23a0*/  IADD3 R8, R16, 0x10, RZ ;  /* 0x0000001010087810 */ /* 0x002fe20007ffe0ff */
        /* <DEDUP_REMOVED lines=12> */
[----:B------:R-:W-:-:S04]  /*2470*/  IMAD R4, R4, c[0x0][0x190], RZ ;  /* 0x0000640004047a24 */ /* 0x000fc800078e02ff */
[----:B------:R-:W-:Y:S01]  /*2480*/  IMAD R4, R9, c[0x0][0x194], R4 ;  /* 0x0000650009047a24 */ /* 0x000fe200078e0204 */
[C---:B------:R-:W-:Y:S01]  /*2490*/  @!P5 LEA R24, P6, R22.reuse, c[0x0][0x160], 0x1 ;  /* 0x000058001618da11 */ /* 0x040fe200078c08ff */
[----:B------:R1:W-:Y:S01]  /*24a0*/  @P5 STS.128 [R238+0x800], RZ ;  /* 0x000800ffee005388 */ /* 0x0003e20000000c00 */
[C---:B------:R-:W-:Y:S01]  /*24b0*/  @!P4 LEA R28, P3, R22.reuse, c[0x0][0x160], 0x1 ;  /* 0x00005800161cca11 */ /* 0x040fe200078608ff */
[----:B------:R-:W-:Y:S01]  /*24c0*/  IMAD.IADD R4, R23, 0x1, R4 ;  /* 0x0000000117047824 */ /* 0x000fe200078e0204 */
[----:B------:R-:W-:-:S04]  /*24d0*/  @!P2 LEA R26, P1, R22, c[0x0][0x160], 0x1 ;  /* 0x00005800161aaa11 */ /* 0x000fc800078208ff */
[C-C-:B------:R-:W-:Y:S02]  /*24e0*/  @!P5 LEA.HI.X R25, R22.reuse, c[0x0][0x164], R4.reuse, 0x1, P6 ;  /* 0x000059001619da11 */ /* 0x140fe400030f0c04 */
[C-C-:B------:R-:W-:Y:S02]  /*24f0*/  @!P4 LEA.HI.X R29, R22.reuse, c[0x0][0x164], R4.reuse, 0x1, P3 ;  /* 0x00005900161dca11 */ /* 0x140fe400018f0c04 */
[----:B------:R-:W-:Y:S01]  /*2500*/  @!P2 LEA.HI.X R27, R22, c[0x0][0x164], R4, 0x1, P1 ;  /* 0x00005900161baa11 */ /* 0x000fe200008f0c04 */
[----:B------:R-:W-:Y:S01]  /*2510*/  @!PT LDS RZ, [RZ] ;  /* 0x00000000fffff984 */ /* 0x000fe20000000800 */
[----:B------:R-:W-:Y:S01]  /*2520*/  @!PT LDS RZ, [RZ] ;  /* 0x00000000fffff984 */ /* 0x000fe20000000800 */
[----:B------:R-:W-:Y:S01]  /*2530*/  @!PT LDS RZ, [RZ] ;  /* 0x00000000fffff984 */ /* 0x000fe20000000800 */
[----:B------:R1:W-:Y:S04]  /*2540*/  @!P5 LDGSTS.E.BYPASS.LTC128B.128 [R238+0x800], [R24.64] ;  /* 0x0080000018eedfae */ /* 0x0003e8000b901d5e */
        /* <DEDUP_REMOVED lines=18> */
.L_x_695:
[----:B------:R-:W-:Y:S05]  /*2670*/  BSYNC B0 ;  /* 0x0000000000007941 */ /* 0x000fea0003800000 */
.L_x_694:
        /* <DEDUP_REMOVED lines=15> */
[C---:B-1----:R-:W-:Y:S01]  /*2770*/  @!P5 LEA R24, P6, R22.reuse, c[0x0][0x160], 0x1 ;  /* 0x000058001618da11 */ /* 0x042fe200078c08ff */
        /* <DEDUP_REMOVED lines=29> */
.L_x_697:
[----:B------:R-:W-:Y:S05]  /*2950*/  BSYNC B0 ;  /* 0x0000000000007941 */ /* 0x000fea0003800000 */
.L_x_696:
        /* <DEDUP_REMOVED lines=38> */
[----:B--2---:R-:W-:-:S04]  /*2bc0*/  LEA R14, P0, R18, c[0x0][0x160], 0x1 ;  /* 0x00005800120e7a11 */ /* 0x004fc800078008ff */
[----:B------:R-:W-:-:S05]  /*2bd0*/  LEA.HI.X R15, R18, c[0x0][0x164], R9, 0x1, P0 ;  /* 0x00005900120f7a11 */ /* 0x000fca00000f0c09 */
[----:B------:R-:W-:Y:S01]  /*2be0*/  @!PT LDS RZ, [RZ] ;  /* 0x00000000fffff984 */ /* 0x000fe20000000800 */
[----:B------:R-:W-:Y:S01]  /*2bf0*/  @!PT LDS RZ, [RZ] ;  /* 0x00000000fffff984 */ /* 0x000fe20000000800 */
[----:B------:R-:W-:Y:S01]  /*2c00*/  @!PT LDS RZ, [RZ] ;  /* 0x00000000fffff984 */ /* 0x000fe20000000800 */
[----:B------:R2:W-:Y:S04]  /*2c10*/  LDGSTS.E.BYPASS.LTC128B.128 [R238+0x7800], [R14.64+0x180] ;  /* 0x078001800eee7fae */ /* 0x0005e8000b901d5e */
.L_x_699:
[----:B------:R-:W-:Y:S05]  /*2c20*/  BSYNC B0 ;  /* 0x0000000000007941 */ /* 0x000fea0003800000 */
.L_x_698:
[----:B------:R-:W-:Y:S01]  /*2c30*/  USHF.L.U32 UR10, UR26, 0x6, URZ ;  /* 0x000000061a0a7899 */ /* 0x000fe2000800063f */
[----:B------:R-:W-:Y:S03]  /*2c40*/  BSSY B0, `(.L_x_700) ;  /* 0x0000026000007945 */ /* 0x000fe60003800000 */
[----:B------:R-:W-:-:S04]  /*2c50*/  UIADD3 UR9, UR10, -0x40, URZ ;  /* 0xffffffc00a097890 */ /* 0x000fc8000fffe03f */
[----:B------:R-:W-:-:S06]  /*2c60*/  UIADD3 UR5, -UR9, UR7, URZ ;  /* 0x0000000709057290 */ /* 0x000fcc000fffe13f */
[----:B------:R-:W-:-:S13]  /*2c70*/  ISETP.GE.AND P0, PT, R16, UR5, PT ;  /* 0x0000000510007c0c */ /* 0x000fda000bf06270 */
[----:B------:R-:W-:Y:S05]  /*2c80*/  @P0 BRA `(.L_x_701) ;  /* 0x0000021000000947 */ /* 0x000fea0003800000 */
[----:B------:R-:W-:Y:S02]  /*2c90*/  ISETP.GE.AND P5, PT, R240, c[0x0][0x220], PT ;  /* 0x00008800f0007a0c */ /* 0x000fe40003fa6270 */
[----:B------:R-:W-:Y:S02]  /*2ca0*/  ISETP.GE.AND P4, PT, R237, c[0x0][0x220], PT ;  /* 0x00008800ed007a0c */ /* 0x000fe40003f86270 */
[----:B------:R-:W-:Y:S02]  /*2cb0*/  ISETP.GE.AND P2, PT, R236, c[0x0][0x220], PT ;  /* 0x00008800ec007a0c */ /* 0x000fe40003f46270 */
[----:B------:R-:W-:-:S07]  /*2cc0*/  ISETP.GE.AND P0, PT, R235, c[0x0][0x220], PT ;  /* 0x00008800eb007a0c */ /* 0x000fce0003f06270 */
[C---:B--2---:R-:W-:Y:S01]  /*2cd0*/  @!P5 LEA R20, P6, R166.reuse, c[0x0][0x168], 0x1 ;  /* 0x00005a00a614da11 */ /* 0x044fe200078c08ff */
[----:B------:R2:W-:Y:S01]  /*2ce0*/  @P5 STS.128 [R238+0x8000], RZ ;  /* 0x008000ffee005388 */ /* 0x0005e20000000c00 */
[C---:B------:R-:W-:Y:S02]  /*2cf0*/  @!P4 LEA R18, P3, R166.reuse, c[0x0][0x168], 0x1 ;  /* 0x00005a00a612ca11 */ /* 0x040fe400078608ff */
[C---:B------:R-:W-:Y:S02]  /*2d00*/  @!P2 LEA R14, P1, R166.reuse, c[0x0][0x168], 0x1 ;  /* 0x00005a00a60eaa11 */ /* 0x040fe400078208ff */
        /* <DEDUP_REMOVED lines=25> */
.L_x_701:
[----:B------:R-:W-:Y:S05]  /*2ea0*/  BSYNC B0 ;  /* 0x0000000000007941 */ /* 0x000fea0003800000 */
.L_x_700:
[----:B------:R-:W-:Y:S01]  /*2eb0*/  ISETP.GE.AND P0, PT, R8, UR5, PT ;  /* 0x0000000508007c0c */ /* 0x000fe2000bf06270 */
[----:B------:R-:W-:Y:S01]  /*2ec0*/  ULDC.64 UR22, c[0x0][0x198] ;  /* 0x0000660000167ab9 */ /* 0x000fe20000000a00 */
[----:B------:R-:W-:Y:S01]  /*2ed0*/  BSSY B0, `(.L_x_702) ;  /* 0x0000027000007945 */ /* 0x000fe20003800000 */
[----:B------:R-:W-:Y:S02]  /*2ee0*/  USHF.L.U64.HI UR23, UR22, UR8, UR23 ;  /* 0x0000000816177299 */ /* 0x000fe40008010217 */
[----:B------:R-:W-:-:S08]  /*2ef0*/  USHF.L.U32 UR24, UR22, 0x4, URZ ;  /* 0x0000000416187899 */ /* 0x000fd0000800063f */
[----:B------:R-:W-:Y:S05]  /*2f00*/  @P0 BRA `(.L_x_703) ;  /* 0x0000023000000947 */ /* 0x000fea0003800000 */
[----:B------:R-:W-:Y:S02]  /*2f10*/  ISETP.GE.AND P5, PT, R240, c[0x0][0x220], PT ;  /* 0x00008800f0007a0c */ /* 0x000fe40003fa6270 */
[----:B------:R-:W-:Y:S02]  /*2f20*/  ISETP.GE.AND P4, PT, R237, c[0x0][0x220], PT ;  /* 0x00008800ed007a0c */ /* 0x000fe40003f86270 */
[----:B------:R-:W-:Y:S02]  /*2f30*/  ISETP.GE.AND P2, PT, R236, c[0x0][0x220], PT ;  /* 0x00008800ec007a0c */ /* 0x000fe40003f46270 */
[----:B--2---:R-:W-:-:S04]  /*2f40*/  IADD3 R14, P0, R166, UR24, RZ ;  /* 0x00000018a60e7c10 */ /* 0x004fc8000ff1e0ff */
[----:B------:R-:W-:Y:S02]  /*2f50*/  IADD3.X R9, R165, UR23, RZ, P0, !PT ;  /* 0x00000017a5097c10 */ /* 0x000fe400087fe4ff */
[----:B------:R-:W-:Y:S01]  /*2f60*/  ISETP.GE.AND P0, PT, R235, c[0x0][0x220], PT ;  /* 0x00008800eb007a0c */ /* 0x000fe20003f06270 */
[----:B------:R2:W-:Y:S01]  /*2f70*/  @P5 STS.128 [R238+0x8800], RZ ;  /* 0x008800ffee005388 */ /* 0x0005e20000000c00 */
[C---:B------:R-:W-:Y:S02]  /*2f80*/  @!P5 LEA R22, P6, R14.reuse, c[0x0][0x168], 0x1 ;  /* 0x00005a000e16da11 */ /* 0x040fe400078c08ff */
[C---:B------:R-:W-:Y:S02]  /*2f90*/  @!P4 LEA R20, P3, R14.reuse, c[0x0][0x168], 0x1 ;  /* 0x00005a000e14ca11 */ /* 0x040fe400078608ff */
[C---:B------:R-:W-:Y:S02]  /*2fa0*/  @!P2 LEA R18, P1, R14.reuse, c[0x0][0x168], 0x1 ;  /* 0x00005a000e12aa11 */ /* 0x040fe400078208ff */
[----:B------:R-:W-:-:S02]  /*2fb0*/  @!P5 LEA.HI.X R23, R14, c[0x0][0x16c], R9, 0x1, P6 ;  /* 0x00005b000e17da11 */ /* 0x000fc400030f0c09 */
        /* <DEDUP_REMOVED lines=24> */
.L_x_703:
[----:B------:R-:W-:Y:S05]  /*3140*/  BSYNC B0 ;  /* 0x0000000000007941 */ /* 0x000fea0003800000 */
.L_x_702:
[----:B------:R-:W-:Y:S01]  /*3150*/  ISETP.GE.AND P0, PT, R6, UR5, PT ;  /* 0x0000000506007c0c */ /* 0x000fe2000bf06270 */
[----:B------:R-:W-:-:S12]  /*3160*/  BSSY B0, `(.L_x_704) ;  /* 0x0000027000007945 */ /* 0x000fd80003800000 */
[----:B------:R-:W-:Y:S05]  /*3170*/  @P0 BRA `(.L_x_705) ;  /* 0x0000025000000947 */ /* 0x000fea0003800000 */
[----:B------:R-:W-:Y:S01]  /*3180*/  ISETP.GE.AND P5, PT, R240, c[0x0][0x220], PT ;  /* 0x00008800f0007a0c */ /* 0x000fe20003fa6270 */
[----:B------:R-:W-:Y:S01]  /*3190*/  IMAD.MOV.U32 R9, RZ, RZ, c[0x0][0x198] ;  /* 0x00006600ff097624 */ /* 0x000fe200078e00ff */
[----:B------:R-:W-:Y:S01]  /*31a0*/  ISETP.GE.AND P4, PT, R237, c[0x0][0x220], PT ;  /* 0x00008800ed007a0c */ /* 0x000fe20003f86270 */
[----:B--2---:R-:W-:Y:S01]  /*31b0*/  IMAD.MOV.U32 R18, RZ, RZ, c[0x0][0x19c] ;  /* 0x00006700ff127624 */ /* 0x004fe200078e00ff */
[----:B------:R-:W-:Y:S02]  /*31c0*/  ISETP.GE.AND P2, PT, R236, c[0x0][0x220], PT ;  /* 0x00008800ec007a0c */ /* 0x000fe40003f46270 */
[----:B------:R-:W-:-:S04]  /*31d0*/  LEA R14, P0, R9, R166, 0x5 ;  /* 0x000000a6090e7211 */ /* 0x000fc800078028ff */
[----:B------:R-:W-:Y:S02]  /*31e0*/  LEA.HI.X R9, R9, R165, R18, 0x5, P0 ;  /* 0x000000a509097211 */ /* 0x000fe400000f2c12 */
        /* <DEDUP_REMOVED lines=30> */
.L_x_705:
[----:B------:R-:W-:Y:S05]  /*33d0*/  BSYNC B0 ;  /* 0x0000000000007941 */ /* 0x000fea0003800000 */
.L_x_704:
[----:B------:R-:W-:Y:S01]  /*33e0*/  ISETP.GE.AND P0, PT, R4, UR5, PT ;  /* 0x0000000504007c0c */ /* 0x000fe2000bf06270 */
[----:B------:R-:W-:-:S12]  /*33f0*/  BSSY B0, `(.L_x_706) ;  /* 0x0000029000007945 */ /* 0x000fd80003800000 */
[----:B------:R-:W-:Y:S05]  /*3400*/  @P0 BRA `(.L_x_707) ;  /* 0x0000027000000947 */ /* 0x000fea0003800000 */
[----:B------:R-:W-:Y:S01]  /*3410*/  ISETP.GE.AND P5, PT, R240, c[0x0][0x220], PT ;  /* 0x00008800f0007a0c */ /* 0x000fe20003fa6270 */
[----:B------:R-:W-:Y:S01]  /*3420*/  IMAD.MOV.U32 R9, RZ, RZ, c[0x0][0x198] ;  /* 0x00006600ff097624 */ /* 0x000fe200078e00ff */
[----:B------:R-:W-:Y:S01]  /*3430*/  ISETP.GE.AND P4, PT, R237, c[0x0][0x220], PT ;  /* 0x00008800ed007a0c */ /* 0x000fe20003f86270 */
[----:B------:R-:W-:Y:S01]  /*3440*/  IMAD.MOV.U32 R164, RZ, RZ, R166 ;  /* 0x000000ffffa47224 */ /* 0x000fe200078e00a6 */
[----:B------:R-:W-:Y:S01]  /*3450*/  ISETP.GE.AND P2, PT, R236, c[0x0][0x220], PT ;  /* 0x00008800ec007a0c */ /* 0x000fe20003f46270 */
[----:B------:R-:W-:Y:S01]  /*3460*/  ULDC UR8, c[0x0][0x19c] ;  /* 0x0000670000087ab9 */ /* 0x000fe20000000800 */
[----:B------:R-:W-:Y:S01]  /*3470*/  ISETP.GE.AND P0, PT, R235, c[0x0][0x220], PT ;  /* 0x00008800eb007a0c */ /* 0x000fe20003f06270 */
[----:B------:R-:W-:Y:S01]  /*3480*/  UIMAD UR8, UR8, 0x30, URZ ;  /* 0x00000030080878a4 */ /* 0x000fe2000f8e023f */
[----:B--2---:R-:W-:-:S05]  /*3490*/  IMAD.WIDE.U32 R20, R9, 0x30, R164 ;  /* 0x0000003009147825 */ /* 0x004fca00078e00a4 */
[----:B------:R-:W-:Y:S01]  /*34a0*/  IADD3 R9, R21, UR8, RZ ;  /* 0x0000000815097c10 */ /* 0x000fe2000fffe0ff */
[----:B------:R2:W-:Y:S01]  /*34b0*/  @P5 STS.128 [R238+0x9800], RZ ;  /* 0x009800ffee005388 */ /* 0x0005e20000000c00 */
[C---:B------:R-:W-:Y:S02]  /*34c0*/  @!P5 LEA R22, P6, R20.reuse, c[0x0][0x168], 0x1 ;  /* 0x00005a001416da11 */ /* 0x040fe400078c08ff */
        /* <DEDUP_REMOVED lines=27> */
.L_x_707:
[----:B------:R-:W-:Y:S05]  /*3680*/  BSYNC B0 ;  /* 0x0000000000007941 */ /* 0x000fea0003800000 */
.L_x_706:
[----:B------:R-:W0:Y:S01]  /*3690*/  LDGDEPBAR ;  /* 0x00000000000079af */ /* 0x000e220000000000 */
[----:B------:R-:W-:Y:S01]  /*36a0*/  ISETP.GE.AND P1, PT, R16, UR5, PT ;  /* 0x0000000510007c0c */ /* 0x000fe2000bf26270 */
[----:B------:R-:W-:Y:S01]  /*36b0*/  BSSY B0, `(.L_x_708) ;  /* 0x0000025000007945 */ /* 0x000fe20003800000 */
[----:B------:R-:W-:-:S04]  /*36c0*/  LEA R248, P0, R12, c[0x0][0x170], 0x1 ;  /* 0x00005c000cf87a11 */ /* 0x000fc800078008ff */
[----:B------:R-:W-:Y:S01]  /*36d0*/  LEA.HI.X R249, R12, c[0x0][0x174], R11, 0x1, P0 ;  /* 0x00005d000cf97a11 */ /* 0x000fe200000f0c0b */
[----:B------:R-:W-:-:S04]  /*36e0*/  DEPBAR.LE SB0, 0x0 ;  /* 0x000080000000791a */ /* 0x000fc80000000000 */
[----:B------:R-:W-:Y:S06]  /*36f0*/  BAR.SYNC.DEFER_BLOCKING 0x0 ;  /* 0x0000000000007b1d */ /* 0x000fec0000010000 */
[----:B------:R3:W-:Y:S04]  /*3700*/  @P1 STS.128 [R238+0x10000], RZ ;  /* 0x010000ffee001388 */ /* 0x0007e80000000c00 */
[----:B------:R3:W-:Y:S04]  /*3710*/  @P1 STS.128 [R238+0x12000], RZ ;  /* 0x012000ffee001388 */ /* 0x0007e80000000c00 */
[----:B------:R3:W-:Y:S04]  /*3720*/  @P1 STS.128 [R238+0x14000], RZ ;  /* 0x014000ffee001388 */ /* 0x0007e80000000c00 */
[----:B------:R3:W-:Y:S01]  /*3730*/  @P1 STS.128 [R238+0x16000], RZ ;  /* 0x016000ffee001388 */ /* 0x0007e20000000c00 */
[----:B------:R-:W-:Y:S05]  /*3740*/  @P1 BRA `(.L_x_709) ;  /* 0x000001b000001947 */ /* 0x000fea0003800000 */
[----:B------:R-:W-:Y:S02]  /*3750*/  ISETP.GE.AND P2, PT, R237, c[0x0][0x220], PT ;  /* 0x00008800ed007a0c */ /* 0x000fe40003f46270 */
[----:B------:R-:W-:-:S02]  /*3760*/  ISETP.GE.AND P3, PT, R240, c[0x0][0x220], PT ;  /* 0x00008800f0007a0c */ /* 0x000fc40003f66270 */
[----:B------:R-:W-:Y:S02]  /*3770*/  ISETP.GE.AND P1, PT, R236, c[0x0][0x220], PT ;  /* 0x00008800ec007a0c */ /* 0x000fe40003f26270 */
[----:B------:R-:W-:-:S07]  /*3780*/  ISETP.GE.AND P0, PT, R235, c[0x0][0x220], PT ;  /* 0x00008800eb007a0c */ /* 0x000fce0003f06270 */
[----:B--2---:R-:W-:Y:S02]  /*3790*/  @!P2 IMAD.MOV.U32 R14, RZ, RZ, R248 ;  /* 0x000000ffff0ea224 */ /* 0x004fe400078e00f8 */
[----:B------:R-:W-:Y:S01]  /*37a0*/  @!P2 IMAD.MOV.U32 R15, RZ, RZ, R249 ;  /* 0x000000ffff0fa224 */ /* 0x000fe200078e00f9 */
[----:B------:R2:W-:Y:S04]  /*37b0*/  @P3 STS.128 [R238+0x10000], RZ ;  /* 0x010000ffee003388 */ /* 0x0005e80000000c00 */
        /* <DEDUP_REMOVED lines=16> */
[----:B------:R-:W-:Y:S01]  /*38c0*/  @!PT LDS RZ, [RZ] ;  /* 0x00000000fffff984 */ /* 0x000fe20000000800 */
[----:B------:R-:W-:Y:S01]  /*38d0*/  @!PT LDS RZ, [RZ] ;  /* 0x00000000fffff984 */ /* 0x000fe20000000800 */
[----:B------:R-:W-:Y:S01]  /*38e0*/  @!PT LDS RZ, [RZ] ;  /* 0x00000000fffff984 */ /* 0x000fe20000000800 */
[----:B------:R4:W-:Y:S02]  /*38f0*/  LDGSTS.E.BYPASS.LTC128B.128 [R238+0x16000], [R248.64+0x180] ;  /* 0x16000180f8ee7fae */ /* 0x0009e4000b901d5e */
.L_x_709:
[----:B------:R-:W-:Y:S05]  /*3900*/  BSYNC B0 ;  /* 0x0000000000007941 */ /* 0x000fea0003800000 */
.L_x_708:
[----:B------:R-:W-:Y:S01]  /*3910*/  ISETP.GE.AND P0, PT, R8, UR5, PT ;  /* 0x0000000508007c0c */ /* 0x000fe2000bf06270 */
[----:B------:R-:W-:-:S12]  /*3920*/  BSSY B0, `(.L_x_710) ;  /* 0x000002c000007945 */ /* 0x000fd80003800000 */
[----:B------:R1:W-:Y:S04]  /*3930*/  @P0 STS.128 [R238+0x10800], RZ ;  /* 0x010800ffee000388 */ /* 0x0003e80000000c00 */
[----:B------:R1:W-:Y:S04]  /*3940*/  @P0 STS.128 [R238+0x12800], RZ ;  /* 0x012800ffee000388 */ /* 0x0003e80000000c00 */
[----:B------:R1:W-:Y:S04]  /*3950*/  @P0 STS.128 [R238+0x14800], RZ ;  /* 0x014800ffee000388 */ /* 0x0003e80000000c00 */
[----:B------:R1:W-:Y:S01]  /*3960*/  @P0 STS.128 [R238+0x16800], RZ ;  /* 0x016800ffee000388 */ /* 0x0003e20000000c00 */
[----:B------:R-:W-:Y:S05]  /*3970*/  @P0 BRA `(.L_x_711) ;  /* 0x0000026000000947 */ /* 0x000fea0003800000 */
[----:B------:R-:W-:Y:S01]  /*3980*/  ISETP.GE.AND P4, PT, R240, c[0x0][0x220], PT ;  /* 0x00008800f0007a0c */ /* 0x000fe20003f86270 */
[----:B--2---:R-:W-:Y:S01]  /*3990*/  IMAD.U32 R15, RZ, RZ, UR20 ;  /* 0x00000014ff0f7e24 */ /* 0x004fe2000f8e00ff */
[----:B------:R-:W-:Y:S01]  /*39a0*/  ISETP.GE.AND P3, PT, R237, c[0x0][0x220], PT ;  /* 0x00008800ed007a0c */ /* 0x000fe20003f66270 */
[----:B------:R-:W-:Y:S01]  /*39b0*/  IMAD.U32 R9, RZ, RZ, UR20 ;  /* 0x00000014ff097e24 */ /* 0x000fe2000f8e00ff */
[----:B------:R-:W-:Y:S01]  /*39c0*/  ISETP.GE.AND P2, PT, R236, c[0x0][0x220], PT ;  /* 0x00008800ec007a0c */ /* 0x000fe20003f46270 */
[----:B------:R-:W-:Y:S01]  /*39d0*/  IMAD.U32 R8, RZ, RZ, UR19 ;  /* 0x00000013ff087e24 */ /* 0x000fe2000f8e00ff */
[----:B------:R-:W-:-:S07]  /*39e0*/  IADD3 R14, P0, R12, UR20, RZ ;  /* 0x000000140c0e7c10 */ /* 0x000fce000ff1e0ff */
[----:B------:R-:W-:Y:S01]  /*39f0*/  @!P4 LEA R18, P1, R15, R248, 0x1 ;  /* 0x000000f80f12c211 */ /* 0x000fe200078208ff */
[----:B------:R2:W-:Y:S01]  /*3a00*/  @P4 STS.128 [R238+0x10800], RZ ;  /* 0x010800ffee004388 */ /* 0x0005e20000000c00 */
[C---:B------:R-:W-:Y:S02]  /*3a10*/  @!P3 LEA R22, P5, R14.reuse, c[0x0][0x170], 0x1 ;  /* 0x00005c000e16ba11 */ /* 0x040fe400078a08ff */
[----:B------:R-:W-:Y:S02]  /*3a20*/  @!P4 LEA.HI.X R19, R9, R249, R8, 0x1, P1 ;  /* 0x000000f90913c211 */ /* 0x000fe400008f0c08 */
[----:B------:R-:W-:Y:S02]  /*3a30*/  IADD3.X R9, R11, UR19, RZ, P0, !PT ;  /* 0x000000130b097c10 */ /* 0x000fe400087fe4ff */
[----:B------:R-:W-:Y:S01]  /*3a40*/  ISETP.GE.AND P0, PT, R235, c[0x0][0x220], PT ;  /* 0x00008800eb007a0c */ /* 0x000fe20003f06270 */
[----:B------:R-:W-:Y:S01]  /*3a50*/  @!PT LDS RZ, [RZ] ;  /* 0x00000000fffff984 */ /* 0x000fe20000000800 */
[----:B------:R-:W-:Y:S01]  /*3a60*/  @!PT LDS RZ, [RZ] ;  /* 0x00000000fffff984 */ /* 0x000fe20000000800 */
[----:B------:R-:W-:Y:S01]  /*3a70*/  @!PT LDS RZ, [RZ] ;  /* 0x00000000fffff984 */ /* 0x000fe20000000800 */
[----:B------:R2:W-:Y:S01]  /*3a80*/  @!P4 LDGSTS.E.BYPASS.LTC128B.128 [R238+0x10800], [R18.64] ;  /* 0x1080000012eecfae */ /* 0x0005e2000b901d5e */
[----:B------:R-:W-:-:S02]  /*3a90*/  @!P2 LEA R20, P1, R14, c[0x0][0x170], 0x1 ;  /* 0x00005c000e14aa11 */ /* 0x000fc400078208ff */
[C-C-:B------:R-:W-:Y:S01]  /*3aa0*/  @!P3 LEA.HI.X R23, R14.reuse, c[0x0][0x174], R9.reuse, 0x1, P5 ;  /* 0x00005d000e17ba11 */ /* 0x140fe200028f0c09 */
[----:B------:R2:W-:Y:S01]  /*3ab0*/  @P3 STS.128 [R238+0x12800], RZ ;  /* 0x012800ffee003388 */ /* 0x0005e20000000c00 */
[----:B------:R-:W-:-:S03]  /*3ac0*/  @!P2 LEA.HI.X R21, R14, c[0x0][0x174], R9, 0x1, P1 ;  /* 0x00005d000e15aa11 */ /* 0x000fc600008f0c09 */
        /* <DEDUP_REMOVED lines=11> */
[----:B------:R-:W-:-:S04]  /*3b80*/  LEA R8, P0, R14, c[0x0][0x170], 0x1 ;  /* 0x00005c000e087a11 */ /* 0x000fc800078008ff */
[----:B------:R-:W-:-:S05]  /*3b90*/  LEA.HI.X R9, R14, c[0x0][0x174], R9, 0x1, P0 ;  /* 0x00005d000e097a11 */ /* 0x000fca00000f0c09 */
[----:B------:R-:W-:Y:S01]  /*3ba0*/  @!PT LDS RZ, [RZ] ;  /* 0x00000000fffff984 */ /* 0x000fe20000000800 */
[----:B------:R-:W-:Y:S01]  /*3bb0*/  @!PT LDS RZ, [RZ] ;  /* 0x00000000fffff984 */ /* 0x000fe20000000800 */
[----:B------:R-:W-:Y:S01]  /*3bc0*/  @!PT LDS RZ, [RZ] ;  /* 0x00000000fffff984 */ /* 0x000fe20000000800 */
[----:B------:R1:W-:Y:S04]  /*3bd0*/  LDGSTS.E.BYPASS.LTC128B.128 [R238+0x16800], [R8.64+0x180] ;  /* 0x1680018008ee7fae */ /* 0x0003e8000b901d5e */
.L_x_711:
[----:B------:R-:W-:Y:S05]  /*3be0*/  BSYNC B0 ;  /* 0x0000000000007941 */ /* 0x000fea0003800000 */
.L_x_710:
        /* <DEDUP_REMOVED lines=8> */
[----:B------:R-:W-:Y:S01]  /*3c70*/  USHF.L.U32 UR12, UR4, 0x5, URZ ;  /* 0x00000005040c7899 */ /* 0x000fe2000800063f */
[----:B------:R-:W-:Y:S01]  /*3c80*/  ISETP.GE.AND P3, PT, R237, c[0x0][0x220], PT ;  /* 0x00008800ed007a0c */ /* 0x000fe20003f66270 */
[----:B------:R-:W-:Y:S01]  /*3c90*/  UMOV UR11, 0x5 ;  /* 0x00000005000b7882 */ /* 0x000fe20000000000 */
[----:B------:R-:W-:Y:S01]  /*3ca0*/  ISETP.GE.AND P2, PT, R236, c[0x0][0x220], PT ;  /* 0x00008800ec007a0c */ /* 0x000fe20003f46270 */
[----:B------:R-:W-:-:S02]  /*3cb0*/  ULDC UR8, c[0x0][0x1a4] ;  /* 0x0000690000087ab9 */ /* 0x000fc40000000800 */
[----:B------:R-:W-:Y:S01]  /*3cc0*/  USHF.L.U64.HI UR8, UR4, UR11, UR8 ;  /* 0x0000000b04087299 */ /* 0x000fe20008010208 */
[----:B-1----:R-:W-:Y:S01]  /*3cd0*/  IMAD.U32 R9, RZ, RZ, UR12 ;  /* 0x0000000cff097e24 */ /* 0x002fe2000f8e00ff */
[----:B------:R-:W-:-:S04]  /*3ce0*/  IADD3 R8, P0, R12, UR12, RZ ;  /* 0x0000000c0c087c10 */ /* 0x000fc8000ff1e0ff */
[----:B------:R-:W-:Y:S01]  /*3cf0*/  IMAD.U32 R6, RZ, RZ, UR8 ;  /* 0x00000008ff067e24 */ /* 0x000fe2000f8e00ff */
[C---:B--2---:R-:W-:Y:S01]  /*3d00*/  @!P4 LEA R14, P1, R9.reuse, R248, 0x1 ;  /* 0x000000f8090ec211 */ /* 0x044fe200078208ff */
        /* <DEDUP_REMOVED lines=30> */
.L_x_713:
[----:B------:R-:W-:Y:S05]  /*3ef0*/  BSYNC B0 ;  /* 0x0000000000007941 */ /* 0x000fea0003800000 */
.L_x_712:
[----:B------:R-:W-:Y:S01]  /*3f00*/  ISETP.GE.AND P0, PT, R4, UR5, PT ;  /* 0x0000000504007c0c */ /* 0x000fe2000bf06270 */
[----:B------:R-:W-:Y:S01]  /*3f10*/  BSSY B0, `(.L_x_714) ;  /* 0x0000030000007945 */ /* 0x000fe20003800000 */
[----:B-12---:R-:W-:-:S04]  /*3f20*/  LEA.HI R15, R10, R3, RZ, 0x5 ;  /* 0x000000030a0f7211 */ /* 0x006fc800078f28ff */
[----:B------:R-:W-:-:S07]  /*3f30*/  SHF.R.S32.HI R15, RZ, 0x5, R15 ;  /* 0x00000005ff0f7819 */ /* 0x000fce000001140f */
[----:B------:R1:W-:Y:S04]  /*3f40*/  @P0 STS.128 [R238+0x11800], RZ ;  /* 0x011800ffee000388 */ /* 0x0003e80000000c00 */
[----:B------:R1:W-:Y:S04]  /*3f50*/  @P0 STS.128 [R238+0x13800], RZ ;  /* 0x013800ffee000388 */ /* 0x0003e80000000c00 */
[----:B------:R1:W-:Y:S04]  /*3f60*/  @P0 STS.128 [R238+0x15800], RZ ;  /* 0x015800ffee000388 */ /* 0x0003e80000000c00 */
[----:B------:R1:W-:Y:S01]  /*3f70*/  @P0 STS.128 [R238+0x17800], RZ ;  /* 0x017800ffee000388 */ /* 0x0003e20000000c00 */
[----:B------:R-:W-:Y:S05]  /*3f80*/  @P0 BRA `(.L_x_715) ;  /* 0x0000028000000947 */ /* 0x000fea0003800000 */
[----:B------:R-:W-:Y:S01]  /*3f90*/  ISETP.GE.AND P4, PT, R240, c[0x0][0x220], PT ;  /* 0x00008800f0007a0c */ /* 0x000fe20003f86270 */
[----:B------:R-:W-:Y:S01]  /*3fa0*/  IMAD.MOV.U32 R9, RZ, RZ, c[0x0][0x1a0] ;  /* 0x00006800ff097624 */ /* 0x000fe200078e00ff */
[----:B------:R-:W-:Y:S01]  /*3fb0*/  ISETP.GE.AND P3, PT, R237, c[0x0][0x220], PT ;  /* 0x00008800ed007a0c */ /* 0x000fe20003f66270 */
[----:B------:R-:W-:Y:S01]  /*3fc0*/  IMAD.MOV.U32 R4, RZ, RZ, c[0x0][0x1a4] ;  /* 0x00006900ff047624 */ /* 0x000fe200078e00ff */
[----:B------:R-:W-:-:S02]  /*3fd0*/  ISETP.GE.AND P2, PT, R236, c[0x0][0x220], PT ;  /* 0x00008800ec007a0c */ /* 0x000fc40003f46270 */
[----:B------:R-:W-:Y:S01]  /*3fe0*/  MOV R10, R12 ;  /* 0x0000000c000a7202 */ /* 0x000fe20000000f00 */
[----:B------:R-:W-:Y:S01]  /*3ff0*/  IMAD R6, R4, 0x30, RZ ;  /* 0x0000003004067824 */ /* 0x000fe200078e02ff */
[----:B------:R-:W-:-:S03]  /*4000*/  ISETP.GE.AND P0, PT, R235, c[0x0][0x220], PT ;  /* 0x00008800eb007a0c */ /* 0x000fc60003f06270 */
[C---:B------:R-:W-:Y:S02]  /*4010*/  IMAD.WIDE.U32 R10, R9.reuse, 0x30, R10 ;  /* 0x00000030090a7825 */ /* 0x040fe400078e000a */
[----:B------:R2:W-:Y:S02]  /*4020*/  @P4 STS.128 [R238+0x11800], RZ ;  /* 0x011800ffee004388 */ /* 0x0005e40000000c00 */
[----:B------:R-:W-:Y:S01]  /*4030*/  @!P4 IMAD.WIDE.U32 R8, R9, 0x60, R248 ;  /* 0x000000600908c825 */ /* 0x000fe200078e00f8 */
[C---:B------:R-:W-:Y:S02]  /*4040*/  @!P3 LEA R18, P5, R10.reuse, c[0x0][0x170], 0x1 ;  /* 0x00005c000a12ba11 */ /* 0x040fe400078a08ff */
[----:B------:R-:W-:Y:S01]  /*4050*/  @!P2 LEA R12, P1, R10, c[0x0][0x170], 0x1 ;  /* 0x00005c000a0caa11 */ /* 0x000fe200078208ff */
[----:B------:R-:W-:Y:S02]  /*4060*/  @!P4 IMAD R4, R4, 0x60, RZ ;  /* 0x000000600404c824 */ /* 0x000fe400078e02ff */
[----:B------:R-:W-:-:S03]  /*4070*/  IMAD.IADD R6, R11, 0x1, R6 ;  /* 0x000000010b067824 */ /* 0x000fc600078e0206 */
[----:B------:R-:W-:Y:S02]  /*4080*/  @!P4 IADD3 R9, R9, R4, RZ ;  /* 0x000000040909c210 */ /* 0x000fe40007ffe0ff */
        /* <DEDUP_REMOVED lines=24> */
.L_x_715:
[----:B------:R-:W-:Y:S05]  /*4210*/  BSYNC B0 ;  /* 0x0000000000007941 */ /* 0x000fea0003800000 */
.L_x_714:
[C---:B------:R-:W-:Y:S01]  /*4220*/  IMAD.SHL.U32 R4, R2.reuse, 0x40, RZ ;  /* 0x0000004002047824 */ /* 0x040fe200078e00ff */
[----:B------:R-:W-:Y:S01]  /*4230*/  R2P PR, R2, 0x6 ;  /* 0x0000000602007804 */ /* 0x000fe20000000000 */
[----:B------:R-:W-:Y:S01]  /*4240*/  IMAD.SHL.U32 R16, R16, 0x8, RZ ;  /* 0x0000000810107824 */ /* 0x000fe200078e00ff */
[----:B------:R-:W0:Y:S01]  /*4250*/  LDGDEPBAR ;  /* 0x00000000000079af */ /* 0x000e220000000000 */
[----:B------:R-:W-:Y:S01]  /*4260*/  IMAD R234, R15, 0x400, R0 ;  /* 0x000004000fea7824 */ /* 0x000fe200078e0200 */
[----:B--2---:R-:W-:Y:S01]  /*4270*/  LOP3.LUT R9, R4, 0x1c0, RZ, 0xc0, !PT ;  /* 0x000001c004097812 */ /* 0x004fe200078ec0ff */
[----:B------:R-:W-:Y:S01]  /*4280*/  IMAD.SHL.U32 R3, R3, 0x2, RZ ;  /* 0x0000000203037824 */ /* 0x000fe200078e00ff */
[----:B------:R-:W-:Y:S01]  /*4290*/  UISETP.GE.AND UP0, UPT, UR26, 0x2, UPT ;  /* 0x000000021a00788c */ /* 0x000fe2000bf06270 */
[----:B------:R-:W-:Y:S01]  /*42a0*/  IMAD.SHL.U32 R234, R234, 0x2, RZ ;  /* 0x00000002eaea7824 */ /* 0x000fe200078e00ff */
[----:B------:R-:W-:Y:S02]  /*42b0*/  LOP3.LUT R4, R9, 0x8, R16, 0xf8, !PT ;  /* 0x0000000809047812 */ /* 0x000fe400078ef810 */
[----:B------:R-:W-:Y:S01]  /*42c0*/  SHF.R.U32.HI R9, RZ, 0x3, R9 ;  /* 0x00000003ff097819 */ /* 0x000fe20000011609 */
[--C-:B------:R-:W-:Y:S01]  /*42d0*/  IMAD R232, R7, 0x2, R234.reuse ;  /* 0x0000000207e87824 */ /* 0x100fe200078e02ea */
[----:B------:R-:W-:Y:S01]  /*42e0*/  LDSM.16.M88.4 R72, [R234] ;  /* 0x00000000ea48783b */ /* 0x000fe20000000200 */
[C---:B------:R-:W-:Y:S01]  /*42f0*/  IMAD R230, R5.reuse, 0x2, R234 ;  /* 0x0000000205e67824 */ /* 0x040fe200078e02ea */
[----:B------:R-:W-:Y:S01]  /*4300*/  LOP3.LUT R4, R4, R9, RZ, 0x3c, !PT ;  /* 0x0000000904047212 */ /* 0x000fe200078e3cff */
[----:B------:R-:W-:Y:S01]  /*4310*/  IMAD R229, R5, 0x2, R232 ;  /* 0x0000000205e57824 */ /* 0x000fe200078e02e8 */
[----:B------:R-:W-:Y:S01]  /*4320*/  LDSM.16.M88.4 R52, [R232] ;  /* 0x00000000e834783b */ /* 0x000fe20000000200 */
[----:B------:R-:W-:-:S02]  /*4330*/  LOP3.LUT R3, R3, 0x6, RZ, 0xc0, !PT ;  /* 0x0000000603037812 */ /* 0x000fc400078ec0ff */
[----:B------:R-:W-:Y:S02]  /*4340*/  IMAD R233, R233, 0x200, R4 ;  /* 0x00000200e9e97824 */ /* 0x000fe400078e0204 */
[----:B------:R-:W-:Y:S02]  /*4350*/  IMAD.U32 R4, RZ, RZ, UR26 ;  /* 0x0000001aff047e24 */ /* 0x000fe4000f8e00ff */
[----:B------:R-:W-:Y:S02]  /*4360*/  IMAD.SHL.U32 R233, R233, 0x2, RZ ;  /* 0x00000002e9e97824 */ /* 0x000fe400078e00ff */
[----:B------:R-:W-:-:S03]  /*4370*/  IMAD R4, R4, 0x40, R3 ;  /* 0x0000004004047824 */ /* 0x000fc600078e0203 */
[----:B------:R-:W2:Y:S01]  /*4380*/  LDSM.16.M88.4 R44, [R233+0x8000] ;  /* 0x00800000e92c783b */ /* 0x000ea20000000200 */
[C---:B------:R-:W-:Y:S02]  /*4390*/  IADD3 R2, R233.reuse, 0x8000, RZ ;  /* 0x00008000e9027810 */ /* 0x040fe40007ffe0ff */
[----:B------:R-:W-:Y:S01]  /*43a0*/  IADD3 R231, R233, 0x8020, RZ ;  /* 0x00008020e9e77810 */ /* 0x000fe20007ffe0ff */
[----:B------:R-:W5:Y:S01]  /*43b0*/  LDSM.16.M88.4 R36, [R233+0x8800] ;  /* 0x00880000e924783b */ /* 0x000f620000000200 */
[----:B------:R-:W-:Y:S01]  /*43c0*/  @P1 IADD3 R231, R2, -0x20, RZ ;  /* 0xffffffe002e71810 */ /* 0x000fe20007ffe0ff */
[----:B------:R-:W-:Y:S01]  /*43d0*/  IMAD.MOV.U32 R2, RZ, RZ, 0x40 ;  /* 0x00000040ff027424 */ /* 0x000fe200078e00ff */
[C---:B------:R-:W-:Y:S01]  /*43e0*/  IADD3 R6, R4.reuse, -0x3f, RZ ;  /* 0xffffffc104067810 */ /* 0x040fe20007ffe0ff */
[----:B------:R-:W1:Y:S01]  /*43f0*/  LDSM.16.M88.4 R28, [R233+0x9000] ;  /* 0x00900000e91c783b */ /* 0x000e620000000200 */
[----:B------:R-:W-:Y:S02]  /*4400*/  IADD3 R3, R4, -0x38, RZ ;  /* 0xffffffc804037810 */ /* 0x000fe40007ffe0ff */
[----:B------:R-:W-:Y:S01]  /*4410*/  SEL R2, R2, 0xffffffc0, !P2 ;  /* 0xffffffc002027807 */ /* 0x000fe20005000000 */
[----:B------:R-:W3:Y:S01]  /*4420*/  LDSM.16.M88.4 R8, [R233+0x9800] ;  /* 0x00980000e908783b */ /* 0x000ee20000000200 */
[----:B------:R-:W-:-:S02]  /*4430*/  ISETP.GE.AND P0, PT, R6, UR7, PT ;  /* 0x0000000706007c0c */ /* 0x000fc4000bf06270 */
[----:B------:R-:W-:Y:S01]  /*4440*/  IADD3 R6, R4, -0x28, RZ ;  /* 0xffffffd804067810 */ /* 0x000fe20007ffe0ff */
[----:B------:R-:W4:Y:S01]  /*4450*/  LDSM.16.M88.4 R60, [R231] ;  /* 0x00000000e73c783b */ /* 0x000f220000000200 */
[----:B------:R-:W-:Y:S01]  /*4460*/  IMAD.IADD R227, R233, 0x1, R2 ;  /* 0x00000001e9e37824 */ /* 0x000fe200078e0202 */
[----:B------:R-:W-:Y:S01]  /*4470*/  ISETP.GE.AND P6, PT, R3, UR7, PT ;  /* 0x0000000703007c0c */ /* 0x000fe2000bfc6270 */
[----:B------:R-:W-:Y:S01]  /*4480*/  IMAD.IADD R220, R2, 0x1, R231 ;  /* 0x0000000102dc7824 */ /* 0x000fe200078e02e7 */
[----:B------:R-:W1:Y:S01]  /*4490*/  LDSM.16.M88.4 R20, [R231+0x800] ;  /* 0x00080000e714783b */ /* 0x000e620000000200 */
[----:B------:R-:W-:Y:S02]  /*44a0*/  IADD3 R2, R4, -0x37, RZ ;  /* 0xffffffc904027810 */ /* 0x000fe40007ffe0ff */
[----:B------:R-:W-:Y:S01]  /*44b0*/  ISETP.GE.AND P2, PT, R6, UR7, PT ;  /* 0x0000000706007c0c */ /* 0x000fe2000bf46270 */
[----:B------:R-:W1:Y:S01]  /*44c0*/  LDSM.16.M88.4 R64, [R231+0x1000] ;  /* 0x00100000e740783b */ /* 0x000e620000000200 */
[----:B------:R-:W-:-:S02]  /*44d0*/  ISETP.GE.AND P5, PT, R2, UR7, PT ;  /* 0x0000000702007c0c */ /* 0x000fc4000bfa6270 */
[C---:B------:R-:W-:Y:S01]  /*44e0*/  IADD3 R2, R4.reuse, -0x2f, RZ ;  /* 0xffffffd104027810 */ /* 0x040fe20007ffe0ff */
[----:B------:R-:W3:Y:S01]  /*44f0*/  LDSM.16.M88.4 R56, [R231+0x1800] ;  /* 0x00180000e738783b */ /* 0x000ee20000000200 */
[C---:B------:R-:W-:Y:S02]  /*4500*/  IADD3 R3, R4.reuse, -0x30, RZ ;  /* 0xffffffd004037810 */ /* 0x040fe40007ffe0ff */
[----:B------:R-:W-:Y:S01]  /*4510*/  IADD3 R6, R4, -0x20, RZ ;  /* 0xffffffe004067810 */ /* 0x000fe20007ffe0ff */
[----:B------:R-:W-:Y:S01]  /*4520*/  LDSM.16.M88.4 R12, [R227+0x8000] ;  /* 0x00800000e30c783b */ /* 0x000fe20000000200 */
[----:B------:R-:W-:Y:S02]  /*4530*/  ISETP.GE.AND P3, PT, R2, UR7, PT ;  /* 0x0000000702007c0c */ /* 0x000fe4000bf66270 */
[----:B------:R-:W-:Y:S01]  /*4540*/  IADD3 R2, R4, -0x27, RZ ;  /* 0xffffffd904027810 */ /* 0x000fe20007ffe0ff */
[----:B------:R-:W-:Y:S01]  /*4550*/  LDSM.16.M88.4 R16, [R227+0x8800] ;  /* 0x00880000e310783b */ /* 0x000fe20000000200 */
[----:B------:R-:W-:-:S02]  /*4560*/  ISETP.GE.AND P4, PT, R3, UR7, PT ;  /* 0x0000000703007c0c */ /* 0x000fc4000bf86270 */
[C---:B------:R-:W-:Y:S01]  /*4570*/  IADD3 R223, R231.reuse, 0x800, RZ ;  /* 0x00000800e7df7810 */ /* 0x040fe20007ffe0ff */
[C---:B--2---:R-:W-:Y:S01]  /*4580*/  HMMA.16816.F32 R48, R72.reuse, R44, RZ ;  /* 0x0000002c4830723c */ /* 0x044fe200000018ff */
[----:B------:R-:W-:Y:S01]  /*4590*/  LDSM.16.M88.4 R76, [R220+0x3000] ;  /* 0x00300000dc4c783b */ /* 0x000fe20000000200 */
[C---:B------:R-:W-:Y:S02]  /*45a0*/  IADD3 R222, R231.reuse, 0x1000, RZ ;  /* 0x00001000e7de7810 */ /* 0x040fe40007ffe0ff */
[C---:B------:R-:W-:Y:S01]  /*45b0*/  IADD3 R221, R231.reuse, 0x1800, RZ ;  /* 0x00001800e7dd7810 */ /* 0x040fe20007ffe0ff */
[----:B------:R-:W-:Y:S01]  /*45c0*/  LDSM.16.M88.4 R68, [R233+0xd000] ;  /* 0x00d00000e944783b */ /* 0x000fe20000000200 */
[C---:B------:R-:W-:Y:S02]  /*45d0*/  IADD3 R219, R231.reuse, 0x2000, RZ ;  /* 0x00002000e7db7810 */ /* 0x040fe40007ffe0ff */
[----:B------:R-:W-:Y:S01]  /*45e0*/  HMMA.16816.F32 R44, R72, R46, RZ ;  /* 0x0000002e482c723c */ /* 0x000fe200000018ff */
[----:B------:R-:W-:Y:S01]  /*45f0*/  LDSM.16.M88.4 R80, [R227+0xd800] ;  /* 0x00d80000e350783b */ /* 0x000fe20000000200 */
[----:B------:R-:W-:-:S02]  /*4600*/  IADD3 R218, R231, 0x2800, RZ ;  /* 0x00002800e7da7810 */ /* 0x000fc40007ffe0ff */
[C---:B------:R-:W-:Y:S02]  /*4610*/  IADD3 R217, R231.reuse, 0x3000, RZ ;  /* 0x00003000e7d97810 */ /* 0x040fe40007ffe0ff */
[C---:B------:R-:W-:Y:S02]  /*4620*/  IADD3 R216, R231.reuse, 0x3800, RZ ;  /* 0x00003800e7d87810 */ /* 0x040fe40007ffe0ff */
[C---:B-----5:R-:W-:Y:S01]  /*4630*/  HMMA.16816.F32 R40, R72.reuse, R36, RZ ;  /* 0x000000244828723c */ /* 0x060fe200000018ff */
[C---:B------:R-:W-:Y:S02]  /*4640*/  IADD3 R215, R231.reuse, 0x4000, RZ ;  /* 0x00004000e7d77810 */ /* 0x040fe40007ffe0ff */
[C---:B------:R-:W-:Y:S02]  /*4650*/  IADD3 R214, R231.reuse, 0x4800, RZ ;  /* 0x00004800e7d67810 */ /* 0x040fe40007ffe0ff */
[C---:B------:R-:W-:Y:S02]  /*4660*/  IADD3 R213, R231.reuse, 0x5000, RZ ;  /* 0x00005000e7d57810 */ /* 0x040fe40007ffe0ff */
[C---:B------:R-:W-:Y:S01]  /*4670*/  IADD3 R212, R231.reuse, 0x5800, RZ ;  /* 0x00005800e7d47810 */ /* 0x040fe20007ffe0ff */
[----:B-1----:R-:W-:Y:S01]  /*4680*/  HMMA.16816.F32 R32, R72, R28, RZ ;  /* 0x0000001c4820723c */ /* 0x002fe200000018ff */
[----:B------:R-:W-:-:S02]  /*4690*/  IADD3 R211, R231, 0x6000, RZ ;  /* 0x00006000e7d37810 */ /* 0x000fc40007ffe0ff */
[C---:B------:R-:W-:Y:S02]  /*46a0*/  IADD3 R210, R231.reuse, 0x6800, RZ ;  /* 0x00006800e7d27810 */ /* 0x040fe40007ffe0ff */
[C---:B------:R-:W-:Y:S02]  /*46b0*/  IADD3 R209, R231.reuse, 0x7000, RZ ;  /* 0x00007000e7d17810 */ /* 0x040fe40007ffe0ff */
[----:B------:R-:W-:Y:S01]  /*46c0*/  IADD3 R208, R231, 0x7800, RZ ;  /* 0x00007800e7d07810 */ /* 0x000fe20007ffe0ff */
[C---:B------:R-:W-:Y:S08]  /*46d0*/  HMMA.16816.F32 R36, R72.reuse, R38, RZ ;  /* 0x000000264824723c */ /* 0x040ff000000018ff */
[C---:B------:R-:W-:Y:S08]  /*46e0*/  HMMA.16816.F32 R28, R72.reuse, R30, RZ ;  /* 0x0000001e481c723c */ /* 0x040ff000000018ff */
[C---:B---3--:R-:W-:Y:S08]  /*46f0*/  HMMA.16816.F32 R24, R72.reuse, R8, RZ ;  /* 0x000000084818723c */ /* 0x048ff000000018ff */
[----:B------:R-:W-:Y:S01]  /*4700*/  HMMA.16816.F32 R72, R72, R10, RZ ;  /* 0x0000000a4848723c */ /* 0x000fe200000018ff */
[----:B------:R-:W1:Y:S07]  /*4710*/  LDSM.16.M88.4 R8, [R230] ;  /* 0x00000000e608783b */ /* 0x000e6e0000000200 */
[C---:B----4-:R-:W-:Y:S08]  /*4720*/  HMMA.16816.F32 R48, R52.reuse, R60, R48 ;  /* 0x0000003c3430723c */ /* 0x050ff00000001830 */
[C---:B------:R-:W-:Y:S01]  /*4730*/  HMMA.16816.F32 R44, R52.reuse, R62, R44 ;  /* 0x0000003e342c723c */ /* 0x040fe2000000182c */
[----:B------:R-:W2:Y:S07]  /*4740*/  LDSM.16.M88.4 R60, [R227+0x9000] ;  /* 0x00900000e33c783b */ /* 0x000eae0000000200 */
[C---:B------:R-:W-:Y:S08]  /*4750*/  HMMA.16816.F32 R40, R52.reuse, R20, R40 ;  /* 0x000000143428723c */ /* 0x040ff00000001828 */
[C---:B------:R-:W-:Y:S01]  /*4760*/  HMMA.16816.F32 R36, R52.reuse, R22, R36 ;  /* 0x000000163424723c */ /* 0x040fe20000001824 */
[----:B------:R-:W3:Y:S07]  /*4770*/  LDSM.16.M88.4 R20, [R227+0x9800] ;  /* 0x00980000e314783b */ /* 0x000eee0000000200 */
[C---:B------:R-:W-:Y:S08]  /*4780*/  HMMA.16816.F32 R32, R52.reuse, R64, R32 ;  /* 0x000000403420723c */ /* 0x040ff00000001820 */
[C---:B------:R-:W-:Y:S01]  /*4790*/  HMMA.16816.F32 R28, R52.reuse, R66, R28 ;  /* 0x00000042341c723c */ /* 0x040fe2000000181c */
[----:B------:R-:W-:Y:S07]  /*47a0*/  LDSM.16.M88.4 R64, [R227+0xb800] ;  /* 0x00b80000e340783b */ /* 0x000fee0000000200 */
[C---:B------:R-:W-:Y:S08]  /*47b0*/  HMMA.16816.F32 R24, R52.reuse, R56, R24 ;  /* 0x000000383418723c */ /* 0x040ff00000001818 */
[----:B------:R-:W-:Y:S01]  /*47c0*/  HMMA.16816.F32 R72, R52, R58, R72 ;  /* 0x0000003a3448723c */ /* 0x000fe20000001848 */
[----:B------:R-:W-:Y:S04]  /*47d0*/  LDSM.16.M88.4 R52, [R229] ;  /* 0x00000000e534783b */ /* 0x000fe80000000200 */
[----:B------:R-:W-:Y:S03]  /*47e0*/  LDSM.16.M88.4 R56, [R220+0x800] ;  /* 0x00080000dc38783b */ /* 0x000fe60000000200 */
[C---:B-1----:R-:W-:Y:S08]  /*47f0*/  HMMA.16816.F32 R48, R8.reuse, R12, R48 ;  /* 0x0000000c0830723c */ /* 0x042ff00000001830 */
[C---:B------:R-:W-:Y:S01]  /*4800*/  HMMA.16816.F32 R44, R8.reuse, R14, R44 ;  /* 0x0000000e082c723c */ /* 0x040fe2000000182c */
[----:B------:R-:W1:Y:S07]  /*4810*/  LDSM.16.M88.4 R12, [R220] ;  /* 0x00000000dc0c783b */ /* 0x000e6e0000000200 */
[C---:B------:R-:W-:Y:S08]  /*4820*/  HMMA.16816.F32 R40, R8.reuse, R16, R40 ;  /* 0x000000100828723c */ /* 0x040ff00000001828 */
[C---:B------:R-:W-:Y:S01]  /*4830*/  HMMA.16816.F32 R36, R8.reuse, R18, R36 ;  /* 0x000000120824723c */ /* 0x040fe20000001824 */
[----:B------:R-:W4:Y:S07]  /*4840*/  LDSM.16.M88.4 R16, [R220+0x1000] ;  /* 0x00100000dc10783b */ /* 0x000f2e0000000200 */
[C---:B--2---:R-:W-:Y:S08]  /*4850*/  HMMA.16816.F32 R32, R8.reuse, R60, R32 ;  /* 0x0000003c0820723c */ /* 0x044ff00000001820 */
[C---:B------:R-:W-:Y:S01]  /*4860*/  HMMA.16816.F32 R28, R8.reuse, R62, R28 ;  /* 0x0000003e081c723c */ /* 0x040fe2000000181c */
[----:B------:R-:W2:Y:S07]  /*4870*/  LDSM.16.M88.4 R60, [R220+0x1800] ;  /* 0x00180000dc3c783b */ /* 0x000eae0000000200 */
[C---:B---3--:R-:W-:Y:S08]  /*4880*/  HMMA.16816.F32 R24, R8.reuse, R20, R24 ;  /* 0x000000140818723c */ /* 0x048ff00000001818 */
[----:B------:R-:W-:Y:S01]  /*4890*/  HMMA.16816.F32 R72, R8, R22, R72 ;  /* 0x000000160848723c */ /* 0x000fe20000001848 */
[----:B------:R-:W-:Y:S04]  /*48a0*/  LDSM.16.M88.4 R8, [R234+0x2000] ;  /* 0x00200000ea08783b */ /* 0x000fe80000000200 */
[----:B------:R-:W3:Y:S03]  /*48b0*/  LDSM.16.M88.4 R20, [R233+0xa000] ;  /* 0x00a00000e914783b */ /* 0x000ee60000000200 */
[C---:B-1----:R-:W-:Y:S08]  /*48c0*/  HMMA.16816.F32 R48, R52.reuse, R12, R48 ;  /* 0x0000000c3430723c */ /* 0x042ff00000001830 */
[C---:B------:R-:W-:Y:S01]  /*48d0*/  HMMA.16816.F32 R44, R52.reuse, R14, R44 ;  /* 0x0000000e342c723c */ /* 0x040fe2000000182c */
[----:B------:R-:W1:Y:S07]  /*48e0*/  LDSM.16.M88.4 R12, [R233+0xa800] ;  /* 0x00a80000e90c783b */ /* 0x000e6e0000000200 */
[C---:B------:R-:W-:Y:S08]  /*48f0*/  HMMA.16816.F32 R40, R52.reuse, R56, R40 ;  /* 0x000000383428723c */ /* 0x040ff00000001828 */
[C---:B------:R-:W-:Y:S01]  /*4900*/  HMMA.16816.F32 R36, R52.reuse, R58, R36 ;  /* 0x0000003a3424723c */ /* 0x040fe20000001824 */
[----:B------:R-:W5:Y:S07]  /*4910*/  LDSM.16.M88.4 R56, [R233+0xb000] ;  /* 0x00b00000e938783b */ /* 0x000f6e0000000200 */
[C---:B----4-:R-:W-:Y:S08]  /*4920*/  HMMA.16816.F32 R32, R52.reuse, R16, R32 ;  /* 0x000000103420723c */ /* 0x050ff00000001820 */
[C---:B------:R-:W-:Y:S01]  /*4930*/  HMMA.16816.F32 R28, R52.reuse, R18, R28 ;  /* 0x00000012341c723c */ /* 0x040fe2000000181c */
[----:B------:R-:W4:Y:S07]  /*4940*/  LDSM.16.M88.4 R16, [R233+0xb800] ;  /* 0x00b80000e910783b */ /* 0x000f2e0000000200 */
[C---:B--2---:R-:W-:Y:S08]  /*4950*/  HMMA.16816.F32 R24, R52.reuse, R60, R24 ;  /* 0x0000003c3418723c */ /* 0x044ff00000001818 */
[----:B------:R-:W-:Y:S01]  /*4960*/  HMMA.16816.F32 R72, R52, R62, R72 ;  /* 0x0000003e3448723c */ /* 0x000fe20000001848 */
[----:B------:R-:W-:Y:S04]  /*4970*/  LDSM.16.M88.4 R52, [R231+0x2000] ;  /* 0x00200000e734783b */ /* 0x000fe80000000200 */
[----:B------:R-:W-:Y:S03]  /*4980*/  LDSM.16.M88.4 R60, [R231+0x3000] ;  /* 0x00300000e73c783b */ /* 0x000fe60000000200 */
[C---:B---3--:R-:W-:Y:S08]  /*4990*/  HMMA.16816.F32 R48, R8.reuse, R20, R48 ;  /* 0x000000140830723c */ /* 0x048ff00000001830 */
[C---:B------:R-:W-:Y:S01]  /*49a0*/  HMMA.16816.F32 R44, R8.reuse, R22, R44 ;  /* 0x00000016082c723c */ /* 0x040fe2000000182c */
[----:B------:R-:W2:Y:S07]  /*49b0*/  LDSM.16.M88.4 R20, [R232+0x2000] ;  /* 0x00200000e814783b */ /* 0x000eae0000000200 */
[C---:B-1----:R-:W-:Y:S08]  /*49c0*/  HMMA.16816.F32 R40, R8.reuse, R12, R40 ;  /* 0x0000000c0828723c */ /* 0x042ff00000001828 */
[C---:B------:R-:W-:Y:S01]  /*49d0*/  HMMA.16816.F32 R36, R8.reuse, R14, R36 ;  /* 0x0000000e0824723c */ /* 0x040fe20000001824 */
[----:B------:R-:W1:Y:S07]  /*49e0*/  LDSM.16.M88.4 R12, [R231+0x2800] ;  /* 0x00280000e70c783b */ /* 0x000e6e0000000200 */
[C---:B-----5:R-:W-:Y:S08]  /*49f0*/  HMMA.16816.F32 R32, R8.reuse, R56, R32 ;  /* 0x000000380820723c */ /* 0x060ff00000001820 */
[C---:B------:R-:W-:Y:S01]  /*4a00*/  HMMA.16816.F32 R28, R8.reuse, R58, R28 ;  /* 0x0000003a081c723c */ /* 0x040fe2000000181c */
[----:B------:R-:W3:Y:S07]  /*4a10*/  LDSM.16.M88.4 R56, [R231+0x3800] ;  /* 0x00380000e738783b */ /* 0x000eee0000000200 */
[C---:B----4-:R-:W-:Y:S08]  /*4a20*/  HMMA.16816.F32 R24, R8.reuse, R16, R24 ;  /* 0x000000100818723c */ /* 0x050ff00000001818 */
[----:B------:R-:W-:Y:S01]  /*4a30*/  HMMA.16816.F32 R72, R8, R18, R72 ;  /* 0x000000120848723c */ /* 0x000fe20000001848 */
[----:B------:R-:W-:Y:S04]  /*4a40*/  LDSM.16.M88.4 R16, [R230+0x2000] ;  /* 0x00200000e610783b */ /* 0x000fe80000000200 */
[----:B------:R-:W4:Y:S03]  /*4a50*/  LDSM.16.M88.4 R8, [R227+0xa000] ;  /* 0x00a00000e308783b */ /* 0x000f260000000200 */
[C---:B--2---:R-:W-:Y:S08]  /*4a60*/  HMMA.16816.F32 R48, R20.reuse, R52, R48 ;  /* 0x000000341430723c */ /* 0x044ff00000001830 */
[C---:B------:R-:W-:Y:S01]  /*4a70*/  HMMA.16816.F32 R44, R20.reuse, R54, R44 ;  /* 0x00000036142c723c */ /* 0x040fe2000000182c */
[----:B------:R-:W2:Y:S07]  /*4a80*/  LDSM.16.M88.4 R52, [R227+0xa800] ;  /* 0x00a80000e334783b */ /* 0x000eae0000000200 */
[C---:B-1----:R-:W-:Y:S08]  /*4a90*/  HMMA.16816.F32 R40, R20.reuse, R12, R40 ;  /* 0x0000000c1428723c */ /* 0x042ff00000001828 */
[C---:B------:R-:W-:Y:S01]  /*4aa0*/  HMMA.16816.F32 R36, R20.reuse, R14, R36 ;  /* 0x0000000e1424723c */ /* 0x040fe20000001824 */
[----:B------:R-:W1:Y:S07]  /*4ab0*/  LDSM.16.M88.4 R12, [R227+0xb000] ;  /* 0x00b00000e30c783b */ /* 0x000e6e0000000200 */
[C---:B------:R-:W-:Y:S08]  /*4ac0*/  HMMA.16816.F32 R32, R20.reuse, R60, R32 ;  /* 0x0000003c1420723c */ /* 0x040ff00000001820 */
[C---:B------:R-:W-:Y:S01]  /*4ad0*/  HMMA.16816.F32 R28, R20.reuse, R62, R28 ;  /* 0x0000003e141c723c */ /* 0x040fe2000000181c */
[----:B------:R-:W-:Y:S07]  /*4ae0*/  LDSM.16.M88.4 R60, [R220+0x3800] ;  /* 0x00380000dc3c783b */ /* 0x000fee0000000200 */
[C---:B---3--:R-:W-:Y:S08]  /*4af0*/  HMMA.16816.F32 R24, R20.reuse, R56, R24 ;  /* 0x000000381418723c */ /* 0x048ff00000001818 */
[----:B------:R-:W-:Y:S01]  /*4b00*/  HMMA.16816.F32 R72, R20, R58, R72 ;  /* 0x0000003a1448723c */ /* 0x000fe20000001848 */
[----:B------:R-:W-:Y:S04]  /*4b10*/  LDSM.16.M88.4 R56, [R229+0x2000] ;  /* 0x00200000e538783b */ /* 0x000fe80000000200 */
[----:B------:R-:W3:Y:S03]  /*4b20*/  LDSM.16.M88.4 R20, [R220+0x2000] ;  /* 0x00200000dc14783b */ /* 0x000ee60000000200 */
[C---:B----4-:R-:W-:Y:S08]  /*4b30*/  HMMA.16816.F32 R48, R16.reuse, R8, R48 ;  /* 0x000000081030723c */ /* 0x050ff00000001830 */
[C---:B------:R-:W-:Y:S01]  /*4b40*/  HMMA.16816.F32 R44, R16.reuse, R10, R44 ;  /* 0x0000000a102c723c */ /* 0x040fe2000000182c */
[----:B------:R-:W4:Y:S07]  /*4b50*/  LDSM.16.M88.4 R8, [R220+0x2800] ;  /* 0x00280000dc08783b */ /* 0x000f2e0000000200 */
[C---:B--2---:R-:W-:Y:S08]  /*4b60*/  HMMA.16816.F32 R40, R16.reuse, R52, R40 ;  /* 0x000000341028723c */ /* 0x044ff00000001828 */
[C---:B------:R-:W-:Y:S01]  /*4b70*/  HMMA.16816.F32 R36, R16.reuse, R54, R36 ;  /* 0x000000361024723c */ /* 0x040fe20000001824 */
[----:B------:R-:W-:Y:S07]  /*4b80*/  LDSM.16.M88.4 R52, [R233+0xc000] ;  /* 0x00c00000e934783b */ /* 0x000fee0000000200 */
[C---:B-1----:R-:W-:Y:S08]  /*4b90*/  HMMA.16816.F32 R32, R16.reuse, R12, R32 ;  /* 0x0000000c1020723c */ /* 0x042ff00000001820 */
[C---:B------:R-:W-:Y:S01]  /*4ba0*/  HMMA.16816.F32 R28, R16.reuse, R14, R28 ;  /* 0x0000000e101c723c */ /* 0x040fe2000000181c */
[----:B------:R-:W1:Y:S07]  /*4bb0*/  LDSM.16.M88.4 R12, [R234+0x4000] ;  /* 0x00400000ea0c783b */ /* 0x000e6e0000000200 */
[C---:B------:R-:W-:Y:S08]  /*4bc0*/  HMMA.16816.F32 R24, R16.reuse, R64, R24 ;  /* 0x000000401018723c */ /* 0x040ff00000001818 */
[----:B------:R-:W-:Y:S01]  /*4bd0*/  HMMA.16816.F32 R72, R16, R66, R72 ;  /* 0x000000421048723c */ /* 0x000fe20000001848 */
[----:B------:R-:W2:Y:S04]  /*4be0*/  LDSM.16.M88.4 R16, [R233+0xc800] ;  /* 0x00c80000e910783b */ /* 0x000ea80000000200 */
[----:B------:R-:W5:Y:S03]  /*4bf0*/  LDSM.16.M88.4 R64, [R233+0xd800] ;  /* 0x00d80000e940783b */ /* 0x000f660000000200 */
[C---:B---3--:R-:W-:Y:S08]  /*4c00*/  HMMA.16816.F32 R48, R56.reuse, R20, R48 ;  /* 0x000000143830723c */ /* 0x048ff00000001830 */
[C---:B------:R-:W-:Y:S01]  /*4c10*/  HMMA.16816.F32 R44, R56.reuse, R22, R44 ;  /* 0x00000016382c723c */ /* 0x040fe2000000182c */
[----:B------:R-:W-:Y:S07]  /*4c20*/  LDSM.16.M88.4 R20, [R232+0x4000] ;  /* 0x00400000e814783b */ /* 0x000fee0000000200 */
[C---:B----4-:R-:W-:Y:S08]  /*4c30*/  HMMA.16816.F32 R40, R56.reuse, R8, R40 ;  /* 0x000000083828723c */ /* 0x050ff00000001828 */
[C---:B------:R-:W-:Y:S01]  /*4c40*/  HMMA.16816.F32 R36, R56.reuse, R10, R36 ;  /* 0x0000000a3824723c */ /* 0x040fe20000001824 */
[----:B------:R-:W3:Y:S07]  /*4c50*/  LDSM.16.M88.4 R8, [R231+0x4000] ;  /* 0x00400000e708783b */ /* 0x000eee0000000200 */
[C---:B------:R-:W-:Y:S08]  /*4c60*/  HMMA.16816.F32 R32, R56.reuse, R76, R32 ;  /* 0x0000004c3820723c */ /* 0x040ff00000001820 */
[C---:B------:R-:W-:Y:S01]  /*4c70*/  HMMA.16816.F32 R28, R56.reuse, R78, R28 ;  /* 0x0000004e381c723c */ /* 0x040fe2000000181c */
[----:B------:R-:W-:Y:S07]  /*4c80*/  LDSM.16.M88.4 R76, [R230+0x4000] ;  /* 0x00400000e64c783b */ /* 0x000fee0000000200 */
[C---:B------:R-:W-:Y:S08]  /*4c90*/  HMMA.16816.F32 R24, R56.reuse, R60, R24 ;  /* 0x0000003c3818723c */ /* 0x040ff00000001818 */
[----:B------:R-:W-:Y:S01]  /*4ca0*/  HMMA.16816.F32 R72, R56, R62, R72 ;  /* 0x0000003e3848723c */ /* 0x000fe20000001848 */
[----:B------:R-:W4:Y:S04]  /*4cb0*/  LDSM.16.M88.4 R60, [R231+0x4800] ;  /* 0x00480000e73c783b */ /* 0x000f280000000200 */
[----:B------:R-:W3:Y:S03]  /*4cc0*/  LDSM.16.M88.4 R56, [R231+0x5000] ;  /* 0x00500000e738783b */ /* 0x000ee60000000200 */
[C---:B-1----:R-:W-:Y:S08]  /*4cd0*/  HMMA.16816.F32 R48, R12.reuse, R52, R48 ;  /* 0x000000340c30723c */ /* 0x042ff00000001830 */
[C---:B------:R-:W-:Y:S01]  /*4ce0*/  HMMA.16816.F32 R44, R12.reuse, R54, R44 ;  /* 0x000000360c2c723c */ /* 0x040fe2000000182c */
[----:B------:R-:W1:Y:S07]  /*4cf0*/  LDSM.16.M88.4 R52, [R231+0x5800] ;  /* 0x00580000e734783b */ /* 0x000e6e0000000200 */
[C---:B--2---:R-:W-:Y:S08]  /*4d00*/  HMMA.16816.F32 R40, R12.reuse, R16, R40 ;  /* 0x000000100c28723c */ /* 0x044ff00000001828 */
[C---:B------:R-:W-:Y:S01]  /*4d10*/  HMMA.16816.F32 R36, R12.reuse, R18, R36 ;  /* 0x000000120c24723c */ /* 0x040fe20000001824 */
[----:B------:R-:W-:Y:S07]  /*4d20*/  LDSM.16.M88.4 R16, [R227+0xc000] ;  /* 0x00c00000e310783b */ /* 0x000fee0000000200 */
[C---:B------:R-:W-:Y:S08]  /*4d30*/  HMMA.16816.F32 R32, R12.reuse, R68, R32 ;  /* 0x000000440c20723c */ /* 0x040ff00000001820 */
[C---:B------:R-:W-:Y:S01]  /*4d40*/  HMMA.16816.F32 R28, R12.reuse, R70, R28 ;  /* 0x000000460c1c723c */ /* 0x040fe2000000181c */
[----:B------:R-:W-:Y:S07]  /*4d50*/  LDSM.16.M88.4 R68, [R229+0x4000] ;  /* 0x00400000e544783b */ /* 0x000fee0000000200 */
[C---:B-----5:R-:W-:Y:S08]  /*4d60*/  HMMA.16816.F32 R24, R12.reuse, R64, R24 ;  /* 0x000000400c18723c */ /* 0x060ff00000001818 */
[----:B------:R-:W-:Y:S01]  /*4d70*/  HMMA.16816.F32 R72, R12, R66, R72 ;  /* 0x000000420c48723c */ /* 0x000fe20000001848 */
[----:B------:R-:W2:Y:S04]  /*4d80*/  LDSM.16.M88.4 R12, [R227+0xc800] ;  /* 0x00c80000e30c783b */ /* 0x000ea80000000200 */
[----:B------:R-:W-:Y:S03]  /*4d90*/  LDSM.16.M88.4 R64, [R220+0x4000] ;  /* 0x00400000dc40783b */ /* 0x000fe60000000200 */
[C---:B---3--:R-:W-:Y:S08]  /*4da0*/  HMMA.16816.F32 R48, R20.reuse, R8, R48 ;  /* 0x000000081430723c */ /* 0x048ff00000001830 */
[C---:B------:R-:W-:Y:S01]  /*4db0*/  HMMA.16816.F32 R44, R20.reuse, R10, R44 ;  /* 0x0000000a142c723c */ /* 0x040fe2000000182c */
[----:B------:R-:W3:Y:S07]  /*4dc0*/  LDSM.16.M88.4 R8, [R227+0xd000] ;  /* 0x00d00000e308783b */ /* 0x000eee0000000200 */
[C---:B----4-:R-:W-:Y:S08]  /*4dd0*/  HMMA.16816.F32 R40, R20.reuse, R60, R40 ;  /* 0x0000003c1428723c */ /* 0x050ff00000001828 */
[C---:B------:R-:W-:Y:S01]  /*4de0*/  HMMA.16816.F32 R36, R20.reuse, R62, R36 ;  /* 0x0000003e1424723c */ /* 0x040fe20000001824 */
[----:B------:R-:W4:Y:S07]  /*4df0*/  LDSM.16.M88.4 R60, [R220+0x4800] ;  /* 0x00480000dc3c783b */ /* 0x000f2e0000000200 */
[C---:B------:R-:W-:Y:S08]  /*4e00*/  HMMA.16816.F32 R32, R20.reuse, R56, R32 ;  /* 0x000000381420723c */ /* 0x040ff00000001820 */
[C---:B------:R-:W-:Y:S01]  /*4e10*/  HMMA.16816.F32 R28, R20.reuse, R58, R28 ;  /* 0x0000003a141c723c */ /* 0x040fe2000000181c */
[----:B------:R-:W5:Y:S07]  /*4e20*/  LDSM.16.M88.4 R56, [R220+0x5000] ;  /* 0x00500000dc38783b */ /* 0x000f6e0000000200 */
[C---:B-1----:R-:W-:Y:S08]  /*4e30*/  HMMA.16816.F32 R24, R20.reuse, R52, R24 ;  /* 0x000000341418723c */ /* 0x042ff00000001818 */
[----:B------:R-:W-:Y:S01]  /*4e40*/  HMMA.16816.F32 R72, R20, R54, R72 ;  /* 0x000000361448723c */ /* 0x000fe20000001848 */
[----:B------:R-:W1:Y:S04]  /*4e50*/  LDSM.16.M88.4 R52, [R220+0x5800] ;  /* 0x00580000dc34783b */ /* 0x000e680000000200 */
[----:B------:R-:W-:Y:S03]  /*4e60*/  LDSM.16.M88.4 R20, [R234+0x6000] ;  /* 0x00600000ea14783b */ /* 0x000fe60000000200 */
[C---:B--2---:R-:W-:Y:S08]  /*4e70*/  HMMA.16816.F32 R40, R76.reuse, R12, R40 ;  /* 0x0000000c4c28723c */ /* 0x044ff00000001828 */
[C---:B------:R-:W-:Y:S01]  /*4e80*/  HMMA.16816.F32 R36, R76.reuse, R14, R36 ;  /* 0x0000000e4c24723c */ /* 0x040fe20000001824 */
[----:B------:R-:W2:Y:S07]  /*4e90*/  LDSM.16.M88.4 R12, [R233+0xe800] ;  /* 0x00e80000e90c783b */ /* 0x000eae0000000200 */
[C---:B---3--:R-:W-:Y:S08]  /*4ea0*/  HMMA.16816.F32 R32, R76.reuse, R8, R32 ;  /* 0x000000084c20723c */ /* 0x048ff00000001820 */
[C---:B------:R-:W-:Y:S01]  /*4eb0*/  HMMA.16816.F32 R28, R76.reuse, R10, R28 ;  /* 0x0000000a4c1c723c */ /* 0x040fe2000000181c */
[----:B------:R-:W3:Y:S07]  /*4ec0*/  LDSM.16.M88.4 R8, [R233+0xf000] ;  /* 0x00f00000e908783b */ /* 0x000eee0000000200 */
[C---:B------:R-:W-:Y:S08]  /*4ed0*/  HMMA.16816.F32 R48, R76.reuse, R16, R48 ;  /* 0x000000104c30723c */ /* 0x040ff00000001830 */
[C---:B------:R-:W-:Y:S01]  /*4ee0*/  HMMA.16816.F32 R44, R76.reuse, R18, R44 ;  /* 0x000000124c2c723c */ /* 0x040fe2000000182c */
[----:B------:R-:W1:Y:S07]  /*4ef0*/  LDSM.16.M88.4 R16, [R233+0xe000] ;  /* 0x00e00000e910783b */ /* 0x000e6e0000000200 */
[C---:B------:R-:W-:Y:S08]  /*4f00*/  HMMA.16816.F32 R24, R76.reuse, R80, R24 ;  /* 0x000000504c18723c */ /* 0x040ff00000001818 */
[----:B------:R-:W-:Y:S08]  /*4f10*/  HMMA.16816.F32 R72, R76, R82, R72 ;  /* 0x000000524c48723c */ /* 0x000ff00000001848 */
[C---:B----4-:R-:W-:Y:S08]  /*4f20*/  HMMA.16816.F32 R40, R68.reuse, R60, R40 ;  /* 0x0000003c4428723c */ /* 0x050ff00000001828 */
[C---:B------:R-:W-:Y:S01]  /*4f30*/  HMMA.16816.F32 R36, R68.reuse, R62, R36 ;  /* 0x0000003e4424723c */ /* 0x040fe20000001824 */
[----:B------:R-:W-:Y:S07]  /*4f40*/  LDSM.16.M88.4 R60, [R231+0x6000] ;  /* 0x00600000e73c783b */ /* 0x000fee0000000200 */
[C---:B-----5:R-:W-:Y:S08]  /*4f50*/  HMMA.16816.F32 R32, R68.reuse, R56, R32 ;  /* 0x000000384420723c */ /* 0x060ff00000001820 */
[C---:B------:R-:W-:Y:S01]  /*4f60*/  HMMA.16816.F32 R28, R68.reuse, R58, R28 ;  /* 0x0000003a441c723c */ /* 0x040fe2000000181c */
[----:B------:R-:W4:Y:S07]  /*4f70*/  LDSM.16.M88.4 R56, [R233+0xf800] ;  /* 0x00f80000e938783b */ /* 0x000f2e0000000200 */
[C---:B------:R-:W-:Y:S08]  /*4f80*/  HMMA.16816.F32 R48, R68.reuse, R64, R48 ;  /* 0x000000404430723c */ /* 0x040ff00000001830 */
[C---:B------:R-:W-:Y:S01]  /*4f90*/  HMMA.16816.F32 R44, R68.reuse, R66, R44 ;  /* 0x00000042442c723c */ /* 0x040fe2000000182c */
[----:B------:R-:W-:Y:S07]  /*4fa0*/  LDSM.16.M88.4 R64, [R232+0x6000] ;  /* 0x00600000e840783b */ /* 0x000fee0000000200 */
[C---:B-1----:R-:W-:Y:S01]  /*4fb0*/  HMMA.16816.F32 R76, R68.reuse, R52, R24 ;  /* 0x00000034444c723c */ /* 0x042fe20000001818 */
[----:B------:R-:W1:Y:S07]  /*4fc0*/  LDSM.16.M88.4 R24, [R231+0x6800] ;  /* 0x00680000e718783b */ /* 0x000e6e0000000200 */
[----:B------:R-:W-:Y:S01]  /*4fd0*/  HMMA.16816.F32 R72, R68, R54, R72 ;  /* 0x000000364448723c */ /* 0x000fe20000001848 */
[----:B------:R-:W5:Y:S07]  /*4fe0*/  LDSM.16.M88.4 R52, [R231+0x7000] ;  /* 0x00700000e734783b */ /* 0x000f6e0000000200 */
[C---:B--2---:R-:W-:Y:S08]  /*4ff0*/  HMMA.16816.F32 R40, R20.reuse, R12, R40 ;  /* 0x0000000c1428723c */ /* 0x044ff00000001828 */
[C---:B------:R-:W-:Y:S01]  /*5000*/  HMMA.16816.F32 R36, R20.reuse, R14, R36 ;  /* 0x0000000e1424723c */ /* 0x040fe20000001824 */
[----:B------:R-:W2:Y:S07]  /*5010*/  LDSM.16.M88.4 R12, [R231+0x7800] ;  /* 0x00780000e70c783b */ /* 0x000eae0000000200 */
[C---:B---3--:R-:W-:Y:S08]  /*5020*/  HMMA.16816.F32 R32, R20.reuse, R8, R32 ;  /* 0x000000081420723c */ /* 0x048ff00000001820 */
[C---:B------:R-:W-:Y:S01]  /*5030*/  HMMA.16816.F32 R28, R20.reuse, R10, R28 ;  /* 0x0000000a141c723c */ /* 0x040fe2000000181c */
[----:B------:R-:W-:Y:S07]  /*5040*/  LDSM.16.M88.4 R8, [R227+0xe000] ;  /* 0x00e00000e308783b */ /* 0x000fee0000000200 */
[C---:B------:R-:W-:Y:S08]  /*5050*/  HMMA.16816.F32 R48, R20.reuse, R16, R48 ;  /* 0x000000101430723c */ /* 0x040ff00000001830 */
[C---:B------:R-:W-:Y:S01]  /*5060*/  HMMA.16816.F32 R44, R20.reuse, R18, R44 ;  /* 0x00000012142c723c */ /* 0x040fe2000000182c */
[----:B------:R-:W3:Y:S07]  /*5070*/  LDSM.16.M88.4 R16, [R230+0x6000] ;  /* 0x00600000e610783b */ /* 0x000eee0000000200 */
[C---:B----4-:R-:W-:Y:S08]  /*5080*/  HMMA.16816.F32 R76, R20.reuse, R56, R76 ;  /* 0x00000038144c723c */ /* 0x050ff0000000184c */
[----:B------:R-:W-:Y:S01]  /*5090*/  HMMA.16816.F32 R72, R20, R58, R72 ;  /* 0x0000003a1448723c */ /* 0x000fe20000001848 */
[----:B------:R-:W-:Y:S04]  /*50a0*/  LDSM.16.M88.4 R20, [R227+0xf000] ;  /* 0x00f00000e314783b */ /* 0x000fe80000000200 */
[----:B------:R-:W-:Y:S03]  /*50b0*/  LDSM.16.M88.4 R56, [R220+0x6000] ;  /* 0x00600000dc38783b */ /* 0x000fe60000000200 */
[C---:B-1----:R-:W-:Y:S08]  /*50c0*/  HMMA.16816.F32 R40, R64.reuse, R24, R40 ;  /* 0x000000184028723c */ /* 0x042ff00000001828 */
[C---:B------:R-:W-:Y:S01]  /*50d0*/  HMMA.16816.F32 R36, R64.reuse, R26, R36 ;  /* 0x0000001a4024723c */ /* 0x040fe20000001824 */
[----:B------:R-:W1:Y:S07]  /*50e0*/  LDSM.16.M88.4 R24, [R227+0xe800] ;  /* 0x00e80000e318783b */ /* 0x000e6e0000000200 */
[C---:B-----5:R-:W-:Y:S08]  /*50f0*/  HMMA.16816.F32 R32, R64.reuse, R52, R32 ;  /* 0x000000344020723c */ /* 0x060ff00000001820 */
[C---:B------:R-:W-:Y:S01]  /*5100*/  HMMA.16816.F32 R28, R64.reuse, R54, R28 ;  /* 0x00000036401c723c */ /* 0x040fe2000000181c */
[----:B------:R-:W4:Y:S07]  /*5110*/  LDSM.16.M88.4 R52, [R227+0xf800] ;  /* 0x00f80000e334783b */ /* 0x000f2e0000000200 */
[C---:B------:R-:W-:Y:S08]  /*5120*/  HMMA.16816.F32 R48, R64.reuse, R60, R48 ;  /* 0x0000003c4030723c */ /* 0x040ff00000001830 */
[C---:B------:R-:W-:Y:S01]  /*5130*/  HMMA.16816.F32 R44, R64.reuse, R62, R44 ;  /* 0x0000003e402c723c */ /* 0x040fe2000000182c */
[----:B------:R-:W5:Y:S07]  /*5140*/  LDSM.16.M88.4 R60, [R229+0x6000] ;  /* 0x00600000e53c783b */ /* 0x000f6e0000000200 */
[C---:B--2---:R-:W-:Y:S08]  /*5150*/  HMMA.16816.F32 R76, R64.reuse, R12, R76 ;  /* 0x0000000c404c723c */ /* 0x044ff0000000184c */
[----:B------:R-:W-:Y:S01]  /*5160*/  HMMA.16816.F32 R72, R64, R14, R72 ;  /* 0x0000000e4048723c */ /* 0x000fe20000001848 */
[----:B------:R-:W2:Y:S07]  /*5170*/  LDSM.16.M88.4 R12, [R220+0x6800] ;  /* 0x00680000dc0c783b */ /* 0x000eae0000000200 */
[C---:B---3--:R-:W-:Y:S08]  /*5180*/  HMMA.16816.F32 R48, R16.reuse, R8, R48 ;  /* 0x000000081030723c */ /* 0x048ff00000001830 */
[C---:B------:R-:W-:Y:S01]  /*5190*/  HMMA.16816.F32 R44, R16.reuse, R10, R44 ;  /* 0x0000000a102c723c */ /* 0x040fe2000000182c */
[----:B------:R-:W3:Y:S07]  /*51a0*/  LDSM.16.M88.4 R8, [R220+0x7000] ;  /* 0x00700000dc08783b */ /* 0x000eee0000000200 */
[C---:B-1----:R-:W-:Y:S08]  /*51b0*/  HMMA.16816.F32 R40, R16.reuse, R24, R40 ;  /* 0x000000181028723c */ /* 0x042ff00000001828 */
[C---:B------:R-:W-:Y:S08]  /*51c0*/  HMMA.16816.F32 R36, R16.reuse, R26, R36 ;  /* 0x0000001a1024723c */ /* 0x040ff00000001824 */
[C---:B------:R-:W-:Y:S08]  /*51d0*/  HMMA.16816.F32 R32, R16.reuse, R20, R32 ;  /* 0x000000141020723c */ /* 0x040ff00000001820 */
[C---:B------:R-:W-:Y:S08]  /*51e0*/  HMMA.16816.F32 R28, R16.reuse, R22, R28 ;  /* 0x00000016101c723c */ /* 0x040ff0000000181c */
[C---:B----4-:R-:W-:Y:S08]  /*51f0*/  HMMA.16816.F32 R76, R16.reuse, R52, R76 ;  /* 0x00000034104c723c */ /* 0x050ff0000000184c */
[----:B------:R-:W-:Y:S01]  /*5200*/  HMMA.16816.F32 R72, R16, R54, R72 ;  /* 0x000000361048723c */ /* 0x000fe20000001848 */
[----:B------:R-:W1:Y:S01]  /*5210*/  LDSM.16.M88.4 R16, [R220+0x7800] ;  /* 0x00780000dc10783b */ /* 0x000e620000000200 */
[----:B------:R-:W-:-:S06]  /*5220*/  DEPBAR.LE SB0, 0x0 ;  /* 0x000080000000791a */ /* 0x000fcc0000000000 */
[C---:B-----5:R-:W-:Y:S08]  /*5230*/  HMMA.16816.F32 R48, R60.reuse, R56, R48 ;  /* 0x000000383c30723c */ /* 0x060ff00000001830 */
[C---:B--2---:R-:W-:Y:S07]  /*5240*/  HMMA.16816.F32 R40, R60.reuse, R12, R40 ;  /* 0x0000000c3c28723c */ /* 0x044fee0000001828 */
[----:B------:R-:W-:Y:S01]  /*5250*/  IADD3 R12, R4, -0x40, RZ ;  /* 0xffffffc0040c7810 */ /* 0x000fe20007ffe0ff */
[----:B------:R-:W-:Y:S03]  /*5260*/  HMMA.16816.F32 R44, R60, R58, R44 ;  /* 0x0000003a3c2c723c */ /* 0x000fe6000000182c */
[----:B------:R-:W-:-:S05]  /*5270*/  ISETP.GE.AND P1, PT, R12, UR7, PT ;  /* 0x000000070c007c0c */ /* 0x000fca000bf26270 */
[C---:B------:R-:W-:Y:S01]  /*5280*/  HMMA.16816.F32 R36, R60.reuse, R14, R36 ;  /* 0x0000000e3c24723c */ /* 0x040fe20000001824 */
[----:B------:R-:W-:Y:S02]  /*5290*/  FSEL R51, R51, -INF , !P0 ;  /* 0xff80000033337808 */ /* 0x000fe40004000000 */
[----:B------:R-:W-:Y:S02]  /*52a0*/  FSEL R49, R49, -INF , !P0 ;  /* 0xff80000031317808 */ /* 0x000fe40004000000 */
[----:B------:R-:W-:Y:S02]  /*52b0*/  ISETP.GE.AND P0, PT, R6, UR7, PT ;  /* 0x0000000706007c0c */ /* 0x000fe4000bf06270 */
[----:B------:R-:W-:Y:S01]  /*52c0*/  IADD3 R6, R4, -0x17, RZ ;  /* 0xffffffe904067810 */ /* 0x000fe20007ffe0ff */
[----:B---3--:R-:W-:Y:S01]  /*52d0*/  HMMA.16816.F32 R32, R60, R8, R32 ;  /* 0x000000083c20723c */ /* 0x008fe20000001820 */
[----:B------:R-:W-:Y:S02]  /*52e0*/  FSEL R50, R50, -INF , !P1 ;  /* 0xff80000032327808 */ /* 0x000fe40004800000 */
[----:B------:R-:W-:-:S02]  /*52f0*/  FSEL R3, R48, -INF , !P1 ;  /* 0xff80000030037808 */ /* 0x000fc40004800000 */
[----:B------:R-:W-:Y:S02]  /*5300*/  ISETP.GE.AND P1, PT, R2, UR7, PT ;  /* 0x0000000702007c0c */ /* 0x000fe4000bf26270 */
[----:B------:R-:W-:Y:S01]  /*5310*/  IADD3 R2, R4, -0x1f, RZ ;  /* 0xffffffe104027810 */ /* 0x000fe20007ffe0ff */
[C---:B-1----:R-:W-:Y:S01]  /*5320*/  HMMA.16816.F32 R72, R60.reuse, R18, R72 ;  /* 0x000000123c48723c */ /* 0x042fe20000001848 */
[----:B------:R-:W-:Y:S02]  /*5330*/  FSEL R14, R42, -INF , !P4 ;  /* 0xff8000002a0e7808 */ /* 0x000fe40006000000 */
[----:B------:R-:W-:Y:S02]  /*5340*/  IADD3 R8, R4, -0x18, RZ ;  /* 0xffffffe804087810 */ /* 0x000fe40007ffe0ff */
[----:B------:R-:W-:Y:S02]  /*5350*/  FSEL R46, R46, -INF , !P6 ;  /* 0xff8000002e2e7808 */ /* 0x000fe40007000000 */
[----:B------:R-:W-:Y:S01]  /*5360*/  FSEL R21, R44, -INF , !P6 ;  /* 0xff8000002c157808 */ /* 0x000fe20007000000 */
[----:B------:R-:W-:Y:S01]  /*5370*/  HMMA.16816.F32 R28, R60, R10, R28 ;  /* 0x0000000a3c1c723c */ /* 0x000fe2000000181c */
[----:B------:R-:W-:-:S02]  /*5380*/  ISETP.GE.AND P6, PT, R2, UR7, PT ;  /* 0x0000000702007c0c */ /* 0x000fc4000bfc6270 */
[----:B------:R-:W-:Y:S02]  /*5390*/  FSEL R2, R47, -INF , !P5 ;  /* 0xff8000002f027808 */ /* 0x000fe40006800000 */
[----:B------:R-:W-:Y:S02]  /*53a0*/  FSEL R45, R45, -INF , !P5 ;  /* 0xff8000002d2d7808 */ /* 0x000fe40006800000 */
[----:B------:R-:W-:Y:S01]  /*53b0*/  FSEL R11, R40, -INF , !P4 ;  /* 0xff800000280b7808 */ /* 0x000fe20006000000 */
[----:B------:R-:W-:Y:S01]  /*53c0*/  HMMA.16816.F32 R76, R60, R16, R76 ;  /* 0x000000103c4c723c */ /* 0x000fe2000000184c */
[----:B------:R-:W-:Y:S02]  /*53d0*/  ISETP.GE.AND P4, PT, R6, UR7, PT ;  /* 0x0000000706007c0c */ /* 0x000fe4000bf86270 */
[----:B------:R-:W-:Y:S02]  /*53e0*/  IADD3 R6, R4, -0xf, RZ ;  /* 0xfffffff104067810 */ /* 0x000fe40007ffe0ff */
[----:B------:R-:W-:-:S02]  /*53f0*/  FSEL R10, R38, -INF , !P2 ;  /* 0xff800000260a7808 */ /* 0x000fc40005000000 */
[----:B------:R-:W-:Y:S02]  /*5400*/  FSEL R9, R36, -INF , !P2 ;  /* 0xff80000024097808 */ /* 0x000fe40005000000 */
[----:B------:R-:W-:Y:S02]  /*5410*/  ISETP.GE.AND P5, PT, R8, UR7, PT ;  /* 0x0000000708007c0c */ /* 0x000fe4000bfa6270 */
[----:B------:R-:W-:Y:S02]  /*5420*/  ISETP.GE.AND P2, PT, R6, UR7, PT ;  /* 0x0000000706007c0c */ /* 0x000fe4000bf46270 */
[C---:B------:R-:W-:Y:S02]  /*5430*/  IADD3 R8, R4.reuse, -0x10, RZ ;  /* 0xfffffff004087810 */ /* 0x040fe40007ffe0ff */
[C---:B------:R-:W-:Y:S02]  /*5440*/  IADD3 R6, R4.reuse, -0x8, RZ ;  /* 0xfffffff804067810 */ /* 0x040fe40007ffe0ff */
[----:B------:R-:W-:-:S02]  /*5450*/  IADD3 R4, R4, -0x7, RZ ;  /* 0xfffffff904047810 */ /* 0x000fc40007ffe0ff */
[----:B------:R-:W-:Y:S02]  /*5460*/  FSEL R190, R34, -INF , !P0 ;  /* 0xff80000022be7808 */ /* 0x000fe40004000000 */
[----:B------:R-:W-:Y:S02]  /*5470*/  FSEL R195, R32, -INF , !P0 ;  /* 0xff80000020c37808 */ /* 0x000fe40004000000 */
[----:B------:R-:W-:Y:S02]  /*5480*/  ISETP.GE.AND P0, PT, R4, UR7, PT ;  /* 0x0000000704007c0c */ /* 0x000fe4000bf06270 */
[----:B------:R-:W-:Y:S02]  /*5490*/  FSEL R12, R43, -INF , !P3 ;  /* 0xff8000002b0c7808 */ /* 0x000fe40005800000 */
[----:B------:R-:W-:Y:S02]  /*54a0*/  FSEL R188, R75, -INF , !P0 ;  /* 0xff8000004bbc7808 */ /* 0x000fe40004000000 */
[----:B------:R-:W-:-:S02]  /*54b0*/  FSEL R197, R73, -INF , !P0 ;  /* 0xff80000049c57808 */ /* 0x000fc40004000000 */
[----:B------:R-:W-:Y:S02]  /*54c0*/  PLOP3.LUT P0, PT, PT, PT, UP0, 0x80, 0x0 ;  /* 0x000000000000781c */ /* 0x000fe40003f0f008 */
[----:B------:R-:W-:Y:S02]  /*54d0*/  FSEL R15, R41, -INF , !P3 ;  /* 0xff800000290f7808 */ /* 0x000fe40005800000 */
[----:B------:R-:W-:Y:S02]  /*54e0*/  ISETP.GE.AND P3, PT, R8, UR7, PT ;  /* 0x0000000708007c0c */ /* 0x000fe4000bf66270 */
[----:B------:R-:W-:Y:S02]  /*54f0*/  FSEL R8, R39, -INF , !P1 ;  /* 0xff80000027087808 */ /* 0x000fe40004800000 */
[----:B------:R-:W-:Y:S02]  /*5500*/  FSEL R13, R37, -INF , !P1 ;  /* 0xff800000250d7808 */ /* 0x000fe40004800000 */
[----:B------:R-:W-:-:S02]  /*5510*/  ISETP.GE.AND P1, PT, R6, UR7, PT ;  /* 0x0000000706007c0c */ /* 0x000fc4000bf26270 */
[----:B------:R-:W-:Y:S02]  /*5520*/  FSEL R204, R35, -INF , !P6 ;  /* 0xff80000023cc7808 */ /* 0x000fe40007000000 */
[----:B------:R-:W-:Y:S02]  /*5530*/  FSEL R187, R33, -INF , !P6 ;  /* 0xff80000021bb7808 */ /* 0x000fe40007000000 */
[----:B------:R-:W-:Y:S02]  /*5540*/  FSEL R192, R30, -INF , !P5 ;  /* 0xff8000001ec07808 */ /* 0x000fe40006800000 */
[----:B------:R-:W-:Y:S02]  /*5550*/  FSEL R193, R28, -INF , !P5 ;  /* 0xff8000001cc17808 */ /* 0x000fe40006800000 */
[----:B------:R-:W-:Y:S02]  /*5560*/  FSEL R202, R31, -INF , !P4 ;  /* 0xff8000001fca7808 */ /* 0x000fe40006000000 */
[----:B------:R-:W-:-:S02]  /*5570*/  FSEL R189, R29, -INF , !P4 ;  /* 0xff8000001dbd7808 */ /* 0x000fc40006000000 */
[----:B------:R-:W-:Y:S02]  /*5580*/  FSEL R198, R78, -INF , !P3 ;  /* 0xff8000004ec67808 */ /* 0x000fe40005800000 */
[----:B------:R-:W-:Y:S02]  /*5590*/  FSEL R203, R76, -INF , !P3 ;  /* 0xff8000004ccb7808 */ /* 0x000fe40005800000 */
[----:B------:R-:W-:Y:S02]  /*55a0*/  FSEL R196, R79, -INF , !P2 ;  /* 0xff8000004fc47808 */ /* 0x000fe40005000000 */
[----:B------:R-:W-:Y:S02]  /*55b0*/  FSEL R201, R77, -INF , !P2 ;  /* 0xff8000004dc97808 */ /* 0x000fe40005000000 */
[----:B------:R-:W-:Y:S02]  /*55c0*/  FSEL R194, R74, -INF , !P1 ;  /* 0xff8000004ac27808 */ /* 0x000fe40004800000 */
[----:B------:R-:W-:Y:S01]  /*55d0*/  FSEL R199, R72, -INF , !P1 ;  /* 0xff80000048c77808 */ /* 0x000fe20004800000 */
[----:B------:R-:W-:Y:S06]  /*55e0*/  BAR.SYNC.DEFER_BLOCKING 0x0 ;  /* 0x0000000000007b1d */ /* 0x000fec0000010000 */
[----:B------:R-:W-:Y:S05]  /*55f0*/  @!P0 BRA `(.L_x_716) ;  /* 0x00000ef000008947 */ /* 0x000fea0003800000 */
[----:B------:R-:W-:-:S13]  /*5600*/  PLOP3.LUT P1, PT, PT, PT, UP6, 0x80, 0x0 ;  /* 0x000000000000781c */ /* 0x000fda0003f2f068 */
[----:B------:R-:W-:Y:S05]  /*5610*/  @!P1 BRA `(.L_x_717) ;  /* 0x0000049000009947 */ /* 0x000fea0003800000 */
[----:B------:R-:W1:Y:S01]  /*5620*/  I2F.RP R17, UR6 ;  /* 0x0000000600117d06 */ /* 0x000e620008209400 */
[----:B------:R-:W-:Y:S01]  /*5630*/  UIADD3 UR10, UR10, -0x80, URZ ;  /* 0xffffff800a0a7890 */ /* 0x000fe2000fffe03f */
[----:B------:R-:W-:Y:S01]  /*5640*/  IMAD.U32 R6, RZ, RZ, UR9 ;  /* 0x00000009ff067e24 */ /* 0x000fe2000f8e00ff */
[----:B------:R-:W-:-:S04]  /*5650*/  UMOV UR12, URZ ;  /* 0x0000003f000c7c82 */ /* 0x000fc80008000000 */
[----:B------:R-:W-:Y:S02]  /*5660*/  MOV R4, UR10 ;  /* 0x0000000a00047c02 */ /* 0x000fe40008000f00 */
[----:B------:R-:W-:Y:S02]  /*5670*/  IABS R6, R6 ;  /* 0x0000000600067213 */ /* 0x000fe40000000000 */
[----:B------:R-:W-:Y:S02]  /*5680*/  IABS R4, R4 ;  /* 0x0000000400047213 */ /* 0x000fe40000000000 */
[----:B------:R-:W2:Y:S01]  /*5690*/  R2UR UR8, R6 ;  /* 0x00000000060873c2 */ /* 0x000ea200000e0000 */
[----:B-1----:R-:W1:Y:S07]  /*56a0*/  MUFU.RCP R16, R17 ;  /* 0x0000001100107308 */ /* 0x002e6e0000001000 */
[----:B------:R-:W3:Y:S01]  /*56b0*/  R2UR UR5, R4 ;  /* 0x00000000040573c2 */ /* 0x000ee200000e0000 */
[----:B-1----:R-:W-:-:S06]  /*56c0*/  IADD3 R16, R16, 0xffffffe, RZ ;  /* 0x0ffffffe10107810 */ /* 0x002fcc0007ffe0ff */
[----:B------:R-:W1:Y:S02]  /*56d0*/  F2I.FTZ.U32.TRUNC.NTZ R16, R16 ;  /* 0x0000001000107305 */ /* 0x000e64000021f000 */
[----:B-1----:R-:W1:Y:S02]  /*56e0*/  R2UR UR13, R16 ;  /* 0x00000000100d73c2 */ /* 0x002e6400000e0000 */
[----:B-1----:R-:W-:-:S04]  /*56f0*/  UIADD3 UR4, URZ, -UR13, URZ ;  /* 0x8000000d3f047290 */ /* 0x002fc8000fffe03f */
[----:B------:R-:W-:-:S04]  /*5700*/  UIMAD UR4, UR4, UR6, URZ ;  /* 0x00000006040472a4 */ /* 0x000fc8000f8e023f */
[----:B------:R-:W-:-:S04]  /*5710*/  UIMAD.WIDE.U32 UR14, UR13, UR4, UR12 ;  /* 0x000000040d0e72a5 */ /* 0x000fc8000f8e000c */
[----:B--2---:R-:W-:Y:S02]  /*5720*/  UIMAD.WIDE.U32 UR12, UR15, UR8, URZ ;  /* 0x000000080f0c72a5 */ /* 0x004fe4000f8e003f */
[----:B---3--:R-:W-:Y:S02]  /*5730*/  UIMAD.WIDE.U32 UR14, UR15, UR5, URZ ;  /* 0x000000050f0e72a5 */ /* 0x008fe4000f8e003f */
[----:B------:R-:W-:-:S04]  /*5740*/  UIADD3 UR7, -UR13, URZ, URZ ;  /* 0x0000003f0d077290 */ /* 0x000fc8000fffe13f */
[----:B------:R-:W-:Y:S02]  /*5750*/  UIMAD UR7, UR6, UR7, UR8 ;  /* 0x00000007060772a4 */ /* 0x000fe4000f8e0208 */
[----:B------:R-:W-:Y:S02]  /*5760*/  UMOV UR11, UR15 ;  /* 0x0000000f000b7c82 */ /* 0x000fe40008000000 */
[----:B------:R-:W-:Y:S02]  /*5770*/  UIADD3 UR4, -UR11, URZ, URZ ;  /* 0x0000003f0b047290 */ /* 0x000fe4000fffe13f */
[----:B------:R-:W-:Y:S02]  /*5780*/  UISETP.GT.U32.AND UP2, UPT, UR6, UR7, UPT ;  /* 0x000000070600728c */ /* 0x000fe4000bf44070 */
[----:B------:R-:W-:-:S03]  /*5790*/  UIMAD UR5, UR6, UR4, UR5 ;  /* 0x00000004060572a4 */ /* 0x000fc6000f8e0205 */
[----:B------:R-:W-:Y:S02]  /*57a0*/  ULDC UR4, c[0x0][0x2d0] ;  /* 0x0000b40000047ab9 */ /* 0x000fe40000000800 */
[----:B------:R-:W-:Y:S02]  /*57b0*/  UISETP.GT.U32.AND UP0, UPT, UR6, UR5, UPT ;  /* 0x000000050600728c */ /* 0x000fe4000bf04070 */
[----:B------:R-:W-:Y:S02]  /*57c0*/  ULOP3.LUT UR9, UR9, UR4, URZ, 0x3c, !UPT ;  /* 0x0000000409097292 */ /* 0x000fe4000f8e3c3f */
[----:B------:R-:W-:Y:S02]  /*57d0*/  @!UP2 UIADD3 UR7, UR7, -UR6, URZ ;  /* 0x800000060707a290 */ /* 0x000fe4000fffe03f */
[----:B------:R-:W-:Y:S02]  /*57e0*/  ULOP3.LUT UR10, UR10, UR4, URZ, 0x3c, !UPT ;  /* 0x000000040a0a7292 */ /* 0x000fe4000f8e3c3f */
[----:B------:R-:W-:-:S02]  /*57f0*/  UISETP.GE.U32.AND UP4, UPT, UR7, UR6, UPT ;  /* 0x000000060700728c */ /* 0x000fc4000bf86070 */
[----:B------:R-:W-:Y:S02]  /*5800*/  UISETP.GE.AND UP1, UPT, UR9, URZ, UPT ;  /* 0x0000003f0900728c */ /* 0x000fe4000bf26270 */
[----:B------:R-:W-:Y:S02]  /*5810*/  @!UP0 UIADD3 UR5, UR5, -UR6, URZ ;  /* 0x8000000605058290 */ /* 0x000fe4000fffe03f */
[----:B------:R-:W-:Y:S02]  /*5820*/  @!UP0 UIADD3 UR11, UR11, 0x1, URZ ;  /* 0x000000010b0b8890 */ /* 0x000fe4000fffe03f */
[----:B------:R-:W-:Y:S02]  /*5830*/  UISETP.GE.U32.AND UP3, UPT, UR5, UR6, UPT ;  /* 0x000000060500728c */ /* 0x000fe4000bf66070 */
[----:B------:R-:W-:Y:S02]  /*5840*/  UISETP.GE.AND UP0, UPT, UR10, URZ, UPT ;  /* 0x0000003f0a00728c */ /* 0x000fe4000bf06270 */
[----:B------:R-:W-:-:S02]  /*5850*/  @!UP2 UIADD3 UR13, UR13, 0x1, URZ ;  /* 0x000000010d0da890 */ /* 0x000fc4000fffe03f */
[----:B------:R-:W-:Y:S02]  /*5860*/  UISETP.NE.AND UP2, UPT, URZ, UR4, UPT ;  /* 0x000000043f00728c */ /* 0x000fe4000bf45270 */
[----:B------:R-:W-:Y:S02]  /*5870*/  @UP4 UIADD3 UR13, UR13, 0x1, URZ ;  /* 0x000000010d0d4890 */ /* 0x000fe4000fffe03f */
[----:B------:R-:W-:Y:S02]  /*5880*/  ULOP3.LUT UR5, URZ, UR4, URZ, 0x33, !UPT ;  /* 0x000000043f057292 */ /* 0x000fe4000f8e333f */
[----:B------:R-:W-:Y:S02]  /*5890*/  @UP3 UIADD3 UR11, UR11, 0x1, URZ ;  /* 0x000000010b0b3890 */ /* 0x000fe4000fffe03f */
[----:B------:R-:W-:Y:S02]  /*58a0*/  @!UP1 UIADD3 UR13, -UR13, URZ, URZ ;  /* 0x0000003f0d0d9290 */ /* 0x000fe4000fffe13f */
[----:B------:R-:W-:-:S02]  /*58b0*/  @!UP0 UIADD3 UR11, -UR11, URZ, URZ ;  /* 0x0000003f0b0b8290 */ /* 0x000fc4000fffe13f */
[----:B------:R-:W-:Y:S02]  /*58c0*/  USEL UR13, UR5, UR13, !UP2 ;  /* 0x0000000d050d7287 */ /* 0x000fe4000d000000 */
[----:B------:R-:W-:Y:S02]  /*58d0*/  USEL UR5, UR5, UR11, !UP2 ;  /* 0x0000000b05057287 */ /* 0x000fe4000d000000 */
[----:B------:R-:W-:Y:S02]  /*58e0*/  UIMAD.WIDE UR6, UR13, 0x4, UR28 ;  /* 0x000000040d0678a5 */ /* 0x000fe4000f8e021c */
[----:B------:R-:W-:-:S04]  /*58f0*/  UIMAD.WIDE UR8, UR5, 0x4, UR28 ;  /* 0x00000004050878a5 */ /* 0x000fc8000f8e021c */
[----:B------:R-:W-:Y:S01]  /*5900*/  MOV R17, UR7 ;  /* 0x0000000700117c02 */ /* 0x000fe20008000f00 */
[----:B------:R-:W-:Y:S01]  /*5910*/  IMAD.U32 R16, RZ, RZ, UR6 ;  /* 0x00000006ff107e24 */ /* 0x000fe2000f8e00ff */
[----:B------:R-:W-:Y:S01]  /*5920*/  MOV R19, UR9 ;  /* 0x0000000900137c02 */ /* 0x000fe20008000f00 */
[----:B------:R-:W-:-:S03]  /*5930*/  IMAD.U32 R18, RZ, RZ, UR8 ;  /* 0x00000008ff127e24 */ /* 0x000fc6000f8e00ff */
[----:B------:R1:W2:Y:S04]  /*5940*/  LDG.E R17, [R16.64] ;  /* 0x0000001e10117981 */ /* 0x0002a8000c1e1900 */
[----:B------:R-:W2:Y:S01]  /*5950*/  LDG.E R4, [R18.64] ;  /* 0x0000001e12047981 */ /* 0x000ea2000c1e1900 */
[----:B------:R-:W-:Y:S02]  /*5960*/  UIADD3 UR13, UR13, -UR5, URZ ;  /* 0x800000050d0d7290 */ /* 0x000fe4000fffe03f */
[----:B------:R-:W-:Y:S02]  /*5970*/  UMOV UR7, 0x40 ;  /* 0x0000004000077882 */ /* 0x000fe40000000000 */
[----:B------:R-:W-:-:S03]  /*5980*/  UIMAD UR7, UR13, UR4, -UR7 ;  /* 0x000000040d0772a4 */ /* 0x000fc6000f8e0a07 */
[----:B------:R-:W-:Y:S02]  /*5990*/  ULDC.64 UR4, c[0x0][0x198] ;  /* 0x0000660000047ab9 */ /* 0x000fe40000000a00 */
[----:B------:R-:W-:Y:S02]  /*59a0*/  USHF.R.S32.HI UR6, URZ, 0x1f, UR7 ;  /* 0x0000001f3f067899 */ /* 0x000fe40008011407 */
[----:B------:R-:W-:Y:S02]  /*59b0*/  UIMAD.WIDE.U32 UR8, UR7, UR4, URZ ;  /* 0x00000004070872a5 */ /* 0x000fe4000f8e003f */
[----:B------:R-:W-:-:S04]  /*59c0*/  UIMAD UR6, UR6, UR4, URZ ;  /* 0x00000004060672a4 */ /* 0x000fc8000f8e023f */
[----:B------:R-:W-:Y:S01]  /*59d0*/  UIMAD UR5, UR7, UR5, UR6 ;  /* 0x00000005070572a4 */ /* 0x000fe2000f8e0206 */
[----:B-1----:R-:W-:-:S03]  /*59e0*/  MOV R16, UR8 ;  /* 0x0000000800107c02 */ /* 0x002fc60008000f00 */
[----:B------:R-:W-:Y:S02]  /*59f0*/  UIADD3 UR5, UR9, UR5, URZ ;  /* 0x0000000509057290 */ /* 0x000fe4000fffe03f */
[----:B------:R-:W-:-:S04]  /*5a00*/  IMAD.MOV.U32 R22, RZ, RZ, R16 ;  /* 0x000000ffff167224 */ /* 0x000fc800078e0010 */
[----:B------:R-:W-:Y:S01]  /*5a10*/  MOV R23, UR5 ;  /* 0x0000000500177c02 */ /* 0x000fe20008000f00 */
[----:B--2---:R-:W-:Y:S02]  /*5a20*/  IMAD.IADD R4, R4, 0x1, -R17 ;  /* 0x0000000104047824 */ /* 0x004fe400078e0a11 */
[----:B------:R-:W-:Y:S02]  /*5a30*/  IMAD.U32 R17, RZ, RZ, UR9 ;  /* 0x00000009ff117e24 */ /* 0x000fe4000f8e00ff */
[----:B------:R-:W-:Y:S01]  /*5a40*/  IMAD.WIDE.U32 R22, R4, c[0x0][0x180], R22 ;  /* 0x0000600004167a25 */ /* 0x000fe200078e0016 */
[----:B------:R-:W-:-:S05]  /*5a50*/  SHF.R.S32.HI R6, RZ, 0x1f, R4 ;  /* 0x0000001fff067819 */ /* 0x000fca0000011404 */
[----:B------:R-:W-:-:S04]  /*5a60*/  IMAD R17, R6, c[0x0][0x180], RZ ;  /* 0x0000600006117a24 */ /* 0x000fc800078e02ff */
[----:B------:R-:W-:-:S05]  /*5a70*/  IMAD R18, R4, c[0x0][0x184], R17 ;  /* 0x0000610004127a24 */ /* 0x000fca00078e0211 */
[----:B------:R-:W-:Y:S01]  /*5a80*/  IADD3 R18, R23, R18, RZ ;  /* 0x0000001217127210 */ /* 0x000fe20007ffe0ff */
[----:B------:R-:W-:Y:S01]  /*5a90*/  IMAD.MOV.U32 R23, RZ, RZ, R22 ;  /* 0x000000ffff177224 */ /* 0x000fe200078e0016 */
[----:B------:R-:W-:Y:S05]  /*5aa0*/  BRA `(.L_x_718) ;  /* 0x0000004000007947 */ /* 0x000fea0003800000 */
.L_x_717:
[----:B------:R-:W-:-:S04]  /*5ab0*/  ULEA UR22, -UR22, URZ, 0x6 ;  /* 0x0000003f16167291 */ /* 0x000fc8000f8e313f */
[----:B------:R-:W-:Y:S02]  /*5ac0*/  USHF.R.S32.HI UR4, URZ, 0x1f, UR22 ;  /* 0x0000001f3f047899 */ /* 0x000fe40008011416 */
[----:B------:R-:W-:-:S04]  /*5ad0*/  MOV R23, UR22 ;  /* 0x0000001600177c02 */ /* 0x000fc80008000f00 */
[----:B------:R-:W-:Y:S02]  /*5ae0*/  MOV R18, UR4 ;  /* 0x0000000400127c02 */ /* 0x000fe40008000f00 */
.L_x_718:
[----:B------:R-:W-:Y:S01]  /*5af0*/  ISETP.GE.AND P6, PT, R240, c[0x0][0x220], PT ;  /* 0x00008800f0007a0c */ /* 0x000fe20003fc6270 */
[----:B------:R-:W-:Y:S01]  /*5b00*/  BSSY B0, `(.L_x_719) ;  /* 0x000009b000007945 */ /* 0x000fe20003800000 */
[----:B------:R-:W-:Y:S02]  /*5b10*/  ISETP.GE.AND P5, PT, R237, c[0x0][0x220], PT ;  /* 0x00008800ed007a0c */ /* 0x000fe40003fa6270 */
[----:B------:R-:W-:Y:S02]  /*5b20*/  ISETP.GE.AND P4, PT, R236, c[0x0][0x220], PT ;  /* 0x00008800ec007a0c */ /* 0x000fe40003f86270 */
[----:B------:R-:W-:-:S07]  /*5b30*/  ISETP.GE.AND P3, PT, R235, c[0x0][0x220], PT ;  /* 0x00008800eb007a0c */ /* 0x000fce0003f66270 */
[-C--:B------:R-:W-:Y:S01]  /*5b40*/  @!P6 IADD3 R19, P1, R23, R166.reuse, RZ ;  /* 0x000000a61713e210 */ /* 0x080fe20007f3e0ff */
[----:B------:R1:W-:Y:S03]  /*5b50*/  @P6 STS.128 [R238+0x8000], RZ ;  /* 0x008000ffee006388 */ /* 0x0003e60000000c00 */
[----:B------:R-:W-:Y:S01]  /*5b60*/  @!P6 LEA R52, P2, R19, c[0x0][0x168], 0x1 ;  /* 0x00005a001334ea11 */ /* 0x000fe200078408ff */
[----:B------:R-:W-:Y:S01]  /*5b70*/  @!P6 IMAD.X R4, R18, 0x1, R165, P1 ;  /* 0x000000011204e824 */ /* 0x000fe200008e06a5 */
[----:B------:R-:W-:-:S04]  /*5b80*/  @!P5 IADD3 R17, P1, R23, R166, RZ ;  /* 0x000000a61711d210 */ /* 0x000fc80007f3e0ff */
[----:B------:R-:W-:Y:S01]  /*5b90*/  @!P6 LEA.HI.X R53, R19, c[0x0][0x16c], R4, 0x1, P2 ;  /* 0x00005b001335ea11 */ /* 0x000fe200010f0c04 */
[C-C-:B------:R-:W-:Y:S01]  /*5ba0*/  @!P5 IMAD.X R4, R18.reuse, 0x1, R165.reuse, P1 ;  /* 0x000000011204d824 */ /* 0x140fe200008e06a5 */
[----:B------:R-:W-:Y:S02]  /*5bb0*/  @!P5 LEA R36, P2, R17, c[0x0][0x168], 0x1 ;  /* 0x00005a001124da11 */ /* 0x000fe400078408ff */
[-C--:B------:R-:W-:Y:S01]  /*5bc0*/  @!P4 IADD3 R19, P1, R23, R166.reuse, RZ ;  /* 0x000000a61713c210 */ /* 0x080fe20007f3e0ff */
[----:B------:R-:W-:Y:S01]  /*5bd0*/  @!PT LDS RZ, [RZ] ;  /* 0x00000000fffff984 */ /* 0x000fe20000000800 */
[----:B------:R-:W-:Y:S01]  /*5be0*/  @!PT LDS RZ, [RZ] ;  /* 0x00000000fffff984 */ /* 0x000fe20000000800 */
[----:B------:R-:W-:Y:S01]  /*5bf0*/  @!PT LDS RZ, [RZ] ;  /* 0x00000000fffff984 */ /* 0x000fe20000000800 */
[----:B------:R1:W-:Y:S01]  /*5c00*/  @!P6 LDGSTS.E.BYPASS.LTC128B.128 [R238+0x8000], [R52.64] ;  /* 0x0800000034eeefae */ /* 0x0003e2000b901d5e */
[----:B------:R-:W-:Y:S02]  /*5c10*/  @!P5 LEA.HI.X R37, R17, c[0x0][0x16c], R4, 0x1, P2 ;  /* 0x00005b001125da11 */ /* 0x000fe400010f0c04 */
[----:B------:R-:W-:Y:S01]  /*5c20*/  @!P4 LEA R34, P2, R19, c[0x0][0x168], 0x1 ;  /* 0x00005a001322ca11 */ /* 0x000fe200078408ff */
[C-C-:B------:R-:W-:Y:S01]  /*5c30*/  @!P4 IMAD.X R4, R18.reuse, 0x1, R165.reuse, P1 ;  /* 0x000000011204c824 */ /* 0x140fe200008e06a5 */
[----:B------:R-:W-:Y:S01]  /*5c40*/  @!P3 IADD3 R17, P1, R23, R166, RZ ;  /* 0x000000a61711b210 */ /* 0x000fe20007f3e0ff */
[----:B------:R1:W-:Y:S03]  /*5c50*/  @P5 STS.128 [R238+0xa000], RZ ;  /* 0x00a000ffee005388 */ /* 0x0003e60000000c00 */
[----:B------:R-:W-:Y:S01]  /*5c60*/  @!P4 LEA.HI.X R35, R19, c[0x0][0x16c], R4, 0x1, P2 ;  /* 0x00005b001323ca11 */ /* 0x000fe200010f0c04 */
[----:B------:R-:W-:Y:S01]  /*5c70*/  @!P3 IMAD.X R4, R18, 0x1, R165, P1 ;  /* 0x000000011204b824 */ /* 0x000fe200008e06a5 */
[----:B------:R-:W-:Y:S01]  /*5c80*/  @!P3 LEA R32, P1, R17, c[0x0][0x168], 0x1 ;  /* 0x00005a001120ba11 */ /* 0x000fe200078208ff */
[----:B------:R-:W-:Y:S01]  /*5c90*/  @!PT LDS RZ, [RZ] ;  /* 0x00000000fffff984 */ /* 0x000fe20000000800 */
[----:B------:R-:W-:Y:S01]  /*5ca0*/  @!PT LDS RZ, [RZ] ;  /* 0x00000000fffff984 */ /* 0x000fe20000000800 */
[----:B------:R-:W-:Y:S01]  /*5cb0*/  @!PT LDS RZ, [RZ] ;  /* 0x00000000fffff984 */ /* 0x000fe20000000800 */
[----:B------:R1:W-:Y:S01]  /*5cc0*/  @!P5 LDGSTS.E.BYPASS.LTC128B.128 [R238+0xa000], [R36.64+0x80] ;  /* 0x0a00008024eedfae */ /* 0x0003e2000b901d5e */
[----:B------:R-:W-:-:S02]  /*5cd0*/  IADD3 R19, P2, R23, UR24, RZ ;  /* 0x0000001817137c10 */ /* 0x000fc4000ff5e0ff */
[----:B------:R-:W-:Y:S01]  /*5ce0*/  @!P3 LEA.HI.X R33, R17, c[0x0][0x16c], R4, 0x1, P1 ;  /* 0x00005b001121ba11 */ /* 0x000fe200008f0c04 */
[----:B------:R1:W-:Y:S01]  /*5cf0*/  @P4 STS.128 [R238+0xc000], RZ ;  /* 0x00c000ffee004388 */ /* 0x0003e20000000c00 */
[----:B------:R-:W-:Y:S02]  /*5d00*/  IADD3.X R16, R18, UR23, RZ, P2, !PT ;  /* 0x0000001712107c10 */ /* 0x000fe400097fe4ff */
[-C--:B------:R-:W-:Y:S01]  /*5d10*/  @!P6 IADD3 R25, P1, R19, R166.reuse, RZ ;  /* 0x000000a61319e210 */ /* 0x080fe20007f3e0ff */
[----:B------:R-:W-:Y:S01]  /*5d20*/  @!PT LDS RZ, [RZ] ;  /* 0x00000000fffff984 */ /* 0x000fe20000000800 */
[----:B------:R-:W-:Y:S01]  /*5d30*/  @!PT LDS RZ, [RZ] ;  /* 0x00000000fffff984 */ /* 0x000fe20000000800 */
[----:B------:R-:W-:Y:S01]  /*5d40*/  @!PT LDS RZ, [RZ] ;  /* 0x00000000fffff984 */ /* 0x000fe20000000800 */
[----:B------:R1:W-:Y:S03]  /*5d50*/  @!P4 LDGSTS.E.BYPASS.LTC128B.128 [R238+0xc000], [R34.64+0x100] ;  /* 0x0c00010022eecfae */ /* 0x0003e6000b901d5e */
[----:B------:R-:W-:Y:S01]  /*5d60*/  @!P6 LEA R40, P2, R25, c[0x0][0x168], 0x1 ;  /* 0x00005a001928ea11 */ /* 0x000fe200078408ff */
[C-C-:B------:R-:W-:Y:S01]  /*5d70*/  @!P6 IMAD.X R4, R16.reuse, 0x1, R165.reuse, P1 ;  /* 0x000000011004e824 */ /* 0x140fe200008e06a5 */
[-C--:B------:R-:W-:Y:S01]  /*5d80*/  @!P5 IADD3 R17, P1, R19, R166.reuse, RZ ;  /* 0x000000a61311d210 */ /* 0x080fe20007f3e0ff */
        /* <DEDUP_REMOVED lines=8> */
[----:B------:R-:W-:-:S02]  /*5e10*/  @!P4 IADD3 R25, P1, R19, R166, RZ ;  /* 0x000000a61319c210 */ /* 0x000fc40007f3e0ff */
[----:B------:R-:W-:Y:S01]  /*5e20*/  @!P5 LEA.HI.X R31, R17, c[0x0][0x16c], R4, 0x1, P2 ;  /* 0x00005b00111fda11 */ /* 0x000fe200010f0c04 */
[----:B------:R1:W-:Y:S01]  /*5e30*/  @P6 STS.128 [R238+0x8800], RZ ;  /* 0x008800ffee006388 */ /* 0x0003e20000000c00 */
[----:B------:R-:W-:Y:S01]  /*5e40*/  @!P4 LEA R28, P2, R25, c[0x0][0x168], 0x1 ;  /* 0x00005a00191cca11 */ /* 0x000fe200078408ff */
[C-C-:B------:R-:W-:Y:S01]  /*5e50*/  @!P4 IMAD.X R4, R16.reuse, 0x1, R165.reuse, P1 ;  /* 0x000000011004c824 */ /* 0x140fe200008e06a5 */
[----:B------:R-:W-:Y:S01]  /*5e60*/  @!P3 IADD3 R17, P1, R19, R166, RZ ;  /* 0x000000a61311b210 */ /* 0x000fe20007f3e0ff */
[----:B------:R-:W-:Y:S01]  /*5e70*/  @!PT LDS RZ, [RZ] ;  /* 0x00000000fffff984 */ /* 0x000fe20000000800 */
[----:B------:R-:W-:Y:S01]  /*5e80*/  @!PT LDS RZ, [RZ] ;  /* 0x00000000fffff984 */ /* 0x000fe20000000800 */
[----:B------:R-:W-:Y:S01]  /*5e90*/  @!PT LDS RZ, [RZ] ;  /* 0x00000000fffff984 */ /* 0x000fe20000000800 */
[----:B------:R1:W-:Y:S03]  /*5ea0*/  @!P6 LDGSTS.E.BYPASS.LTC128B.128 [R238+0x8800], [R40.64] ;  /* 0x0880000028eeefae */ /* 0x0003e6000b901d5e */
[----:B------:R-:W-:Y:S01]  /*5eb0*/  @!P4 LEA.HI.X R29, R25, c[0x0][0x16c], R4, 0x1, P2 ;  /* 0x00005b00191dca11 */ /* 0x000fe200010f0c04 */
[----:B------:R-:W-:Y:S01]  /*5ec0*/  @!P3 IMAD.X R4, R16, 0x1, R165, P1 ;  /* 0x000000011004b824 */ /* 0x000fe200008e06a5 */
[----:B------:R-:W-:Y:S01]  /*5ed0*/  @!P3 LEA R26, P1, R17, c[0x0][0x168], 0x1 ;  /* 0x00005a00111aba11 */ /* 0x000fe200078208ff */
[----:B------:R1:W-:Y:S01]  /*5ee0*/  @P5 STS.128 [R238+0xa800], RZ ;  /* 0x00a800ffee005388 */ /* 0x0003e20000000c00 */
[----:B------:R-:W-:-:S02]  /*5ef0*/  IADD3 R19, P2, R19, UR24, RZ ;  /* 0x0000001813137c10 */ /* 0x000fc4000ff5e0ff */
[----:B------:R-:W-:Y:S01]  /*5f00*/  @!P3 LEA.HI.X R27, R17, c[0x0][0x16c], R4, 0x1, P1 ;  /* 0x00005b00111bba11 */ /* 0x000fe200008f0c04 */
[----:B------:R-:W-:Y:S01]  /*5f10*/  @!PT LDS RZ, [RZ] ;  /* 0x00000000fffff984 */ /* 0x000fe20000000800 */
[----:B------:R-:W-:Y:S01]  /*5f20*/  @!PT LDS RZ, [RZ] ;  /* 0x00000000fffff984 */ /* 0x000fe20000000800 */
[----:B------:R-:W-:Y:S01]  /*5f30*/  @!PT LDS RZ, [RZ] ;  /* 0x00000000fffff984 */ /* 0x000fe20000000800 */
[----:B------:R1:W-:Y:S01]  /*5f40*/  @!P5 LDGSTS.E.BYPASS.LTC128B.128 [R238+0xa800], [R30.64+0x80] ;  /* 0x0a8000801eeedfae */ /* 0x0003e2000b901d5e */
[----:B------:R-:W-:Y:S02]  /*5f50*/  IADD3.X R16, R16, UR23, RZ, P2, !PT ;  /* 0x0000001710107c10 */ /* 0x000fe400097fe4ff */
[-C--:B------:R-:W-:Y:S01]  /*5f60*/  @!P6 IADD3 R17, P1, R19, R166.reuse, RZ ;  /* 0x000000a61311e210 */ /* 0x080fe20007f3e0ff */
[----:B------:R1:W-:Y:S03]  /*5f70*/  @P4 STS.128 [R238+0xc800], RZ ;  /* 0x00c800ffee004388 */ /* 0x0003e60000000c00 */
[----:B------:R-:W-:Y:S01]  /*5f80*/  @!P6 LEA R38, P2, R17, c[0x0][0x168], 0x1 ;  /* 0x00005a001126ea11 */ /* 0x000fe200078408ff */
[C-C-:B------:R-:W-:Y:S01]  /*5f90*/  @!P6 IMAD.X R4, R16.reuse, 0x1, R165.reuse, P1 ;  /* 0x000000011004e824 */ /* 0x140fe200008e06a5 */
[-C--:B------:R-:W-:Y:S01]  /*5fa0*/  @!P5 IADD3 R25, P1, R19, R166.reuse, RZ ;  /* 0x000000a61319d210 */ /* 0x080fe20007f3e0ff */
[----:B------:R-:W-:Y:S01]  /*5fb0*/  @!PT LDS RZ, [RZ] ;  /* 0x00000000fffff984 */ /* 0x000fe20000000800 */
[----:B------:R-:W-:Y:S01]  /*5fc0*/  @!PT LDS RZ, [RZ] ;  /* 0x00000000fffff984 */ /* 0x000fe20000000800 */
[----:B------:R-:W-:Y:S01]  /*5fd0*/  @!PT LDS RZ, [RZ] ;  /* 0x00000000fffff984 */ /* 0x000fe20000000800 */
[----:B------:R1:W-:Y:S03]  /*5fe0*/  @!P4 LDGSTS.E.BYPASS.LTC128B.128 [R238+0xc800], [R28.64+0x100] ;  /* 0x0c8001001ceecfae */ /* 0x0003e6000b901d5e */
[----:B------:R-:W-:Y:S01]  /*5ff0*/  @!P6 LEA.HI.X R39, R17, c[0x0][0x16c], R4, 0x1, P2 ;  /* 0x00005b001127ea11 */ /* 0x000fe200010f0c04 */
[----:B------:R-:W-:Y:S01]  /*6000*/  @!P5 IMAD.X R4, R16, 0x1, R165, P1 ;  /* 0x000000011004d824 */ /* 0x000fe200008e06a5 */
[----:B------:R-:W-:Y:S01]  /*6010*/  @!P4 IADD3 R17, P1, R19, R166, RZ ;  /* 0x000000a61311c210 */ /* 0x000fe20007f3e0ff */
[----:B------:R1:W-:Y:S01]  /*6020*/  @P3 STS.128 [R238+0xe800], RZ ;  /* 0x00e800ffee003388 */ /* 0x0003e20000000c00 */
[----:B------:R-:W-:-:S03]  /*6030*/  @!P5 LEA R24, P2, R25, c[0x0][0x168], 0x1 ;  /* 0x00005a001918da11 */ /* 0x000fc600078408ff */
[C-C-:B------:R-:W-:Y:S01]  /*6040*/  @!P4 IMAD.X R6, R16.reuse, 0x1, R165.reuse, P1 ;  /* 0x000000011006c824 */ /* 0x140fe200008e06a5 */
[----:B------:R-:W-:Y:S01]  /*6050*/  @!P5 LEA.HI.X R25, R25, c[0x0][0x16c], R4, 0x1, P2 ;  /* 0x00005b001919da11 */ /* 0x000fe200010f0c04 */
[----:B------:R-:W-:Y:S01]  /*6060*/  @!PT LDS RZ, [RZ] ;  /* 0x00000000fffff984 */ /* 0x000fe20000000800 */
[----:B------:R-:W-:Y:S01]  /*6070*/  @!PT LDS RZ, [RZ] ;  /* 0x00000000fffff984 */ /* 0x000fe20000000800 */
[----:B------:R-:W-:Y:S01]  /*6080*/  @!PT LDS RZ, [RZ] ;  /* 0x00000000fffff984 */ /* 0x000fe20000000800 */
[----:B------:R1:W-:Y:S01]  /*6090*/  @!P3 LDGSTS.E.BYPASS.LTC128B.128 [R238+0xe800], [R26.64+0x180] ;  /* 0x0e8001801aeebfae */ /* 0x0003e2000b901d5e */
[----:B------:R-:W-:Y:S02]  /*60a0*/  @!P4 LEA R54, P2, R17, c[0x0][0x168], 0x1 ;  /* 0x00005a001136ca11 */ /* 0x000fe400078408ff */
[----:B------:R-:W-:Y:S01]  /*60b0*/  @!P3 IADD3 R4, P1, R19, R166, RZ ;  /* 0x000000a61304b210 */ /* 0x000fe20007f3e0ff */
[----:B------:R1:W-:Y:S01]  /*60c0*/  @P6 STS.128 [R238+0x9000], RZ ;  /* 0x009000ffee006388 */ /* 0x0003e20000000c00 */
[----:B------:R-:W-:Y:S02]  /*60d0*/  @!P4 LEA.HI.X R55, R17, c[0x0][0x16c], R6, 0x1, P2 ;  /* 0x00005b001137ca11 */ /* 0x000fe400010f0c06 */
[----:B------:R-:W-:Y:S01]  /*60e0*/  IADD3 R19, P2, R19, UR24, RZ ;  /* 0x0000001813137c10 */ /* 0x000fe2000ff5e0ff */
[----:B------:R-:W-:Y:S01]  /*60f0*/  @!P3 IMAD.X R17, R16, 0x1, R165, P1 ;  /* 0x000000011011b824 */ /* 0x000fe200008e06a5 */
[----:B------:R-:W-:Y:S01]  /*6100*/  @!P3 LEA R56, P1, R4, c[0x0][0x168], 0x1 ;  /* 0x00005a000438ba11 */ /* 0x000fe200078208ff */
[----:B------:R-:W-:Y:S01]  /*6110*/  @!PT LDS RZ, [RZ] ;  /* 0x00000000fffff984 */ /* 0x000fe20000000800 */
[----:B------:R-:W-:Y:S01]  /*6120*/  @!PT LDS RZ, [RZ] ;  /* 0x00000000fffff984 */ /* 0x000fe20000000800 */
[----:B------:R-:W-:Y:S01]  /*6130*/  @!PT LDS RZ, [RZ] ;  /* 0x00000000fffff984 */ /* 0x000fe20000000800 */
[----:B------:R1:W-:Y:S01]  /*6140*/  @!P6 LDGSTS.E.BYPASS.LTC128B.128 [R238+0x9000], [R38.64] ;  /* 0x0900000026eeefae */ /* 0x0003e2000b901d5e */
[----:B------:R-:W-:-:S02]  /*6150*/  IADD3.X R16, R16, UR23, RZ, P2, !PT ;  /* 0x0000001710107c10 */ /* 0x000fc400097fe4ff */
[----:B------:R-:W-:Y:S01]  /*6160*/  @!P3 LEA.HI.X R57, R4, c[0x0][0x16c], R17, 0x1, P1 ;  /* 0x00005b000439ba11 */ /* 0x000fe200008f0c11 */
[----:B------:R1:W-:Y:S01]  /*6170*/  @P5 STS.128 [R238+0xb000], RZ ;  /* 0x00b000ffee005388 */ /* 0x0003e20000000c00 */
[----:B------:R-:W-:-:S03]  /*6180*/  @!P6 IADD3 R43, P1, R19, R166, RZ ;  /* 0x000000a6132be210 */ /* 0x000fc60007f3e0ff */
[----:B------:R-:W-:Y:S01]  /*6190*/  @!PT LDS RZ, [RZ] ;  /* 0x00000000fffff984 */ /* 0x000fe20000000800 */
[----:B------:R-:W-:Y:S01]  /*61a0*/  @!PT LDS RZ, [RZ] ;  /* 0x00000000fffff984 */ /* 0x000fe20000000800 */
[----:B------:R-:W-:Y:S01]  /*61b0*/  @!PT LDS RZ, [RZ] ;  /* 0x00000000fffff984 */ /* 0x000fe20000000800 */
[----:B------:R1:W-:Y:S01]  /*61c0*/  @!P5 LDGSTS.E.BYPASS.LTC128B.128 [R238+0xb000], [R24.64+0x80] ;  /* 0x0b00008018eedfae */ /* 0x0003e2000b901d5e */
        /* <DEDUP_REMOVED lines=13> */
[----:B------:R1:W-:Y:S02]  /*62a0*/  @P3 STS.128 [R238+0xf000], RZ ;  /* 0x00f000ffee003388 */ /* 0x0003e40000000c00 */
[----:B------:R-:W-:Y:S01]  /*62b0*/  @!P4 IMAD.X R17, R16, 0x1, R165, P1 ;  /* 0x000000011011c824 */ /* 0x000fe200008e06a5 */
[C---:B------:R-:W-:Y:S01]  /*62c0*/  @!P4 LEA R60, P1, R4.reuse, c[0x0][0x168], 0x1 ;  /* 0x00005a00043cca11 */ /* 0x040fe200078208ff */
[----:B------:R-:W-:Y:S01]  /*62d0*/  @!PT LDS RZ, [RZ] ;  /* 0x00000000fffff984 */ /* 0x000fe20000000800 */
[----:B------:R-:W-:Y:S01]  /*62e0*/  @!PT LDS RZ, [RZ] ;  /* 0x00000000fffff984 */ /* 0x000fe20000000800 */
[----:B------:R-:W-:Y:S01]  /*62f0*/  @!PT LDS RZ, [RZ] ;  /* 0x00000000fffff984 */ /* 0x000fe20000000800 */
[----:B------:R1:W-:Y:S03]  /*6300*/  @!P3 LDGSTS.E.BYPASS.LTC128B.128 [R238+0xf000], [R56.64+0x180] ;  /* 0x0f00018038eebfae */ /* 0x0003e6000b901d5e */
[----:B------:R-:W-:Y:S01]  /*6310*/  @!P4 LEA.HI.X R61, R4, c[0x0][0x16c], R17, 0x1, P1 ;  /* 0x00005b00043dca11 */ /* 0x000fe200008f0c11 */
        /* <DEDUP_REMOVED lines=17> */
[----:B------:R-:W-:-:S05]  /*6430*/  IADD3 R19, P1, R19, R166, RZ ;  /* 0x000000a613137210 */ /* 0x000fca0007f3e0ff */
[----:B------:R-:W-:Y:S01]  /*6440*/  IMAD.X R16, R16, 0x1, R165, P1 ;  /* 0x0000000110107824 */ /* 0x000fe200008e06a5 */
[----:B-1----:R-:W-:-:S04]  /*6450*/  LEA R24, P1, R19, c[0x0][0x168], 0x1 ;  /* 0x00005a0013187a11 */ /* 0x002fc800078208ff */
[----:B------:R-:W-:-:S05]  /*6460*/  LEA.HI.X R25, R19, c[0x0][0x16c], R16, 0x1, P1 ;  /* 0x00005b0013197a11 */ /* 0x000fca00008f0c10 */
[----:B------:R-:W-:Y:S01]  /*6470*/  @!PT LDS RZ, [RZ] ;  /* 0x00000000fffff984 */ /* 0x000fe20000000800 */
[----:B------:R-:W-:Y:S01]  /*6480*/  @!PT LDS RZ, [RZ] ;  /* 0x00000000fffff984 */ /* 0x000fe20000000800 */
[----:B------:R-:W-:Y:S01]  /*6490*/  @!PT LDS RZ, [RZ] ;  /* 0x00000000fffff984 */ /* 0x000fe20000000800 */
[----:B------:R1:W-:Y:S04]  /*64a0*/  LDGSTS.E.BYPASS.LTC128B.128 [R238+0xf800], [R24.64+0x180] ;  /* 0x0f80018018ee7fae */ /* 0x0003e8000b901d5e */
.L_x_720:
[----:B------:R-:W-:Y:S05]  /*64b0*/  BSYNC B0 ;  /* 0x0000000000007941 */ /* 0x000fea0003800000 */
.L_x_719:
[----:B------:R-:W0:Y:S01]  /*64c0*/  LDGDEPBAR ;  /* 0x00000000000079af */ /* 0x000e220000000000 */
[----:B------:R-:W-:-:S04]  /*64d0*/  IADD3 R166, P1, R23, R166, RZ ;  /* 0x000000a617a67210 */ /* 0x000fc80007f3e0ff */
[----:B------:R-:W-:Y:S02]  /*64e0*/  IADD3.X R165, R18, R165, RZ, P1, !PT ;  /* 0x000000a512a57210 */ /* 0x000fe40000ffe4ff */
.L_x_716:
[----:B------:R-:W-:Y:S02]  /*64f0*/  FMNMX.FTZ R16, R3, R49, !PT ;  /* 0x0000003103107209 */ /* 0x000fe40007810000 */
[----:B------:R-:W-:Y:S02]  /*6500*/  FMNMX.FTZ R17, R50, R51, !PT ;  /* 0x0000003332117209 */ /* 0x000fe40007810000 */
[----:B------:R-:W-:Y:S02]  /*6510*/  FMNMX.FTZ R16, R21, R16, !PT ;  /* 0x0000001015107209 */ /* 0x000fe40007810000 */
[----:B------:R-:W-:Y:S02]  /*6520*/  FMNMX.FTZ R17, R46, R17, !PT ;  /* 0x000000112e117209 */ /* 0x000fe40007810000 */
[----:B------:R-:W-:Y:S02]  /*6530*/  FMNMX.FTZ R16, R45, R16, !PT ;  /* 0x000000102d107209 */ /* 0x000fe40007810000 */
[----:B------:R-:W-:-:S02]  /*6540*/  FMNMX.FTZ R17, R2, R17, !PT ;  /* 0x0000001102117209 */ /* 0x000fc40007810000 */
        /* <DEDUP_REMOVED lines=24> */
[----:B------:R-:W-:Y:S01]  /*66d0*/  SHF.L.U32 R228, R0, 0x1, RZ ;  /* 0x0000000100e47819 */ /* 0x000fe200000006ff */
[----:B------:R-:W2:Y:S03]  /*66e0*/  SHFL.BFLY PT, R19, R16, 0x2, 0x1f ;  /* 0x0c401f0010137f89 */ /* 0x000ea600000e0000 */
[-C--:B------:R-:W-:Y:S01]  /*66f0*/  LEA R226, R7, R228.reuse, 0x1 ;  /* 0x000000e407e27211 */ /* 0x080fe200078e08ff */
[----:B------:R-:W3:Y:S01]  /*6700*/  SHFL.BFLY PT, R17, R6, 0x2, 0x1f ;  /* 0x0c401f0006117f89 */ /* 0x000ee200000e0000 */
[C---:B------:R-:W-:Y:S02]  /*6710*/  LEA R225, R5.reuse, R228, 0x1 ;  /* 0x000000e405e17211 */ /* 0x040fe400078e08ff */
[----:B------:R-:W-:Y:S01]  /*6720*/  LEA R224, R5, R226, 0x1 ;  /* 0x000000e205e07211 */ /* 0x000fe200078e08ff */
[----:B-1----:R-:W-:Y:S04]  /*6730*/  LDSM.16.MT88.4 R36, [R228+0x10000] ;  /* 0x01000000e424783b */ /* 0x002fe80000004200 */
[----:B------:R-:W-:Y:S04]  /*6740*/  LDSM.16.MT88.4 R52, [R225+0x10000] ;  /* 0x01000000e134783b */ /* 0x000fe80000004200 */
[----:B------:R-:W-:Y:S04]  /*6750*/  LDSM.16.MT88.4 R60, [R224+0x10000] ;  /* 0x01000000e03c783b */ /* 0x000fe80000004200 */
[----:B------:R-:W-:Y:S01]  /*6760*/  LDSM.16.MT88.4 R68, [R228+0x12000] ;  /* 0x01200000e444783b */ /* 0x000fe20000004200 */
[----:B--2---:R-:W-:-:S03]  /*6770*/  FMNMX.FTZ R19, R16, R19, !PT ;  /* 0x0000001310137209 */ /* 0x004fc60007810000 */
[----:B------:R-:W-:Y:S01]  /*6780*/  LDSM.16.MT88.4 R76, [R226+0x12000] ;  /* 0x01200000e24c783b */ /* 0x000fe20000004200 */
[----:B---3--:R-:W-:-:S03]  /*6790*/  FMNMX.FTZ R17, R6, R17, !PT ;  /* 0x0000001106117209 */ /* 0x008fc60007810000 */
[----:B------:R-:W1:Y:S04]  /*67a0*/  SHFL.BFLY PT, R164, R19, 0x1, 0x1f ;  /* 0x0c201f0013a47f89 */ /* 0x000e6800000e0000 */
[----:B------:R-:W2:Y:S04]  /*67b0*/  SHFL.BFLY PT, R4, R17, 0x1, 0x1f ;  /* 0x0c201f0011047f89 */ /* 0x000ea800000e0000 */
[----:B------:R-:W-:Y:S04]  /*67c0*/  LDSM.16.MT88.4 R84, [R225+0x12000] ;  /* 0x01200000e154783b */ /* 0x000fe80000004200 */
[----:B------:R-:W-:Y:S04]  /*67d0*/  LDSM.16.MT88.4 R92, [R224+0x12000] ;  /* 0x01200000e05c783b */ /* 0x000fe80000004200 */
[----:B------:R-:W-:Y:S04]  /*67e0*/  LDSM.16.MT88.4 R100, [R228+0x14000] ;  /* 0x01400000e464783b */ /* 0x000fe80000004200 */
[----:B------:R-:W-:Y:S01]  /*67f0*/  LDSM.16.MT88.4 R108, [R226+0x14000] ;  /* 0x01400000e26c783b */ /* 0x000fe20000004200 */
[----:B-1----:R-:W-:-:S03]  /*6800*/  FMNMX.FTZ R164, R19, R164, !PT ;  /* 0x000000a413a47209 */ /* 0x002fc60007810000 */
[----:B------:R-:W-:Y:S01]  /*6810*/  LDSM.16.MT88.4 R116, [R225+0x14000] ;  /* 0x01400000e174783b */ /* 0x000fe20000004200 */
[C---:B------:R-:W-:Y:S01]  /*6820*/  FSETP.NEU.FTZ.AND P1, PT, R164.reuse, -INF , PT ;  /* 0xff800000a400780b */ /* 0x040fe20003f3d000 */
[----:B------:R-:W-:Y:S02]  /*6830*/  FMUL.FTZ R200, R164, c[0x0][0x23c] ;  /* 0x00008f00a4c87a20 */ /* 0x000fe40000410000 */
[----:B------:R-:W-:Y:S03]  /*6840*/  LDSM.16.MT88.4 R124, [R224+0x14000] ;  /* 0x01400000e07c783b */ /* 0x000fe60000004200 */
[----:B------:R-:W-:Y:S01]  /*6850*/  FSEL R200, R200, RZ, P1 ;  /* 0x000000ffc8c87208 */ /* 0x000fe20000800000 */
[----:B------:R-:W-:Y:S04]  /*6860*/  LDSM.16.MT88.4 R132, [R228+0x16000] ;  /* 0x01600000e484783b */ /* 0x000fe80000004200 */
[--C-:B------:R-:W-:Y:S01]  /*6870*/  FFMA.FTZ R181, R3, c[0x0][0x23c], -R200.reuse ;  /* 0x00008f0003b57a23 */ /* 0x100fe200000108c8 */
[----:B--2---:R-:W-:Y:S01]  /*6880*/  FMNMX.FTZ R3, R17, R4, !PT ;  /* 0x0000000411037209 */ /* 0x004fe20007810000 */
[--C-:B------:R-:W-:Y:S01]  /*6890*/  FFMA.FTZ R175, R45, c[0x0][0x23c], -R200.reuse ;  /* 0x00008f002daf7a23 */ /* 0x100fe200000108c8 */
[----:B------:R-:W-:Y:S01]  /*68a0*/  LDSM.16.MT88.4 R156, [R226+0x16000] ;  /* 0x01600000e29c783b */ /* 0x000fe20000004200 */
[--C-:B------:R-:W-:Y:S01]  /*68b0*/  FFMA.FTZ R180, R49, c[0x0][0x23c], -R200.reuse ;  /* 0x00008f0031b47a23 */ /* 0x100fe200000108c8 */
[C---:B------:R-:W-:Y:S01]  /*68c0*/  FSETP.NEU.FTZ.AND P1, PT, R3.reuse, -INF , PT ;  /* 0xff8000000300780b */ /* 0x040fe20003f3d000 */
[----:B------:R-:W-:Y:S01]  /*68d0*/  FMUL.FTZ R191, R3, c[0x0][0x23c] ;  /* 0x00008f0003bf7a20 */ /* 0x000fe20000410000 */
[----:B------:R-:W-:Y:S01]  /*68e0*/  LDSM.16.MT88.4 R144, [R225+0x16000] ;  /* 0x01600000e190783b */ /* 0x000fe20000004200 */
[--C-:B------:R-:W-:Y:S01]  /*68f0*/  FFMA.FTZ R178, R21, c[0x0][0x23c], -R200.reuse ;  /* 0x00008f0015b27a23 */ /* 0x100fe200000108c8 */
[----:B------:R-:W-:Y:S01]  /*6900*/  MUFU.EX2 R181, R181 ;  /* 0x000000b500b57308 */ /* 0x000fe20000000800 */
[--C-:B------:R-:W-:Y:S01]  /*6910*/  FFMA.FTZ R179, R11, c[0x0][0x23c], -R200.reuse ;  /* 0x00008f000bb37a23 */ /* 0x100fe200000108c8 */
[----:B------:R-:W-:Y:S01]  /*6920*/  FSEL R191, R191, RZ, P1 ;  /* 0x000000ffbfbf7208 */ /* 0x000fe20000800000 */
[----:B------:R-:W-:Y:S01]  /*6930*/  LDSM.16.MT88.4 R4, [R224+0x16000] ;  /* 0x01600000e004783b */ /* 0x000fe20000004200 */
[--C-:B------:R-:W-:Y:S01]  /*6940*/  FFMA.FTZ R174, R15, c[0x0][0x23c], -R200.reuse ;  /* 0x00008f000fae7a23 */ /* 0x100fe200000108c8 */
[----:B------:R-:W-:Y:S01]  /*6950*/  LEA R244, P1, R166, c[0x0][0x168], 0x1 ;  /* 0x00005a00a6f47a11 */ /* 0x000fe200078208ff */
[--C-:B------:R-:W-:Y:S01]  /*6960*/  FFMA.FTZ R173, R9, c[0x0][0x23c], -R200.reuse ;  /* 0x00008f0009ad7a23 */ /* 0x100fe200000108c8 */
[----:B------:R-:W-:Y:S01]  /*6970*/  LDSM.16.MT88.4 R16, [R226+0x10800] ;  /* 0x01080000e210783b */ /* 0x000fe20000004200 */
[--C-:B------:R-:W-:Y:S01]  /*6980*/  FFMA.FTZ R185, R46, c[0x0][0x23c], -R191.reuse ;  /* 0x00008f002eb97a23 */ /* 0x100fe200000108bf */
[----:B------:R-:W1:Y:S01]  /*6990*/  MUFU.EX2 R180, R180 ;  /* 0x000000b400b47308 */ /* 0x000e620000000800 */
[--C-:B------:R-:W-:Y:S01]  /*69a0*/  FFMA.FTZ R183, R50, c[0x0][0x23c], -R191.reuse ;  /* 0x00008f0032b77a23 */ /* 0x100fe200000108bf */
[----:B------:R-:W2:Y:S01]  /*69b0*/  LDSM.16.MT88.4 R44, [R226+0x10000] ;  /* 0x01000000e22c783b */ /* 0x000ea20000004200 */
[----:B------:R-:W-:Y:S01]  /*69c0*/  FFMA.FTZ R182, R51, c[0x0][0x23c], -R191 ;  /* 0x00008f0033b67a23 */ /* 0x000fe200000108bf */
[----:B------:R-:W-:Y:S01]  /*69d0*/  LEA.HI.X R243, R166, c[0x0][0x16c], R165, 0x1, P1 ;  /* 0x00005b00a6f37a11 */ /* 0x000fe200008f0ca5 */
[--C-:B------:R-:W-:Y:S01]  /*69e0*/  FFMA.FTZ R176, R2, c[0x0][0x23c], -R191.reuse ;  /* 0x00008f0002b07a23 */ /* 0x100fe200000108bf */
[----:B------:R-:W-:Y:S01]  /*69f0*/  LDSM.16.MT88.4 R24, [R228+0x10800] ;  /* 0x01080000e418783b */ /* 0x000fe20000004200 */
[----:B------:R-:W-:Y:S01]  /*6a00*/  FFMA.FTZ R2, R13, c[0x0][0x23c], -R200 ;  /* 0x00008f000d027a23 */ /* 0x000fe200000108c8 */
[----:B------:R-:W-:Y:S01]  /*6a10*/  MUFU.EX2 R178, R178 ;  /* 0x000000b200b27308 */ /* 0x000fe20000000800 */
[--C-:B------:R-:W-:Y:S01]  /*6a20*/  FFMA.FTZ R177, R14, c[0x0][0x23c], -R191.reuse ;  /* 0x00008f000eb17a23 */ /* 0x100fe200000108bf */
[----:B------:R-:W-:Y:S01]  /*6a30*/  LDSM.16.MT88.4 R20, [R228+0x12800] ;  /* 0x01280000e414783b */ /* 0x000fe20000004200 */
[----:B------:R-:W-:-:S02]  /*6a40*/  FFMA.FTZ R172, R12, c[0x0][0x23c], -R191 ;  /* 0x00008f000cac7a23 */ /* 0x000fc400000108bf */
[--C-:B------:R-:W-:Y:S01]  /*6a50*/  FFMA.FTZ R167, R10, c[0x0][0x23c], -R191.reuse ;  /* 0x00008f000aa77a23 */ /* 0x100fe200000108bf */
[----:B------:R-:W3:Y:S01]  /*6a60*/  LDSM.16.MT88.4 R12, [R225+0x10800] ;  /* 0x01080000e10c783b */ /* 0x000ee20000004200 */
[--C-:B------:R-:W-:Y:S01]  /*6a70*/  FFMA.FTZ R0, R8, c[0x0][0x23c], -R191.reuse ;  /* 0x00008f0008007a23 */ /* 0x100fe200000108bf */
[----:B------:R-:W4:Y:S01]  /*6a80*/  MUFU.EX2 R175, R175 ;  /* 0x000000af00af7308 */ /* 0x000f220000000800 */
[----:B-1----:R-:W-:Y:S01]  /*6a90*/  F2FP.PACK_AB R148, R180, R181 ;  /* 0x000000b5b494723e */ /* 0x002fe200000000ff */
[----:B------:R-:W1:Y:S01]  /*6aa0*/  LDSM.16.MT88.4 R8, [R224+0x10800] ;  /* 0x01080000e008783b */ /* 0x000e620000004200 */
[--C-:B------:R-:W-:Y:S02]  /*6ab0*/  FFMA.FTZ R184, R195, c[0x0][0x23c], -R200.reuse ;  /* 0x00008f00c3b87a23 */ /* 0x100fe400000108c8 */
[--C-:B------:R-:W-:Y:S01]  /*6ac0*/  FFMA.FTZ R186, R193, c[0x0][0x23c], -R200.reuse ;  /* 0x00008f00c1ba7a23 */ /* 0x100fe200000108c8 */
[----:B------:R-:W-:Y:S01]  /*6ad0*/  LDSM.16.MT88.4 R168, [R226+0x12800] ;  /* 0x01280000e2a8783b */ /* 0x000fe20000004200 */
[--C-:B------:R-:W-:Y:S01]  /*6ae0*/  FFMA.FTZ R187, R187, c[0x0][0x23c], -R200.reuse ;  /* 0x00008f00bbbb7a23 */ /* 0x100fe200000108c8 */
[----:B------:R-:W-:Y:S01]  /*6af0*/  MUFU.EX2 R183, R183 ;  /* 0x000000b700b77308 */ /* 0x000fe20000000800 */
[----:B------:R-:W-:Y:S01]  /*6b00*/  FFMA.FTZ R189, R189, c[0x0][0x23c], -R200 ;  /* 0x00008f00bdbd7a23 */ /* 0x000fe200000108c8 */
[----:B------:R-:W-:Y:S01]  /*6b10*/  LDSM.16.MT88.4 R32, [R225+0x12800] ;  /* 0x01280000e120783b */ /* 0x000fe20000004200 */
[----:B------:R-:W-:-:S02]  /*6b20*/  FFMA.FTZ R190, R190, c[0x0][0x23c], -R191 ;  /* 0x00008f00bebe7a23 */ /* 0x000fc400000108bf */
[--C-:B------:R-:W-:Y:S01]  /*6b30*/  FFMA.FTZ R193, R204, c[0x0][0x23c], -R191.reuse ;  /* 0x00008f00ccc17a23 */ /* 0x100fe200000108bf */
[----:B------:R-:W-:Y:S01]  /*6b40*/  LDSM.16.MT88.4 R28, [R224+0x12800] ;  /* 0x01280000e01c783b */ /* 0x000fe20000004200 */
[--C-:B------:R-:W-:Y:S01]  /*6b50*/  FFMA.FTZ R192, R192, c[0x0][0x23c], -R191.reuse ;  /* 0x00008f00c0c07a23 */ /* 0x100fe200000108bf */
[----:B------:R-:W5:Y:S01]  /*6b60*/  MUFU.EX2 R182, R182 ;  /* 0x000000b600b67308 */ /* 0x000f620000000800 */
[----:B----4-:R-:W-:Y:S01]  /*6b70*/  F2FP.PACK_AB R150, R175, R178 ;  /* 0x000000b2af96723e */ /* 0x010fe200000000ff */
[----:B------:R-:W-:Y:S02]  /*6b80*/  FFMA.FTZ R195, R202, c[0x0][0x23c], -R191 ;  /* 0x00008f00cac37a23 */ /* 0x000fe400000108bf */
[--C-:B------:R-:W-:Y:S02]  /*6b90*/  FFMA.FTZ R202, R203, c[0x0][0x23c], -R200.reuse ;  /* 0x00008f00cbca7a23 */ /* 0x100fe400000108c8 */
[--C-:B------:R-:W-:Y:S02]  /*6ba0*/  FFMA.FTZ R201, R201, c[0x0][0x23c], -R200.reuse ;  /* 0x00008f00c9c97a23 */ /* 0x100fe400000108c8 */
[----:B------:R-:W-:Y:S01]  /*6bb0*/  MUFU.EX2 R185, R185 ;  /* 0x000000b900b97308 */ /* 0x000fe20000000800 */
[----:B------:R-:W-:-:S02]  /*6bc0*/  FFMA.FTZ R199, R199, c[0x0][0x23c], -R200 ;  /* 0x00008f00c7c77a23 */ /* 0x000fc400000108c8 */
[----:B------:R-:W-:Y:S02]  /*6bd0*/  FFMA.FTZ R200, R197, c[0x0][0x23c], -R200 ;  /* 0x00008f00c5c87a23 */ /* 0x000fe400000108c8 */
[--C-:B------:R-:W-:Y:S02]  /*6be0*/  FFMA.FTZ R197, R198, c[0x0][0x23c], -R191.reuse ;  /* 0x00008f00c6c57a23 */ /* 0x100fe400000108bf */
[--C-:B------:R-:W-:Y:S01]  /*6bf0*/  FFMA.FTZ R196, R196, c[0x0][0x23c], -R191.reuse ;  /* 0x00008f00c4c47a23 */ /* 0x100fe200000108bf */
[----:B------:R-:W4:Y:S01]  /*6c00*/  MUFU.EX2 R176, R176 ;  /* 0x000000b000b07308 */ /* 0x000f220000000800 */
[----:B-----5:R-:W-:Y:S01]  /*6c10*/  F2FP.PACK_AB R149, R182, R183 ;  /* 0x000000b7b695723e */ /* 0x020fe200000000ff */
[--C-:B------:R-:W-:Y:S02]  /*6c20*/  FFMA.FTZ R194, R194, c[0x0][0x23c], -R191.reuse ;  /* 0x00008f00c2c27a23 */ /* 0x100fe400000108bf */
[----:B------:R-:W-:Y:S02]  /*6c30*/  FFMA.FTZ R245, R188, c[0x0][0x23c], -R191 ;  /* 0x00008f00bcf57a23 */ /* 0x000fe400000108bf */
[----:B------:R-:W-:-:S02]  /*6c40*/  FADD.FTZ R181, R181, R180 ;  /* 0x000000b4b5b57221 */ /* 0x000fc40000010000 */
[----:B------:R-:W-:Y:S01]  /*6c50*/  MUFU.EX2 R179, R179 ;  /* 0x000000b300b37308 */ /* 0x000fe20000000800 */
[----:B------:R-:W-:Y:S02]  /*6c60*/  FADD.FTZ R182, R183, R182 ;  /* 0x000000b6b7b67221 */ /* 0x000fe40000010000 */
[----:B------:R-:W-:-:S04]  /*6c70*/  FADD.FTZ R178, R178, R181 ;  /* 0x000000b5b2b27221 */ /* 0x000fc80000010000 */
[----:B------:R-:W-:Y:S01]  /*6c80*/  FADD.FTZ R178, R175, R178 ;  /* 0x000000b2afb27221 */ /* 0x000fe20000010000 */
[----:B----4-:R-:W-:Y:S01]  /*6c90*/  F2FP.PACK_AB R151, R176, R185 ;  /* 0x000000b9b097723e */ /* 0x010fe200000000ff */
[----:B------:R-:W4:Y:S01]  /*6ca0*/  MUFU.EX2 R174, R174 ;  /* 0x000000ae00ae7308 */ /* 0x000f220000000800 */
[----:B------:R-:W-:-:S04]  /*6cb0*/  FADD.FTZ R185, R185, R182 ;  /* 0x000000b6b9b97221 */ /* 0x000fc80000010000 */
[----:B------:R-:W-:Y:S01]  /*6cc0*/  FADD.FTZ R176, R176, R185 ;  /* 0x000000b9b0b07221 */ /* 0x000fe20000010000 */
[C---:B--2---:R-:W-:Y:S02]  /*6cd0*/  HMMA.16816.F32 R40, R148.reuse, R44, RZ ;  /* 0x0000002c9428723c */ /* 0x044fe400000018ff */
[----:B------:R-:W-:Y:S06]  /*6ce0*/  MUFU.EX2 R173, R173 ;  /* 0x000000ad00ad7308 */ /* 0x000fec0000000800 */
[C---:B------:R-:W-:Y:S02]  /*6cf0*/  HMMA.16816.F32 R48, R148.reuse, R52, RZ ;  /* 0x000000349430723c */ /* 0x040fe400000018ff */
[----:B------:R-:W-:Y:S06]  /*6d00*/  MUFU.EX2 R2, R2 ;  /* 0x0000000200027308 */ /* 0x000fec0000000800 */
[C---:B------:R-:W-:Y:S02]  /*6d10*/  HMMA.16816.F32 R56, R148.reuse, R60, RZ ;  /* 0x0000003c9438723c */ /* 0x040fe400000018ff */
[----:B------:R-:W-:Y:S06]  /*6d20*/  MUFU.EX2 R177, R177 ;  /* 0x000000b100b17308 */ /* 0x000fec0000000800 */
[C---:B------:R-:W-:Y:S02]  /*6d30*/  HMMA.16816.F32 R44, R148.reuse, R46, RZ ;  /* 0x0000002e942c723c */ /* 0x040fe400000018ff */
[----:B------:R-:W2:Y:S06]  /*6d40*/  MUFU.EX2 R172, R172 ;  /* 0x000000ac00ac7308 */ /* 0x000eac0000000800 */
[C---:B------:R-:W-:Y:S02]  /*6d50*/  HMMA.16816.F32 R52, R148.reuse, R54, RZ ;  /* 0x000000369434723c */ /* 0x040fe400000018ff */
[----:B------:R-:W-:Y:S06]  /*6d60*/  MUFU.EX2 R167, R167 ;  /* 0x000000a700a77308 */ /* 0x000fec0000000800 */
[C---:B------:R-:W-:Y:S02]  /*6d70*/  HMMA.16816.F32 R60, R148.reuse, R62, RZ ;  /* 0x0000003e943c723c */ /* 0x040fe400000018ff */
[----:B------:R-:W5:Y:S06]  /*6d80*/  MUFU.EX2 R0, R0 ;  /* 0x0000000000007308 */ /* 0x000f6c0000000800 */
[C---:B------:R-:W-:Y:S02]  /*6d90*/  HMMA.16816.F32 R160, R148.reuse, R36, RZ ;  /* 0x0000002494a0723c */ /* 0x040fe400000018ff */
[----:B------:R-:W-:Y:S06]  /*6da0*/  MUFU.EX2 R184, R184 ;  /* 0x000000b800b87308 */ /* 0x000fec0000000800 */
[C---:B------:R-:W-:Y:S02]  /*6db0*/  HMMA.16816.F32 R64, R148.reuse, R68, RZ ;  /* 0x000000449440723c */ /* 0x040fe400000018ff */
[----:B------:R-:W1:Y:S06]  /*6dc0*/  MUFU.EX2 R187, R187 ;  /* 0x000000bb00bb7308 */ /* 0x000e6c0000000800 */
[C---:B------:R-:W-:Y:S02]  /*6dd0*/  HMMA.16816.F32 R72, R148.reuse, R76, RZ ;  /* 0x0000004c9448723c */ /* 0x040fe400000018ff */
[----:B------:R-:W-:Y:S06]  /*6de0*/  MUFU.EX2 R186, R186 ;  /* 0x000000ba00ba7308 */ /* 0x000fec0000000800 */
[C---:B------:R-:W-:Y:S02]  /*6df0*/  HMMA.16816.F32 R80, R148.reuse, R84, RZ ;  /* 0x000000549450723c */ /* 0x040fe400000018ff */
[----:B------:R-:W-:Y:S06]  /*6e00*/  MUFU.EX2 R189, R189 ;  /* 0x000000bd00bd7308 */ /* 0x000fec0000000800 */
[C---:B------:R-:W-:Y:S02]  /*6e10*/  HMMA.16816.F32 R88, R148.reuse, R92, RZ ;  /* 0x0000005c9458723c */ /* 0x040fe400000018ff */
[----:B------:R-:W-:Y:S06]  /*6e20*/  MUFU.EX2 R190, R190 ;  /* 0x000000be00be7308 */ /* 0x000fec0000000800 */
[C---:B------:R-:W-:Y:S02]  /*6e30*/  HMMA.16816.F32 R96, R148.reuse, R100, RZ ;  /* 0x000000649460723c */ /* 0x040fe400000018ff */
[----:B------:R-:W1:Y:S06]  /*6e40*/  MUFU.EX2 R193, R193 ;  /* 0x000000c100c17308 */ /* 0x000e6c0000000800 */
        /* <DEDUP_REMOVED lines=20> */
[C---:B------:R-:W-:Y:S08]  /*6f90*/  HMMA.16816.F32 R92, R148.reuse, R94, RZ ;  /* 0x0000005e945c723c */ /* 0x040ff000000018ff */
[C---:B------:R-:W-:Y:S08]  /*6fa0*/  HMMA.16816.F32 R100, R148.reuse, R102, RZ ;  /* 0x000000669464723c */ /* 0x040ff000000018ff */
[C---:B------:R-:W-:Y:S08]  /*6fb0*/  HMMA.16816.F32 R108, R148.reuse, R110, RZ ;  /* 0x0000006e946c723c */ /* 0x040ff000000018ff */
[C---:B------:R-:W-:Y:S08]  /*6fc0*/  HMMA.16816.F32 R116, R148.reuse, R118, RZ ;  /* 0x000000769474723c */ /* 0x040ff000000018ff */
[C---:B------:R-:W-:Y:S08]  /*6fd0*/  HMMA.16816.F32 R124, R148.reuse, R126, RZ ;  /* 0x0000007e947c723c */ /* 0x040ff000000018ff */
[C---:B------:R-:W-:Y:S08]  /*6fe0*/  HMMA.16816.F32 R132, R148.reuse, R134, RZ ;  /* 0x000000869484723c */ /* 0x040ff000000018ff */
[C---:B------:R-:W-:Y:S08]  /*6ff0*/  HMMA.16816.F32 R156, R148.reuse, R158, RZ ;  /* 0x0000009e949c723c */ /* 0x040ff000000018ff */
[C---:B------:R-:W-:Y:S08]  /*7000*/  HMMA.16816.F32 R144, R148.reuse, R146, RZ ;  /* 0x000000929490723c */ /* 0x040ff000000018ff */
[C---:B------:R-:W-:Y:S07]  /*7010*/  HMMA.16816.F32 R152, R148.reuse, R4, RZ ;  /* 0x000000049498723c */ /* 0x040fee00000018ff */
[----:B----4-:R-:W-:Y:S01]  /*7020*/  F2FP.PACK_AB R4, R174, R179 ;  /* 0x000000b3ae04723e */ /* 0x010fe200000000ff */
[----:B------:R-:W-:Y:S01]  /*7030*/  HMMA.16816.F32 R148, R148, R6, RZ ;  /* 0x000000069494723c */ /* 0x000fe200000018ff */
[----:B--2---:R-:W-:Y:S01]  /*7040*/  F2FP.PACK_AB R5, R172, R177 ;  /* 0x000000b1ac05723e */ /* 0x004fe200000000ff */
[----:B------:R-:W-:-:S02]  /*7050*/  FADD.FTZ R179, R179, R178 ;  /* 0x000000b2b3b37221 */ /* 0x000fc40000010000 */
[----:B------:R-:W-:Y:S02]  /*7060*/  FADD.FTZ R177, R177, R176 ;  /* 0x000000b0b1b17221 */ /* 0x000fe40000010000 */
[----:B------:R-:W-:Y:S01]  /*7070*/  FADD.FTZ R174, R174, R179 ;  /* 0x000000b3aeae7221 */ /* 0x000fe20000010000 */
[----:B------:R-:W-:Y:S01]  /*7080*/  F2FP.PACK_AB R6, R2, R173 ;  /* 0x000000ad0206723e */ /* 0x000fe200000000ff */
[----:B------:R-:W-:Y:S01]  /*7090*/  FADD.FTZ R172, R172, R177 ;  /* 0x000000b1acac7221 */ /* 0x000fe20000010000 */
[----:B-----5:R-:W-:Y:S01]  /*70a0*/  F2FP.PACK_AB R7, R0, R167 ;  /* 0x000000a70007723e */ /* 0x020fe200000000ff */
[----:B------:R-:W-:Y:S02]  /*70b0*/  FADD.FTZ R173, R173, R174 ;  /* 0x000000aeadad7221 */ /* 0x000fe40000010000 */
[----:B------:R-:W-:Y:S02]  /*70c0*/  FADD.FTZ R167, R167, R172 ;  /* 0x000000aca7a77221 */ /* 0x000fe40000010000 */
[----:B------:R-:W-:-:S02]  /*70d0*/  FADD.FTZ R173, R2, R173 ;  /* 0x000000ad02ad7221 */ /* 0x000fc40000010000 */
[----:B------:R-:W-:Y:S01]  /*70e0*/  HMMA.16816.F32 R40, R4, R16, R40 ;  /* 0x000000100428723c */ /* 0x000fe20000001828 */
[----:B------:R-:W-:-:S07]  /*70f0*/  FADD.FTZ R167, R0, R167 ;  /* 0x000000a700a77221 */ /* 0x000fce0000010000 */
[C---:B------:R-:W-:Y:S01]  /*7100*/  HMMA.16816.F32 R44, R4.reuse, R18, R44 ;  /* 0x00000012042c723c */ /* 0x040fe2000000182c */
[----:B------:R-:W2:Y:S07]  /*7110*/  LDSM.16.MT88.4 R16, [R228+0x14800] ;  /* 0x01480000e410783b */ /* 0x000eae0000004200 */
[C---:B---3--:R-:W-:Y:S08]  /*7120*/  HMMA.16816.F32 R48, R4.reuse, R12, R48 ;  /* 0x0000000c0430723c */ /* 0x048ff00000001830 */
[C---:B------:R-:W-:Y:S01]  /*7130*/  HMMA.16816.F32 R52, R4.reuse, R14, R52 ;  /* 0x0000000e0434723c */ /* 0x040fe20000001834 */
[----:B------:R-:W3:Y:S07]  /*7140*/  LDSM.16.MT88.4 R12, [R225+0x14800] ;  /* 0x01480000e10c783b */ /* 0x000eee0000004200 */
[C---:B-1----:R-:W-:Y:S08]  /*7150*/  HMMA.16816.F32 R56, R4.reuse, R8, R56 ;  /* 0x000000080438723c */ /* 0x042ff00000001838 */
[C---:B------:R-:W-:Y:S01]  /*7160*/  HMMA.16816.F32 R60, R4.reuse, R10, R60 ;  /* 0x0000000a043c723c */ /* 0x040fe2000000183c */
[----:B------:R-:W1:Y:S07]  /*7170*/  LDSM.16.MT88.4 R8, [R224+0x14800] ;  /* 0x01480000e008783b */ /* 0x000e6e0000004200 */
[C---:B------:R-:W-:Y:S08]  /*7180*/  HMMA.16816.F32 R160, R4.reuse, R24, R160 ;  /* 0x0000001804a0723c */ /* 0x040ff000000018a0 */
[C---:B--2---:R-:W-:Y:S08]  /*7190*/  HMMA.16816.F32 R96, R4.reuse, R16, R96 ;  /* 0x000000100460723c */ /* 0x044ff00000001860 */
        /* <DEDUP_REMOVED lines=8> */
[C---:B------:R-:W-:Y:S01]  /*7220*/  HMMA.16816.F32 R36, R4.reuse, R26, R36 ;  /* 0x0000001a0424723c */ /* 0x040fe20000001824 */
[----:B------:R-:W4:Y:S07]  /*7230*/  LDSM.16.MT88.4 R24, [R226+0x14800] ;  /* 0x01480000e218783b */ /* 0x000f2e0000004200 */
[C---:B------:R-:W-:Y:S08]  /*7240*/  HMMA.16816.F32 R64, R4.reuse, R20, R64 ;  /* 0x000000140440723c */ /* 0x040ff00000001840 */
[C---:B------:R-:W-:Y:S01]  /*7250*/  HMMA.16816.F32 R68, R4.reuse, R22, R68 ;  /* 0x000000160444723c */ /* 0x040fe20000001844 */
[----:B------:R-:W5:Y:S07]  /*7260*/  LDSM.16.MT88.4 R20, [R228+0x16800] ;  /* 0x01680000e414783b */ /* 0x000f6e0000004200 */
[C---:B--2---:R-:W-:Y:S08]  /*7270*/  HMMA.16816.F32 R136, R4.reuse, R16, R136 ;  /* 0x000000100488723c */ /* 0x044ff00000001888 */
[C---:B------:R-:W-:Y:S01]  /*7280*/  HMMA.16816.F32 R156, R4.reuse, R18, R156 ;  /* 0x00000012049c723c */ /* 0x040fe2000000189c */
[----:B------:R-:W-:Y:S07]  /*7290*/  LDSM.16.MT88.4 R16, [R228+0x13000] ;  /* 0x01300000e410783b */ /* 0x000fee0000004200 */
[C---:B---3--:R-:W-:Y:S08]  /*72a0*/  HMMA.16816.F32 R140, R4.reuse, R12, R140 ;  /* 0x0000000c048c723c */ /* 0x048ff0000000188c */
[C---:B------:R-:W-:Y:S01]  /*72b0*/  HMMA.16816.F32 R144, R4.reuse, R14, R144 ;  /* 0x0000000e0490723c */ /* 0x040fe20000001890 */
[----:B------:R-:W2:Y:S07]  /*72c0*/  LDSM.16.MT88.4 R12, [R226+0x11000] ;  /* 0x01100000e20c783b */ /* 0x000eae0000004200 */
[C---:B-1----:R-:W-:Y:S08]  /*72d0*/  HMMA.16816.F32 R152, R4.reuse, R8, R152 ;  /* 0x000000080498723c */ /* 0x042ff00000001898 */
[C---:B------:R-:W-:Y:S01]  /*72e0*/  HMMA.16816.F32 R148, R4.reuse, R10, R148 ;  /* 0x0000000a0494723c */ /* 0x040fe20000001894 */
[----:B------:R-:W1:Y:S07]  /*72f0*/  LDSM.16.MT88.4 R8, [R224+0x11000] ;  /* 0x01100000e008783b */ /* 0x000e6e0000004200 */
[C---:B------:R-:W-:Y:S08]  /*7300*/  HMMA.16816.F32 R72, R4.reuse, R168, R72 ;  /* 0x000000a80448723c */ /* 0x040ff00000001848 */
[C---:B------:R-:W-:Y:S01]  /*7310*/  HMMA.16816.F32 R76, R4.reuse, R170, R76 ;  /* 0x000000aa044c723c */ /* 0x040fe2000000184c */
[----:B------:R-:W-:Y:S07]  /*7320*/  LDSM.16.MT88.4 R168, [R225+0x13800] ;  /* 0x01380000e1a8783b */ /* 0x000fee0000004200 */
[C---:B------:R-:W-:Y:S08]  /*7330*/  HMMA.16816.F32 R80, R4.reuse, R32, R80 ;  /* 0x000000200450723c */ /* 0x040ff00000001850 */
[C---:B------:R-:W-:Y:S01]  /*7340*/  HMMA.16816.F32 R84, R4.reuse, R34, R84 ;  /* 0x000000220454723c */ /* 0x040fe20000001854 */
[----:B------:R-:W-:Y:S07]  /*7350*/  LDSM.16.MT88.4 R32, [R226+0x13000] ;  /* 0x01300000e220783b */ /* 0x000fee0000004200 */
[C---:B------:R-:W-:Y:S08]  /*7360*/  HMMA.16816.F32 R88, R4.reuse, R28, R88 ;  /* 0x0000001c0458723c */ /* 0x040ff00000001858 */
[C---:B------:R-:W-:Y:S01]  /*7370*/  HMMA.16816.F32 R92, R4.reuse, R30, R92 ;  /* 0x0000001e045c723c */ /* 0x040fe2000000185c */
[----:B------:R-:W-:Y:S07]  /*7380*/  LDSM.16.MT88.4 R28, [R224+0x13000] ;  /* 0x01300000e01c783b */ /* 0x000fee0000004200 */
[C---:B----4-:R-:W-:Y:S08]  /*7390*/  HMMA.16816.F32 R104, R4.reuse, R24, R104 ;  /* 0x000000180468723c */ /* 0x050ff00000001868 */
[C---:B------:R-:W-:Y:S01]  /*73a0*/  HMMA.16816.F32 R108, R4.reuse, R26, R108 ;  /* 0x0000001a046c723c */ /* 0x040fe2000000186c */
[----:B------:R-:W3:Y:S07]  /*73b0*/  LDSM.16.MT88.4 R24, [R228+0x11000] ;  /* 0x01100000e418783b */ /* 0x000eee0000004200 */
[C---:B-----5:R-:W-:Y:S08]  /*73c0*/  HMMA.16816.F32 R128, R4.reuse, R20, R128 ;  /* 0x000000140480723c */ /* 0x060ff00000001880 */
[----:B------:R-:W-:Y:S01]  /*73d0*/  HMMA.16816.F32 R132, R4, R22, R132 ;  /* 0x000000160484723c */ /* 0x000fe20000001884 */
[----:B------:R-:W-:Y:S06]  /*73e0*/  LDSM.16.MT88.4 R20, [R225+0x11000] ;  /* 0x01100000e114783b */ /* 0x000fec0000004200 */
[----:B------:R-:W-:Y:S01]  /*73f0*/  F2FP.PACK_AB R4, R187, R184 ;  /* 0x000000b8bb04723e */ /* 0x000fe200000000ff */
[----:B------:R-:W-:Y:S01]  /*7400*/  FADD.FTZ R184, R184, R173 ;  /* 0x000000adb8b87221 */ /* 0x000fe20000010000 */
[----:B------:R-:W-:Y:S01]  /*7410*/  F2FP.PACK_AB R5, R193, R190 ;  /* 0x000000bec105723e */ /* 0x000fe200000000ff */
[----:B------:R-:W-:Y:S01]  /*7420*/  FADD.FTZ R190, R190, R167 ;  /* 0x000000a7bebe7221 */ /* 0x000fe20000010000 */
[----:B------:R-:W-:Y:S01]  /*7430*/  F2FP.PACK_AB R6, R189, R186 ;  /* 0x000000babd06723e */ /* 0x000fe200000000ff */
[----:B------:R-:W-:Y:S01]  /*7440*/  FADD.FTZ R187, R187, R184 ;  /* 0x000000b8bbbb7221 */ /* 0x000fe20000010000 */
[----:B------:R-:W-:Y:S01]  /*7450*/  F2FP.PACK_AB R7, R195, R192 ;  /* 0x000000c0c307723e */ /* 0x000fe200000000ff */
[----:B------:R-:W-:-:S02]  /*7460*/  FADD.FTZ R193, R193, R190 ;  /* 0x000000bec1c17221 */ /* 0x000fc40000010000 */
[----:B------:R-:W-:Y:S02]  /*7470*/  FADD.FTZ R186, R186, R187 ;  /* 0x000000bbbaba7221 */ /* 0x000fe40000010000 */
[----:B------:R-:W-:Y:S02]  /*7480*/  FADD.FTZ R192, R192, R193 ;  /* 0x000000c1c0c07221 */ /* 0x000fe40000010000 */
[----:B--2---:R-:W-:Y:S01]  /*7490*/  HMMA.16816.F32 R40, R4, R12, R40 ;  /* 0x0000000c0428723c */ /* 0x004fe20000001828 */
[----:B------:R-:W-:Y:S02]  /*74a0*/  FADD.FTZ R189, R189, R186 ;  /* 0x000000babdbd7221 */ /* 0x000fe40000010000 */
[----:B------:R-:W-:-:S05]  /*74b0*/  FADD.FTZ R192, R195, R192 ;  /* 0x000000c0c3c07221 */ /* 0x000fca0000010000 */
[C---:B------:R-:W-:Y:S01]  /*74c0*/  HMMA.16816.F32 R44, R4.reuse, R14, R44 ;  /* 0x0000000e042c723c */ /* 0x040fe2000000182c */
[----:B------:R-:W2:Y:S07]  /*74d0*/  LDSM.16.MT88.4 R12, [R225+0x13000] ;  /* 0x01300000e10c783b */ /* 0x000eae0000004200 */
[C---:B-1----:R-:W-:Y:S08]  /*74e0*/  HMMA.16816.F32 R56, R4.reuse, R8, R56 ;  /* 0x000000080438723c */ /* 0x042ff00000001838 */
[C---:B------:R-:W-:Y:S01]  /*74f0*/  HMMA.16816.F32 R60, R4.reuse, R10, R60 ;  /* 0x0000000a043c723c */ /* 0x040fe2000000183c */
[----:B------:R-:W1:Y:S07]  /*7500*/  LDSM.16.MT88.4 R8, [R226+0x15000] ;  /* 0x01500000e208783b */ /* 0x000e6e0000004200 */
[C---:B------:R-:W-:Y:S08]  /*7510*/  HMMA.16816.F32 R64, R4.reuse, R16, R64 ;  /* 0x000000100440723c */ /* 0x040ff00000001840 */
[C---:B------:R-:W-:Y:S01]  /*7520*/  HMMA.16816.F32 R68, R4.reuse, R18, R68 ;  /* 0x000000120444723c */ /* 0x040fe20000001844 */
[----:B------:R-:W4:Y:S07]  /*7530*/  LDSM.16.MT88.4 R16, [R225+0x15000] ;  /* 0x01500000e110783b */ /* 0x000f2e0000004200 */
[C---:B---3--:R-:W-:Y:S08]  /*7540*/  HMMA.16816.F32 R160, R4.reuse, R24, R160 ;  /* 0x0000001804a0723c */ /* 0x048ff000000018a0 */
[C---:B--2---:R-:W-:Y:S08]  /*7550*/  HMMA.16816.F32 R80, R4.reuse, R12, R80 ;  /* 0x0000000c0450723c */ /* 0x044ff00000001850 */
[C---:B------:R-:W-:Y:S01]  /*7560*/  HMMA.16816.F32 R84, R4.reuse, R14, R84 ;  /* 0x0000000e0454723c */ /* 0x040fe20000001854 */
[----:B------:R-:W2:Y:S07]  /*7570*/  LDSM.16.MT88.4 R12, [R228+0x17000] ;  /* 0x01700000e40c783b */ /* 0x000eae0000004200 */
[C---:B-1----:R-:W-:Y:S08]  /*7580*/  HMMA.16816.F32 R104, R4.reuse, R8, R104 ;  /* 0x000000080468723c */ /* 0x042ff00000001868 */
[C---:B------:R-:W-:Y:S01]  /*7590*/  HMMA.16816.F32 R108, R4.reuse, R10, R108 ;  /* 0x0000000a046c723c */ /* 0x040fe2000000186c */
[----:B------:R-:W1:Y:S07]  /*75a0*/  LDSM.16.MT88.4 R8, [R226+0x17000] ;  /* 0x01700000e208783b */ /* 0x000e6e0000004200 */
[C---:B----4-:R-:W-:Y:S08]  /*75b0*/  HMMA.16816.F32 R112, R4.reuse, R16, R112 ;  /* 0x000000100470723c */ /* 0x050ff00000001870 */
[C---:B------:R-:W-:Y:S01]  /*75c0*/  HMMA.16816.F32 R116, R4.reuse, R18, R116 ;  /* 0x000000120474723c */ /* 0x040fe20000001874 */
[----:B------:R-:W3:Y:S07]  /*75d0*/  LDSM.16.MT88.4 R16, [R225+0x17000] ;  /* 0x01700000e110783b */ /* 0x000eee0000004200 */
[C---:B------:R-:W-:Y:S01]  /*75e0*/  HMMA.16816.F32 R36, R4.reuse, R26, R36 ;  /* 0x0000001a0424723c */ /* 0x040fe20000001824 */
[----:B------:R-:W4:Y:S07]  /*75f0*/  LDSM.16.MT88.4 R24, [R228+0x15000] ;  /* 0x01500000e418783b */ /* 0x000f2e0000004200 */
[C---:B------:R-:W-:Y:S08]  /*7600*/  HMMA.16816.F32 R48, R4.reuse, R20, R48 ;  /* 0x000000140430723c */ /* 0x040ff00000001830 */
[C---:B------:R-:W-:Y:S01]  /*7610*/  HMMA.16816.F32 R52, R4.reuse, R22, R52 ;  /* 0x000000160434723c */ /* 0x040fe20000001834 */
[----:B------:R-:W5:Y:S07]  /*7620*/  LDSM.16.MT88.4 R20, [R224+0x15000] ;  /* 0x01500000e014783b */ /* 0x000f6e0000004200 */
[C---:B------:R-:W-:Y:S08]  /*7630*/  HMMA.16816.F32 R88, R4.reuse, R28, R88 ;  /* 0x0000001c0458723c */ /* 0x040ff00000001858 */
[C---:B------:R-:W-:Y:S01]  /*7640*/  HMMA.16816.F32 R92, R4.reuse, R30, R92 ;  /* 0x0000001e045c723c */ /* 0x040fe2000000185c */
[----:B------:R-:W4:Y:S07]  /*7650*/  LDSM.16.MT88.4 R28, [R224+0x17000] ;  /* 0x01700000e01c783b */ /* 0x000f2e0000004200 */
[C---:B--2---:R-:W-:Y:S08]  /*7660*/  HMMA.16816.F32 R128, R4.reuse, R12, R128 ;  /* 0x0000000c0480723c */ /* 0x044ff00000001880 */
[C---:B------:R-:W-:Y:S01]  /*7670*/  HMMA.16816.F32 R132, R4.reuse, R14, R132 ;  /* 0x0000000e0484723c */ /* 0x040fe20000001884 */
[----:B------:R-:W2:Y:S07]  /*7680*/  LDSM.16.MT88.4 R12, [R228+0x11800] ;  /* 0x01180000e40c783b */ /* 0x000eae0000004200 */
[C---:B-1----:R-:W-:Y:S08]  /*7690*/  HMMA.16816.F32 R136, R4.reuse, R8, R136 ;  /* 0x000000080488723c */ /* 0x042ff00000001888 */
[C---:B------:R-:W-:Y:S01]  /*76a0*/  HMMA.16816.F32 R156, R4.reuse, R10, R156 ;  /* 0x0000000a049c723c */ /* 0x040fe2000000189c */
[----:B------:R-:W1:Y:S07]  /*76b0*/  LDSM.16.MT88.4 R8, [R225+0x11800] ;  /* 0x01180000e108783b */ /* 0x000e6e0000004200 */
[C---:B---3--:R-:W-:Y:S08]  /*76c0*/  HMMA.16816.F32 R140, R4.reuse, R16, R140 ;  /* 0x00000010048c723c */ /* 0x048ff0000000188c */
[C---:B------:R-:W-:Y:S01]  /*76d0*/  HMMA.16816.F32 R144, R4.reuse, R18, R144 ;  /* 0x000000120490723c */ /* 0x040fe20000001890 */
[----:B------:R-:W3:Y:S07]  /*76e0*/  LDSM.16.MT88.4 R16, [R228+0x13800] ;  /* 0x01380000e410783b */ /* 0x000eee0000004200 */
[C---:B------:R-:W-:Y:S08]  /*76f0*/  HMMA.16816.F32 R72, R4.reuse, R32, R72 ;  /* 0x000000200448723c */ /* 0x040ff00000001848 */
[C---:B------:R-:W-:Y:S01]  /*7700*/  HMMA.16816.F32 R76, R4.reuse, R34, R76 ;  /* 0x00000022044c723c */ /* 0x040fe2000000184c */
[----:B------:R-:W-:Y:S07]  /*7710*/  LDSM.16.MT88.4 R32, [R224+0x13800] ;  /* 0x01380000e020783b */ /* 0x000fee0000004200 */
[C---:B----4-:R-:W-:Y:S08]  /*7720*/  HMMA.16816.F32 R96, R4.reuse, R24, R96 ;  /* 0x000000180460723c */ /* 0x050ff00000001860 */
[C---:B------:R-:W-:Y:S01]  /*7730*/  HMMA.16816.F32 R100, R4.reuse, R26, R100 ;  /* 0x0000001a0464723c */ /* 0x040fe20000001864 */
[----:B------:R-:W4:Y:S07]  /*7740*/  LDSM.16.MT88.4 R24, [R226+0x11800] ;  /* 0x01180000e218783b */ /* 0x000f2e0000004200 */
[C---:B-----5:R-:W-:Y:S08]  /*7750*/  HMMA.16816.F32 R120, R4.reuse, R20, R120 ;  /* 0x000000140478723c */ /* 0x060ff00000001878 */
[C---:B------:R-:W-:Y:S01]  /*7760*/  HMMA.16816.F32 R124, R4.reuse, R22, R124 ;  /* 0x00000016047c723c */ /* 0x040fe2000000187c */
[----:B------:R-:W5:Y:S07]  /*7770*/  LDSM.16.MT88.4 R20, [R224+0x11800] ;  /* 0x01180000e014783b */ /* 0x000f6e0000004200 */
[C---:B------:R-:W-:Y:S08]  /*7780*/  HMMA.16816.F32 R152, R4.reuse, R28, R152 ;  /* 0x0000001c0498723c */ /* 0x040ff00000001898 */
        /* <DEDUP_REMOVED lines=23> */
[C---:B----4-:R-:W-:Y:S08]  /*7900*/  HMMA.16816.F32 R40, R4.reuse, R24, R40 ;  /* 0x000000180428723c */ /* 0x050ff00000001828 */
[C---:B------:R-:W-:Y:S01]  /*7910*/  HMMA.16816.F32 R44, R4.reuse, R26, R44 ;  /* 0x0000001a042c723c */ /* 0x040fe2000000182c */
[----:B------:R-:W4:Y:S07]  /*7920*/  LDSM.16.MT88.4 R24, [R225+0x15800] ;  /* 0x01580000e118783b */ /* 0x000f2e0000004200 */
[C---:B-----5:R-:W-:Y:S08]  /*7930*/  HMMA.16816.F32 R56, R4.reuse, R20, R56 ;  /* 0x000000140438723c */ /* 0x060ff00000001838 */
[C---:B------:R-:W-:Y:S01]  /*7940*/  HMMA.16816.F32 R60, R4.reuse, R22, R60 ;  /* 0x00000016043c723c */ /* 0x040fe2000000183c */
[----:B------:R-:W5:Y:S07]  /*7950*/  LDSM.16.MT88.4 R20, [R224+0x15800] ;  /* 0x01580000e014783b */ /* 0x000f6e0000004200 */
        /* <DEDUP_REMOVED lines=10> */
[C---:B------:R-:W-:Y:S08]  /*7a00*/  HMMA.16816.F32 R84, R4.reuse, R170, R84 ;  /* 0x000000aa0454723c */ /* 0x040ff00000001854 */
[C---:B------:R-:W-:Y:S08]  /*7a10*/  HMMA.16816.F32 R88, R4.reuse, R32, R88 ;  /* 0x000000200458723c */ /* 0x040ff00000001858 */
[C---:B------:R-:W-:Y:S08]  /*7a20*/  HMMA.16816.F32 R92, R4.reuse, R34, R92 ;  /* 0x00000022045c723c */ /* 0x040ff0000000185c */
[C---:B------:R-:W-:Y:S08]  /*7a30*/  HMMA.16816.F32 R104, R4.reuse, R28, R104 ;  /* 0x0000001c0468723c */ /* 0x040ff00000001868 */
[C---:B------:R-:W-:Y:S08]  /*7a40*/  HMMA.16816.F32 R108, R4.reuse, R30, R108 ;  /* 0x0000001e046c723c */ /* 0x040ff0000000186c */
[C---:B----4-:R-:W-:Y:S08]  /*7a50*/  HMMA.16816.F32 R112, R4.reuse, R24, R112 ;  /* 0x000000180470723c */ /* 0x050ff00000001870 */
[C---:B------:R-:W-:Y:S08]  /*7a60*/  HMMA.16816.F32 R116, R4.reuse, R26, R116 ;  /* 0x0000001a0474723c */ /* 0x040ff00000001874 */
[C---:B-----5:R-:W-:Y:S08]  /*7a70*/  HMMA.16816.F32 R120, R4.reuse, R20, R120 ;  /* 0x000000140478723c */ /* 0x060ff00000001878 */
[C---:B------:R-:W-:Y:S08]  /*7a80*/  HMMA.16816.F32 R124, R4.reuse, R22, R124 ;  /* 0x00000016047c723c */ /* 0x040ff0000000187c */
[C---:B--2---:R-:W-:Y:S08]  /*7a90*/  HMMA.16816.F32 R136, R4.reuse, R12, R136 ;  /* 0x0000000c0488723c */ /* 0x044ff00000001888 */
[C---:B------:R-:W-:Y:S08]  /*7aa0*/  HMMA.16816.F32 R156, R4.reuse, R14, R156 ;  /* 0x0000000e049c723c */ /* 0x040ff0000000189c */
[C---:B-1----:R-:W-:Y:S08]  /*7ab0*/  HMMA.16816.F32 R140, R4.reuse, R8, R140 ;  /* 0x00000008048c723c */ /* 0x042ff0000000188c */
[C---:B------:R-:W-:Y:S08]  /*7ac0*/  HMMA.16816.F32 R144, R4.reuse, R10, R144 ;  /* 0x0000000a0490723c */ /* 0x040ff00000001890 */
[C---:B---3--:R-:W-:Y:S08]  /*7ad0*/  HMMA.16816.F32 R152, R4.reuse, R16, R152 ;  /* 0x000000100498723c */ /* 0x048ff00000001898 */
[----:B------:R-:W-:Y:S01]  /*7ae0*/  HMMA.16816.F32 R148, R4, R18, R148 ;  /* 0x000000120494723c */ /* 0x000fe20000001894 */
[----:B------:R-:W-:Y:S07]  /*7af0*/  @!P0 BRA `(.L_x_721) ;  /* 0x0000472000008947 */ /* 0x000fee0003800000 */
[----:B------:R-:W-:Y:S01]  /*7b00*/  IABS R0, c[0x0][0x2d0] ;  /* 0x0000b40000007a13 */ /* 0x000fe20000000000 */
[----:B------:R-:W-:Y:S01]  /*7b10*/  ULDC.64 UR4, c[0x0][0x1a0] ;  /* 0x0000680000047ab9 */ /* 0x000fe20000000a00 */
[----:B------:R-:W-:Y:S01]  /*7b20*/  IABS R4, c[0x0][0x2d0] ;  /* 0x0000b40000047a13 */ /* 0x000fe20000000000 */
[----:B------:R-:W-:Y:S01]  /*7b30*/  ULEA UR8, -UR4, URZ, 0x6 ;  /* 0x0000003f04087291 */ /* 0x000fe2000f8e313f */
[----:B------:R-:W-:Y:S01]  /*7b40*/  MOV R165, R164 ;  /* 0x000000a400a57202 */ /* 0x000fe20000000f00 */
[----:B------:R-:W-:Y:S01]  /*7b50*/  IMAD.MOV.U32 R7, RZ, RZ, R0 ;  /* 0x000000ffff077224 */ /* 0x000fe200078e0000 */
[----:B------:R-:W1:Y:S01]  /*7b60*/  R2UR UR16, R4 ;  /* 0x00000000041073c2 */ /* 0x000e6200000e0000 */
[----:B------:R-:W-:-:S02]  /*7b70*/  UMOV UR34, URZ ;  /* 0x0000003f00227c82 */ /* 0x000fc40008000000 */
[----:B------:R-:W-:Y:S01]  /*7b80*/  UMOV UR32, URZ ;  /* 0x0000003f00207c82 */ /* 0x000fe20008000000 */
[----:B------:R-:W-:Y:S01]  /*7b90*/  IMAD.U32 R242, RZ, RZ, UR8 ;  /* 0x00000008fff27e24 */ /* 0x000fe2000f8e00ff */
[----:B------:R-:W-:Y:S02]  /*7ba0*/  USHF.R.S32.HI UR9, URZ, 0x1f, UR8 ;  /* 0x0000001f3f097899 */ /* 0x000fe40008011408 */
[----:B------:R-:W-:Y:S01]  /*7bb0*/  ULDC UR11, c[0x0][0x2d0] ;  /* 0x0000b400000b7ab9 */ /* 0x000fe20000000800 */
[----:B------:R-:W2:Y:S01]  /*7bc0*/  R2UR UR14, R7 ;  /* 0x00000000070e73c2 */ /* 0x000ea200000e0000 */
[----:B------:R-:W-:Y:S02]  /*7bd0*/  ULDC UR10, c[0x0][0x2d0] ;  /* 0x0000b400000a7ab9 */ /* 0x000fe40000000800 */
[----:B------:R-:W-:Y:S01]  /*7be0*/  MOV R239, UR9 ;  /* 0x0000000900ef7c02 */ /* 0x000fe20008000f00 */
[----:B------:R-:W-:Y:S02]  /*7bf0*/  UIADD3 UR26, UR26, -0x2, URZ ;  /* 0xfffffffe1a1a7890 */ /* 0x000fe4000fffe03f */
[----:B------:R-:W-:-:S02]  /*7c00*/  UISETP.NE.AND UP1, UPT, URZ, UR11, UPT ;  /* 0x0000000b3f00728c */ /* 0x000fc4000bf25270 */
[----:B------:R-:W-:Y:S02]  /*7c10*/  ULOP3.LUT UR15, URZ, UR11, URZ, 0x33, !UPT ;  /* 0x0000000b3f0f7292 */ /* 0x000fe4000f8e333f */
[----:B------:R-:W-:Y:S02]  /*7c20*/  UISETP.NE.AND UP0, UPT, URZ, UR10, UPT ;  /* 0x0000000a3f00728c */ /* 0x000fe4000bf05270 */
[----:B------:R-:W-:Y:S02]  /*7c30*/  ULOP3.LUT UR12, URZ, UR10, URZ, 0x33, !UPT ;  /* 0x0000000a3f0c7292 */ /* 0x000fe4000f8e333f */
[----:B------:R-:W-:Y:S01]  /*7c40*/  ULDC.64 UR8, c[0x0][0x1a0] ;  /* 0x0000680000087ab9 */ /* 0x000fe20000000a00 */
[----:B-1----:R-:W1:Y:S08]  /*7c50*/  I2F.RP R6, UR16 ;  /* 0x0000001000067d06 */ /* 0x002e700008209400 */
[----:B--2---:R-:W2:Y:S08]  /*7c60*/  I2F.RP R5, UR14 ;  /* 0x0000000e00057d06 */ /* 0x004eb00008209400 */
[----:B-1----:R-:W1:Y:S08]  /*7c70*/  MUFU.RCP R2, R6 ;  /* 0x0000000600027308 */ /* 0x002e700000001000 */
[----:B--2---:R-:W2:Y:S01]  /*7c80*/  MUFU.RCP R0, R5 ;  /* 0x0000000500007308 */ /* 0x004ea20000001000 */
[----:B-1----:R-:W-:-:S07]  /*7c90*/  IADD3 R2, R2, 0xffffffe, RZ ;  /* 0x0ffffffe02027810 */ /* 0x002fce0007ffe0ff */
[----:B------:R-:W1:Y:S01]  /*7ca0*/  F2I.FTZ.U32.TRUNC.NTZ R2, R2 ;  /* 0x0000000200027305 */ /* 0x000e62000021f000 */
[----:B--2---:R-:W-:-:S07]  /*7cb0*/  IADD3 R0, R0, 0xffffffe, RZ ;  /* 0x0ffffffe00007810 */ /* 0x004fce0007ffe0ff */
[----:B------:R-:W2:Y:S01]  /*7cc0*/  F2I.FTZ.U32.TRUNC.NTZ R0, R0 ;  /* 0x0000000000007305 */ /* 0x000ea2000021f000 */
[----:B-1----:R-:W1:Y:S08]  /*7cd0*/  R2UR UR35, R2 ;  /* 0x00000000022373c2 */ /* 0x002e7000000e0000 */
[----:B--2---:R2:W3:Y:S01]  /*7ce0*/  R2UR UR33, R0 ;  /* 0x00000000002173c2 */ /* 0x0044e200000e0000 */
[----:B-1----:R-:W-:-:S04]  /*7cf0*/  UIADD3 UR7, URZ, -UR35, URZ ;  /* 0x800000233f077290 */ /* 0x002fc8000fffe03f */
[----:B------:R-:W-:Y:S01]  /*7d00*/  UIMAD UR7, UR7, UR16, URZ ;  /* 0x00000010070772a4 */ /* 0x000fe2000f8e023f */
[----:B--2---:R-:W-:Y:S01]  /*7d10*/  IMAD.MOV.U32 R0, RZ, RZ, R3 ;  /* 0x000000ffff007224 */ /* 0x004fe200078e0003 */
[----:B---3--:R-:W-:Y:S02]  /*7d20*/  UIADD3 UR6, URZ, -UR33, URZ ;  /* 0x800000213f067290 */ /* 0x008fe4000fffe03f */
[----:B------:R-:W-:Y:S02]  /*7d30*/  UIMAD.WIDE.U32 UR34, UR35, UR7, UR34 ;  /* 0x00000007232272a5 */ /* 0x000fe4000f8e0022 */
[----:B------:R-:W-:-:S04]  /*7d40*/  UIMAD UR6, UR6, UR14, URZ ;  /* 0x0000000e060672a4 */ /* 0x000fc8000f8e023f */
[----:B------:R-:W-:Y:S02]  /*7d50*/  UIMAD.WIDE.U32 UR32, UR33, UR6, UR32 ;  /* 0x00000006212072a5 */ /* 0x000fe4000f8e0020 */
[----:B------:R-:W-:Y:S02]  /*7d60*/  UMOV UR17, UR35 ;  /* 0x0000002300117c82 */ /* 0x000fe40008000000 */
[----:B------:R-:W-:-:S03]  /*7d70*/  ULDC.64 UR6, c[0x0][0x198] ;  /* 0x0000660000067ab9 */ /* 0x000fc60000000a00 */
[----:B------:R-:W-:Y:S02]  /*7d80*/  UMOV UR13, UR33 ;  /* 0x00000021000d7c82 */ /* 0x000fe40008000000 */
.L_x_725:
[----:B------:R-:W-:Y:S04]  /*7d90*/  DEPBAR.LE SB0, 0x0 ;  /* 0x000080000000791a */ /* 0x000fe80000000000 */
[----:B------:R-:W-:Y:S01]  /*7da0*/  BAR.SYNC.DEFER_BLOCKING 0x0 ;  /* 0x0000000000007b1d */ /* 0x000fe20000010000 */
[----:B------:R-:W-:Y:S01]  /*7db0*/  PLOP3.LUT P0, PT, PT, PT, UP6, 0x80, 0x0 ;  /* 0x000000000000781c */ /* 0x000fe20003f0f068 */
[----:B------:R-:W-:Y:S01]  /*7dc0*/  IMAD.MOV.U32 R3, RZ, RZ, R242 ;  /* 0x000000ffff037224 */ /* 0x000fe200078e00f2 */
[----:B------:R-:W-:Y:S03]  /*7dd0*/  MOV R164, R239 ;  /* 0x000000ef00a47202 */ /* 0x000fe60000000f00 */
[----:B------:R-:W-:Y:S02]  /*7de0*/  UMOV UR21, UR5 ;  /* 0x0000000500157c82 */ /* 0x000fe40008000000 */
[----:B------:R-:W-:Y:S06]  /*7df0*/  UMOV UR22, UR4 ;  /* 0x0000000400167c82 */ /* 0x000fec0008000000 */
[----:B------:R-:W-:-:S05]  /*7e00*/  @!P0 BRA `(.L_x_722) ;  /* 0x0000047000008947 */ /* 0x000fca0003800000 */
[----:B------:R-:W-:Y:S04]  /*7e10*/  USHF.L.U32 UR21, UR26, 0x6, URZ ;  /* 0x000000061a157899 */ /* 0x000fe8000800063f */
[----:B------:R-:W-:Y:S02]  /*7e20*/  UIADD3 UR36, UR21, 0x40, URZ ;  /* 0x0000004015247890 */ /* 0x000fe4000fffe03f */
[----:B------:R-:W-:Y:S01]  /*7e30*/  IMAD.U32 R5, RZ, RZ, UR21 ;  /* 0x00000015ff057e24 */ /* 0x000fe2000f8e00ff */
[----:B------:R-:W-:Y:S03]  /*7e40*/  ULOP3.LUT UR21, UR21, UR11, URZ, 0x3c, !UPT ;  /* 0x0000000b15157292 */ /* 0x000fe6000f8e3c3f */
[----:B------:R-:W-:Y:S01]  /*7e50*/  IMAD.U32 R4, RZ, RZ, UR36 ;  /* 0x00000024ff047e24 */ /* 0x000fe2000f8e00ff */
[----:B------:R-:W-:Y:S01]  /*7e60*/  ULOP3.LUT UR36, UR36, UR11, URZ, 0x3c, !UPT ;  /* 0x0000000b24247292 */ /* 0x000fe2000f8e3c3f */
[----:B------:R-:W-:Y:S03]  /*7e70*/  IABS R2, R5 ;  /* 0x0000000500027213 */ /* 0x000fe60000000000 */
[----:B------:R-:W-:Y:S01]  /*7e80*/  IABS R3, R4 ;  /* 0x0000000400037213 */ /* 0x000fe20000000000 */
[----:B------:R-:W1:Y:S08]  /*7e90*/  R2UR UR32, R2 ;  /* 0x00000000022073c2 */ /* 0x000e7000000e0000 */
[----:B------:R-:W2:Y:S01]  /*7ea0*/  R2UR UR34, R3 ;  /* 0x00000000032273c2 */ /* 0x000ea200000e0000 */
[----:B-1----:R-:W-:Y:S07]  /*7eb0*/  UIMAD.WIDE.U32 UR40, UR17, UR32, URZ ;  /* 0x00000020112872a5 */ /* 0x002fee000f8e003f */
[----:B------:R-:W-:Y:S02]  /*7ec0*/  UMOV UR35, UR41 ;  /* 0x0000002900237c82 */ /* 0x000fe40008000000 */
[----:B--2---:R-:W-:Y:S02]  /*7ed0*/  UIMAD.WIDE.U32 UR38, UR17, UR34, URZ ;  /* 0x00000022112672a5 */ /* 0x004fe4000f8e003f */
[----:B------:R-:W-:Y:S04]  /*7ee0*/  UIADD3 UR22, -UR35, URZ, URZ ;  /* 0x0000003f23167290 */ /* 0x000fe8000fffe13f */
[----:B------:R-:W-:Y:S02]  /*7ef0*/  UIMAD UR32, UR16, UR22, UR32 ;  /* 0x00000016102072a4 */ /* 0x000fe4000f8e0220 */
[----:B------:R-:W-:Y:S02]  /*7f00*/  UMOV UR37, UR39 ;  /* 0x0000002700257c82 */ /* 0x000fe40008000000 */
[----:B------:R-:W-:Y:S02]  /*7f10*/  UIADD3 UR33, -UR37, URZ, URZ ;  /* 0x0000003f25217290 */ /* 0x000fe4000fffe13f */
[----:B------:R-:W-:Y:S02]  /*7f20*/  UISETP.GT.U32.AND UP2, UPT, UR16, UR32, UPT ;  /* 0x000000201000728c */ /* 0x000fe4000bf44070 */
[----:B------:R-:W-:Y:S04]  /*7f30*/  UIMAD UR34, UR16, UR33, UR34 ;  /* 0x00000021102272a4 */ /* 0x000fe8000f8e0222 */
[----:B------:R-:W-:Y:S05]  /*7f40*/  UISETP.GT.U32.AND UP3, UPT, UR16, UR34, UPT ;  /* 0x000000221000728c */ /* 0x000fea000bf64070 */
[----:B------:R-:W-:Y:S02]  /*7f50*/  @!UP2 UIADD3 UR32, UR32, -UR16, URZ ;  /* 0x800000102020a290 */ /* 0x000fe4000fffe03f */
[----:B------:R-:W-:Y:S02]  /*7f60*/  @!UP2 UIADD3 UR35, UR35, 0x1, URZ ;  /* 0x000000012323a890 */ /* 0x000fe4000fffe03f */
[----:B------:R-:W-:Y:S02]  /*7f70*/  UISETP.GE.U32.AND UP4, UPT, UR32, UR16, UPT ;  /* 0x000000102000728c */ /* 0x000fe4000bf86070 */
[----:B------:R-:W-:Y:S02]  /*7f80*/  @!UP3 UIADD3 UR34, UR34, -UR16, URZ ;  /* 0x800000102222b290 */ /* 0x000fe4000fffe03f */
[----:B------:R-:W-:Y:S02]  /*7f90*/  @!UP3 UIADD3 UR37, UR37, 0x1, URZ ;  /* 0x000000012525b890 */ /* 0x000fe4000fffe03f */
[----:B------:R-:W-:Y:S02]  /*7fa0*/  UISETP.GE.U32.AND UP5, UPT, UR34, UR16, UPT ;  /* 0x000000102200728c */ /* 0x000fe4000bfa6070 */
[----:B------:R-:W-:Y:S02]  /*7fb0*/  UISETP.GE.AND UP3, UPT, UR36, URZ, UPT ;  /* 0x0000003f2400728c */ /* 0x000fe4000bf66270 */
[----:B------:R-:W-:Y:S02]  /*7fc0*/  UISETP.GE.AND UP2, UPT, UR21, URZ, UPT ;  /* 0x0000003f1500728c */ /* 0x000fe4000bf46270 */
[----:B------:R-:W-:Y:S05]  /*7fd0*/  @UP4 UIADD3 UR35, UR35, 0x1, URZ ;  /* 0x0000000123234890 */ /* 0x000fea000fffe03f */
[----:B------:R-:W-:Y:S04]  /*7fe0*/  @UP5 UIADD3 UR37, UR37, 0x1, URZ ;  /* 0x0000000125255890 */ /* 0x000fe8000fffe03f */
[----:B------:R-:W-:Y:S02]  /*7ff0*/  @!UP3 UIADD3 UR37, -UR37, URZ, URZ ;  /* 0x0000003f2525b290 */ /* 0x000fe4000fffe13f */
[----:B------:R-:W-:Y:S02]  /*8000*/  @!UP2 UIADD3 UR35, -UR35, URZ, URZ ;  /* 0x0000003f2323a290 */ /* 0x000fe4000fffe13f */
[----:B------:R-:W-:Y:S02]  /*8010*/  USEL UR37, UR15, UR37, !UP1 ;  /* 0x000000250f257287 */ /* 0x000fe4000c800000 */
[----:B------:R-:W-:Y:S04]  /*8020*/  USEL UR35, UR15, UR35, !UP1 ;  /* 0x000000230f237287 */ /* 0x000fe8000c800000 */
[----:B------:R-:W-:Y:S02]  /*8030*/  IMAD.U32 R3, RZ, RZ, UR37 ;  /* 0x00000025ff037e24 */ /* 0x000fe4000f8e00ff */
[----:B------:R-:W-:Y:S01]  /*8040*/  MOV R2, UR35 ;  /* 0x0000002300027c02 */ /* 0x000fe20008000f00 */
[----:B------:R-:W-:Y:S02]  /*8050*/  IMAD.U32 R4, RZ, RZ, UR35 ;  /* 0x00000023ff047e24 */ /* 0x000fe4000f8e00ff */
[----:B------:R-:W-:Y:S02]  /*8060*/  LEA R8, P0, R3, UR28, 0x2 ;  /* 0x0000001c03087c11 */ /* 0x000fe4000f8010ff */
[----:B------:R-:W-:Y:S02]  /*8070*/  LEA R6, P1, R2, UR28, 0x2 ;  /* 0x0000001c02067c11 */ /* 0x000fe4000f8210ff */
[----:B------:R-:W1:Y:S01]  /*8080*/  R2UR UR32, R8 ;  /* 0x00000000082073c2 */ /* 0x000e6200000e0000 */
[----:B------:R-:W-:Y:S02]  /*8090*/  MOV R2, UR37 ;  /* 0x0000002500027c02 */ /* 0x000fe40008000f00 */
[----:B------:R-:W-:Y:S02]  /*80a0*/  LEA.HI.X.SX32 R7, R4, UR29, 0x2, P1 ;  /* 0x0000001d04077c11 */ /* 0x000fe400088f16ff */
[----:B------:R-:W-:Y:S03]  /*80b0*/  LEA.HI.X.SX32 R9, R2, UR29, 0x2, P0 ;  /* 0x0000001d02097c11 */ /* 0x000fe600080f16ff */
[----:B------:R-:W2:Y:S08]  /*80c0*/  R2UR UR38, R6 ;  /* 0x00000000062673c2 */ /* 0x000eb000000e0000 */
[----:B------:R-:W3:Y:S08]  /*80d0*/  R2UR UR39, R7 ;  /* 0x00000000072773c2 */ /* 0x000ef000000e0000 */
[----:B------:R-:W4:Y:S01]  /*80e0*/  R2UR UR33, R9 ;  /* 0x00000000092173c2 */ /* 0x000f2200000e0000 */
[----:B-1----:R-:W-:Y:S01]  /*80f0*/  IMAD.U32 R10, RZ, RZ, UR32 ;  /* 0x00000020ff0a7e24 */ /* 0x002fe2000f8e00ff */
[----:B------:R-:W-:Y:S04]  /*8100*/  UIADD3 UR32, UR37, -UR35, URZ ;  /* 0x8000002325207290 */ /* 0x000fe8000fffe03f */
[----:B------:R-:W-:Y:S01]  /*8110*/  UIMAD UR32, UR32, UR11, -0x40 ;  /* 0xffffffc0202074a4 */ /* 0x000fe2000f8e020b */
[----:B--2---:R-:W-:Y:S03]  /*8120*/  IMAD.U32 R12, RZ, RZ, UR38 ;  /* 0x00000026ff0c7e24 */ /* 0x004fe6000f8e00ff */
[----:B------:R-:W-:Y:S02]  /*8130*/  USHF.R.S32.HI UR22, URZ, 0x1f, UR32 ;  /* 0x0000001f3f167899 */ /* 0x000fe40008011420 */
[----:B------:R-:W-:Y:S01]  /*8140*/  UIMAD UR21, UR9, UR32, URZ ;  /* 0x00000020091572a4 */ /* 0x000fe2000f8e023f */
[----:B---3--:R-:W-:Y:S03]  /*8150*/  MOV R13, UR39 ;  /* 0x00000027000d7c02 */ /* 0x008fe60008000f00 */
[----:B------:R-:W-:Y:S03]  /*8160*/  UIMAD UR21, UR22, UR8, UR21 ;  /* 0x00000008161572a4 */ /* 0x000fe6000f8e0215 */
[----:B------:R-:W-:Y:S01]  /*8170*/  UMOV UR22, UR8 ;  /* 0x0000000800167c82 */ /* 0x000fe20008000000 */
[----:B------:R-:W2:Y:S01]  /*8180*/  LDG.E R3, [R12.64] ;  /* 0x0000001e0c037981 */ /* 0x000ea2000c1e1900 */
[----:B----4-:R-:W-:Y:S01]  /*8190*/  MOV R11, UR33 ;  /* 0x00000021000b7c02 */ /* 0x010fe20008000f00 */
[----:B------:R-:W-:Y:S04]  /*81a0*/  UIMAD.WIDE.U32 UR32, UR8, UR32, URZ ;  /* 0x00000020082072a5 */ /* 0x000fe8000f8e003f */
[----:B------:R-:W2:Y:S01]  /*81b0*/  LDG.E R2, [R10.64] ;  /* 0x0000001e0a027981 */ /* 0x000ea2000c1e1900 */
[----:B------:R-:W-:Y:S01]  /*81c0*/  UIADD3 UR21, UR33, UR21, URZ ;  /* 0x0000001521157290 */ /* 0x000fe2000fffe03f */
[----:B------:R-:W-:Y:S01]  /*81d0*/  IMAD.U32 R5, RZ, RZ, UR33 ;  /* 0x00000021ff057e24 */ /* 0x000fe2000f8e00ff */
[----:B------:R-:W-:Y:S04]  /*81e0*/  MOV R4, UR32 ;  /* 0x0000002000047c02 */ /* 0x000fe80008000f00 */
[----:B------:R-:W-:Y:S01]  /*81f0*/  MOV R5, UR21 ;  /* 0x0000001500057c02 */ /* 0x000fe20008000f00 */
[----:B------:R-:W-:Y:S01]  /*8200*/  UMOV UR21, UR9 ;  /* 0x0000000900157c82 */ /* 0x000fe20008000000 */
[----:B--2---:R-:W-:Y:S04]  /*8210*/  IMAD.IADD R3, R3, 0x1, -R2 ;  /* 0x0000000103037824 */ /* 0x004fe800078e0a02 */
[C---:B------:R-:W-:Y:S01]  /*8220*/  IMAD.WIDE.U32 R4, R3.reuse, c[0x0][0x188], R4 ;  /* 0x0000620003047a25 */ /* 0x040fe200078e0004 */
[----:B------:R-:W-:Y:S05]  /*8230*/  SHF.R.S32.HI R164, RZ, 0x1f, R3 ;  /* 0x0000001fffa47819 */ /* 0x000fea0000011403 */
[----:B------:R-:W-:Y:S04]  /*8240*/  IMAD R164, R164, c[0x0][0x188], RZ ;  /* 0x00006200a4a47a24 */ /* 0x000fe800078e02ff */
[----:B------:R-:W-:Y:S02]  /*8250*/  IMAD R164, R3, c[0x0][0x18c], R164 ;  /* 0x0000630003a47a24 */ /* 0x000fe400078e02a4 */
[----:B------:R-:W-:Y:S03]  /*8260*/  IMAD.MOV.U32 R3, RZ, RZ, R4 ;  /* 0x000000ffff037224 */ /* 0x000fe600078e0004 */
[----:B------:R-:W-:Y:S02]  /*8270*/  IADD3 R164, R5, R164, RZ ;  /* 0x000000a405a47210 */ /* 0x000fe40007ffe0ff */
.L_x_722:
[----:B------:R-:W-:Y:S01]  /*8280*/  ISETP.GE.AND P6, PT, R240, c[0x0][0x220], PT ;  /* 0x00008800f0007a0c */ /* 0x000fe20003fc6270 */
[----:B------:R-:W-:Y:S01]  /*8290*/  UISETP.GE.AND UP2, UPT, UR26, 0x1, UPT ;  /* 0x000000011a00788c */ /* 0x000fe2000bf46270 */
[----:B------:R-:W-:Y:S02]  /*82a0*/  ISETP.GE.AND P5, PT, R237, c[0x0][0x220], PT ;  /* 0x00008800ed007a0c */ /* 0x000fe40003fa6270 */
[CC--:B------:R-:W-:Y:S02]  /*82b0*/  LEA R2, P0, R3.reuse, R248.reuse, 0x1 ;  /* 0x000000f803027211 */ /* 0x0c0fe400078008ff */
[C---:B------:R-:W-:Y:S02]  /*82c0*/  IADD3 R251, P1, R3.reuse, UR20, RZ ;  /* 0x0000001403fb7c10 */ /* 0x040fe4000ff3e0ff */
[-C--:B------:R-:W-:Y:S02]  /*82d0*/  LEA.HI.X R3, R3, R249.reuse, R164, 0x1, P0 ;  /* 0x000000f903037211 */ /* 0x080fe400000f0ca4 */
[----:B------:R-:W-:Y:S02]  /*82e0*/  ISETP.GE.AND P4, PT, R236, c[0x0][0x220], PT ;  /* 0x00008800ec007a0c */ /* 0x000fe40003f86270 */
[----:B------:R-:W-:Y:S01]  /*82f0*/  ISETP.GE.AND P3, PT, R235, c[0x0][0x220], PT ;  /* 0x00008800eb007a0c */ /* 0x000fe20003f66270 */
[----:B------:R-:W-:Y:S01]  /*8300*/  @P6 STS.128 [R238+0x10000], RZ ;  /* 0x010000ffee006388 */ /* 0x000fe20000000c00 */
[----:B------:R-:W-:Y:S02]  /*8310*/  IADD3.X R166, R164, UR19, RZ, P1, !PT ;  /* 0x00000013a4a67c10 */ /* 0x000fe40008ffe4ff */
[CC--:B------:R-:W-:Y:S01]  /*8320*/  @!P6 LEA R26, P1, R251.reuse, R248.reuse, 0x1 ;  /* 0x000000f8fb1ae211 */ /* 0x0c0fe200078208ff */
[----:B------:R-:W-:Y:S01]  /*8330*/  @!PT LDS RZ, [RZ] ;  /* 0x00000000fffff984 */ /* 0x000fe20000000800 */
[----:B------:R-:W-:Y:S01]  /*8340*/  @!PT LDS RZ, [RZ] ;  /* 0x00000000fffff984 */ /* 0x000fe20000000800 */
[----:B------:R-:W-:Y:S01]  /*8350*/  @!PT LDS RZ, [RZ] ;  /* 0x00000000fffff984 */ /* 0x000fe20000000800 */
[----:B------:R1:W-:Y:S01]  /*8360*/  @!P6 LDGSTS.E.BYPASS.LTC128B.128 [R238+0x10000], [R2.64] ;  /* 0x1000000002eeefae */ /* 0x0003e2000b901d5e */
[CC--:B------:R-:W-:Y:S02]  /*8370*/  @!P5 LEA R18, P0, R251.reuse, R248.reuse, 0x1 ;  /* 0x000000f8fb12d211 */ /* 0x0c0fe400078008ff */
[CCC-:B------:R-:W-:Y:S01]  /*8380*/  @!P6 LEA.HI.X R27, R251.reuse, R249.reuse, R166.reuse, 0x1, P1 ;  /* 0x000000f9fb1be211 */ /* 0x1c0fe200008f0ca6 */
[----:B------:R-:W-:Y:S01]  /*8390*/  @P5 STS.128 [R238+0x12000], RZ ;  /* 0x012000ffee005388 */ /* 0x000fe20000000c00 */
[CCC-:B------:R-:W-:Y:S02]  /*83a0*/  @!P5 LEA.HI.X R19, R251.reuse, R249.reuse, R166.reuse, 0x1, P0 ;  /* 0x000000f9fb13d211 */ /* 0x1c0fe400000f0ca6 */
[C---:B------:R-:W-:Y:S01]  /*83b0*/  IADD3 R167, P2, R251.reuse, UR20, RZ ;  /* 0x00000014fba77c10 */ /* 0x040fe2000ff5e0ff */
[----:B------:R-:W-:Y:S01]  /*83c0*/  @!PT LDS RZ, [RZ] ;  /* 0x00000000fffff984 */ /* 0x000fe20000000800 */
[----:B------:R-:W-:Y:S01]  /*83d0*/  @!PT LDS RZ, [RZ] ;  /* 0x00000000fffff984 */ /* 0x000fe20000000800 */
[----:B------:R-:W-:Y:S01]  /*83e0*/  @!PT LDS RZ, [RZ] ;  /* 0x00000000fffff984 */ /* 0x000fe20000000800 */
[----:B------:R1:W-:Y:S01]  /*83f0*/  @!P5 LDGSTS.E.BYPASS.LTC128B.128 [R238+0x12000], [R2.64+0x80] ;  /* 0x1200008002eedfae */ /* 0x0003e2000b901d5e */
[CC--:B------:R-:W-:Y:S02]  /*8400*/  @!P3 LEA R250, P1, R251.reuse, R248.reuse, 0x1 ;  /* 0x000000f8fbfab211 */ /* 0x0c0fe400078208ff */
[----:B------:R-:W-:Y:S01]  /*8410*/  IADD3.X R164, R166, UR19, RZ, P2, !PT ;  /* 0x00000013a6a47c10 */ /* 0x000fe200097fe4ff */
[----:B------:R-:W-:Y:S01]  /*8420*/  @P4 STS.128 [R238+0x14000], RZ ;  /* 0x014000ffee004388 */ /* 0x000fe20000000c00 */
[-C--:B------:R-:W-:Y:S02]  /*8430*/  @!P4 LEA R14, P2, R251, R248.reuse, 0x1 ;  /* 0x000000f8fb0ec211 */ /* 0x080fe400078408ff */
[-C--:B------:R-:W-:Y:S01]  /*8440*/  @!P6 LEA R22, P0, R167, R248.reuse, 0x1 ;  /* 0x000000f8a716e211 */ /* 0x080fe200078008ff */
[----:B------:R-:W-:Y:S01]  /*8450*/  @!PT LDS RZ, [RZ] ;  /* 0x00000000fffff984 */ /* 0x000fe20000000800 */
[----:B------:R-:W-:Y:S01]  /*8460*/  @!PT LDS RZ, [RZ] ;  /* 0x00000000fffff984 */ /* 0x000fe20000000800 */
[----:B------:R-:W-:Y:S01]  /*8470*/  @!PT LDS RZ, [RZ] ;  /* 0x00000000fffff984 */ /* 0x000fe20000000800 */
[----:B------:R1:W-:Y:S01]  /*8480*/  @!P4 LDGSTS.E.BYPASS.LTC128B.128 [R238+0x14000], [R2.64+0x100] ;  /* 0x1400010002eecfae */ /* 0x0003e2000b901d5e */
[CCC-:B------:R-:W-:Y:S02]  /*8490*/  @!P4 LEA.HI.X R15, R251.reuse, R249.reuse, R166.reuse, 0x1, P2 ;  /* 0x000000f9fb0fc211 */ /* 0x1c0fe400010f0ca6 */
[-C--:B------:R-:W-:Y:S01]  /*84a0*/  @!P3 LEA.HI.X R251, R251, R249.reuse, R166, 0x1, P1 ;  /* 0x000000f9fbfbb211 */ /* 0x080fe200008f0ca6 */
[----:B------:R-:W-:Y:S01]  /*84b0*/  @P3 STS.128 [R238+0x16000], RZ ;  /* 0x016000ffee003388 */ /* 0x000fe20000000c00 */
[CCC-:B------:R-:W-:Y:S02]  /*84c0*/  @!P6 LEA.HI.X R23, R167.reuse, R249.reuse, R164.reuse, 0x1, P0 ;  /* 0x000000f9a717e211 */ /* 0x1c0fe400000f0ca4 */
[CC--:B------:R-:W-:Y:S01]  /*84d0*/  @!P5 LEA R198, P2, R167.reuse, R248.reuse, 0x1 ;  /* 0x000000f8a7c6d211 */ /* 0x0c0fe200078408ff */
[----:B------:R-:W-:Y:S01]  /*84e0*/  @!PT LDS RZ, [RZ] ;  /* 0x00000000fffff984 */ /* 0x000fe20000000800 */
[----:B------:R-:W-:Y:S01]  /*84f0*/  @!PT LDS RZ, [RZ] ;  /* 0x00000000fffff984 */ /* 0x000fe20000000800 */
[----:B------:R-:W-:Y:S01]  /*8500*/  @!PT LDS RZ, [RZ] ;  /* 0x00000000fffff984 */ /* 0x000fe20000000800 */
[----:B------:R1:W-:Y:S01]  /*8510*/  @!P3 LDGSTS.E.BYPASS.LTC128B.128 [R238+0x16000], [R2.64+0x180] ;  /* 0x1600018002eebfae */ /* 0x0003e2000b901d5e */
[CC--:B------:R-:W-:Y:S02]  /*8520*/  @!P4 LEA R34, P1, R167.reuse, R248.reuse, 0x1 ;  /* 0x000000f8a722c211 */ /* 0x0c0fe400078208ff */
[CCC-:B------:R-:W-:Y:S01]  /*8530*/  @!P5 LEA.HI.X R199, R167.reuse, R249.reuse, R164.reuse, 0x1, P2 ;  /* 0x000000f9a7c7d211 */ /* 0x1c0fe200010f0ca4 */
[----:B------:R-:W-:Y:S01]  /*8540*/  @P6 STS.128 [R238+0x10800], RZ ;  /* 0x010800ffee006388 */ /* 0x000fe20000000c00 */
[CCC-:B------:R-:W-:Y:S02]  /*8550*/  @!P4 LEA.HI.X R35, R167.reuse, R249.reuse, R164.reuse, 0x1, P1 ;  /* 0x000000f9a723c211 */ /* 0x1c0fe400008f0ca4 */
[CC--:B------:R-:W-:Y:S01]  /*8560*/  @!P3 LEA R30, P0, R167.reuse, R248.reuse, 0x1 ;  /* 0x000000f8a71eb211 */ /* 0x0c0fe200078008ff */
[----:B------:R-:W-:Y:S01]  /*8570*/  @!PT LDS RZ, [RZ] ;  /* 0x00000000fffff984 */ /* 0x000fe20000000800 */
[----:B------:R-:W-:Y:S01]  /*8580*/  @!PT LDS RZ, [RZ] ;  /* 0x00000000fffff984 */ /* 0x000fe20000000800 */
[----:B------:R-:W-:Y:S01]  /*8590*/  @!PT LDS RZ, [RZ] ;  /* 0x00000000fffff984 */ /* 0x000fe20000000800 */
[----:B------:R2:W-:Y:S01]  /*85a0*/  @!P6 LDGSTS.E.BYPASS.LTC128B.128 [R238+0x10800], [R26.64] ;  /* 0x108000001aeeefae */ /* 0x0005e2000b901d5e */
[C---:B------:R-:W-:Y:S02]  /*85b0*/  IADD3 R166, P2, R167.reuse, UR20, RZ ;  /* 0x00000014a7a67c10 */ /* 0x040fe4000ff5e0ff */
[-C--:B------:R-:W-:Y:S01]  /*85c0*/  @!P3 LEA.HI.X R31, R167, R249.reuse, R164, 0x1, P0 ;  /* 0x000000f9a71fb211 */ /* 0x080fe200000f0ca4 */
[----:B------:R-:W-:Y:S01]  /*85d0*/  @P5 STS.128 [R238+0x12800], RZ ;  /* 0x012800ffee005388 */ /* 0x000fe20000000c00 */
[-C--:B------:R-:W-:Y:S02]  /*85e0*/  @!P6 LEA R194, P0, R166, R248.reuse, 0x1 ;  /* 0x000000f8a6c2e211 */ /* 0x080fe400078008ff */
[----:B------:R-:W-:Y:S01]  /*85f0*/  IADD3.X R164, R164, UR19, RZ, P2, !PT ;  /* 0x00000013a4a47c10 */ /* 0x000fe200097fe4ff */
        /* <DEDUP_REMOVED lines=12> */
[----:B------:R4:W-:Y:S01]  /*86c0*/  @!P4 LDGSTS.E.BYPASS.LTC128B.128 [R238+0x14800], [R14.64+0x100] ;  /* 0x148001000eeecfae */ /* 0x0009e2000b901d5e */
[C---:B------:R-:W-:Y:S02]  /*86d0*/  @!P3 LEA R248, P0, R166.reuse, R248, 0x1 ;  /* 0x000000f8a6f8b211 */ /* 0x040fe400078008ff */
[CCC-:B------:R-:W-:Y:S01]  /*86e0*/  @!P4 LEA.HI.X R203, R166.reuse, R249.reuse, R164.reuse, 0x1, P1 ;  /* 0x000000f9a6cbc211 */ /* 0x1c0fe200008f0ca4 */
[----:B------:R-:W-:Y:S01]  /*86f0*/  @P3 STS.128 [R238+0x16800], RZ ;  /* 0x016800ffee003388 */ /* 0x000fe20000000c00 */
[----:B------:R-:W-:Y:S02]  /*8700*/  @!P3 LEA.HI.X R249, R166, R249, R164, 0x1, P0 ;  /* 0x000000f9a6f9b211 */ /* 0x000fe400000f0ca4 */
[----:B------:R-:W-:Y:S01]  /*8710*/  PLOP3.LUT P0, PT, PT, PT, UP2, 0x80, 0x0 ;  /* 0x000000000000781c */ /* 0x000fe20003f0f028 */
[----:B------:R-:W-:Y:S01]  /*8720*/  @!PT LDS RZ, [RZ] ;  /* 0x00000000fffff984 */ /* 0x000fe20000000800 */
[----:B------:R-:W-:Y:S01]  /*8730*/  @!PT LDS RZ, [RZ] ;  /* 0x00000000fffff984 */ /* 0x000fe20000000800 */
[----:B------:R-:W-:Y:S01]  /*8740*/  @!PT LDS RZ, [RZ] ;  /* 0x00000000fffff984 */ /* 0x000fe20000000800 */
[----:B------:R1:W-:Y:S04]  /*8750*/  @!P3 LDGSTS.E.BYPASS.LTC128B.128 [R238+0x16800], [R250.64+0x180] ;  /* 0x16800180faeebfae */ /* 0x0003e8000b901d5e */
[----:B------:R-:W-:Y:S04]  /*8760*/  @P6 STS.128 [R238+0x11000], RZ ;  /* 0x011000ffee006388 */ /* 0x000fe80000000c00 */
[----:B------:R-:W-:Y:S01]  /*8770*/  @!PT LDS RZ, [RZ] ;  /* 0x00000000fffff984 */ /* 0x000fe20000000800 */
[----:B------:R-:W-:Y:S01]  /*8780*/  @!PT LDS RZ, [RZ] ;  /* 0x00000000fffff984 */ /* 0x000fe20000000800 */
[----:B------:R-:W-:Y:S01]  /*8790*/  @!PT LDS RZ, [RZ] ;  /* 0x00000000fffff984 */ /* 0x000fe20000000800 */
[----:B------:R5:W-:Y:S04]  /*87a0*/  @!P6 LDGSTS.E.BYPASS.LTC128B.128 [R238+0x11000], [R22.64] ;  /* 0x1100000016eeefae */ /* 0x000be8000b901d5e */
[----:B------:R-:W-:Y:S04]  /*87b0*/  @P5 STS.128 [R238+0x13000], RZ ;  /* 0x013000ffee005388 */ /* 0x000fe80000000c00 */
        /* <DEDUP_REMOVED lines=34> */
[----:B------:R-:W-:Y:S04]  /*89e0*/  LDSM.16.M88.4 R168, [R234] ;  /* 0x00000000eaa8783b */ /* 0x000fe80000000200 */
[----:B------:R-:W2:Y:S04]  /*89f0*/  LDSM.16.M88.4 R172, [R233+0x8000] ;  /* 0x00800000e9ac783b */ /* 0x000ea80000000200 */
[----:B------:R-:W4:Y:S04]  /*8a00*/  LDSM.16.M88.4 R176, [R233+0x8800] ;  /* 0x00880000e9b0783b */ /* 0x000f280000000200 */
[----:B------:R-:W5:Y:S04]  /*8a10*/  LDSM.16.M88.4 R180, [R233+0x9000] ;  /* 0x00900000e9b4783b */ /* 0x000f680000000200 */
[----:B------:R-:W0:Y:S04]  /*8a20*/  LDGDEPBAR ;  /* 0x00000000000079af */ /* 0x000e280000000000 */
[----:B------:R-:W3:Y:S01]  /*8a30*/  LDSM.16.M88.4 R184, [R233+0x9800] ;  /* 0x00980000e9b8783b */ /* 0x000ee20000000200 */
[----:B-1----:R-:W-:Y:S03]  /*8a40*/  IMAD.MOV.U32 R248, RZ, RZ, R2 ;  /* 0x000000fffff87224 */ /* 0x002fe600078e0002 */
[----:B------:R-:W-:Y:S01]  /*8a50*/  LDSM.16.M88.4 R188, [R232] ;  /* 0x00000000e8bc783b */ /* 0x000fe20000000200 */
[----:B------:R-:W-:Y:S03]  /*8a60*/  IMAD.MOV.U32 R249, RZ, RZ, R3 ;  /* 0x000000fffff97224 */ /* 0x000fe600078e0003 */
[----:B------:R-:W1:Y:S04]  /*8a70*/  LDSM.16.M88.4 R192, [R231] ;  /* 0x00000000e7c0783b */ /* 0x000e680000000200 */
[----:B------:R-:W1:Y:S04]  /*8a80*/  LDSM.16.M88.4 R196, [R223] ;  /* 0x00000000dfc4783b */ /* 0x000e680000000200 */
[----:B------:R-:W1:Y:S04]  /*8a90*/  LDSM.16.M88.4 R200, [R222] ;  /* 0x00000000dec8783b */ /* 0x000e680000000200 */
[----:B------:R-:W1:Y:S01]  /*8aa0*/  LDSM.16.M88.4 R204, [R221] ;  /* 0x00000000ddcc783b */ /* 0x000e620000000200 */
[C---:B--2---:R-:W-:Y:S08]  /*8ab0*/  HMMA.16816.F32 R4, R168.reuse, R172, RZ ;  /* 0x000000aca804723c */ /* 0x044ff000000018ff */
[C---:B------:R-:W-:Y:S01]  /*8ac0*/  HMMA.16816.F32 R8, R168.reuse, R174, RZ ;  /* 0x000000aea808723c */ /* 0x040fe200000018ff */
[----:B------:R-:W-:Y:S07]  /*8ad0*/  LDSM.16.M88.4 R172, [R230] ;  /* 0x00000000e6ac783b */ /* 0x000fee0000000200 */
[C---:B----4-:R-:W-:Y:S08]  /*8ae0*/  HMMA.16816.F32 R12, R168.reuse, R176, RZ ;  /* 0x000000b0a80c723c */ /* 0x050ff000000018ff */
[C---:B---3--:R-:W-:Y:S01]  /*8af0*/  HMMA.16816.F32 R16, R168.reuse, R178, RZ ;  /* 0x000000b2a810723c */ /* 0x048fe200000018ff */
[----:B------:R-:W2:Y:S07]  /*8b00*/  LDSM.16.M88.4 R176, [R227+0x8000] ;  /* 0x00800000e3b0783b */ /* 0x000eae0000000200 */
[C---:B-----5:R-:W-:Y:S08]  /*8b10*/  HMMA.16816.F32 R20, R168.reuse, R180, RZ ;  /* 0x000000b4a814723c */ /* 0x060ff000000018ff */
[C---:B------:R-:W-:Y:S01]  /*8b20*/  HMMA.16816.F32 R24, R168.reuse, R182, RZ ;  /* 0x000000b6a818723c */ /* 0x040fe200000018ff */
[----:B------:R-:W3:Y:S07]  /*8b30*/  LDSM.16.M88.4 R180, [R227+0x8800] ;  /* 0x00880000e3b4783b */ /* 0x000eee0000000200 */
[C---:B------:R-:W-:Y:S08]  /*8b40*/  HMMA.16816.F32 R28, R168.reuse, R184, RZ ;  /* 0x000000b8a81c723c */ /* 0x040ff000000018ff */
[----:B------:R-:W-:Y:S01]  /*8b50*/  HMMA.16816.F32 R32, R168, R186, RZ ;  /* 0x000000baa820723c */ /* 0x000fe200000018ff */
[----:B------:R-:W4:Y:S04]  /*8b60*/  LDSM.16.M88.4 R168, [R227+0x9000] ;  /* 0x00900000e3a8783b */ /* 0x000f280000000200 */
[----:B------:R-:W5:Y:S03]  /*8b70*/  LDSM.16.M88.4 R184, [R227+0x9800] ;  /* 0x00980000e3b8783b */ /* 0x000f660000000200 */
[C---:B-1----:R-:W-:Y:S08]  /*8b80*/  HMMA.16816.F32 R4, R188.reuse, R192, R4 ;  /* 0x000000c0bc04723c */ /* 0x042ff00000001804 */
[C---:B------:R-:W-:Y:S01]  /*8b90*/  HMMA.16816.F32 R8, R188.reuse, R194, R8 ;  /* 0x000000c2bc08723c */ /* 0x040fe20000001808 */
[----:B------:R-:W-:Y:S07]  /*8ba0*/  LDSM.16.M88.4 R192, [R229] ;  /* 0x00000000e5c0783b */ /* 0x000fee0000000200 */
[C---:B------:R-:W-:Y:S08]  /*8bb0*/  HMMA.16816.F32 R12, R188.reuse, R196, R12 ;  /* 0x000000c4bc0c723c */ /* 0x040ff0000000180c */
[C---:B------:R-:W-:Y:S01]  /*8bc0*/  HMMA.16816.F32 R16, R188.reuse, R198, R16 ;  /* 0x000000c6bc10723c */ /* 0x040fe20000001810 */
[----:B------:R-:W1:Y:S07]  /*8bd0*/  LDSM.16.M88.4 R196, [R220] ;  /* 0x00000000dcc4783b */ /* 0x000e6e0000000200 */
[C---:B------:R-:W-:Y:S08]  /*8be0*/  HMMA.16816.F32 R20, R188.reuse, R200, R20 ;  /* 0x000000c8bc14723c */ /* 0x040ff00000001814 */
[C---:B------:R-:W-:Y:S01]  /*8bf0*/  HMMA.16816.F32 R24, R188.reuse, R202, R24 ;  /* 0x000000cabc18723c */ /* 0x040fe20000001818 */
[----:B------:R-:W1:Y:S07]  /*8c00*/  LDSM.16.M88.4 R200, [R220+0x800] ;  /* 0x00080000dcc8783b */ /* 0x000e6e0000000200 */
[C---:B------:R-:W-:Y:S08]  /*8c10*/  HMMA.16816.F32 R28, R188.reuse, R204, R28 ;  /* 0x000000ccbc1c723c */ /* 0x040ff0000000181c */
[----:B------:R-:W-:Y:S01]  /*8c20*/  HMMA.16816.F32 R32, R188, R206, R32 ;  /* 0x000000cebc20723c */ /* 0x000fe20000001820 */
[----:B------:R-:W1:Y:S04]  /*8c30*/  LDSM.16.M88.4 R188, [R220+0x1000] ;  /* 0x00100000dcbc783b */ /* 0x000e680000000200 */
[----:B------:R-:W1:Y:S03]  /*8c40*/  LDSM.16.M88.4 R204, [R220+0x1800] ;  /* 0x00180000dccc783b */ /* 0x000e660000000200 */
[C---:B--2---:R-:W-:Y:S08]  /*8c50*/  HMMA.16816.F32 R4, R172.reuse, R176, R4 ;  /* 0x000000b0ac04723c */ /* 0x044ff00000001804 */
[C---:B------:R-:W-:Y:S01]  /*8c60*/  HMMA.16816.F32 R8, R172.reuse, R178, R8 ;  /* 0x000000b2ac08723c */ /* 0x040fe20000001808 */
[----:B------:R-:W-:Y:S07]  /*8c70*/  LDSM.16.M88.4 R176, [R233+0xa000] ;  /* 0x00a00000e9b0783b */ /* 0x000fee0000000200 */
[C---:B---3--:R-:W-:Y:S08]  /*8c80*/  HMMA.16816.F32 R12, R172.reuse, R180, R12 ;  /* 0x000000b4ac0c723c */ /* 0x048ff0000000180c */
[C---:B------:R-:W-:Y:S01]  /*8c90*/  HMMA.16816.F32 R16, R172.reuse, R182, R16 ;  /* 0x000000b6ac10723c */ /* 0x040fe20000001810 */
[----:B------:R-:W-:Y:S07]  /*8ca0*/  LDSM.16.M88.4 R180, [R233+0xa800] ;  /* 0x00a80000e9b4783b */ /* 0x000fee0000000200 */
[C---:B----4-:R-:W-:Y:S08]  /*8cb0*/  HMMA.16816.F32 R20, R172.reuse, R168, R20 ;  /* 0x000000a8ac14723c */ /* 0x050ff00000001814 */
[C---:B------:R-:W-:Y:S01]  /*8cc0*/  HMMA.16816.F32 R24, R172.reuse, R170, R24 ;  /* 0x000000aaac18723c */ /* 0x040fe20000001818 */
[----:B------:R-:W2:Y:S07]  /*8cd0*/  LDSM.16.M88.4 R168, [R234+0x2000] ;  /* 0x00200000eaa8783b */ /* 0x000eae0000000200 */
[C---:B-----5:R-:W-:Y:S08]  /*8ce0*/  HMMA.16816.F32 R28, R172.reuse, R184, R28 ;  /* 0x000000b8ac1c723c */ /* 0x060ff0000000181c */
[----:B------:R-:W-:Y:S01]  /*8cf0*/  HMMA.16816.F32 R32, R172, R186, R32 ;  /* 0x000000baac20723c */ /* 0x000fe20000001820 */
[----:B------:R-:W3:Y:S04]  /*8d00*/  LDSM.16.M88.4 R172, [R233+0xb000] ;  /* 0x00b00000e9ac783b */ /* 0x000ee80000000200 */
[----:B------:R-:W4:Y:S03]  /*8d10*/  LDSM.16.M88.4 R184, [R233+0xb800] ;  /* 0x00b80000e9b8783b */ /* 0x000f260000000200 */
[C---:B-1----:R-:W-:Y:S08]  /*8d20*/  HMMA.16816.F32 R4, R192.reuse, R196, R4 ;  /* 0x000000c4c004723c */ /* 0x042ff00000001804 */
[C---:B------:R-:W-:Y:S01]  /*8d30*/  HMMA.16816.F32 R8, R192.reuse, R198, R8 ;  /* 0x000000c6c008723c */ /* 0x040fe20000001808 */
[----:B------:R-:W-:Y:S07]  /*8d40*/  LDSM.16.M88.4 R196, [R219] ;  /* 0x00000000dbc4783b */ /* 0x000fee0000000200 */
[C---:B------:R-:W-:Y:S08]  /*8d50*/  HMMA.16816.F32 R12, R192.reuse, R200, R12 ;  /* 0x000000c8c00c723c */ /* 0x040ff0000000180c */
[C---:B------:R-:W-:Y:S01]  /*8d60*/  HMMA.16816.F32 R16, R192.reuse, R202, R16 ;  /* 0x000000cac010723c */ /* 0x040fe20000001810 */
[----:B------:R-:W-:Y:S07]  /*8d70*/  LDSM.16.M88.4 R200, [R218] ;  /* 0x00000000dac8783b */ /* 0x000fee0000000200 */
[C---:B------:R-:W-:Y:S08]  /*8d80*/  HMMA.16816.F32 R20, R192.reuse, R188, R20 ;  /* 0x000000bcc014723c */ /* 0x040ff00000001814 */
[C---:B------:R-:W-:Y:S01]  /*8d90*/  HMMA.16816.F32 R24, R192.reuse, R190, R24 ;  /* 0x000000bec018723c */ /* 0x040fe20000001818 */
[----:B------:R-:W1:Y:S07]  /*8da0*/  LDSM.16.M88.4 R188, [R232+0x2000] ;  /* 0x00200000e8bc783b */ /* 0x000e6e0000000200 */
[C---:B------:R-:W-:Y:S08]  /*8db0*/  HMMA.16816.F32 R28, R192.reuse, R204, R28 ;  /* 0x000000ccc01c723c */ /* 0x040ff0000000181c */
[----:B------:R-:W-:Y:S01]  /*8dc0*/  HMMA.16816.F32 R32, R192, R206, R32 ;  /* 0x000000cec020723c */ /* 0x000fe20000001820 */
[----:B------:R-:W5:Y:S04]  /*8dd0*/  LDSM.16.M88.4 R192, [R217] ;  /* 0x00000000d9c0783b */ /* 0x000f680000000200 */
[----:B------:R-:W1:Y:S03]  /*8de0*/  LDSM.16.M88.4 R204, [R216] ;  /* 0x00000000d8cc783b */ /* 0x000e660000000200 */
[C---:B--2---:R-:W-:Y:S08]  /*8df0*/  HMMA.16816.F32 R4, R168.reuse, R176, R4 ;  /* 0x000000b0a804723c */ /* 0x044ff00000001804 */
[C---:B------:R-:W-:Y:S01]  /*8e00*/  HMMA.16816.F32 R8, R168.reuse, R178, R8 ;  /* 0x000000b2a808723c */ /* 0x040fe20000001808 */
[----:B------:R-:W-:Y:S07]  /*8e10*/  LDSM.16.M88.4 R176, [R227+0xa000] ;  /* 0x00a00000e3b0783b */ /* 0x000fee0000000200 */
[C---:B------:R-:W-:Y:S08]  /*8e20*/  HMMA.16816.F32 R12, R168.reuse, R180, R12 ;  /* 0x000000b4a80c723c */ /* 0x040ff0000000180c */
[C---:B------:R-:W-:Y:S01]  /*8e30*/  HMMA.16816.F32 R16, R168.reuse, R182, R16 ;  /* 0x000000b6a810723c */ /* 0x040fe20000001810 */
[----:B------:R-:W-:Y:S07]  /*8e40*/  LDSM.16.M88.4 R180, [R227+0xa800] ;  /* 0x00a80000e3b4783b */ /* 0x000fee0000000200 */
[C---:B---3--:R-:W-:Y:S08]  /*8e50*/  HMMA.16816.F32 R20, R168.reuse, R172, R20 ;  /* 0x000000aca814723c */ /* 0x048ff00000001814 */
[C---:B------:R-:W-:Y:S01]  /*8e60*/  HMMA.16816.F32 R24, R168.reuse, R174, R24 ;  /* 0x000000aea818723c */ /* 0x040fe20000001818 */
[----:B------:R-:W2:Y:S07]  /*8e70*/  LDSM.16.M88.4 R172, [R230+0x2000] ;  /* 0x00200000e6ac783b */ /* 0x000eae0000000200 */
[C---:B----4-:R-:W-:Y:S08]  /*8e80*/  HMMA.16816.F32 R28, R168.reuse, R184, R28 ;  /* 0x000000b8a81c723c */ /* 0x050ff0000000181c */
[----:B------:R-:W-:Y:S01]  /*8e90*/  HMMA.16816.F32 R32, R168, R186, R32 ;  /* 0x000000baa820723c */ /* 0x000fe20000001820 */
[----:B------:R-:W3:Y:S04]  /*8ea0*/  LDSM.16.M88.4 R168, [R227+0xb000] ;  /* 0x00b00000e3a8783b */ /* 0x000ee80000000200 */
[----:B------:R-:W4:Y:S03]  /*8eb0*/  LDSM.16.M88.4 R184, [R227+0xb800] ;  /* 0x00b80000e3b8783b */ /* 0x000f260000000200 */
[C---:B-1----:R-:W-:Y:S08]  /*8ec0*/  HMMA.16816.F32 R4, R188.reuse, R196, R4 ;  /* 0x000000c4bc04723c */ /* 0x042ff00000001804 */
[C---:B------:R-:W-:Y:S01]  /*8ed0*/  HMMA.16816.F32 R8, R188.reuse, R198, R8 ;  /* 0x000000c6bc08723c */ /* 0x040fe20000001808 */
[----:B------:R-:W-:Y:S07]  /*8ee0*/  LDSM.16.M88.4 R196, [R220+0x2000] ;  /* 0x00200000dcc4783b */ /* 0x000fee0000000200 */
[C---:B------:R-:W-:Y:S08]  /*8ef0*/  HMMA.16816.F32 R12, R188.reuse, R200, R12 ;  /* 0x000000c8bc0c723c */ /* 0x040ff0000000180c */
[C---:B------:R-:W-:Y:S01]  /*8f00*/  HMMA.16816.F32 R16, R188.reuse, R202, R16 ;  /* 0x000000cabc10723c */ /* 0x040fe20000001810 */
[----:B------:R-:W-:Y:S07]  /*8f10*/  LDSM.16.M88.4 R200, [R220+0x2800] ;  /* 0x00280000dcc8783b */ /* 0x000fee0000000200 */
[C---:B-----5:R-:W-:Y:S08]  /*8f20*/  HMMA.16816.F32 R20, R188.reuse, R192, R20 ;  /* 0x000000c0bc14723c */ /* 0x060ff00000001814 */
[C---:B------:R-:W-:Y:S01]  /*8f30*/  HMMA.16816.F32 R24, R188.reuse, R194, R24 ;  /* 0x000000c2bc18723c */ /* 0x040fe20000001818 */
[----:B------:R-:W1:Y:S07]  /*8f40*/  LDSM.16.M88.4 R192, [R229+0x2000] ;  /* 0x00200000e5c0783b */ /* 0x000e6e0000000200 */
[C---:B------:R-:W-:Y:S08]  /*8f50*/  HMMA.16816.F32 R28, R188.reuse, R204, R28 ;  /* 0x000000ccbc1c723c */ /* 0x040ff0000000181c */
[----:B------:R-:W-:Y:S01]  /*8f60*/  HMMA.16816.F32 R32, R188, R206, R32 ;  /* 0x000000cebc20723c */ /* 0x000fe20000001820 */
[----:B------:R-:W5:Y:S04]  /*8f70*/  LDSM.16.M88.4 R188, [R220+0x3000] ;  /* 0x00300000dcbc783b */ /* 0x000f680000000200 */
[----:B------:R-:W1:Y:S03]  /*8f80*/  LDSM.16.M88.4 R204, [R220+0x3800] ;  /* 0x00380000dccc783b */ /* 0x000e660000000200 */
        /* <DEDUP_REMOVED lines=19> */
[C---:B-----5:R-:W-:Y:S08]  /*90c0*/  HMMA.16816.F32 R20, R192.reuse, R188, R20 ;  /* 0x000000bcc014723c */ /* 0x060ff00000001814 */
        /* <DEDUP_REMOVED lines=84> */
[C---:B--2---:R-:W-:Y:S01]  /*9610*/  HMMA.16816.F32 R4, R172.reuse, R176, R4 ;  /* 0x000000b0ac04723c */ /* 0x044fe20000001804 */
[----:B------:R-:W-:Y:S04]  /*9620*/  DEPBAR.LE SB0, 0x0 ;  /* 0x000080000000791a */ /* 0x000fe80000000000 */
[----:B------:R-:W-:Y:S03]  /*9630*/  BAR.SYNC.DEFER_BLOCKING 0x0 ;  /* 0x0000000000007b1d */ /* 0x000fe60000010000 */
[C---:B------:R-:W-:Y:S08]  /*9640*/  HMMA.16816.F32 R8, R172.reuse, R178, R8 ;  /* 0x000000b2ac08723c */ /* 0x040ff00000001808 */
[C---:B------:R-:W-:Y:S08]  /*9650*/  HMMA.16816.F32 R12, R172.reuse, R180, R12 ;  /* 0x000000b4ac0c723c */ /* 0x040ff0000000180c */
[C---:B------:R-:W-:Y:S08]  /*9660*/  HMMA.16816.F32 R16, R172.reuse, R182, R16 ;  /* 0x000000b6ac10723c */ /* 0x040ff00000001810 */
[C---:B---3--:R-:W-:Y:S08]  /*9670*/  HMMA.16816.F32 R20, R172.reuse, R168, R20 ;  /* 0x000000a8ac14723c */ /* 0x048ff00000001814 */
[C---:B------:R-:W-:Y:S08]  /*9680*/  HMMA.16816.F32 R24, R172.reuse, R170, R24 ;  /* 0x000000aaac18723c */ /* 0x040ff00000001818 */
[C---:B----4-:R-:W-:Y:S08]  /*9690*/  HMMA.16816.F32 R28, R172.reuse, R184, R28 ;  /* 0x000000b8ac1c723c */ /* 0x050ff0000000181c */
[----:B------:R-:W-:Y:S08]  /*96a0*/  HMMA.16816.F32 R32, R172, R186, R32 ;  /* 0x000000baac20723c */ /* 0x000ff00000001820 */
[C---:B-1----:R-:W-:Y:S08]  /*96b0*/  HMMA.16816.F32 R4, R192.reuse, R196, R4 ;  /* 0x000000c4c004723c */ /* 0x042ff00000001804 */
[C---:B------:R-:W-:Y:S08]  /*96c0*/  HMMA.16816.F32 R8, R192.reuse, R198, R8 ;  /* 0x000000c6c008723c */ /* 0x040ff00000001808 */
[C---:B------:R-:W-:Y:S08]  /*96d0*/  HMMA.16816.F32 R12, R192.reuse, R200, R12 ;  /* 0x000000c8c00c723c */ /* 0x040ff0000000180c */
[C---:B------:R-:W-:Y:S08]  /*96e0*/  HMMA.16816.F32 R16, R192.reuse, R202, R16 ;  /* 0x000000cac010723c */ /* 0x040ff00000001810 */
[C---:B-----5:R-:W-:Y:S08]  /*96f0*/  HMMA.16816.F32 R20, R192.reuse, R188, R20 ;  /* 0x000000bcc014723c */ /* 0x060ff00000001814 */
[C---:B------:R-:W-:Y:S08]  /*9700*/  HMMA.16816.F32 R24, R192.reuse, R190, R24 ;  /* 0x000000bec018723c */ /* 0x040ff00000001818 */
[C---:B------:R-:W-:Y:S08]  /*9710*/  HMMA.16816.F32 R28, R192.reuse, R204, R28 ;  /* 0x000000ccc01c723c */ /* 0x040ff0000000181c */
[----:B------:R-:W-:Y:S01]  /*9720*/  HMMA.16816.F32 R32, R192, R206, R32 ;  /* 0x000000cec020723c */ /* 0x000fe20000001820 */
[----:B------:R-:W-:-:S07]  /*9730*/  @!P0 BRA `(.L_x_723) ;  /* 0x00000c2000008947 */ /* 0x000fce0003800000 */
[----:B------:R-:W-:Y:S01]  /*9740*/  ULDC.64 UR8, c[0x0][0x198] ;  /* 0x0000660000087ab9 */ /* 0x000fe20000000a00 */
[----:B------:R-:W-:Y:S05]  /*9750*/  PLOP3.LUT P0, PT, PT, PT, UP6, 0x80, 0x0 ;  /* 0x000000000000781c */ /* 0x000fea0003f0f068 */
[----:B------:R-:W-:Y:S04]  /*9760*/  ULEA UR33, -UR8, URZ, 0x6 ;  /* 0x0000003f08217291 */ /* 0x000fe8000f8e313f */
[----:B------:R-:W-:Y:S02]  /*9770*/  USHF.R.S32.HI UR32, URZ, 0x1f, UR33 ;  /* 0x0000001f3f207899 */ /* 0x000fe40008011421 */
[----:B------:R-:W-:Y:S04]  /*9780*/  IMAD.U32 R166, RZ, RZ, UR33 ;  /* 0x00000021ffa67e24 */ /* 0x000fe8000f8e00ff */
[----:B------:R-:W-:Y:S01]  /*9790*/  MOV R2, UR32 ;  /* 0x0000002000027c02 */ /* 0x000fe20008000f00 */
[----:B------:R-:W-:-:S05]  /*97a0*/  @!P0 BRA `(.L_x_724) ;  /* 0x0000046000008947 */ /* 0x000fca0003800000 */
[----:B------:R-:W-:Y:S04]  /*97b0*/  USHF.L.U32 UR8, UR26, 0x6, URZ ;  /* 0x000000061a087899 */ /* 0x000fe8000800063f */
[----:B------:R-:W-:Y:S02]  /*97c0*/  UIADD3 UR36, UR8, -0x40, URZ ;  /* 0xffffffc008247890 */ /* 0x000fe4000fffe03f */
        /* <DEDUP_REMOVED lines=22> */
[----:B------:R-:W-:Y:S02]  /*9930*/  UISETP.GE.AND UP3, UPT, UR8, URZ, UPT ;  /* 0x0000003f0800728c */ /* 0x000fe4000bf66270 */
[----:B------:R-:W-:Y:S02]  /*9940*/  UISETP.GE.U32.AND UP4, UPT, UR32, UR14, UPT ;  /* 0x0000000e2000728c */ /* 0x000fe4000bf86070 */
[----:B------:R-:W-:Y:S02]  /*9950*/  @!UP2 UIADD3 UR35, UR35, 0x1, URZ ;  /* 0x000000012323a890 */ /* 0x000fe4000fffe03f */
[----:B------:R-:W-:Y:S02]  /*9960*/  UISETP.GE.AND UP2, UPT, UR36, URZ, UPT ;  /* 0x0000003f2400728c */ /* 0x000fe4000bf46270 */
[----:B------:R-:W-:Y:S04]  /*9970*/  @UP5 UIADD3 UR37, UR37, 0x1, URZ ;  /* 0x0000000125255890 */ /* 0x000fe8000fffe03f */
[----:B------:R-:W-:Y:S02]  /*9980*/  @!UP3 UIADD3 UR37, -UR37, URZ, URZ ;  /* 0x0000003f2525b290 */ /* 0x000fe4000fffe13f */
[----:B------:R-:W-:Y:S02]  /*9990*/  @UP4 UIADD3 UR35, UR35, 0x1, URZ ;  /* 0x0000000123234890 */ /* 0x000fe4000fffe03f */
[----:B------:R-:W-:Y:S02]  /*99a0*/  USEL UR37, UR12, UR37, !UP0 ;  /* 0x000000250c257287 */ /* 0x000fe4000c000000 */
[----:B------:R-:W-:Y:S04]  /*99b0*/  @!UP2 UIADD3 UR35, -UR35, URZ, URZ ;  /* 0x0000003f2323a290 */ /* 0x000fe8000fffe13f */
[----:B------:R-:W-:Y:S01]  /*99c0*/  USEL UR35, UR12, UR35, !UP0 ;  /* 0x000000230c237287 */ /* 0x000fe2000c000000 */
[----:B------:R-:W-:Y:S02]  /*99d0*/  MOV R3, UR37 ;  /* 0x0000002500037c02 */ /* 0x000fe40008000f00 */
[----:B------:R-:W-:Y:S02]  /*99e0*/  MOV R2, UR37 ;  /* 0x0000002500027c02 */ /* 0x000fe40008000f00 */
[----:B------:R-:W-:Y:S01]  /*99f0*/  LEA R166, P0, R3, UR28, 0x2 ;  /* 0x0000001c03a67c11 */ /* 0x000fe2000f8010ff */
[----:B------:R-:W-:Y:S02]  /*9a00*/  IMAD.U32 R164, RZ, RZ, UR35 ;  /* 0x00000023ffa47e24 */ /* 0x000fe4000f8e00ff */
[----:B------:R-:W-:Y:S01]  /*9a10*/  IMAD.U32 R3, RZ, RZ, UR35 ;  /* 0x00000023ff037e24 */ /* 0x000fe2000f8e00ff */
[----:B------:R-:W1:Y:S01]  /*9a20*/  R2UR UR8, R166 ;  /* 0x00000000a60873c2 */ /* 0x000e6200000e0000 */
[----:B------:R-:W-:Y:S02]  /*9a30*/  LEA.HI.X.SX32 R167, R2, UR29, 0x2, P0 ;  /* 0x0000001d02a77c11 */ /* 0x000fe400080f16ff */
[----:B------:R-:W-:Y:S04]  /*9a40*/  LEA R168, P1, R164, UR28, 0x2 ;  /* 0x0000001ca4a87c11 */ /* 0x000fe8000f8210ff */
[----:B------:R-:W-:Y:S01]  /*9a50*/  LEA.HI.X.SX32 R169, R3, UR29, 0x2, P1 ;  /* 0x0000001d03a97c11 */ /* 0x000fe200088f16ff */
[----:B------:R-:W2:Y:S08]  /*9a60*/  R2UR UR9, R167 ;  /* 0x00000000a70973c2 */ /* 0x000eb000000e0000 */
[----:B------:R-:W3:Y:S08]  /*9a70*/  R2UR UR32, R168 ;  /* 0x00000000a82073c2 */ /* 0x000ef000000e0000 */
[----:B------:R-:W4:Y:S01]  /*9a80*/  R2UR UR33, R169 ;  /* 0x00000000a92173c2 */ /* 0x000f2200000e0000 */
[----:B-1----:R-:W-:Y:S01]  /*9a90*/  MOV R172, UR8 ;  /* 0x0000000800ac7c02 */ /* 0x002fe20008000f00 */
[----:B--2---:R-:W-:Y:S05]  /*9aa0*/  IMAD.U32 R173, RZ, RZ, UR9 ;  /* 0x00000009ffad7e24 */ /* 0x004fea000f8e00ff */
[----:B------:R-:W2:Y:S01]  /*9ab0*/  LDG.E R3, [R172.64] ;  /* 0x0000001eac037981 */ /* 0x000ea2000c1e1900 */
[----:B---3--:R-:W-:Y:S01]  /*9ac0*/  MOV R170, UR32 ;  /* 0x0000002000aa7c02 */ /* 0x008fe20008000f00 */
[----:B------:R-:W-:Y:S04]  /*9ad0*/  UIADD3 UR32, UR37, -UR35, URZ ;  /* 0x8000002325207290 */ /* 0x000fe8000fffe03f */
[----:B------:R-:W-:Y:S01]  /*9ae0*/  UIMAD UR32, UR32, UR10, -0x40 ;  /* 0xffffffc0202074a4 */ /* 0x000fe2000f8e020a */
[----:B----4-:R-:W-:Y:S03]  /*9af0*/  IMAD.U32 R171, RZ, RZ, UR33 ;  /* 0x00000021ffab7e24 */ /* 0x010fe6000f8e00ff */
[----:B------:R-:W-:Y:S02]  /*9b00*/  USHF.R.S32.HI UR9, URZ, 0x1f, UR32 ;  /* 0x0000001f3f097899 */ /* 0x000fe40008011420 */
[----:B------:R-:W-:Y:S01]  /*9b10*/  UIMAD UR8, UR7, UR32, URZ ;  /* 0x00000020070872a4 */ /* 0x000fe2000f8e023f */
[----:B------:R-:W2:Y:S01]  /*9b20*/  LDG.E R2, [R170.64] ;  /* 0x0000001eaa027981 */ /* 0x000ea2000c1e1900 */
[----:B------:R-:W-:Y:S02]  /*9b30*/  UIMAD.WIDE.U32 UR32, UR6, UR32, URZ ;  /* 0x00000020062072a5 */ /* 0x000fe4000f8e003f */
[----:B------:R-:W-:Y:S03]  /*9b40*/  UIMAD UR8, UR9, UR6, UR8 ;  /* 0x00000006090872a4 */ /* 0x000fe6000f8e0208 */
[----:B------:R-:W-:Y:S01]  /*9b50*/  UMOV UR9, UR7 ;  /* 0x0000000700097c82 */ /* 0x000fe20008000000 */
[----:B------:R-:W-:Y:S01]  /*9b60*/  IMAD.U32 R166, RZ, RZ, UR32 ;  /* 0x00000020ffa67e24 */ /* 0x000fe2000f8e00ff */
[----:B------:R-:W-:Y:S01]  /*9b70*/  UIADD3 UR8, UR33, UR8, URZ ;  /* 0x0000000821087290 */ /* 0x000fe2000fffe03f */
[----:B------:R-:W-:Y:S05]  /*9b80*/  MOV R167, UR33 ;  /* 0x0000002100a77c02 */ /* 0x000fea0008000f00 */
[----:B------:R-:W-:Y:S01]  /*9b90*/  IMAD.U32 R167, RZ, RZ, UR8 ;  /* 0x00000008ffa77e24 */ /* 0x000fe2000f8e00ff */
[----:B------:R-:W-:Y:S01]  /*9ba0*/  UMOV UR8, UR6 ;  /* 0x0000000600087c82 */ /* 0x000fe20008000000 */
[----:B--2---:R-:W-:Y:S04]  /*9bb0*/  IADD3 R2, -R3, R2, RZ ;  /* 0x0000000203027210 */ /* 0x004fe80007ffe1ff */
[----:B------:R-:W-:Y:S01]  /*9bc0*/  SHF.R.S32.HI R3, RZ, 0x1f, R2 ;  /* 0x0000001fff037819 */ /* 0x000fe20000011402 */
[C---:B------:R-:W-:Y:S04]  /*9bd0*/  IMAD.WIDE.U32 R166, R2.reuse, c[0x0][0x180], R166 ;  /* 0x0000600002a67a25 */ /* 0x040fe800078e00a6 */
[----:B------:R-:W-:Y:S04]  /*9be0*/  IMAD R3, R3, c[0x0][0x180], RZ ;  /* 0x0000600003037a24 */ /* 0x000fe800078e02ff */
[----:B------:R-:W-:Y:S05]  /*9bf0*/  IMAD R3, R2, c[0x0][0x184], R3 ;  /* 0x0000610002037a24 */ /* 0x000fea00078e0203 */
[----:B------:R-:W-:Y:S02]  /*9c00*/  IADD3 R2, R167, R3, RZ ;  /* 0x00000003a7027210 */ /* 0x000fe40007ffe0ff */
.L_x_724:
[----:B------:R1:W-:Y:S01]  /*9c10*/  @P6 STS.128 [R238+0x8000], RZ ;  /* 0x008000ffee006388 */ /* 0x0003e20000000c00 */
[CC--:B------:R-:W-:Y:S01]  /*9c20*/  LEA R176, P0, R166.reuse, R244.reuse, 0x1 ;  /* 0x000000f4a6b07211 */ /* 0x0c0fe200078008ff */
[----:B------:R-:W-:Y:S01]  /*9c30*/  UMOV UR6, UR8 ;  /* 0x0000000800067c82 */ /* 0x000fe20008000000 */
[C---:B------:R-:W-:Y:S01]  /*9c40*/  IADD3 R167, P1, R166.reuse, UR24, RZ ;  /* 0x00000018a6a77c10 */ /* 0x040fe2000ff3e0ff */
[----:B------:R-:W-:Y:S01]  /*9c50*/  UMOV UR7, UR9 ;  /* 0x0000000900077c82 */ /* 0x000fe20008000000 */
[-C--:B------:R-:W-:Y:S02]  /*9c60*/  LEA.HI.X R177, R166, R243.reuse, R2, 0x1, P0 ;  /* 0x000000f3a6b17211 */ /* 0x080fe400000f0c02 */
[CC--:B------:R-:W-:Y:S02]  /*9c70*/  @!P5 LEA R170, P0, R167.reuse, R244.reuse, 0x1 ;  /* 0x000000f4a7aad211 */ /* 0x0c0fe400078008ff */
[----:B------:R-:W-:Y:S01]  /*9c80*/  IADD3.X R164, R2, UR23, RZ, P1, !PT ;  /* 0x0000001702a47c10 */ /* 0x000fe20008ffe4ff */
[----:B------:R-:W-:Y:S01]  /*9c90*/  @!PT LDS RZ, [RZ] ;  /* 0x00000000fffff984 */ /* 0x000fe20000000800 */
[----:B------:R-:W-:Y:S01]  /*9ca0*/  @!PT LDS RZ, [RZ] ;  /* 0x00000000fffff984 */ /* 0x000fe20000000800 */
[----:B------:R-:W-:Y:S01]  /*9cb0*/  @!PT LDS RZ, [RZ] ;  /* 0x00000000fffff984 */ /* 0x000fe20000000800 */
[----:B------:R1:W-:Y:S01]  /*9cc0*/  @!P6 LDGSTS.E.BYPASS.LTC128B.128 [R238+0x8000], [R176.64] ;  /* 0x08000000b0eeefae */ /* 0x0003e2000b901d5e */
[CC--:B------:R-:W-:Y:S02]  /*9cd0*/  @!P6 LEA R174, P1, R167.reuse, R244.reuse, 0x1 ;  /* 0x000000f4a7aee211 */ /* 0x0c0fe400078208ff */
[CCC-:B------:R-:W-:Y:S01]  /*9ce0*/  @!P5 LEA.HI.X R171, R167.reuse, R243.reuse, R164.reuse, 0x1, P0 ;  /* 0x000000f3a7abd211 */ /* 0x1c0fe200000f0ca4 */
[----:B------:R1:W-:Y:S01]  /*9cf0*/  @P5 STS.128 [R238+0xa000], RZ ;  /* 0x00a000ffee005388 */ /* 0x0003e20000000c00 */
[CC--:B------:R-:W-:Y:S02]  /*9d00*/  @!P6 LEA.HI.X R175, R167.reuse, R243.reuse, R164, 0x1, P1 ;  /* 0x000000f3a7afe211 */ /* 0x0c0fe400008f0ca4 */
[CC--:B------:R-:W-:Y:S01]  /*9d10*/  @!P3 LEA R166, P1, R167.reuse, R244.reuse, 0x1 ;  /* 0x000000f4a7a6b211 */ /* 0x0c0fe200078208ff */
[----:B------:R-:W-:Y:S01]  /*9d20*/  @!PT LDS RZ, [RZ] ;  /* 0x00000000fffff984 */ /* 0x000fe20000000800 */
[----:B------:R-:W-:Y:S01]  /*9d30*/  @!PT LDS RZ, [RZ] ;  /* 0x00000000fffff984 */ /* 0x000fe20000000800 */
[----:B------:R-:W-:Y:S01]  /*9d40*/  @!PT LDS RZ, [RZ] ;  /* 0x00000000fffff984 */ /* 0x000fe20000000800 */
[----:B------:R1:W-:Y:S01]  /*9d50*/  @!P5 LDGSTS.E.BYPASS.LTC128B.128 [R238+0xa000], [R176.64+0x80] ;  /* 0x0a000080b0eedfae */ /* 0x0003e2000b901d5e */
[----:B------:R-:W-:Y:S03]  /*9d60*/  IADD3 R3, P2, R167, UR24, RZ ;  /* 0x00000018a7037c10 */ /* 0x000fe6000ff5e0ff */
[----:B------:R1:W-:Y:S01]  /*9d70*/  @P4 STS.128 [R238+0xc000], RZ ;  /* 0x00c000ffee004388 */ /* 0x0003e20000000c00 */
[-C--:B------:R-:W-:Y:S02]  /*9d80*/  @!P6 LEA R172, P0, R3, R244.reuse, 0x1 ;  /* 0x000000f403ace211 */ /* 0x080fe400078008ff */
[----:B------:R-:W-:Y:S01]  /*9d90*/  IADD3.X R2, R164, UR23, RZ, P2, !PT ;  /* 0x00000017a4027c10 */ /* 0x000fe200097fe4ff */
[----:B------:R-:W-:Y:S01]  /*9da0*/  @!PT LDS RZ, [RZ] ;  /* 0x00000000fffff984 */ /* 0x000fe20000000800 */
[----:B------:R-:W-:Y:S01]  /*9db0*/  @!PT LDS RZ, [RZ] ;  /* 0x00000000fffff984 */ /* 0x000fe20000000800 */
[----:B------:R-:W-:Y:S01]  /*9dc0*/  @!PT LDS RZ, [RZ] ;  /* 0x00000000fffff984 */ /* 0x000fe20000000800 */
[----:B------:R1:W-:Y:S01]  /*9dd0*/  @!P4 LDGSTS.E.BYPASS.LTC128B.128 [R238+0xc000], [R176.64+0x100] ;  /* 0x0c000100b0eecfae */ /* 0x0003e2000b901d5e */
[-C--:B------:R-:W-:Y:S02]  /*9de0*/  @!P4 LEA R168, P2, R167, R244.reuse, 0x1 ;  /* 0x000000f4a7a8c211 */ /* 0x080fe400078408ff */
[-C--:B------:R-:W-:Y:S01]  /*9df0*/  @!P6 LEA.HI.X R173, R3, R243.reuse, R2, 0x1, P0 ;  /* 0x000000f303ade211 */ /* 0x080fe200000f0c02 */
[----:B------:R1:W-:Y:S01]  /*9e00*/  @P3 STS.128 [R238+0xe000], RZ ;  /* 0x00e000ffee003388 */ /* 0x0003e20000000c00 */
[CCC-:B------:R-:W-:Y:S02]  /*9e10*/  @!P4 LEA.HI.X R169, R167.reuse, R243.reuse, R164.reuse, 0x1, P2 ;  /* 0x000000f3a7a9c211 */ /* 0x1c0fe400010f0ca4 */
[-C--:B------:R-:W-:Y:S01]  /*9e20*/  @!P3 LEA.HI.X R167, R167, R243.reuse, R164, 0x1, P1 ;  /* 0x000000f3a7a7b211 */ /* 0x080fe200008f0ca4 */
[----:B------:R-:W-:Y:S01]  /*9e30*/  @!PT LDS RZ, [RZ] ;  /* 0x00000000fffff984 */ /* 0x000fe20000000800 */
[----:B------:R-:W-:Y:S01]  /*9e40*/  @!PT LDS RZ, [RZ] ;  /* 0x00000000fffff984 */ /* 0x000fe20000000800 */
[----:B------:R-:W-:Y:S01]  /*9e50*/  @!PT LDS RZ, [RZ] ;  /* 0x00000000fffff984 */ /* 0x000fe20000000800 */
[----:B------:R1:W-:Y:S01]  /*9e60*/  @!P3 LDGSTS.E.BYPASS.LTC128B.128 [R238+0xe000], [R176.64+0x180] ;  /* 0x0e000180b0eebfae */ /* 0x0003e2000b901d5e */
[CC--:B------:R-:W-:Y:S02]  /*9e70*/  @!P5 LEA R182, P2, R3.reuse, R244.reuse, 0x1 ;  /* 0x000000f403b6d211 */ /* 0x0c0fe400078408ff */
[CC--:B------:R-:W-:Y:S01]  /*9e80*/  @!P4 LEA R180, P1, R3.reuse, R244.reuse, 0x1 ;  /* 0x000000f403b4c211 */ /* 0x0c0fe200078208ff */
[----:B------:R1:W-:Y:S01]  /*9e90*/  @P6 STS.128 [R238+0x8800], RZ ;  /* 0x008800ffee006388 */ /* 0x0003e20000000c00 */
[CCC-:B------:R-:W-:Y:S02]  /*9ea0*/  @!P5 LEA.HI.X R183, R3.reuse, R243.reuse, R2.reuse, 0x1, P2 ;  /* 0x000000f303b7d211 */ /* 0x1c0fe400010f0c02 */
[CCC-:B------:R-:W-:Y:S01]  /*9eb0*/  @!P4 LEA.HI.X R181, R3.reuse, R243.reuse, R2.reuse, 0x1, P1 ;  /* 0x000000f303b5c211 */ /* 0x1c0fe200008f0c02 */
[----:B------:R-:W-:Y:S01]  /*9ec0*/  @!PT LDS RZ, [RZ] ;  /* 0x00000000fffff984 */ /* 0x000fe20000000800 */
[----:B------:R-:W-:Y:S01]  /*9ed0*/  @!PT LDS RZ, [RZ] ;  /* 0x00000000fffff984 */ /* 0x000fe20000000800 */
[----:B------:R-:W-:Y:S01]  /*9ee0*/  @!PT LDS RZ, [RZ] ;  /* 0x00000000fffff984 */ /* 0x000fe20000000800 */
[----:B------:R1:W-:Y:S01]  /*9ef0*/  @!P6 LDGSTS.E.BYPASS.LTC128B.128 [R238+0x8800], [R174.64] ;  /* 0x08800000aeeeefae */ /* 0x0003e2000b901d5e */
[CC--:B------:R-:W-:Y:S02]  /*9f00*/  @!P3 LEA R178, P0, R3.reuse, R244.reuse, 0x1 ;  /* 0x000000f403b2b211 */ /* 0x0c0fe400078008ff */
[C---:B------:R-:W-:Y:S01]  /*9f10*/  IADD3 R164, P2, R3.reuse, UR24, RZ ;  /* 0x0000001803a47c10 */ /* 0x040fe2000ff5e0ff */
[----:B------:R1:W-:Y:S01]  /*9f20*/  @P5 STS.128 [R238+0xa800], RZ ;  /* 0x00a800ffee005388 */ /* 0x0003e20000000c00 */
[-C--:B------:R-:W-:Y:S02]  /*9f30*/  @!P3 LEA.HI.X R179, R3, R243.reuse, R2, 0x1, P0 ;  /* 0x000000f303b3b211 */ /* 0x080fe400000f0c02 */
[CC--:B------:R-:W-:Y:S01]  /*9f40*/  @!P6 LEA R188, P0, R164.reuse, R244.reuse, 0x1 ;  /* 0x000000f4a4bce211 */ /* 0x0c0fe200078008ff */
[----:B------:R-:W-:Y:S01]  /*9f50*/  @!PT LDS RZ, [RZ] ;  /* 0x00000000fffff984 */ /* 0x000fe20000000800 */
[----:B------:R-:W-:Y:S01]  /*9f60*/  @!PT LDS RZ, [RZ] ;  /* 0x00000000fffff984 */ /* 0x000fe20000000800 */
[----:B------:R-:W-:Y:S01]  /*9f70*/  @!PT LDS RZ, [RZ] ;  /* 0x00000000fffff984 */ /* 0x000fe20000000800 */
[----:B------:R1:W-:Y:S01]  /*9f80*/  @!P5 LDGSTS.E.BYPASS.LTC128B.128 [R238+0xa800], [R170.64+0x80] ;  /* 0x0a800080aaeedfae */ /* 0x0003e2000b901d5e */
[-C--:B------:R-:W-:Y:S02]  /*9f90*/  @!P4 LEA R184, P1, R164, R244.reuse, 0x1 ;  /* 0x000000f4a4b8c211 */ /* 0x080fe400078208ff */
[----:B------:R-:W-:Y:S01]  /*9fa0*/  IADD3.X R2, R2, UR23, RZ, P2, !PT ;  /* 0x0000001702027c10 */ /* 0x000fe200097fe4ff */
[----:B------:R1:W-:Y:S01]  /*9fb0*/  @P4 STS.128 [R238+0xc800], RZ ;  /* 0x00c800ffee004388 */ /* 0x0003e20000000c00 */
[CC--:B------:R-:W-:Y:S02]  /*9fc0*/  @!P5 LEA R186, P2, R164.reuse, R244.reuse, 0x1 ;  /* 0x000000f4a4bad211 */ /* 0x0c0fe400078408ff */
[CCC-:B------:R-:W-:Y:S01]  /*9fd0*/  @!P6 LEA.HI.X R189, R164.reuse, R243.reuse, R2.reuse, 0x1, P0 ;  /* 0x000000f3a4bde211 */ /* 0x1c0fe200000f0c02 */
[----:B------:R-:W-:Y:S01]  /*9fe0*/  @!PT LDS RZ, [RZ] ;  /* 0x00000000fffff984 */ /* 0x000fe20000000800 */
[----:B------:R-:W-:Y:S01]  /*9ff0*/  @!PT LDS RZ, [RZ] ;  /* 0x00000000fffff984 */ /* 0x000fe20000000800 */
[----:B------:R-:W-:Y:S01]  /*a000*/  @!PT LDS RZ, [RZ] ;  /* 0x00000000fffff984 */ /* 0x000fe20000000800 */
[----:B------:R1:W-:Y:S01]  /*a010*/  @!P4 LDGSTS.E.BYPASS.LTC128B.128 [R238+0xc800], [R168.64+0x100] ;  /* 0x0c800100a8eecfae */ /* 0x0003e2000b901d5e */
[CCC-:B------:R-:W-:Y:S02]  /*a020*/  @!P5 LEA.HI.X R187, R164.reuse, R243.reuse, R2.reuse, 0x1, P2 ;  /* 0x000000f3a4bbd211 */ /* 0x1c0fe400010f0c02 */
[CC--:B------:R-:W-:Y:S01]  /*a030*/  @!P4 LEA.HI.X R185, R164.reuse, R243.reuse, R2, 0x1, P1 ;  /* 0x000000f3a4b9c211 */ /* 0x0c0fe200008f0c02 */
[----:B------:R1:W-:Y:S01]  /*a040*/  @P3 STS.128 [R238+0xe800], RZ ;  /* 0x00e800ffee003388 */ /* 0x0003e20000000c00 */
[C---:B------:R-:W-:Y:S01]  /*a050*/  @!P3 LEA R190, P0, R164.reuse, R244, 0x1 ;  /* 0x000000f4a4beb211 */ /* 0x040fe200078008ff */
[----:B------:R-:W-:Y:S02]  /*a060*/  IMAD.MOV.U32 R244, RZ, RZ, R176 ;  /* 0x000000fffff47224 */ /* 0x000fe400078e00b0 */
[----:B------:R-:W-:Y:S01]  /*a070*/  @!PT LDS RZ, [RZ] ;  /* 0x00000000fffff984 */ /* 0x000fe20000000800 */
[----:B------:R-:W-:Y:S01]  /*a080*/  @!PT LDS RZ, [RZ] ;  /* 0x00000000fffff984 */ /* 0x000fe20000000800 */
[----:B------:R-:W-:Y:S01]  /*a090*/  @!PT LDS RZ, [RZ] ;  /* 0x00000000fffff984 */ /* 0x000fe20000000800 */
[----:B------:R1:W-:Y:S01]  /*a0a0*/  @!P3 LDGSTS.E.BYPASS.LTC128B.128 [R238+0xe800], [R166.64+0x180] ;  /* 0x0e800180a6eebfae */ /* 0x0003e2000b901d5e */
[----:B------:R-:W-:Y:S01]  /*a0b0*/  @!P3 LEA.HI.X R191, R164, R243, R2, 0x1, P0 ;  /* 0x000000f3a4bfb211 */ /* 0x000fe200000f0c02 */
[----:B------:R-:W-:Y:S02]  /*a0c0*/  IMAD.MOV.U32 R243, RZ, RZ, R177 ;  /* 0x000000fffff37224 */ /* 0x000fe400078e00b1 */
        /* <DEDUP_REMOVED lines=40> */
[----:B------:R-:W0:Y:S02]  /*a350*/  LDGDEPBAR ;  /* 0x00000000000079af */ /* 0x000e240000000000 */
.L_x_723:
[----:B------:R-:W-:Y:S01]  /*a360*/  FMNMX.FTZ R2, R4, R165, !PT ;  /* 0x000000a504027209 */ /* 0x000fe20007810000 */
[----:B-1----:R-:W-:Y:S01]  /*a370*/  LDSM.16.MT88.4 R172, [R226+0x10000] ;  /* 0x01000000e2ac783b */ /* 0x002fe20000004200 */
[----:B------:R-:W-:Y:S01]  /*a380*/  FMNMX.FTZ R164, R6, R0, !PT ;  /* 0x0000000006a47209 */ /* 0x000fe20007810000 */
[----:B------:R-:W-:Y:S01]  /*a390*/  UIADD3 UR32, UR26, -0x1, URZ ;  /* 0xffffffff1a207890 */ /* 0x000fe2000fffe03f */
[----:B------:R-:W-:Y:S01]  /*a3a0*/  FMNMX.FTZ R3, R5, R2, !PT ;  /* 0x0000000205037209 */ /* 0x000fe20007810000 */
[----:B------:R-:W-:Y:S01]  /*a3b0*/  UMOV UR8, UR22 ;  /* 0x0000001600087c82 */ /* 0x000fe20008000000 */
[----:B------:R-:W-:Y:S01]  /*a3c0*/  FMNMX.FTZ R167, R7, R164, !PT ;  /* 0x000000a407a77209 */ /* 0x000fe20007810000 */
[----:B------:R-:W-:Y:S01]  /*a3d0*/  UMOV UR9, UR21 ;  /* 0x0000001500097c82 */ /* 0x000fe20008000000 */
[----:B------:R-:W-:Y:S01]  /*a3e0*/  FMNMX.FTZ R2, R8, R3, !PT ;  /* 0x0000000308027209 */ /* 0x000fe20007810000 */
[----:B------:R-:W-:Y:S01]  /*a3f0*/  LDSM.16.MT88.4 R176, [R225+0x10000] ;  /* 0x01000000e1b0783b */ /* 0x000fe20000004200 */
[----:B------:R-:W-:Y:S02]  /*a400*/  FMNMX.FTZ R164, R10, R167, !PT ;  /* 0x000000a70aa47209 */ /* 0x000fe40007810000 */
[----:B------:R-:W-:Y:S02]  /*a410*/  FMNMX.FTZ R3, R9, R2, !PT ;  /* 0x0000000209037209 */ /* 0x000fe40007810000 */
[----:B------:R-:W-:Y:S02]  /*a420*/  FMNMX.FTZ R167, R11, R164, !PT ;  /* 0x000000a40ba77209 */ /* 0x000fe40007810000 */
        /* <DEDUP_REMOVED lines=20> */
[----:B------:R-:W-:Y:S02]  /*a570*/  FMNMX.FTZ R2, R28, R3, !PT ;  /* 0x000000031c027209 */ /* 0x000fe40007810000 */
[----:B------:R-:W-:Y:S02]  /*a580*/  FMNMX.FTZ R164, R30, R167, !PT ;  /* 0x000000a71ea47209 */ /* 0x000fe40007810000 */
[----:B------:R-:W-:Y:S04]  /*a590*/  FMNMX.FTZ R3, R29, R2, !PT ;  /* 0x000000021d037209 */ /* 0x000fe80007810000 */
[----:B------:R-:W-:Y:S02]  /*a5a0*/  FMNMX.FTZ R2, R32, R3, !PT ;  /* 0x0000000320027209 */ /* 0x000fe40007810000 */
[----:B------:R-:W-:Y:S02]  /*a5b0*/  FMNMX.FTZ R3, R31, R164, !PT ;  /* 0x000000a41f037209 */ /* 0x000fe40007810000 */
[----:B------:R-:W-:Y:S02]  /*a5c0*/  FMNMX.FTZ R168, R33, R2, !PT ;  /* 0x0000000221a87209 */ /* 0x000fe40007810000 */
[----:B------:R-:W-:Y:S03]  /*a5d0*/  FMNMX.FTZ R2, R34, R3, !PT ;  /* 0x0000000322027209 */ /* 0x000fe60007810000 */
[----:B------:R-:W-:Y:S01]  /*a5e0*/  SHFL.BFLY PT, R3, R168, 0x2, 0x1f ;  /* 0x0c401f00a8037f89 */ /* 0x000fe200000e0000 */
[----:B------:R-:W-:Y:S07]  /*a5f0*/  FMNMX.FTZ R169, R35, R2, !PT ;  /* 0x0000000223a97209 */ /* 0x000fee0007810000 */
[----:B------:R-:W1:Y:S02]  /*a600*/  SHFL.BFLY PT, R2, R169, 0x2, 0x1f ;  /* 0x0c401f00a9027f89 */ /* 0x000e6400000e0000 */
[----:B-1----:R-:W-:Y:S02]  /*a610*/  FMNMX.FTZ R166, R169, R2, !PT ;  /* 0x00000002a9a67209 */ /* 0x002fe40007810000 */
[----:B------:R-:W-:Y:S04]  /*a620*/  FMNMX.FTZ R171, R168, R3, !PT ;  /* 0x00000003a8ab7209 */ /* 0x000fe80007810000 */
[----:B------:R-:W1:Y:S08]  /*a630*/  SHFL.BFLY PT, R3, R166, 0x1, 0x1f ;  /* 0x0c201f00a6037f89 */ /* 0x000e7000000e0000 */
[----:B------:R-:W2:Y:S01]  /*a640*/  SHFL.BFLY PT, R164, R171, 0x1, 0x1f ;  /* 0x0c201f00aba47f89 */ /* 0x000ea200000e0000 */
[----:B-1----:R-:W-:Y:S05]  /*a650*/  FMNMX.FTZ R3, R166, R3, !PT ;  /* 0x00000003a6037209 */ /* 0x002fea0007810000 */
[----:B------:R-:W-:Y:S01]  /*a660*/  FMUL.FTZ R199, R3, c[0x0][0x23c] ;  /* 0x00008f0003c77a20 */ /* 0x000fe20000410000 */
[----:B--2---:R-:W-:Y:S02]  /*a670*/  FMNMX.FTZ R164, R171, R164, !PT ;  /* 0x000000a4aba47209 */ /* 0x004fe40007810000 */
[----:B------:R-:W1:Y:S02]  /*a680*/  LDSM.16.MT88.4 R168, [R228+0x10000] ;  /* 0x01000000e4a8783b */ /* 0x000e640000004200 */
[C---:B------:R-:W-:Y:S01]  /*a690*/  FSETP.NEU.FTZ.AND P0, PT, R164.reuse, -INF , PT ;  /* 0xff800000a400780b */ /* 0x040fe20003f1d000 */
[C---:B------:R-:W-:Y:S02]  /*a6a0*/  FADD.FTZ R2, -R164.reuse, R165 ;  /* 0x000000a5a4027221 */ /* 0x040fe40000010100 */
[----:B------:R-:W-:Y:S02]  /*a6b0*/  FMUL.FTZ R200, R164, c[0x0][0x23c] ;  /* 0x00008f00a4c87a20 */ /* 0x000fe40000410000 */
[----:B------:R-:W-:Y:S02]  /*a6c0*/  FMUL.FTZ R167, R2, c[0x0][0x23c] ;  /* 0x00008f0002a77a20 */ /* 0x000fe40000410000 */
[C---:B------:R-:W-:Y:S01]  /*a6d0*/  FADD.FTZ R165, -R3.reuse, R0 ;  /* 0x0000000003a57221 */ /* 0x040fe20000010100 */
[----:B------:R-:W-:Y:S01]  /*a6e0*/  FSEL R200, R200, RZ, P0 ;  /* 0x000000ffc8c87208 */ /* 0x000fe20000000000 */
[----:B------:R2:W3:Y:S01]  /*a6f0*/  MUFU.EX2 R2, R167 ;  /* 0x000000a700027308 */ /* 0x0004e20000000800 */
[----:B------:R-:W-:Y:S01]  /*a700*/  FSETP.NEU.FTZ.AND P0, PT, R3, -INF , PT ;  /* 0xff8000000300780b */ /* 0x000fe20003f1d000 */
[----:B------:R-:W-:Y:S01]  /*a710*/  FMUL.FTZ R0, R165, c[0x0][0x23c] ;  /* 0x00008f00a5007a20 */ /* 0x000fe20000410000 */
[----:B------:R-:W-:Y:S01]  /*a720*/  MOV R165, R164 ;  /* 0x000000a400a57202 */ /* 0x000fe20000000f00 */
[--C-:B------:R-:W-:Y:S01]  /*a730*/  FFMA.FTZ R166, R4, c[0x0][0x23c], -R200.reuse ;  /* 0x00008f0004a67a23 */ /* 0x100fe200000108c8 */
[----:B------:R-:W-:Y:S01]  /*a740*/  FSEL R199, R199, RZ, P0 ;  /* 0x000000ffc7c77208 */ /* 0x000fe20000000000 */
[--C-:B------:R-:W-:Y:S01]  /*a750*/  FFMA.FTZ R5, R5, c[0x0][0x23c], -R200.reuse ;  /* 0x00008f0005057a23 */ /* 0x100fe200000108c8 */
[----:B------:R-:W-:Y:S01]  /*a760*/  ISETP.LT.AND P0, PT, RZ, UR26, PT ;  /* 0x0000001aff007c0c */ /* 0x000fe2000bf01270 */
[--C-:B------:R-:W-:Y:S01]  /*a770*/  FFMA.FTZ R196, R9, c[0x0][0x23c], -R200.reuse ;  /* 0x00008f0009c47a23 */ /* 0x100fe200000108c8 */
[----:B------:R-:W-:Y:S01]  /*a780*/  UMOV UR26, UR32 ;  /* 0x00000020001a7c82 */ /* 0x000fe20008000000 */
[--C-:B------:R-:W-:Y:S01]  /*a790*/  FFMA.FTZ R197, R6, c[0x0][0x23c], -R199.reuse ;  /* 0x00008f0006c57a23 */ /* 0x100fe200000108c7 */
[----:B------:R-:W4:Y:S01]  /*a7a0*/  MUFU.EX2 R0, R0 ;  /* 0x0000000000007308 */ /* 0x000f220000000800 */
[--C-:B------:R-:W-:Y:S02]  /*a7b0*/  FFMA.FTZ R6, R7, c[0x0][0x23c], -R199.reuse ;  /* 0x00008f0007067a23 */ /* 0x100fe400000108c7 */
[--C-:B------:R-:W-:Y:S02]  /*a7c0*/  FFMA.FTZ R7, R8, c[0x0][0x23c], -R200.reuse ;  /* 0x00008f0008077a23 */ /* 0x100fe400000108c8 */
[--C-:B------:R-:W-:Y:S02]  /*a7d0*/  FFMA.FTZ R198, R11, c[0x0][0x23c], -R199.reuse ;  /* 0x00008f000bc67a23 */ /* 0x100fe400000108c7 */
[--C-:B------:R-:W-:Y:S02]  /*a7e0*/  FFMA.FTZ R201, R12, c[0x0][0x23c], -R200.reuse ;  /* 0x00008f000cc97a23 */ /* 0x100fe400000108c8 */
[--C-:B------:R-:W-:Y:S01]  /*a7f0*/  FFMA.FTZ R202, R13, c[0x0][0x23c], -R200.reuse ;  /* 0x00008f000dca7a23 */ /* 0x100fe200000108c8 */
[----:B------:R-:W-:Y:S01]  /*a800*/  MUFU.EX2 R166, R166 ;  /* 0x000000a600a67308 */ /* 0x000fe20000000800 */
[--C-:B------:R-:W-:Y:S02]  /*a810*/  FFMA.FTZ R203, R14, c[0x0][0x23c], -R199.reuse ;  /* 0x00008f000ecb7a23 */ /* 0x100fe400000108c7 */
[--C-:B--2---:R-:W-:Y:S02]  /*a820*/  FFMA.FTZ R167, R10, c[0x0][0x23c], -R199.reuse ;  /* 0x00008f000aa77a23 */ /* 0x104fe400000108c7 */
[C---:B---3--:R-:W-:Y:S02]  /*a830*/  FMUL.FTZ R8, R2.reuse, R160 ;  /* 0x000000a002087220 */ /* 0x048fe40000410000 */
[C---:B------:R-:W-:Y:S02]  /*a840*/  FMUL.FTZ R9, R2.reuse, R161 ;  /* 0x000000a102097220 */ /* 0x040fe40000410000 */
[C---:B------:R-:W-:Y:S01]  /*a850*/  FMUL.FTZ R36, R2.reuse, R36 ;  /* 0x0000002402247220 */ /* 0x040fe20000410000 */
[----:B------:R-:W2:Y:S01]  /*a860*/  MUFU.EX2 R5, R5 ;  /* 0x0000000500057308 */ /* 0x000ea20000000800 */
[C---:B------:R-:W-:Y:S02]  /*a870*/  FMUL.FTZ R37, R2.reuse, R37 ;  /* 0x0000002502257220 */ /* 0x040fe40000410000 */
[----:B------:R-:W-:Y:S02]  /*a880*/  FMUL.FTZ R40, R2, R40 ;  /* 0x0000002802287220 */ /* 0x000fe40000410000 */
[C---:B----4-:R-:W-:Y:S02]  /*a890*/  FMUL.FTZ R10, R0.reuse, R162 ;  /* 0x000000a2000a7220 */ /* 0x050fe40000410000 */
[C---:B------:R-:W-:Y:S02]  /*a8a0*/  FMUL.FTZ R11, R0.reuse, R163 ;  /* 0x000000a3000b7220 */ /* 0x040fe40000410000 */
[C---:B------:R-:W-:Y:S01]  /*a8b0*/  FMUL.FTZ R38, R0.reuse, R38 ;  /* 0x0000002600267220 */ /* 0x040fe20000410000 */
[----:B------:R-:W-:Y:S01]  /*a8c0*/  MUFU.EX2 R197, R197 ;  /* 0x000000c500c57308 */ /* 0x000fe20000000800 */
[----:B------:R-:W-:Y:S02]  /*a8d0*/  FMUL.FTZ R39, R0, R39 ;  /* 0x0000002700277220 */ /* 0x000fe40000410000 */
[----:B------:R-:W-:Y:S02]  /*a8e0*/  FMUL.FTZ R41, R2, R41 ;  /* 0x0000002902297220 */ /* 0x000fe40000410000 */
[C---:B------:R-:W-:Y:S02]  /*a8f0*/  FMUL.FTZ R42, R0.reuse, R42 ;  /* 0x0000002a002a7220 */ /* 0x040fe40000410000 */
[----:B------:R-:W-:Y:S02]  /*a900*/  FMUL.FTZ R43, R0, R43 ;  /* 0x0000002b002b7220 */ /* 0x000fe40000410000 */
[C---:B------:R-:W-:Y:S01]  /*a910*/  FMUL.FTZ R44, R2.reuse, R44 ;  /* 0x0000002c022c7220 */ /* 0x040fe20000410000 */
[----:B------:R-:W3:Y:S01]  /*a920*/  MUFU.EX2 R6, R6 ;  /* 0x0000000600067308 */ /* 0x000ee20000000800 */
[----:B------:R-:W-:Y:S02]  /*a930*/  FMUL.FTZ R45, R2, R45 ;  /* 0x0000002d022d7220 */ /* 0x000fe40000410000 */
[C---:B------:R-:W-:Y:S01]  /*a940*/  FMUL.FTZ R46, R0.reuse, R46 ;  /* 0x0000002e002e7220 */ /* 0x040fe20000410000 */
[----:B--2---:R-:W-:Y:S01]  /*a950*/  F2FP.PACK_AB R160, R5, R166 ;  /* 0x000000a605a0723e */ /* 0x004fe200000000ff */
[----:B------:R-:W-:Y:S02]  /*a960*/  FMUL.FTZ R47, R0, R47 ;  /* 0x0000002f002f7220 */ /* 0x000fe40000410000 */
[C---:B------:R-:W-:Y:S02]  /*a970*/  FMUL.FTZ R48, R2.reuse, R48 ;  /* 0x0000003002307220 */ /* 0x040fe40000410000 */
[----:B------:R-:W-:Y:S01]  /*a980*/  FMUL.FTZ R49, R2, R49 ;  /* 0x0000003102317220 */ /* 0x000fe20000410000 */
[----:B------:R-:W-:Y:S01]  /*a990*/  MUFU.EX2 R7, R7 ;  /* 0x0000000700077308 */ /* 0x000fe20000000800 */
[C---:B------:R-:W-:Y:S02]  /*a9a0*/  FMUL.FTZ R50, R0.reuse, R50 ;  /* 0x0000003200327220 */ /* 0x040fe40000410000 */
[----:B------:R-:W-:Y:S02]  /*a9b0*/  FMUL.FTZ R51, R0, R51 ;  /* 0x0000003300337220 */ /* 0x000fe40000410000 */
[C---:B------:R-:W-:Y:S02]  /*a9c0*/  FMUL.FTZ R12, R2.reuse, R156 ;  /* 0x0000009c020c7220 */ /* 0x040fe40000410000 */
[----:B------:R-:W-:Y:S02]  /*a9d0*/  FMUL.FTZ R13, R2, R157 ;  /* 0x0000009d020d7220 */ /* 0x000fe40000410000 */
[----:B------:R-:W-:Y:S01]  /*a9e0*/  FMUL.FTZ R14, R0, R158 ;  /* 0x0000009e000e7220 */ /* 0x000fe20000410000 */
[----:B------:R-:W2:Y:S01]  /*a9f0*/  MUFU.EX2 R196, R196 ;  /* 0x000000c400c47308 */ /* 0x000ea20000000800 */
[C---:B------:R-:W-:Y:S02]  /*aa00*/  FMUL.FTZ R52, R2.reuse, R52 ;  /* 0x0000003402347220 */ /* 0x040fe40000410000 */
[----:B------:R-:W-:Y:S01]  /*aa10*/  FMUL.FTZ R53, R2, R53 ;  /* 0x0000003502357220 */ /* 0x000fe20000410000 */
[----:B---3--:R-:W-:Y:S01]  /*aa20*/  F2FP.PACK_AB R161, R6, R197 ;  /* 0x000000c506a1723e */ /* 0x008fe200000000ff */
[C---:B------:R-:W-:Y:S02]  /*aa30*/  FMUL.FTZ R54, R0.reuse, R54 ;  /* 0x0000003600367220 */ /* 0x040fe40000410000 */
[----:B------:R-:W-:Y:S02]  /*aa40*/  FMUL.FTZ R55, R0, R55 ;  /* 0x0000003700377220 */ /* 0x000fe40000410000 */
[C---:B------:R-:W-:Y:S01]  /*aa50*/  FMUL.FTZ R56, R2.reuse, R56 ;  /* 0x0000003802387220 */ /* 0x040fe20000410000 */
[----:B------:R-:W-:Y:S01]  /*aa60*/  MUFU.EX2 R167, R167 ;  /* 0x000000a700a77308 */ /* 0x000fe20000000800 */
[----:B------:R-:W-:Y:S02]  /*aa70*/  FMUL.FTZ R57, R2, R57 ;  /* 0x0000003902397220 */ /* 0x000fe40000410000 */
[C---:B------:R-:W-:Y:S02]  /*aa80*/  FMUL.FTZ R58, R0.reuse, R58 ;  /* 0x0000003a003a7220 */ /* 0x040fe40000410000 */
[----:B------:R-:W-:Y:S02]  /*aa90*/  FMUL.FTZ R59, R0, R59 ;  /* 0x0000003b003b7220 */ /* 0x000fe40000410000 */
[C---:B------:R-:W-:Y:S02]  /*aaa0*/  FMUL.FTZ R60, R2.reuse, R60 ;  /* 0x0000003c023c7220 */ /* 0x040fe40000410000 */
[----:B------:R-:W-:Y:S01]  /*aab0*/  FMUL.FTZ R61, R2, R61 ;  /* 0x0000003d023d7220 */ /* 0x000fe20000410000 */
[----:B------:R-:W3:Y:S01]  /*aac0*/  MUFU.EX2 R198, R198 ;  /* 0x000000c600c67308 */ /* 0x000ee20000000800 */
[C---:B------:R-:W-:Y:S02]  /*aad0*/  FMUL.FTZ R62, R0.reuse, R62 ;  /* 0x0000003e003e7220 */ /* 0x040fe40000410000 */
[----:B------:R-:W-:Y:S01]  /*aae0*/  FMUL.FTZ R63, R0, R63 ;  /* 0x0000003f003f7220 */ /* 0x000fe20000410000 */
[----:B--2---:R-:W-:Y:S01]  /*aaf0*/  F2FP.PACK_AB R162, R196, R7 ;  /* 0x00000007c4a2723e */ /* 0x004fe200000000ff */
        /* <DEDUP_REMOVED lines=17> */
[C---:B-1----:R-:W-:Y:S05]  /*ac10*/  HMMA.16816.F32 R8, R160.reuse, R168, R8 ;  /* 0x000000a8a008723c */ /* 0x042fea0000001808 */
[----:B------:R-:W-:Y:S02]  /*ac20*/  FMUL.FTZ R77, R2, R77 ;  /* 0x0000004d024d7220 */ /* 0x000fe40000410000 */
[C---:B------:R-:W-:Y:S01]  /*ac30*/  FMUL.FTZ R78, R0.reuse, R78 ;  /* 0x0000004e004e7220 */ /* 0x040fe20000410000 */
[C---:B------:R-:W-:Y:S01]  /*ac40*/  HMMA.16816.F32 R36, R160.reuse, R170, R36 ;  /* 0x000000aaa024723c */ /* 0x040fe20000001824 */
[----:B------:R-:W1:Y:S03]  /*ac50*/  LDSM.16.MT88.4 R168, [R224+0x10000] ;  /* 0x01000000e0a8783b */ /* 0x000e660000004200 */
[----:B------:R-:W-:Y:S02]  /*ac60*/  FMUL.FTZ R79, R0, R79 ;  /* 0x0000004f004f7220 */ /* 0x000fe40000410000 */
[C---:B------:R-:W-:Y:S02]  /*ac70*/  FMUL.FTZ R80, R2.reuse, R80 ;  /* 0x0000005002507220 */ /* 0x040fe40000410000 */
[C---:B------:R-:W-:Y:S04]  /*ac80*/  HMMA.16816.F32 R40, R160.reuse, R172, R40 ;  /* 0x000000aca028723c */ /* 0x040fe80000001828 */
[----:B------:R-:W-:Y:S02]  /*ac90*/  FMUL.FTZ R81, R2, R81 ;  /* 0x0000005102517220 */ /* 0x000fe40000410000 */
[C---:B------:R-:W-:Y:S02]  /*aca0*/  FMUL.FTZ R82, R0.reuse, R82 ;  /* 0x0000005200527220 */ /* 0x040fe40000410000 */
[C---:B------:R-:W-:Y:S01]  /*acb0*/  HMMA.16816.F32 R44, R160.reuse, R174, R44 ;  /* 0x000000aea02c723c */ /* 0x040fe2000000182c */
[----:B------:R-:W3:Y:S03]  /*acc0*/  LDSM.16.MT88.4 R172, [R228+0x12000] ;  /* 0x01200000e4ac783b */ /* 0x000ee60000004200 */
[----:B------:R-:W-:Y:S02]  /*acd0*/  FMUL.FTZ R83, R0, R83 ;  /* 0x0000005300537220 */ /* 0x000fe40000410000 */
[C---:B------:R-:W-:Y:S02]  /*ace0*/  FMUL.FTZ R84, R2.reuse, R84 ;  /* 0x0000005402547220 */ /* 0x040fe40000410000 */
[C---:B------:R-:W-:Y:S04]  /*acf0*/  HMMA.16816.F32 R48, R160.reuse, R176, R48 ;  /* 0x000000b0a030723c */ /* 0x040fe80000001830 */
[----:B------:R-:W-:Y:S02]  /*ad00*/  FMUL.FTZ R85, R2, R85 ;  /* 0x0000005502557220 */ /* 0x000fe40000410000 */
[C---:B------:R-:W-:Y:S02]  /*ad10*/  FMUL.FTZ R86, R0.reuse, R86 ;  /* 0x0000005600567220 */ /* 0x040fe40000410000 */
[C---:B------:R-:W-:Y:S01]  /*ad20*/  HMMA.16816.F32 R52, R160.reuse, R178, R52 ;  /* 0x000000b2a034723c */ /* 0x040fe20000001834 */
[----:B------:R-:W4:Y:S03]  /*ad30*/  LDSM.16.MT88.4 R176, [R226+0x12000] ;  /* 0x01200000e2b0783b */ /* 0x000f260000004200 */
[----:B------:R-:W-:Y:S02]  /*ad40*/  FMUL.FTZ R87, R0, R87 ;  /* 0x0000005700577220 */ /* 0x000fe40000410000 */
[C---:B------:R-:W-:Y:S02]  /*ad50*/  FMUL.FTZ R88, R2.reuse, R88 ;  /* 0x0000005802587220 */ /* 0x040fe40000410000 */
[----:B------:R-:W-:Y:S01]  /*ad60*/  FMUL.FTZ R89, R2, R89 ;  /* 0x0000005902597220 */ /* 0x000fe20000410000 */
[C---:B-1----:R-:W-:Y:S03]  /*ad70*/  HMMA.16816.F32 R56, R160.reuse, R168, R56 ;  /* 0x000000a8a038723c */ /* 0x042fe60000001838 */
[C---:B------:R-:W-:Y:S02]  /*ad80*/  FMUL.FTZ R90, R0.reuse, R90 ;  /* 0x0000005a005a7220 */ /* 0x040fe40000410000 */
[----:B------:R-:W-:Y:S02]  /*ad90*/  FMUL.FTZ R91, R0, R91 ;  /* 0x0000005b005b7220 */ /* 0x000fe40000410000 */
[C---:B------:R-:W-:Y:S01]  /*ada0*/  FMUL.FTZ R92, R2.reuse, R92 ;  /* 0x0000005c025c7220 */ /* 0x040fe20000410000 */
[C---:B------:R-:W-:Y:S01]  /*adb0*/  HMMA.16816.F32 R60, R160.reuse, R170, R60 ;  /* 0x000000aaa03c723c */ /* 0x040fe2000000183c */
[----:B------:R-:W1:Y:S03]  /*adc0*/  LDSM.16.MT88.4 R168, [R225+0x12000] ;  /* 0x01200000e1a8783b */ /* 0x000e660000004200 */
[----:B------:R-:W-:Y:S02]  /*add0*/  FMUL.FTZ R93, R2, R93 ;  /* 0x0000005d025d7220 */ /* 0x000fe40000410000 */
[C---:B------:R-:W-:Y:S02]  /*ade0*/  FMUL.FTZ R94, R0.reuse, R94 ;  /* 0x0000005e005e7220 */ /* 0x040fe40000410000 */
[C---:B---3--:R-:W-:Y:S04]  /*adf0*/  HMMA.16816.F32 R64, R160.reuse, R172, R64 ;  /* 0x000000aca040723c */ /* 0x048fe80000001840 */
[----:B------:R-:W-:Y:S02]  /*ae00*/  FMUL.FTZ R95, R0, R95 ;  /* 0x0000005f005f7220 */ /* 0x000fe40000410000 */
[C---:B------:R-:W-:Y:S02]  /*ae10*/  FMUL.FTZ R96, R2.reuse, R96 ;  /* 0x0000006002607220 */ /* 0x040fe40000410000 */
[C---:B------:R-:W-:Y:S01]  /*ae20*/  HMMA.16816.F32 R68, R160.reuse, R174, R68 ;  /* 0x000000aea044723c */ /* 0x040fe20000001844 */
[----:B------:R-:W3:Y:S03]  /*ae30*/  LDSM.16.MT88.4 R172, [R224+0x12000] ;  /* 0x01200000e0ac783b */ /* 0x000ee60000004200 */
[----:B------:R-:W-:Y:S02]  /*ae40*/  FMUL.FTZ R97, R2, R97 ;  /* 0x0000006102617220 */ /* 0x000fe40000410000 */
[C---:B------:R-:W-:Y:S02]  /*ae50*/  FMUL.FTZ R98, R0.reuse, R98 ;  /* 0x0000006200627220 */ /* 0x040fe40000410000 */
[C---:B----4-:R-:W-:Y:S04]  /*ae60*/  HMMA.16816.F32 R72, R160.reuse, R176, R72 ;  /* 0x000000b0a048723c */ /* 0x050fe80000001848 */
        /* <DEDUP_REMOVED lines=48> */
[----:B------:R-:W-:Y:S03]  /*b170*/  FMUL.FTZ R129, R2, R129 ;  /* 0x0000008102817220 */ /* 0x000fe60000410000 */
[C---:B------:R-:W-:Y:S01]  /*b180*/  HMMA.16816.F32 R124, R160.reuse, R178, R124 ;  /* 0x000000b2a07c723c */ /* 0x040fe2000000187c */
[----:B------:R-:W4:Y:S02]  /*b190*/  LDSM.16.MT88.4 R176, [R225+0x16000] ;  /* 0x01600000e1b0783b */ /* 0x000f240000004200 */
[C---:B------:R-:W-:Y:S02]  /*b1a0*/  FMUL.FTZ R130, R0.reuse, R130 ;  /* 0x0000008200827220 */ /* 0x040fe40000410000 */
[----:B------:R-:W-:Y:S02]  /*b1b0*/  FMUL.FTZ R131, R0, R131 ;  /* 0x0000008300837220 */ /* 0x000fe40000410000 */
[C---:B------:R-:W-:Y:S02]  /*b1c0*/  FMUL.FTZ R132, R2.reuse, R132 ;  /* 0x0000008402847220 */ /* 0x040fe40000410000 */
[----:B------:R-:W-:Y:S03]  /*b1d0*/  FMUL.FTZ R133, R2, R133 ;  /* 0x0000008502857220 */ /* 0x000fe60000410000 */
[C---:B-1----:R-:W-:Y:S03]  /*b1e0*/  HMMA.16816.F32 R128, R160.reuse, R168, R128 ;  /* 0x000000a8a080723c */ /* 0x042fe60000001880 */
[C---:B------:R-:W-:Y:S02]  /*b1f0*/  FMUL.FTZ R134, R0.reuse, R134 ;  /* 0x0000008600867220 */ /* 0x040fe40000410000 */
[C---:B------:R-:W-:Y:S02]  /*b200*/  FMUL.FTZ R135, R0.reuse, R135 ;  /* 0x0000008700877220 */ /* 0x040fe40000410000 */
[--C-:B------:R-:W-:Y:S02]  /*b210*/  FFMA.FTZ R204, R15, c[0x0][0x23c], -R199.reuse ;  /* 0x00008f000fcc7a23 */ /* 0x100fe400000108c7 */
[----:B------:R-:W-:Y:S02]  /*b220*/  FMUL.FTZ R15, R0, R159 ;  /* 0x0000009f000f7220 */ /* 0x000fe40000410000 */
[----:B------:R-:W1:Y:S01]  /*b230*/  LDSM.16.MT88.4 R156, [R224+0x16000] ;  /* 0x01600000e09c783b */ /* 0x000e620000004200 */
[C---:B------:R-:W-:Y:S01]  /*b240*/  HMMA.16816.F32 R132, R160.reuse, R170, R132 ;  /* 0x000000aaa084723c */ /* 0x040fe20000001884 */
[----:B------:R-:W5:Y:S02]  /*b250*/  MUFU.EX2 R204, R204 ;  /* 0x000000cc00cc7308 */ /* 0x000f640000000800 */
[C---:B------:R-:W-:Y:S02]  /*b260*/  FMUL.FTZ R136, R2.reuse, R136 ;  /* 0x0000008802887220 */ /* 0x040fe40000410000 */
[----:B------:R-:W-:Y:S02]  /*b270*/  FMUL.FTZ R137, R2, R137 ;  /* 0x0000008902897220 */ /* 0x000fe40000410000 */
[C---:B------:R-:W-:Y:S01]  /*b280*/  FMUL.FTZ R138, R0.reuse, R138 ;  /* 0x0000008a008a7220 */ /* 0x040fe20000410000 */
[----:B------:R-:W1:Y:S01]  /*b290*/  LDSM.16.MT88.4 R168, [R228+0x10800] ;  /* 0x01080000e4a8783b */ /* 0x000e620000004200 */
[----:B------:R-:W-:Y:S03]  /*b2a0*/  FMUL.FTZ R139, R0, R139 ;  /* 0x0000008b008b7220 */ /* 0x000fe60000410000 */
[C---:B------:R-:W-:Y:S02]  /*b2b0*/  FMUL.FTZ R140, R2.reuse, R140 ;  /* 0x0000008c028c7220 */ /* 0x040fe40000410000 */
[----:B------:R-:W-:Y:S02]  /*b2c0*/  FMUL.FTZ R141, R2, R141 ;  /* 0x0000008d028d7220 */ /* 0x000fe40000410000 */
[C---:B---3--:R-:W-:Y:S03]  /*b2d0*/  HMMA.16816.F32 R136, R160.reuse, R172, R136 ;  /* 0x000000aca088723c */ /* 0x048fe60000001888 */
[C---:B------:R-:W-:Y:S02]  /*b2e0*/  FMUL.FTZ R142, R0.reuse, R142 ;  /* 0x0000008e008e7220 */ /* 0x040fe40000410000 */
[----:B------:R-:W-:Y:S02]  /*b2f0*/  FMUL.FTZ R143, R0, R143 ;  /* 0x0000008f008f7220 */ /* 0x000fe40000410000 */
[--C-:B------:R-:W-:Y:S01]  /*b300*/  FFMA.FTZ R205, R16, c[0x0][0x23c], -R200.reuse ;  /* 0x00008f0010cd7a23 */ /* 0x100fe200000108c8 */
[C---:B------:R-:W-:Y:S01]  /*b310*/  HMMA.16816.F32 R12, R160.reuse, R174, R12 ;  /* 0x000000aea00c723c */ /* 0x040fe2000000180c */
[----:B------:R-:W3:Y:S03]  /*b320*/  LDSM.16.MT88.4 R172, [R226+0x10800] ;  /* 0x01080000e2ac783b */ /* 0x000ee60000004200 */
[----:B------:R-:W-:Y:S01]  /*b330*/  FFMA.FTZ R206, R17, c[0x0][0x23c], -R200 ;  /* 0x00008f0011ce7a23 */ /* 0x000fe200000108c8 */
[----:B------:R-:W-:Y:S01]  /*b340*/  MUFU.EX2 R205, R205 ;  /* 0x000000cd00cd7308 */ /* 0x000fe20000000800 */
[--C-:B------:R-:W-:Y:S02]  /*b350*/  FFMA.FTZ R207, R18, c[0x0][0x23c], -R199.reuse ;  /* 0x00008f0012cf7a23 */ /* 0x100fe400000108c7 */
[C---:B----4-:R-:W-:Y:S04]  /*b360*/  HMMA.16816.F32 R140, R160.reuse, R176, R140 ;  /* 0x000000b0a08c723c */ /* 0x050fe8000000188c */
[----:B------:R-:W-:Y:S02]  /*b370*/  FFMA.FTZ R246, R19, c[0x0][0x23c], -R199 ;  /* 0x00008f0013f67a23 */ /* 0x000fe400000108c7 */
[C---:B------:R-:W-:Y:S01]  /*b380*/  FMUL.FTZ R144, R2.reuse, R144 ;  /* 0x0000009002907220 */ /* 0x040fe20000410000 */
[----:B------:R-:W4:Y:S01]  /*b390*/  MUFU.EX2 R206, R206 ;  /* 0x000000ce00ce7308 */ /* 0x000f220000000800 */
[----:B------:R-:W-:Y:S04]  /*b3a0*/  FMUL.FTZ R145, R2, R145 ;  /* 0x0000009102917220 */ /* 0x000fe80000410000 */
[C---:B------:R-:W-:Y:S02]  /*b3b0*/  FMUL.FTZ R146, R0.reuse, R146 ;  /* 0x0000009200927220 */ /* 0x040fe40000410000 */
[----:B------:R-:W-:Y:S02]  /*b3c0*/  FMUL.FTZ R147, R0, R147 ;  /* 0x0000009300937220 */ /* 0x000fe40000410000 */
[----:B------:R-:W-:Y:S01]  /*b3d0*/  FMUL.FTZ R16, R2, R152 ;  /* 0x0000009802107220 */ /* 0x000fe20000410000 */
[----:B------:R-:W-:Y:S01]  /*b3e0*/  MUFU.EX2 R207, R207 ;  /* 0x000000cf00cf7308 */ /* 0x000fe20000000800 */
[----:B--2---:R-:W-:Y:S01]  /*b3f0*/  F2FP.PACK_AB R152, R202, R201 ;  /* 0x000000c9ca98723e */ /* 0x004fe200000000ff */
[----:B------:R-:W-:Y:S01]  /*b400*/  FMUL.FTZ R17, R2, R153 ;  /* 0x0000009902117220 */ /* 0x000fe20000410000 */
[----:B-----5:R-:W-:Y:S01]  /*b410*/  F2FP.PACK_AB R153, R204, R203 ;  /* 0x000000cbcc99723e */ /* 0x020fe200000000ff */
[C---:B------:R-:W-:Y:S01]  /*b420*/  HMMA.16816.F32 R144, R160.reuse, R178, R144 ;  /* 0x000000b2a090723c */ /* 0x040fe20000001890 */
[----:B------:R-:W2:Y:S02]  /*b430*/  LDSM.16.MT88.4 R176, [R225+0x10800] ;  /* 0x01080000e1b0783b */ /* 0x000ea40000004200 */
[C---:B------:R-:W-:Y:S02]  /*b440*/  FMUL.FTZ R18, R0.reuse, R154 ;  /* 0x0000009a00127220 */ /* 0x040fe40000410000 */
[----:B------:R-:W-:Y:S01]  /*b450*/  FMUL.FTZ R19, R0, R155 ;  /* 0x0000009b00137220 */ /* 0x000fe20000410000 */
[----:B------:R-:W5:Y:S01]  /*b460*/  MUFU.EX2 R246, R246 ;  /* 0x000000f600f67308 */ /* 0x000f620000000800 */
[C---:B------:R-:W-:Y:S02]  /*b470*/  FMUL.FTZ R148, R2.reuse, R148 ;  /* 0x0000009402947220 */ /* 0x040fe40000410000 */
[----:B------:R-:W-:Y:S03]  /*b480*/  FMUL.FTZ R149, R2, R149 ;  /* 0x0000009502957220 */ /* 0x000fe60000410000 */
[C---:B-1----:R-:W-:Y:S03]  /*b490*/  HMMA.16816.F32 R16, R160.reuse, R156, R16 ;  /* 0x0000009ca010723c */ /* 0x042fe60000001810 */
[----:B------:R-:W-:Y:S01]  /*b4a0*/  FMUL.FTZ R150, R0, R150 ;  /* 0x0000009600967220 */ /* 0x000fe20000410000 */
[----:B----4-:R-:W-:Y:S01]  /*b4b0*/  F2FP.PACK_AB R154, R206, R205 ;  /* 0x000000cdce9a723e */ /* 0x010fe200000000ff */
[----:B------:R-:W-:Y:S02]  /*b4c0*/  FMUL.FTZ R151, R0, R151 ;  /* 0x0000009700977220 */ /* 0x000fe40000410000 */
[----:B------:R-:W-:Y:S02]  /*b4d0*/  FFMA.FTZ R166, R2, R247, R166 ;  /* 0x000000f702a67223 */ /* 0x000fe400000100a6 */
[----:B------:R-:W-:Y:S03]  /*b4e0*/  FFMA.FTZ R197, R0, R245, R197 ;  /* 0x000000f500c57223 */ /* 0x000fe600000100c5 */
[----:B------:R-:W-:Y:S01]  /*b4f0*/  HMMA.16816.F32 R148, R160, R158, R148 ;  /* 0x0000009ea094723c */ /* 0x000fe20000001894 */
[----:B------:R-:W1:Y:S02]  /*b500*/  LDSM.16.MT88.4 R156, [R228+0x12800] ;  /* 0x01280000e49c783b */ /* 0x000e640000004200 */
[----:B------:R-:W-:Y:S01]  /*b510*/  MOV R0, R3 ;  /* 0x0000000300007202 */ /* 0x000fe20000000f00 */
[----:B------:R-:W-:Y:S01]  /*b520*/  FADD.FTZ R166, R5, R166 ;  /* 0x000000a605a67221 */ /* 0x000fe20000010000 */
[----:B-----5:R-:W-:Y:S01]  /*b530*/  F2FP.PACK_AB R155, R246, R207 ;  /* 0x000000cff69b723e */ /* 0x020fe200000000ff */
[----:B------:R-:W-:Y:S03]  /*b540*/  FADD.FTZ R6, R6, R197 ;  /* 0x000000c506067221 */ /* 0x000fe60000010000 */
[----:B------:R-:W4:Y:S03]  /*b550*/  LDSM.16.MT88.4 R160, [R226+0x12800] ;  /* 0x01280000e2a0783b */ /* 0x000f260000004200 */
[----:B------:R-:W-:Y:S01]  /*b560*/  FADD.FTZ R7, R7, R166 ;  /* 0x000000a607077221 */ /* 0x000fe20000010000 */
[C---:B------:R-:W-:Y:S05]  /*b570*/  HMMA.16816.F32 R8, R152.reuse, R168, R8 ;  /* 0x000000a89808723c */ /* 0x040fea0000001808 */
[----:B------:R-:W-:Y:S02]  /*b580*/  FADD.FTZ R167, R167, R6 ;  /* 0x00000006a7a77221 */ /* 0x000fe40000010000 */
[----:B------:R-:W-:Y:S01]  /*b590*/  FADD.FTZ R196, R196, R7 ;  /* 0x00000007c4c47221 */ /* 0x000fe20000010000 */
[C---:B------:R-:W-:Y:S01]  /*b5a0*/  HMMA.16816.F32 R36, R152.reuse, R170, R36 ;  /* 0x000000aa9824723c */ /* 0x040fe20000001824 */
[----:B------:R-:W5:Y:S03]  /*b5b0*/  LDSM.16.MT88.4 R168, [R226+0x14800] ;  /* 0x01480000e2a8783b */ /* 0x000f660000004200 */
[----:B------:R-:W-:Y:S02]  /*b5c0*/  FADD.FTZ R198, R198, R167 ;  /* 0x000000a7c6c67221 */ /* 0x000fe40000010000 */
[----:B------:R-:W-:Y:S02]  /*b5d0*/  FADD.FTZ R201, R201, R196 ;  /* 0x000000c4c9c97221 */ /* 0x000fe40000010000 */
[C---:B---3--:R-:W-:Y:S04]  /*b5e0*/  HMMA.16816.F32 R40, R152.reuse, R172, R40 ;  /* 0x000000ac9828723c */ /* 0x048fe80000001828 */
[----:B------:R-:W-:Y:S02]  /*b5f0*/  FADD.FTZ R203, R203, R198 ;  /* 0x000000c6cbcb7221 */ /* 0x000fe40000010000 */
[----:B------:R-:W-:Y:S02]  /*b600*/  FADD.FTZ R202, R202, R201 ;  /* 0x000000c9caca7221 */ /* 0x000fe40000010000 */
[C---:B------:R-:W-:Y:S01]  /*b610*/  HMMA.16816.F32 R44, R152.reuse, R174, R44 ;  /* 0x000000ae982c723c */ /* 0x040fe2000000182c */
[----:B------:R-:W3:Y:S03]  /*b620*/  LDSM.16.MT88.4 R172, [R225+0x14800] ;  /* 0x01480000e1ac783b */ /* 0x000ee60000004200 */
[----:B------:R-:W-:Y:S02]  /*b630*/  FADD.FTZ R204, R204, R203 ;  /* 0x000000cbcccc7221 */ /* 0x000fe40000010000 */
[----:B------:R-:W-:Y:S02]  /*b640*/  FADD.FTZ R205, R205, R202 ;  /* 0x000000cacdcd7221 */ /* 0x000fe40000010000 */
[C---:B--2---:R-:W-:Y:S04]  /*b650*/  HMMA.16816.F32 R48, R152.reuse, R176, R48 ;  /* 0x000000b09830723c */ /* 0x044fe80000001830 */
[----:B------:R-:W-:Y:S02]  /*b660*/  FADD.FTZ R207, R207, R204 ;  /* 0x000000cccfcf7221 */ /* 0x000fe40000010000 */
[----:B------:R-:W-:Y:S02]  /*b670*/  FADD.FTZ R205, R206, R205 ;  /* 0x000000cdcecd7221 */ /* 0x000fe40000010000 */
[C---:B------:R-:W-:Y:S01]  /*b680*/  HMMA.16816.F32 R52, R152.reuse, R178, R52 ;  /* 0x000000b29834723c */ /* 0x040fe20000001834 */
[----:B------:R-:W-:Y:S03]  /*b690*/  LDSM.16.MT88.4 R176, [R226+0x15000] ;  /* 0x01500000e2b0783b */ /* 0x000fe60000004200 */
[----:B------:R-:W-:Y:S04]  /*b6a0*/  FADD.FTZ R207, R246, R207 ;  /* 0x000000cff6cf7221 */ /* 0x000fe80000010000 */
[C---:B------:R-:W-:Y:S07]  /*b6b0*/  HMMA.16816.F32 R56, R152.reuse, R180, R56 ;  /* 0x000000b49838723c */ /* 0x040fee0000001838 */
[--C-:B------:R-:W-:Y:S01]  /*b6c0*/  FFMA.FTZ R180, R20, c[0x0][0x23c], -R200.reuse ;  /* 0x00008f0014b47a23 */ /* 0x100fe200000108c8 */
[C---:B------:R-:W-:Y:S04]  /*b6d0*/  HMMA.16816.F32 R60, R152.reuse, R182, R60 ;  /* 0x000000b6983c723c */ /* 0x040fe8000000183c */
[--C-:B------:R-:W-:Y:S01]  /*b6e0*/  FFMA.FTZ R181, R21, c[0x0][0x23c], -R200.reuse ;  /* 0x00008f0015b57a23 */ /* 0x100fe200000108c8 */
[----:B------:R-:W-:Y:S02]  /*b6f0*/  MUFU.EX2 R180, R180 ;  /* 0x000000b400b47308 */ /* 0x000fe40000000800 */
[--C-:B------:R-:W-:Y:S01]  /*b700*/  FFMA.FTZ R182, R22, c[0x0][0x23c], -R199.reuse ;  /* 0x00008f0016b67a23 */ /* 0x100fe200000108c7 */
[C---:B-1----:R-:W-:Y:S04]  /*b710*/  HMMA.16816.F32 R64, R152.reuse, R156, R64 ;  /* 0x0000009c9840723c */ /* 0x042fe80000001840 */
[--C-:B------:R-:W-:Y:S02]  /*b720*/  FFMA.FTZ R183, R23, c[0x0][0x23c], -R199.reuse ;  /* 0x00008f0017b77a23 */ /* 0x100fe400000108c7 */
[----:B------:R-:W-:Y:S01]  /*b730*/  LDSM.16.MT88.4 R20, [R224+0x16800] ;  /* 0x01680000e014783b */ /* 0x000fe20000004200 */
[----:B------:R-:W1:Y:S01]  /*b740*/  MUFU.EX2 R181, R181 ;  /* 0x000000b500b57308 */ /* 0x000e620000000800 */
[C---:B------:R-:W-:Y:S06]  /*b750*/  HMMA.16816.F32 R68, R152.reuse, R158, R68 ;  /* 0x0000009e9844723c */ /* 0x040fec0000001844 */
[----:B------:R-:W2:Y:S02]  /*b760*/  LDSM.16.MT88.4 R156, [R224+0x14800] ;  /* 0x01480000e09c783b */ /* 0x000ea40000004200 */
[C---:B----4-:R-:W-:Y:S01]  /*b770*/  HMMA.16816.F32 R72, R152.reuse, R160, R72 ;  /* 0x000000a09848723c */ /* 0x050fe20000001848 */
[----:B------:R-:W-:Y:S07]  /*b780*/  MUFU.EX2 R182, R182 ;  /* 0x000000b600b67308 */ /* 0x000fee0000000800 */
[C---:B------:R-:W-:Y:S01]  /*b790*/  HMMA.16816.F32 R76, R152.reuse, R162, R76 ;  /* 0x000000a2984c723c */ /* 0x040fe2000000184c */
[----:B------:R-:W4:Y:S02]  /*b7a0*/  LDSM.16.MT88.4 R160, [R228+0x16800] ;  /* 0x01680000e4a0783b */ /* 0x000f240000004200 */
[----:B------:R-:W1:Y:S05]  /*b7b0*/  MUFU.EX2 R183, R183 ;  /* 0x000000b700b77308 */ /* 0x000e6a0000000800 */
[C---:B------:R-:W-:Y:S07]  /*b7c0*/  HMMA.16816.F32 R80, R152.reuse, R184, R80 ;  /* 0x000000b89850723c */ /* 0x040fee0000001850 */
[--C-:B------:R-:W-:Y:S01]  /*b7d0*/  FFMA.FTZ R184, R24, c[0x0][0x23c], -R200.reuse ;  /* 0x00008f0018b87a23 */ /* 0x100fe200000108c8 */
[C---:B------:R-:W-:Y:S04]  /*b7e0*/  HMMA.16816.F32 R84, R152.reuse, R186, R84 ;  /* 0x000000ba9854723c */ /* 0x040fe80000001854 */
[--C-:B------:R-:W-:Y:S01]  /*b7f0*/  FFMA.FTZ R185, R25, c[0x0][0x23c], -R200.reuse ;  /* 0x00008f0019b97a23 */ /* 0x100fe200000108c8 */
[----:B------:R-:W-:Y:S02]  /*b800*/  MUFU.EX2 R184, R184 ;  /* 0x000000b800b87308 */ /* 0x000fe40000000800 */
[--C-:B------:R-:W-:Y:S01]  /*b810*/  FFMA.FTZ R186, R26, c[0x0][0x23c], -R199.reuse ;  /* 0x00008f001aba7a23 */ /* 0x100fe200000108c7 */
[C---:B------:R-:W-:Y:S04]  /*b820*/  HMMA.16816.F32 R88, R152.reuse, R188, R88 ;  /* 0x000000bc9858723c */ /* 0x040fe80000001858 */
[--C-:B------:R-:W-:Y:S02]  /*b830*/  FFMA.FTZ R187, R27, c[0x0][0x23c], -R199.reuse ;  /* 0x00008f001bbb7a23 */ /* 0x100fe400000108c7 */
[----:B------:R-:W-:Y:S01]  /*b840*/  LDSM.16.MT88.4 R24, [R226+0x11000] ;  /* 0x01100000e218783b */ /* 0x000fe20000004200 */
[--C-:B------:R-:W-:Y:S01]  /*b850*/  FFMA.FTZ R188, R28, c[0x0][0x23c], -R200.reuse ;  /* 0x00008f001cbc7a23 */ /* 0x100fe200000108c8 */
[C---:B------:R-:W-:Y:S01]  /*b860*/  HMMA.16816.F32 R92, R152.reuse, R190, R92 ;  /* 0x000000be985c723c */ /* 0x040fe2000000185c */
[----:B------:R-:W1:Y:S03]  /*b870*/  MUFU.EX2 R185, R185 ;  /* 0x000000b900b97308 */ /* 0x000e660000000800 */
[--C-:B------:R-:W-:Y:S03]  /*b880*/  FFMA.FTZ R189, R29, c[0x0][0x23c], -R200.reuse ;  /* 0x00008f001dbd7a23 */ /* 0x100fe600000108c8 */
[--C-:B------:R-:W-:Y:S01]  /*b890*/  FFMA.FTZ R190, R30, c[0x0][0x23c], -R199.reuse ;  /* 0x00008f001ebe7a23 */ /* 0x100fe200000108c7 */
[C---:B------:R-:W-:Y:S03]  /*b8a0*/  HMMA.16816.F32 R96, R152.reuse, R192, R96 ;  /* 0x000000c09860723c */ /* 0x040fe60000001860 */
[----:B------:R-:W-:Y:S01]  /*b8b0*/  MUFU.EX2 R186, R186 ;  /* 0x000000ba00ba7308 */ /* 0x000fe20000000800 */
[--C-:B------:R-:W-:Y:S02]  /*b8c0*/  FFMA.FTZ R191, R31, c[0x0][0x23c], -R199.reuse ;  /* 0x00008f001fbf7a23 */ /* 0x100fe400000108c7 */
[----:B------:R-:W-:Y:S01]  /*b8d0*/  LDSM.16.MT88.4 R28, [R225+0x17000] ;  /* 0x01700000e11c783b */ /* 0x000fe20000004200 */
[--C-:B------:R-:W-:Y:S01]  /*b8e0*/  FFMA.FTZ R192, R32, c[0x0][0x23c], -R200.reuse ;  /* 0x00008f0020c07a23 */ /* 0x100fe200000108c8 */
[C---:B------:R-:W-:Y:S04]  /*b8f0*/  HMMA.16816.F32 R100, R152.reuse, R194, R100 ;  /* 0x000000c29864723c */ /* 0x040fe80000001864 */
[----:B------:R-:W-:Y:S01]  /*b900*/  FFMA.FTZ R200, R33, c[0x0][0x23c], -R200 ;  /* 0x00008f0021c87a23 */ /* 0x000fe200000108c8 */
[----:B------:R-:W1:Y:S02]  /*b910*/  MUFU.EX2 R187, R187 ;  /* 0x000000bb00bb7308 */ /* 0x000e640000000800 */
[--C-:B------:R-:W-:Y:S01]  /*b920*/  FFMA.FTZ R194, R34, c[0x0][0x23c], -R199.reuse ;  /* 0x00008f0022c27a23 */ /* 0x100fe200000108c7 */
[C---:B-----5:R-:W-:Y:S04]  /*b930*/  HMMA.16816.F32 R104, R152.reuse, R168, R104 ;  /* 0x000000a89868723c */ /* 0x060fe80000001868 */
[----:B------:R-:W-:Y:S02]  /*b940*/  FFMA.FTZ R199, R35, c[0x0][0x23c], -R199 ;  /* 0x00008f0023c77a23 */ /* 0x000fe400000108c7 */
[----:B------:R-:W-:Y:S01]  /*b950*/  LDSM.16.MT88.4 R32, [R226+0x11800] ;  /* 0x01180000e220783b */ /* 0x000fe20000004200 */
[----:B------:R-:W-:Y:S01]  /*b960*/  MUFU.EX2 R188, R188 ;  /* 0x000000bc00bc7308 */ /* 0x000fe20000000800 */
[C---:B------:R-:W-:Y:S06]  /*b970*/  HMMA.16816.F32 R108, R152.reuse, R170, R108 ;  /* 0x000000aa986c723c */ /* 0x040fec000000186c */
[----:B------:R-:W5:Y:S02]  /*b980*/  LDSM.16.MT88.4 R168, [R226+0x16800] ;  /* 0x01680000e2a8783b */ /* 0x000f640000004200 */
[C---:B---3--:R-:W-:Y:S01]  /*b990*/  HMMA.16816.F32 R112, R152.reuse, R172, R112 ;  /* 0x000000ac9870723c */ /* 0x048fe20000001870 */
[----:B------:R-:W3:Y:S07]  /*b9a0*/  MUFU.EX2 R189, R189 ;  /* 0x000000bd00bd7308 */ /* 0x000eee0000000800 */
[C---:B------:R-:W-:Y:S01]  /*b9b0*/  HMMA.16816.F32 R116, R152.reuse, R174, R116 ;  /* 0x000000ae9874723c */ /* 0x040fe20000001874 */
[----:B------:R-:W1:Y:S02]  /*b9c0*/  LDSM.16.MT88.4 R172, [R225+0x16800] ;  /* 0x01680000e1ac783b */ /* 0x000e640000004200 */
[----:B------:R-:W-:Y:S05]  /*b9d0*/  MUFU.EX2 R190, R190 ;  /* 0x000000be00be7308 */ /* 0x000fea0000000800 */
[C---:B--2---:R-:W-:Y:S05]  /*b9e0*/  HMMA.16816.F32 R120, R152.reuse, R156, R120 ;  /* 0x0000009c9878723c */ /* 0x044fea0000001878 */
[----:B------:R-:W2:Y:S03]  /*b9f0*/  MUFU.EX2 R191, R191 ;  /* 0x000000bf00bf7308 */ /* 0x000ea60000000800 */
[C---:B------:R-:W-:Y:S01]  /*ba00*/  HMMA.16816.F32 R124, R152.reuse, R158, R124 ;  /* 0x0000009e987c723c */ /* 0x040fe2000000187c */
[----:B------:R-:W2:Y:S06]  /*ba10*/  LDSM.16.MT88.4 R156, [R228+0x11000] ;  /* 0x01100000e49c783b */ /* 0x000eac0000004200 */
[----:B------:R-:W-:Y:S01]  /*ba20*/  MUFU.EX2 R192, R192 ;  /* 0x000000c000c07308 */ /* 0x000fe20000000800 */
[C---:B----4-:R-:W-:Y:S08]  /*ba30*/  HMMA.16816.F32 R128, R152.reuse, R160, R128 ;  /* 0x000000a09880723c */ /* 0x050ff00000001880 */
[C---:B------:R-:W-:Y:S01]  /*ba40*/  HMMA.16816.F32 R132, R152.reuse, R162, R132 ;  /* 0x000000a29884723c */ /* 0x040fe20000001884 */
[----:B------:R-:W4:Y:S01]  /*ba50*/  LDSM.16.MT88.4 R160, [R225+0x11000] ;  /* 0x01100000e1a0783b */ /* 0x000f220000004200 */
[----:B------:R-:W2:Y:S06]  /*ba60*/  MUFU.EX2 R193, R200 ;  /* 0x000000c800c17308 */ /* 0x000eac0000000800 */
[C---:B-----5:R-:W-:Y:S04]  /*ba70*/  HMMA.16816.F32 R136, R152.reuse, R168, R136 ;  /* 0x000000a89888723c */ /* 0x060fe80000001888 */
[----:B------:R-:W-:Y:S04]  /*ba80*/  MUFU.EX2 R194, R194 ;  /* 0x000000c200c27308 */ /* 0x000fe80000000800 */
[C---:B------:R-:W-:Y:S01]  /*ba90*/  HMMA.16816.F32 R12, R152.reuse, R170, R12 ;  /* 0x000000aa980c723c */ /* 0x040fe2000000180c */
[----:B------:R-:W-:Y:S05]  /*baa0*/  LDSM.16.MT88.4 R168, [R228+0x13000] ;  /* 0x01300000e4a8783b */ /* 0x000fea0000004200 */
[----:B------:R-:W5:Y:S02]  /*bab0*/  MUFU.EX2 R199, R199 ;  /* 0x000000c700c77308 */ /* 0x000f640000000800 */
[C---:B-1----:R-:W-:Y:S08]  /*bac0*/  HMMA.16816.F32 R140, R152.reuse, R172, R140 ;  /* 0x000000ac988c723c */ /* 0x042ff0000000188c */
[C---:B------:R-:W-:Y:S01]  /*bad0*/  HMMA.16816.F32 R144, R152.reuse, R174, R144 ;  /* 0x000000ae9890723c */ /* 0x040fe20000001890 */
[----:B------:R-:W-:Y:S07]  /*bae0*/  LDSM.16.MT88.4 R172, [R226+0x13000] ;  /* 0x01300000e2ac783b */ /* 0x000fee0000004200 */
[C---:B------:R-:W-:Y:S07]  /*baf0*/  HMMA.16816.F32 R16, R152.reuse, R20, R16 ;  /* 0x000000149810723c */ /* 0x040fee0000001810 */
[----:B------:R-:W-:Y:S01]  /*bb00*/  F2FP.PACK_AB R20, R181, R180 ;  /* 0x000000b4b514723e */ /* 0x000fe200000000ff */
[----:B------:R-:W-:Y:S01]  /*bb10*/  HMMA.16816.F32 R148, R152, R22, R148 ;  /* 0x000000169894723c */ /* 0x000fe20000001894 */
[----:B------:R-:W1:Y:S03]  /*bb20*/  LDSM.16.MT88.4 R152, [R224+0x11000] ;  /* 0x01100000e098783b */ /* 0x000e660000004200 */
[----:B------:R-:W-:Y:S01]  /*bb30*/  F2FP.PACK_AB R21, R183, R182 ;  /* 0x000000b6b715723e */ /* 0x000fe200000000ff */
[----:B------:R-:W-:Y:S02]  /*bb40*/  FADD.FTZ R180, R180, R205 ;  /* 0x000000cdb4b47221 */ /* 0x000fe40000010000 */
[----:B------:R-:W-:Y:S01]  /*bb50*/  F2FP.PACK_AB R22, R185, R184 ;  /* 0x000000b8b916723e */ /* 0x000fe200000000ff */
[----:B------:R-:W-:Y:S01]  /*bb60*/  FADD.FTZ R182, R182, R207 ;  /* 0x000000cfb6b67221 */ /* 0x000fe20000010000 */
[----:B------:R-:W-:Y:S03]  /*bb70*/  F2FP.PACK_AB R23, R187, R186 ;  /* 0x000000babb17723e */ /* 0x000fe600000000ff */
[----:B------:R-:W-:Y:S02]  /*bb80*/  FADD.FTZ R181, R181, R180 ;  /* 0x000000b4b5b57221 */ /* 0x000fe40000010000 */
[----:B------:R-:W-:Y:S02]  /*bb90*/  FADD.FTZ R183, R183, R182 ;  /* 0x000000b6b7b77221 */ /* 0x000fe40000010000 */
[C---:B--2---:R-:W-:Y:S05]  /*bba0*/  HMMA.16816.F32 R8, R20.reuse, R156, R8 ;  /* 0x0000009c1408723c */ /* 0x044fea0000001808 */
[----:B------:R-:W-:Y:S02]  /*bbb0*/  FADD.FTZ R184, R184, R181 ;  /* 0x000000b5b8b87221 */ /* 0x000fe40000010000 */
[----:B------:R-:W-:Y:S01]  /*bbc0*/  FADD.FTZ R186, R186, R183 ;  /* 0x000000b7baba7221 */ /* 0x000fe20000010000 */
[C---:B------:R-:W-:Y:S01]  /*bbd0*/  HMMA.16816.F32 R36, R20.reuse, R158, R36 ;  /* 0x0000009e1424723c */ /* 0x040fe20000001824 */
[----:B------:R-:W2:Y:S03]  /*bbe0*/  LDSM.16.MT88.4 R156, [R225+0x13000] ;  /* 0x01300000e19c783b */ /* 0x000ea60000004200 */
[----:B------:R-:W-:Y:S02]  /*bbf0*/  FADD.FTZ R185, R185, R184 ;  /* 0x000000b8b9b97221 */ /* 0x000fe40000010000 */
[----:B------:R-:W-:Y:S02]  /*bc00*/  FADD.FTZ R187, R187, R186 ;  /* 0x000000babbbb7221 */ /* 0x000fe40000010000 */
[C---:B------:R-:W-:Y:S08]  /*bc10*/  HMMA.16816.F32 R40, R20.reuse, R24, R40 ;  /* 0x000000181428723c */ /* 0x040ff00000001828 */
[C---:B------:R-:W-:Y:S01]  /*bc20*/  HMMA.16816.F32 R44, R20.reuse, R26, R44 ;  /* 0x0000001a142c723c */ /* 0x040fe2000000182c */
[----:B------:R-:W2:Y:S07]  /*bc30*/  LDSM.16.MT88.4 R24, [R224+0x13000] ;  /* 0x01300000e018783b */ /* 0x000eae0000004200 */
[C---:B----4-:R-:W-:Y:S08]  /*bc40*/  HMMA.16816.F32 R48, R20.reuse, R160, R48 ;  /* 0x000000a01430723c */ /* 0x050ff00000001830 */
[C---:B------:R-:W-:Y:S01]  /*bc50*/  HMMA.16816.F32 R52, R20.reuse, R162, R52 ;  /* 0x000000a21434723c */ /* 0x040fe20000001834 */
[----:B------:R-:W4:Y:S07]  /*bc60*/  LDSM.16.MT88.4 R160, [R228+0x15000] ;  /* 0x01500000e4a0783b */ /* 0x000f2e0000004200 */
        /* <DEDUP_REMOVED lines=9> */
[C---:B--2---:R-:W-:Y:S08]  /*bd00*/  HMMA.16816.F32 R80, R20.reuse, R156, R80 ;  /* 0x0000009c1450723c */ /* 0x044ff00000001850 */
[C---:B------:R-:W-:Y:S01]  /*bd10*/  HMMA.16816.F32 R84, R20.reuse, R158, R84 ;  /* 0x0000009e1454723c */ /* 0x040fe20000001854 */
[----:B------:R-:W2:Y:S07]  /*bd20*/  LDSM.16.MT88.4 R156, [R224+0x15000] ;  /* 0x01500000e09c783b */ /* 0x000eae0000004200 */
[C---:B------:R-:W-:Y:S08]  /*bd30*/  HMMA.16816.F32 R88, R20.reuse, R24, R88 ;  /* 0x000000181458723c */ /* 0x040ff00000001858 */
[C---:B------:R-:W-:Y:S01]  /*bd40*/  HMMA.16816.F32 R92, R20.reuse, R26, R92 ;  /* 0x0000001a145c723c */ /* 0x040fe2000000185c */
[----:B------:R-:W2:Y:S07]  /*bd50*/  LDSM.16.MT88.4 R24, [R228+0x17000] ;  /* 0x01700000e418783b */ /* 0x000eae0000004200 */
[C---:B----4-:R-:W-:Y:S08]  /*bd60*/  HMMA.16816.F32 R96, R20.reuse, R160, R96 ;  /* 0x000000a01460723c */ /* 0x050ff00000001860 */
[C---:B------:R-:W-:Y:S01]  /*bd70*/  HMMA.16816.F32 R100, R20.reuse, R162, R100 ;  /* 0x000000a21464723c */ /* 0x040fe20000001864 */
[----:B------:R-:W4:Y:S07]  /*bd80*/  LDSM.16.MT88.4 R160, [R226+0x17000] ;  /* 0x01700000e2a0783b */ /* 0x000f2e0000004200 */
[C---:B------:R-:W-:Y:S08]  /*bd90*/  HMMA.16816.F32 R104, R20.reuse, R176, R104 ;  /* 0x000000b01468723c */ /* 0x040ff00000001868 */
[C---:B------:R-:W-:Y:S01]  /*bda0*/  HMMA.16816.F32 R108, R20.reuse, R178, R108 ;  /* 0x000000b2146c723c */ /* 0x040fe2000000186c */
[----:B------:R-:W-:Y:S07]  /*bdb0*/  LDSM.16.MT88.4 R176, [R224+0x15800] ;  /* 0x01580000e0b0783b */ /* 0x000fee0000004200 */
[C---:B-1----:R-:W-:Y:S08]  /*bdc0*/  HMMA.16816.F32 R112, R20.reuse, R152, R112 ;  /* 0x000000981470723c */ /* 0x042ff00000001870 */
[C---:B------:R-:W-:Y:S01]  /*bdd0*/  HMMA.16816.F32 R116, R20.reuse, R154, R116 ;  /* 0x0000009a1474723c */ /* 0x040fe20000001874 */
[----:B------:R-:W1:Y:S07]  /*bde0*/  LDSM.16.MT88.4 R152, [R224+0x17000] ;  /* 0x01700000e098783b */ /* 0x000e6e0000004200 */
[C---:B--2---:R-:W-:Y:S08]  /*bdf0*/  HMMA.16816.F32 R120, R20.reuse, R156, R120 ;  /* 0x0000009c1478723c */ /* 0x044ff00000001878 */
[C---:B------:R-:W-:Y:S01]  /*be00*/  HMMA.16816.F32 R124, R20.reuse, R158, R124 ;  /* 0x0000009e147c723c */ /* 0x040fe2000000187c */
[----:B------:R-:W-:Y:S07]  /*be10*/  LDSM.16.MT88.4 R156, [R225+0x11800] ;  /* 0x01180000e19c783b */ /* 0x000fee0000004200 */
[C---:B------:R-:W-:Y:S08]  /*be20*/  HMMA.16816.F32 R128, R20.reuse, R24, R128 ;  /* 0x000000181480723c */ /* 0x040ff00000001880 */
[C---:B------:R-:W-:Y:S01]  /*be30*/  HMMA.16816.F32 R132, R20.reuse, R26, R132 ;  /* 0x0000001a1484723c */ /* 0x040fe20000001884 */
[----:B------:R-:W2:Y:S07]  /*be40*/  LDSM.16.MT88.4 R24, [R228+0x11800] ;  /* 0x01180000e418783b */ /* 0x000eae0000004200 */
[C---:B----4-:R-:W-:Y:S08]  /*be50*/  HMMA.16816.F32 R136, R20.reuse, R160, R136 ;  /* 0x000000a01488723c */ /* 0x050ff00000001888 */
[C---:B------:R-:W-:Y:S08]  /*be60*/  HMMA.16816.F32 R12, R20.reuse, R162, R12 ;  /* 0x000000a2140c723c */ /* 0x040ff0000000180c */
[C---:B------:R-:W-:Y:S08]  /*be70*/  HMMA.16816.F32 R140, R20.reuse, R28, R140 ;  /* 0x0000001c148c723c */ /* 0x040ff0000000188c */
[C---:B------:R-:W-:Y:S01]  /*be80*/  HMMA.16816.F32 R144, R20.reuse, R30, R144 ;  /* 0x0000001e1490723c */ /* 0x040fe20000001890 */
[----:B------:R-:W4:Y:S07]  /*be90*/  LDSM.16.MT88.4 R28, [R224+0x11800] ;  /* 0x01180000e01c783b */ /* 0x000f2e0000004200 */
[C---:B-1----:R-:W-:Y:S08]  /*bea0*/  HMMA.16816.F32 R16, R20.reuse, R152, R16 ;  /* 0x000000981410723c */ /* 0x042ff00000001810 */
[----:B------:R-:W-:Y:S01]  /*beb0*/  HMMA.16816.F32 R148, R20, R154, R148 ;  /* 0x0000009a1494723c */ /* 0x000fe20000001894 */
[----:B------:R-:W-:Y:S06]  /*bec0*/  LDSM.16.MT88.4 R152, [R224+0x13800] ;  /* 0x01380000e098783b */ /* 0x000fec0000004200 */
[----:B---3--:R-:W-:Y:S01]  /*bed0*/  F2FP.PACK_AB R20, R189, R188 ;  /* 0x000000bcbd14723e */ /* 0x008fe200000000ff */
[----:B------:R-:W-:Y:S01]  /*bee0*/  FADD.FTZ R188, R188, R185 ;  /* 0x000000b9bcbc7221 */ /* 0x000fe20000010000 */
[----:B------:R-:W-:Y:S03]  /*bef0*/  F2FP.PACK_AB R21, R191, R190 ;  /* 0x000000bebf15723e */ /* 0x000fe600000000ff */
[----:B------:R-:W-:Y:S01]  /*bf00*/  F2FP.PACK_AB R22, R193, R192 ;  /* 0x000000c0c116723e */ /* 0x000fe200000000ff */
[----:B------:R-:W-:Y:S01]  /*bf10*/  FADD.FTZ R190, R190, R187 ;  /* 0x000000bbbebe7221 */ /* 0x000fe20000010000 */
[----:B-----5:R-:W-:Y:S01]  /*bf20*/  F2FP.PACK_AB R23, R199, R194 ;  /* 0x000000c2c717723e */ /* 0x020fe200000000ff */
[----:B------:R-:W-:Y:S02]  /*bf30*/  FADD.FTZ R189, R189, R188 ;  /* 0x000000bcbdbd7221 */ /* 0x000fe40000010000 */
[----:B------:R-:W-:Y:S02]  /*bf40*/  FADD.FTZ R191, R191, R190 ;  /* 0x000000bebfbf7221 */ /* 0x000fe40000010000 */
[----:B------:R-:W-:Y:S02]  /*bf50*/  FADD.FTZ R192, R192, R189 ;  /* 0x000000bdc0c07221 */ /* 0x000fe40000010000 */
[C---:B--2---:R-:W-:Y:S01]  /*bf60*/  HMMA.16816.F32 R160, R20.reuse, R24, R8 ;  /* 0x0000001814a0723c */ /* 0x044fe20000001808 */
[----:B------:R-:W1:Y:S02]  /*bf70*/  LDSM.16.MT88.4 R8, [R228+0x13800] ;  /* 0x01380000e408783b */ /* 0x000e640000004200 */
[----:B------:R-:W-:Y:S02]  /*bf80*/  FADD.FTZ R194, R194, R191 ;  /* 0x000000bfc2c27221 */ /* 0x000fe40000010000 */
[----:B------:R-:W-:Y:S02]  /*bf90*/  FADD.FTZ R247, R193, R192 ;  /* 0x000000c0c1f77221 */ /* 0x000fe40000010000 */
[----:B------:R-:W-:Y:S01]  /*bfa0*/  FADD.FTZ R245, R199, R194 ;  /* 0x000000c2c7f57221 */ /* 0x000fe20000010000 */
[C---:B------:R-:W-:Y:S01]  /*bfb0*/  HMMA.16816.F32 R36, R20.reuse, R26, R36 ;  /* 0x0000001a1424723c */ /* 0x040fe20000001824 */
[----:B------:R-:W2:Y:S07]  /*bfc0*/  LDSM.16.MT88.4 R24, [R226+0x13800] ;  /* 0x01380000e218783b */ /* 0x000eae0000004200 */
[C---:B------:R-:W-:Y:S08]  /*bfd0*/  HMMA.16816.F32 R40, R20.reuse, R32, R40 ;  /* 0x000000201428723c */ /* 0x040ff00000001828 */
[C---:B------:R-:W-:Y:S01]  /*bfe0*/  HMMA.16816.F32 R44, R20.reuse, R34, R44 ;  /* 0x00000022142c723c */ /* 0x040fe2000000182c */
[----:B------:R-:W3:Y:S07]  /*bff0*/  LDSM.16.MT88.4 R32, [R225+0x13800] ;  /* 0x01380000e120783b */ /* 0x000eee0000004200 */
[C---:B------:R-:W-:Y:S08]  /*c000*/  HMMA.16816.F32 R48, R20.reuse, R156, R48 ;  /* 0x0000009c1430723c */ /* 0x040ff00000001830 */
[C---:B------:R-:W-:Y:S01]  /*c010*/  HMMA.16816.F32 R52, R20.reuse, R158, R52 ;  /* 0x0000009e1434723c */ /* 0x040fe20000001834 */
[----:B------:R-:W5:Y:S07]  /*c020*/  LDSM.16.MT88.4 R156, [R225+0x15800] ;  /* 0x01580000e19c783b */ /* 0x000f6e0000004200 */
[C---:B----4-:R-:W-:Y:S08]  /*c030*/  HMMA.16816.F32 R56, R20.reuse, R28, R56 ;  /* 0x0000001c1438723c */ /* 0x050ff00000001838 */
[C---:B------:R-:W-:Y:S01]  /*c040*/  HMMA.16816.F32 R60, R20.reuse, R30, R60 ;  /* 0x0000001e143c723c */ /* 0x040fe2000000183c */
[----:B------:R-:W4:Y:S07]  /*c050*/  LDSM.16.MT88.4 R28, [R228+0x17800] ;  /* 0x01780000e41c783b */ /* 0x000f2e0000004200 */
[C---:B-1----:R-:W-:Y:S08]  /*c060*/  HMMA.16816.F32 R64, R20.reuse, R8, R64 ;  /* 0x000000081440723c */ /* 0x042ff00000001840 */
[C---:B------:R-:W-:Y:S01]  /*c070*/  HMMA.16816.F32 R68, R20.reuse, R10, R68 ;  /* 0x0000000a1444723c */ /* 0x040fe20000001844 */
[----:B------:R-:W1:Y:S07]  /*c080*/  LDSM.16.MT88.4 R8, [R226+0x17800] ;  /* 0x01780000e208783b */ /* 0x000e6e0000004200 */
[C---:B--2---:R-:W-:Y:S08]  /*c090*/  HMMA.16816.F32 R72, R20.reuse, R24, R72 ;  /* 0x000000181448723c */ /* 0x044ff00000001848 */
[C---:B------:R-:W-:Y:S01]  /*c0a0*/  HMMA.16816.F32 R76, R20.reuse, R26, R76 ;  /* 0x0000001a144c723c */ /* 0x040fe2000000184c */
[----:B------:R-:W2:Y:S07]  /*c0b0*/  LDSM.16.MT88.4 R24, [R225+0x17800] ;  /* 0x01780000e118783b */ /* 0x000eae0000004200 */
[C---:B---3--:R-:W-:Y:S08]  /*c0c0*/  HMMA.16816.F32 R80, R20.reuse, R32, R80 ;  /* 0x000000201450723c */ /* 0x048ff00000001850 */
[C---:B------:R-:W-:Y:S08]  /*c0d0*/  HMMA.16816.F32 R84, R20.reuse, R34, R84 ;  /* 0x000000221454723c */ /* 0x040ff00000001854 */
[C---:B------:R-:W-:Y:S08]  /*c0e0*/  HMMA.16816.F32 R88, R20.reuse, R152, R88 ;  /* 0x000000981458723c */ /* 0x040ff00000001858 */
[C---:B------:R-:W-:Y:S08]  /*c0f0*/  HMMA.16816.F32 R92, R20.reuse, R154, R92 ;  /* 0x0000009a145c723c */ /* 0x040ff0000000185c */
[C---:B------:R-:W-:Y:S08]  /*c100*/  HMMA.16816.F32 R96, R20.reuse, R168, R96 ;  /* 0x000000a81460723c */ /* 0x040ff00000001860 */
[C---:B------:R-:W-:Y:S08]  /*c110*/  HMMA.16816.F32 R100, R20.reuse, R170, R100 ;  /* 0x000000aa1464723c */ /* 0x040ff00000001864 */
[C---:B------:R-:W-:Y:S08]  /*c120*/  HMMA.16816.F32 R104, R20.reuse, R172, R104 ;  /* 0x000000ac1468723c */ /* 0x040ff00000001868 */
[C---:B------:R-:W-:Y:S08]  /*c130*/  HMMA.16816.F32 R108, R20.reuse, R174, R108 ;  /* 0x000000ae146c723c */ /* 0x040ff0000000186c */
[C---:B-----5:R-:W-:Y:S08]  /*c140*/  HMMA.16816.F32 R112, R20.reuse, R156, R112 ;  /* 0x0000009c1470723c */ /* 0x060ff00000001870 */
[C---:B------:R-:W-:Y:S08]  /*c150*/  HMMA.16816.F32 R116, R20.reuse, R158, R116 ;  /* 0x0000009e1474723c */ /* 0x040ff00000001874 */
[C---:B------:R-:W-:Y:S08]  /*c160*/  HMMA.16816.F32 R120, R20.reuse, R176, R120 ;  /* 0x000000b01478723c */ /* 0x040ff00000001878 */
[C---:B------:R-:W-:Y:S08]  /*c170*/  HMMA.16816.F32 R124, R20.reuse, R178, R124 ;  /* 0x000000b2147c723c */ /* 0x040ff0000000187c */
[C---:B----4-:R-:W-:Y:S08]  /*c180*/  HMMA.16816.F32 R128, R20.reuse, R28, R128 ;  /* 0x0000001c1480723c */ /* 0x050ff00000001880 */
[C---:B------:R-:W-:Y:S01]  /*c190*/  HMMA.16816.F32 R132, R20.reuse, R30, R132 ;  /* 0x0000001e1484723c */ /* 0x040fe20000001884 */
[----:B------:R-:W3:Y:S07]  /*c1a0*/  LDSM.16.MT88.4 R28, [R224+0x17800] ;  /* 0x01780000e01c783b */ /* 0x000eee0000004200 */
[C---:B-1----:R-:W-:Y:S08]  /*c1b0*/  HMMA.16816.F32 R136, R20.reuse, R8, R136 ;  /* 0x000000081488723c */ /* 0x042ff00000001888 */
[C---:B------:R-:W-:Y:S08]  /*c1c0*/  HMMA.16816.F32 R156, R20.reuse, R10, R12 ;  /* 0x0000000a149c723c */ /* 0x040ff0000000180c */
[C---:B--2---:R-:W-:Y:S08]  /*c1d0*/  HMMA.16816.F32 R140, R20.reuse, R24, R140 ;  /* 0x00000018148c723c */ /* 0x044ff0000000188c */
[C---:B------:R-:W-:Y:S08]  /*c1e0*/  HMMA.16816.F32 R144, R20.reuse, R26, R144 ;  /* 0x0000001a1490723c */ /* 0x040ff00000001890 */
[C---:B---3--:R-:W-:Y:S08]  /*c1f0*/  HMMA.16816.F32 R152, R20.reuse, R28, R16 ;  /* 0x0000001c1498723c */ /* 0x048ff00000001810 */
[----:B------:R-:W-:Y:S01]  /*c200*/  HMMA.16816.F32 R148, R20, R30, R148 ;  /* 0x0000001e1494723c */ /* 0x000fe20000001894 */
[----:B------:R-:W-:-:S07]  /*c210*/  @P0 BRA `(.L_x_725) ;  /* 0xffffbb7000000947 */ /* 0x000fce000383ffff */
.L_x_721:
[----:B------:R-:W1:Y:S01]  /*c220*/  SHFL.BFLY PT, R2, R247, 0x2, 0x1f ;  /* 0x0c401f00f7027f89 */ /* 0x000e6200000e0000 */
[----:B------:R-:W-:Y:S01]  /*c230*/  MOV R4, 0x3f800000 ;  /* 0x3f80000000047802 */ /* 0x000fe20000000f00 */
[----:B------:R-:W2:Y:S01]  /*c240*/  S2UR UR6, SR_CTAID.Y ;  /* 0x00000000000679c3 */ /* 0x000ea20000002600 */
[----:B------:R-:W-:Y:S01]  /*c250*/  MOV R5, 0x3f800000 ;  /* 0x3f80000000057802 */ /* 0x000fe20000000f00 */
[----:B------:R-:W3:Y:S01]  /*c260*/  SHFL.BFLY PT, R0, R245, 0x2, 0x1f ;  /* 0x0c401f00f5007f89 */ /* 0x000ee200000e0000 */
[----:B------:R-:W-:Y:S01]  /*c270*/  UISETP.NE.AND UP1, UPT, UR25, -0x1, UPT ;  /* 0xffffffff1900788c */ /* 0x000fe2000bf25270 */
[----:B------:R-:W-:Y:S01]  /*c280*/  BSSY B0, `(.L_x_726) ;  /* 0x0000174000007945 */ /* 0x000fe20003800000 */
[----:B------:R-:W-:-:S03]  /*c290*/  ULDC.64 UR4, c[0x0][0x1e8] ;  /* 0x00007a0000047ab9 */ /* 0x000fc60000000a00 */
[----:B------:R-:W4:Y:S06]  /*c2a0*/  S2UR UR10, SR_CTAID.Z ;  /* 0x00000000000a79c3 */ /* 0x000f2c0000002700 */
[----:B------:R-:W-:-:S04]  /*c2b0*/  @UP1 UIMAD.WIDE.U32 UR8, UR25, UR4, URZ ;  /* 0x00000004190812a5 */ /* 0x000fc8000f8e003f */
[----:B------:R-:W-:-:S03]  /*c2c0*/  @UP1 UIMAD UR7, UR25, UR5, UR9 ;  /* 0x00000005190712a4 */ /* 0x000fc6000f8e0209 */
[----:B------:R-:W-:Y:S01]  /*c2d0*/  ULDC.64 UR4, c[0x0][0x1e0] ;  /* 0x0000780000047ab9 */ /* 0x000fe20000000a00 */
[----:B-1----:R-:W-:Y:S01]  /*c2e0*/  FADD.FTZ R9, R2, R247 ;  /* 0x000000f702097221 */ /* 0x002fe20000010000 */
[----:B------:R-:W-:Y:S02]  /*c2f0*/  ULDC UR9, c[0x0][0x214] ;  /* 0x0000850000097ab9 */ /* 0x000fe40000000800 */
[----:B--2---:R-:W-:Y:S01]  /*c300*/  @!UP1 USHF.R.S32.HI UR12, URZ, 0x1f, UR6 ;  /* 0x0000001f3f0c9899 */ /* 0x004fe20008011406 */
[----:B---3--:R-:W-:Y:S01]  /*c310*/  FADD.FTZ R7, R0, R245 ;  /* 0x000000f500077221 */ /* 0x008fe20000010000 */
[----:B------:R-:W1:Y:S01]  /*c320*/  SHFL.BFLY PT, R2, R9, 0x1, 0x1f ;  /* 0x0c201f0009027f89 */ /* 0x000e6200000e0000 */
[----:B------:R-:W-:Y:S02]  /*c330*/  @!UP1 UIMAD.WIDE.U32 UR14, UR6, UR4, URZ ;  /* 0x00000004060e92a5 */ /* 0x000fe4000f8e003f */
[----:B------:R-:W-:Y:S01]  /*c340*/  @!UP1 UIMAD UR12, UR12, UR4, URZ ;  /* 0x000000040c0c92a4 */ /* 0x000fe2000f8e023f */
[----:B------:R-:W2:Y:S02]  /*c350*/  SHFL.BFLY PT, R0, R7, 0x1, 0x1f ;  /* 0x0c201f0007007f89 */ /* 0x000ea400000e0000 */
[----:B------:R-:W-:-:S02]  /*c360*/  ULDC.U8 UR4, c[0x0][0x328] ;  /* 0x0000ca0000047ab9 */ /* 0x000fc40000000000 */
[----:B------:R-:W-:Y:S02]  /*c370*/  UISETP.NE.AND UP2, UPT, UR4, URZ, UPT ;  /* 0x0000003f0400728c */ /* 0x000fe4000bf45270 */
[----:B------:R-:W-:Y:S02]  /*c380*/  @!UP1 UIMAD UR12, UR6, UR5, UR12 ;  /* 0x00000005060c92a4 */ /* 0x000fe4000f8e020c */
[----:B------:R-:W-:Y:S02]  /*c390*/  UISETP.NE.OR UP0, UPT, UR25, -0x1, !UP2 ;  /* 0xffffffff1900788c */ /* 0x000fe4000d705670 */
[----:B------:R-:W-:Y:S02]  /*c3a0*/  ULDC UR5, c[0x0][0x234] ;  /* 0x00008d0000057ab9 */ /* 0x000fe40000000800 */
[----:B------:R-:W-:Y:S02]  /*c3b0*/  ULDC UR4, c[0x0][0x1c0] ;  /* 0x0000700000047ab9 */ /* 0x000fe40000000800 */
[----:B------:R-:W-:-:S02]  /*c3c0*/  @!UP1 UIADD3 UR7, UR15, UR12, URZ ;  /* 0x0000000c0f079290 */ /* 0x000fc4000fffe03f */
[----:B----4-:R-:W-:Y:S02]  /*c3d0*/  @UP2 UMOV UR11, UR10 ;  /* 0x0000000a000b2c82 */ /* 0x010fe40008000000 */
[----:B------:R-:W-:Y:S01]  /*c3e0*/  @!UP1 UMOV UR8, UR14 ;  /* 0x0000000e00089c82 */ /* 0x000fe20008000000 */
[----:B-1----:R-:W-:Y:S01]  /*c3f0*/  FADD.FTZ R2, R9, R2 ;  /* 0x0000000209027221 */ /* 0x002fe20000010000 */
[----:B------:R-:W-:Y:S01]  /*c400*/  @!UP0 UIMAD UR25, UR6, UR9, URZ ;  /* 0x00000009061982a4 */ /* 0x000fe2000f8e023f */
[----:B--2---:R-:W-:-:S03]  /*c410*/  FADD.FTZ R0, R7, R0 ;  /* 0x0000000007007221 */ /* 0x004fc60000010000 */
[----:B------:R-:W-:Y:S01]  /*c420*/  FSETP.NE.FTZ.AND P4, PT, R2, RZ, PT ;  /* 0x000000ff0200720b */ /* 0x000fe20003f95000 */
[----:B------:R-:W-:Y:S01]  /*c430*/  @UP2 UIMAD UR5, UR11, UR5, UR25 ;  /* 0x000000050b0522a4 */ /* 0x000fe2000f8e0219 */
[----:B------:R-:W-:Y:S02]  /*c440*/  FSETP.NE.FTZ.AND P3, PT, R0, RZ, PT ;  /* 0x000000ff0000720b */ /* 0x000fe40003f75000 */
[----:B------:R-:W-:Y:S02]  /*c450*/  @!UP2 UMOV UR11, UR10 ;  /* 0x0000000a000bac82 */ /* 0x000fe40008000000 */
[----:B------:R-:W-:-:S04]  /*c460*/  @!UP2 UIMAD UR4, UR6, UR4, UR11 ;  /* 0x000000040604a2a4 */ /* 0x000fc8000f8e020b */
[----:B------:R-:W-:-:S03]  /*c470*/  @!UP2 UIMAD UR5, UR4, UR9, URZ ;  /* 0x000000090405a2a4 */ /* 0x000fc6000f8e023f */
[----:B------:R-:W1:Y:S08]  /*c480*/  @P4 MUFU.RCP R4, R2 ;  /* 0x0000000200044308 */ /* 0x000e700000001000 */
[----:B------:R-:W2:Y:S01]  /*c490*/  @P3 MUFU.RCP R5, R0 ;  /* 0x0000000000053308 */ /* 0x000ea20000001000 */
[----:B-1----:R-:W-:-:S07]  /*c4a0*/  FMUL.FTZ R160, R4, R160 ;  /* 0x000000a004a07220 */ /* 0x002fce0000410000 */
[----:B------:R-:W1:Y:S01]  /*c4b0*/  @P4 MUFU.LG2 R2, R2 ;  /* 0x0000000200024308 */ /* 0x000e620000000c00 */
[C---:B------:R-:W-:Y:S02]  /*c4c0*/  FMUL.FTZ R161, R4.reuse, R161 ;  /* 0x000000a104a17220 */ /* 0x040fe40000410000 */
[C---:B------:R-:W-:Y:S02]  /*c4d0*/  FMUL.FTZ R36, R4.reuse, R36 ;  /* 0x0000002404247220 */ /* 0x040fe40000410000 */
[C---:B------:R-:W-:Y:S01]  /*c4e0*/  FMUL.FTZ R37, R4.reuse, R37 ;  /* 0x0000002504257220 */ /* 0x040fe20000410000 */
[----:B------:R-:W-:Y:S01]  /*c4f0*/  F2FP.PACK_AB R160, R161, R160 ;  /* 0x000000a0a1a0723e */ /* 0x000fe200000000ff */
[C---:B------:R-:W-:Y:S01]  /*c500*/  FMUL.FTZ R40, R4.reuse, R40 ;  /* 0x0000002804287220 */ /* 0x040fe20000410000 */
[----:B------:R-:W3:Y:S01]  /*c510*/  @P3 MUFU.LG2 R0, R0 ;  /* 0x0000000000003308 */ /* 0x000ee20000000c00 */
[C---:B------:R-:W-:Y:S01]  /*c520*/  FMUL.FTZ R41, R4.reuse, R41 ;  /* 0x0000002904297220 */ /* 0x040fe20000410000 */
[----:B------:R-:W-:Y:S01]  /*c530*/  F2FP.PACK_AB R36, R37, R36 ;  /* 0x000000242524723e */ /* 0x000fe200000000ff */
[----:B------:R-:W-:-:S02]  /*c540*/  FMUL.FTZ R44, R4, R44 ;  /* 0x0000002c042c7220 */ /* 0x000fc40000410000 */
[C---:B------:R-:W-:Y:S01]  /*c550*/  FMUL.FTZ R45, R4.reuse, R45 ;  /* 0x0000002d042d7220 */ /* 0x040fe20000410000 */
[----:B------:R-:W-:Y:S01]  /*c560*/  F2FP.PACK_AB R40, R41, R40 ;  /* 0x000000282928723e */ /* 0x000fe200000000ff */
[C---:B------:R-:W-:Y:S02]  /*c570*/  FMUL.FTZ R48, R4.reuse, R48 ;  /* 0x0000003004307220 */ /* 0x040fe40000410000 */
[C---:B------:R-:W-:Y:S01]  /*c580*/  FMUL.FTZ R49, R4.reuse, R49 ;  /* 0x0000003104317220 */ /* 0x040fe20000410000 */
[----:B------:R-:W-:Y:S01]  /*c590*/  F2FP.PACK_AB R44, R45, R44 ;  /* 0x0000002c2d2c723e */ /* 0x000fe200000000ff */
[C---:B------:R-:W-:Y:S02]  /*c5a0*/  FMUL.FTZ R52, R4.reuse, R52 ;  /* 0x0000003404347220 */ /* 0x040fe40000410000 */
        /* <DEDUP_REMOVED lines=78> */
[----:B------:R-:W-:Y:S01]  /*ca90*/  FMUL.FTZ R149, R4, R149 ;  /* 0x0000009504957220 */ /* 0x000fe20000410000 */
[----:B------:R-:W-:Y:S01]  /*caa0*/  F2FP.PACK_AB R152, R153, R152 ;  /* 0x000000989998723e */ /* 0x000fe200000000ff */
[----:B------:R-:W4:Y:S01]  /*cab0*/  S2R R4, SR_TID.X ;  /* 0x0000000000047919 */ /* 0x000f220000002100 */
[C---:B--2---:R-:W-:Y:S02]  /*cac0*/  FMUL.FTZ R163, R5.reuse, R163 ;  /* 0x000000a305a37220 */ /* 0x044fe40000410000 */
[----:B------:R-:W-:Y:S01]  /*cad0*/  FMUL.FTZ R162, R5, R162 ;  /* 0x000000a205a27220 */ /* 0x000fe20000410000 */
[----:B------:R-:W-:Y:S01]  /*cae0*/  F2FP.PACK_AB R148, R149, R148 ;  /* 0x000000949594723e */ /* 0x000fe200000000ff */
[----:B------:R-:W-:-:S02]  /*caf0*/  FMUL.FTZ R39, R5, R39 ;  /* 0x0000002705277220 */ /* 0x000fc40000410000 */
[----:B------:R-:W-:Y:S01]  /*cb00*/  FMUL.FTZ R38, R5, R38 ;  /* 0x0000002605267220 */ /* 0x000fe20000410000 */
[----:B------:R-:W-:Y:S01]  /*cb10*/  F2FP.PACK_AB R162, R163, R162 ;  /* 0x000000a2a3a2723e */ /* 0x000fe200000000ff */
[C---:B------:R-:W-:Y:S02]  /*cb20*/  FMUL.FTZ R43, R5.reuse, R43 ;  /* 0x0000002b052b7220 */ /* 0x040fe40000410000 */
[----:B------:R-:W-:Y:S01]  /*cb30*/  FMUL.FTZ R42, R5, R42 ;  /* 0x0000002a052a7220 */ /* 0x000fe20000410000 */
[----:B------:R-:W-:Y:S01]  /*cb40*/  F2FP.PACK_AB R38, R39, R38 ;  /* 0x000000262726723e */ /* 0x000fe200000000ff */
[C---:B------:R-:W-:Y:S02]  /*cb50*/  FMUL.FTZ R47, R5.reuse, R47 ;  /* 0x0000002f052f7220 */ /* 0x040fe40000410000 */
[----:B------:R-:W-:Y:S01]  /*cb60*/  FMUL.FTZ R46, R5, R46 ;  /* 0x0000002e052e7220 */ /* 0x000fe20000410000 */
[----:B------:R-:W-:Y:S01]  /*cb70*/  F2FP.PACK_AB R42, R43, R42 ;  /* 0x0000002a2b2a723e */ /* 0x000fe200000000ff */
[----:B------:R-:W-:-:S02]  /*cb80*/  FMUL.FTZ R51, R5, R51 ;  /* 0x0000003305337220 */ /* 0x000fc40000410000 */
[----:B------:R-:W-:Y:S01]  /*cb90*/  FMUL.FTZ R50, R5, R50 ;  /* 0x0000003205327220 */ /* 0x000fe20000410000 */
[----:B------:R-:W-:Y:S01]  /*cba0*/  F2FP.PACK_AB R46, R47, R46 ;  /* 0x0000002e2f2e723e */ /* 0x000fe200000000ff */
[C---:B------:R-:W-:Y:S02]  /*cbb0*/  FMUL.FTZ R55, R5.reuse, R55 ;  /* 0x0000003705377220 */ /* 0x040fe40000410000 */
[C---:B------:R-:W-:Y:S01]  /*cbc0*/  FMUL.FTZ R54, R5.reuse, R54 ;  /* 0x0000003605367220 */ /* 0x040fe20000410000 */
[----:B----4-:R-:W-:Y:S01]  /*cbd0*/  SHF.R.S32.HI R7, RZ, 0x1f, R4 ;  /* 0x0000001fff077819 */ /* 0x010fe20000011404 */
[----:B------:R-:W-:Y:S01]  /*cbe0*/  FMUL.FTZ R59, R5, R59 ;  /* 0x0000003b053b7220 */ /* 0x000fe20000410000 */
[----:B------:R-:W-:Y:S01]  /*cbf0*/  F2FP.PACK_AB R50, R51, R50 ;  /* 0x000000323332723e */ /* 0x000fe200000000ff */
[----:B------:R-:W-:Y:S01]  /*cc00*/  FMUL.FTZ R58, R5, R58 ;  /* 0x0000003a053a7220 */ /* 0x000fe20000410000 */
[----:B------:R-:W-:Y:S01]  /*cc10*/  LEA.HI R6, R7, R4, RZ, 0x2 ;  /* 0x0000000407067211 */ /* 0x000fe200078f10ff */
[----:B------:R-:W-:Y:S01]  /*cc20*/  FMUL.FTZ R63, R5, R63 ;  /* 0x0000003f053f7220 */ /* 0x000fe20000410000 */
[----:B------:R-:W-:Y:S01]  /*cc30*/  F2FP.PACK_AB R54, R55, R54 ;  /* 0x000000363736723e */ /* 0x000fe200000000ff */
[C---:B------:R-:W-:Y:S01]  /*cc40*/  FMUL.FTZ R62, R5.reuse, R62 ;  /* 0x0000003e053e7220 */ /* 0x040fe20000410000 */
[--C-:B------:R-:W-:Y:S01]  /*cc50*/  SHF.R.S32.HI R9, RZ, 0x2, R6.reuse ;  /* 0x00000002ff097819 */ /* 0x100fe20000011406 */
[C---:B------:R-:W-:Y:S01]  /*cc60*/  FMUL.FTZ R67, R5.reuse, R67 ;  /* 0x0000004305437220 */ /* 0x040fe20000410000 */
[----:B------:R-:W-:Y:S01]  /*cc70*/  SHF.R.S32.HI R8, RZ, 0x1f, R6 ;  /* 0x0000001fff087819 */ /* 0x000fe20000011406 */
[----:B------:R-:W-:Y:S01]  /*cc80*/  FMUL.FTZ R66, R5, R66 ;  /* 0x0000004205427220 */ /* 0x000fe20000410000 */
[----:B------:R-:W-:Y:S01]  /*cc90*/  F2FP.PACK_AB R58, R59, R58 ;  /* 0x0000003a3b3a723e */ /* 0x000fe200000000ff */
[C---:B------:R-:W-:Y:S01]  /*cca0*/  FMUL.FTZ R71, R5.reuse, R71 ;  /* 0x0000004705477220 */ /* 0x040fe20000410000 */
[----:B------:R-:W-:Y:S01]  /*ccb0*/  LEA.HI R8, R8, R9, RZ, 0x3 ;  /* 0x0000000908087211 */ /* 0x000fe200078f18ff */
[----:B------:R-:W-:Y:S01]  /*ccc0*/  FMUL.FTZ R70, R5, R70 ;  /* 0x0000004605467220 */ /* 0x000fe20000410000 */
[----:B------:R-:W-:Y:S01]  /*ccd0*/  F2FP.PACK_AB R62, R63, R62 ;  /* 0x0000003e3f3e723e */ /* 0x000fe200000000ff */
[C---:B------:R-:W-:Y:S01]  /*cce0*/  FMUL.FTZ R75, R5.reuse, R75 ;  /* 0x0000004b054b7220 */ /* 0x040fe20000410000 */
[----:B------:R-:W-:Y:S01]  /*ccf0*/  LOP3.LUT R8, R8, 0xfffffff8, RZ, 0xc0, !PT ;  /* 0xfffffff808087812 */ /* 0x000fe200078ec0ff */
[----:B------:R-:W-:Y:S01]  /*cd00*/  FMUL.FTZ R74, R5, R74 ;  /* 0x0000004a054a7220 */ /* 0x000fe20000410000 */
[----:B------:R-:W-:Y:S01]  /*cd10*/  F2FP.PACK_AB R66, R67, R66 ;  /* 0x000000424342723e */ /* 0x000fe200000000ff */
[----:B------:R-:W-:Y:S01]  /*cd20*/  FMUL.FTZ R79, R5, R79 ;  /* 0x0000004f054f7220 */ /* 0x000fe20000410000 */
[----:B------:R-:W-:Y:S01]  /*cd30*/  IADD3 R8, R9, -R8, RZ ;  /* 0x8000000809087210 */ /* 0x000fe20007ffe0ff */
[C---:B------:R-:W-:Y:S01]  /*cd40*/  FMUL.FTZ R78, R5.reuse, R78 ;  /* 0x0000004e054e7220 */ /* 0x040fe20000410000 */
[----:B------:R-:W-:Y:S01]  /*cd50*/  LOP3.LUT R9, R6, 0x3ffffffc, RZ, 0xc0, !PT ;  /* 0x3ffffffc06097812 */ /* 0x000fe200078ec0ff */
[C---:B------:R-:W-:Y:S01]  /*cd60*/  FMUL.FTZ R83, R5.reuse, R83 ;  /* 0x0000005305537220 */ /* 0x040fe20000410000 */
[----:B------:R-:W-:Y:S01]  /*cd70*/  SHF.L.U32 R10, R8, 0x6, RZ ;  /* 0x00000006080a7819 */ /* 0x000fe200000006ff */
[----:B------:R-:W-:Y:S01]  /*cd80*/  FMUL.FTZ R82, R5, R82 ;  /* 0x0000005205527220 */ /* 0x000fe20000410000 */
[----:B------:R-:W-:Y:S01]  /*cd90*/  IADD3 R9, -R9, R4, RZ ;  /* 0x0000000409097210 */ /* 0x000fe20007ffe1ff */
[C---:B------:R-:W-:Y:S01]  /*cda0*/  FMUL.FTZ R87, R5.reuse, R87 ;  /* 0x0000005705577220 */ /* 0x040fe20000410000 */
[----:B------:R-:W-:Y:S01]  /*cdb0*/  LOP3.LUT R10, R10, 0x1c0, RZ, 0xc0, !PT ;  /* 0x000001c00a0a7812 */ /* 0x000fe200078ec0ff */
[C---:B------:R-:W-:Y:S01]  /*cdc0*/  FMUL.FTZ R86, R5.reuse, R86 ;  /* 0x0000005605567220 */ /* 0x040fe20000410000 */
[----:B------:R-:W-:Y:S01]  /*cdd0*/  LOP3.LUT R11, R8, 0x1, RZ, 0xc0, !PT ;  /* 0x00000001080b7812 */ /* 0x000fe200078ec0ff */
[C---:B------:R-:W-:Y:S01]  /*cde0*/  FMUL.FTZ R91, R5.reuse, R91 ;  /* 0x0000005b055b7220 */ /* 0x040fe20000410000 */
[----:B------:R-:W-:Y:S01]  /*cdf0*/  LEA.HI R10, R10, R10, RZ, 0x1d ;  /* 0x0000000a0a0a7211 */ /* 0x000fe200078fe8ff */
[----:B------:R-:W-:Y:S01]  /*ce00*/  FMUL.FTZ R90, R5, R90 ;  /* 0x0000005a055a7220 */ /* 0x000fe20000410000 */
[----:B------:R-:W-:Y:S01]  /*ce10*/  ISETP.NE.U32.AND P0, PT, R11, 0x1, PT ;  /* 0x000000010b00780c */ /* 0x000fe20003f05070 */
[----:B------:R-:W-:Y:S01]  /*ce20*/  FMUL.FTZ R95, R5, R95 ;  /* 0x0000005f055f7220 */ /* 0x000fe20000410000 */
[----:B------:R-:W-:Y:S01]  /*ce30*/  F2FP.PACK_AB R70, R71, R70 ;  /* 0x000000464746723e */ /* 0x000fe200000000ff */
[C---:B------:R-:W-:Y:S01]  /*ce40*/  FMUL.FTZ R94, R5.reuse, R94 ;  /* 0x0000005e055e7220 */ /* 0x040fe20000410000 */
[----:B------:R-:W-:Y:S01]  /*ce50*/  R2P PR, R8, 0x6 ;  /* 0x0000000608007804 */ /* 0x000fe20000000000 */
[C---:B------:R-:W-:Y:S01]  /*ce60*/  FMUL.FTZ R99, R5.reuse, R99 ;  /* 0x0000006305637220 */ /* 0x040fe20000410000 */
[----:B------:R-:W-:Y:S01]  /*ce70*/  MOV R8, 0x20 ;  /* 0x0000002000087802 */ /* 0x000fe20000000f00 */
[----:B------:R-:W-:Y:S01]  /*ce80*/  FMUL.FTZ R98, R5, R98 ;  /* 0x0000006205627220 */ /* 0x000fe20000410000 */
[----:B------:R-:W-:Y:S01]  /*ce90*/  F2FP.PACK_AB R74, R75, R74 ;  /* 0x0000004a4b4a723e */ /* 0x000fe200000000ff */
[C---:B------:R-:W-:Y:S01]  /*cea0*/  FMUL.FTZ R103, R5.reuse, R103 ;  /* 0x0000006705677220 */ /* 0x040fe20000410000 */
[----:B------:R-:W-:Y:S01]  /*ceb0*/  SEL R8, R8, 0xffffffe0, !P1 ;  /* 0xffffffe008087807 */ /* 0x000fe20004800000 */
[----:B------:R-:W-:Y:S01]  /*cec0*/  FMUL.FTZ R102, R5, R102 ;  /* 0x0000006605667220 */ /* 0x000fe20000410000 */
[----:B------:R-:W-:Y:S01]  /*ced0*/  F2FP.PACK_AB R78, R79, R78 ;  /* 0x0000004e4f4e723e */ /* 0x000fe200000000ff */
        /* <DEDUP_REMOVED lines=46> */
[----:B------:R-:W-:Y:S01]  /*d1c0*/  LEA.HI R5, R7, R4, RZ, 0x5 ;  /* 0x0000000407057211 */ /* 0x000fe200078f28ff */
[----:B-1----:R-:W-:Y:S01]  /*d1d0*/  @P4 FMUL.FTZ R75, R2, 0.69314718246459960938 ;  /* 0x3f317218024b4820 */ /* 0x002fe20000410000 */
[----:B------:R-:W-:Y:S01]  /*d1e0*/  F2FP.PACK_AB R154, R155, R154 ;  /* 0x0000009a9b9a723e */ /* 0x000fe200000000ff */
[----:B---3--:R-:W-:Y:S01]  /*d1f0*/  @P3 FMUL.FTZ R0, R0, 0.69314718246459960938 ;  /* 0x3f31721800003820 */ /* 0x008fe20000410000 */
[----:B------:R-:W-:-:S02]  /*d200*/  SHF.R.S32.HI R6, RZ, 0x5, R5 ;  /* 0x00000005ff067819 */ /* 0x000fc40000011405 */
[----:B------:R-:W-:Y:S02]  /*d210*/  F2FP.PACK_AB R150, R151, R150 ;  /* 0x000000969796723e */ /* 0x000fe400000000ff */
[----:B------:R-:W-:Y:S02]  /*d220*/  LEA R9, R6, R9, 0x9 ;  /* 0x0000000906097211 */ /* 0x000fe400078e48ff */
[----:B------:R-:W-:Y:S02]  /*d230*/  LOP3.LUT R5, R5, 0xffffffe0, RZ, 0xc0, !PT ;  /* 0xffffffe005057812 */ /* 0x000fe400078ec0ff */
[----:B------:R-:W-:Y:S02]  /*d240*/  LEA R9, R9, R10, 0x1 ;  /* 0x0000000a09097211 */ /* 0x000fe400078e08ff */
[----:B------:R-:W-:Y:S02]  /*d250*/  MOV R10, 0x40 ;  /* 0x00000040000a7802 */ /* 0x000fe40000000f00 */
[----:B------:R-:W-:-:S02]  /*d260*/  SHF.L.U32 R9, R9, 0x1, RZ ;  /* 0x0000000109097819 */ /* 0x000fc400000006ff */
[----:B------:R-:W-:Y:S02]  /*d270*/  SEL R10, R10, 0xffffffc0, !P2 ;  /* 0xffffffc00a0a7807 */ /* 0x000fe40005000000 */
[C---:B------:R-:W-:Y:S01]  /*d280*/  IADD3 R11, R9.reuse, -0x10, RZ ;  /* 0xfffffff0090b7810 */ /* 0x040fe20007ffe0ff */
[----:B------:R-:W-:Y:S01]  /*d290*/  STS [R9], R160 ;  /* 0x000000a009007388 */ /* 0x000fe20000000800 */
[C---:B------:R-:W-:Y:S02]  /*d2a0*/  @P0 IADD3 R11, R9.reuse, 0x10, RZ ;  /* 0x00000010090b0810 */ /* 0x040fe40007ffe0ff */
[C---:B------:R-:W-:Y:S01]  /*d2b0*/  IADD3 R13, R9.reuse, R8, RZ ;  /* 0x00000008090d7210 */ /* 0x040fe20007ffe0ff */
[----:B------:R-:W-:Y:S01]  /*d2c0*/  STS [R9+0x400], R162 ;  /* 0x000400a209007388 */ /* 0x000fe20000000800 */
[-C--:B------:R-:W-:Y:S02]  /*d2d0*/  IADD3 R15, R8, R11.reuse, RZ ;  /* 0x0000000b080f7210 */ /* 0x080fe40007ffe0ff */
[----:B------:R-:W-:Y:S01]  /*d2e0*/  IADD3 R17, R9, R10, RZ ;  /* 0x0000000a09117210 */ /* 0x000fe20007ffe0ff */
[----:B------:R-:W-:Y:S01]  /*d2f0*/  STS [R11], R36 ;  /* 0x000000240b007388 */ /* 0x000fe20000000800 */
[----:B------:R-:W-:-:S02]  /*d300*/  IADD3 R19, R10, R11, RZ ;  /* 0x0000000b0a137210 */ /* 0x000fc40007ffe0ff */
[-C--:B------:R-:W-:Y:S01]  /*d310*/  IADD3 R21, R13, R10.reuse, RZ ;  /* 0x0000000a0d157210 */ /* 0x080fe20007ffe0ff */
[----:B------:R-:W-:Y:S01]  /*d320*/  STS [R11+0x400], R38 ;  /* 0x000400260b007388 */ /* 0x000fe20000000800 */
[----:B------:R-:W-:Y:S02]  /*d330*/  IADD3 R23, R15, R10, RZ ;  /* 0x0000000a0f177210 */ /* 0x000fe40007ffe0ff */
[----:B------:R-:W-:Y:S01]  /*d340*/  IADD3 R5, -R5, R4, RZ ;  /* 0x0000000405057210 */ /* 0x000fe20007ffe1ff */
[----:B------:R-:W-:Y:S01]  /*d350*/  STS [R13], R40 ;  /* 0x000000280d007388 */ /* 0x000fe20000000800 */
[----:B------:R-:W-:Y:S02]  /*d360*/  SHF.R.S32.HI R73, RZ, 0x1f, R6 ;  /* 0x0000001fff497819 */ /* 0x000fe40000011406 */
[----:B------:R-:W-:Y:S01]  /*d370*/  LOP3.LUT P0, RZ, R5, 0x3, RZ, 0xc0, !PT ;  /* 0x0000000305ff7812 */ /* 0x000fe2000780c0ff */
[----:B------:R-:W-:Y:S01]  /*d380*/  STS [R13+0x400], R42 ;  /* 0x0004002a0d007388 */ /* 0x000fe20000000800 */
[----:B------:R-:W-:-:S03]  /*d390*/  LEA.HI R73, R73, R6, RZ, 0x2 ;  /* 0x0000000649497211 */ /* 0x000fc600078f10ff */
[----:B------:R-:W-:Y:S01]  /*d3a0*/  STS [R15], R44 ;  /* 0x0000002c0f007388 */ /* 0x000fe20000000800 */
[----:B------:R-:W-:-:S03]  /*d3b0*/  LOP3.LUT R73, R73, 0xffffffc, RZ, 0xc0, !PT ;  /* 0x0ffffffc49497812 */ /* 0x000fc600078ec0ff */
[----:B------:R-:W-:Y:S01]  /*d3c0*/  STS [R15+0x400], R46 ;  /* 0x0004002e0f007388 */ /* 0x000fe20000000800 */
[----:B------:R-:W-:Y:S02]  /*d3d0*/  IADD3 R6, -R73, R6, RZ ;  /* 0x0000000649067210 */ /* 0x000fe40007ffe1ff */
[----:B------:R-:W-:Y:S01]  /*d3e0*/  MOV R73, 0x7f800000 ;  /* 0x7f80000000497802 */ /* 0x000fe20000000f00 */
[----:B------:R-:W-:Y:S01]  /*d3f0*/  STS [R17], R48 ;  /* 0x0000003011007388 */ /* 0x000fe20000000800 */
[----:B------:R-:W-:-:S03]  /*d400*/  @P3 FFMA.FTZ R73, R3, c[0x0][0x238], R0 ;  /* 0x00008e0003493a23 */ /* 0x000fc60000010000 */
[----:B------:R-:W-:Y:S04]  /*d410*/  STS [R17+0x400], R50 ;  /* 0x0004003211007388 */ /* 0x000fe80000000800 */
[----:B------:R-:W-:Y:S04]  /*d420*/  STS [R19], R52 ;  /* 0x0000003413007388 */ /* 0x000fe80000000800 */
[----:B------:R-:W-:Y:S04]  /*d430*/  STS [R19+0x400], R54 ;  /* 0x0004003613007388 */ /* 0x000fe80000000800 */
[----:B------:R-:W-:Y:S04]  /*d440*/  STS [R21], R56 ;  /* 0x0000003815007388 */ /* 0x000fe80000000800 */
[----:B------:R-:W-:Y:S04]  /*d450*/  STS [R21+0x400], R58 ;  /* 0x0004003a15007388 */ /* 0x000fe80000000800 */
[----:B------:R-:W-:Y:S04]  /*d460*/  STS [R23], R60 ;  /* 0x0000003c17007388 */ /* 0x000fe80000000800 */
[----:B------:R-:W-:Y:S04]  /*d470*/  STS [R23+0x400], R62 ;  /* 0x0004003e17007388 */ /* 0x000fe80000000800 */
[----:B------:R-:W-:Y:S04]  /*d480*/  STS [R9+0x2000], R64 ;  /* 0x0020004009007388 */ /* 0x000fe80000000800 */
[----:B------:R-:W-:Y:S04]  /*d490*/  STS [R9+0x2400], R66 ;  /* 0x0024004209007388 */ /* 0x000fe80000000800 */
[----:B------:R-:W-:Y:S04]  /*d4a0*/  STS [R11+0x2000], R68 ;  /* 0x002000440b007388 */ /* 0x000fe80000000800 */
[----:B------:R-:W-:Y:S04]  /*d4b0*/  STS [R11+0x2400], R70 ;  /* 0x002400460b007388 */ /* 0x000fe80000000800 */
[----:B------:R1:W-:Y:S04]  /*d4c0*/  STS [R13+0x2000], R72 ;  /* 0x002000480d007388 */ /* 0x0003e80000000800 */
[----:B------:R2:W-:Y:S04]  /*d4d0*/  STS [R13+0x2400], R74 ;  /* 0x0024004a0d007388 */ /* 0x0005e80000000800 */
[----:B------:R2:W-:Y:S04]  /*d4e0*/  STS [R15+0x2000], R76 ;  /* 0x0020004c0f007388 */ /* 0x0005e80000000800 */
[----:B------:R2:W-:Y:S04]  /*d4f0*/  STS [R15+0x2400], R78 ;  /* 0x0024004e0f007388 */ /* 0x0005e80000000800 */
[----:B------:R2:W-:Y:S04]  /*d500*/  STS [R17+0x2000], R80 ;  /* 0x0020005011007388 */ /* 0x0005e80000000800 */
[----:B------:R2:W-:Y:S04]  /*d510*/  STS [R17+0x2400], R82 ;  /* 0x0024005211007388 */ /* 0x0005e80000000800 */
[----:B------:R2:W-:Y:S01]  /*d520*/  STS [R19+0x2000], R84 ;  /* 0x0020005413007388 */ /* 0x0005e20000000800 */
[----:B-1----:R-:W-:-:S03]  /*d530*/  SHF.R.S32.HI R72, RZ, 0x1f, R5 ;  /* 0x0000001fff487819 */ /* 0x002fc60000011405 */
[----:B------:R2:W-:Y:S01]  /*d540*/  STS [R19+0x2400], R86 ;  /* 0x0024005613007388 */ /* 0x0005e20000000800 */
[----:B------:R-:W-:Y:S02]  /*d550*/  LEA.HI R5, R72, R5, RZ, 0x2 ;  /* 0x0000000548057211 */ /* 0x000fe400078f10ff */
[----:B------:R-:W-:Y:S01]  /*d560*/  MOV R72, 0x7f800000 ;  /* 0x7f80000000487802 */ /* 0x000fe20000000f00 */
[----:B------:R2:W-:Y:S01]  /*d570*/  STS [R21+0x2000], R88 ;  /* 0x0020005815007388 */ /* 0x0005e20000000800 */
[----:B------:R-:W-:Y:S01]  /*d580*/  SHF.R.S32.HI R5, RZ, 0x2, R5 ;  /* 0x00000002ff057819 */ /* 0x000fe20000011405 */
[----:B------:R-:W-:Y:S02]  /*d590*/  @P4 FFMA.FTZ R72, R164, c[0x0][0x238], R75 ;  /* 0x00008e00a4484a23 */ /* 0x000fe4000001004b */
[----:B------:R2:W-:Y:S01]  /*d5a0*/  STS [R21+0x2400], R90 ;  /* 0x0024005a15007388 */ /* 0x0005e20000000800 */
[----:B------:R-:W-:-:S03]  /*d5b0*/  LEA R5, R6, R5, 0x4 ;  /* 0x0000000506057211 */ /* 0x000fc600078e20ff */
[----:B------:R2:W-:Y:S04]  /*d5c0*/  STS [R23+0x2000], R92 ;  /* 0x0020005c17007388 */ /* 0x0005e80000000800 */
        /* <DEDUP_REMOVED lines=33> */
[----:B------:R-:W-:Y:S06]  /*d7e0*/  BAR.SYNC.DEFER_BLOCKING 0x0 ;  /* 0x0000000000007b1d */ /* 0x000fec0000010000 */
[----:B------:R2:W1:Y:S04]  /*d7f0*/  LDS.128 R64, [R238] ;  /* 0x00000000ee407984 */ /* 0x0004680000000c00 */
[----:B------:R2:W3:Y:S04]  /*d800*/  LDS.128 R60, [R238+0x800] ;  /* 0x00080000ee3c7984 */ /* 0x0004e80000000c00 */
[----:B------:R2:W4:Y:S04]  /*d810*/  LDS.128 R56, [R238+0x1000] ;  /* 0x00100000ee387984 */ /* 0x0005280000000c00 */
[----:B------:R2:W1:Y:S04]  /*d820*/  LDS.128 R52, [R238+0x1800] ;  /* 0x00180000ee347984 */ /* 0x0004680000000c00 */
        /* <DEDUP_REMOVED lines=11> */
[----:B------:R2:W1:Y:S01]  /*d8e0*/  LDS.128 R68, [R238+0x7800] ;  /* 0x00780000ee447984 */ /* 0x0004620000000c00 */
[----:B------:R-:W-:Y:S05]  /*d8f0*/  @P0 BRA `(.L_x_727) ;  /* 0x000000c000000947 */ /* 0x000fea0003800000 */
[----:B---34-:R-:W3:Y:S01]  /*d900*/  S2UR UR6, SR_CTAID.X ;  /* 0x00000000000679c3 */ /* 0x018ee20000002500 */
[----:B------:R-:W-:-:S02]  /*d910*/  IADD3 R2, R5, 0x8, RZ ;  /* 0x0000000805027810 */ /* 0x000fc40007ffe0ff */
[----:B------:R-:W-:Y:S02]  /*d920*/  ISETP.GE.AND P2, PT, R5, UR18, PT ;  /* 0x0000001205007c0c */ /* 0x000fe4000bf46270 */
[----:B------:R-:W-:Y:S01]  /*d930*/  ISETP.GE.AND P1, PT, R2, UR18, PT ;  /* 0x0000001202007c0c */ /* 0x000fe2000bf26270 */
[----:B---3--:R-:W-:-:S04]  /*d940*/  ULEA UR6, UR6, UR5, 0x6 ;  /* 0x0000000506067291 */ /* 0x008fc8000f8e303f */
[----:B------:R-:W-:Y:S02]  /*d950*/  USHF.R.S32.HI UR4, URZ, 0x1f, UR6 ;  /* 0x0000001f3f047899 */ /* 0x000fe40008011406 */
[----:B------:R-:W-:-:S04]  /*d960*/  IADD3 R0, P0, R5, UR6, RZ ;  /* 0x0000000605007c10 */ /* 0x000fc8000ff1e0ff */
[----:B------:R-:W-:Y:S02]  /*d970*/  LEA.HI.X.SX32 R5, R5, UR4, 0x1, P0 ;  /* 0x0000000405057c11 */ /* 0x000fe400080f0eff */
[----:B------:R-:W-:-:S04]  /*d980*/  LEA R2, P0, R0, c[0x0][0x200], 0x2 ;  /* 0x0000800000027a11 */ /* 0x000fc800078010ff */
[----:B------:R-:W-:-:S05]  /*d990*/  LEA.HI.X R3, R0, c[0x0][0x204], R5, 0x2, P0 ;  /* 0x0000810000037a11 */ /* 0x000fca00000f1405 */
[----:B------:R3:W-:Y:S04]  /*d9a0*/  @!P2 STG.E [R2.64], R72 ;  /* 0x000000480200a986 */ /* 0x0007e8000c10191e */
[----:B------:R3:W-:Y:S02]  /*d9b0*/  @!P1 STG.E [R2.64+0x20], R73 ;  /* 0x0000204902009986 */ /* 0x0007e4000c10191e */
.L_x_727:
[----:B---34-:R-:W-:Y:S05]  /*d9c0*/  BSYNC B0 ;  /* 0x0000000000007941 */ /* 0x018fea0003800000 */
.L_x_726:
[----:B------:R-:W3:Y:S01]  /*d9d0*/  S2R R3, SR_CTAID.X ;  /* 0x0000000000037919 */ /* 0x000ee20000002500 */
[----:B------:R-:W-:Y:S01]  /*d9e0*/  SHF.R.S32.HI R241, RZ, 0x1f, R240 ;  /* 0x0000001ffff17819 */ /* 0x000fe200000114f0 */
[----:B------:R-:W-:Y:S01]  /*d9f0*/  USHF.R.S32.HI UR6, URZ, 0x1f, UR11 ;  /* 0x0000001f3f067899 */ /* 0x000fe2000801140b */
[----:B------:R-:W-:Y:S01]  /*da00*/  LEA.HI R4, R7, R4, RZ, 0x3 ;  /* 0x0000000407047211 */ /* 0x000fe200078f18ff */
[----:B------:R-:W4:Y:S01]  /*da10*/  S2R R0, SR_TID.X ;  /* 0x0000000000007919 */ /* 0x000f220000002100 */
[----:B------:R-:W-:Y:S01]  /*da20*/  ULDC.64 UR4, c[0x0][0x1f0] ;  /* 0x00007c0000047ab9 */ /* 0x000fe20000000a00 */
[----:B------:R-:W-:Y:S01]  /*da30*/  BSSY B0, `(.L_x_728) ;  /* 0x0000024000007945 */ /* 0x000fe20003800000 */
[----:B------:R-:W-:Y:S01]  /*da40*/  SHF.R.S32.HI R4, RZ, 0x3, R4 ;  /* 0x00000003ff047819 */ /* 0x000fe20000011404 */
[----:B------:R-:W-:-:S04]  /*da50*/  UIMAD UR4, UR6, UR4, URZ ;  /* 0x00000004060472a4 */ /* 0x000fc8000f8e023f */
[----:B------:R-:W-:Y:S01]  /*da60*/  UIMAD UR4, UR11, UR5, UR4 ;  /* 0x000000050b0472a4 */ /* 0x000fe2000f8e0204 */
[----:B---3--:R-:W-:-:S04]  /*da70*/  IMAD.SHL.U32 R3, R3, 0x40, RZ ;  /* 0x0000004003037824 */ /* 0x008fc800078e00ff */
[----:B------:R-:W-:Y:S01]  /*da80*/  IMAD.WIDE.U32 R72, R3, c[0x0][0x1e8], R240 ;  /* 0x00007a0003487a25 */ /* 0x000fe200078e00f0 */
[----:B------:R-:W-:Y:S02]  /*da90*/  SHF.R.S32.HI R2, RZ, 0x1f, R3 ;  /* 0x0000001fff027819 */ /* 0x000fe40000011403 */
[----:B----4-:R-:W-:Y:S02]  /*daa0*/  SHF.R.S32.HI R5, RZ, 0x1f, R0 ;  /* 0x0000001fff057819 */ /* 0x010fe40000011400 */
[----:B------:R-:W-:Y:S01]  /*dab0*/  IADD3 R6, P0, R72, UR8, RZ ;  /* 0x0000000848067c10 */ /* 0x000fe2000ff1e0ff */
[----:B------:R-:W-:Y:S01]  /*dac0*/  IMAD R2, R2, c[0x0][0x1e8], RZ ;  /* 0x00007a0002027a24 */ /* 0x000fe200078e02ff */
[----:B------:R-:W-:-:S03]  /*dad0*/  LEA.HI R5, R5, R0, RZ, 0x3 ;  /* 0x0000000005057211 */ /* 0x000fc600078f18ff */
[C---:B------:R-:W-:Y:S01]  /*dae0*/  IMAD R2, R3.reuse, c[0x0][0x1ec], R2 ;  /* 0x00007b0003027a24 */ /* 0x040fe200078e0202 */
[----:B------:R-:W-:Y:S02]  /*daf0*/  IADD3 R3, -R3, UR27, RZ ;  /* 0x0000001b03037c10 */ /* 0x000fe4000fffe1ff */
[----:B------:R-:W-:Y:S02]  /*db00*/  SHF.R.S32.HI R0, RZ, 0x3, R5 ;  /* 0x00000003ff007819 */ /* 0x000fe40000011405 */
[----:B------:R-:W-:Y:S01]  /*db10*/  IADD3.X R7, R73, UR7, R2, P0, !PT ;  /* 0x0000000749077c10 */ /* 0x000fe200087fe402 */
[----:B------:R-:W-:Y:S01]  /*db20*/  IMAD.U32 R2, RZ, RZ, UR11 ;  /* 0x0000000bff027e24 */ /* 0x000fe2000f8e00ff */
[----:B------:R-:W-:Y:S02]  /*db30*/  ISETP.GE.AND P0, PT, R4, R3, PT ;  /* 0x000000030400720c */ /* 0x000fe40003f06270 */
[----:B------:R-:W-:Y:S01]  /*db40*/  SHF.R.S32.HI R0, RZ, 0x1f, R0 ;  /* 0x0000001fff007819 */ /* 0x000fe20000011400 */
[----:B------:R-:W-:-:S05]  /*db50*/  IMAD.WIDE.U32 R6, R2, c[0x0][0x1f0], R6 ;  /* 0x00007c0002067a25 */ /* 0x000fca00078e0006 */
[----:B------:R-:W-:-:S05]  /*db60*/  IADD3 R73, R7, UR4, RZ ;  /* 0x0000000407497c10 */ /* 0x000fca000fffe0ff */
[----:B------:R-:W-:Y:S05]  /*db70*/  @P0 BRA `(.L_x_729) ;  /* 0x000000f000000947 */ /* 0x000fea0003800000 */
[----:B------:R-:W-:Y:S01]  /*db80*/  IMAD R3, R0, c[0x0][0x1e8], RZ ;  /* 0x00007a0000037a24 */ /* 0x000fe200078e02ff */
[----:B------:R-:W-:Y:S01]  /*db90*/  ISETP.GE.AND P3, PT, R240, c[0x0][0x220], PT ;  /* 0x00008800f0007a0c */ /* 0x000fe20003f66270 */
[----:B------:R-:W-:Y:S01]  /*dba0*/  IMAD.MOV.U32 R72, RZ, RZ, R6 ;  /* 0x000000ffff487224 */ /* 0x000fe200078e0006 */
[----:B------:R-:W-:Y:S01]  /*dbb0*/  ISETP.GE.AND P2, PT, R237, c[0x0][0x220], PT ;  /* 0x00008800ed007a0c */ /* 0x000fe20003f46270 */
[----:B------:R-:W-:Y:S01]  /*dbc0*/  IMAD R2, R4, c[0x0][0x1ec], R3 ;  /* 0x00007b0004027a24 */ /* 0x000fe200078e0203 */
[----:B------:R-:W-:Y:S01]  /*dbd0*/  ISETP.GE.AND P1, PT, R236, c[0x0][0x220], PT ;  /* 0x00008800ec007a0c */ /* 0x000fe20003f26270 */
[----:B--2---:R-:W-:Y:S01]  /*dbe0*/  IMAD.WIDE.U32 R74, R4, c[0x0][0x1e8], R72 ;  /* 0x00007a00044a7a25 */ /* 0x004fe200078e0048 */
[----:B------:R-:W-:-:S03]  /*dbf0*/  ISETP.GE.AND P0, PT, R235, c[0x0][0x220], PT ;  /* 0x00008800eb007a0c */ /* 0x000fc60003f06270 */
[----:B------:R-:W-:Y:S01]  /*dc00*/  IMAD.IADD R2, R2, 0x1, R75 ;  /* 0x0000000102027824 */ /* 0x000fe200078e024b */
[----:B------:R-:W-:-:S04]  /*dc10*/  LEA R76, P4, R74, c[0x0][0x1d0], 0x1 ;  /* 0x000074004a4c7a11 */ /* 0x000fc800078808ff */
[----:B------:R-:W-:-:S05]  /*dc20*/  LEA.HI.X R77, R74, c[0x0][0x1d4], R2, 0x1, P4 ;  /* 0x000075004a4d7a11 */ /* 0x000fca00020f0c02 */
[----:B-1----:R1:W-:Y:S04]  /*dc30*/  @!P3 STG.E.128 [R76.64], R64 ;  /* 0x000000404c00b986 */ /* 0x0023e8000c101d1e */
[----:B------:R1:W-:Y:S04]  /*dc40*/  @!P2 STG.E.128 [R76.64+0x80], R48 ;  /* 0x000080304c00a986 */ /* 0x0003e8000c101d1e */
[----:B------:R1:W-:Y:S04]  /*dc50*/  @!P1 STG.E.128 [R76.64+0x100], R32 ;  /* 0x000100204c009986 */ /* 0x0003e8000c101d1e */
[----:B------:R1:W-:Y:S02]  /*dc60*/  @!P0 STG.E.128 [R76.64+0x180], R16 ;  /* 0x000180104c008986 */ /* 0x0003e4000c101d1e */
.L_x_729:
[----:B------:R-:W-:Y:S05]  /*dc70*/  BSYNC B0 ;  /* 0x0000000000007941 */ /* 0x000fea0003800000 */
.L_x_728:
[----:B------:R-:W-:Y:S01]  /*dc80*/  IADD3 R2, R4, 0x10, RZ ;  /* 0x0000001004027810 */ /* 0x000fe20007ffe0ff */
[----:B------:R-:W-:Y:S03]  /*dc90*/  BSSY B0, `(.L_x_730) ;  /* 0x0000015000007945 */ /* 0x000fe60003800000 */
[----:B------:R-:W-:-:S13]  /*dca0*/  ISETP.GE.AND P0, PT, R2, UR18, PT ;  /* 0x0000001202007c0c */ /* 0x000fda000bf06270 */
[----:B------:R-:W-:Y:S05]  /*dcb0*/  @P0 BRA `(.L_x_731) ;  /* 0x0000012000000947 */ /* 0x000fea0003800000 */
[----:B------:R-:W-:Y:S01]  /*dcc0*/  IADD3 R3, P0, R4, 0x10, RZ ;  /* 0x0000001004037810 */ /* 0x000fe20007f1e0ff */
[----:B-1----:R-:W-:Y:S01]  /*dcd0*/  IMAD.MOV.U32 R16, RZ, RZ, R6 ;  /* 0x000000ffff107224 */ /* 0x002fe200078e0006 */
[----:B------:R-:W-:Y:S01]  /*dce0*/  ISETP.GE.AND P3, PT, R240, c[0x0][0x220], PT ;  /* 0x00008800f0007a0c */ /* 0x000fe20003f66270 */
[----:B--2---:R-:W-:Y:S01]  /*dcf0*/  IMAD.MOV.U32 R17, RZ, RZ, R73 ;  /* 0x000000ffff117224 */ /* 0x004fe200078e0049 */
        /* <DEDUP_REMOVED lines=10> */
[----:B------:R1:W-:Y:S04]  /*dda0*/  @!P3 STG.E.128 [R18.64], R60 ;  /* 0x0000003c1200b986 */ /* 0x0003e8000c101d1e */
[----:B------:R1:W-:Y:S04]  /*ddb0*/  @!P2 STG.E.128 [R18.64+0x80], R44 ;  /* 0x0000802c1200a986 */ /* 0x0003e8000c101d1e */
[----:B------:R1:W-:Y:S04]  /*ddc0*/  @!P1 STG.E.128 [R18.64+0x100], R28 ;  /* 0x0001001c12009986 */ /* 0x0003e8000c101d1e */
[----:B------:R1:W-:Y:S02]  /*ddd0*/  @!P0 STG.E.128 [R18.64+0x180], R12 ;  /* 0x0001800c12008986 */ /* 0x0003e4000c101d1e */
.L_x_731:
[----:B------:R-:W-:Y:S05]  /*dde0*/  BSYNC B0 ;  /* 0x0000000000007941 */ /* 0x000fea0003800000 */
.L_x_730:
        /* <DEDUP_REMOVED lines=22> */
.L_x_733:
[----:B------:R-:W-:Y:S05]  /*df50*/  BSYNC B0 ;  /* 0x0000000000007941 */ /* 0x000fea0003800000 */
.L_x_732:
[----:B------:R-:W-:-:S04]  /*df60*/  IADD3 R2, R4, 0x30, RZ ;  /* 0x0000003004027810 */ /* 0x000fc80007ffe0ff */
[----:B------:R-:W-:-:S13]  /*df70*/  ISETP.GE.AND P0, PT, R2, UR18, PT ;  /* 0x0000001202007c0c */ /* 0x000fda000bf06270 */
[----:B------:R-:W-:Y:S05]  /*df80*/  @P0 EXIT ;  /* 0x000000000000094d */ /* 0x000fea0003800000 */
[----:B------:R-:W-:Y:S01]  /*df90*/  IADD3 R4, P0, R4, 0x30, RZ ;  /* 0x0000003004047810 */ /* 0x000fe20007f1e0ff */
[----:B------:R-:W-:Y:S01]  /*dfa0*/  IMAD.MOV.U32 R7, RZ, RZ, R73 ;  /* 0x000000ffff077224 */ /* 0x000fe200078e0049 */
[----:B------:R-:W-:Y:S02]  /*dfb0*/  ISETP.GE.AND P2, PT, R240, c[0x0][0x220], PT ;  /* 0x00008800f0007a0c */ /* 0x000fe40003f46270 */
[----:B------:R-:W-:Y:S01]  /*dfc0*/  ISETP.GE.AND P1, PT, R237, c[0x0][0x220], PT ;  /* 0x00008800ed007a0c */ /* 0x000fe20003f26270 */
[----:B------:R-:W-:Y:S01]  /*dfd0*/  IMAD.X R3, RZ, RZ, R0, P0 ;  /* 0x000000ffff037224 */ /* 0x000fe200000e0600 */
[----:B------:R-:W-:Y:S01]  /*dfe0*/  ISETP.GE.AND P0, PT, R236, c[0x0][0x220], PT ;  /* 0x00008800ec007a0c */ /* 0x000fe20003f06270 */
[----:B------:R-:W-:-:S04]  /*dff0*/  IMAD.WIDE.U32 R6, R4, c[0x0][0x1e8], R6 ;  /* 0x00007a0004067a25 */ /* 0x000fc800078e0006 */
[----:B------:R-:W-:Y:S01]  /*e000*/  IMAD R3, R3, c[0x0][0x1e8], RZ ;  /* 0x00007a0003037a24 */ /* 0x000fe200078e02ff */
[----:B------:R-:W-:-:S03]  /*e010*/  LEA R2, P3, R6, c[0x0][0x1d0], 0x1 ;  /* 0x0000740006027a11 */ /* 0x000fc600078608ff */
[----:B------:R-:W-:-:S04]  /*e020*/  IMAD R3, R4, c[0x0][0x1ec], R3 ;  /* 0x00007b0004037a24 */ /* 0x000fc800078e0203 */
[----:B------:R-:W-:-:S05]  /*e030*/  IMAD.IADD R3, R3, 0x1, R7 ;  /* 0x0000000103037824 */ /* 0x000fca00078e0207 */
[----:B------:R-:W-:-:S05]  /*e040*/  LEA.HI.X R3, R6, c[0x0][0x1d4], R3, 0x1, P3 ;  /* 0x0000750006037a11 */ /* 0x000fca00018f0c03 */
[----:B-1----:R1:W-:Y:S01]  /*e050*/  @!P0 STG.E.128 [R2.64+0x100], R20 ;  /* 0x0001001402008986 */ /* 0x0023e2000c101d1e */
[----:B------:R-:W-:-:S03]  /*e060*/  ISETP.GE.AND P0, PT, R235, c[0x0][0x220], PT ;  /* 0x00008800eb007a0c */ /* 0x000fc60003f06270 */
[----:B------:R1:W-:Y:S04]  /*e070*/  @!P2 STG.E.128 [R2.64], R52 ;  /* 0x000000340200a986 */ /* 0x0003e8000c101d1e */
[----:B------:R1:W-:Y:S06]  /*e080*/  @!P1 STG.E.128 [R2.64+0x80], R36 ;  /* 0x0000802402009986 */ /* 0x0003ec000c101d1e */
[----:B------:R-:W-:Y:S05]  /*e090*/  @P0 EXIT ;  /* 0x000000000000094d */ /* 0x000fea0003800000 */
[----:B------:R-:W-:Y:S01]  /*e0a0*/  STG.E.128 [R2.64+0x180], R68 ;  /* 0x0001804402007986 */ /* 0x000fe2000c101d1e */
[----:B------:R-:W-:Y:S05]  /*e0b0*/  EXIT ;  /* 0x000000000000794d */ /* 0x000fea0003800000 */
.L_x_734:
        /* <DEDUP_REMOVED lines=12> */
.L_x_8780:


//--------------------- .text._ZN5flash24flash_fwd_splitkv_kernelI23Flash_fwd_kernel_traitsILi256ELi64ELi64ELi4ELb0ELb0EN7cutlass6half_tE19Flash_kernel_traitsILi256ELi64ELi64ELi4ES3_EELb0ELb0ELb0ELb0ELb0ELb1ELb0ELb0EEEvNS_16Flash_fwd_paramsE --------------------------
	.section	.text._ZN5flash24flash_fwd_splitkv_kernelI23Flash_fwd_kernel_traitsILi256ELi64ELi64ELi4ELb0ELb0EN7cutlass6half_tE19Flash_kernel_traitsILi256ELi64ELi64ELi4ES3_EELb0ELb0ELb0ELb0ELb0ELb1ELb0ELb0EEEvNS_16Flash_fwd_paramsE,"ax",@progbits
	.sectioninfo	@"SHI_REGISTERS=255"
	.align	128
        .global         _ZN5flash24flash_fwd_splitkv_kernelI23Flash_fwd_kernel_traitsILi256ELi64ELi64ELi4ELb0ELb0EN7cutlass6half_tE19Flash_kernel_traitsILi256ELi64ELi64ELi4ES3_EELb0ELb0ELb0ELb0ELb0ELb1ELb0ELb0EEEvNS_16Flash_fwd_paramsE
        .type           _ZN5flash24flash_fwd_splitkv_kernelI23Flash_fwd_kernel_traitsILi256ELi64ELi64ELi4ELb0ELb0EN7cutlass6half_tE19Flash_kernel_traitsILi256ELi64ELi64ELi4ES3_EELb0ELb0ELb0ELb0ELb0ELb1ELb0ELb0EEEvNS_16Flash_fwd_paramsE,@function
        .size           _ZN5flash24flash_fwd_splitkv_kernelI23Flash_fwd_kernel_traitsILi256ELi64ELi64ELi4ELb0ELb0EN7cutlass6half_tE19Flash_kernel_traitsILi256ELi64ELi64ELi4ES3_EELb0ELb0ELb0ELb0ELb0ELb1ELb0ELb0EEEvNS_16Flash_fwd_paramsE,(.L_x_8781 - _ZN5flash24flash_fwd_splitkv_kernelI23Flash_fwd_kernel_traitsILi256ELi64ELi64ELi4ELb0ELb0EN7cutlass6half_tE19Flash_kernel_traitsILi256ELi64ELi64ELi4ES3_EELb0ELb0ELb0ELb0ELb0ELb1ELb0ELb0EEEvNS_16Flash_fwd_paramsE)
        .other          _ZN5flash24flash_fwd_splitkv_kernelI23Flash_fwd_kernel_traitsILi256ELi64ELi64ELi4ELb0ELb0EN7cutlass6half_tE19Flash_kernel_traitsILi256ELi64ELi64ELi4ES3_EELb0ELb0ELb0ELb0ELb0ELb1ELb0ELb0EEEvNS_16Flash_fwd_paramsE,@"STO_CUDA_ENTRY STV_DEFAULT"
_ZN5flash24flash_fwd_splitkv_kernelI23Flash_fwd_kernel_traitsILi256ELi64ELi64ELi4ELb0ELb0EN7cutlass6half_tE19Flash_kernel_traitsILi256ELi64ELi64ELi4ES3_EELb0ELb0ELb0ELb0ELb0ELb1ELb0ELb0EEEvNS_16Flash_fwd_paramsE:
.text._ZN5flash24flash_fwd_splitkv_kernelI23Flash_fwd_kernel_traitsILi256ELi64ELi64ELi4ELb0ELb0EN7cutlass6half_tE19Flash_kernel_traitsILi256ELi64ELi64ELi4ES3_EELb0ELb0ELb0ELb0ELb0ELb1ELb0ELb0EEEvNS_16Flash_fwd_paramsE:
[----:B------:R-:W-:Y:S02]  /*0000*/  MOV R1, c[0x0][0x28] ;  /* 0x00000a0000017a02 */ /* 0x000fe40000000f00 */
[----:B------:R-:W1:Y:S01]  /*0010*/  S2UR UR11, SR_CTAID.Y ;  /* 0x00000000000b79c3 */ /* 0x000e620000002600 */
[----:B------:R-:W-:Y:S01]  /*0020*/  ULDC.64 UR4, c[0x0][0x240] ;  /* 0x0000900000047ab9 */ /* 0x000fe20000000a00 */
[----:B------:R-:W-:Y:S01]  /*0030*/  IADD3 R1, R1, -0x8, RZ ;  /* 0xfffffff801017810 */ /* 0x000fe20007ffe0ff */
        /* <DEDUP_REMOVED lines=23> */
[----:B------:R-:W-:Y:S02]  /*01b0*/  IMAD.U32 R2, RZ, RZ, UR4 ;  /* 0x00000004ff027e24 */ /* 0x000fe4000f8e00ff */
[----:B------:R-:W-:Y:S01]  /*01c0*/  IMAD.U32 R3, RZ, RZ, UR5 ;  /* 0x00000005ff037e24 */ /* 0x000fe2000f8e00ff */
[----:B------:R-:W-:-:S04]  /*01d0*/  PLOP3.LUT P1, PT, PT, PT, UP1, 0x80, 0x0 ;  /* 0x000000000000781c */ /* 0x000fc80003f2f018 */
[----:B------:R1:W4:Y:S01]  /*01e0*/  @P0 LDG.E R2, [R2.64] ;  /* 0x0000001e02020981 */ /* 0x000322000c1e1900 */
[----:B------:R-:W-:-:S06]  /*01f0*/  UIMAD.WIDE UR6, UR11, UR8, UR6 ;  /* 0x000000080b0672a5 */ /* 0x000fcc000f8e0206 */
[----:B------:R-:W-:Y:S02]  /*0200*/  IMAD.U32 R4, RZ, RZ, UR6 ;  /* 0x00000006ff047e24 */ /* 0x000fe4000f8e00ff */
[----:B------:R-:W-:-:S05]  /*0210*/  IMAD.U32 R5, RZ, RZ, UR7 ;  /* 0x00000007ff057e24 */ /* 0x000fca000f8e00ff */
        /* <DEDUP_REMOVED lines=11> */
[----:B------:R-:W-:Y:S01]  /*02d0*/  ISETP.NE.AND.EX P0, PT, RZ, c[0x0][0x24c], PT, P0 ;  /* 0x00009300ff007a0c */ /* 0x000fe20003f05300 */
[----:B--2---:R-:W-:Y:S02]  /*02e0*/  @UP2 UIADD3 UR27, UR27, -UR25, URZ ;  /* 0x800000191b1b2290 */ /* 0x004fe4000fffe03f */
[----:B-----5:R3:W2:Y:S05]  /*02f0*/  @!P1 R2UR UR15, R6 ;  /* 0x00000000060f93c2 */ /* 0x0206aa00000e0000 */
[----:B------:R-:W-:-:S05]  /*0300*/  @!UP2 ULDC UR27, c[0x0][0x214] ;  /* 0x00008500001baab9 */ /* 0x000fca0000000800 */
[----:B-1234-:R-:W-:Y:S05]  /*0310*/  @!P0 BRA `(.L_x_735) ;  /* 0x0000007000008947 */ /* 0x01efea0003800000 */
[----:B------:R-:W-:-:S13]  /*0320*/  PLOP3.LUT P0, PT, PT, PT, UP3, 0x80, 0x0 ;  /* 0x000000000000781c */ /* 0x000fda0003f0f038 */
[----:B------:R-:W2:Y:S04]  /*0330*/  @P0 LDG.E R0, [R4.64+0x4] ;  /* 0x0000041e04000981 */ /* 0x000ea8000c1e1900 */
[----:B------:R-:W3:Y:S01]  /*0340*/  @!P0 LDG.E R2, [R4.64] ;  /* 0x0000001e04028981 */ /* 0x000ee2000c1e1900 */
[----:B--2---:R-:W1:Y:S02]  /*0350*/  @P0 R2UR UR6, R0 ;  /* 0x00000000000603c2 */ /* 0x004e6400000e0000 */
[----:B-1----:R-:W-:-:S11]  /*0360*/  @UP3 UIADD3 UR6, UR6, -UR15, URZ ;  /* 0x8000000f06063290 */ /* 0x002fd6000fffe03f */
[----:B---3--:R1:W2:Y:S02]  /*0370*/  @!P0 R2UR UR6, R2 ;  /* 0x00000000020683c2 */ /* 0x0082a400000e0000 */
[----:B-12---:R-:W-:Y:S05]  /*0380*/  BRA `(.L_x_736) ;  /* 0x0000001000007947 */ /* 0x006fea0003800000 */
.L_x_735:
[----:B------:R-:W-:Y:S02]  /*0390*/  ULDC UR6, c[0x0][0x218] ;  /* 0x0000860000067ab9 */ /* 0x000fe40000000800 */
.L_x_736:
        /* <DEDUP_REMOVED lines=95> */
.L_x_739:
[----:B------:R-:W-:Y:S05]  /*0990*/  BSYNC B0 ;  /* 0x0000000000007941 */ /* 0x000fea0003800000 */
.L_x_738:
        /* <DEDUP_REMOVED lines=22> */
.L_x_741:
[----:B------:R-:W-:Y:S05]  /*0b00*/  BSYNC B0 ;  /* 0x0000000000007941 */ /* 0x000fea0003800000 */
.L_x_740:
        /* <DEDUP_REMOVED lines=22> */
.L_x_743:
[----:B------:R-:W-:Y:S05]  /*0c70*/  BSYNC B0 ;  /* 0x0000000000007941 */ /* 0x000fea0003800000 */
.L_x_742:
        /* <DEDUP_REMOVED lines=21> */
.L_x_745:
[----:B------:R-:W-:Y:S05]  /*0dd0*/  BSYNC B0 ;  /* 0x0000000000007941 */ /* 0x000fea0003800000 */
.L_x_744:
        /* <DEDUP_REMOVED lines=20> */
.L_x_737:
        /* <DEDUP_REMOVED lines=121> */
.L_x_746:
        /* <DEDUP_REMOVED lines=19> */
.L_x_748:
        /* <DEDUP_REMOVED lines=58> */
.L_x_747:
        /* <DEDUP_REMOVED lines=130> */
.L_x_750:
[----:B------:R-:W-:Y:S05]  /*23a0*/  BSYNC B0 ;  /* 0x0000000000007941 */ /* 0x000fea0003800000 */
.L_x_749:
        /* <DEDUP_REMOVED lines=45> */
.L_x_752:
[----:B------:R-:W-:Y:S05]  /*2680*/  BSYNC B0 ;  /* 0x0000000000007941 */ /* 0x000fea0003800000 */
.L_x_751:
        /* <DEDUP_REMOVED lines=45> */
.L_x_754:
[----:B------:R-:W-:Y:S05]  /*2960*/  BSYNC B0 ;  /* 0x0000000000007941 */ /* 0x000fea0003800000 */
.L_x_753:
        /* <DEDUP_REMOVED lines=44> */
.L_x_756:
[----:B------:R-:W-:Y:S05]  /*2c30*/  BSYNC B0 ;  /* 0x0000000000007941 */ /* 0x000fea0003800000 */
.L_x_755:
        /* <DEDUP_REMOVED lines=39> */
.L_x_758:
[----:B------:R-:W-:Y:S05]  /*2eb0*/  BSYNC B0 ;  /* 0x0000000000007941 */ /* 0x000fea0003800000 */
.L_x_757:
        /* <DEDUP_REMOVED lines=41> */
.L_x_760:
[----:B------:R-:W-:Y:S05]  /*3150*/  BSYNC B0 ;  /* 0x0000000000007941 */ /* 0x000fea0003800000 */
.L_x_759:
        /* <DEDUP_REMOVED lines=40> */
.L_x_762:
[----:B------:R-:W-:Y:S05]  /*33e0*/  BSYNC B0 ;  /* 0x0000000000007941 */ /* 0x000fea0003800000 */
.L_x_761:
        /* <DEDUP_REMOVED lines=42> */
.L_x_764:
[----:B------:R-:W-:Y:S05]  /*3690*/  BSYNC B0 ;  /* 0x0000000000007941 */ /* 0x000fea0003800000 */
.L_x_763:
        /* <DEDUP_REMOVED lines=39> */
.L_x_766:
[----:B------:R-:W-:Y:S05]  /*3910*/  BSYNC B0 ;  /* 0x0000000000007941 */ /* 0x000fea0003800000 */
.L_x_765:
        /* <DEDUP_REMOVED lines=45> */
.L_x_768:
[----:B------:R-:W-:Y:S05]  /*3bf0*/  BSYNC B0 ;  /* 0x0000000000007941 */ /* 0x000fea0003800000 */
.L_x_767:
        /* <DEDUP_REMOVED lines=48> */
.L_x_770:
[----:B------:R-:W-:Y:S05]  /*3f00*/  BSYNC B0 ;  /* 0x0000000000007941 */ /* 0x000fea0003800000 */
.L_x_769:
        /* <DEDUP_REMOVED lines=49> */
.L_x_772:
[----:B------:R-:W-:Y:S05]  /*4220*/  BSYNC B0 ;  /* 0x0000000000007941 */ /* 0x000fea0003800000 */
.L_x_771:
        /* <DEDUP_REMOVED lines=12> */
[----:B------:R-:W-:Y:S01]  /*42f0*/  LOP3.LUT R3, R3, 0x6, RZ, 0xc0, !PT ;  /* 0x0000000603037812 */ /* 0x000fe200078ec0ff */
[C---:B------:R-:W-:Y:S01]  /*4300*/  IMAD R238, R5.reuse, 0x2, R242 ;  /* 0x0000000205ee7824 */ /* 0x040fe200078e02f2 */
[----:B------:R-:W-:Y:S01]  /*4310*/  LOP3.LUT R4, R4, R9, RZ, 0x3c, !PT ;  /* 0x0000000904047212 */ /* 0x000fe200078e3cff */
[----:B------:R-:W-:Y:S01]  /*4320*/  IMAD R237, R5, 0x2, R240 ;  /* 0x0000000205ed7824 */ /* 0x000fe200078e02f0 */
[----:B------:R-:W-:Y:S03]  /*4330*/  LDSM.16.M88.4 R8, [R242] ;  /* 0x00000000f208783b */ /* 0x000fe60000000200 */
[----:B------:R-:W-:Y:S01]  /*4340*/  IMAD R241, R241, 0x200, R4 ;  /* 0x00000200f1f17824 */ /* 0x000fe200078e0204 */
[----:B------:R-:W-:Y:S03]  /*4350*/  LDSM.16.M88.4 R12, [R240] ;  /* 0x00000000f00c783b */ /* 0x000fe60000000200 */
[----:B------:R-:W-:Y:S01]  /*4360*/  IMAD.SHL.U32 R241, R241, 0x2, RZ ;  /* 0x00000002f1f17824 */ /* 0x000fe200078e00ff */
[----:B------:R-:W-:Y:S04]  /*4370*/  LDSM.16.M88.4 R40, [R238] ;  /* 0x00000000ee28783b */ /* 0x000fe80000000200 */
[----:B------:R-:W2:Y:S01]  /*4380*/  LDSM.16.M88.4 R64, [R241+0x8000] ;  /* 0x00800000f140783b */ /* 0x000ea20000000200 */
[----:B------:R-:W-:-:S02]  /*4390*/  IADD3 R2, R241, 0x8000, RZ ;  /* 0x00008000f1027810 */ /* 0x000fc40007ffe0ff */
[----:B------:R-:W-:Y:S01]  /*43a0*/  IADD3 R239, R241, 0x8020, RZ ;  /* 0x00008020f1ef7810 */ /* 0x000fe20007ffe0ff */
[----:B------:R-:W5:Y:S01]  /*43b0*/  LDSM.16.M88.4 R56, [R241+0x8800] ;  /* 0x00880000f138783b */ /* 0x000f620000000200 */
[----:B------:R-:W-:Y:S01]  /*43c0*/  @P1 IADD3 R239, R2, -0x20, RZ ;  /* 0xffffffe002ef1810 */ /* 0x000fe20007ffe0ff */
[----:B------:R-:W-:Y:S02]  /*43d0*/  IMAD.MOV.U32 R2, RZ, RZ, 0x40 ;  /* 0x00000040ff027424 */ /* 0x000fe400078e00ff */
[----:B------:R-:W-:Y:S01]  /*43e0*/  LDSM.16.M88.4 R48, [R241+0x9000] ;  /* 0x00900000f130783b */ /* 0x000fe20000000200 */
[C---:B------:R-:W-:Y:S02]  /*43f0*/  IADD3 R231, R239.reuse, 0x800, RZ ;  /* 0x00000800efe77810 */ /* 0x040fe40007ffe0ff */
[----:B------:R-:W-:Y:S01]  /*4400*/  SEL R2, R2, 0xffffffc0, !P2 ;  /* 0xffffffc002027807 */ /* 0x000fe20005000000 */
[----:B------:R-:W1:Y:S01]  /*4410*/  LDSM.16.M88.4 R76, [R239] ;  /* 0x00000000ef4c783b */ /* 0x000e620000000200 */
[----:B------:R-:W-:-:S02]  /*4420*/  IADD3 R230, R239, 0x1000, RZ ;  /* 0x00001000efe67810 */ /* 0x000fc40007ffe0ff */
[----:B------:R-:W-:Y:S01]  /*4430*/  IADD3 R229, R239, 0x1800, RZ ;  /* 0x00001800efe57810 */ /* 0x000fe20007ffe0ff */
[----:B------:R-:W3:Y:S01]  /*4440*/  LDSM.16.M88.4 R28, [R241+0x9800] ;  /* 0x00980000f11c783b */ /* 0x000ee20000000200 */
[----:B------:R-:W-:Y:S01]  /*4450*/  IMAD.IADD R235, R241, 0x1, R2 ;  /* 0x00000001f1eb7824 */ /* 0x000fe200078e0202 */
[C---:B------:R-:W-:Y:S01]  /*4460*/  IADD3 R227, R239.reuse, 0x2000, RZ ;  /* 0x00002000efe37810 */ /* 0x040fe20007ffe0ff */
[----:B------:R-:W-:Y:S01]  /*4470*/  IMAD.IADD R228, R2, 0x1, R239 ;  /* 0x0000000102e47824 */ /* 0x000fe200078e02ef */
[----:B------:R-:W4:Y:S01]  /*4480*/  LDSM.16.M88.4 R24, [R239+0x800] ;  /* 0x00080000ef18783b */ /* 0x000f220000000200 */
[C---:B------:R-:W-:Y:S02]  /*4490*/  IADD3 R226, R239.reuse, 0x2800, RZ ;  /* 0x00002800efe27810 */ /* 0x040fe40007ffe0ff */
[C---:B------:R-:W-:Y:S01]  /*44a0*/  IADD3 R225, R239.reuse, 0x3000, RZ ;  /* 0x00003000efe17810 */ /* 0x040fe20007ffe0ff */
[----:B------:R-:W1:Y:S01]  /*44b0*/  LDSM.16.M88.4 R84, [R235+0x8000] ;  /* 0x00800000eb54783b */ /* 0x000e620000000200 */
[----:B------:R-:W-:-:S02]  /*44c0*/  IADD3 R224, R239, 0x3800, RZ ;  /* 0x00003800efe07810 */ /* 0x000fc40007ffe0ff */
[C---:B------:R-:W-:Y:S01]  /*44d0*/  IADD3 R223, R239.reuse, 0x4000, RZ ;  /* 0x00004000efdf7810 */ /* 0x040fe20007ffe0ff */
[----:B------:R-:W1:Y:S01]  /*44e0*/  LDSM.16.M88.4 R20, [R239+0x1000] ;  /* 0x00100000ef14783b */ /* 0x000e620000000200 */
[C---:B------:R-:W-:Y:S02]  /*44f0*/  IADD3 R222, R239.reuse, 0x4800, RZ ;  /* 0x00004800efde7810 */ /* 0x040fe40007ffe0ff */
[C---:B------:R-:W-:Y:S01]  /*4500*/  IADD3 R221, R239.reuse, 0x5000, RZ ;  /* 0x00005000efdd7810 */ /* 0x040fe20007ffe0ff */
[----:B------:R-:W1:Y:S01]  /*4510*/  LDSM.16.M88.4 R72, [R239+0x1800] ;  /* 0x00180000ef48783b */ /* 0x000e620000000200 */
[C---:B------:R-:W-:Y:S02]  /*4520*/  IADD3 R220, R239.reuse, 0x5800, RZ ;  /* 0x00005800efdc7810 */ /* 0x040fe40007ffe0ff */
[C---:B------:R-:W-:Y:S01]  /*4530*/  IADD3 R219, R239.reuse, 0x6000, RZ ;  /* 0x00006000efdb7810 */ /* 0x040fe20007ffe0ff */
[----:B------:R-:W3:Y:S01]  /*4540*/  LDSM.16.M88.4 R68, [R235+0x8800] ;  /* 0x00880000eb44783b */ /* 0x000ee20000000200 */
[----:B------:R-:W-:-:S02]  /*4550*/  IADD3 R218, R239, 0x6800, RZ ;  /* 0x00006800efda7810 */ /* 0x000fc40007ffe0ff */
[C---:B------:R-:W-:Y:S01]  /*4560*/  IADD3 R217, R239.reuse, 0x7000, RZ ;  /* 0x00007000efd97810 */ /* 0x040fe20007ffe0ff */
[----:B--2---:R-:W-:Y:S01]  /*4570*/  HMMA.16816.F32 R16, R8, R64, RZ ;  /* 0x000000400810723c */ /* 0x004fe200000018ff */
[----:B------:R-:W-:Y:S01]  /*4580*/  LDSM.16.M88.4 R32, [R237] ;  /* 0x00000000ed20783b */ /* 0x000fe20000000200 */
[----:B------:R-:W-:-:S03]  /*4590*/  IADD3 R216, R239, 0x7800, RZ ;  /* 0x00007800efd87810 */ /* 0x000fc60007ffe0ff */
[----:B------:R-:W2:Y:S03]  /*45a0*/  LDSM.16.M88.4 R80, [R228] ;  /* 0x00000000e450783b */ /* 0x000ea60000000200 */
[C---:B------:R-:W-:Y:S01]  /*45b0*/  HMMA.16816.F32 R64, R8.reuse, R66, RZ ;  /* 0x000000420840723c */ /* 0x040fe200000018ff */
[----:B------:R-:W2:Y:S07]  /*45c0*/  LDSM.16.M88.4 R36, [R235+0x9000] ;  /* 0x00900000eb24783b */ /* 0x000eae0000000200 */
[C---:B-----5:R-:W-:Y:S08]  /*45d0*/  HMMA.16816.F32 R60, R8.reuse, R56, RZ ;  /* 0x00000038083c723c */ /* 0x060ff000000018ff */
[----:B------:R-:W-:Y:S08]  /*45e0*/  HMMA.16816.F32 R56, R8, R58, RZ ;  /* 0x0000003a0838723c */ /* 0x000ff000000018ff */
[----:B-1----:R-:W-:Y:S08]  /*45f0*/  HMMA.16816.F32 R16, R12, R76, R16 ;  /* 0x0000004c0c10723c */ /* 0x002ff00000001810 */
[C---:B------:R-:W-:Y:S08]  /*4600*/  HMMA.16816.F32 R52, R8.reuse, R48, RZ ;  /* 0x000000300834723c */ /* 0x040ff000000018ff */
[C---:B------:R-:W-:Y:S08]  /*4610*/  HMMA.16816.F32 R48, R8.reuse, R50, RZ ;  /* 0x000000320830723c */ /* 0x040ff000000018ff */
[C---:B---3--:R-:W-:Y:S08]  /*4620*/  HMMA.16816.F32 R44, R8.reuse, R28, RZ ;  /* 0x0000001c082c723c */ /* 0x048ff000000018ff */
[----:B------:R-:W-:Y:S01]  /*4630*/  HMMA.16816.F32 R8, R8, R30, RZ ;  /* 0x0000001e0808723c */ /* 0x000fe200000018ff */
[----:B------:R-:W1:Y:S07]  /*4640*/  LDSM.16.M88.4 R28, [R235+0x9800] ;  /* 0x00980000eb1c783b */ /* 0x000e6e0000000200 */
[C---:B------:R-:W-:Y:S01]  /*4650*/  HMMA.16816.F32 R64, R12.reuse, R78, R64 ;  /* 0x0000004e0c40723c */ /* 0x040fe20000001840 */
[----:B------:R-:W-:Y:S07]  /*4660*/  LDSM.16.M88.4 R76, [R228+0x1800] ;  /* 0x00180000e44c783b */ /* 0x000fee0000000200 */
[C---:B----4-:R-:W-:Y:S08]  /*4670*/  HMMA.16816.F32 R60, R12.reuse, R24, R60 ;  /* 0x000000180c3c723c */ /* 0x050ff0000000183c */
[----:B------:R-:W-:Y:S01]  /*4680*/  HMMA.16816.F32 R56, R12, R26, R56 ;  /* 0x0000001a0c38723c */ /* 0x000fe20000001838 */
[----:B------:R-:W3:Y:S07]  /*4690*/  LDSM.16.M88.4 R24, [R228+0x800] ;  /* 0x00080000e418783b */ /* 0x000eee0000000200 */
[----:B------:R-:W-:Y:S08]  /*46a0*/  HMMA.16816.F32 R16, R40, R84, R16 ;  /* 0x000000542810723c */ /* 0x000ff00000001810 */
[C---:B------:R-:W-:Y:S08]  /*46b0*/  HMMA.16816.F32 R52, R12.reuse, R20, R52 ;  /* 0x000000140c34723c */ /* 0x040ff00000001834 */
[C---:B------:R-:W-:Y:S01]  /*46c0*/  HMMA.16816.F32 R48, R12.reuse, R22, R48 ;  /* 0x000000160c30723c */ /* 0x040fe20000001830 */
[----:B------:R-:W-:Y:S07]  /*46d0*/  LDSM.16.M88.4 R20, [R228+0x1000] ;  /* 0x00100000e414783b */ /* 0x000fee0000000200 */
[C---:B------:R-:W-:Y:S08]  /*46e0*/  HMMA.16816.F32 R44, R12.reuse, R72, R44 ;  /* 0x000000480c2c723c */ /* 0x040ff0000000182c */
[----:B------:R-:W-:Y:S01]  /*46f0*/  HMMA.16816.F32 R12, R12, R74, R8 ;  /* 0x0000004a0c0c723c */ /* 0x000fe20000001808 */
[----:B------:R-:W-:Y:S04]  /*4700*/  LDSM.16.M88.4 R8, [R242+0x2000] ;  /* 0x00200000f208783b */ /* 0x000fe80000000200 */
[----:B------:R-:W4:Y:S03]  /*4710*/  LDSM.16.M88.4 R72, [R241+0xa000] ;  /* 0x00a00000f148783b */ /* 0x000f260000000200 */
[C---:B------:R-:W-:Y:S01]  /*4720*/  HMMA.16816.F32 R64, R40.reuse, R86, R64 ;  /* 0x000000562840723c */ /* 0x040fe20000001840 */
[----:B------:R-:W-:Y:S07]  /*4730*/  LDSM.16.M88.4 R84, [R239+0x2000] ;  /* 0x00200000ef54783b */ /* 0x000fee0000000200 */
[C---:B------:R-:W-:Y:S08]  /*4740*/  HMMA.16816.F32 R60, R40.reuse, R68, R60 ;  /* 0x00000044283c723c */ /* 0x040ff0000000183c */
[----:B------:R-:W-:Y:S01]  /*4750*/  HMMA.16816.F32 R56, R40, R70, R56 ;  /* 0x000000462838723c */ /* 0x000fe20000001838 */
[----:B------:R-:W5:Y:S07]  /*4760*/  LDSM.16.M88.4 R68, [R241+0xa800] ;  /* 0x00a80000f144783b */ /* 0x000f6e0000000200 */
[----:B--2---:R-:W-:Y:S08]  /*4770*/  HMMA.16816.F32 R16, R32, R80, R16 ;  /* 0x000000502010723c */ /* 0x004ff00000001810 */
[C---:B------:R-:W-:Y:S08]  /*4780*/  HMMA.16816.F32 R52, R40.reuse, R36, R52 ;  /* 0x000000242834723c */ /* 0x040ff00000001834 */
[C---:B------:R-:W-:Y:S01]  /*4790*/  HMMA.16816.F32 R48, R40.reuse, R38, R48 ;  /* 0x000000262830723c */ /* 0x040fe20000001830 */
[----:B------:R-:W-:Y:S07]  /*47a0*/  LDSM.16.M88.4 R36, [R241+0xb000] ;  /* 0x00b00000f124783b */ /* 0x000fee0000000200 */
[C---:B-1----:R-:W-:Y:S08]  /*47b0*/  HMMA.16816.F32 R44, R40.reuse, R28, R44 ;  /* 0x0000001c282c723c */ /* 0x042ff0000000182c */
[----:B------:R-:W-:Y:S01]  /*47c0*/  HMMA.16816.F32 R40, R40, R30, R12 ;  /* 0x0000001e2828723c */ /* 0x000fe2000000180c */
[----:B------:R-:W1:Y:S04]  /*47d0*/  LDSM.16.M88.4 R12, [R240+0x2000] ;  /* 0x00200000f00c783b */ /* 0x000e680000000200 */
[----:B------:R-:W2:Y:S03]  /*47e0*/  LDSM.16.M88.4 R28, [R241+0xb800] ;  /* 0x00b80000f11c783b */ /* 0x000ea60000000200 */
[C---:B------:R-:W-:Y:S01]  /*47f0*/  HMMA.16816.F32 R64, R32.reuse, R82, R64 ;  /* 0x000000522040723c */ /* 0x040fe20000001840 */
[----:B------:R-:W-:Y:S07]  /*4800*/  LDSM.16.M88.4 R80, [R239+0x3800] ;  /* 0x00380000ef50783b */ /* 0x000fee0000000200 */
[C---:B---3--:R-:W-:Y:S08]  /*4810*/  HMMA.16816.F32 R60, R32.reuse, R24, R60 ;  /* 0x00000018203c723c */ /* 0x048ff0000000183c */
[----:B------:R-:W-:Y:S01]  /*4820*/  HMMA.16816.F32 R56, R32, R26, R56 ;  /* 0x0000001a2038723c */ /* 0x000fe20000001838 */
[----:B------:R-:W3:Y:S07]  /*4830*/  LDSM.16.M88.4 R24, [R239+0x2800] ;  /* 0x00280000ef18783b */ /* 0x000eee0000000200 */
[----:B----4-:R-:W-:Y:S08]  /*4840*/  HMMA.16816.F32 R16, R8, R72, R16 ;  /* 0x000000480810723c */ /* 0x010ff00000001810 */
        /* <DEDUP_REMOVED lines=8> */
[----:B------:R-:W2:Y:S07]  /*48d0*/  LDSM.16.M88.4 R72, [R235+0xa800] ;  /* 0x00a80000eb48783b */ /* 0x000eae0000000200 */
[C---:B-----5:R-:W-:Y:S08]  /*48e0*/  HMMA.16816.F32 R60, R8.reuse, R68, R60 ;  /* 0x00000044083c723c */ /* 0x060ff0000000183c */
[----:B------:R-:W-:Y:S01]  /*48f0*/  HMMA.16816.F32 R56, R8, R70, R56 ;  /* 0x000000460838723c */ /* 0x000fe20000001838 */
[----:B------:R-:W-:Y:S07]  /*4900*/  LDSM.16.M88.4 R68, [R235+0xb000] ;  /* 0x00b00000eb44783b */ /* 0x000fee0000000200 */
[----:B-1----:R-:W-:Y:S08]  /*4910*/  HMMA.16816.F32 R16, R12, R84, R16 ;  /* 0x000000540c10723c */ /* 0x002ff00000001810 */
[C---:B------:R-:W-:Y:S08]  /*4920*/  HMMA.16816.F32 R52, R8.reuse, R36, R52 ;  /* 0x000000240834723c */ /* 0x040ff00000001834 */
[C---:B------:R-:W-:Y:S01]  /*4930*/  HMMA.16816.F32 R48, R8.reuse, R38, R48 ;  /* 0x000000260830723c */ /* 0x040fe20000001830 */
[----:B------:R-:W-:Y:S07]  /*4940*/  LDSM.16.M88.4 R36, [R235+0xb800] ;  /* 0x00b80000eb24783b */ /* 0x000fee0000000200 */
[C---:B--2---:R-:W-:Y:S08]  /*4950*/  HMMA.16816.F32 R44, R8.reuse, R28, R44 ;  /* 0x0000001c082c723c */ /* 0x044ff0000000182c */
[----:B------:R-:W-:Y:S01]  /*4960*/  HMMA.16816.F32 R40, R8, R30, R40 ;  /* 0x0000001e0828723c */ /* 0x000fe20000001828 */
[----:B------:R-:W-:Y:S04]  /*4970*/  LDSM.16.M88.4 R8, [R237+0x2000] ;  /* 0x00200000ed08783b */ /* 0x000fe80000000200 */
[----:B------:R-:W1:Y:S03]  /*4980*/  LDSM.16.M88.4 R28, [R228+0x2000] ;  /* 0x00200000e41c783b */ /* 0x000e660000000200 */
[C---:B------:R-:W-:Y:S01]  /*4990*/  HMMA.16816.F32 R64, R12.reuse, R86, R64 ;  /* 0x000000560c40723c */ /* 0x040fe20000001840 */
[----:B------:R-:W-:Y:S07]  /*49a0*/  LDSM.16.M88.4 R84, [R241+0xc000] ;  /* 0x00c00000f154783b */ /* 0x000fee0000000200 */
[C---:B---3--:R-:W-:Y:S08]  /*49b0*/  HMMA.16816.F32 R60, R12.reuse, R24, R60 ;  /* 0x000000180c3c723c */ /* 0x048ff0000000183c */
[----:B------:R-:W-:Y:S01]  /*49c0*/  HMMA.16816.F32 R56, R12, R26, R56 ;  /* 0x0000001a0c38723c */ /* 0x000fe20000001838 */
[----:B------:R-:W2:Y:S07]  /*49d0*/  LDSM.16.M88.4 R24, [R228+0x2800] ;  /* 0x00280000e418783b */ /* 0x000eae0000000200 */
[----:B----4-:R-:W-:Y:S08]  /*49e0*/  HMMA.16816.F32 R16, R32, R76, R16 ;  /* 0x0000004c2010723c */ /* 0x010ff00000001810 */
[C---:B------:R-:W-:Y:S08]  /*49f0*/  HMMA.16816.F32 R52, R12.reuse, R20, R52 ;  /* 0x000000140c34723c */ /* 0x040ff00000001834 */
[C---:B------:R-:W-:Y:S01]  /*4a00*/  HMMA.16816.F32 R48, R12.reuse, R22, R48 ;  /* 0x000000160c30723c */ /* 0x040fe20000001830 */
[----:B------:R-:W-:Y:S07]  /*4a10*/  LDSM.16.M88.4 R20, [R228+0x3000] ;  /* 0x00300000e414783b */ /* 0x000fee0000000200 */
[C---:B------:R-:W-:Y:S08]  /*4a20*/  HMMA.16816.F32 R44, R12.reuse, R80, R44 ;  /* 0x000000500c2c723c */ /* 0x040ff0000000182c */
[----:B------:R-:W-:Y:S01]  /*4a30*/  HMMA.16816.F32 R40, R12, R82, R40 ;  /* 0x000000520c28723c */ /* 0x000fe20000001828 */
[----:B------:R-:W3:Y:S04]  /*4a40*/  LDSM.16.M88.4 R80, [R242+0x4000] ;  /* 0x00400000f250783b */ /* 0x000ee80000000200 */
[----:B------:R-:W4:Y:S03]  /*4a50*/  LDSM.16.M88.4 R12, [R228+0x3800] ;  /* 0x00380000e40c783b */ /* 0x000f260000000200 */
[C---:B------:R-:W-:Y:S01]  /*4a60*/  HMMA.16816.F32 R64, R32.reuse, R78, R64 ;  /* 0x0000004e2040723c */ /* 0x040fe20000001840 */
[----:B------:R-:W5:Y:S07]  /*4a70*/  LDSM.16.M88.4 R76, [R241+0xc800] ;  /* 0x00c80000f14c783b */ /* 0x000f6e0000000200 */
[C---:B------:R-:W-:Y:S08]  /*4a80*/  HMMA.16816.F32 R60, R32.reuse, R72, R60 ;  /* 0x00000048203c723c */ /* 0x040ff0000000183c */
[----:B------:R-:W-:Y:S01]  /*4a90*/  HMMA.16816.F32 R56, R32, R74, R56 ;  /* 0x0000004a2038723c */ /* 0x000fe20000001838 */
[----:B------:R-:W-:Y:S07]  /*4aa0*/  LDSM.16.M88.4 R72, [R241+0xd000] ;  /* 0x00d00000f148783b */ /* 0x000fee0000000200 */
[----:B-1----:R-:W-:Y:S08]  /*4ab0*/  HMMA.16816.F32 R16, R8, R28, R16 ;  /* 0x0000001c0810723c */ /* 0x002ff00000001810 */
[C---:B------:R-:W-:Y:S08]  /*4ac0*/  HMMA.16816.F32 R52, R32.reuse, R68, R52 ;  /* 0x000000442034723c */ /* 0x040ff00000001834 */
[C---:B------:R-:W-:Y:S01]  /*4ad0*/  HMMA.16816.F32 R48, R32.reuse, R70, R48 ;  /* 0x000000462030723c */ /* 0x040fe20000001830 */
[----:B------:R-:W-:Y:S07]  /*4ae0*/  LDSM.16.M88.4 R68, [R241+0xd800] ;  /* 0x00d80000f144783b */ /* 0x000fee0000000200 */
[C---:B------:R-:W-:Y:S08]  /*4af0*/  HMMA.16816.F32 R44, R32.reuse, R36, R44 ;  /* 0x00000024202c723c */ /* 0x040ff0000000182c */
[----:B------:R-:W-:Y:S01]  /*4b00*/  HMMA.16816.F32 R40, R32, R38, R40 ;  /* 0x000000262028723c */ /* 0x000fe20000001828 */
[----:B------:R-:W-:Y:S04]  /*4b10*/  LDSM.16.M88.4 R36, [R240+0x4000] ;  /* 0x00400000f024783b */ /* 0x000fe80000000200 */
[----:B------:R-:W1:Y:S03]  /*4b20*/  LDSM.16.M88.4 R32, [R239+0x4000] ;  /* 0x00400000ef20783b */ /* 0x000e660000000200 */
[C---:B------:R-:W-:Y:S01]  /*4b30*/  HMMA.16816.F32 R64, R8.reuse, R30, R64 ;  /* 0x0000001e0840723c */ /* 0x040fe20000001840 */
[----:B------:R-:W1:Y:S07]  /*4b40*/  LDSM.16.M88.4 R28, [R239+0x4800] ;  /* 0x00480000ef1c783b */ /* 0x000e6e0000000200 */
[C---:B--2---:R-:W-:Y:S08]  /*4b50*/  HMMA.16816.F32 R60, R8.reuse, R24, R60 ;  /* 0x00000018083c723c */ /* 0x044ff0000000183c */
[----:B------:R-:W-:Y:S01]  /*4b60*/  HMMA.16816.F32 R56, R8, R26, R56 ;  /* 0x0000001a0838723c */ /* 0x000fe20000001838 */
[----:B------:R-:W-:Y:S07]  /*4b70*/  LDSM.16.M88.4 R24, [R239+0x5000] ;  /* 0x00500000ef18783b */ /* 0x000fee0000000200 */
[----:B---3--:R-:W-:Y:S08]  /*4b80*/  HMMA.16816.F32 R16, R80, R84, R16 ;  /* 0x000000545010723c */ /* 0x008ff00000001810 */
[C---:B------:R-:W-:Y:S08]  /*4b90*/  HMMA.16816.F32 R52, R8.reuse, R20, R52 ;  /* 0x000000140834723c */ /* 0x040ff00000001834 */
[C---:B------:R-:W-:Y:S01]  /*4ba0*/  HMMA.16816.F32 R48, R8.reuse, R22, R48 ;  /* 0x000000160830723c */ /* 0x040fe20000001830 */
[----:B------:R-:W-:Y:S07]  /*4bb0*/  LDSM.16.M88.4 R20, [R239+0x5800] ;  /* 0x00580000ef14783b */ /* 0x000fee0000000200 */
[C---:B----4-:R-:W-:Y:S08]  /*4bc0*/  HMMA.16816.F32 R44, R8.reuse, R12, R44 ;  /* 0x0000000c082c723c */ /* 0x050ff0000000182c */
[----:B------:R-:W-:Y:S01]  /*4bd0*/  HMMA.16816.F32 R40, R8, R14, R40 ;  /* 0x0000000e0828723c */ /* 0x000fe20000001828 */
[----:B------:R-:W-:Y:S04]  /*4be0*/  LDSM.16.M88.4 R12, [R238+0x4000] ;  /* 0x00400000ee0c783b */ /* 0x000fe80000000200 */
[----:B------:R-:W2:Y:S03]  /*4bf0*/  LDSM.16.M88.4 R8, [R235+0xc000] ;  /* 0x00c00000eb08783b */ /* 0x000ea60000000200 */
[C---:B------:R-:W-:Y:S08]  /*4c00*/  HMMA.16816.F32 R64, R80.reuse, R86, R64 ;  /* 0x000000565040723c */ /* 0x040ff00000001840 */
[C---:B-----5:R-:W-:Y:S08]  /*4c10*/  HMMA.16816.F32 R60, R80.reuse, R76, R60 ;  /* 0x0000004c503c723c */ /* 0x060ff0000000183c */
        /* <DEDUP_REMOVED lines=11> */
[----:B------:R-:W-:Y:S07]  /*4cd0*/  LDSM.16.M88.4 R32, [R242+0x6000] ;  /* 0x00600000f220783b */ /* 0x000fee0000000200 */
[C---:B------:R-:W-:Y:S08]  /*4ce0*/  HMMA.16816.F32 R60, R36.reuse, R28, R60 ;  /* 0x0000001c243c723c */ /* 0x040ff0000000183c */
[----:B------:R-:W-:Y:S01]  /*4cf0*/  HMMA.16816.F32 R56, R36, R30, R56 ;  /* 0x0000001e2438723c */ /* 0x000fe20000001838 */
[----:B------:R-:W3:Y:S07]  /*4d00*/  LDSM.16.M88.4 R28, [R235+0xd800] ;  /* 0x00d80000eb1c783b */ /* 0x000eee0000000200 */
[----:B--2---:R-:W-:Y:S08]  /*4d10*/  HMMA.16816.F32 R16, R12, R8, R16 ;  /* 0x000000080c10723c */ /* 0x004ff00000001810 */
[C---:B------:R-:W-:Y:S08]  /*4d20*/  HMMA.16816.F32 R52, R36.reuse, R24, R52 ;  /* 0x000000182434723c */ /* 0x040ff00000001834 */
[C---:B------:R-:W-:Y:S01]  /*4d30*/  HMMA.16816.F32 R48, R36.reuse, R26, R48 ;  /* 0x0000001a2430723c */ /* 0x040fe20000001830 */
[----:B------:R-:W-:Y:S07]  /*4d40*/  LDSM.16.M88.4 R24, [R228+0x4800] ;  /* 0x00480000e418783b */ /* 0x000fee0000000200 */
[C---:B------:R-:W-:Y:S08]  /*4d50*/  HMMA.16816.F32 R44, R36.reuse, R20, R44 ;  /* 0x00000014242c723c */ /* 0x040ff0000000182c */
[----:B------:R-:W-:Y:S01]  /*4d60*/  HMMA.16816.F32 R80, R36, R22, R80 ;  /* 0x000000162450723c */ /* 0x000fe20000001850 */
[----:B------:R-:W2:Y:S04]  /*4d70*/  LDSM.16.M88.4 R20, [R241+0xe000] ;  /* 0x00e00000f114783b */ /* 0x000ea80000000200 */
[----:B------:R-:W-:Y:S03]  /*4d80*/  LDSM.16.M88.4 R36, [R239+0x6000] ;  /* 0x00600000ef24783b */ /* 0x000fe60000000200 */
[----:B------:R-:W-:Y:S01]  /*4d90*/  HMMA.16816.F32 R64, R12, R10, R64 ;  /* 0x0000000a0c40723c */ /* 0x000fe20000001840 */
[----:B------:R-:W-:Y:S07]  /*4da0*/  LDSM.16.M88.4 R8, [R228+0x5000] ;  /* 0x00500000e408783b */ /* 0x000fee0000000200 */
[----:B-1----:R-:W-:Y:S08]  /*4db0*/  HMMA.16816.F32 R16, R68, R40, R16 ;  /* 0x000000284410723c */ /* 0x002ff00000001810 */
[C---:B------:R-:W-:Y:S08]  /*4dc0*/  HMMA.16816.F32 R52, R12.reuse, R72, R52 ;  /* 0x000000480c34723c */ /* 0x040ff00000001834 */
[C---:B------:R-:W-:Y:S08]  /*4dd0*/  HMMA.16816.F32 R60, R12.reuse, R76, R60 ;  /* 0x0000004c0c3c723c */ /* 0x040ff0000000183c */
[C---:B------:R-:W-:Y:S08]  /*4de0*/  HMMA.16816.F32 R56, R12.reuse, R78, R56 ;  /* 0x0000004e0c38723c */ /* 0x040ff00000001838 */
[----:B------:R-:W-:Y:S01]  /*4df0*/  HMMA.16816.F32 R72, R12, R74, R48 ;  /* 0x0000004a0c48723c */ /* 0x000fe20000001830 */
[----:B------:R-:W1:Y:S07]  /*4e00*/  LDSM.16.M88.4 R48, [R240+0x6000] ;  /* 0x00600000f030783b */ /* 0x000e6e0000000200 */
[----:B------:R-:W-:Y:S01]  /*4e10*/  HMMA.16816.F32 R64, R68, R42, R64 ;  /* 0x0000002a4440723c */ /* 0x000fe20000001840 */
[----:B------:R-:W-:Y:S07]  /*4e20*/  LDSM.16.M88.4 R40, [R241+0xe800] ;  /* 0x00e80000f128783b */ /* 0x000fee0000000200 */
[C---:B---3--:R-:W-:Y:S08]  /*4e30*/  HMMA.16816.F32 R44, R12.reuse, R28, R44 ;  /* 0x0000001c0c2c723c */ /* 0x048ff0000000182c */
[----:B------:R-:W-:Y:S01]  /*4e40*/  HMMA.16816.F32 R80, R12, R30, R80 ;  /* 0x0000001e0c50723c */ /* 0x000fe20000001850 */
[----:B------:R-:W3:Y:S04]  /*4e50*/  LDSM.16.M88.4 R12, [R228+0x5800] ;  /* 0x00580000e40c783b */ /* 0x000ee80000000200 */
[----:B------:R-:W-:Y:S03]  /*4e60*/  LDSM.16.M88.4 R28, [R238+0x6000] ;  /* 0x00600000ee1c783b */ /* 0x000fe60000000200 */
[----:B--2---:R-:W-:Y:S08]  /*4e70*/  HMMA.16816.F32 R16, R32, R20, R16 ;  /* 0x000000142010723c */ /* 0x004ff00000001810 */
[C---:B------:R-:W-:Y:S08]  /*4e80*/  HMMA.16816.F32 R60, R68.reuse, R24, R60 ;  /* 0x00000018443c723c */ /* 0x040ff0000000183c */
[----:B------:R-:W-:Y:S01]  /*4e90*/  HMMA.16816.F32 R56, R68, R26, R56 ;  /* 0x0000001a4438723c */ /* 0x000fe20000001838 */
[----:B------:R-:W2:Y:S07]  /*4ea0*/  LDSM.16.M88.4 R24, [R235+0xe000] ;  /* 0x00e00000eb18783b */ /* 0x000eae0000000200 */
[----:B------:R-:W-:Y:S01]  /*4eb0*/  HMMA.16816.F32 R64, R32, R22, R64 ;  /* 0x000000162040723c */ /* 0x000fe20000001840 */
[----:B------:R-:W-:Y:S07]  /*4ec0*/  LDSM.16.M88.4 R20, [R237+0x6000] ;  /* 0x00600000ed14783b */ /* 0x000fee0000000200 */
[----:B-1----:R-:W-:Y:S08]  /*4ed0*/  HMMA.16816.F32 R16, R48, R36, R16 ;  /* 0x000000243010723c */ /* 0x002ff00000001810 */
[C---:B---3--:R-:W-:Y:S01]  /*4ee0*/  HMMA.16816.F32 R76, R68.reuse, R12, R44 ;  /* 0x0000000c444c723c */ /* 0x048fe2000000182c */
[----:B------:R-:W1:Y:S07]  /*4ef0*/  LDSM.16.M88.4 R44, [R239+0x6800] ;  /* 0x00680000ef2c783b */ /* 0x000e6e0000000200 */
[C---:B------:R-:W-:Y:S08]  /*4f00*/  HMMA.16816.F32 R52, R68.reuse, R8, R52 ;  /* 0x000000084434723c */ /* 0x040ff00000001834 */
[----:B------:R-:W-:Y:S01]  /*4f10*/  HMMA.16816.F32 R72, R68, R10, R72 ;  /* 0x0000000a4448723c */ /* 0x000fe20000001848 */
[----:B------:R-:W3:Y:S07]  /*4f20*/  LDSM.16.M88.4 R8, [R228+0x6000] ;  /* 0x00600000e408783b */ /* 0x000eee0000000200 */
[----:B------:R-:W-:Y:S01]  /*4f30*/  HMMA.16816.F32 R64, R48, R38, R64 ;  /* 0x000000263040723c */ /* 0x000fe20000001840 */
[----:B------:R-:W4:Y:S07]  /*4f40*/  LDSM.16.M88.4 R36, [R235+0xe800] ;  /* 0x00e80000eb24783b */ /* 0x000f2e0000000200 */
[----:B------:R-:W-:Y:S08]  /*4f50*/  HMMA.16816.F32 R60, R32, R40, R60 ;  /* 0x00000028203c723c */ /* 0x000ff0000000183c */
[----:B--2---:R-:W-:Y:S08]  /*4f60*/  HMMA.16816.F32 R16, R28, R24, R16 ;  /* 0x000000181c10723c */ /* 0x004ff00000001810 */
[----:B------:R-:W-:Y:S01]  /*4f70*/  HMMA.16816.F32 R56, R32, R42, R56 ;  /* 0x0000002a2038723c */ /* 0x000fe20000001838 */
[----:B------:R-:W-:Y:S07]  /*4f80*/  LDSM.16.M88.4 R40, [R239+0x7000] ;  /* 0x00700000ef28783b */ /* 0x000fee0000000200 */
[----:B------:R-:W-:Y:S01]  /*4f90*/  HMMA.16816.F32 R64, R28, R26, R64 ;  /* 0x0000001a1c40723c */ /* 0x000fe20000001840 */
[----:B------:R-:W2:Y:S07]  /*4fa0*/  LDSM.16.M88.4 R24, [R241+0xf000] ;  /* 0x00f00000f118783b */ /* 0x000eae0000000200 */
[----:B-1----:R-:W-:Y:S08]  /*4fb0*/  HMMA.16816.F32 R60, R48, R44, R60 ;  /* 0x0000002c303c723c */ /* 0x002ff0000000183c */
[----:B---3--:R-:W-:Y:S08]  /*4fc0*/  HMMA.16816.F32 R16, R20, R8, R16 ;  /* 0x000000081410723c */ /* 0x008ff00000001810 */
[----:B------:R-:W-:Y:S08]  /*4fd0*/  HMMA.16816.F32 R56, R48, R46, R56 ;  /* 0x0000002e3038723c */ /* 0x000ff00000001838 */
[----:B------:R-:W-:Y:S01]  /*4fe0*/  HMMA.16816.F32 R80, R68, R14, R80 ;  /* 0x0000000e4450723c */ /* 0x000fe20000001850 */
[----:B------:R-:W1:Y:S07]  /*4ff0*/  LDSM.16.M88.4 R12, [R228+0x6800] ;  /* 0x00680000e40c783b */ /* 0x000e6e0000000200 */
[----:B----4-:R-:W-:Y:S01]  /*5000*/  HMMA.16816.F32 R60, R28, R36, R60 ;  /* 0x000000241c3c723c */ /* 0x010fe2000000183c */
[----:B------:R-:W-:-:S02]  /*5010*/  FMUL.FTZ R2, R16, c[0x0][0x2ec] ;  /* 0x0000bb0010027a20 */ /* 0x000fc40000410000 */
[----:B------:R-:W-:Y:S02]  /*5020*/  FMUL.FTZ R4, R17, c[0x0][0x2ec] ;  /* 0x0000bb0011047a20 */ /* 0x000fe40000410000 */
[----:B------:R-:W-:Y:S02]  /*5030*/  FMUL.FTZ R6, R18, c[0x0][0x2ec] ;  /* 0x0000bb0012067a20 */ /* 0x000fe40000410000 */
[----:B------:R-:W-:Y:S01]  /*5040*/  FMUL.FTZ R36, R19, c[0x0][0x2ec] ;  /* 0x0000bb0013247a20 */ /* 0x000fe20000410000 */
[C---:B--2---:R-:W-:Y:S01]  /*5050*/  HMMA.16816.F32 R52, R32.reuse, R24, R52 ;  /* 0x000000182034723c */ /* 0x044fe20000001834 */
[----:B------:R-:W2:Y:S01]  /*5060*/  LDSM.16.M88.4 R16, [R241+0xf800] ;  /* 0x00f80000f110783b */ /* 0x000ea20000000200 */
[----:B------:R-:W3:Y:S06]  /*5070*/  MUFU.TANH R2, R2 ;  /* 0x0000000200027308 */ /* 0x000eec0000002400 */
[----:B------:R-:W-:Y:S01]  /*5080*/  HMMA.16816.F32 R72, R32, R26, R72 ;  /* 0x0000001a2048723c */ /* 0x000fe20000001848 */
[----:B------:R-:W-:Y:S01]  /*5090*/  LDSM.16.M88.4 R24, [R228+0x7000] ;  /* 0x00700000e418783b */ /* 0x000fe20000000200 */
[----:B------:R-:W-:Y:S06]  /*50a0*/  MUFU.TANH R4, R4 ;  /* 0x0000000400047308 */ /* 0x000fec0000002400 */
[----:B------:R-:W-:Y:S02]  /*50b0*/  HMMA.16816.F32 R56, R28, R38, R56 ;  /* 0x000000261c38723c */ /* 0x000fe40000001838 */
[----:B------:R-:W4:Y:S06]  /*50c0*/  MUFU.TANH R36, R36 ;  /* 0x0000002400247308 */ /* 0x000f2c0000002400 */
[C---:B------:R-:W-:Y:S01]  /*50d0*/  HMMA.16816.F32 R64, R20.reuse, R10, R64 ;  /* 0x0000000a1440723c */ /* 0x040fe20000001840 */
[----:B------:R-:W5:Y:S01]  /*50e0*/  LDSM.16.M88.4 R8, [R235+0xf000] ;  /* 0x00f00000eb08783b */ /* 0x000f620000000200 */
[----:B------:R-:W-:Y:S06]  /*50f0*/  MUFU.TANH R6, R6 ;  /* 0x0000000600067308 */ /* 0x000fec0000002400 */
[----:B-1----:R-:W-:Y:S08]  /*5100*/  HMMA.16816.F32 R60, R20, R12, R60 ;  /* 0x0000000c143c723c */ /* 0x002ff0000000183c */
[C---:B------:R-:W-:Y:S08]  /*5110*/  HMMA.16816.F32 R52, R48.reuse, R40, R52 ;  /* 0x000000283034723c */ /* 0x040ff00000001834 */
[----:B------:R-:W-:Y:S01]  /*5120*/  HMMA.16816.F32 R72, R48, R42, R72 ;  /* 0x0000002a3048723c */ /* 0x000fe20000001848 */
[----:B------:R-:W-:-:S02]  /*5130*/  FMUL.FTZ R37, R64, c[0x0][0x2ec] ;  /* 0x0000bb0040257a20 */ /* 0x000fc40000410000 */
[----:B------:R-:W-:Y:S02]  /*5140*/  FMUL.FTZ R39, R66, c[0x0][0x2ec] ;  /* 0x0000bb0042277a20 */ /* 0x000fe40000410000 */
[----:B------:R-:W-:Y:S02]  /*5150*/  FMUL.FTZ R38, R65, c[0x0][0x2ec] ;  /* 0x0000bb0041267a20 */ /* 0x000fe40000410000 */
[----:B------:R-:W-:Y:S01]  /*5160*/  FMUL.FTZ R40, R67, c[0x0][0x2ec] ;  /* 0x0000bb0043287a20 */ /* 0x000fe20000410000 */
[----:B------:R-:W-:Y:S01]  /*5170*/  HMMA.16816.F32 R56, R20, R14, R56 ;  /* 0x0000000e1438723c */ /* 0x000fe20000001838 */
[----:B------:R-:W1:Y:S01]  /*5180*/  LDSM.16.M88.4 R12, [R239+0x7800] ;  /* 0x00780000ef0c783b */ /* 0x000e620000000200 */
[----:B------:R-:W-:Y:S01]  /*5190*/  MUFU.TANH R37, R37 ;  /* 0x0000002500257308 */ /* 0x000fe20000002400 */
[----:B------:R-:W-:Y:S02]  /*51a0*/  FMUL.FTZ R41, R60, c[0x0][0x2ec] ;  /* 0x0000bb003c297a20 */ /* 0x000fe40000410000 */
[----:B------:R-:W-:-:S02]  /*51b0*/  FMUL.FTZ R43, R62, c[0x0][0x2ec] ;  /* 0x0000bb003e2b7a20 */ /* 0x000fc40000410000 */
[----:B------:R-:W-:Y:S01]  /*51c0*/  FMUL.FTZ R42, R61, c[0x0][0x2ec] ;  /* 0x0000bb003d2a7a20 */ /* 0x000fe20000410000 */
[C---:B--2---:R-:W-:Y:S01]  /*51d0*/  HMMA.16816.F32 R76, R32.reuse, R16, R76 ;  /* 0x00000010204c723c */ /* 0x044fe2000000184c */
[----:B------:R-:W-:Y:S01]  /*51e0*/  FMUL.FTZ R45, R63, c[0x0][0x2ec] ;  /* 0x0000bb003f2d7a20 */ /* 0x000fe20000410000 */
[----:B------:R-:W2:Y:S06]  /*51f0*/  MUFU.TANH R39, R39 ;  /* 0x0000002700277308 */ /* 0x000eac0000002400 */
[----:B------:R-:W-:Y:S01]  /*5200*/  HMMA.16816.F32 R80, R32, R18, R80 ;  /* 0x000000122050723c */ /* 0x000fe20000001850 */
[----:B------:R-:W-:Y:S01]  /*5210*/  LDSM.16.M88.4 R16, [R228+0x7800] ;  /* 0x00780000e410783b */ /* 0x000fe20000000200 */
[----:B------:R-:W-:Y:S06]  /*5220*/  MUFU.TANH R38, R38 ;  /* 0x0000002600267308 */ /* 0x000fec0000002400 */
[----:B-----5:R-:W-:Y:S01]  /*5230*/  HMMA.16816.F32 R52, R28, R8, R52 ;  /* 0x000000081c34723c */ /* 0x020fe20000001834 */
[----:B------:R-:W-:Y:S01]  /*5240*/  FMUL.FTZ R44, R56, c[0x0][0x2ec] ;  /* 0x0000bb00382c7a20 */ /* 0x000fe20000410000 */
[----:B------:R-:W5:Y:S01]  /*5250*/  MUFU.TANH R40, R40 ;  /* 0x0000002800287308 */ /* 0x000f620000002400 */
[----:B------:R-:W-:-:S05]  /*5260*/  FMUL.FTZ R32, R59, c[0x0][0x2ec] ;  /* 0x0000bb003b207a20 */ /* 0x000fca0000410000 */
[----:B------:R-:W-:Y:S01]  /*5270*/  HMMA.16816.F32 R72, R28, R10, R72 ;  /* 0x0000000a1c48723c */ /* 0x000fe20000001848 */
[----:B------:R-:W2:Y:S01]  /*5280*/  LDSM.16.M88.4 R8, [R235+0xf800] ;  /* 0x00f80000eb08783b */ /* 0x000ea20000000200 */
[----:B------:R-:W-:Y:S01]  /*5290*/  MUFU.TANH R41, R41 ;  /* 0x0000002900297308 */ /* 0x000fe20000002400 */
[----:B------:R-:W-:-:S05]  /*52a0*/  DEPBAR.LE SB0, 0x0 ;  /* 0x000080000000791a */ /* 0x000fca0000000000 */
[C---:B-1----:R-:W-:Y:S02]  /*52b0*/  HMMA.16816.F32 R76, R48.reuse, R12, R76 ;  /* 0x0000000c304c723c */ /* 0x042fe4000000184c */
[----:B------:R-:W1:Y:S06]  /*52c0*/  MUFU.TANH R43, R43 ;  /* 0x0000002b002b7308 */ /* 0x000e6c0000002400 */
[----:B------:R-:W-:Y:S02]  /*52d0*/  HMMA.16816.F32 R80, R48, R14, R80 ;  /* 0x0000000e3050723c */ /* 0x000fe40000001850 */
[----:B------:R-:W-:Y:S06]  /*52e0*/  MUFU.TANH R42, R42 ;  /* 0x0000002a002a7308 */ /* 0x000fec0000002400 */
[C---:B------:R-:W-:Y:S02]  /*52f0*/  HMMA.16816.F32 R72, R20.reuse, R26, R72 ;  /* 0x0000001a1448723c */ /* 0x040fe40000001848 */
[----:B------:R-:W1:Y:S05]  /*5300*/  MUFU.TANH R45, R45 ;  /* 0x0000002d002d7308 */ /* 0x000e6a0000002400 */
[----:B------:R-:W-:Y:S01]  /*5310*/  IMAD.U32 R26, RZ, RZ, UR26 ;  /* 0x0000001aff1a7e24 */ /* 0x000fe2000f8e00ff */
[----:B------:R-:W-:Y:S02]  /*5320*/  HMMA.16816.F32 R52, R20, R24, R52 ;  /* 0x000000181434723c */ /* 0x000fe40000001834 */
[----:B------:R-:W-:Y:S01]  /*5330*/  MUFU.TANH R44, R44 ;  /* 0x0000002c002c7308 */ /* 0x000fe20000002400 */
[----:B------:R-:W-:-:S04]  /*5340*/  IMAD R26, R26, 0x40, R3 ;  /* 0x000000401a1a7824 */ /* 0x000fc800078e0203 */
[----:B------:R-:W-:Y:S01]  /*5350*/  FMUL.FTZ R25, R58, c[0x0][0x2ec] ;  /* 0x0000bb003a197a20 */ /* 0x000fe20000410000 */
[C---:B--2---:R-:W-:Y:S01]  /*5360*/  HMMA.16816.F32 R76, R28.reuse, R8, R76 ;  /* 0x000000081c4c723c */ /* 0x044fe2000000184c */
[C---:B------:R-:W-:Y:S01]  /*5370*/  IADD3 R3, R26.reuse, -0x3f, RZ ;  /* 0xffffffc11a037810 */ /* 0x040fe20007ffe0ff */
[----:B------:R-:W-:Y:S01]  /*5380*/  FMUL.FTZ R24, R57, c[0x0][0x2ec] ;  /* 0x0000bb0039187a20 */ /* 0x000fe20000410000 */
[----:B------:R-:W-:Y:S02]  /*5390*/  MUFU.TANH R32, R32 ;  /* 0x0000002000207308 */ /* 0x000fe40000002400 */
[----:B------:R-:W-:Y:S02]  /*53a0*/  ISETP.GE.AND P1, PT, R3, UR7, PT ;  /* 0x0000000703007c0c */ /* 0x000fe4000bf26270 */
[C---:B------:R-:W-:Y:S01]  /*53b0*/  IADD3 R3, R26.reuse, -0x38, RZ ;  /* 0xffffffc81a037810 */ /* 0x040fe20007ffe0ff */
[----:B------:R-:W-:Y:S01]  /*53c0*/  HMMA.16816.F32 R80, R28, R10, R80 ;  /* 0x0000000a1c50723c */ /* 0x000fe20000001850 */
[----:B------:R-:W-:Y:S01]  /*53d0*/  IADD3 R8, R26, -0x40, RZ ;  /* 0xffffffc01a087810 */ /* 0x000fe20007ffe0ff */
[----:B------:R-:W-:Y:S01]  /*53e0*/  FMUL.FTZ R72, R72, c[0x0][0x2ec] ;  /* 0x0000bb0048487a20 */ /* 0x000fe20000410000 */
[----:B------:R-:W-:Y:S01]  /*53f0*/  ISETP.GE.AND P0, PT, R3, UR7, PT ;  /* 0x0000000703007c0c */ /* 0x000fe2000bf06270 */
[----:B------:R-:W-:Y:S01]  /*5400*/  MUFU.TANH R25, R25 ;  /* 0x0000001900197308 */ /* 0x000fe20000002400 */
[----:B------:R-:W-:Y:S01]  /*5410*/  IADD3 R3, R26, -0x30, RZ ;  /* 0xffffffd01a037810 */ /* 0x000fe20007ffe0ff */
[----:B------:R-:W-:Y:S01]  /*5420*/  FMUL.FTZ R73, R73, c[0x0][0x2ec] ;  /* 0x0000bb0049497a20 */ /* 0x000fe20000410000 */
[----:B------:R-:W-:Y:S01]  /*5430*/  ISETP.GE.AND P2, PT, R8, UR7, PT ;  /* 0x0000000708007c0c */ /* 0x000fe2000bf46270 */
[----:B------:R-:W-:Y:S01]  /*5440*/  FMUL.FTZ R53, R53, c[0x0][0x2ec] ;  /* 0x0000bb0035357a20 */ /* 0x000fe20000410000 */
[----:B------:R-:W-:Y:S01]  /*5450*/  ISETP.GE.AND P5, PT, R3, UR7, PT ;  /* 0x0000000703007c0c */ /* 0x000fe2000bfa6270 */
[----:B------:R-:W-:Y:S01]  /*5460*/  FMUL.FTZ R55, R55, c[0x0][0x2ec] ;  /* 0x0000bb0037377a20 */ /* 0x000fe20000410000 */
[C---:B------:R-:W-:Y:S01]  /*5470*/  IADD3 R3, R26.reuse, -0x28, RZ ;  /* 0xffffffd81a037810 */ /* 0x040fe20007ffe0ff */
[----:B------:R-:W-:Y:S01]  /*5480*/  MUFU.TANH R187, R53 ;  /* 0x0000003500bb7308 */ /* 0x000fe20000002400 */
[----:B------:R-:W-:Y:S01]  /*5490*/  IADD3 R8, R26, -0x37, RZ ;  /* 0xffffffc91a087810 */ /* 0x000fe20007ffe0ff */
[----:B------:R-:W-:Y:S01]  /*54a0*/  FMUL.FTZ R52, R52, c[0x0][0x2ec] ;  /* 0x0000bb0034347a20 */ /* 0x000fe20000410000 */
[----:B------:R-:W-:Y:S01]  /*54b0*/  ISETP.GE.AND P3, PT, R3, UR7, PT ;  /* 0x0000000703007c0c */ /* 0x000fe2000bf66270 */
[C---:B------:R-:W-:Y:S01]  /*54c0*/  HMMA.16816.F32 R76, R20.reuse, R16, R76 ;  /* 0x00000010144c723c */ /* 0x040fe2000000184c */
[----:B---3--:R-:W-:Y:S01]  /*54d0*/  FSEL R3, R2, -INF , !P2 ;  /* 0xff80000002037808 */ /* 0x008fe20005000000 */
[----:B------:R-:W-:Y:S01]  /*54e0*/  FMUL.FTZ R54, R54, c[0x0][0x2ec] ;  /* 0x0000bb0036367a20 */ /* 0x000fe20000410000 */
[----:B------:R-:W-:Y:S01]  /*54f0*/  IADD3 R2, R26, -0x20, RZ ;  /* 0xffffffe01a027810 */ /* 0x000fe20007ffe0ff */
[----:B------:R-:W2:Y:S01]  /*5500*/  MUFU.TANH R206, R55 ;  /* 0x0000003700ce7308 */ /* 0x000ea20000002400 */
[----:B----4-:R-:W-:Y:S01]  /*5510*/  FSEL R36, R36, -INF , !P1 ;  /* 0xff80000024247808 */ /* 0x010fe20004800000 */
[----:B------:R-:W-:Y:S01]  /*5520*/  FMUL.FTZ R74, R74, c[0x0][0x2ec] ;  /* 0x0000bb004a4a7a20 */ /* 0x000fe20000410000 */
[----:B------:R-:W-:Y:S01]  /*5530*/  FSEL R17, R4, -INF , !P1 ;  /* 0xff80000004117808 */ /* 0x000fe20004800000 */
[----:B------:R-:W-:Y:S01]  /*5540*/  HMMA.16816.F32 R80, R20, R18, R80 ;  /* 0x000000121450723c */ /* 0x000fe20000001850 */
[----:B------:R-:W-:Y:S01]  /*5550*/  IADD3 R4, R26, -0x1f, RZ ;  /* 0xffffffe11a047810 */ /* 0x000fe20007ffe0ff */
[----:B------:R-:W-:Y:S01]  /*5560*/  FMUL.FTZ R75, R75, c[0x0][0x2ec] ;  /* 0x0000bb004b4b7a20 */ /* 0x000fe20000410000 */
[----:B------:R-:W-:Y:S01]  /*5570*/  ISETP.GE.AND P1, PT, R2, UR7, PT ;  /* 0x0000000702007c0c */ /* 0x000fe2000bf26270 */
[----:B------:R-:W3:Y:S01]  /*5580*/  MUFU.TANH R24, R24 ;  /* 0x0000001800187308 */ /* 0x000ee20000002400 */
[----:B------:R-:W-:-:S02]  /*5590*/  FSEL R2, R39, -INF , !P0 ;  /* 0xff80000027027808 */ /* 0x000fc40004000000 */
[----:B------:R-:W-:Y:S02]  /*55a0*/  FSEL R37, R37, -INF , !P0 ;  /* 0xff80000025257808 */ /* 0x000fe40004000000 */
[----:B------:R-:W-:Y:S02]  /*55b0*/  ISETP.GE.AND P6, PT, R8, UR7, PT ;  /* 0x0000000708007c0c */ /* 0x000fe4000bfc6270 */
[----:B------:R-:W-:Y:S01]  /*55c0*/  ISETP.GE.AND P0, PT, R4, UR7, PT ;  /* 0x0000000704007c0c */ /* 0x000fe2000bf06270 */
[----:B------:R-:W-:Y:S01]  /*55d0*/  MUFU.TANH R197, R52 ;  /* 0x0000003400c57308 */ /* 0x000fe20000002400 */
[----:B------:R-:W-:Y:S02]  /*55e0*/  IADD3 R4, R26, -0x18, RZ ;  /* 0xffffffe81a047810 */ /* 0x000fe40007ffe0ff */
[----:B-----5:R-:W-:Y:S01]  /*55f0*/  FSEL R40, R40, -INF , !P6 ;  /* 0xff80000028287808 */ /* 0x020fe20007000000 */
[----:B------:R-:W-:Y:S01]  /*5600*/  FMUL.FTZ R76, R76, c[0x0][0x2ec] ;  /* 0x0000bb004c4c7a20 */ /* 0x000fe20000410000 */
[----:B------:R-:W-:Y:S01]  /*5610*/  FSEL R27, R38, -INF , !P6 ;  /* 0xff800000261b7808 */ /* 0x000fe20007000000 */
[----:B------:R-:W-:Y:S01]  /*5620*/  FMUL.FTZ R77, R77, c[0x0][0x2ec] ;  /* 0x0000bb004d4d7a20 */ /* 0x000fe20000410000 */
[----:B------:R-:W-:Y:S01]  /*5630*/  ISETP.GE.AND P6, PT, R4, UR7, PT ;  /* 0x0000000704007c0c */ /* 0x000fe2000bfc6270 */
[----:B------:R-:W4:Y:S01]  /*5640*/  MUFU.TANH R190, R54 ;  /* 0x0000003600be7308 */ /* 0x000f220000002400 */
[----:B------:R-:W-:Y:S01]  /*5650*/  IADD3 R8, R26, -0x2f, RZ ;  /* 0xffffffd11a087810 */ /* 0x000fe20007ffe0ff */
[----:B------:R-:W-:Y:S01]  /*5660*/  FMUL.FTZ R78, R78, c[0x0][0x2ec] ;  /* 0x0000bb004e4e7a20 */ /* 0x000fe20000410000 */
[----:B------:R-:W-:Y:S01]  /*5670*/  IADD3 R4, R26, -0x17, RZ ;  /* 0xffffffe91a047810 */ /* 0x000fe20007ffe0ff */
[----:B------:R-:W-:Y:S01]  /*5680*/  FMUL.FTZ R79, R79, c[0x0][0x2ec] ;  /* 0x0000bb004f4f7a20 */ /* 0x000fe20000410000 */
[----:B-1----:R-:W-:Y:S01]  /*5690*/  FSEL R14, R43, -INF , !P5 ;  /* 0xff8000002b0e7808 */ /* 0x002fe20006800000 */
[----:B------:R-:W-:Y:S01]  /*56a0*/  FMUL.FTZ R80, R80, c[0x0][0x2ec] ;  /* 0x0000bb0050507a20 */ /* 0x000fe20000410000 */
[----:B------:R-:W-:Y:S01]  /*56b0*/  FSEL R15, R41, -INF , !P5 ;  /* 0xff800000290f7808 */ /* 0x000fe20006800000 */
[----:B------:R-:W-:Y:S01]  /*56c0*/  FMUL.FTZ R81, R81, c[0x0][0x2ec] ;  /* 0x0000bb0051517a20 */ /* 0x000fe20000410000 */
[----:B------:R-:W-:Y:S01]  /*56d0*/  ISETP.GE.AND P4, PT, R8, UR7, PT ;  /* 0x0000000708007c0c */ /* 0x000fe2000bf86270 */
[----:B------:R-:W-:Y:S01]  /*56e0*/  FMUL.FTZ R82, R82, c[0x0][0x2ec] ;  /* 0x0000bb0052527a20 */ /* 0x000fe20000410000 */
[----:B------:R-:W-:Y:S01]  /*56f0*/  ISETP.GE.AND P5, PT, R4, UR7, PT ;  /* 0x0000000704007c0c */ /* 0x000fe2000bfa6270 */
[----:B------:R-:W-:Y:S01]  /*5700*/  FMUL.FTZ R83, R83, c[0x0][0x2ec] ;  /* 0x0000bb0053537a20 */ /* 0x000fe20000410000 */
[----:B------:R-:W-:Y:S01]  /*5710*/  IADD3 R4, R26, -0x10, RZ ;  /* 0xfffffff01a047810 */ /* 0x000fe20007ffe0ff */
[----:B------:R-:W-:Y:S01]  /*5720*/  MUFU.TANH R193, R72 ;  /* 0x0000004800c17308 */ /* 0x000fe20000002400 */
[----:B------:R-:W-:-:S02]  /*5730*/  FSEL R12, R45, -INF , !P4 ;  /* 0xff8000002d0c7808 */ /* 0x000fc40006000000 */
[----:B------:R-:W-:Y:S02]  /*5740*/  FSEL R13, R42, -INF , !P4 ;  /* 0xff8000002a0d7808 */ /* 0x000fe40006000000 */
[----:B--2---:R-:W-:Y:S02]  /*5750*/  FSEL R206, R206, -INF , !P0 ;  /* 0xff800000cece7808 */ /* 0x004fe40004000000 */
[----:B------:R-:W-:Y:S01]  /*5760*/  FSEL R187, R187, -INF , !P0 ;  /* 0xff800000bbbb7808 */ /* 0x000fe20004000000 */
[----:B------:R-:W-:Y:S01]  /*5770*/  MUFU.TANH R189, R73 ;  /* 0x0000004900bd7308 */ /* 0x000fe20000002400 */
[----:B------:R-:W-:Y:S02]  /*5780*/  ISETP.GE.AND P4, PT, R4, UR7, PT ;  /* 0x0000000704007c0c */ /* 0x000fe4000bf86270 */
[----:B------:R-:W-:Y:S02]  /*5790*/  PLOP3.LUT P0, PT, PT, PT, UP0, 0x80, 0x0 ;  /* 0x000000000000781c */ /* 0x000fe40003f0f008 */
[----:B------:R-:W-:-:S02]  /*57a0*/  IADD3 R4, R26, -0xf, RZ ;  /* 0xfffffff11a047810 */ /* 0x000fc40007ffe0ff */
[----:B------:R-:W-:Y:S01]  /*57b0*/  IADD3 R8, R26, -0x27, RZ ;  /* 0xffffffd91a087810 */ /* 0x000fe20007ffe0ff */
[----:B------:R-:W1:Y:S01]  /*57c0*/  MUFU.TANH R192, R74 ;  /* 0x0000004a00c07308 */ /* 0x000e620000002400 */
[----:B------:R-:W-:Y:S02]  /*57d0*/  FSEL R10, R25, -INF , !P3 ;  /* 0xff800000190a7808 */ /* 0x000fe40005800000 */
[----:B------:R-:W-:Y:S02]  /*57e0*/  FSEL R11, R44, -INF , !P3 ;  /* 0xff8000002c0b7808 */ /* 0x000fe40005800000 */
[----:B------:R-:W-:Y:S02]  /*57f0*/  FSEL R6, R6, -INF , !P2 ;  /* 0xff80000006067808 */ /* 0x000fe40005000000 */
[----:B------:R-:W-:Y:S01]  /*5800*/  ISETP.GE.AND P3, PT, R4, UR7, PT ;  /* 0x0000000704007c0c */ /* 0x000fe2000bf66270 */
[----:B------:R-:W2:Y:S01]  /*5810*/  MUFU.TANH R204, R75 ;  /* 0x0000004b00cc7308 */ /* 0x000ea20000002400 */
[----:B------:R-:W-:-:S02]  /*5820*/  ISETP.GE.AND P2, PT, R8, UR7, PT ;  /* 0x0000000708007c0c */ /* 0x000fc4000bf46270 */
[C---:B------:R-:W-:Y:S02]  /*5830*/  IADD3 R4, R26.reuse, -0x8, RZ ;  /* 0xfffffff81a047810 */ /* 0x040fe40007ffe0ff */
[----:B------:R-:W-:Y:S02]  /*5840*/  IADD3 R26, R26, -0x7, RZ ;  /* 0xfffffff91a1a7810 */ /* 0x000fe40007ffe0ff */
[----:B------:R-:W-:Y:S01]  /*5850*/  FSEL R8, R32, -INF , !P2 ;  /* 0xff80000020087808 */ /* 0x000fe20005000000 */
[----:B------:R-:W5:Y:S01]  /*5860*/  MUFU.TANH R205, R76 ;  /* 0x0000004c00cd7308 */ /* 0x000f620000002400 */
[----:B---3--:R-:W-:Y:S02]  /*5870*/  FSEL R9, R24, -INF , !P2 ;  /* 0xff80000018097808 */ /* 0x008fe40005000000 */
[----:B----4-:R-:W-:Y:S02]  /*5880*/  FSEL R190, R190, -INF , !P1 ;  /* 0xff800000bebe7808 */ /* 0x010fe40004800000 */
[----:B------:R-:W-:-:S02]  /*5890*/  FSEL R197, R197, -INF , !P1 ;  /* 0xff800000c5c57808 */ /* 0x000fc40004800000 */
[----:B------:R-:W-:Y:S01]  /*58a0*/  ISETP.GE.AND P2, PT, R4, UR7, PT ;  /* 0x0000000704007c0c */ /* 0x000fe2000bf46270 */
[----:B------:R-:W3:Y:S01]  /*58b0*/  MUFU.TANH R203, R77 ;  /* 0x0000004d00cb7308 */ /* 0x000ee20000002400 */
[----:B------:R-:W-:Y:S02]  /*58c0*/  ISETP.GE.AND P1, PT, R26, UR7, PT ;  /* 0x000000071a007c0c */ /* 0x000fe4000bf26270 */
[----:B-1----:R-:W-:Y:S02]  /*58d0*/  FSEL R192, R192, -INF , !P6 ;  /* 0xff800000c0c07808 */ /* 0x002fe40007000000 */
[----:B------:R-:W-:Y:S02]  /*58e0*/  FSEL R193, R193, -INF , !P6 ;  /* 0xff800000c1c17808 */ /* 0x000fe40007000000 */
[----:B--2---:R-:W-:Y:S01]  /*58f0*/  FSEL R204, R204, -INF , !P5 ;  /* 0xff800000cccc7808 */ /* 0x004fe20006800000 */
[----:B------:R-:W1:Y:S01]  /*5900*/  MUFU.TANH R200, R78 ;  /* 0x0000004e00c87308 */ /* 0x000e620000002400 */
[----:B------:R-:W-:-:S02]  /*5910*/  FSEL R189, R189, -INF , !P5 ;  /* 0xff800000bdbd7808 */ /* 0x000fc40006800000 */
[----:B-----5:R-:W-:-:S05]  /*5920*/  FSEL R205, R205, -INF , !P4 ;  /* 0xff800000cdcd7808 */ /* 0x020fca0006000000 */
[----:B------:R-:W2:Y:S01]  /*5930*/  MUFU.TANH R198, R79 ;  /* 0x0000004f00c67308 */ /* 0x000ea20000002400 */
[----:B---3--:R-:W-:-:S07]  /*5940*/  FSEL R203, R203, -INF , !P3 ;  /* 0xff800000cbcb7808 */ /* 0x008fce0005800000 */
[----:B------:R-:W3:Y:S01]  /*5950*/  MUFU.TANH R201, R80 ;  /* 0x0000005000c97308 */ /* 0x000ee20000002400 */
[----:B-1----:R-:W-:-:S07]  /*5960*/  FSEL R200, R200, -INF , !P4 ;  /* 0xff800000c8c87808 */ /* 0x002fce0006000000 */
[----:B------:R-:W1:Y:S01]  /*5970*/  MUFU.TANH R196, R82 ;  /* 0x0000005200c47308 */ /* 0x000e620000002400 */
[----:B--2---:R-:W-:-:S07]  /*5980*/  FSEL R198, R198, -INF , !P3 ;  /* 0xff800000c6c67808 */ /* 0x004fce0005800000 */
[----:B------:R-:W2:Y:S01]  /*5990*/  MUFU.TANH R188, R83 ;  /* 0x0000005300bc7308 */ /* 0x000ea20000002400 */
[----:B---3--:R-:W-:-:S07]  /*59a0*/  FSEL R201, R201, -INF , !P2 ;  /* 0xff800000c9c97808 */ /* 0x008fce0005000000 */
[----:B------:R-:W3:Y:S01]  /*59b0*/  MUFU.TANH R199, R81 ;  /* 0x0000005100c77308 */ /* 0x000ee20000002400 */
[----:B-1----:R-:W-:Y:S02]  /*59c0*/  FSEL R196, R196, -INF , !P2 ;  /* 0xff800000c4c47808 */ /* 0x002fe40005000000 */
[----:B--2---:R-:W-:Y:S02]  /*59d0*/  FSEL R188, R188, -INF , !P1 ;  /* 0xff800000bcbc7808 */ /* 0x004fe40004800000 */
[----:B---3--:R-:W-:Y:S01]  /*59e0*/  FSEL R199, R199, -INF , !P1 ;  /* 0xff800000c7c77808 */ /* 0x008fe20004800000 */
        /* <DEDUP_REMOVED lines=77> */
.L_x_774:
[----:B------:R-:W-:-:S04]  /*5ec0*/  ULEA UR22, -UR22, URZ, 0x6 ;  /* 0x0000003f16167291 */ /* 0x000fc8000f8e313f */
[----:B------:R-:W-:Y:S02]  /*5ed0*/  USHF.R.S32.HI UR4, URZ, 0x1f, UR22 ;  /* 0x0000001f3f047899 */ /* 0x000fe40008011416 */
[----:B------:R-:W-:-:S04]  /*5ee0*/  MOV R23, UR22 ;  /* 0x0000001600177c02 */ /* 0x000fc80008000f00 */
[----:B------:R-:W-:Y:S02]  /*5ef0*/  MOV R20, UR4 ;  /* 0x0000000400147c02 */ /* 0x000fe40008000f00 */
.L_x_775:
        /* <DEDUP_REMOVED lines=156> */
.L_x_777:
[----:B------:R-:W-:Y:S05]  /*68c0*/  BSYNC B0 ;  /* 0x0000000000007941 */ /* 0x000fea0003800000 */
.L_x_776:
[----:B------:R-:W0:Y:S01]  /*68d0*/  LDGDEPBAR ;  /* 0x00000000000079af */ /* 0x000e220000000000 */
[----:B------:R-:W-:-:S04]  /*68e0*/  IADD3 R166, P1, R23, R166, RZ ;  /* 0x000000a617a67210 */ /* 0x000fc80007f3e0ff */
[----:B------:R-:W-:Y:S02]  /*68f0*/  IADD3.X R165, R20, R165, RZ, P1, !PT ;  /* 0x000000a514a57210 */ /* 0x000fe40000ffe4ff */
.L_x_773:
        /* <DEDUP_REMOVED lines=36> */
[----:B------:R-:W-:Y:S04]  /*6b40*/  LDSM.16.MT88.4 R148, [R234+0x10000] ;  /* 0x01000000ea94783b */ /* 0x000fe80000004200 */
[----:B------:R-:W-:Y:S04]  /*6b50*/  LDSM.16.MT88.4 R140, [R233+0x10000] ;  /* 0x01000000e98c783b */ /* 0x000fe80000004200 */
[----:B------:R-:W-:Y:S04]  /*6b60*/  LDSM.16.MT88.4 R132, [R232+0x10000] ;  /* 0x01000000e884783b */ /* 0x000fe80000004200 */
[----:B------:R-:W-:Y:S01]  /*6b70*/  LDSM.16.MT88.4 R156, [R236+0x10000] ;  /* 0x01000000ec9c783b */ /* 0x000fe20000004200 */
[----:B--2---:R-:W-:-:S03]  /*6b80*/  FMNMX.FTZ R21, R18, R21, !PT ;  /* 0x0000001512157209 */ /* 0x004fc60007810000 */
[----:B-1----:R-:W-:Y:S01]  /*6b90*/  LDSM.16.MT88.4 R48, [R234+0x12000] ;  /* 0x01200000ea30783b */ /* 0x002fe20000004200 */
        /* <DEDUP_REMOVED lines=26> */
[--C-:B------:R-:W-:Y:S01]  /*6d40*/  FFMA.FTZ R174, R13, c[0x0][0x23c], -R202.reuse ;  /* 0x00008f000dae7a23 */ /* 0x100fe200000108ca */
[----:B------:R-:W-:Y:S01]  /*6d50*/  LDSM.16.MT88.4 R16, [R234+0x10800] ;  /* 0x01080000ea10783b */ /* 0x000fe20000004200 */
[--C-:B------:R-:W-:Y:S01]  /*6d60*/  FFMA.FTZ R173, R11, c[0x0][0x23c], -R202.reuse ;  /* 0x00008f000bad7a23 */ /* 0x100fe200000108ca */
[----:B------:R-:W-:Y:S01]  /*6d70*/  LEA R252, P1, R166, c[0x0][0x168], 0x1 ;  /* 0x00005a00a6fc7a11 */ /* 0x000fe200078208ff */
[--C-:B------:R-:W-:Y:S01]  /*6d80*/  FFMA.FTZ R183, R6, c[0x0][0x23c], -R191.reuse ;  /* 0x00008f0006b77a23 */ /* 0x100fe200000108bf */
[----:B------:R-:W1:Y:S01]  /*6d90*/  MUFU.EX2 R180, R180 ;  /* 0x000000b400b47308 */ /* 0x000e620000000800 */
[--C-:B------:R-:W-:Y:S01]  /*6da0*/  FFMA.FTZ R182, R36, c[0x0][0x23c], -R191.reuse ;  /* 0x00008f0024b67a23 */ /* 0x100fe200000108bf */
[----:B------:R-:W-:Y:S01]  /*6db0*/  LDSM.16.MT88.4 R4, [R232+0x16000] ;  /* 0x01600000e804783b */ /* 0x000fe20000004200 */
[----:B------:R-:W-:Y:S01]  /*6dc0*/  FFMA.FTZ R185, R2, c[0x0][0x23c], -R191 ;  /* 0x00008f0002b97a23 */ /* 0x000fe200000108bf */
[----:B------:R-:W-:Y:S01]  /*6dd0*/  LEA.HI.X R251, R166, c[0x0][0x16c], R165, 0x1, P1 ;  /* 0x00005b00a6fb7a11 */ /* 0x000fe200008f0ca5 */
[--C-:B------:R-:W-:Y:S01]  /*6de0*/  FFMA.FTZ R176, R40, c[0x0][0x23c], -R191.reuse ;  /* 0x00008f0028b07a23 */ /* 0x100fe200000108bf */
[----:B------:R-:W-:Y:S01]  /*6df0*/  LDSM.16.MT88.4 R24, [R236+0x10800] ;  /* 0x01080000ec18783b */ /* 0x000fe20000004200 */
[----:B------:R-:W-:Y:S01]  /*6e00*/  FFMA.FTZ R2, R9, c[0x0][0x23c], -R202 ;  /* 0x00008f0009027a23 */ /* 0x000fe200000108ca */
[----:B------:R-:W-:Y:S01]  /*6e10*/  MUFU.EX2 R178, R178 ;  /* 0x000000b200b27308 */ /* 0x000fe20000000800 */
[--C-:B------:R-:W-:Y:S01]  /*6e20*/  FFMA.FTZ R177, R14, c[0x0][0x23c], -R191.reuse ;  /* 0x00008f000eb17a23 */ /* 0x100fe200000108bf */
[----:B------:R-:W2:Y:S01]  /*6e30*/  LDSM.16.MT88.4 R40, [R236+0x12000] ;  /* 0x01200000ec28783b */ /* 0x000ea20000004200 */
        /* <DEDUP_REMOVED lines=20> */
[----:B------:R-:W-:Y:S01]  /*6f80*/  LDSM.16.MT88.4 R28, [R232+0x12800] ;  /* 0x01280000e81c783b */ /* 0x000fe20000004200 */
[----:B------:R-:W-:Y:S02]  /*6f90*/  FFMA.FTZ R197, R204, c[0x0][0x23c], -R191 ;  /* 0x00008f00ccc57a23 */ /* 0x000fe400000108bf */
[--C-:B------:R-:W-:Y:S02]  /*6fa0*/  FFMA.FTZ R204, R205, c[0x0][0x23c], -R202.reuse ;  /* 0x00008f00cdcc7a23 */ /* 0x100fe400000108ca */
[--C-:B------:R-:W-:Y:S01]  /*6fb0*/  FFMA.FTZ R203, R203, c[0x0][0x23c], -R202.reuse ;  /* 0x00008f00cbcb7a23 */ /* 0x100fe200000108ca */
        /* <DEDUP_REMOVED lines=11> */
[----:B------:R-:W-:-:S04]  /*7070*/  FADD.FTZ R181, R181, R180 ;  /* 0x000000b4b5b57221 */ /* 0x000fc80000010000 */
[----:B------:R-:W-:Y:S01]  /*7080*/  FADD.FTZ R178, R178, R181 ;  /* 0x000000b5b2b27221 */ /* 0x000fe20000010000 */
[C---:B----4-:R-:W-:Y:S02]  /*7090*/  F2FP.PACK_AB R131, R176.reuse, R185 ;  /* 0x000000b9b083723e */ /* 0x050fe400000000ff */
[----:B------:R-:W4:Y:S01]  /*70a0*/  MUFU.EX2 R174, R174 ;  /* 0x000000ae00ae7308 */ /* 0x000f220000000800 */
[----:B------:R-:W-:Y:S02]  /*70b0*/  FADD.FTZ R185, R185, R182 ;  /* 0x000000b6b9b97221 */ /* 0x000fe40000010000 */
[----:B------:R-:W-:Y:S02]  /*70c0*/  FADD.FTZ R178, R175, R178 ;  /* 0x000000b2afb27221 */ /* 0x000fe40000010000 */
[----:B------:R-:W-:Y:S01]  /*70d0*/  FADD.FTZ R176, R176, R185 ;  /* 0x000000b9b0b07221 */ /* 0x000fe20000010000 */
[C---:B------:R-:W-:Y:S02]  /*70e0*/  HMMA.16816.F32 R152, R128.reuse, R148, RZ ;  /* 0x000000948098723c */ /* 0x040fe400000018ff */
[----:B------:R-:W-:Y:S06]  /*70f0*/  MUFU.EX2 R173, R173 ;  /* 0x000000ad00ad7308 */ /* 0x000fec0000000800 */
[C---:B------:R-:W-:Y:S02]  /*7100*/  HMMA.16816.F32 R144, R128.reuse, R140, RZ ;  /* 0x0000008c8090723c */ /* 0x040fe400000018ff */
[----:B------:R-:W-:Y:S06]  /*7110*/  MUFU.EX2 R2, R2 ;  /* 0x0000000200027308 */ /* 0x000fec0000000800 */
        /* <DEDUP_REMOVED lines=10> */
[C---:B--2---:R-:W-:Y:S02]  /*71c0*/  HMMA.16816.F32 R36, R128.reuse, R40, RZ ;  /* 0x000000288024723c */ /* 0x044fe400000018ff */
[----:B------:R-:W2:Y:S06]  /*71d0*/  MUFU.EX2 R187, R187 ;  /* 0x000000bb00bb7308 */ /* 0x000eac0000000800 */
        /* <DEDUP_REMOVED lines=39> */
[----:B-----5:R-:W-:Y:S01]  /*7450*/  F2FP.PACK_AB R5, R172, R177 ;  /* 0x000000b1ac05723e */ /* 0x020fe200000000ff */
[----:B------:R-:W-:-:S02]  /*7460*/  FADD.FTZ R177, R177, R176 ;  /* 0x000000b0b1b17221 */ /* 0x000fc40000010000 */
[----:B------:R-:W-:Y:S02]  /*7470*/  FADD.FTZ R179, R179, R178 ;  /* 0x000000b2b3b37221 */ /* 0x000fe40000010000 */
[----:B------:R-:W-:Y:S01]  /*7480*/  FADD.FTZ R172, R172, R177 ;  /* 0x000000b1acac7221 */ /* 0x000fe20000010000 */
[----:B------:R-:W-:Y:S01]  /*7490*/  F2FP.PACK_AB R6, R2, R173 ;  /* 0x000000ad0206723e */ /* 0x000fe200000000ff */
[----:B------:R-:W-:Y:S01]  /*74a0*/  FADD.FTZ R174, R174, R179 ;  /* 0x000000b3aeae7221 */ /* 0x000fe20000010000 */
[C---:B-1----:R-:W-:Y:S01]  /*74b0*/  F2FP.PACK_AB R7, R0.reuse, R167 ;  /* 0x000000a70007723e */ /* 0x042fe200000000ff */
[----:B------:R-:W-:Y:S02]  /*74c0*/  FADD.FTZ R167, R167, R172 ;  /* 0x000000aca7a77221 */ /* 0x000fe40000010000 */
[----:B------:R-:W-:Y:S02]  /*74d0*/  FADD.FTZ R173, R173, R174 ;  /* 0x000000aeadad7221 */ /* 0x000fe40000010000 */
[----:B------:R-:W-:-:S02]  /*74e0*/  FADD.FTZ R167, R0, R167 ;  /* 0x000000a700a77221 */ /* 0x000fc40000010000 */
[----:B------:R-:W-:Y:S01]  /*74f0*/  HMMA.16816.F32 R152, R4, R16, R152 ;  /* 0x000000100498723c */ /* 0x000fe20000001898 */
[----:B------:R-:W-:-:S07]  /*7500*/  FADD.FTZ R173, R2, R173 ;  /* 0x000000ad02ad7221 */ /* 0x000fce0000010000 */
[C---:B------:R-:W-:Y:S01]  /*7510*/  HMMA.16816.F32 R148, R4.reuse, R18, R148 ;  /* 0x000000120494723c */ /* 0x040fe20000001894 */
[----:B------:R-:W1:Y:S07]  /*7520*/  LDSM.16.MT88.4 R16, [R236+0x14800] ;  /* 0x01480000ec10783b */ /* 0x000e6e0000004200 */
[C---:B---3--:R-:W-:Y:S08]  /*7530*/  HMMA.16816.F32 R144, R4.reuse, R12, R144 ;  /* 0x0000000c0490723c */ /* 0x048ff00000001890 */
[C---:B------:R-:W-:Y:S01]  /*7540*/  HMMA.16816.F32 R140, R4.reuse, R14, R140 ;  /* 0x0000000e048c723c */ /* 0x040fe2000000188c */
[----:B------:R-:W3:Y:S07]  /*7550*/  LDSM.16.MT88.4 R12, [R233+0x14800] ;  /* 0x01480000e90c783b */ /* 0x000eee0000004200 */
[C---:B------:R-:W-:Y:S08]  /*7560*/  HMMA.16816.F32 R136, R4.reuse, R8, R136 ;  /* 0x000000080488723c */ /* 0x040ff00000001888 */
[C---:B------:R-:W-:Y:S01]  /*7570*/  HMMA.16816.F32 R132, R4.reuse, R10, R132 ;  /* 0x0000000a0484723c */ /* 0x040fe20000001884 */
[----:B------:R-:W4:Y:S07]  /*7580*/  LDSM.16.MT88.4 R8, [R232+0x14800] ;  /* 0x01480000e808783b */ /* 0x000f2e0000004200 */
[C---:B------:R-:W-:Y:S08]  /*7590*/  HMMA.16816.F32 R160, R4.reuse, R24, R160 ;  /* 0x0000001804a0723c */ /* 0x040ff000000018a0 */
        /* <DEDUP_REMOVED lines=9> */
[C---:B------:R-:W-:Y:S01]  /*7630*/  HMMA.16816.F32 R156, R4.reuse, R26, R156 ;  /* 0x0000001a049c723c */ /* 0x040fe2000000189c */
[----:B------:R-:W5:Y:S07]  /*7640*/  LDSM.16.MT88.4 R24, [R234+0x14800] ;  /* 0x01480000ea18783b */ /* 0x000f6e0000004200 */
[C---:B------:R-:W-:Y:S08]  /*7650*/  HMMA.16816.F32 R36, R4.reuse, R20, R36 ;  /* 0x000000140424723c */ /* 0x040ff00000001824 */
[C---:B------:R-:W-:Y:S01]  /*7660*/  HMMA.16816.F32 R40, R4.reuse, R22, R40 ;  /* 0x000000160428723c */ /* 0x040fe20000001828 */
[----:B------:R-:W2:Y:S07]  /*7670*/  LDSM.16.MT88.4 R20, [R236+0x16800] ;  /* 0x01680000ec14783b */ /* 0x000eae0000004200 */
[C---:B-1----:R-:W-:Y:S08]  /*7680*/  HMMA.16816.F32 R108, R4.reuse, R16, R108 ;  /* 0x00000010046c723c */ /* 0x042ff0000000186c */
[C---:B------:R-:W-:Y:S01]  /*7690*/  HMMA.16816.F32 R112, R4.reuse, R18, R112 ;  /* 0x000000120470723c */ /* 0x040fe20000001870 */
[----:B------:R-:W-:Y:S07]  /*76a0*/  LDSM.16.MT88.4 R16, [R236+0x13000] ;  /* 0x01300000ec10783b */ /* 0x000fee0000004200 */
[C---:B---3--:R-:W-:Y:S08]  /*76b0*/  HMMA.16816.F32 R116, R4.reuse, R12, R116 ;  /* 0x0000000c0474723c */ /* 0x048ff00000001874 */
[C---:B------:R-:W-:Y:S01]  /*76c0*/  HMMA.16816.F32 R120, R4.reuse, R14, R120 ;  /* 0x0000000e0478723c */ /* 0x040fe20000001878 */
[----:B------:R-:W1:Y:S07]  /*76d0*/  LDSM.16.MT88.4 R12, [R234+0x11000] ;  /* 0x01100000ea0c783b */ /* 0x000e6e0000004200 */
[C---:B----4-:R-:W-:Y:S08]  /*76e0*/  HMMA.16816.F32 R124, R4.reuse, R8, R124 ;  /* 0x00000008047c723c */ /* 0x050ff0000000187c */
[C---:B------:R-:W-:Y:S01]  /*76f0*/  HMMA.16816.F32 R128, R4.reuse, R10, R128 ;  /* 0x0000000a0480723c */ /* 0x040fe20000001880 */
[----:B------:R-:W3:Y:S07]  /*7700*/  LDSM.16.MT88.4 R8, [R232+0x11000] ;  /* 0x01100000e808783b */ /* 0x000eee0000004200 */
        /* <DEDUP_REMOVED lines=9> */
[C---:B-----5:R-:W-:Y:S08]  /*77a0*/  HMMA.16816.F32 R76, R4.reuse, R24, R76 ;  /* 0x00000018044c723c */ /* 0x060ff0000000184c */
[C---:B------:R-:W-:Y:S01]  /*77b0*/  HMMA.16816.F32 R80, R4.reuse, R26, R80 ;  /* 0x0000001a0450723c */ /* 0x040fe20000001850 */
[----:B------:R-:W4:Y:S07]  /*77c0*/  LDSM.16.MT88.4 R24, [R236+0x11000] ;  /* 0x01100000ec18783b */ /* 0x000f2e0000004200 */
[C---:B--2---:R-:W-:Y:S08]  /*77d0*/  HMMA.16816.F32 R100, R4.reuse, R20, R100 ;  /* 0x000000140464723c */ /* 0x044ff00000001864 */
        /* <DEDUP_REMOVED lines=12> */
[----:B-1----:R-:W-:Y:S01]  /*78a0*/  HMMA.16816.F32 R152, R4, R12, R152 ;  /* 0x0000000c0498723c */ /* 0x002fe20000001898 */
[----:B------:R-:W-:Y:S02]  /*78b0*/  FADD.FTZ R189, R189, R186 ;  /* 0x000000babdbd7221 */ /* 0x000fe40000010000 */
[----:B------:R-:W-:-:S05]  /*78c0*/  FADD.FTZ R192, R197, R192 ;  /* 0x000000c0c5c07221 */ /* 0x000fca0000010000 */
[C---:B------:R-:W-:Y:S01]  /*78d0*/  HMMA.16816.F32 R148, R4.reuse, R14, R148 ;  /* 0x0000000e0494723c */ /* 0x040fe20000001894 */
[----:B------:R-:W1:Y:S07]  /*78e0*/  LDSM.16.MT88.4 R12, [R233+0x13000] ;  /* 0x01300000e90c783b */ /* 0x000e6e0000004200 */
[C---:B---3--:R-:W-:Y:S08]  /*78f0*/  HMMA.16816.F32 R136, R4.reuse, R8, R136 ;  /* 0x000000080488723c */ /* 0x048ff00000001888 */
[C---:B------:R-:W-:Y:S01]  /*7900*/  HMMA.16816.F32 R132, R4.reuse, R10, R132 ;  /* 0x0000000a0484723c */ /* 0x040fe20000001884 */
[----:B------:R-:W2:Y:S07]  /*7910*/  LDSM.16.MT88.4 R8, [R234+0x15000] ;  /* 0x01500000ea08783b */ /* 0x000eae0000004200 */
[C---:B------:R-:W-:Y:S08]  /*7920*/  HMMA.16816.F32 R36, R4.reuse, R16, R36 ;  /* 0x000000100424723c */ /* 0x040ff00000001824 */
[C---:B------:R-:W-:Y:S01]  /*7930*/  HMMA.16816.F32 R40, R4.reuse, R18, R40 ;  /* 0x000000120428723c */ /* 0x040fe20000001828 */
[----:B------:R-:W3:Y:S07]  /*7940*/  LDSM.16.MT88.4 R16, [R233+0x15000] ;  /* 0x01500000e910783b */ /* 0x000eee0000004200 */
[C---:B----4-:R-:W-:Y:S08]  /*7950*/  HMMA.16816.F32 R160, R4.reuse, R24, R160 ;  /* 0x0000001804a0723c */ /* 0x050ff000000018a0 */
[C---:B-1----:R-:W-:Y:S08]  /*7960*/  HMMA.16816.F32 R52, R4.reuse, R12, R52 ;  /* 0x0000000c0434723c */ /* 0x042ff00000001834 */
[C---:B------:R-:W-:Y:S01]  /*7970*/  HMMA.16816.F32 R56, R4.reuse, R14, R56 ;  /* 0x0000000e0438723c */ /* 0x040fe20000001838 */
[----:B------:R-:W1:Y:S07]  /*7980*/  LDSM.16.MT88.4 R12, [R236+0x17000] ;  /* 0x01700000ec0c783b */ /* 0x000e6e0000004200 */
[C---:B--2---:R-:W-:Y:S08]  /*7990*/  HMMA.16816.F32 R76, R4.reuse, R8, R76 ;  /* 0x00000008044c723c */ /* 0x044ff0000000184c */
[C---:B------:R-:W-:Y:S01]  /*79a0*/  HMMA.16816.F32 R80, R4.reuse, R10, R80 ;  /* 0x0000000a0450723c */ /* 0x040fe20000001850 */
[----:B------:R-:W2:Y:S07]  /*79b0*/  LDSM.16.MT88.4 R8, [R234+0x17000] ;  /* 0x01700000ea08783b */ /* 0x000eae0000004200 */
[C---:B---3--:R-:W-:Y:S08]  /*79c0*/  HMMA.16816.F32 R84, R4.reuse, R16, R84 ;  /* 0x000000100454723c */ /* 0x048ff00000001854 */
        /* <DEDUP_REMOVED lines=45> */
[----:B------:R-:W1:Y:S04]  /*7ca0*/  LDSM.16.MT88.4 R12, [R234+0x13800] ;  /* 0x01380000ea0c783b */ /* 0x000e680000004200 */
[----:B------:R-:W-:Y:S03]  /*7cb0*/  STL [R1], R0 ;  /* 0x0000000001007387 */ /* 0x000fe60000100800 */
[C---:B--2---:R-:W-:Y:S01]  /*7cc0*/  HMMA.16816.F32 R144, R4.reuse, R8, R144 ;  /* 0x000000080490723c */ /* 0x044fe20000001890 */
[----:B------:R-:W-:Y:S07]  /*7cd0*/  STL [R1+0x4], R2 ;  /* 0x0000040201007387 */ /* 0x000fee0000100800 */
[C---:B------:R-:W-:Y:S01]  /*7ce0*/  HMMA.16816.F32 R140, R4.reuse, R10, R140 ;  /* 0x0000000a048c723c */ /* 0x040fe2000000188c */
[----:B------:R-:W2:Y:S07]  /*7cf0*/  LDSM.16.MT88.4 R8, [R236+0x15800] ;  /* 0x01580000ec08783b */ /* 0x000eae0000004200 */
        /* <DEDUP_REMOVED lines=28> */
[C---:B-1----:R-:W-:Y:S08]  /*7ec0*/  HMMA.16816.F32 R108, R4.reuse, R12, R108 ;  /* 0x0000000c046c723c */ /* 0x042ff0000000186c */
[C---:B------:R-:W-:Y:S08]  /*7ed0*/  HMMA.16816.F32 R112, R4.reuse, R14, R112 ;  /* 0x0000000e0470723c */ /* 0x040ff00000001870 */
[C---:B--2---:R-:W-:Y:S08]  /*7ee0*/  HMMA.16816.F32 R116, R4.reuse, R8, R116 ;  /* 0x000000080474723c */ /* 0x044ff00000001874 */
        /* <DEDUP_REMOVED lines=45> */
.L_x_782:
        /* <DEDUP_REMOVED lines=79> */
.L_x_779:
[----:B------:R-:W-:Y:S01]  /*86b0*/  ISETP.GE.AND P6, PT, R248, c[0x0][0x220], PT ;  /* 0x00008800f8007a0c */ /* 0x000fe20003fc6270 */
[----:B------:R-:W-:Y:S01]  /*86c0*/  UISETP.GE.AND UP2, UPT, UR26, 0x1, UPT ;  /* 0x000000011a00788c */ /* 0x000fe2000bf46270 */
[-C--:B------:R-:W-:Y:S02]  /*86d0*/  LEA R2, P0, R3, R194.reuse, 0x1 ;  /* 0x000000c203027211 */ /* 0x080fe400078008ff */
[----:B------:R-:W-:Y:S02]  /*86e0*/  ISETP.GE.AND P5, PT, R245, c[0x0][0x220], PT ;  /* 0x00008800f5007a0c */ /* 0x000fe40003fa6270 */
[C---:B------:R-:W-:Y:S02]  /*86f0*/  IADD3 R9, P1, R3.reuse, UR20, RZ ;  /* 0x0000001403097c10 */ /* 0x040fe4000ff3e0ff */
[-C--:B------:R-:W-:Y:S02]  /*8700*/  LEA.HI.X R3, R3, R195.reuse, R164, 0x1, P0 ;  /* 0x000000c303037211 */ /* 0x080fe400000f0ca4 */
[----:B------:R-:W-:Y:S02]  /*8710*/  ISETP.GE.AND P4, PT, R244, c[0x0][0x220], PT ;  /* 0x00008800f4007a0c */ /* 0x000fe40003f86270 */
[----:B------:R-:W-:Y:S01]  /*8720*/  ISETP.GE.AND P3, PT, R243, c[0x0][0x220], PT ;  /* 0x00008800f3007a0c */ /* 0x000fe20003f66270 */
[----:B------:R-:W-:Y:S01]  /*8730*/  @P6 STS.128 [R246+0x10000], RZ ;  /* 0x010000fff6006388 */ /* 0x000fe20000000c00 */
[----:B------:R-:W-:Y:S02]  /*8740*/  IADD3.X R166, R164, UR19, RZ, P1, !PT ;  /* 0x00000013a4a67c10 */ /* 0x000fe40008ffe4ff */
[CC--:B------:R-:W-:Y:S02]  /*8750*/  @!P6 LEA R26, P1, R9.reuse, R194.reuse, 0x1 ;  /* 0x000000c2091ae211 */ /* 0x0c0fe400078208ff */
[----:B------:R-:W-:Y:S01]  /*8760*/  @!PT LDS RZ, [RZ] ;  /* 0x00000000fffff984 */ /* 0x000fe20000000800 */
[----:B------:R-:W-:Y:S01]  /*8770*/  @!PT LDS RZ, [RZ] ;  /* 0x00000000fffff984 */ /* 0x000fe20000000800 */
[----:B------:R-:W-:Y:S01]  /*8780*/  @!PT LDS RZ, [RZ] ;  /* 0x00000000fffff984 */ /* 0x000fe20000000800 */
[----:B------:R1:W-:Y:S01]  /*8790*/  @!P6 LDGSTS.E.BYPASS.LTC128B.128 [R246+0x10000], [R2.64] ;  /* 0x1000000002f6efae */ /* 0x0003e2000b901d5e */
[CC--:B------:R-:W-:Y:S02]  /*87a0*/  @!P5 LEA R18, P0, R9.reuse, R194.reuse, 0x1 ;  /* 0x000000c20912d211 */ /* 0x0c0fe400078008ff */
[CCC-:B------:R-:W-:Y:S02]  /*87b0*/  @!P6 LEA.HI.X R27, R9.reuse, R195.reuse, R166.reuse, 0x1, P1 ;  /* 0x000000c3091be211 */ /* 0x1c0fe400008f0ca6 */
[----:B------:R-:W-:Y:S01]  /*87c0*/  @P5 STS.128 [R246+0x12000], RZ ;  /* 0x012000fff6005388 */ /* 0x000fe20000000c00 */
[CCC-:B------:R-:W-:Y:S02]  /*87d0*/  @!P5 LEA.HI.X R19, R9.reuse, R195.reuse, R166.reuse, 0x1, P0 ;  /* 0x000000c30913d211 */ /* 0x1c0fe400000f0ca6 */
[C---:B------:R-:W-:Y:S02]  /*87e0*/  IADD3 R165, P2, R9.reuse, UR20, RZ ;  /* 0x0000001409a57c10 */ /* 0x040fe4000ff5e0ff */
[----:B------:R-:W-:Y:S01]  /*87f0*/  @!PT LDS RZ, [RZ] ;  /* 0x00000000fffff984 */ /* 0x000fe20000000800 */
[----:B------:R-:W-:Y:S01]  /*8800*/  @!PT LDS RZ, [RZ] ;  /* 0x00000000fffff984 */ /* 0x000fe20000000800 */
[----:B------:R-:W-:Y:S01]  /*8810*/  @!PT LDS RZ, [RZ] ;  /* 0x00000000fffff984 */ /* 0x000fe20000000800 */
[----:B------:R1:W-:Y:S01]  /*8820*/  @!P5 LDGSTS.E.BYPASS.LTC128B.128 [R246+0x12000], [R2.64+0x80] ;  /* 0x1200008002f6dfae */ /* 0x0003e2000b901d5e */
[CC--:B------:R-:W-:Y:S02]  /*8830*/  @!P3 LEA R10, P1, R9.reuse, R194.reuse, 0x1 ;  /* 0x000000c2090ab211 */ /* 0x0c0fe400078208ff */
[----:B------:R-:W-:Y:S02]  /*8840*/  IADD3.X R164, R166, UR19, RZ, P2, !PT ;  /* 0x00000013a6a47c10 */ /* 0x000fe400097fe4ff */
[----:B------:R-:W-:Y:S01]  /*8850*/  @P4 STS.128 [R246+0x14000], RZ ;  /* 0x014000fff6004388 */ /* 0x000fe20000000c00 */
[CC--:B------:R-:W-:Y:S02]  /*8860*/  @!P4 LEA R14, P2, R9.reuse, R194.reuse, 0x1 ;  /* 0x000000c2090ec211 */ /* 0x0c0fe400078408ff */
[CCC-:B------:R-:W-:Y:S02]  /*8870*/  @!P3 LEA.HI.X R11, R9.reuse, R195.reuse, R166.reuse, 0x1, P1 ;  /* 0x000000c3090bb211 */ /* 0x1c0fe400008f0ca6 */
[----:B------:R-:W-:Y:S01]  /*8880*/  @!PT LDS RZ, [RZ] ;  /* 0x00000000fffff984 */ /* 0x000fe20000000800 */
[----:B------:R-:W-:Y:S01]  /*8890*/  @!PT LDS RZ, [RZ] ;  /* 0x00000000fffff984 */ /* 0x000fe20000000800 */
[----:B------:R-:W-:Y:S01]  /*88a0*/  @!PT LDS RZ, [RZ] ;  /* 0x00000000fffff984 */ /* 0x000fe20000000800 */
[----:B------:R1:W-:Y:S01]  /*88b0*/  @!P4 LDGSTS.E.BYPASS.LTC128B.128 [R246+0x14000], [R2.64+0x100] ;  /* 0x1400010002f6cfae */ /* 0x0003e2000b901d5e */
[-C--:B------:R-:W-:Y:S02]  /*88c0*/  @!P4 LEA.HI.X R15, R9, R195.reuse, R166, 0x1, P2 ;  /* 0x000000c3090fc211 */ /* 0x080fe400010f0ca6 */
[CC--:B------:R-:W-:Y:S02]  /*88d0*/  @!P6 LEA R22, P0, R165.reuse, R194.reuse, 0x1 ;  /* 0x000000c2a516e211 */ /* 0x0c0fe400078008ff */
[----:B------:R-:W-:Y:S01]  /*88e0*/  @P3 STS.128 [R246+0x16000], RZ ;  /* 0x016000fff6003388 */ /* 0x000fe20000000c00 */
[CC--:B------:R-:W-:Y:S02]  /*88f0*/  @!P5 LEA R198, P2, R165.reuse, R194.reuse, 0x1 ;  /* 0x000000c2a5c6d211 */ /* 0x0c0fe400078408ff */
[CCC-:B------:R-:W-:Y:S02]  /*8900*/  @!P6 LEA.HI.X R23, R165.reuse, R195.reuse, R164.reuse, 0x1, P0 ;  /* 0x000000c3a517e211 */ /* 0x1c0fe400000f0ca4 */
[----:B------:R-:W-:Y:S01]  /*8910*/  @!PT LDS RZ, [RZ] ;  /* 0x00000000fffff984 */ /* 0x000fe20000000800 */
[----:B------:R-:W-:Y:S01]  /*8920*/  @!PT LDS RZ, [RZ] ;  /* 0x00000000fffff984 */ /* 0x000fe20000000800 */
[----:B------:R-:W-:Y:S01]  /*8930*/  @!PT LDS RZ, [RZ] ;  /* 0x00000000fffff984 */ /* 0x000fe20000000800 */
[----:B------:R1:W-:Y:S01]  /*8940*/  @!P3 LDGSTS.E.BYPASS.LTC128B.128 [R246+0x16000], [R2.64+0x180] ;  /* 0x1600018002f6bfae */ /* 0x0003e2000b901d5e */
[CCC-:B------:R-:W-:Y:S02]  /*8950*/  @!P5 LEA.HI.X R199, R165.reuse, R195.reuse, R164.reuse, 0x1, P2 ;  /* 0x000000c3a5c7d211 */ /* 0x1c0fe400010f0ca4 */
[CC--:B------:R-:W-:Y:S02]  /*8960*/  @!P4 LEA R34, P1, R165.reuse, R194.reuse, 0x1 ;  /* 0x000000c2a522c211 */ /* 0x0c0fe400078208ff */
[----:B------:R-:W-:Y:S01]  /*8970*/  @P6 STS.128 [R246+0x10800], RZ ;  /* 0x010800fff6006388 */ /* 0x000fe20000000c00 */
[CC--:B------:R-:W-:Y:S02]  /*8980*/  @!P3 LEA R30, P0, R165.reuse, R194.reuse, 0x1 ;  /* 0x000000c2a51eb211 */ /* 0x0c0fe400078008ff */
[CCC-:B------:R-:W-:Y:S02]  /*8990*/  @!P4 LEA.HI.X R35, R165.reuse, R195.reuse, R164.reuse, 0x1, P1 ;  /* 0x000000c3a523c211 */ /* 0x1c0fe400008f0ca4 */
[----:B------:R-:W-:Y:S01]  /*89a0*/  @!PT LDS RZ, [RZ] ;  /* 0x00000000fffff984 */ /* 0x000fe20000000800 */
[----:B------:R-:W-:Y:S01]  /*89b0*/  @!PT LDS RZ, [RZ] ;  /* 0x00000000fffff984 */ /* 0x000fe20000000800 */
[----:B------:R-:W-:Y:S01]  /*89c0*/  @!PT LDS RZ, [RZ] ;  /* 0x00000000fffff984 */ /* 0x000fe20000000800 */
[----:B------:R2:W-:Y:S01]  /*89d0*/  @!P6 LDGSTS.E.BYPASS.LTC128B.128 [R246+0x10800], [R26.64] ;  /* 0x108000001af6efae */ /* 0x0005e2000b901d5e */
[CC--:B------:R-:W-:Y:S02]  /*89e0*/  @!P3 LEA.HI.X R31, R165.reuse, R195.reuse, R164, 0x1, P0 ;  /* 0x000000c3a51fb211 */ /* 0x0c0fe400000f0ca4 */
[----:B------:R-:W-:Y:S02]  /*89f0*/  IADD3 R166, P2, R165, UR20, RZ ;  /* 0x00000014a5a67c10 */ /* 0x000fe4000ff5e0ff */
[----:B------:R-:W-:Y:S02]  /*8a00*/  @P5 STS.128 [R246+0x12800], RZ ;  /* 0x012800fff6005388 */ /* 0x000fe40000000c00 */
[-C--:B------:R-:W-:Y:S02]  /*8a10*/  @!P6 LEA R210, P0, R166, R194.reuse, 0x1 ;  /* 0x000000c2a6d2e211 */ /* 0x080fe400078008ff */
[----:B------:R-:W-:Y:S01]  /*8a20*/  IADD3.X R164, R164, UR19, RZ, P2, !PT ;  /* 0x00000013a4a47c10 */ /* 0x000fe200097fe4ff */
[----:B------:R-:W-:Y:S01]  /*8a30*/  @!PT LDS RZ, [RZ] ;  /* 0x00000000fffff984 */ /* 0x000fe20000000800 */
[----:B------:R-:W-:Y:S01]  /*8a40*/  @!PT LDS RZ, [RZ] ;  /* 0x00000000fffff984 */ /* 0x000fe20000000800 */
[----:B------:R-:W-:Y:S01]  /*8a50*/  @!PT LDS RZ, [RZ] ;  /* 0x00000000fffff984 */ /* 0x000fe20000000800 */
[----:B------:R3:W-:Y:S01]  /*8a60*/  @!P5 LDGSTS.E.BYPASS.LTC128B.128 [R246+0x12800], [R18.64+0x80] ;  /* 0x1280008012f6dfae */ /* 0x0007e2000b901d5e */
[CC--:B------:R-:W-:Y:S02]  /*8a70*/  @!P5 LEA R206, P2, R166.reuse, R194.reuse, 0x1 ;  /* 0x000000c2a6ced211 */ /* 0x0c0fe400078408ff */
[CCC-:B------:R-:W-:Y:S02]  /*8a80*/  @!P6 LEA.HI.X R211, R166.reuse, R195.reuse, R164.reuse, 0x1, P0 ;  /* 0x000000c3a6d3e211 */ /* 0x1c0fe400000f0ca4 */
[----:B------:R-:W-:Y:S01]  /*8a90*/  @P4 STS.128 [R246+0x14800], RZ ;  /* 0x014800fff6004388 */ /* 0x000fe20000000c00 */
[CCC-:B------:R-:W-:Y:S02]  /*8aa0*/  @!P5 LEA.HI.X R207, R166.reuse, R195.reuse, R164.reuse, 0x1, P2 ;  /* 0x000000c3a6cfd211 */ /* 0x1c0fe400010f0ca4 */
[CC--:B------:R-:W-:Y:S02]  /*8ab0*/  @!P4 LEA R202, P1, R166.reuse, R194.reuse, 0x1 ;  /* 0x000000c2a6cac211 */ /* 0x0c0fe400078208ff */
[----:B------:R-:W-:Y:S01]  /*8ac0*/  @!PT LDS RZ, [RZ] ;  /* 0x00000000fffff984 */ /* 0x000fe20000000800 */
[----:B------:R-:W-:Y:S01]  /*8ad0*/  @!PT LDS RZ, [RZ] ;  /* 0x00000000fffff984 */ /* 0x000fe20000000800 */
[----:B------:R-:W-:Y:S01]  /*8ae0*/  @!PT LDS RZ, [RZ] ;  /* 0x00000000fffff984 */ /* 0x000fe20000000800 */
[----:B------:R4:W-:Y:S01]  /*8af0*/  @!P4 LDGSTS.E.BYPASS.LTC128B.128 [R246+0x14800], [R14.64+0x100] ;  /* 0x148001000ef6cfae */ /* 0x0009e2000b901d5e */
[C---:B------:R-:W-:Y:S02]  /*8b00*/  @!P3 LEA R214, P0, R166.reuse, R194, 0x1 ;  /* 0x000000c2a6d6b211 */ /* 0x040fe400078008ff */
[CCC-:B------:R-:W-:Y:S02]  /*8b10*/  @!P4 LEA.HI.X R203, R166.reuse, R195.reuse, R164.reuse, 0x1, P1 ;  /* 0x000000c3a6cbc211 */ /* 0x1c0fe400008f0ca4 */
[----:B------:R-:W-:Y:S01]  /*8b20*/  @P3 STS.128 [R246+0x16800], RZ ;  /* 0x016800fff6003388 */ /* 0x000fe20000000c00 */
[----:B------:R-:W-:Y:S02]  /*8b30*/  @!P3 LEA.HI.X R215, R166, R195, R164, 0x1, P0 ;  /* 0x000000c3a6d7b211 */ /* 0x000fe400000f0ca4 */
[----:B------:R-:W-:Y:S02]  /*8b40*/  PLOP3.LUT P0, PT, PT, PT, UP2, 0x80, 0x0 ;  /* 0x000000000000781c */ /* 0x000fe40003f0f028 */
[----:B------:R-:W-:Y:S01]  /*8b50*/  @!PT LDS RZ, [RZ] ;  /* 0x00000000fffff984 */ /* 0x000fe20000000800 */
[----:B------:R-:W-:Y:S01]  /*8b60*/  @!PT LDS RZ, [RZ] ;  /* 0x00000000fffff984 */ /* 0x000fe20000000800 */
[----:B------:R-:W-:Y:S01]  /*8b70*/  @!PT LDS RZ, [RZ] ;  /* 0x00000000fffff984 */ /* 0x000fe20000000800 */
[----:B------:R5:W-:Y:S05]  /*8b80*/  @!P3 LDGSTS.E.BYPASS.LTC128B.128 [R246+0x16800], [R10.64+0x180] ;  /* 0x168001800af6bfae */ /* 0x000bea000b901d5e */
[----:B------:R-:W-:Y:S05]  /*8b90*/  @P6 STS.128 [R246+0x11000], RZ ;  /* 0x011000fff6006388 */ /* 0x000fea0000000c00 */
[----:B------:R-:W-:Y:S01]  /*8ba0*/  @!PT LDS RZ, [RZ] ;  /* 0x00000000fffff984 */ /* 0x000fe20000000800 */
[----:B------:R-:W-:Y:S01]  /*8bb0*/  @!PT LDS RZ, [RZ] ;  /* 0x00000000fffff984 */ /* 0x000fe20000000800 */
[----:B------:R-:W-:Y:S01]  /*8bc0*/  @!PT LDS RZ, [RZ] ;  /* 0x00000000fffff984 */ /* 0x000fe20000000800 */
[----:B------:R1:W-:Y:S05]  /*8bd0*/  @!P6 LDGSTS.E.BYPASS.LTC128B.128 [R246+0x11000], [R22.64] ;  /* 0x1100000016f6efae */ /* 0x0003ea000b901d5e */
[----:B------:R-:W-:Y:S05]  /*8be0*/  @P5 STS.128 [R246+0x13000], RZ ;  /* 0x013000fff6005388 */ /* 0x000fea0000000c00 */
        /* <DEDUP_REMOVED lines=34> */
[----:B------:R-:W-:Y:S05]  /*8e10*/  LDSM.16.M88.4 R168, [R242] ;  /* 0x00000000f2a8783b */ /* 0x000fea0000000200 */
[----:B------:R-:W2:Y:S05]  /*8e20*/  LDSM.16.M88.4 R172, [R241+0x8000] ;  /* 0x00800000f1ac783b */ /* 0x000eaa0000000200 */
[----:B------:R-:W4:Y:S05]  /*8e30*/  LDSM.16.M88.4 R176, [R241+0x8800] ;  /* 0x00880000f1b0783b */ /* 0x000f2a0000000200 */
[----:B------:R-:W3:Y:S05]  /*8e40*/  LDSM.16.M88.4 R180, [R241+0x9000] ;  /* 0x00900000f1b4783b */ /* 0x000eea0000000200 */
[----:B------:R-:W0:Y:S05]  /*8e50*/  LDGDEPBAR ;  /* 0x00000000000079af */ /* 0x000e2a0000000000 */
[----:B------:R-:W3:Y:S05]  /*8e60*/  LDSM.16.M88.4 R184, [R241+0x9800] ;  /* 0x00980000f1b8783b */ /* 0x000eea0000000200 */
[----:B------:R-:W-:Y:S05]  /*8e70*/  LDSM.16.M88.4 R188, [R240] ;  /* 0x00000000f0bc783b */ /* 0x000fea0000000200 */
[----:B------:R-:W3:Y:S05]  /*8e80*/  LDSM.16.M88.4 R192, [R239] ;  /* 0x00000000efc0783b */ /* 0x000eea0000000200 */
[----:B-1----:R-:W1:Y:S01]  /*8e90*/  LDSM.16.M88.4 R196, [R231] ;  /* 0x00000000e7c4783b */ /* 0x002e620000000200 */
[C---:B--2---:R-:W-:Y:S04]  /*8ea0*/  HMMA.16816.F32 R4, R168.reuse, R172, RZ ;  /* 0x000000aca804723c */ /* 0x044fe800000018ff */
[----:B------:R-:W2:Y:S05]  /*8eb0*/  LDSM.16.M88.4 R200, [R230] ;  /* 0x00000000e6c8783b */ /* 0x000eaa0000000200 */
[----:B------:R-:W1:Y:S01]  /*8ec0*/  LDSM.16.M88.4 R204, [R229] ;  /* 0x00000000e5cc783b */ /* 0x000e620000000200 */
[C---:B-----5:R-:W-:Y:S04]  /*8ed0*/  HMMA.16816.F32 R8, R168.reuse, R174, RZ ;  /* 0x000000aea808723c */ /* 0x060fe800000018ff */
[----:B------:R-:W-:Y:S04]  /*8ee0*/  LDSM.16.M88.4 R208, [R238] ;  /* 0x00000000eed0783b */ /* 0x000fe80000000200 */
[C---:B----4-:R-:W-:Y:S01]  /*8ef0*/  HMMA.16816.F32 R12, R168.reuse, R176, RZ ;  /* 0x000000b0a80c723c */ /* 0x050fe200000018ff */
[----:B------:R-:W4:Y:S05]  /*8f00*/  LDSM.16.M88.4 R212, [R235+0x8000] ;  /* 0x00800000ebd4783b */ /* 0x000f2a0000000200 */
[----:B------:R-:W-:Y:S02]  /*8f10*/  LDSM.16.M88.4 R172, [R235+0x9000] ;  /* 0x00900000ebac783b */ /* 0x000fe40000000200 */
[C---:B---3--:R-:W-:Y:S03]  /*8f20*/  HMMA.16816.F32 R16, R168.reuse, R178, RZ ;  /* 0x000000b2a810723c */ /* 0x048fe600000018ff */
[----:B------:R-:W-:Y:S05]  /*8f30*/  LDSM.16.M88.4 R176, [R235+0x9800] ;  /* 0x00980000ebb0783b */ /* 0x000fea0000000200 */
[C---:B------:R-:W-:Y:S08]  /*8f40*/  HMMA.16816.F32 R20, R168.reuse, R180, RZ ;  /* 0x000000b4a814723c */ /* 0x040ff000000018ff */
[C---:B------:R-:W-:Y:S01]  /*8f50*/  HMMA.16816.F32 R24, R168.reuse, R182, RZ ;  /* 0x000000b6a818723c */ /* 0x040fe200000018ff */
[----:B------:R-:W-:Y:S07]  /*8f60*/  LDSM.16.M88.4 R180, [R237] ;  /* 0x00000000edb4783b */ /* 0x000fee0000000200 */
[C---:B------:R-:W-:Y:S08]  /*8f70*/  HMMA.16816.F32 R28, R168.reuse, R184, RZ ;  /* 0x000000b8a81c723c */ /* 0x040ff000000018ff */
[----:B------:R-:W-:Y:S01]  /*8f80*/  HMMA.16816.F32 R32, R168, R186, RZ ;  /* 0x000000baa820723c */ /* 0x000fe200000018ff */
[----:B------:R-:W3:Y:S05]  /*8f90*/  LDSM.16.M88.4 R168, [R235+0x8800] ;  /* 0x00880000eba8783b */ /* 0x000eea0000000200 */
[----:B------:R-:W5:Y:S02]  /*8fa0*/  LDSM.16.M88.4 R184, [R228] ;  /* 0x00000000e4b8783b */ /* 0x000f640000000200 */
[C---:B------:R-:W-:Y:S08]  /*8fb0*/  HMMA.16816.F32 R4, R188.reuse, R192, R4 ;  /* 0x000000c0bc04723c */ /* 0x040ff00000001804 */
[C---:B------:R-:W-:Y:S01]  /*8fc0*/  HMMA.16816.F32 R8, R188.reuse, R194, R8 ;  /* 0x000000c2bc08723c */ /* 0x040fe20000001808 */
[----:B------:R-:W-:Y:S07]  /*8fd0*/  LDSM.16.M88.4 R192, [R228+0x1000] ;  /* 0x00100000e4c0783b */ /* 0x000fee0000000200 */
[C---:B-1----:R-:W-:Y:S08]  /*8fe0*/  HMMA.16816.F32 R12, R188.reuse, R196, R12 ;  /* 0x000000c4bc0c723c */ /* 0x042ff0000000180c */
[C---:B------:R-:W-:Y:S01]  /*8ff0*/  HMMA.16816.F32 R16, R188.reuse, R198, R16 ;  /* 0x000000c6bc10723c */ /* 0x040fe20000001810 */
[----:B------:R-:W-:Y:S07]  /*9000*/  LDSM.16.M88.4 R196, [R228+0x1800] ;  /* 0x00180000e4c4783b */ /* 0x000fee0000000200 */
[C---:B--2---:R-:W-:Y:S08]  /*9010*/  HMMA.16816.F32 R20, R188.reuse, R200, R20 ;  /* 0x000000c8bc14723c */ /* 0x044ff00000001814 */
[C---:B------:R-:W-:Y:S01]  /*9020*/  HMMA.16816.F32 R24, R188.reuse, R202, R24 ;  /* 0x000000cabc18723c */ /* 0x040fe20000001818 */
[----:B------:R-:W-:Y:S07]  /*9030*/  LDSM.16.M88.4 R200, [R242+0x2000] ;  /* 0x00200000f2c8783b */ /* 0x000fee0000000200 */
[C---:B------:R-:W-:Y:S08]  /*9040*/  HMMA.16816.F32 R28, R188.reuse, R204, R28 ;  /* 0x000000ccbc1c723c */ /* 0x040ff0000000181c */
[----:B------:R-:W-:Y:S01]  /*9050*/  HMMA.16816.F32 R32, R188, R206, R32 ;  /* 0x000000cebc20723c */ /* 0x000fe20000001820 */
[----:B------:R-:W1:Y:S05]  /*9060*/  LDSM.16.M88.4 R188, [R228+0x800] ;  /* 0x00080000e4bc783b */ /* 0x000e6a0000000200 */
[----:B------:R-:W2:Y:S02]  /*9070*/  LDSM.16.M88.4 R204, [R241+0xa000] ;  /* 0x00a00000f1cc783b */ /* 0x000ea40000000200 */
[C---:B----4-:R-:W-:Y:S08]  /*9080*/  HMMA.16816.F32 R4, R208.reuse, R212, R4 ;  /* 0x000000d4d004723c */ /* 0x050ff00000001804 */
[C---:B------:R-:W-:Y:S01]  /*9090*/  HMMA.16816.F32 R8, R208.reuse, R214, R8 ;  /* 0x000000d6d008723c */ /* 0x040fe20000001808 */
[----:B------:R-:W-:Y:S07]  /*90a0*/  LDSM.16.M88.4 R212, [R227] ;  /* 0x00000000e3d4783b */ /* 0x000fee0000000200 */
[C---:B---3--:R-:W-:Y:S08]  /*90b0*/  HMMA.16816.F32 R12, R208.reuse, R168, R12 ;  /* 0x000000a8d00c723c */ /* 0x048ff0000000180c */
[C---:B------:R-:W-:Y:S01]  /*90c0*/  HMMA.16816.F32 R16, R208.reuse, R170, R16 ;  /* 0x000000aad010723c */ /* 0x040fe20000001810 */
[----:B------:R-:W3:Y:S07]  /*90d0*/  LDSM.16.M88.4 R168, [R241+0xa800] ;  /* 0x00a80000f1a8783b */ /* 0x000eee0000000200 */
[C---:B------:R-:W-:Y:S08]  /*90e0*/  HMMA.16816.F32 R20, R208.reuse, R172, R20 ;  /* 0x000000acd014723c */ /* 0x040ff00000001814 */
[C---:B------:R-:W-:Y:S01]  /*90f0*/  HMMA.16816.F32 R24, R208.reuse, R174, R24 ;  /* 0x000000aed018723c */ /* 0x040fe20000001818 */
[----:B------:R-:W4:Y:S07]  /*9100*/  LDSM.16.M88.4 R172, [R241+0xb000] ;  /* 0x00b00000f1ac783b */ /* 0x000f2e0000000200 */
[C---:B------:R-:W-:Y:S08]  /*9110*/  HMMA.16816.F32 R28, R208.reuse, R176, R28 ;  /* 0x000000b0d01c723c */ /* 0x040ff0000000181c */
[----:B------:R-:W-:Y:S01]  /*9120*/  HMMA.16816.F32 R32, R208, R178, R32 ;  /* 0x000000b2d020723c */ /* 0x000fe20000001820 */
[----:B------:R-:W2:Y:S05]  /*9130*/  LDSM.16.M88.4 R176, [R241+0xb800] ;  /* 0x00b80000f1b0783b */ /* 0x000eaa0000000200 */
[----:B------:R-:W2:Y:S02]  /*9140*/  LDSM.16.M88.4 R208, [R240+0x2000] ;  /* 0x00200000f0d0783b */ /* 0x000ea40000000200 */
[C---:B-----5:R-:W-:Y:S08]  /*9150*/  HMMA.16816.F32 R4, R180.reuse, R184, R4 ;  /* 0x000000b8b404723c */ /* 0x060ff00000001804 */
[C---:B------:R-:W-:Y:S01]  /*9160*/  HMMA.16816.F32 R8, R180.reuse, R186, R8 ;  /* 0x000000bab408723c */ /* 0x040fe20000001808 */
[----:B------:R-:W-:Y:S07]  /*9170*/  LDSM.16.M88.4 R184, [R225] ;  /* 0x00000000e1b8783b */ /* 0x000fee0000000200 */
[C---:B-1----:R-:W-:Y:S08]  /*9180*/  HMMA.16816.F32 R12, R180.reuse, R188, R12 ;  /* 0x000000bcb40c723c */ /* 0x042ff0000000180c */
[C---:B------:R-:W-:Y:S01]  /*9190*/  HMMA.16816.F32 R16, R180.reuse, R190, R16 ;  /* 0x000000beb410723c */ /* 0x040fe20000001810 */
[----:B------:R-:W-:Y:S07]  /*91a0*/  LDSM.16.M88.4 R188, [R224] ;  /* 0x00000000e0bc783b */ /* 0x000fee0000000200 */
[C---:B------:R-:W-:Y:S08]  /*91b0*/  HMMA.16816.F32 R20, R180.reuse, R192, R20 ;  /* 0x000000c0b414723c */ /* 0x040ff00000001814 */
[C---:B------:R-:W-:Y:S01]  /*91c0*/  HMMA.16816.F32 R24, R180.reuse, R194, R24 ;  /* 0x000000c2b418723c */ /* 0x040fe20000001818 */
[----:B------:R-:W-:Y:S07]  /*91d0*/  LDSM.16.M88.4 R192, [R238+0x2000] ;  /* 0x00200000eec0783b */ /* 0x000fee0000000200 */
[C---:B------:R-:W-:Y:S08]  /*91e0*/  HMMA.16816.F32 R28, R180.reuse, R196, R28 ;  /* 0x000000c4b41c723c */ /* 0x040ff0000000181c */
[----:B------:R-:W-:Y:S01]  /*91f0*/  HMMA.16816.F32 R32, R180, R198, R32 ;  /* 0x000000c6b420723c */ /* 0x000fe20000001820 */
[----:B------:R-:W1:Y:S05]  /*9200*/  LDSM.16.M88.4 R180, [R226] ;  /* 0x00000000e2b4783b */ /* 0x000e6a0000000200 */
[----:B------:R-:W5:Y:S02]  /*9210*/  LDSM.16.M88.4 R196, [R235+0xa000] ;  /* 0x00a00000ebc4783b */ /* 0x000f640000000200 */
[C---:B--2---:R-:W-:Y:S08]  /*9220*/  HMMA.16816.F32 R4, R200.reuse, R204, R4 ;  /* 0x000000ccc804723c */ /* 0x044ff00000001804 */
[C---:B------:R-:W-:Y:S01]  /*9230*/  HMMA.16816.F32 R8, R200.reuse, R206, R8 ;  /* 0x000000cec808723c */ /* 0x040fe20000001808 */
[----:B------:R-:W-:Y:S07]  /*9240*/  LDSM.16.M88.4 R204, [R228+0x2000] ;  /* 0x00200000e4cc783b */ /* 0x000fee0000000200 */
[C---:B---3--:R-:W-:Y:S08]  /*9250*/  HMMA.16816.F32 R12, R200.reuse, R168, R12 ;  /* 0x000000a8c80c723c */ /* 0x048ff0000000180c */
[C---:B------:R-:W-:Y:S01]  /*9260*/  HMMA.16816.F32 R16, R200.reuse, R170, R16 ;  /* 0x000000aac810723c */ /* 0x040fe20000001810 */
[----:B------:R-:W2:Y:S07]  /*9270*/  LDSM.16.M88.4 R168, [R235+0xa800] ;  /* 0x00a80000eba8783b */ /* 0x000eae0000000200 */
[C---:B----4-:R-:W-:Y:S08]  /*9280*/  HMMA.16816.F32 R20, R200.reuse, R172, R20 ;  /* 0x000000acc814723c */ /* 0x050ff00000001814 */
[C---:B------:R-:W-:Y:S01]  /*9290*/  HMMA.16816.F32 R24, R200.reuse, R174, R24 ;  /* 0x000000aec818723c */ /* 0x040fe20000001818 */
[----:B------:R-:W3:Y:S07]  /*92a0*/  LDSM.16.M88.4 R172, [R235+0xb000] ;  /* 0x00b00000ebac783b */ /* 0x000eee0000000200 */
[C---:B------:R-:W-:Y:S08]  /*92b0*/  HMMA.16816.F32 R28, R200.reuse, R176, R28 ;  /* 0x000000b0c81c723c */ /* 0x040ff0000000181c */
[----:B------:R-:W-:Y:S01]  /*92c0*/  HMMA.16816.F32 R32, R200, R178, R32 ;  /* 0x000000b2c820723c */ /* 0x000fe20000001820 */
[----:B------:R-:W4:Y:S05]  /*92d0*/  LDSM.16.M88.4 R176, [R235+0xb800] ;  /* 0x00b80000ebb0783b */ /* 0x000f2a0000000200 */
[----:B------:R-:W2:Y:S02]  /*92e0*/  LDSM.16.M88.4 R200, [R237+0x2000] ;  /* 0x00200000edc8783b */ /* 0x000ea40000000200 */
[C---:B------:R-:W-:Y:S08]  /*92f0*/  HMMA.16816.F32 R4, R208.reuse, R212, R4 ;  /* 0x000000d4d004723c */ /* 0x040ff00000001804 */
[C---:B------:R-:W-:Y:S01]  /*9300*/  HMMA.16816.F32 R8, R208.reuse, R214, R8 ;  /* 0x000000d6d008723c */ /* 0x040fe20000001808 */
[----:B------:R-:W-:Y:S07]  /*9310*/  LDSM.16.M88.4 R212, [R241+0xc000] ;  /* 0x00c00000f1d4783b */ /* 0x000fee0000000200 */
[C---:B-1----:R-:W-:Y:S08]  /*9320*/  HMMA.16816.F32 R12, R208.reuse, R180, R12 ;  /* 0x000000b4d00c723c */ /* 0x042ff0000000180c */
[C---:B------:R-:W-:Y:S01]  /*9330*/  HMMA.16816.F32 R16, R208.reuse, R182, R16 ;  /* 0x000000b6d010723c */ /* 0x040fe20000001810 */
[----:B------:R-:W1:Y:S07]  /*9340*/  LDSM.16.M88.4 R180, [R228+0x2800] ;  /* 0x00280000e4b4783b */ /* 0x000e6e0000000200 */
[C---:B------:R-:W-:Y:S08]  /*9350*/  HMMA.16816.F32 R20, R208.reuse, R184, R20 ;  /* 0x000000b8d014723c */ /* 0x040ff00000001814 */
[C---:B------:R-:W-:Y:S01]  /*9360*/  HMMA.16816.F32 R24, R208.reuse, R186, R24 ;  /* 0x000000bad018723c */ /* 0x040fe20000001818 */
[----:B------:R-:W1:Y:S07]  /*9370*/  LDSM.16.M88.4 R184, [R228+0x3000] ;  /* 0x00300000e4b8783b */ /* 0x000e6e0000000200 */
[C---:B------:R-:W-:Y:S08]  /*9380*/  HMMA.16816.F32 R28, R208.reuse, R188, R28 ;  /* 0x000000bcd01c723c */ /* 0x040ff0000000181c */
[----:B------:R-:W-:Y:S01]  /*9390*/  HMMA.16816.F32 R32, R208, R190, R32 ;  /* 0x000000bed020723c */ /* 0x000fe20000001820 */
[----:B------:R-:W1:Y:S05]  /*93a0*/  LDSM.16.M88.4 R188, [R228+0x3800] ;  /* 0x00380000e4bc783b */ /* 0x000e6a0000000200 */
[----:B------:R-:W1:Y:S02]  /*93b0*/  LDSM.16.M88.4 R208, [R242+0x4000] ;  /* 0x00400000f2d0783b */ /* 0x000e640000000200 */
[C---:B-----5:R-:W-:Y:S08]  /*93c0*/  HMMA.16816.F32 R4, R192.reuse, R196, R4 ;  /* 0x000000c4c004723c */ /* 0x060ff00000001804 */
[C---:B------:R-:W-:Y:S01]  /*93d0*/  HMMA.16816.F32 R8, R192.reuse, R198, R8 ;  /* 0x000000c6c008723c */ /* 0x040fe20000001808 */
[----:B------:R-:W-:Y:S07]  /*93e0*/  LDSM.16.M88.4 R196, [R223] ;  /* 0x00000000dfc4783b */ /* 0x000fee0000000200 */
[C---:B--2---:R-:W-:Y:S08]  /*93f0*/  HMMA.16816.F32 R12, R192.reuse, R168, R12 ;  /* 0x000000a8c00c723c */ /* 0x044ff0000000180c */
[C---:B------:R-:W-:Y:S01]  /*9400*/  HMMA.16816.F32 R16, R192.reuse, R170, R16 ;  /* 0x000000aac010723c */ /* 0x040fe20000001810 */
[----:B------:R-:W2:Y:S07]  /*9410*/  LDSM.16.M88.4 R168, [R241+0xc800] ;  /* 0x00c80000f1a8783b */ /* 0x000eae0000000200 */
[C---:B---3--:R-:W-:Y:S08]  /*9420*/  HMMA.16816.F32 R20, R192.reuse, R172, R20 ;  /* 0x000000acc014723c */ /* 0x048ff00000001814 */
[C---:B------:R-:W-:Y:S01]  /*9430*/  HMMA.16816.F32 R24, R192.reuse, R174, R24 ;  /* 0x000000aec018723c */ /* 0x040fe20000001818 */
[----:B------:R-:W3:Y:S07]  /*9440*/  LDSM.16.M88.4 R172, [R241+0xd000] ;  /* 0x00d00000f1ac783b */ /* 0x000eee0000000200 */
[C---:B----4-:R-:W-:Y:S08]  /*9450*/  HMMA.16816.F32 R28, R192.reuse, R176, R28 ;  /* 0x000000b0c01c723c */ /* 0x050ff0000000181c */
[----:B------:R-:W-:Y:S01]  /*9460*/  HMMA.16816.F32 R32, R192, R178, R32 ;  /* 0x000000b2c020723c */ /* 0x000fe20000001820 */
[----:B------:R-:W4:Y:S05]  /*9470*/  LDSM.16.M88.4 R176, [R241+0xd800] ;  /* 0x00d80000f1b0783b */ /* 0x000f2a0000000200 */
[----:B------:R-:W5:Y:S02]  /*9480*/  LDSM.16.M88.4 R192, [R240+0x4000] ;  /* 0x00400000f0c0783b */ /* 0x000f640000000200 */
[C---:B------:R-:W-:Y:S08]  /*9490*/  HMMA.16816.F32 R4, R200.reuse, R204, R4 ;  /* 0x000000ccc804723c */ /* 0x040ff00000001804 */
[C---:B------:R-:W-:Y:S01]  /*94a0*/  HMMA.16816.F32 R8, R200.reuse, R206, R8 ;  /* 0x000000cec808723c */ /* 0x040fe20000001808 */
[----:B------:R-:W-:Y:S07]  /*94b0*/  LDSM.16.M88.4 R204, [R235+0xc000] ;  /* 0x00c00000ebcc783b */ /* 0x000fee0000000200 */
[C---:B-1----:R-:W-:Y:S08]  /*94c0*/  HMMA.16816.F32 R12, R200.reuse, R180, R12 ;  /* 0x000000b4c80c723c */ /* 0x042ff0000000180c */
[C---:B------:R-:W-:Y:S01]  /*94d0*/  HMMA.16816.F32 R16, R200.reuse, R182, R16 ;  /* 0x000000b6c810723c */ /* 0x040fe20000001810 */
[----:B------:R-:W1:Y:S07]  /*94e0*/  LDSM.16.M88.4 R180, [R222] ;  /* 0x00000000deb4783b */ /* 0x000e6e0000000200 */
[C---:B------:R-:W-:Y:S08]  /*94f0*/  HMMA.16816.F32 R20, R200.reuse, R184, R20 ;  /* 0x000000b8c814723c */ /* 0x040ff00000001814 */
[C---:B------:R-:W-:Y:S01]  /*9500*/  HMMA.16816.F32 R24, R200.reuse, R186, R24 ;  /* 0x000000bac818723c */ /* 0x040fe20000001818 */
[----:B------:R-:W1:Y:S07]  /*9510*/  LDSM.16.M88.4 R184, [R221] ;  /* 0x00000000ddb8783b */ /* 0x000e6e0000000200 */
[C---:B------:R-:W-:Y:S08]  /*9520*/  HMMA.16816.F32 R28, R200.reuse, R188, R28 ;  /* 0x000000bcc81c723c */ /* 0x040ff0000000181c */
[----:B------:R-:W-:Y:S01]  /*9530*/  HMMA.16816.F32 R32, R200, R190, R32 ;  /* 0x000000bec820723c */ /* 0x000fe20000001820 */
[----:B------:R-:W1:Y:S05]  /*9540*/  LDSM.16.M88.4 R188, [R220] ;  /* 0x00000000dcbc783b */ /* 0x000e6a0000000200 */
[----:B------:R-:W1:Y:S02]  /*9550*/  LDSM.16.M88.4 R200, [R238+0x4000] ;  /* 0x00400000eec8783b */ /* 0x000e640000000200 */
[C---:B------:R-:W-:Y:S08]  /*9560*/  HMMA.16816.F32 R4, R208.reuse, R212, R4 ;  /* 0x000000d4d004723c */ /* 0x040ff00000001804 */
[C---:B------:R-:W-:Y:S01]  /*9570*/  HMMA.16816.F32 R8, R208.reuse, R214, R8 ;  /* 0x000000d6d008723c */ /* 0x040fe20000001808 */
[----:B------:R-:W-:Y:S07]  /*9580*/  LDSM.16.M88.4 R212, [R228+0x4000] ;  /* 0x00400000e4d4783b */ /* 0x000fee0000000200 */
        /* <DEDUP_REMOVED lines=9> */
[----:B------:R-:W2:Y:S02]  /*9620*/  LDSM.16.M88.4 R208, [R237+0x4000] ;  /* 0x00400000edd0783b */ /* 0x000ea40000000200 */
[C---:B-----5:R-:W-:Y:S08]  /*9630*/  HMMA.16816.F32 R4, R192.reuse, R196, R4 ;  /* 0x000000c4c004723c */ /* 0x060ff00000001804 */
[C---:B------:R-:W-:Y:S01]  /*9640*/  HMMA.16816.F32 R8, R192.reuse, R198, R8 ;  /* 0x000000c6c008723c */ /* 0x040fe20000001808 */
[----:B------:R-:W-:Y:S07]  /*9650*/  LDSM.16.M88.4 R196, [R241+0xe000] ;  /* 0x00e00000f1c4783b */ /* 0x000fee0000000200 */
[C---:B-1----:R-:W-:Y:S08]  /*9660*/  HMMA.16816.F32 R12, R192.reuse, R180, R12 ;  /* 0x000000b4c00c723c */ /* 0x042ff0000000180c */
[C---:B------:R-:W-:Y:S01]  /*9670*/  HMMA.16816.F32 R16, R192.reuse, R182, R16 ;  /* 0x000000b6c010723c */ /* 0x040fe20000001810 */
[----:B------:R-:W1:Y:S07]  /*9680*/  LDSM.16.M88.4 R180, [R228+0x4800] ;  /* 0x00480000e4b4783b */ /* 0x000e6e0000000200 */
[C---:B------:R-:W-:Y:S08]  /*9690*/  HMMA.16816.F32 R20, R192.reuse, R184, R20 ;  /* 0x000000b8c014723c */ /* 0x040ff00000001814 */
[C---:B------:R-:W-:Y:S01]  /*96a0*/  HMMA.16816.F32 R24, R192.reuse, R186, R24 ;  /* 0x000000bac018723c */ /* 0x040fe20000001818 */
[----:B------:R-:W5:Y:S07]  /*96b0*/  LDSM.16.M88.4 R184, [R228+0x5000] ;  /* 0x00500000e4b8783b */ /* 0x000f6e0000000200 */
[C---:B------:R-:W-:Y:S08]  /*96c0*/  HMMA.16816.F32 R28, R192.reuse, R188, R28 ;  /* 0x000000bcc01c723c */ /* 0x040ff0000000181c */
[----:B------:R-:W-:Y:S01]  /*96d0*/  HMMA.16816.F32 R32, R192, R190, R32 ;  /* 0x000000bec020723c */ /* 0x000fe20000001820 */
[----:B------:R-:W1:Y:S05]  /*96e0*/  LDSM.16.M88.4 R188, [R228+0x5800] ;  /* 0x00580000e4bc783b */ /* 0x000e6a0000000200 */
[----:B------:R-:W1:Y:S02]  /*96f0*/  LDSM.16.M88.4 R192, [R242+0x6000] ;  /* 0x00600000f2c0783b */ /* 0x000e640000000200 */
[C---:B------:R-:W-:Y:S08]  /*9700*/  HMMA.16816.F32 R4, R200.reuse, R204, R4 ;  /* 0x000000ccc804723c */ /* 0x040ff00000001804 */
        /* <DEDUP_REMOVED lines=17> */
[----:B------:R-:W1:Y:S07]  /*9820*/  LDSM.16.M88.4 R180, [R218] ;  /* 0x00000000dab4783b */ /* 0x000e6e0000000200 */
[C---:B-----5:R-:W-:Y:S08]  /*9830*/  HMMA.16816.F32 R20, R208.reuse, R184, R20 ;  /* 0x000000b8d014723c */ /* 0x060ff00000001814 */
[C---:B------:R-:W-:Y:S01]  /*9840*/  HMMA.16816.F32 R24, R208.reuse, R186, R24 ;  /* 0x000000bad018723c */ /* 0x040fe20000001818 */
[----:B------:R-:W5:Y:S07]  /*9850*/  LDSM.16.M88.4 R184, [R217] ;  /* 0x00000000d9b8783b */ /* 0x000f6e0000000200 */
        /* <DEDUP_REMOVED lines=18> */
[C---:B------:R-:W-:Y:S08]  /*9980*/  HMMA.16816.F32 R8, R200.reuse, R206, R8 ;  /* 0x000000cec808723c */ /* 0x040ff00000001808 */
[C---:B-1----:R-:W-:Y:S08]  /*9990*/  HMMA.16816.F32 R12, R200.reuse, R180, R12 ;  /* 0x000000b4c80c723c */ /* 0x042ff0000000180c */
[C---:B------:R-:W-:Y:S08]  /*99a0*/  HMMA.16816.F32 R16, R200.reuse, R182, R16 ;  /* 0x000000b6c810723c */ /* 0x040ff00000001810 */
[C---:B-----5:R-:W-:Y:S08]  /*99b0*/  HMMA.16816.F32 R20, R200.reuse, R184, R20 ;  /* 0x000000b8c814723c */ /* 0x060ff00000001814 */
[C---:B------:R-:W-:Y:S08]  /*99c0*/  HMMA.16816.F32 R24, R200.reuse, R186, R24 ;  /* 0x000000bac818723c */ /* 0x040ff00000001818 */
[C---:B------:R-:W-:Y:S08]  /*99d0*/  HMMA.16816.F32 R28, R200.reuse, R188, R28 ;  /* 0x000000bcc81c723c */ /* 0x040ff0000000181c */
[----:B------:R-:W-:Y:S08]  /*99e0*/  HMMA.16816.F32 R32, R200, R190, R32 ;  /* 0x000000bec820723c */ /* 0x000ff00000001820 */
[C---:B------:R-:W-:Y:S08]  /*99f0*/  HMMA.16816.F32 R4, R208.reuse, R212, R4 ;  /* 0x000000d4d004723c */ /* 0x040ff00000001804 */
[C---:B------:R-:W-:Y:S08]  /*9a00*/  HMMA.16816.F32 R8, R208.reuse, R214, R8 ;  /* 0x000000d6d008723c */ /* 0x040ff00000001808 */
[C---:B--2---:R-:W-:Y:S08]  /*9a10*/  HMMA.16816.F32 R12, R208.reuse, R168, R12 ;  /* 0x000000a8d00c723c */ /* 0x044ff0000000180c */
[C---:B------:R-:W-:Y:S01]  /*9a20*/  HMMA.16816.F32 R16, R208.reuse, R170, R16 ;  /* 0x000000aad010723c */ /* 0x040fe20000001810 */
[----:B------:R-:W1:Y:S07]  /*9a30*/  LDSM.16.M88.4 R168, [R228+0x6800] ;  /* 0x00680000e4a8783b */ /* 0x000e6e0000000200 */
[C---:B---3--:R-:W-:Y:S08]  /*9a40*/  HMMA.16816.F32 R20, R208.reuse, R172, R20 ;  /* 0x000000acd014723c */ /* 0x048ff00000001814 */
[C---:B------:R-:W-:Y:S01]  /*9a50*/  HMMA.16816.F32 R24, R208.reuse, R174, R24 ;  /* 0x000000aed018723c */ /* 0x040fe20000001818 */
[----:B------:R-:W2:Y:S07]  /*9a60*/  LDSM.16.M88.4 R172, [R228+0x7000] ;  /* 0x00700000e4ac783b */ /* 0x000eae0000000200 */
[C---:B----4-:R-:W-:Y:S08]  /*9a70*/  HMMA.16816.F32 R28, R208.reuse, R176, R28 ;  /* 0x000000b0d01c723c */ /* 0x050ff0000000181c */
[----:B------:R-:W-:Y:S08]  /*9a80*/  HMMA.16816.F32 R32, R208, R178, R32 ;  /* 0x000000b2d020723c */ /* 0x000ff00000001820 */
[C---:B------:R-:W-:Y:S08]  /*9a90*/  HMMA.16816.F32 R4, R192.reuse, R196, R4 ;  /* 0x000000c4c004723c */ /* 0x040ff00000001804 */
[C---:B------:R-:W-:Y:S08]  /*9aa0*/  HMMA.16816.F32 R8, R192.reuse, R198, R8 ;  /* 0x000000c6c008723c */ /* 0x040ff00000001808 */
[C---:B-1----:R-:W-:Y:S08]  /*9ab0*/  HMMA.16816.F32 R12, R192.reuse, R168, R12 ;  /* 0x000000a8c00c723c */ /* 0x042ff0000000180c */
[C---:B------:R-:W-:Y:S01]  /*9ac0*/  HMMA.16816.F32 R16, R192.reuse, R170, R16 ;  /* 0x000000aac010723c */ /* 0x040fe20000001810 */
[----:B------:R-:W1:Y:S01]  /*9ad0*/  LDSM.16.M88.4 R168, [R228+0x7800] ;  /* 0x00780000e4a8783b */ /* 0x000e620000000200 */
[----:B------:R-:W-:Y:S04]  /*9ae0*/  DEPBAR.LE SB0, 0x0 ;  /* 0x000080000000791a */ /* 0x000fe80000000000 */
[----:B------:R-:W-:Y:S01]  /*9af0*/  BAR.SYNC.DEFER_BLOCKING 0x0 ;  /* 0x0000000000007b1d */ /* 0x000fe20000010000 */
[----:B------:R-:W-:Y:S01]  /*9b00*/  FMUL.FTZ R164, R6, c[0x0][0x2ec] ;  /* 0x0000bb0006a47a20 */ /* 0x000fe20000410000 */
[C---:B--2---:R-:W-:Y:S04]  /*9b10*/  HMMA.16816.F32 R20, R192.reuse, R172, R20 ;  /* 0x000000acc014723c */ /* 0x044fe80000001814 */
[----:B------:R2:W3:Y:S01]  /*9b20*/  MUFU.TANH R187, R164 ;  /* 0x000000a400bb7308 */ /* 0x0004e20000002400 */
[----:B------:R-:W-:Y:S02]  /*9b30*/  FMUL.FTZ R166, R8, c[0x0][0x2ec] ;  /* 0x0000bb0008a67a20 */ /* 0x000fe40000410000 */
[----:B------:R-:W-:Y:S01]  /*9b40*/  FMUL.FTZ R165, R5, c[0x0][0x2ec] ;  /* 0x0000bb0005a57a20 */ /* 0x000fe20000410000 */
[C---:B------:R-:W-:Y:S04]  /*9b50*/  HMMA.16816.F32 R24, R192.reuse, R174, R24 ;  /* 0x000000aec018723c */ /* 0x040fe80000001818 */
[----:B------:R-:W-:Y:S02]  /*9b60*/  FMUL.FTZ R199, R9, c[0x0][0x2ec] ;  /* 0x0000bb0009c77a20 */ /* 0x000fe40000410000 */
[----:B------:R4:W3:Y:S01]  /*9b70*/  MUFU.TANH R181, R166 ;  /* 0x000000a600b57308 */ /* 0x0008e20000002400 */
[----:B------:R-:W-:Y:S02]  /*9b80*/  FMUL.FTZ R198, R4, c[0x0][0x2ec] ;  /* 0x0000bb0004c67a20 */ /* 0x000fe40000410000 */
[----:B------:R-:W-:Y:S03]  /*9b90*/  FMUL.FTZ R197, R7, c[0x0][0x2ec] ;  /* 0x0000bb0007c57a20 */ /* 0x000fe60000410000 */
[----:B------:R-:W-:Y:S02]  /*9ba0*/  FMUL.FTZ R14, R14, c[0x0][0x2ec] ;  /* 0x0000bb000e0e7a20 */ /* 0x000fe40000410000 */
[----:B------:R-:W-:Y:S02]  /*9bb0*/  FMUL.FTZ R15, R15, c[0x0][0x2ec] ;  /* 0x0000bb000f0f7a20 */ /* 0x000fe40000410000 */
[----:B------:R5:W3:Y:S01]  /*9bc0*/  MUFU.TANH R182, R165 ;  /* 0x000000a500b67308 */ /* 0x000ae20000002400 */
[----:B------:R-:W-:Y:S02]  /*9bd0*/  FMUL.FTZ R17, R17, c[0x0][0x2ec] ;  /* 0x0000bb0011117a20 */ /* 0x000fe40000410000 */
[----:B------:R-:W-:Y:S02]  /*9be0*/  FMUL.FTZ R21, R21, c[0x0][0x2ec] ;  /* 0x0000bb0015157a20 */ /* 0x000fe40000410000 */
[----:B--2---:R-:W-:Y:S02]  /*9bf0*/  FMUL.FTZ R164, R11, c[0x0][0x2ec] ;  /* 0x0000bb000ba47a20 */ /* 0x004fe40000410000 */
[----:B------:R-:W-:Y:S01]  /*9c00*/  FMUL.FTZ R11, R16, c[0x0][0x2ec] ;  /* 0x0000bb00100b7a20 */ /* 0x000fe20000410000 */
[C---:B-1----:R-:W-:Y:S02]  /*9c10*/  HMMA.16816.F32 R28, R192.reuse, R168, R28 ;  /* 0x000000a8c01c723c */ /* 0x042fe4000000181c */
[----:B------:R1:W2:Y:S01]  /*9c20*/  MUFU.TANH R9, R164 ;  /* 0x000000a400097308 */ /* 0x0002a20000002400 */
[----:B------:R-:W-:Y:S02]  /*9c30*/  FMUL.FTZ R214, R24, c[0x0][0x2ec] ;  /* 0x0000bb0018d67a20 */ /* 0x000fe40000410000 */
[----:B----4-:R-:W-:Y:S02]  /*9c40*/  FMUL.FTZ R166, R13, c[0x0][0x2ec] ;  /* 0x0000bb000da67a20 */ /* 0x010fe40000410000 */
[----:B------:R-:W-:Y:S01]  /*9c50*/  FMUL.FTZ R22, R22, c[0x0][0x2ec] ;  /* 0x0000bb0016167a20 */ /* 0x000fe20000410000 */
[----:B------:R-:W-:Y:S04]  /*9c60*/  HMMA.16816.F32 R32, R192, R170, R32 ;  /* 0x000000aac020723c */ /* 0x000fe80000001820 */
[----:B------:R4:W2:Y:S01]  /*9c70*/  MUFU.TANH R189, R166 ;  /* 0x000000a600bd7308 */ /* 0x0008a20000002400 */
[----:B------:R-:W-:Y:S02]  /*9c80*/  FMUL.FTZ R23, R23, c[0x0][0x2ec] ;  /* 0x0000bb0017177a20 */ /* 0x000fe40000410000 */
[----:B------:R-:W-:Y:S02]  /*9c90*/  FMUL.FTZ R25, R25, c[0x0][0x2ec] ;  /* 0x0000bb0019197a20 */ /* 0x000fe40000410000 */
[----:B-----5:R-:W-:Y:S03]  /*9ca0*/  FMUL.FTZ R165, R10, c[0x0][0x2ec] ;  /* 0x0000bb000aa57a20 */ /* 0x020fe60000410000 */
[----:B------:R-:W-:Y:S02]  /*9cb0*/  IMAD.MOV.U32 R194, RZ, RZ, R2 ;  /* 0x000000ffffc27224 */ /* 0x000fe400078e0002 */
[----:B------:R5:W2:Y:S01]  /*9cc0*/  MUFU.TANH R10, R165 ;  /* 0x000000a5000a7308 */ /* 0x000aa20000002400 */
[----:B------:R-:W-:Y:S02]  /*9cd0*/  IMAD.MOV.U32 R195, RZ, RZ, R3 ;  /* 0x000000ffffc37224 */ /* 0x000fe400078e0003 */
[----:B------:R-:W-:Y:S02]  /*9ce0*/  FMUL.FTZ R29, R29, c[0x0][0x2ec] ;  /* 0x0000bb001d1d7a20 */ /* 0x000fe40000410000 */
[----:B-1----:R-:W-:Y:S02]  /*9cf0*/  FMUL.FTZ R164, R20, c[0x0][0x2ec] ;  /* 0x0000bb0014a47a20 */ /* 0x002fe40000410000 */
[----:B------:R-:W-:Y:S02]  /*9d00*/  FMUL.FTZ R30, R30, c[0x0][0x2ec] ;  /* 0x0000bb001e1e7a20 */ /* 0x000fe40000410000 */
[----:B------:R-:W-:Y:S01]  /*9d10*/  FMUL.FTZ R31, R31, c[0x0][0x2ec] ;  /* 0x0000bb001f1f7a20 */ /* 0x000fe20000410000 */
[----:B------:R1:W1:Y:S01]  /*9d20*/  MUFU.TANH R213, R164 ;  /* 0x000000a400d57308 */ /* 0x0002620000002400 */
[----:B------:R-:W-:Y:S02]  /*9d30*/  FMUL.FTZ R35, R35, c[0x0][0x2ec] ;  /* 0x0000bb0023237a20 */ /* 0x000fe40000410000 */
[----:B----4-:R-:W-:Y:S07]  /*9d40*/  FMUL.FTZ R166, R18, c[0x0][0x2ec] ;  /* 0x0000bb0012a67a20 */ /* 0x010fee0000410000 */
[----:B------:R4:W2:Y:S01]  /*9d50*/  MUFU.TANH R173, R166 ;  /* 0x000000a600ad7308 */ /* 0x0008a20000002400 */
[----:B-----5:R-:W-:Y:S09]  /*9d60*/  FMUL.FTZ R165, R19, c[0x0][0x2ec] ;  /* 0x0000bb0013a57a20 */ /* 0x020ff20000410000 */
[----:B------:R5:W2:Y:S01]  /*9d70*/  MUFU.TANH R186, R198 ;  /* 0x000000c600ba7308 */ /* 0x000aa20000002400 */
[----:B-1----:R-:W-:Y:S09]  /*9d80*/  FMUL.FTZ R164, R28, c[0x0][0x2ec] ;  /* 0x0000bb001ca47a20 */ /* 0x002ff20000410000 */
[----:B------:R1:W1:Y:S01]  /*9d90*/  MUFU.TANH R183, R197 ;  /* 0x000000c500b77308 */ /* 0x0002620000002400 */
[----:B----4-:R-:W-:Y:S09]  /*9da0*/  FMUL.FTZ R166, R26, c[0x0][0x2ec] ;  /* 0x0000bb001aa67a20 */ /* 0x010ff20000410000 */
        /* <DEDUP_REMOVED lines=10> */
[----:B------:R4:W1:Y:S10]  /*9e50*/  MUFU.TANH R190, R14 ;  /* 0x0000000e00be7308 */ /* 0x0008740000002400 */
[----:B------:R4:W1:Y:S10]  /*9e60*/  MUFU.TANH R191, R15 ;  /* 0x0000000f00bf7308 */ /* 0x0008740000002400 */
[----:B------:R4:W1:Y:S10]  /*9e70*/  MUFU.TANH R179, R11 ;  /* 0x0000000b00b37308 */ /* 0x0008740000002400 */
[----:B------:R4:W1:Y:S10]  /*9e80*/  MUFU.TANH R178, R17 ;  /* 0x0000001100b27308 */ /* 0x0008740000002400 */
[----:B------:R4:W1:Y:S10]  /*9e90*/  MUFU.TANH R215, R21 ;  /* 0x0000001500d77308 */ /* 0x0008740000002400 */
[----:B------:R4:W1:Y:S10]  /*9ea0*/  MUFU.TANH R211, R22 ;  /* 0x0000001600d37308 */ /* 0x0008740000002400 */
[----:B------:R4:W1:Y:S10]  /*9eb0*/  MUFU.TANH R209, R23 ;  /* 0x0000001700d17308 */ /* 0x0008740000002400 */
[----:B------:R-:W1:Y:S10]  /*9ec0*/  MUFU.TANH R214, R214 ;  /* 0x000000d600d67308 */ /* 0x000e740000002400 */
[----:B------:R4:W1:Y:S10]  /*9ed0*/  MUFU.TANH R210, R25 ;  /* 0x0000001900d27308 */ /* 0x0008740000002400 */
[----:B------:R4:W1:Y:S10]  /*9ee0*/  MUFU.TANH R205, R165 ;  /* 0x000000a500cd7308 */ /* 0x0008740000002400 */
[----:B------:R4:W1:Y:S10]  /*9ef0*/  MUFU.TANH R206, R29 ;  /* 0x0000001d00ce7308 */ /* 0x0008740000002400 */
[----:B------:R4:W1:Y:S10]  /*9f00*/  MUFU.TANH R201, R30 ;  /* 0x0000001e00c97308 */ /* 0x0008740000002400 */
[----:B------:R4:W1:Y:S10]  /*9f10*/  MUFU.TANH R199, R31 ;  /* 0x0000001f00c77308 */ /* 0x0008740000002400 */
[----:B------:R-:W1:Y:S10]  /*9f20*/  MUFU.TANH R198, R198 ;  /* 0x000000c600c67308 */ /* 0x000e740000002400 */
[----:B------:R4:W1:Y:S10]  /*9f30*/  MUFU.TANH R197, R164 ;  /* 0x000000a400c57308 */ /* 0x0008740000002400 */
[----:B------:R-:W1:Y:S10]  /*9f40*/  MUFU.TANH R166, R166 ;  /* 0x000000a600a67308 */ /* 0x000e740000002400 */
[----:B------:R4:W1:Y:S01]  /*9f50*/  MUFU.TANH R165, R35 ;  /* 0x0000002300a57308 */ /* 0x0008620000002400 */
[----:B------:R-:W-:-:S05]  /*9f60*/  @!P0 BRA `(.L_x_780) ;  /* 0x00000c2000008947 */ /* 0x000fca0003800000 */
[----:B--23--:R-:W-:Y:S01]  /*9f70*/  ULDC.64 UR8, c[0x0][0x198] ;  /* 0x0000660000087ab9 */ /* 0x00cfe20000000a00 */
        /* <DEDUP_REMOVED lines=14> */
[----:B------:R-:W2:Y:S08]  /*a060*/  R2UR UR34, R3 ;  /* 0x00000000032273c2 */ /* 0x000eb000000e0000 */
[----:B------:R-:W3:Y:S01]  /*a070*/  R2UR UR32, R2 ;  /* 0x00000000022073c2 */ /* 0x000ee200000e0000 */
[----:B--2---:R-:W-:Y:S07]  /*a080*/  UIMAD.WIDE.U32 UR40, UR13, UR34, URZ ;  /* 0x000000220d2872a5 */ /* 0x004fee000f8e003f */
[----:B------:R-:W-:Y:S02]  /*a090*/  UMOV UR37, UR41 ;  /* 0x0000002900257c82 */ /* 0x000fe40008000000 */
[----:B---3--:R-:W-:Y:S02]  /*a0a0*/  UIMAD.WIDE.U32 UR38, UR13, UR32, URZ ;  /* 0x000000200d2672a5 */ /* 0x008fe4000f8e003f */
        /* <DEDUP_REMOVED lines=26> */
[----:B------:R-:W2:Y:S01]  /*a250*/  R2UR UR8, R6 ;  /* 0x00000000060873c2 */ /* 0x000ea200000e0000 */
[----:B------:R-:W-:Y:S02]  /*a260*/  LEA.HI.X.SX32 R7, R2, UR29, 0x2, P0 ;  /* 0x0000001d02077c11 */ /* 0x000fe400080f16ff */
[----:B------:R-:W-:Y:S04]  /*a270*/  LEA R12, P1, R4, UR28, 0x2 ;  /* 0x0000001c040c7c11 */ /* 0x000fe8000f8210ff */
[----:B------:R-:W-:Y:S01]  /*a280*/  LEA.HI.X.SX32 R13, R3, UR29, 0x2, P1 ;  /* 0x0000001d030d7c11 */ /* 0x000fe200088f16ff */
[----:B------:R-:W3:Y:S08]  /*a290*/  R2UR UR9, R7 ;  /* 0x00000000070973c2 */ /* 0x000ef000000e0000 */
[----:B------:R-:W5:Y:S08]  /*a2a0*/  R2UR UR32, R12 ;  /* 0x000000000c2073c2 */ /* 0x000f7000000e0000 */
[----:B------:R-:W4:Y:S02]  /*a2b0*/  R2UR UR33, R13 ;  /* 0x000000000d2173c2 */ /* 0x000f2400000e0000 */
[----:B--2-4-:R-:W-:Y:S01]  /*a2c0*/  MOV R14, UR8 ;  /* 0x00000008000e7c02 */ /* 0x014fe20008000f00 */
[----:B---3--:R-:W-:Y:S05]  /*a2d0*/  IMAD.U32 R15, RZ, RZ, UR9 ;  /* 0x00000009ff0f7e24 */ /* 0x008fea000f8e00ff */
[----:B------:R-:W2:Y:S01]  /*a2e0*/  LDG.E R3, [R14.64] ;  /* 0x0000001e0e037981 */ /* 0x000ea2000c1e1900 */
[----:B-----5:R-:W-:Y:S01]  /*a2f0*/  MOV R4, UR32 ;  /* 0x0000002000047c02 */ /* 0x020fe20008000f00 */
[----:B------:R-:W-:Y:S04]  /*a300*/  UIADD3 UR32, UR37, -UR35, URZ ;  /* 0x8000002325207290 */ /* 0x000fe8000fffe03f */
[----:B------:R-:W-:Y:S01]  /*a310*/  UIMAD UR32, UR32, UR10, -0x40 ;  /* 0xffffffc0202074a4 */ /* 0x000fe2000f8e020a */
[----:B------:R-:W-:Y:S03]  /*a320*/  IMAD.U32 R5, RZ, RZ, UR33 ;  /* 0x00000021ff057e24 */ /* 0x000fe6000f8e00ff */
        /* <DEDUP_REMOVED lines=17> */
.L_x_781:
[----:B------:R2:W-:Y:S01]  /*a440*/  @P6 STS.128 [R246+0x8000], RZ ;  /* 0x008000fff6006388 */ /* 0x0005e20000000c00 */
[CC--:B------:R-:W-:Y:S01]  /*a450*/  LEA R20, P0, R6.reuse, R252.reuse, 0x1 ;  /* 0x000000fc06147211 */ /* 0x0c0fe200078008ff */
[----:B------:R-:W-:Y:S01]  /*a460*/  UMOV UR6, UR8 ;  /* 0x0000000800067c82 */ /* 0x000fe20008000000 */
[C---:B------:R-:W-:Y:S01]  /*a470*/  IADD3 R5, P1, R6.reuse, UR24, RZ ;  /* 0x0000001806057c10 */ /* 0x040fe2000ff3e0ff */
[----:B------:R-:W-:Y:S01]  /*a480*/  UMOV UR7, UR9 ;  /* 0x0000000900077c82 */ /* 0x000fe20008000000 */
[-C--:B----4-:R-:W-:Y:S02]  /*a490*/  LEA.HI.X R21, R6, R251.reuse, R2, 0x1, P0 ;  /* 0x000000fb06157211 */ /* 0x090fe400000f0c02 */
        /* <DEDUP_REMOVED lines=9> */
[CCC-:B------:R-:W-:Y:S02]  /*a530*/  @!P6 LEA.HI.X R19, R5.reuse, R251.reuse, R4.reuse, 0x1, P1 ;  /* 0x000000fb0513e211 */ /* 0x1c0fe400008f0c04 */
[CC--:B------:R-:W-:Y:S01]  /*a540*/  @!P3 LEA R6, P1, R5.reuse, R252.reuse, 0x1 ;  /* 0x000000fc0506b211 */ /* 0x0c0fe200078208ff */
[----:B------:R-:W-:Y:S01]  /*a550*/  @!PT LDS RZ, [RZ] ;  /* 0x00000000fffff984 */ /* 0x000fe20000000800 */
[----:B------:R-:W-:Y:S01]  /*a560*/  @!PT LDS RZ, [RZ] ;  /* 0x00000000fffff984 */ /* 0x000fe20000000800 */
[----:B------:R-:W-:Y:S01]  /*a570*/  @!PT LDS RZ, [RZ] ;  /* 0x00000000fffff984 */ /* 0x000fe20000000800 */
[----:B------:R2:W-:Y:S01]  /*a580*/  @!P5 LDGSTS.E.BYPASS.LTC128B.128 [R246+0xa000], [R20.64+0x80] ;  /* 0x0a00008014f6dfae */ /* 0x0005e2000b901d5e */
[C---:B------:R-:W-:Y:S02]  /*a590*/  IADD3 R3, P2, R5.reuse, UR24, RZ ;  /* 0x0000001805037c10 */ /* 0x040fe4000ff5e0ff */
[-C--:B------:R-:W-:Y:S01]  /*a5a0*/  @!P3 LEA.HI.X R7, R5, R251.reuse, R4, 0x1, P1 ;  /* 0x000000fb0507b211 */ /* 0x080fe200008f0c04 */
[----:B------:R2:W-:Y:S01]  /*a5b0*/  @P4 STS.128 [R246+0xc000], RZ ;  /* 0x00c000fff6004388 */ /* 0x0005e20000000c00 */
[CC--:B------:R-:W-:Y:S02]  /*a5c0*/  @!P6 LEA R16, P0, R3.reuse, R252.reuse, 0x1 ;  /* 0x000000fc0310e211 */ /* 0x0c0fe400078008ff */
[-C--:B------:R-:W-:Y:S01]  /*a5d0*/  @!P4 LEA R24, P1, R3, R252.reuse, 0x1 ;  /* 0x000000fc0318c211 */ /* 0x080fe200078208ff */
[----:B------:R-:W-:Y:S01]  /*a5e0*/  @!PT LDS RZ, [RZ] ;  /* 0x00000000fffff984 */ /* 0x000fe20000000800 */
[----:B------:R-:W-:Y:S01]  /*a5f0*/  @!PT LDS RZ, [RZ] ;  /* 0x00000000fffff984 */ /* 0x000fe20000000800 */
[----:B------:R-:W-:Y:S01]  /*a600*/  @!PT LDS RZ, [RZ] ;  /* 0x00000000fffff984 */ /* 0x000fe20000000800 */
[----:B------:R2:W-:Y:S01]  /*a610*/  @!P4 LDGSTS.E.BYPASS.LTC128B.128 [R246+0xc000], [R20.64+0x100] ;  /* 0x0c00010014f6cfae */ /* 0x0005e2000b901d5e */
[----:B------:R-:W-:Y:S02]  /*a620*/  IADD3.X R2, R4, UR23, RZ, P2, !PT ;  /* 0x0000001704027c10 */ /* 0x000fe400097fe4ff */
[-C--:B------:R-:W-:Y:S01]  /*a630*/  @!P4 LEA R12, P2, R5, R252.reuse, 0x1 ;  /* 0x000000fc050cc211 */ /* 0x080fe200078408ff */
[----:B------:R2:W-:Y:S01]  /*a640*/  @P3 STS.128 [R246+0xe000], RZ ;  /* 0x00e000fff6003388 */ /* 0x0005e20000000c00 */
[-C--:B------:R-:W-:Y:S02]  /*a650*/  @!P6 LEA.HI.X R17, R3, R251.reuse, R2, 0x1, P0 ;  /* 0x000000fb0311e211 */ /* 0x080fe400000f0c02 */
[-C--:B------:R-:W-:Y:S01]  /*a660*/  @!P4 LEA.HI.X R13, R5, R251.reuse, R4, 0x1, P2 ;  /* 0x000000fb050dc211 */ /* 0x080fe200010f0c04 */
[----:B------:R-:W-:Y:S01]  /*a670*/  @!PT LDS RZ, [RZ] ;  /* 0x00000000fffff984 */ /* 0x000fe20000000800 */
[----:B------:R-:W-:Y:S01]  /*a680*/  @!PT LDS RZ, [RZ] ;  /* 0x00000000fffff984 */ /* 0x000fe20000000800 */
[----:B------:R-:W-:Y:S01]  /*a690*/  @!PT LDS RZ, [RZ] ;  /* 0x00000000fffff984 */ /* 0x000fe20000000800 */
[----:B------:R2:W-:Y:S01]  /*a6a0*/  @!P3 LDGSTS.E.BYPASS.LTC128B.128 [R246+0xe000], [R20.64+0x180] ;  /* 0x0e00018014f6bfae */ /* 0x0005e2000b901d5e */
        /* <DEDUP_REMOVED lines=19> */
[CC--:B------:R-:W-:Y:S01]  /*a7e0*/  @!P5 LEA R30, P2, R4.reuse, R252.reuse, 0x1 ;  /* 0x000000fc041ed211 */ /* 0x0c0fe200078408ff */
[----:B------:R2:W-:Y:S01]  /*a7f0*/  @P4 STS.128 [R246+0xc800], RZ ;  /* 0x00c800fff6004388 */ /* 0x0005e20000000c00 */
[CCC-:B------:R-:W-:Y:S02]  /*a800*/  @!P6 LEA.HI.X R33, R4.reuse, R251.reuse, R2.reuse, 0x1, P0 ;  /* 0x000000fb0421e211 */ /* 0x1c0fe400000f0c02 */
[CCC-:B------:R-:W-:Y:S01]  /*a810*/  @!P5 LEA.HI.X R31, R4.reuse, R251.reuse, R2.reuse, 0x1, P2 ;  /* 0x000000fb041fd211 */ /* 0x1c0fe200010f0c02 */
[----:B------:R-:W-:Y:S01]  /*a820*/  @!PT LDS RZ, [RZ] ;  /* 0x00000000fffff984 */ /* 0x000fe20000000800 */
[----:B------:R-:W-:Y:S01]  /*a830*/  @!PT LDS RZ, [RZ] ;  /* 0x00000000fffff984 */ /* 0x000fe20000000800 */
[----:B------:R-:W-:Y:S01]  /*a840*/  @!PT LDS RZ, [RZ] ;  /* 0x00000000fffff984 */ /* 0x000fe20000000800 */
[----:B------:R2:W-:Y:S01]  /*a850*/  @!P4 LDGSTS.E.BYPASS.LTC128B.128 [R246+0xc800], [R12.64+0x100] ;  /* 0x0c8001000cf6cfae */ /* 0x0005e2000b901d5e */
[CC--:B------:R-:W-:Y:S02]  /*a860*/  @!P4 LEA.HI.X R29, R4.reuse, R251.reuse, R2, 0x1, P1 ;  /* 0x000000fb041dc211 */ /* 0x0c0fe400008f0c02 */
[C---:B------:R-:W-:Y:S01]  /*a870*/  @!P3 LEA R34, P0, R4.reuse, R252, 0x1 ;  /* 0x000000fc0422b211 */ /* 0x040fe200078008ff */
[----:B------:R2:W-:Y:S01]  /*a880*/  @P3 STS.128 [R246+0xe800], RZ ;  /* 0x00e800fff6003388 */ /* 0x0005e20000000c00 */
[----:B------:R-:W-:Y:S02]  /*a890*/  IMAD.MOV.U32 R252, RZ, RZ, R20 ;  /* 0x000000fffffc7224 */ /* 0x000fe400078e0014 */
[----:B------:R-:W-:Y:S01]  /*a8a0*/  @!P3 LEA.HI.X R35, R4, R251, R2, 0x1, P0 ;  /* 0x000000fb0423b211 */ /* 0x000fe200000f0c02 */
[----:B------:R-:W-:Y:S01]  /*a8b0*/  @!PT LDS RZ, [RZ] ;  /* 0x00000000fffff984 */ /* 0x000fe20000000800 */
[----:B------:R-:W-:Y:S01]  /*a8c0*/  @!PT LDS RZ, [RZ] ;  /* 0x00000000fffff984 */ /* 0x000fe20000000800 */
[----:B------:R-:W-:Y:S01]  /*a8d0*/  @!PT LDS RZ, [RZ] ;  /* 0x00000000fffff984 */ /* 0x000fe20000000800 */
[----:B------:R2:W-:Y:S01]  /*a8e0*/  @!P3 LDGSTS.E.BYPASS.LTC128B.128 [R246+0xe800], [R6.64+0x180] ;  /* 0x0e80018006f6bfae */ /* 0x0005e2000b901d5e */
[----:B------:R-:W-:Y:S03]  /*a8f0*/  IMAD.MOV.U32 R251, RZ, RZ, R21 ;  /* 0x000000fffffb7224 */ /* 0x000fe600078e0015 */
        /* <DEDUP_REMOVED lines=41> */
.L_x_780:
[----:B--23--:R-:W-:Y:S01]  /*ab90*/  FMNMX.FTZ R3, R186, R167, !PT ;  /* 0x000000a7ba037209 */ /* 0x00cfe20007810000 */
[----:B----4-:R-:W-:Y:S01]  /*aba0*/  LDSM.16.MT88.4 R12, [R236+0x10000] ;  /* 0x01000000ec0c783b */ /* 0x010fe20000004200 */
        /* <DEDUP_REMOVED lines=9> */
[----:B------:R-:W-:Y:S04]  /*ac40*/  FMNMX.FTZ R3, R8, R3, !PT ;  /* 0x0000000308037209 */ /* 0x000fe80007810000 */
[----:B------:R-:W-:Y:S01]  /*ac50*/  FMNMX.FTZ R2, R196, R3, !PT ;  /* 0x00000003c4027209 */ /* 0x000fe20007810000 */
[----:B------:R-:W-:Y:S01]  /*ac60*/  LDSM.16.MT88.4 R28, [R233+0x10000] ;  /* 0x01000000e91c783b */ /* 0x000fe20000004200 */
[----:B------:R-:W-:Y:S02]  /*ac70*/  FMNMX.FTZ R3, R9, R4, !PT ;  /* 0x0000000409037209 */ /* 0x000fe40007810000 */
[----:B------:R-:W-:Y:S02]  /*ac80*/  FMNMX.FTZ R2, R189, R2, !PT ;  /* 0x00000002bd027209 */ /* 0x000fe40007810000 */
[----:B-1----:R-:W-:Y:S02]  /*ac90*/  FMNMX.FTZ R4, R190, R3, !PT ;  /* 0x00000003be047209 */ /* 0x002fe40007810000 */
[----:B------:R-:W-:Y:S01]  /*aca0*/  FMNMX.FTZ R3, R179, R2, !PT ;  /* 0x00000002b3037209 */ /* 0x000fe20007810000 */
[----:B------:R-:W2:Y:S01]  /*acb0*/  LDL.LU R212, [R1] ;  /* 0x0000000001d47983 */ /* 0x000ea20000300800 */
        /* <DEDUP_REMOVED lines=19> */
[----:B------:R-:W-:Y:S03]  /*adf0*/  FMNMX.FTZ R2, R166, R3, !PT ;  /* 0x00000003a6027209 */ /* 0x000fe60007810000 */
[----:B------:R-:W1:Y:S01]  /*ae00*/  SHFL.BFLY PT, R6, R5, 0x2, 0x1f ;  /* 0x0c401f0005067f89 */ /* 0x000e6200000e0000 */
[----:B------:R-:W-:Y:S07]  /*ae10*/  FMNMX.FTZ R7, R165, R2, !PT ;  /* 0x00000002a5077209 */ /* 0x000fee0007810000 */
[----:B------:R-:W3:Y:S01]  /*ae20*/  SHFL.BFLY PT, R2, R7, 0x2, 0x1f ;  /* 0x0c401f0007027f89 */ /* 0x000ee200000e0000 */
[----:B-1----:R-:W-:Y:S07]  /*ae30*/  FMNMX.FTZ R11, R5, R6, !PT ;  /* 0x00000006050b7209 */ /* 0x002fee0007810000 */
[----:B------:R-:W1:Y:S01]  /*ae40*/  SHFL.BFLY PT, R164, R11, 0x1, 0x1f ;  /* 0x0c201f000ba47f89 */ /* 0x000e6200000e0000 */
[----:B---3--:R-:W-:Y:S07]  /*ae50*/  FMNMX.FTZ R4, R7, R2, !PT ;  /* 0x0000000207047209 */ /* 0x008fee0007810000 */
[----:B------:R-:W3:Y:S01]  /*ae60*/  SHFL.BFLY PT, R3, R4, 0x1, 0x1f ;  /* 0x0c201f0004037f89 */ /* 0x000ee200000e0000 */
[----:B-1----:R-:W-:Y:S04]  /*ae70*/  FMNMX.FTZ R164, R11, R164, !PT ;  /* 0x000000a40ba47209 */ /* 0x002fe80007810000 */
[C---:B------:R-:W-:Y:S01]  /*ae80*/  FSETP.NEU.FTZ.AND P0, PT, R164.reuse, -INF , PT ;  /* 0xff800000a400780b */ /* 0x040fe20003f1d000 */
[C---:B------:R-:W-:Y:S02]  /*ae90*/  FMUL.FTZ R177, R164.reuse, c[0x0][0x23c] ;  /* 0x00008f00a4b17a20 */ /* 0x040fe40000410000 */
[----:B------:R-:W-:Y:S01]  /*aea0*/  FADD.FTZ R2, -R164, R167 ;  /* 0x000000a7a4027221 */ /* 0x000fe20000010100 */
[----:B---3--:R-:W-:Y:S01]  /*aeb0*/  FMNMX.FTZ R3, R4, R3, !PT ;  /* 0x0000000304037209 */ /* 0x008fe20007810000 */
[----:B------:R-:W3:Y:S01]  /*aec0*/  LDL.LU R167, [R1+0x4] ;  /* 0x0000040001a77983 */ /* 0x000ee20000300800 */
[----:B------:R-:W-:Y:S01]  /*aed0*/  FSEL R177, R177, RZ, P0 ;  /* 0x000000ffb1b17208 */ /* 0x000fe20000000000 */
[----:B------:R-:W-:Y:S01]  /*aee0*/  FMUL.FTZ R6, R2, c[0x0][0x23c] ;  /* 0x00008f0002067a20 */ /* 0x000fe20000410000 */
[C---:B------:R-:W-:Y:S01]  /*aef0*/  FSETP.NEU.FTZ.AND P0, PT, R3.reuse, -INF , PT ;  /* 0xff8000000300780b */ /* 0x040fe20003f1d000 */
[C---:B------:R-:W-:Y:S02]  /*af00*/  FMUL.FTZ R176, R3.reuse, c[0x0][0x23c] ;  /* 0x00008f0003b07a20 */ /* 0x040fe40000410000 */
[----:B------:R-:W-:Y:S01]  /*af10*/  FADD.FTZ R5, -R3, R0 ;  /* 0x0000000003057221 */ /* 0x000fe20000010100 */
[----:B------:R-:W1:Y:S01]  /*af20*/  MUFU.EX2 R2, R6 ;  /* 0x0000000600027308 */ /* 0x000e620000000800 */
[--C-:B------:R-:W-:Y:S01]  /*af30*/  FFMA.FTZ R186, R186, c[0x0][0x23c], -R177.reuse ;  /* 0x00008f00baba7a23 */ /* 0x100fe200000108b1 */
[----:B------:R-:W-:Y:S01]  /*af40*/  FSEL R176, R176, RZ, P0 ;  /* 0x000000ffb0b07208 */ /* 0x000fe20000000000 */
[--C-:B------:R-:W-:Y:S01]  /*af50*/  FFMA.FTZ R185, R182, c[0x0][0x23c], -R177.reuse ;  /* 0x00008f00b6b97a23 */ /* 0x100fe200000108b1 */
[----:B------:R-:W-:Y:S01]  /*af60*/  ISETP.LT.AND P0, PT, RZ, UR26, PT ;  /* 0x0000001aff007c0c */ /* 0x000fe2000bf01270 */
[--C-:B------:R-:W-:Y:S01]  /*af70*/  FFMA.FTZ R184, R181, c[0x0][0x23c], -R177.reuse ;  /* 0x00008f00b5b87a23 */ /* 0x100fe200000108b1 */
[----:B------:R-:W-:Y:S01]  /*af80*/  UMOV UR26, UR32 ;  /* 0x00000020001a7c82 */ /* 0x000fe20008000000 */
[--C-:B------:R-:W-:Y:S02]  /*af90*/  FFMA.FTZ R187, R187, c[0x0][0x23c], -R176.reuse ;  /* 0x00008f00bbbb7a23 */ /* 0x100fe400000108b0 */
[--C-:B------:R-:W-:Y:S01]  /*afa0*/  FFMA.FTZ R182, R183, c[0x0][0x23c], -R176.reuse ;  /* 0x00008f00b7b67a23 */ /* 0x100fe200000108b0 */
[----:B------:R-:W-:Y:S01]  /*afb0*/  MUFU.EX2 R186, R186 ;  /* 0x000000ba00ba7308 */ /* 0x000fe20000000800 */
[--C-:B------:R-:W-:Y:S02]  /*afc0*/  FFMA.FTZ R183, R8, c[0x0][0x23c], -R177.reuse ;  /* 0x00008f0008b77a23 */ /* 0x100fe400000108b1 */
[--C-:B------:R-:W-:Y:S02]  /*afd0*/  FFMA.FTZ R181, R10, c[0x0][0x23c], -R176.reuse ;  /* 0x00008f000ab57a23 */ /* 0x100fe400000108b0 */
[--C-:B------:R-:W-:Y:S02]  /*afe0*/  FFMA.FTZ R180, R9, c[0x0][0x23c], -R176.reuse ;  /* 0x00008f0009b47a23 */ /* 0x100fe400000108b0 */
[----:B------:R-:W-:Y:S02]  /*aff0*/  FMUL.FTZ R0, R5, c[0x0][0x23c] ;  /* 0x00008f0005007a20 */ /* 0x000fe40000410000 */
[--C-:B------:R-:W-:Y:S01]  /*b000*/  FFMA.FTZ R193, R179, c[0x0][0x23c], -R177.reuse ;  /* 0x00008f00b3c17a23 */ /* 0x100fe200000108b1 */
[----:B------:R-:W4:Y:S01]  /*b010*/  MUFU.EX2 R185, R185 ;  /* 0x000000b900b97308 */ /* 0x000f220000000800 */
[--C-:B------:R-:W-:Y:S02]  /*b020*/  FFMA.FTZ R192, R178, c[0x0][0x23c], -R177.reuse ;  /* 0x00008f00b2c07a23 */ /* 0x100fe400000108b1 */
[--C-:B------:R-:W-:Y:S02]  /*b030*/  FFMA.FTZ R188, R196, c[0x0][0x23c], -R177.reuse ;  /* 0x00008f00c4bc7a23 */ /* 0x100fe400000108b1 */
[C---:B-1----:R-:W-:Y:S02]  /*b040*/  FMUL.FTZ R4, R2.reuse, R160 ;  /* 0x000000a002047220 */ /* 0x042fe40000410000 */
[C---:B------:R-:W-:Y:S02]  /*b050*/  FMUL.FTZ R5, R2.reuse, R161 ;  /* 0x000000a102057220 */ /* 0x040fe40000410000 */
[C---:B------:R-:W-:Y:S01]  /*b060*/  FMUL.FTZ R8, R2.reuse, R156 ;  /* 0x0000009c02087220 */ /* 0x040fe20000410000 */
[----:B------:R-:W1:Y:S01]  /*b070*/  MUFU.EX2 R0, R0 ;  /* 0x0000000000007308 */ /* 0x000e620000000800 */
[C---:B------:R-:W-:Y:S02]  /*b080*/  FMUL.FTZ R9, R2.reuse, R157 ;  /* 0x0000009d02097220 */ /* 0x040fe40000410000 */
[C---:B------:R-:W-:Y:S02]  /*b090*/  FMUL.FTZ R16, R2.reuse, R148 ;  /* 0x0000009402107220 */ /* 0x040fe40000410000 */
[C---:B------:R-:W-:Y:S02]  /*b0a0*/  FMUL.FTZ R17, R2.reuse, R149 ;  /* 0x0000009502117220 */ /* 0x040fe40000410000 */
[C---:B------:R-:W-:Y:S02]  /*b0b0*/  FMUL.FTZ R24, R2.reuse, R140 ;  /* 0x0000008c02187220 */ /* 0x040fe40000410000 */
[C---:B------:R-:W-:Y:S01]  /*b0c0*/  FMUL.FTZ R25, R2.reuse, R141 ;  /* 0x0000008d02197220 */ /* 0x040fe20000410000 */
[----:B------:R-:W-:Y:S01]  /*b0d0*/  MUFU.EX2 R187, R187 ;  /* 0x000000bb00bb7308 */ /* 0x000fe20000000800 */
[C---:B------:R-:W-:Y:S02]  /*b0e0*/  FMUL.FTZ R32, R2.reuse, R132 ;  /* 0x0000008402207220 */ /* 0x040fe40000410000 */
[C---:B------:R-:W-:Y:S01]  /*b0f0*/  FMUL.FTZ R33, R2.reuse, R133 ;  /* 0x0000008502217220 */ /* 0x040fe20000410000 */
[----:B----4-:R-:W-:Y:S01]  /*b100*/  F2FP.PACK_AB R160, R185, R186 ;  /* 0x000000bab9a0723e */ /* 0x010fe200000000ff */
[--C-:B------:R-:W-:Y:S02]  /*b110*/  FFMA.FTZ R196, R173, c[0x0][0x23c], -R176.reuse ;  /* 0x00008f00adc47a23 */ /* 0x100fe400000108b0 */
[----:B------:R-:W-:Y:S01]  /*b120*/  LDSM.16.MT88.4 R172, [R234+0x14800] ;  /* 0x01480000eaac783b */ /* 0x000fe20000004200 */
[C---:B------:R-:W-:Y:S02]  /*b130*/  FMUL.FTZ R36, R2.reuse, R36 ;  /* 0x0000002402247220 */ /* 0x040fe40000410000 */
[----:B------:R-:W4:Y:S01]  /*b140*/  MUFU.EX2 R182, R182 ;  /* 0x000000b600b67308 */ /* 0x000f220000000800 */
[C---:B------:R-:W-:Y:S02]  /*b150*/  FMUL.FTZ R37, R2.reuse, R37 ;  /* 0x0000002502257220 */ /* 0x040fe40000410000 */
[----:B------:R-:W-:Y:S02]  /*b160*/  FMUL.FTZ R40, R2, R40 ;  /* 0x0000002802287220 */ /* 0x000fe40000410000 */
[C---:B-1----:R-:W-:Y:S02]  /*b170*/  FMUL.FTZ R6, R0.reuse, R162 ;  /* 0x000000a200067220 */ /* 0x042fe40000410000 */
[C---:B------:R-:W-:Y:S02]  /*b180*/  FMUL.FTZ R7, R0.reuse, R163 ;  /* 0x000000a300077220 */ /* 0x040fe40000410000 */
[C---:B------:R-:W-:Y:S01]  /*b190*/  FMUL.FTZ R10, R0.reuse, R158 ;  /* 0x0000009e000a7220 */ /* 0x040fe20000410000 */
[----:B------:R-:W-:Y:S01]  /*b1a0*/  MUFU.EX2 R184, R184 ;  /* 0x000000b800b87308 */ /* 0x000fe20000000800 */
[C---:B------:R-:W-:Y:S02]  /*b1b0*/  FMUL.FTZ R11, R0.reuse, R159 ;  /* 0x0000009f000b7220 */ /* 0x040fe40000410000 */
[C---:B------:R-:W-:Y:S01]  /*b1c0*/  FMUL.FTZ R18, R0.reuse, R150 ;  /* 0x0000009600127220 */ /* 0x040fe20000410000 */
[----:B------:R-:W-:Y:S01]  /*b1d0*/  LDSM.16.MT88.4 R156, [R234+0x12800] ;  /* 0x01280000ea9c783b */ /* 0x000fe20000004200 */
[C---:B------:R-:W-:Y:S02]  /*b1e0*/  FMUL.FTZ R19, R0.reuse, R151 ;  /* 0x0000009700137220 */ /* 0x040fe40000410000 */
[C---:B------:R-:W-:Y:S02]  /*b1f0*/  FMUL.FTZ R26, R0.reuse, R142 ;  /* 0x0000008e001a7220 */ /* 0x040fe40000410000 */
[C---:B------:R-:W-:Y:S01]  /*b200*/  FMUL.FTZ R27, R0.reuse, R143 ;  /* 0x0000008f001b7220 */ /* 0x040fe20000410000 */
[----:B------:R-:W1:Y:S01]  /*b210*/  MUFU.EX2 R183, R183 ;  /* 0x000000b700b77308 */ /* 0x000e620000000800 */
[C---:B------:R-:W-:Y:S01]  /*b220*/  FMUL.FTZ R34, R0.reuse, R134 ;  /* 0x0000008600227220 */ /* 0x040fe20000410000 */
[----:B------:R-:W-:Y:S01]  /*b230*/  LDSM.16.MT88.4 R140, [R232+0x12000] ;  /* 0x01200000e88c783b */ /* 0x000fe20000004200 */
[----:B------:R-:W-:Y:S01]  /*b240*/  FMUL.FTZ R35, R0, R135 ;  /* 0x0000008700237220 */ /* 0x000fe20000410000 */
[----:B----4-:R-:W-:Y:S01]  /*b250*/  F2FP.PACK_AB R161, R182, R187 ;  /* 0x000000bbb6a1723e */ /* 0x010fe200000000ff */
[C---:B------:R-:W-:Y:S02]  /*b260*/  FMUL.FTZ R38, R0.reuse, R38 ;  /* 0x0000002600267220 */ /* 0x040fe40000410000 */
[----:B------:R-:W-:Y:S02]  /*b270*/  FMUL.FTZ R39, R0, R39 ;  /* 0x0000002700277220 */ /* 0x000fe40000410000 */
[----:B------:R-:W-:Y:S01]  /*b280*/  FMUL.FTZ R41, R2, R41 ;  /* 0x0000002902297220 */ /* 0x000fe20000410000 */
[----:B------:R-:W-:Y:S01]  /*b290*/  MUFU.EX2 R181, R181 ;  /* 0x000000b500b57308 */ /* 0x000fe20000000800 */
[----:B------:R-:W-:Y:S01]  /*b2a0*/  LDSM.16.MT88.4 R132, [R233+0x12000] ;  /* 0x01200000e984783b */ /* 0x000fe20000004200 */
[C---:B------:R-:W-:Y:S02]  /*b2b0*/  FMUL.FTZ R42, R0.reuse, R42 ;  /* 0x0000002a002a7220 */ /* 0x040fe40000410000 */
[----:B------:R-:W-:Y:S02]  /*b2c0*/  FMUL.FTZ R43, R0, R43 ;  /* 0x0000002b002b7220 */ /* 0x000fe40000410000 */
[C---:B------:R-:W-:Y:S02]  /*b2d0*/  FMUL.FTZ R44, R2.reuse, R44 ;  /* 0x0000002c022c7220 */ /* 0x040fe40000410000 */
[----:B------:R-:W-:Y:S01]  /*b2e0*/  FMUL.FTZ R45, R2, R45 ;  /* 0x0000002d022d7220 */ /* 0x000fe20000410000 */
[----:B------:R-:W-:Y:S01]  /*b2f0*/  LDSM.16.MT88.4 R148, [R232+0x10800] ;  /* 0x01080000e894783b */ /* 0x000fe20000004200 */
[----:B------:R-:W4:Y:S01]  /*b300*/  MUFU.EX2 R180, R180 ;  /* 0x000000b400b47308 */ /* 0x000f220000000800 */
[C---:B------:R-:W-:Y:S02]  /*b310*/  FMUL.FTZ R46, R0.reuse, R46 ;  /* 0x0000002e002e7220 */ /* 0x040fe40000410000 */
[----:B------:R-:W-:Y:S01]  /*b320*/  FMUL.FTZ R47, R0, R47 ;  /* 0x0000002f002f7220 */ /* 0x000fe20000410000 */
[----:B-1----:R-:W-:Y:S01]  /*b330*/  F2FP.PACK_AB R162, R183, R184 ;  /* 0x000000b8b7a2723e */ /* 0x002fe200000000ff */
        /* <DEDUP_REMOVED lines=9> */
[----:B------:R-:W-:Y:S01]  /*b3d0*/  MUFU.EX2 R193, R193 ;  /* 0x000000c100c17308 */ /* 0x000fe20000000800 */
[C---:B------:R-:W-:Y:S02]  /*b3e0*/  FMUL.FTZ R56, R2.reuse, R56 ;  /* 0x0000003802387220 */ /* 0x040fe40000410000 */
[----:B------:R-:W-:Y:S01]  /*b3f0*/  FMUL.FTZ R57, R2, R57 ;  /* 0x0000003902397220 */ /* 0x000fe20000410000 */
[----:B----4-:R-:W-:Y:S01]  /*b400*/  F2FP.PACK_AB R163, R180, R181 ;  /* 0x000000b5b4a3723e */ /* 0x010fe200000000ff */
[C---:B------:R-:W-:Y:S02]  /*b410*/  FMUL.FTZ R58, R0.reuse, R58 ;  /* 0x0000003a003a7220 */ /* 0x040fe40000410000 */
[----:B------:R-:W-:Y:S02]  /*b420*/  FMUL.FTZ R59, R0, R59 ;  /* 0x0000003b003b7220 */ /* 0x000fe40000410000 */
[C---:B------:R-:W-:Y:S01]  /*b430*/  FMUL.FTZ R60, R2.reuse, R60 ;  /* 0x0000003c023c7220 */ /* 0x040fe20000410000 */
[----:B------:R-:W-:Y:S01]  /*b440*/  MUFU.EX2 R192, R192 ;  /* 0x000000c000c07308 */ /* 0x000fe20000000800 */
[C---:B------:R-:W-:Y:S05]  /*b450*/  HMMA.16816.F32 R4, R160.reuse, R12, R4 ;  /* 0x0000000ca004723c */ /* 0x040fea0000001804 */
[C---:B------:R-:W-:Y:S02]  /*b460*/  FMUL.FTZ R61, R2.reuse, R61 ;  /* 0x0000003d023d7220 */ /* 0x040fe40000410000 */
[C---:B------:R-:W-:Y:S01]  /*b470*/  FMUL.FTZ R12, R2.reuse, R152 ;  /* 0x00000098020c7220 */ /* 0x040fe20000410000 */
[C---:B------:R-:W-:Y:S01]  /*b480*/  HMMA.16816.F32 R8, R160.reuse, R14, R8 ;  /* 0x0000000ea008723c */ /* 0x040fe20000001808 */
[----:B------:R-:W-:Y:S03]  /*b490*/  MUFU.EX2 R196, R196 ;  /* 0x000000c400c47308 */ /* 0x000fe60000000800 */
[----:B------:R-:W-:Y:S02]  /*b4a0*/  FMUL.FTZ R13, R2, R153 ;  /* 0x00000099020d7220 */ /* 0x000fe40000410000 */
[C---:B------:R-:W-:Y:S02]  /*b4b0*/  FMUL.FTZ R62, R0.reuse, R62 ;  /* 0x0000003e003e7220 */ /* 0x040fe40000410000 */
[C---:B------:R-:W-:Y:S04]  /*b4c0*/  FMUL.FTZ R14, R0.reuse, R154 ;  /* 0x0000009a000e7220 */ /* 0x040fe80000410000 */
[C---:B------:R-:W-:Y:S02]  /*b4d0*/  FMUL.FTZ R15, R0.reuse, R155 ;  /* 0x0000009b000f7220 */ /* 0x040fe40000410000 */
[----:B------:R-:W1:Y:S01]  /*b4e0*/  LDSM.16.MT88.4 R152, [R232+0x10000] ;  /* 0x01000000e898783b */ /* 0x000e620000004200 */
[----:B------:R-:W-:Y:S02]  /*b4f0*/  FMUL.FTZ R63, R0, R63 ;  /* 0x0000003f003f7220 */ /* 0x000fe40000410000 */
[C---:B------:R-:W-:Y:S02]  /*b500*/  FMUL.FTZ R64, R2.reuse, R64 ;  /* 0x0000004002407220 */ /* 0x040fe40000410000 */
[C---:B------:R-:W-:Y:S03]  /*b510*/  HMMA.16816.F32 R12, R160.reuse, R20, R12 ;  /* 0x00000014a00c723c */ /* 0x040fe6000000180c */
[----:B------:R-:W-:Y:S02]  /*b520*/  FMUL.FTZ R65, R2, R65 ;  /* 0x0000004102417220 */ /* 0x000fe40000410000 */
[----:B------:R-:W-:Y:S02]  /*b530*/  FMUL.FTZ R66, R0, R66 ;  /* 0x0000004200427220 */ /* 0x000fe40000410000 */
[C---:B------:R-:W-:Y:S01]  /*b540*/  FMUL.FTZ R20, R2.reuse, R144 ;  /* 0x0000009002147220 */ /* 0x040fe20000410000 */
[C---:B------:R-:W-:Y:S04]  /*b550*/  HMMA.16816.F32 R16, R160.reuse, R22, R16 ;  /* 0x00000016a010723c */ /* 0x040fe80000001810 */
[----:B------:R-:W-:Y:S02]  /*b560*/  FMUL.FTZ R21, R2, R145 ;  /* 0x0000009102157220 */ /* 0x000fe40000410000 */
[C---:B------:R-:W-:Y:S02]  /*b570*/  FMUL.FTZ R67, R0.reuse, R67 ;  /* 0x0000004300437220 */ /* 0x040fe40000410000 */
[C---:B------:R-:W-:Y:S04]  /*b580*/  FMUL.FTZ R22, R0.reuse, R146 ;  /* 0x0000009200167220 */ /* 0x040fe80000410000 */
[----:B------:R-:W-:Y:S02]  /*b590*/  FMUL.FTZ R23, R0, R147 ;  /* 0x0000009300177220 */ /* 0x000fe40000410000 */
[----:B------:R-:W4:Y:S01]  /*b5a0*/  LDSM.16.MT88.4 R144, [R236+0x12000] ;  /* 0x01200000ec90783b */ /* 0x000f220000004200 */
[C---:B------:R-:W-:Y:S02]  /*b5b0*/  FMUL.FTZ R68, R2.reuse, R68 ;  /* 0x0000004402447220 */ /* 0x040fe40000410000 */
[----:B------:R-:W-:Y:S02]  /*b5c0*/  FMUL.FTZ R69, R2, R69 ;  /* 0x0000004502457220 */ /* 0x000fe40000410000 */
[C---:B------:R-:W-:Y:S03]  /*b5d0*/  HMMA.16816.F32 R20, R160.reuse, R28, R20 ;  /* 0x0000001ca014723c */ /* 0x040fe60000001814 */
[C---:B------:R-:W-:Y:S02]  /*b5e0*/  FMUL.FTZ R70, R0.reuse, R70 ;  /* 0x0000004600467220 */ /* 0x040fe40000410000 */
[----:B------:R-:W-:Y:S02]  /*b5f0*/  FMUL.FTZ R71, R0, R71 ;  /* 0x0000004700477220 */ /* 0x000fe40000410000 */
[C---:B------:R-:W-:Y:S01]  /*b600*/  FMUL.FTZ R28, R2.reuse, R136 ;  /* 0x00000088021c7220 */ /* 0x040fe20000410000 */
[C---:B------:R-:W-:Y:S04]  /*b610*/  HMMA.16816.F32 R24, R160.reuse, R30, R24 ;  /* 0x0000001ea018723c */ /* 0x040fe80000001818 */
[C---:B------:R-:W-:Y:S02]  /*b620*/  FMUL.FTZ R29, R2.reuse, R137 ;  /* 0x00000089021d7220 */ /* 0x040fe40000410000 */
[----:B------:R-:W-:Y:S02]  /*b630*/  FMUL.FTZ R72, R2, R72 ;  /* 0x0000004802487220 */ /* 0x000fe40000410000 */
[C---:B------:R-:W-:Y:S04]  /*b640*/  FMUL.FTZ R30, R0.reuse, R138 ;  /* 0x0000008a001e7220 */ /* 0x040fe80000410000 */
[----:B------:R-:W-:Y:S02]  /*b650*/  FMUL.FTZ R31, R0, R139 ;  /* 0x0000008b001f7220 */ /* 0x000fe40000410000 */
[----:B------:R-:W5:Y:S01]  /*b660*/  LDSM.16.MT88.4 R136, [R234+0x12000] ;  /* 0x01200000ea88783b */ /* 0x000f620000004200 */
[----:B------:R-:W-:Y:S02]  /*b670*/  FMUL.FTZ R73, R2, R73 ;  /* 0x0000004902497220 */ /* 0x000fe40000410000 */
[C---:B------:R-:W-:Y:S02]  /*b680*/  FMUL.FTZ R74, R0.reuse, R74 ;  /* 0x0000004a004a7220 */ /* 0x040fe40000410000 */
[C---:B-1----:R-:W-:Y:S03]  /*b690*/  HMMA.16816.F32 R28, R160.reuse, R152, R28 ;  /* 0x00000098a01c723c */ /* 0x042fe6000000181c */
[----:B------:R-:W-:Y:S02]  /*b6a0*/  FMUL.FTZ R75, R0, R75 ;  /* 0x0000004b004b7220 */ /* 0x000fe40000410000 */
[C---:B------:R-:W-:Y:S02]  /*b6b0*/  FMUL.FTZ R76, R2.reuse, R76 ;  /* 0x0000004c024c7220 */ /* 0x040fe40000410000 */
[----:B------:R-:W-:Y:S01]  /*b6c0*/  FMUL.FTZ R77, R2, R77 ;  /* 0x0000004d024d7220 */ /* 0x000fe20000410000 */
[C---:B------:R-:W-:Y:S01]  /*b6d0*/  HMMA.16816.F32 R32, R160.reuse, R154, R32 ;  /* 0x0000009aa020723c */ /* 0x040fe20000001820 */
[----:B------:R-:W-:Y:S03]  /*b6e0*/  LDSM.16.MT88.4 R152, [R236+0x12800] ;  /* 0x01280000ec98783b */ /* 0x000fe60000004200 */
[C---:B------:R-:W-:Y:S02]  /*b6f0*/  FMUL.FTZ R78, R0.reuse, R78 ;  /* 0x0000004e004e7220 */ /* 0x040fe40000410000 */
[----:B------:R-:W-:Y:S02]  /*b700*/  FMUL.FTZ R79, R0, R79 ;  /* 0x0000004f004f7220 */ /* 0x000fe40000410000 */
[C---:B----4-:R-:W-:Y:S04]  /*b710*/  HMMA.16816.F32 R36, R160.reuse, R144, R36 ;  /* 0x00000090a024723c */ /* 0x050fe80000001824 */
[C---:B------:R-:W-:Y:S02]  /*b720*/  FMUL.FTZ R80, R2.reuse, R80 ;  /* 0x0000005002507220 */ /* 0x040fe40000410000 */
[----:B------:R-:W-:Y:S02]  /*b730*/  FMUL.FTZ R81, R2, R81 ;  /* 0x0000005102517220 */ /* 0x000fe40000410000 */
[C---:B------:R-:W-:Y:S01]  /*b740*/  HMMA.16816.F32 R40, R160.reuse, R146, R40 ;  /* 0x00000092a028723c */ /* 0x040fe20000001828 */
[----:B------:R-:W-:Y:S03]  /*b750*/  LDSM.16.MT88.4 R144, [R233+0x10800] ;  /* 0x01080000e990783b */ /* 0x000fe60000004200 */
[C---:B------:R-:W-:Y:S02]  /*b760*/  FMUL.FTZ R82, R0.reuse, R82 ;  /* 0x0000005200527220 */ /* 0x040fe40000410000 */
[----:B------:R-:W-:Y:S02]  /*b770*/  FMUL.FTZ R83, R0, R83 ;  /* 0x0000005300537220 */ /* 0x000fe40000410000 */
[C---:B------:R-:W-:Y:S01]  /*b780*/  FMUL.FTZ R84, R2.reuse, R84 ;  /* 0x0000005402547220 */ /* 0x040fe20000410000 */
[C---:B-----5:R-:W-:Y:S03]  /*b790*/  HMMA.16816.F32 R44, R160.reuse, R136, R44 ;  /* 0x00000088a02c723c */ /* 0x060fe6000000182c */
[----:B------:R-:W-:Y:S02]  /*b7a0*/  FMUL.FTZ R85, R2, R85 ;  /* 0x0000005502557220 */ /* 0x000fe40000410000 */
[C---:B------:R-:W-:Y:S02]  /*b7b0*/  FMUL.FTZ R86, R0.reuse, R86 ;  /* 0x0000005600567220 */ /* 0x040fe40000410000 */
[----:B------:R-:W-:Y:S01]  /*b7c0*/  FMUL.FTZ R87, R0, R87 ;  /* 0x0000005700577220 */ /* 0x000fe20000410000 */
[C---:B------:R-:W-:Y:S01]  /*b7d0*/  HMMA.16816.F32 R48, R160.reuse, R138, R48 ;  /* 0x0000008aa030723c */ /* 0x040fe20000001830 */
[----:B------:R-:W1:Y:S03]  /*b7e0*/  LDSM.16.MT88.4 R136, [R236+0x14000] ;  /* 0x01400000ec88783b */ /* 0x000e660000004200 */
[C---:B------:R-:W-:Y:S02]  /*b7f0*/  FMUL.FTZ R88, R2.reuse, R88 ;  /* 0x0000005802587220 */ /* 0x040fe40000410000 */
[----:B------:R-:W-:Y:S02]  /*b800*/  FMUL.FTZ R89, R2, R89 ;  /* 0x0000005902597220 */ /* 0x000fe40000410000 */
[C---:B------:R-:W-:Y:S04]  /*b810*/  HMMA.16816.F32 R52, R160.reuse, R132, R52 ;  /* 0x00000084a034723c */ /* 0x040fe80000001834 */
[C---:B------:R-:W-:Y:S02]  /*b820*/  FMUL.FTZ R90, R0.reuse, R90 ;  /* 0x0000005a005a7220 */ /* 0x040fe40000410000 */
[----:B------:R-:W-:Y:S02]  /*b830*/  FMUL.FTZ R91, R0, R91 ;  /* 0x0000005b005b7220 */ /* 0x000fe40000410000 */
[C---:B------:R-:W-:Y:S01]  /*b840*/  HMMA.16816.F32 R56, R160.reuse, R134, R56 ;  /* 0x00000086a038723c */ /* 0x040fe20000001838 */
[----:B------:R-:W4:Y:S03]  /*b850*/  LDSM.16.MT88.4 R132, [R234+0x14000] ;  /* 0x01400000ea84783b */ /* 0x000f260000004200 */
[C---:B------:R-:W-:Y:S02]  /*b860*/  FMUL.FTZ R92, R2.reuse, R92 ;  /* 0x0000005c025c7220 */ /* 0x040fe40000410000 */
[----:B------:R-:W-:Y:S02]  /*b870*/  FMUL.FTZ R93, R2, R93 ;  /* 0x0000005d025d7220 */ /* 0x000fe40000410000 */
[C---:B------:R-:W-:Y:S04]  /*b880*/  HMMA.16816.F32 R60, R160.reuse, R140, R60 ;  /* 0x0000008ca03c723c */ /* 0x040fe8000000183c */
[C---:B------:R-:W-:Y:S02]  /*b890*/  FMUL.FTZ R94, R0.reuse, R94 ;  /* 0x0000005e005e7220 */ /* 0x040fe40000410000 */
[----:B------:R-:W-:Y:S02]  /*b8a0*/  FMUL.FTZ R95, R0, R95 ;  /* 0x0000005f005f7220 */ /* 0x000fe40000410000 */
[C---:B------:R-:W-:Y:S01]  /*b8b0*/  HMMA.16816.F32 R64, R160.reuse, R142, R64 ;  /* 0x0000008ea040723c */ /* 0x040fe20000001840 */
[----:B------:R-:W5:Y:S03]  /*b8c0*/  LDSM.16.MT88.4 R140, [R233+0x14000] ;  /* 0x01400000e98c783b */ /* 0x000f660000004200 */
[C---:B------:R-:W-:Y:S02]  /*b8d0*/  FMUL.FTZ R96, R2.reuse, R96 ;  /* 0x0000006002607220 */ /* 0x040fe40000410000 */
[----:B------:R-:W-:Y:S02]  /*b8e0*/  FMUL.FTZ R97, R2, R97 ;  /* 0x0000006102617220 */ /* 0x000fe40000410000 */
[C---:B------:R-:W-:Y:S01]  /*b8f0*/  FMUL.FTZ R98, R0.reuse, R98 ;  /* 0x0000006200627220 */ /* 0x040fe20000410000 */
[C---:B-1----:R-:W-:Y:S03]  /*b900*/  HMMA.16816.F32 R68, R160.reuse, R136, R68 ;  /* 0x00000088a044723c */ /* 0x042fe60000001844 */
[----:B------:R-:W-:Y:S02]  /*b910*/  FMUL.FTZ R99, R0, R99 ;  /* 0x0000006300637220 */ /* 0x000fe40000410000 */
[C---:B------:R-:W-:Y:S02]  /*b920*/  FMUL.FTZ R100, R2.reuse, R100 ;  /* 0x0000006402647220 */ /* 0x040fe40000410000 */
[----:B------:R-:W-:Y:S01]  /*b930*/  FMUL.FTZ R101, R2, R101 ;  /* 0x0000006502657220 */ /* 0x000fe20000410000 */
[C---:B------:R-:W-:Y:S01]  /*b940*/  HMMA.16816.F32 R72, R160.reuse, R138, R72 ;  /* 0x0000008aa048723c */ /* 0x040fe20000001848 */
[----:B------:R-:W1:Y:S03]  /*b950*/  LDSM.16.MT88.4 R136, [R232+0x14000] ;  /* 0x01400000e888783b */ /* 0x000e660000004200 */
[C---:B------:R-:W-:Y:S02]  /*b960*/  FMUL.FTZ R102, R0.reuse, R102 ;  /* 0x0000006600667220 */ /* 0x040fe40000410000 */
[----:B------:R-:W-:Y:S02]  /*b970*/  FMUL.FTZ R103, R0, R103 ;  /* 0x0000006700677220 */ /* 0x000fe40000410000 */
[C---:B----4-:R-:W-:Y:S04]  /*b980*/  HMMA.16816.F32 R76, R160.reuse, R132, R76 ;  /* 0x00000084a04c723c */ /* 0x050fe8000000184c */
[C---:B------:R-:W-:Y:S02]  /*b990*/  FMUL.FTZ R104, R2.reuse, R104 ;  /* 0x0000006802687220 */ /* 0x040fe40000410000 */
[----:B------:R-:W-:Y:S02]  /*b9a0*/  FMUL.FTZ R105, R2, R105 ;  /* 0x0000006902697220 */ /* 0x000fe40000410000 */
[C---:B------:R-:W-:Y:S01]  /*b9b0*/  HMMA.16816.F32 R80, R160.reuse, R134, R80 ;  /* 0x00000086a050723c */ /* 0x040fe20000001850 */
[----:B------:R-:W4:Y:S03]  /*b9c0*/  LDSM.16.MT88.4 R132, [R236+0x16000] ;  /* 0x01600000ec84783b */ /* 0x000f260000004200 */
[C---:B------:R-:W-:Y:S02]  /*b9d0*/  FMUL.FTZ R106, R0.reuse, R106 ;  /* 0x0000006a006a7220 */ /* 0x040fe40000410000 */
[----:B------:R-:W-:Y:S02]  /*b9e0*/  FMUL.FTZ R107, R0, R107 ;  /* 0x0000006b006b7220 */ /* 0x000fe40000410000 */
[C---:B-----5:R-:W-:Y:S04]  /*b9f0*/  HMMA.16816.F32 R84, R160.reuse, R140, R84 ;  /* 0x0000008ca054723c */ /* 0x060fe80000001854 */
        /* <DEDUP_REMOVED lines=20> */
[--C-:B------:R-:W-:Y:S02]  /*bb40*/  FFMA.FTZ R189, R189, c[0x0][0x23c], -R177.reuse ;  /* 0x00008f00bdbd7a23 */ /* 0x100fe400000108b1 */
[--C-:B------:R-:W-:Y:S02]  /*bb50*/  FFMA.FTZ R190, R190, c[0x0][0x23c], -R176.reuse ;  /* 0x00008f00bebe7a23 */ /* 0x100fe400000108b0 */
[C---:B-----5:R-:W-:Y:S02]  /*bb60*/  HMMA.16816.F32 R108, R160.reuse, R140, R108 ;  /* 0x0000008ca06c723c */ /* 0x060fe4000000186c */
[----:B------:R-:W5:Y:S02]  /*bb70*/  MUFU.EX2 R189, R189 ;  /* 0x000000bd00bd7308 */ /* 0x000f640000000800 */
[--C-:B------:R-:W-:Y:S02]  /*bb80*/  FFMA.FTZ R191, R191, c[0x0][0x23c], -R176.reuse ;  /* 0x00008f00bfbf7a23 */ /* 0x100fe400000108b0 */
[C---:B------:R-:W-:Y:S02]  /*bb90*/  FMUL.FTZ R120, R2.reuse, R120 ;  /* 0x0000007802787220 */ /* 0x040fe40000410000 */
[C---:B------:R-:W-:Y:S01]  /*bba0*/  HMMA.16816.F32 R112, R160.reuse, R142, R112 ;  /* 0x0000008ea070723c */ /* 0x040fe20000001870 */
[----:B------:R-:W2:Y:S03]  /*bbb0*/  LDSM.16.MT88.4 R140, [R236+0x10800] ;  /* 0x01080000ec8c783b */ /* 0x000ea60000004200 */
[----:B------:R-:W-:Y:S01]  /*bbc0*/  FMUL.FTZ R121, R2, R121 ;  /* 0x0000007902797220 */ /* 0x000fe20000410000 */
[----:B------:R-:W-:Y:S01]  /*bbd0*/  MUFU.EX2 R190, R190 ;  /* 0x000000be00be7308 */ /* 0x000fe20000000800 */
[C---:B------:R-:W-:Y:S02]  /*bbe0*/  FMUL.FTZ R122, R0.reuse, R122 ;  /* 0x0000007a007a7220 */ /* 0x040fe40000410000 */
[----:B------:R-:W-:Y:S01]  /*bbf0*/  FMUL.FTZ R123, R0, R123 ;  /* 0x0000007b007b7220 */ /* 0x000fe20000410000 */
[C---:B-1----:R-:W-:Y:S03]  /*bc00*/  HMMA.16816.F32 R116, R160.reuse, R136, R116 ;  /* 0x00000088a074723c */ /* 0x042fe60000001874 */
[--C-:B------:R-:W-:Y:S02]  /*bc10*/  FFMA.FTZ R203, R203, c[0x0][0x23c], -R176.reuse ;  /* 0x00008f00cbcb7a23 */ /* 0x100fe400000108b0 */
[C---:B------:R-:W-:Y:S01]  /*bc20*/  FMUL.FTZ R124, R2.reuse, R124 ;  /* 0x0000007c027c7220 */ /* 0x040fe20000410000 */
[----:B------:R-:W1:Y:S01]  /*bc30*/  MUFU.EX2 R191, R191 ;  /* 0x000000bf00bf7308 */ /* 0x000e620000000800 */
[----:B------:R-:W-:Y:S01]  /*bc40*/  FMUL.FTZ R125, R2, R125 ;  /* 0x0000007d027d7220 */ /* 0x000fe20000410000 */
[C---:B------:R-:W-:Y:S01]  /*bc50*/  HMMA.16816.F32 R120, R160.reuse, R138, R120 ;  /* 0x0000008aa078723c */ /* 0x040fe20000001878 */
[----:B------:R-:W2:Y:S03]  /*bc60*/  LDSM.16.MT88.4 R136, [R234+0x10800] ;  /* 0x01080000ea88783b */ /* 0x000ea60000004200 */
[C---:B------:R-:W-:Y:S02]  /*bc70*/  FMUL.FTZ R126, R0.reuse, R126 ;  /* 0x0000007e007e7220 */ /* 0x040fe40000410000 */
[----:B------:R-:W-:Y:S02]  /*bc80*/  FMUL.FTZ R127, R0, R127 ;  /* 0x0000007f007f7220 */ /* 0x000fe40000410000 */
[----:B------:R-:W3:Y:S01]  /*bc90*/  MUFU.EX2 R203, R203 ;  /* 0x000000cb00cb7308 */ /* 0x000ee20000000800 */
[C---:B------:R-:W-:Y:S03]  /*bca0*/  FMUL.FTZ R128, R2.reuse, R128 ;  /* 0x0000008002807220 */ /* 0x040fe60000410000 */
[----:B------:R-:W-:Y:S01]  /*bcb0*/  FMUL.FTZ R129, R2, R129 ;  /* 0x0000008102817220 */ /* 0x000fe20000410000 */
[C---:B----4-:R-:W-:Y:S03]  /*bcc0*/  HMMA.16816.F32 R124, R160.reuse, R132, R124 ;  /* 0x00000084a07c723c */ /* 0x050fe6000000187c */
[C---:B------:R-:W-:Y:S02]  /*bcd0*/  FMUL.FTZ R130, R0.reuse, R130 ;  /* 0x0000008200827220 */ /* 0x040fe40000410000 */
[----:B------:R-:W-:Y:S02]  /*bce0*/  FMUL.FTZ R131, R0, R131 ;  /* 0x0000008300837220 */ /* 0x000fe40000410000 */
[----:B-----5:R-:W-:Y:S01]  /*bcf0*/  F2FP.PACK_AB R132, R189, R188 ;  /* 0x000000bcbd84723e */ /* 0x020fe200000000ff */
[--C-:B------:R-:W-:Y:S01]  /*bd00*/  FFMA.FTZ R200, R213, c[0x0][0x23c], -R177.reuse ;  /* 0x00008f00d5c87a23 */ /* 0x100fe200000108b1 */
[----:B-1----:R-:W-:Y:S03]  /*bd10*/  F2FP.PACK_AB R133, R191, R190 ;  /* 0x000000bebf85723e */ /* 0x002fe600000000ff */
[----:B------:R-:W-:Y:S01]  /*bd20*/  HMMA.16816.F32 R128, R160, R134, R128 ;  /* 0x00000086a080723c */ /* 0x000fe20000001880 */
[----:B------:R-:W1:Y:S01]  /*bd30*/  LDSM.16.MT88.4 R160, [R233+0x12800] ;  /* 0x01280000e9a0783b */ /* 0x000e620000004200 */
[----:B------:R-:W-:Y:S01]  /*bd40*/  MUFU.EX2 R200, R200 ;  /* 0x000000c800c87308 */ /* 0x000fe20000000800 */
[--C-:B------:R-:W-:Y:S02]  /*bd50*/  FFMA.FTZ R213, R215, c[0x0][0x23c], -R177.reuse ;  /* 0x00008f00d7d57a23 */ /* 0x100fe400000108b1 */
[--C-:B------:R-:W-:Y:S02]  /*bd60*/  FFMA.FTZ R204, R211, c[0x0][0x23c], -R176.reuse ;  /* 0x00008f00d3cc7a23 */ /* 0x100fe400000108b0 */
[----:B------:R-:W-:Y:S01]  /*bd70*/  F2FP.PACK_AB R134, R192, R193 ;  /* 0x000000c1c086723e */ /* 0x000fe200000000ff */
[--C-:B------:R-:W-:Y:S01]  /*bd80*/  FFMA.FTZ R209, R209, c[0x0][0x23c], -R176.reuse ;  /* 0x00008f00d1d17a23 */ /* 0x100fe200000108b0 */
[----:B---3--:R-:W-:Y:S03]  /*bd90*/  F2FP.PACK_AB R135, R203, R196 ;  /* 0x000000c4cb87723e */ /* 0x008fe600000000ff */
[--C-:B------:R-:W-:Y:S01]  /*bda0*/  FFMA.FTZ R208, R214, c[0x0][0x23c], -R177.reuse ;  /* 0x00008f00d6d07a23 */ /* 0x100fe200000108b1 */
[----:B------:R-:W3:Y:S01]  /*bdb0*/  MUFU.EX2 R213, R213 ;  /* 0x000000d500d57308 */ /* 0x000ee20000000800 */
[--C-:B------:R-:W-:Y:S02]  /*bdc0*/  FFMA.FTZ R211, R210, c[0x0][0x23c], -R177.reuse ;  /* 0x00008f00d2d37a23 */ /* 0x100fe400000108b1 */
[C---:B--2---:R-:W-:Y:S05]  /*bdd0*/  HMMA.16816.F32 R4, R132.reuse, R140, R4 ;  /* 0x0000008c8404723c */ /* 0x044fea0000001804 */
[--C-:B------:R-:W-:Y:S02]  /*bde0*/  FFMA.FTZ R207, R207, c[0x0][0x23c], -R176.reuse ;  /* 0x00008f00cfcf7a23 */ /* 0x100fe400000108b0 */
[--C-:B------:R-:W-:Y:S01]  /*bdf0*/  FFMA.FTZ R210, R205, c[0x0][0x23c], -R176.reuse ;  /* 0x00008f00cdd27a23 */ /* 0x100fe200000108b0 */
[C---:B------:R-:W-:Y:S01]  /*be00*/  HMMA.16816.F32 R8, R132.reuse, R142, R8 ;  /* 0x0000008e8408723c */ /* 0x040fe20000001808 */
[----:B------:R-:W2:Y:S01]  /*be10*/  LDSM.16.MT88.4 R140, [R232+0x12800] ;  /* 0x01280000e88c783b */ /* 0x000ea20000004200 */
[----:B------:R-:W-:Y:S02]  /*be20*/  MUFU.EX2 R204, R204 ;  /* 0x000000cc00cc7308 */ /* 0x000fe40000000800 */
[--C-:B------:R-:W-:Y:S02]  /*be30*/  FFMA.FTZ R202, R202, c[0x0][0x23c], -R177.reuse ;  /* 0x00008f00caca7a23 */ /* 0x100fe400000108b1 */
[--C-:B------:R-:W-:Y:S02]  /*be40*/  FFMA.FTZ R205, R206, c[0x0][0x23c], -R177.reuse ;  /* 0x00008f00cecd7a23 */ /* 0x100fe400000108b1 */
[C---:B------:R-:W-:Y:S04]  /*be50*/  HMMA.16816.F32 R12, R132.reuse, R136, R12 ;  /* 0x00000088840c723c */ /* 0x040fe8000000180c */
[--C-:B------:R-:W-:Y:S01]  /*be60*/  FFMA.FTZ R201, R201, c[0x0][0x23c], -R176.reuse ;  /* 0x00008f00c9c97a23 */ /* 0x100fe200000108b0 */
[----:B------:R-:W4:Y:S01]  /*be70*/  MUFU.EX2 R209, R209 ;  /* 0x000000d100d17308 */ /* 0x000f220000000800 */
[--C-:B------:R-:W-:Y:S02]  /*be80*/  FFMA.FTZ R206, R199, c[0x0][0x23c], -R176.reuse ;  /* 0x00008f00c7ce7a23 */ /* 0x100fe400000108b0 */
[C---:B------:R-:W-:Y:S01]  /*be90*/  HMMA.16816.F32 R16, R132.reuse, R138, R16 ;  /* 0x0000008a8410723c */ /* 0x040fe20000001810 */
[----:B------:R-:W5:Y:S03]  /*bea0*/  LDSM.16.MT88.4 R136, [R233+0x14800] ;  /* 0x01480000e988783b */ /* 0x000f660000004200 */
[--C-:B------:R-:W-:Y:S02]  /*beb0*/  FFMA.FTZ R198, R198, c[0x0][0x23c], -R177.reuse ;  /* 0x00008f00c6c67a23 */ /* 0x100fe400000108b1 */
[----:B------:R-:W-:Y:S01]  /*bec0*/  FFMA.FTZ R177, R197, c[0x0][0x23c], -R177 ;  /* 0x00008f00c5b17a23 */ /* 0x000fe200000108b1 */
[----:B------:R-:W-:Y:S01]  /*bed0*/  MUFU.EX2 R208, R208 ;  /* 0x000000d000d07308 */ /* 0x000fe20000000800 */
[C---:B------:R-:W-:Y:S04]  /*bee0*/  HMMA.16816.F32 R20, R132.reuse, R144, R20 ;  /* 0x000000908414723c */ /* 0x040fe80000001814 */
[--C-:B------:R-:W-:Y:S02]  /*bef0*/  FFMA.FTZ R166, R166, c[0x0][0x23c], -R176.reuse ;  /* 0x00008f00a6a67a23 */ /* 0x100fe400000108b0 */
[----:B------:R-:W-:Y:S02]  /*bf00*/  FFMA.FTZ R176, R165, c[0x0][0x23c], -R176 ;  /* 0x00008f00a5b07a23 */ /* 0x000fe400000108b0 */
[C---:B------:R-:W-:Y:S01]  /*bf10*/  HMMA.16816.F32 R24, R132.reuse, R146, R24 ;  /* 0x000000928418723c */ /* 0x040fe20000001818 */
[----:B------:R-:W1:Y:S01]  /*bf20*/  LDSM.16.MT88.4 R144, [R232+0x14800] ;  /* 0x01480000e890783b */ /* 0x000e620000004200 */
[----:B------:R-:W-:Y:S02]  /*bf30*/  MUFU.EX2 R197, R177 ;  /* 0x000000b100c57308 */ /* 0x000fe40000000800 */
[----:B------:R-:W-:Y:S02]  /*bf40*/  FFMA.FTZ R187, R0, R212, R187 ;  /* 0x000000d400bb7223 */ /* 0x000fe400000100bb */
[----:B------:R-:W-:Y:S01]  /*bf50*/  FFMA.FTZ R186, R2, R167, R186 ;  /* 0x000000a702ba7223 */ /* 0x000fe200000100ba */
[----:B------:R-:W-:Y:S01]  /*bf60*/  MOV R167, R164 ;  /* 0x000000a400a77202 */ /* 0x000fe20000000f00 */
[C---:B------:R-:W-:Y:S04]  /*bf70*/  HMMA.16816.F32 R28, R132.reuse, R148, R28 ;  /* 0x00000094841c723c */ /* 0x040fe8000000181c */
[----:B------:R1:W-:Y:S01]  /*bf80*/  MUFU.EX2 R165, R176 ;  /* 0x000000b000a57308 */ /* 0x0003e20000000800 */
[----:B------:R-:W-:Y:S02]  /*bf90*/  FADD.FTZ R185, R185, R186 ;  /* 0x000000bab9b97221 */ /* 0x000fe40000010000 */
[----:B------:R-:W-:Y:S01]  /*bfa0*/  FADD.FTZ R182, R182, R187 ;  /* 0x000000bbb6b67221 */ /* 0x000fe20000010000 */
[C---:B------:R-:W-:Y:S01]  /*bfb0*/  HMMA.16816.F32 R32, R132.reuse, R150, R32 ;  /* 0x000000968420723c */ /* 0x040fe20000001820 */
[----:B------:R-:W2:Y:S03]  /*bfc0*/  LDSM.16.MT88.4 R148, [R236+0x16800] ;  /* 0x01680000ec94783b */ /* 0x000ea60000004200 */
[----:B------:R-:W-:Y:S02]  /*bfd0*/  FADD.FTZ R184, R184, R185 ;  /* 0x000000b9b8b87221 */ /* 0x000fe40000010000 */
[----:B------:R-:W2:Y:S01]  /*bfe0*/  MUFU.EX2 R211, R211 ;  /* 0x000000d300d37308 */ /* 0x000ea20000000800 */
[----:B------:R-:W-:Y:S01]  /*bff0*/  FADD.FTZ R181, R181, R182 ;  /* 0x000000b6b5b57221 */ /* 0x000fe20000010000 */
[C---:B------:R-:W-:Y:S04]  /*c000*/  HMMA.16816.F32 R36, R132.reuse, R152, R36 ;  /* 0x000000988424723c */ /* 0x040fe80000001824 */
[----:B------:R-:W-:Y:S02]  /*c010*/  FADD.FTZ R183, R183, R184 ;  /* 0x000000b8b7b77221 */ /* 0x000fe40000010000 */
[----:B------:R-:W-:Y:S02]  /*c020*/  FADD.FTZ R181, R180, R181 ;  /* 0x000000b5b4b57221 */ /* 0x000fe40000010000 */
[C---:B------:R-:W-:Y:S01]  /*c030*/  HMMA.16816.F32 R40, R132.reuse, R154, R40 ;  /* 0x0000009a8428723c */ /* 0x040fe20000001828 */
[----:B------:R-:W-:Y:S01]  /*c040*/  LDSM.16.MT88.4 R152, [R236+0x13000] ;  /* 0x01300000ec98783b */ /* 0x000fe20000004200 */
[----:B------:R-:W-:Y:S02]  /*c050*/  MUFU.EX2 R207, R207 ;  /* 0x000000cf00cf7308 */ /* 0x000fe40000000800 */
[----:B------:R-:W-:Y:S02]  /*c060*/  FADD.FTZ R188, R188, R183 ;  /* 0x000000b7bcbc7221 */ /* 0x000fe40000010000 */
[----:B------:R-:W-:Y:S02]  /*c070*/  FADD.FTZ R190, R190, R181 ;  /* 0x000000b5bebe7221 */ /* 0x000fe40000010000 */
[C---:B------:R-:W-:Y:S01]  /*c080*/  HMMA.16816.F32 R44, R132.reuse, R156, R44 ;  /* 0x0000009c842c723c */ /* 0x040fe2000000182c */
[----:B-1----:R-:W-:Y:S03]  /*c090*/  LDSM.16.MT88.4 R176, [R236+0x15800] ;  /* 0x01580000ecb0783b */ /* 0x002fe60000004200 */
[----:B------:R-:W1:Y:S01]  /*c0a0*/  MUFU.EX2 R210, R210 ;  /* 0x000000d200d27308 */ /* 0x000e620000000800 */
[----:B------:R-:W-:Y:S02]  /*c0b0*/  FADD.FTZ R188, R189, R188 ;  /* 0x000000bcbdbc7221 */ /* 0x000fe40000010000 */
[----:B------:R-:W-:Y:S01]  /*c0c0*/  FADD.FTZ R191, R191, R190 ;  /* 0x000000bebfbf7221 */ /* 0x000fe20000010000 */
[C---:B------:R-:W-:Y:S01]  /*c0d0*/  HMMA.16816.F32 R48, R132.reuse, R158, R48 ;  /* 0x0000009e8430723c */ /* 0x040fe20000001830 */
[----:B------:R-:W-:Y:S03]  /*c0e0*/  LDSM.16.MT88.4 R156, [R234+0x13000] ;  /* 0x01300000ea9c783b */ /* 0x000fe60000004200 */
[----:B------:R-:W-:Y:S02]  /*c0f0*/  FADD.FTZ R193, R193, R188 ;  /* 0x000000bcc1c17221 */ /* 0x000fe40000010000 */
[----:B------:R-:W-:Y:S01]  /*c100*/  MUFU.EX2 R202, R202 ;  /* 0x000000ca00ca7308 */ /* 0x000fe20000000800 */
[----:B------:R-:W-:Y:S01]  /*c110*/  FADD.FTZ R196, R196, R191 ;  /* 0x000000bfc4c47221 */ /* 0x000fe20000010000 */
[C---:B------:R-:W-:Y:S04]  /*c120*/  HMMA.16816.F32 R52, R132.reuse, R160, R52 ;  /* 0x000000a08434723c */ /* 0x040fe80000001834 */
[----:B------:R-:W-:Y:S02]  /*c130*/  FADD.FTZ R193, R192, R193 ;  /* 0x000000c1c0c17221 */ /* 0x000fe40000010000 */
[----:B------:R-:W-:Y:S02]  /*c140*/  FADD.FTZ R203, R203, R196 ;  /* 0x000000c4cbcb7221 */ /* 0x000fe40000010000 */
[C---:B------:R-:W-:Y:S01]  /*c150*/  HMMA.16816.F32 R56, R132.reuse, R162, R56 ;  /* 0x000000a28438723c */ /* 0x040fe20000001838 */
[----:B------:R-:W-:Y:S01]  /*c160*/  LDSM.16.MT88.4 R160, [R233+0x13000] ;  /* 0x01300000e9a0783b */ /* 0x000fe20000004200 */
[----:B------:R-:W1:Y:S06]  /*c170*/  MUFU.EX2 R205, R205 ;  /* 0x000000cd00cd7308 */ /* 0x000e6c0000000800 */
[C---:B--2---:R-:W-:Y:S04]  /*c180*/  HMMA.16816.F32 R60, R132.reuse, R140, R60 ;  /* 0x0000008c843c723c */ /* 0x044fe8000000183c */
[----:B------:R-:W-:Y:S04]  /*c190*/  MUFU.EX2 R201, R201 ;  /* 0x000000c900c97308 */ /* 0x000fe80000000800 */
[C---:B------:R-:W-:Y:S01]  /*c1a0*/  HMMA.16816.F32 R64, R132.reuse, R142, R64 ;  /* 0x0000008e8440723c */ /* 0x040fe20000001840 */
[----:B------:R-:W2:Y:S05]  /*c1b0*/  LDSM.16.MT88.4 R140, [R234+0x16800] ;  /* 0x01680000ea8c783b */ /* 0x000eaa0000004200 */
[----:B------:R-:W1:Y:S02]  /*c1c0*/  MUFU.EX2 R206, R206 ;  /* 0x000000ce00ce7308 */ /* 0x000e640000000800 */
[C---:B------:R-:W-:Y:S08]  /*c1d0*/  HMMA.16816.F32 R68, R132.reuse, R168, R68 ;  /* 0x000000a88444723c */ /* 0x040ff00000001844 */
[C---:B------:R-:W-:Y:S01]  /*c1e0*/  HMMA.16816.F32 R72, R132.reuse, R170, R72 ;  /* 0x000000aa8448723c */ /* 0x040fe20000001848 */
[----:B------:R-:W-:Y:S01]  /*c1f0*/  LDSM.16.MT88.4 R168, [R232+0x13000] ;  /* 0x01300000e8a8783b */ /* 0x000fe20000004200 */
[----:B------:R-:W1:Y:S06]  /*c200*/  MUFU.EX2 R198, R198 ;  /* 0x000000c600c67308 */ /* 0x000e6c0000000800 */
[C---:B------:R-:W-:Y:S04]  /*c210*/  HMMA.16816.F32 R76, R132.reuse, R172, R76 ;  /* 0x000000ac844c723c */ /* 0x040fe8000000184c */
[----:B------:R-:W1:Y:S04]  /*c220*/  MUFU.EX2 R166, R166 ;  /* 0x000000a600a67308 */ /* 0x000e680000000800 */
[C---:B------:R-:W-:Y:S01]  /*c230*/  HMMA.16816.F32 R80, R132.reuse, R174, R80 ;  /* 0x000000ae8450723c */ /* 0x040fe20000001850 */
[----:B------:R-:W-:Y:S07]  /*c240*/  LDSM.16.MT88.4 R172, [R236+0x15000] ;  /* 0x01500000ecac783b */ /* 0x000fee0000004200 */
[C---:B-----5:R-:W-:Y:S08]  /*c250*/  HMMA.16816.F32 R84, R132.reuse, R136, R84 ;  /* 0x000000888454723c */ /* 0x060ff00000001854 */
[C---:B------:R-:W-:Y:S01]  /*c260*/  HMMA.16816.F32 R88, R132.reuse, R138, R88 ;  /* 0x0000008a8458723c */ /* 0x040fe20000001858 */
[----:B------:R-:W5:Y:S07]  /*c270*/  LDSM.16.MT88.4 R136, [R233+0x16800] ;  /* 0x01680000e988783b */ /* 0x000f6e0000004200 */
[C---:B------:R-:W-:Y:S08]  /*c280*/  HMMA.16816.F32 R92, R132.reuse, R144, R92 ;  /* 0x00000090845c723c */ /* 0x040ff0000000185c */
[C---:B------:R-:W-:Y:S01]  /*c290*/  HMMA.16816.F32 R96, R132.reuse, R146, R96 ;  /* 0x000000928460723c */ /* 0x040fe20000001860 */
[----:B------:R-:W1:Y:S07]  /*c2a0*/  LDSM.16.MT88.4 R144, [R232+0x16800] ;  /* 0x01680000e890783b */ /* 0x000e6e0000004200 */
[C---:B------:R-:W-:Y:S08]  /*c2b0*/  HMMA.16816.F32 R100, R132.reuse, R148, R100 ;  /* 0x000000948464723c */ /* 0x040ff00000001864 */
[C---:B------:R-:W-:Y:S01]  /*c2c0*/  HMMA.16816.F32 R104, R132.reuse, R150, R104 ;  /* 0x000000968468723c */ /* 0x040fe20000001868 */
[----:B------:R-:W-:Y:S07]  /*c2d0*/  LDSM.16.MT88.4 R148, [R234+0x11000] ;  /* 0x01100000ea94783b */ /* 0x000fee0000004200 */
[C---:B--2---:R-:W-:Y:S08]  /*c2e0*/  HMMA.16816.F32 R108, R132.reuse, R140, R108 ;  /* 0x0000008c846c723c */ /* 0x044ff0000000186c */
[C---:B------:R-:W-:Y:S01]  /*c2f0*/  HMMA.16816.F32 R112, R132.reuse, R142, R112 ;  /* 0x0000008e8470723c */ /* 0x040fe20000001870 */
[----:B------:R-:W2:Y:S07]  /*c300*/  LDSM.16.MT88.4 R140, [R236+0x11000] ;  /* 0x01100000ec8c783b */ /* 0x000eae0000004200 */
[C---:B-----5:R-:W-:Y:S08]  /*c310*/  HMMA.16816.F32 R116, R132.reuse, R136, R116 ;  /* 0x000000888474723c */ /* 0x060ff00000001874 */
[C---:B------:R-:W-:Y:S01]  /*c320*/  HMMA.16816.F32 R120, R132.reuse, R138, R120 ;  /* 0x0000008a8478723c */ /* 0x040fe20000001878 */
[----:B------:R-:W5:Y:S07]  /*c330*/  LDSM.16.MT88.4 R136, [R233+0x11000] ;  /* 0x01100000e988783b */ /* 0x000f6e0000004200 */
[C---:B-1----:R-:W-:Y:S08]  /*c340*/  HMMA.16816.F32 R124, R132.reuse, R144, R124 ;  /* 0x00000090847c723c */ /* 0x042ff0000000187c */
[----:B------:R-:W-:Y:S01]  /*c350*/  HMMA.16816.F32 R128, R132, R146, R128 ;  /* 0x000000928480723c */ /* 0x000fe20000001880 */
[----:B------:R-:W1:Y:S06]  /*c360*/  LDSM.16.MT88.4 R144, [R232+0x11000] ;  /* 0x01100000e890783b */ /* 0x000e6c0000004200 */
[----:B---3--:R-:W-:Y:S01]  /*c370*/  F2FP.PACK_AB R132, R213, R200 ;  /* 0x000000c8d584723e */ /* 0x008fe200000000ff */
[----:B------:R-:W-:Y:S01]  /*c380*/  FADD.FTZ R200, R200, R193 ;  /* 0x000000c1c8c87221 */ /* 0x000fe20000010000 */
[----:B----4-:R-:W-:Y:S03]  /*c390*/  F2FP.PACK_AB R133, R209, R204 ;  /* 0x000000ccd185723e */ /* 0x010fe600000000ff */
[----:B------:R-:W-:Y:S01]  /*c3a0*/  F2FP.PACK_AB R134, R211, R208 ;  /* 0x000000d0d386723e */ /* 0x000fe200000000ff */
[----:B------:R-:W-:Y:S01]  /*c3b0*/  FADD.FTZ R213, R213, R200 ;  /* 0x000000c8d5d57221 */ /* 0x000fe20000010000 */
[----:B------:R-:W-:Y:S01]  /*c3c0*/  F2FP.PACK_AB R135, R210, R207 ;  /* 0x000000cfd287723e */ /* 0x000fe200000000ff */
[----:B------:R-:W-:Y:S02]  /*c3d0*/  FADD.FTZ R204, R204, R203 ;  /* 0x000000cbcccc7221 */ /* 0x000fe40000010000 */
[----:B------:R-:W-:Y:S02]  /*c3e0*/  FADD.FTZ R208, R208, R213 ;  /* 0x000000d5d0d07221 */ /* 0x000fe40000010000 */
[----:B------:R-:W-:Y:S02]  /*c3f0*/  FADD.FTZ R204, R209, R204 ;  /* 0x000000ccd1cc7221 */ /* 0x000fe40000010000 */
[C---:B--2---:R-:W-:Y:S03]  /*c400*/  HMMA.16816.F32 R4, R132.reuse, R140, R4 ;  /* 0x0000008c8404723c */ /* 0x044fe60000001804 */
[----:B------:R-:W-:Y:S02]  /*c410*/  FADD.FTZ R211, R211, R208 ;  /* 0x000000d0d3d37221 */ /* 0x000fe40000010000 */
[----:B------:R-:W-:Y:S03]  /*c420*/  FADD.FTZ R207, R207, R204 ;  /* 0x000000cccfcf7221 */ /* 0x000fe60000010000 */
[C---:B------:R-:W-:Y:S01]  /*c430*/  HMMA.16816.F32 R8, R132.reuse, R142, R8 ;  /* 0x0000008e8408723c */ /* 0x040fe20000001808 */
[----:B------:R-:W2:Y:S03]  /*c440*/  LDSM.16.MT88.4 R140, [R234+0x15000] ;  /* 0x01500000ea8c783b */ /* 0x000ea60000004200 */
[----:B------:R-:W-:Y:S04]  /*c450*/  FADD.FTZ R210, R210, R207 ;  /* 0x000000cfd2d27221 */ /* 0x000fe80000010000 */
[C---:B------:R-:W-:Y:S08]  /*c460*/  HMMA.16816.F32 R12, R132.reuse, R148, R12 ;  /* 0x00000094840c723c */ /* 0x040ff0000000180c */
[C---:B------:R-:W-:Y:S01]  /*c470*/  HMMA.16816.F32 R16, R132.reuse, R150, R16 ;  /* 0x000000968410723c */ /* 0x040fe20000001810 */
[----:B------:R-:W-:Y:S07]  /*c480*/  LDSM.16.MT88.4 R148, [R236+0x17000] ;  /* 0x01700000ec94783b */ /* 0x000fee0000004200 */
[C---:B-----5:R-:W-:Y:S08]  /*c490*/  HMMA.16816.F32 R20, R132.reuse, R136, R20 ;  /* 0x000000888414723c */ /* 0x060ff00000001814 */
[C---:B------:R-:W-:Y:S01]  /*c4a0*/  HMMA.16816.F32 R24, R132.reuse, R138, R24 ;  /* 0x0000008a8418723c */ /* 0x040fe20000001818 */
[----:B------:R-:W3:Y:S07]  /*c4b0*/  LDSM.16.MT88.4 R136, [R233+0x15000] ;  /* 0x01500000e988783b */ /* 0x000eee0000004200 */
[C---:B-1----:R-:W-:Y:S08]  /*c4c0*/  HMMA.16816.F32 R28, R132.reuse, R144, R28 ;  /* 0x00000090841c723c */ /* 0x042ff0000000181c */
[C---:B------:R-:W-:Y:S01]  /*c4d0*/  HMMA.16816.F32 R32, R132.reuse, R146, R32 ;  /* 0x000000928420723c */ /* 0x040fe20000001820 */
[----:B------:R-:W1:Y:S07]  /*c4e0*/  LDSM.16.MT88.4 R144, [R232+0x15000] ;  /* 0x01500000e890783b */ /* 0x000e6e0000004200 */
[C---:B------:R-:W-:Y:S08]  /*c4f0*/  HMMA.16816.F32 R36, R132.reuse, R152, R36 ;  /* 0x000000988424723c */ /* 0x040ff00000001824 */
[C---:B------:R-:W-:Y:S08]  /*c500*/  HMMA.16816.F32 R40, R132.reuse, R154, R40 ;  /* 0x0000009a8428723c */ /* 0x040ff00000001828 */
[C---:B------:R-:W-:Y:S08]  /*c510*/  HMMA.16816.F32 R44, R132.reuse, R156, R44 ;  /* 0x0000009c842c723c */ /* 0x040ff0000000182c */
[C---:B------:R-:W-:Y:S01]  /*c520*/  HMMA.16816.F32 R48, R132.reuse, R158, R48 ;  /* 0x0000009e8430723c */ /* 0x040fe20000001830 */
[----:B------:R-:W-:Y:S07]  /*c530*/  LDSM.16.MT88.4 R156, [R236+0x11800] ;  /* 0x01180000ec9c783b */ /* 0x000fee0000004200 */
[C---:B------:R-:W-:Y:S08]  /*c540*/  HMMA.16816.F32 R52, R132.reuse, R160, R52 ;  /* 0x000000a08434723c */ /* 0x040ff00000001834 */
[C---:B------:R-:W-:Y:S08]  /*c550*/  HMMA.16816.F32 R56, R132.reuse, R162, R56 ;  /* 0x000000a28438723c */ /* 0x040ff00000001838 */
[C---:B------:R-:W-:Y:S07]  /*c560*/  HMMA.16816.F32 R60, R132.reuse, R168, R60 ;  /* 0x000000a8843c723c */ /* 0x040fee000000183c */
[----:B------:R-:W-:Y:S01]  /*c570*/  F2FP.PACK_AB R168, R205, R202 ;  /* 0x000000cacda8723e */ /* 0x000fe200000000ff */
[C---:B------:R-:W-:Y:S04]  /*c580*/  HMMA.16816.F32 R64, R132.reuse, R170, R64 ;  /* 0x000000aa8440723c */ /* 0x040fe80000001840 */
[----:B------:R-:W-:Y:S01]  /*c590*/  F2FP.PACK_AB R169, R206, R201 ;  /* 0x000000c9cea9723e */ /* 0x000fe200000000ff */
[----:B------:R-:W-:Y:S02]  /*c5a0*/  FADD.FTZ R202, R202, R211 ;  /* 0x000000d3caca7221 */ /* 0x000fe40000010000 */
[----:B------:R-:W-:Y:S01]  /*c5b0*/  F2FP.PACK_AB R170, R197, R198 ;  /* 0x000000c6c5aa723e */ /* 0x000fe200000000ff */
[C---:B------:R-:W-:Y:S04]  /*c5c0*/  HMMA.16816.F32 R68, R132.reuse, R172, R68 ;  /* 0x000000ac8444723c */ /* 0x040fe80000001844 */
[----:B------:R-:W-:Y:S01]  /*c5d0*/  F2FP.PACK_AB R171, R165, R166 ;  /* 0x000000a6a5ab723e */ /* 0x000fe200000000ff */
[----:B------:R-:W-:Y:S02]  /*c5e0*/  FADD.FTZ R205, R205, R202 ;  /* 0x000000cacdcd7221 */ /* 0x000fe40000010000 */
[----:B------:R-:W-:Y:S01]  /*c5f0*/  FADD.FTZ R201, R201, R210 ;  /* 0x000000d2c9c97221 */ /* 0x000fe20000010000 */
[C---:B------:R-:W-:Y:S01]  /*c600*/  HMMA.16816.F32 R72, R132.reuse, R174, R72 ;  /* 0x000000ae8448723c */ /* 0x040fe20000001848 */
[----:B------:R-:W-:Y:S03]  /*c610*/  LDSM.16.MT88.4 R172, [R232+0x11800] ;  /* 0x01180000e8ac783b */ /* 0x000fe60000004200 */
[----:B------:R-:W-:Y:S02]  /*c620*/  FADD.FTZ R198, R198, R205 ;  /* 0x000000cdc6c67221 */ /* 0x000fe40000010000 */
[----:B------:R-:W-:Y:S02]  /*c630*/  FADD.FTZ R201, R206, R201 ;  /* 0x000000c9cec97221 */ /* 0x000fe40000010000 */
[C---:B--2---:R-:W-:Y:S04]  /*c640*/  HMMA.16816.F32 R76, R132.reuse, R140, R76 ;  /* 0x0000008c844c723c */ /* 0x044fe8000000184c */
[----:B------:R-:W-:Y:S02]  /*c650*/  FADD.FTZ R0, R197, R198 ;  /* 0x000000c6c5007221 */ /* 0x000fe40000010000 */
[----:B------:R-:W-:Y:S02]  /*c660*/  FADD.FTZ R166, R166, R201 ;  /* 0x000000c9a6a67221 */ /* 0x000fe40000010000 */
[C---:B------:R-:W-:Y:S01]  /*c670*/  HMMA.16816.F32 R80, R132.reuse, R142, R80 ;  /* 0x0000008e8450723c */ /* 0x040fe20000001850 */
[----:B------:R-:W2:Y:S07]  /*c680*/  LDSM.16.MT88.4 R140, [R234+0x17000] ;  /* 0x01700000ea8c783b */ /* 0x000eae0000004200 */
[C---:B---3--:R-:W-:Y:S01]  /*c690*/  HMMA.16816.F32 R84, R132.reuse, R136, R84 ;  /* 0x000000888454723c */ /* 0x048fe20000001854 */
[----:B------:R3:W-:Y:S07]  /*c6a0*/  STL [R1+0x4], R0 ;  /* 0x0000040001007387 */ /* 0x0007ee0000100800 */
[C---:B------:R-:W-:Y:S01]  /*c6b0*/  HMMA.16816.F32 R88, R132.reuse, R138, R88 ;  /* 0x0000008a8458723c */ /* 0x040fe20000001858 */
[----:B------:R-:W4:Y:S07]  /*c6c0*/  LDSM.16.MT88.4 R136, [R233+0x17000] ;  /* 0x01700000e988783b */ /* 0x000f2e0000004200 */
[C---:B-1----:R-:W-:Y:S08]  /*c6d0*/  HMMA.16816.F32 R92, R132.reuse, R144, R92 ;  /* 0x00000090845c723c */ /* 0x042ff0000000185c */
[C---:B------:R-:W-:Y:S01]  /*c6e0*/  HMMA.16816.F32 R96, R132.reuse, R146, R96 ;  /* 0x000000928460723c */ /* 0x040fe20000001860 */
[----:B------:R-:W1:Y:S03]  /*c6f0*/  LDSM.16.MT88.4 R144, [R232+0x17000] ;  /* 0x01700000e890783b */ /* 0x000e660000004200 */
[----:B---3--:R-:W-:Y:S04]  /*c700*/  FADD.FTZ R0, R165, R166 ;  /* 0x000000a6a5007221 */ /* 0x008fe80000010000 */
[C---:B------:R-:W-:Y:S01]  /*c710*/  HMMA.16816.F32 R100, R132.reuse, R148, R100 ;  /* 0x000000948464723c */ /* 0x040fe20000001864 */
[----:B------:R3:W-:Y:S07]  /*c720*/  STL [R1], R0 ;  /* 0x0000000001007387 */ /* 0x0007ee0000100800 */
[C---:B------:R-:W-:Y:S01]  /*c730*/  HMMA.16816.F32 R104, R132.reuse, R150, R104 ;  /* 0x000000968468723c */ /* 0x040fe20000001868 */
[----:B------:R-:W5:Y:S07]  /*c740*/  LDSM.16.MT88.4 R148, [R234+0x11800] ;  /* 0x01180000ea94783b */ /* 0x000f6e0000004200 */
[C---:B--2---:R-:W-:Y:S08]  /*c750*/  HMMA.16816.F32 R108, R132.reuse, R140, R108 ;  /* 0x0000008c846c723c */ /* 0x044ff0000000186c */
[C---:B------:R-:W-:Y:S01]  /*c760*/  HMMA.16816.F32 R112, R132.reuse, R142, R112 ;  /* 0x0000008e8470723c */ /* 0x040fe20000001870 */
[----:B------:R-:W2:Y:S03]  /*c770*/  LDSM.16.MT88.4 R140, [R233+0x11800] ;  /* 0x01180000e98c783b */ /* 0x000ea60000004200 */
[----:B---3--:R-:W-:Y:S04]  /*c780*/  MOV R0, R3 ;  /* 0x0000000300007202 */ /* 0x008fe80000000f00 */
[C---:B----4-:R-:W-:Y:S08]  /*c790*/  HMMA.16816.F32 R116, R132.reuse, R136, R116 ;  /* 0x000000888474723c */ /* 0x050ff00000001874 */
[C---:B------:R-:W-:Y:S08]  /*c7a0*/  HMMA.16816.F32 R120, R132.reuse, R138, R120 ;  /* 0x0000008a8478723c */ /* 0x040ff00000001878 */
[C---:B-1----:R-:W-:Y:S08]  /*c7b0*/  HMMA.16816.F32 R124, R132.reuse, R144, R124 ;  /* 0x00000090847c723c */ /* 0x042ff0000000187c */
[----:B------:R-:W-:Y:S08]  /*c7c0*/  HMMA.16816.F32 R128, R132, R146, R128 ;  /* 0x000000928480723c */ /* 0x000ff00000001880 */
[C---:B------:R-:W-:Y:S01]  /*c7d0*/  HMMA.16816.F32 R160, R168.reuse, R156, R4 ;  /* 0x0000009ca8a0723c */ /* 0x040fe20000001804 */
[----:B------:R-:W1:Y:S07]  /*c7e0*/  LDSM.16.MT88.4 R4, [R236+0x13800] ;  /* 0x01380000ec04783b */ /* 0x000e6e0000004200 */
[C---:B------:R-:W-:Y:S01]  /*c7f0*/  HMMA.16816.F32 R156, R168.reuse, R158, R8 ;  /* 0x0000009ea89c723c */ /* 0x040fe20000001808 */
[----:B------:R-:W3:Y:S07]  /*c800*/  LDSM.16.MT88.4 R8, [R234+0x13800] ;  /* 0x01380000ea08783b */ /* 0x000eee0000004200 */
[C---:B-----5:R-:W-:Y:S01]  /*c810*/  HMMA.16816.F32 R152, R168.reuse, R148, R12 ;  /* 0x00000094a898723c */ /* 0x060fe2000000180c */
[----:B------:R-:W4:Y:S07]  /*c820*/  LDSM.16.MT88.4 R12, [R233+0x13800] ;  /* 0x01380000e90c783b */ /* 0x000f2e0000004200 */
[C---:B------:R-:W-:Y:S01]  /*c830*/  HMMA.16816.F32 R148, R168.reuse, R150, R16 ;  /* 0x00000096a894723c */ /* 0x040fe20000001810 */
[----:B------:R-:W5:Y:S07]  /*c840*/  LDSM.16.MT88.4 R16, [R232+0x13800] ;  /* 0x01380000e810783b */ /* 0x000f6e0000004200 */
[C---:B--2---:R-:W-:Y:S01]  /*c850*/  HMMA.16816.F32 R144, R168.reuse, R140, R20 ;  /* 0x0000008ca890723c */ /* 0x044fe20000001814 */
[----:B------:R-:W2:Y:S07]  /*c860*/  LDSM.16.MT88.4 R20, [R234+0x15800] ;  /* 0x01580000ea14783b */ /* 0x000eae0000004200 */
[C---:B------:R-:W-:Y:S01]  /*c870*/  HMMA.16816.F32 R140, R168.reuse, R142, R24 ;  /* 0x0000008ea88c723c */ /* 0x040fe20000001818 */
[----:B------:R-:W2:Y:S07]  /*c880*/  LDSM.16.MT88.4 R24, [R233+0x15800] ;  /* 0x01580000e918783b */ /* 0x000eae0000004200 */
[C---:B------:R-:W-:Y:S01]  /*c890*/  HMMA.16816.F32 R136, R168.reuse, R172, R28 ;  /* 0x000000aca888723c */ /* 0x040fe2000000181c */
[----:B------:R-:W2:Y:S07]  /*c8a0*/  LDSM.16.MT88.4 R28, [R232+0x15800] ;  /* 0x01580000e81c783b */ /* 0x000eae0000004200 */
        /* <DEDUP_REMOVED lines=12> */
[C---:B------:R-:W-:Y:S08]  /*c970*/  HMMA.16816.F32 R64, R168.reuse, R18, R64 ;  /* 0x00000012a840723c */ /* 0x040ff00000001840 */
[C---:B------:R-:W-:Y:S08]  /*c980*/  HMMA.16816.F32 R68, R168.reuse, R176, R68 ;  /* 0x000000b0a844723c */ /* 0x040ff00000001844 */
[C---:B------:R-:W-:Y:S08]  /*c990*/  HMMA.16816.F32 R72, R168.reuse, R178, R72 ;  /* 0x000000b2a848723c */ /* 0x040ff00000001848 */
[C---:B--2---:R-:W-:Y:S08]  /*c9a0*/  HMMA.16816.F32 R76, R168.reuse, R20, R76 ;  /* 0x00000014a84c723c */ /* 0x044ff0000000184c */
[C---:B------:R-:W-:Y:S08]  /*c9b0*/  HMMA.16816.F32 R80, R168.reuse, R22, R80 ;  /* 0x00000016a850723c */ /* 0x040ff00000001850 */
[C---:B------:R-:W-:Y:S08]  /*c9c0*/  HMMA.16816.F32 R84, R168.reuse, R24, R84 ;  /* 0x00000018a854723c */ /* 0x040ff00000001854 */
[C---:B------:R-:W-:Y:S08]  /*c9d0*/  HMMA.16816.F32 R88, R168.reuse, R26, R88 ;  /* 0x0000001aa858723c */ /* 0x040ff00000001858 */
[C---:B------:R-:W-:Y:S08]  /*c9e0*/  HMMA.16816.F32 R92, R168.reuse, R28, R92 ;  /* 0x0000001ca85c723c */ /* 0x040ff0000000185c */
[C---:B------:R-:W-:Y:S08]  /*c9f0*/  HMMA.16816.F32 R96, R168.reuse, R30, R96 ;  /* 0x0000001ea860723c */ /* 0x040ff00000001860 */
[C---:B------:R-:W-:Y:S08]  /*ca00*/  HMMA.16816.F32 R100, R168.reuse, R32, R100 ;  /* 0x00000020a864723c */ /* 0x040ff00000001864 */
[C---:B------:R-:W-:Y:S08]  /*ca10*/  HMMA.16816.F32 R104, R168.reuse, R34, R104 ;  /* 0x00000022a868723c */ /* 0x040ff00000001868 */
[C---:B-1----:R-:W-:Y:S08]  /*ca20*/  HMMA.16816.F32 R108, R168.reuse, R4, R108 ;  /* 0x00000004a86c723c */ /* 0x042ff0000000186c */
[C---:B------:R-:W-:Y:S08]  /*ca30*/  HMMA.16816.F32 R112, R168.reuse, R6, R112 ;  /* 0x00000006a870723c */ /* 0x040ff00000001870 */
[C---:B---3--:R-:W-:Y:S08]  /*ca40*/  HMMA.16816.F32 R116, R168.reuse, R8, R116 ;  /* 0x00000008a874723c */ /* 0x048ff00000001874 */
[C---:B------:R-:W-:Y:S08]  /*ca50*/  HMMA.16816.F32 R120, R168.reuse, R10, R120 ;  /* 0x0000000aa878723c */ /* 0x040ff00000001878 */
[C---:B----4-:R-:W-:Y:S08]  /*ca60*/  HMMA.16816.F32 R124, R168.reuse, R12, R124 ;  /* 0x0000000ca87c723c */ /* 0x050ff0000000187c */
[----:B------:R-:W-:Y:S01]  /*ca70*/  HMMA.16816.F32 R128, R168, R14, R128 ;  /* 0x0000000ea880723c */ /* 0x000fe20000001880 */
[----:B------:R-:W-:-:S07]  /*ca80*/  @P0 BRA `(.L_x_782) ;  /* 0xffffb73000000947 */ /* 0x000fce000383ffff */
.L_x_778:
[----:B------:R-:W2:Y:S01]  /*ca90*/  LDL.LU R2, [R1+0x4] ;  /* 0x0000040001027983 */ /* 0x000ea20000300800 */
[----:B------:R-:W-:Y:S01]  /*caa0*/  MOV R5, 0x3f800000 ;  /* 0x3f80000000057802 */ /* 0x000fe20000000f00 */
[----:B------:R-:W1:Y:S01]  /*cab0*/  S2UR UR6, SR_CTAID.Y ;  /* 0x00000000000679c3 */ /* 0x000e620000002600 */
[----:B------:R-:W-:Y:S01]  /*cac0*/  UISETP.NE.AND UP1, UPT, UR25, -0x1, UPT ;  /* 0xffffffff1900788c */ /* 0x000fe2000bf25270 */
[----:B------:R-:W3:Y:S01]  /*cad0*/  LDL.LU R4, [R1] ;  /* 0x0000000001047983 */ /* 0x000ee20000300800 */
[----:B------:R-:W-:Y:S01]  /*cae0*/  ULDC.64 UR4, c[0x0][0x1e8] ;  /* 0x00007a0000047ab9 */ /* 0x000fe20000000a00 */
[----:B------:R-:W-:Y:S04]  /*caf0*/  BSSY B0, `(.L_x_783) ;  /* 0x0000176000007945 */ /* 0x000fe80003800000 */
[----:B------:R-:W4:Y:S04]  /*cb00*/  S2UR UR10, SR_CTAID.Z ;  /* 0x00000000000a79c3 */ /* 0x000f280000002700 */
[----:B------:R-:W-:-:S04]  /*cb10*/  @UP1 UIMAD.WIDE.U32 UR8, UR25, UR4, URZ ;  /* 0x00000004190812a5 */ /* 0x000fc8000f8e003f */
[----:B------:R-:W-:-:S03]  /*cb20*/  @UP1 UIMAD UR7, UR25, UR5, UR9 ;  /* 0x00000005190712a4 */ /* 0x000fc6000f8e0209 */
[----:B------:R-:W-:Y:S02]  /*cb30*/  ULDC.64 UR4, c[0x0][0x1e0] ;  /* 0x0000780000047ab9 */ /* 0x000fe40000000a00 */
[----:B------:R-:W-:Y:S02]  /*cb40*/  ULDC UR9, c[0x0][0x214] ;  /* 0x0000850000097ab9 */ /* 0x000fe40000000800 */
[----:B-1----:R-:W-:Y:S02]  /*cb50*/  @!UP1 USHF.R.S32.HI UR12, URZ, 0x1f, UR6 ;  /* 0x0000001f3f0c9899 */ /* 0x002fe40008011406 */
[----:B------:R-:W-:Y:S02]  /*cb60*/  @!UP1 UIMAD.WIDE.U32 UR14, UR6, UR4, URZ ;  /* 0x00000004060e92a5 */ /* 0x000fe4000f8e003f */
[----:B------:R-:W-:-:S03]  /*cb70*/  @!UP1 UIMAD UR12, UR12, UR4, URZ ;  /* 0x000000040c0c92a4 */ /* 0x000fc6000f8e023f */
[----:B------:R-:W-:Y:S02]  /*cb80*/  ULDC.U8 UR4, c[0x0][0x328] ;  /* 0x0000ca0000047ab9 */ /* 0x000fe40000000000 */
[----:B------:R-:W-:Y:S02]  /*cb90*/  UISETP.NE.AND UP2, UPT, UR4, URZ, UPT ;  /* 0x0000003f0400728c */ /* 0x000fe4000bf45270 */
[----:B------:R-:W-:Y:S02]  /*cba0*/  @!UP1 UIMAD UR12, UR6, UR5, UR12 ;  /* 0x00000005060c92a4 */ /* 0x000fe4000f8e020c */
[----:B------:R-:W-:Y:S02]  /*cbb0*/  UISETP.NE.OR UP0, UPT, UR25, -0x1, !UP2 ;  /* 0xffffffff1900788c */ /* 0x000fe4000d705670 */
[----:B------:R-:W-:Y:S02]  /*cbc0*/  ULDC UR5, c[0x0][0x234] ;  /* 0x00008d0000057ab9 */ /* 0x000fe40000000800 */
[----:B------:R-:W-:-:S02]  /*cbd0*/  ULDC UR4, c[0x0][0x1c0] ;  /* 0x0000700000047ab9 */ /* 0x000fc40000000800 */
[----:B------:R-:W-:Y:S02]  /*cbe0*/  @!UP1 UIADD3 UR7, UR15, UR12, URZ ;  /* 0x0000000c0f079290 */ /* 0x000fe4000fffe03f */
[----:B----4-:R-:W-:Y:S02]  /*cbf0*/  @UP2 UMOV UR11, UR10 ;  /* 0x0000000a000b2c82 */ /* 0x010fe40008000000 */
[----:B------:R-:W-:Y:S02]  /*cc00*/  @!UP1 UMOV UR8, UR14 ;  /* 0x0000000e00089c82 */ /* 0x000fe40008000000 */
[----:B------:R-:W-:-:S04]  /*cc10*/  @!UP0 UIMAD UR25, UR6, UR9, URZ ;  /* 0x00000009061982a4 */ /* 0x000fc8000f8e023f */
[----:B------:R-:W-:-:S03]  /*cc20*/  @UP2 UIMAD UR5, UR11, UR5, UR25 ;  /* 0x000000050b0522a4 */ /* 0x000fc6000f8e0219 */
[----:B------:R-:W-:Y:S02]  /*cc30*/  @!UP2 UMOV UR11, UR10 ;  /* 0x0000000a000bac82 */ /* 0x000fe40008000000 */
[----:B------:R-:W-:-:S04]  /*cc40*/  @!UP2 UIMAD UR4, UR6, UR4, UR11 ;  /* 0x000000040604a2a4 */ /* 0x000fc8000f8e020b */
[----:B------:R-:W-:Y:S01]  /*cc50*/  @!UP2 UIMAD UR5, UR4, UR9, URZ ;  /* 0x000000090405a2a4 */ /* 0x000fe2000f8e023f */
[----:B--2---:R-:W1:Y:S04]  /*cc60*/  SHFL.BFLY PT, R9, R2, 0x2, 0x1f ;  /* 0x0c401f0002097f89 */ /* 0x004e6800000e0000 */
[----:B---3--:R-:W2:Y:S01]  /*cc70*/  SHFL.BFLY PT, R7, R4, 0x2, 0x1f ;  /* 0x0c401f0004077f89 */ /* 0x008ea200000e0000 */
[----:B-1----:R-:W-:Y:S02]  /*cc80*/  FADD.FTZ R9, R9, R2 ;  /* 0x0000000209097221 */ /* 0x002fe40000010000 */
[----:B--2---:R-:W-:-:S03]  /*cc90*/  FADD.FTZ R7, R7, R4 ;  /* 0x0000000407077221 */ /* 0x004fc60000010000 */
[----:B------:R-:W1:Y:S01]  /*cca0*/  SHFL.BFLY PT, R2, R9, 0x1, 0x1f ;  /* 0x0c201f0009027f89 */ /* 0x000e6200000e0000 */
[----:B------:R-:W-:-:S03]  /*ccb0*/  MOV R4, 0x3f800000 ;  /* 0x3f80000000047802 */ /* 0x000fc60000000f00 */
[----:B------:R-:W2:Y:S01]  /*ccc0*/  SHFL.BFLY PT, R0, R7, 0x1, 0x1f ;  /* 0x0c201f0007007f89 */ /* 0x000ea200000e0000 */
[----:B-1----:R-:W-:Y:S02]  /*ccd0*/  FADD.FTZ R2, R9, R2 ;  /* 0x0000000209027221 */ /* 0x002fe40000010000 */
[----:B--2---:R-:W-:-:S03]  /*cce0*/  FADD.FTZ R0, R7, R0 ;  /* 0x0000000007007221 */ /* 0x004fc60000010000 */
[----:B------:R-:W-:Y:S02]  /*ccf0*/  FSETP.NE.FTZ.AND P4, PT, R2, RZ, PT ;  /* 0x000000ff0200720b */ /* 0x000fe40003f95000 */
[----:B------:R-:W-:-:S11]  /*cd00*/  FSETP.NE.FTZ.AND P3, PT, R0, RZ, PT ;  /* 0x000000ff0000720b */ /* 0x000fd60003f75000 */
        /* <DEDUP_REMOVED lines=340> */
.L_x_784:
[----:B---34-:R-:W-:Y:S05]  /*e250*/  BSYNC B0 ;  /* 0x0000000000007941 */ /* 0x018fea0003800000 */
.L_x_783:
        /* <DEDUP_REMOVED lines=42> */
.L_x_786:
[----:B------:R-:W-:Y:S05]  /*e500*/  BSYNC B0 ;  /* 0x0000000000007941 */ /* 0x000fea0003800000 */
.L_x_785:
        /* <DEDUP_REMOVED lines=22> */
.L_x_788:
[----:B------:R-:W-:Y:S05]  /*e670*/  BSYNC B0 ;  /* 0x0000000000007941 */ /* 0x000fea0003800000 */
.L_x_787:
        /* <DEDUP_REMOVED lines=22> */
.L_x_790:
[----:B------:R-:W-:Y:S05]  /*e7e0*/  BSYNC B0 ;  /* 0x0000000000007941 */ /* 0x000fea0003800000 */
.L_x_789:
        /* <DEDUP_REMOVED lines=22> */
.L_x_791:
        /* <DEDUP_REMOVED lines=11> */
.L_x_8781:


//--------------------- .text._ZN5flash24flash_fwd_splitkv_kernelI23Flash_fwd_kernel_traitsILi256ELi64ELi64ELi4ELb0ELb0EN7cutlass6half_tE19Flash_kernel_traitsILi256ELi64ELi64ELi4ES3_EELb0ELb0ELb0ELb0ELb0ELb0ELb0ELb1EEEvNS_16Flash_fwd_paramsE --------------------------
	.section	.text._ZN5flash24flash_fwd_splitkv_kernelI23Flash_fwd_kernel_traitsILi256ELi64ELi64ELi4ELb0ELb0EN7cutlass6half_tE19Flash_kernel_traitsILi256ELi64ELi64ELi4ES3_EELb0ELb0ELb0ELb0ELb0ELb0ELb0ELb1EEEvNS_16Flash_fwd_paramsE,"ax",@progbits
	.sectioninfo	@"SHI_REGISTERS=255"
	.align	128
        .global         _ZN5flash24flash_fwd_splitkv_kernelI23Flash_fwd_kernel_traitsILi256ELi64ELi64ELi4ELb0ELb0EN7cutlass6half_tE19Flash_kernel_traitsILi256ELi64ELi64ELi4ES3_EELb0ELb0ELb0ELb0ELb0ELb0ELb0ELb1EEEvNS_16Flash_fwd_paramsE
        .type           _ZN5flash24flash_fwd_splitkv_kernelI23Flash_fwd_kernel_traitsILi256ELi64ELi64ELi4ELb0ELb0EN7cutlass6half_tE19Flash_kernel_traitsILi256ELi64ELi64ELi4ES3_EELb0ELb0ELb0ELb0ELb0ELb0ELb0ELb1EEEvNS_16Flash_fwd_paramsE,@function
        .size           _ZN5flash24flash_fwd_splitkv_kernelI23Flash_fwd_kernel_traitsILi256ELi64ELi64ELi4ELb0ELb0EN7cutlass6half_tE19Flash_kernel_traitsILi256ELi64ELi64ELi4ES3_EELb0ELb0ELb0ELb0ELb0ELb0ELb0ELb1EEEvNS_16Flash_fwd_paramsE,(.L_x_8731 - _ZN5flash24flash_fwd_splitkv_kernelI23Flash_fwd_kernel_traitsILi256ELi64ELi64ELi4ELb0ELb0EN7cutlass6half_tE19Flash_kernel_traitsILi256ELi64ELi64ELi4ES3_EELb0ELb0ELb0ELb0ELb0ELb0ELb0ELb1EEEvNS_16Flash_fwd_paramsE)
        .other          _ZN5flash24flash_fwd_splitkv_kernelI23Flash_fwd_kernel_traitsILi256ELi64ELi64ELi4ELb0ELb0EN7cutlass6half_tE19Flash_kernel_traitsILi256ELi64ELi64ELi4ES3_EELb0ELb0ELb0ELb0ELb0ELb0ELb0ELb1EEEvNS_16Flash_fwd_paramsE,@"STO_CUDA_ENTRY STV_DEFAULT"
_ZN5flash24flash_fwd_splitkv_kernelI23Flash_fwd_kernel_traitsILi256ELi64ELi64ELi4ELb0ELb0EN7cutlass6half_tE19Flash_kernel_traitsILi256ELi64ELi64ELi4ES3_EELb0ELb0ELb0ELb0ELb0ELb0ELb0ELb1EEEvNS_16Flash_fwd_paramsE:
.text._ZN5flash24flash_fwd_splitkv_kernelI23Flash_fwd_kernel_traitsILi256ELi64ELi64ELi4ELb0ELb0EN7cutlass6half_tE19Flash_kernel_traitsILi256ELi64ELi64ELi4ES3_EELb0ELb0ELb0ELb0ELb0ELb0ELb0ELb1EEEvNS_16Flash_fwd_paramsE:
[----:B------:R-:W-:Y:S02]  /*0000*/  MOV R1, c[0x0][0x28] ;  /* 0x00000a0000017a02 */ /* 0x000fe40000000f00 */
[----:B------:R-:W1:Y:S01]  /*0010*/  S2R R243, SR_CTAID.X ;  /* 0x0000000000f37919 */ /* 0x000e620000002500 */
[----:B------:R-:W-:Y:S01]  /*0020*/  ULDC.64 UR4, c[0x0][0x40] ;  /* 0x0000100000047ab9 */ /* 0x000fe20000000a00 */
[----:B------:R-:W-:Y:S01]  /*0030*/  BSSY B4, `(.L_x_792) ;  /* 0x0000008000047945 */ /* 0x000fe20003800000 */
[----:B------:R-:W-:Y:S01]  /*0040*/  UIADD3 UR4, UP0, UR4, 0x160, URZ ;  /* 0x0000016004047890 */ /* 0x000fe2000ff1e03f */
[----:B------:R-:W2:Y:S01]  /*0050*/  S2R R242, SR_CTAID.Y ;  /* 0x0000000000f27919 */ /* 0x000ea20000002600 */
[----:B------:R-:W-:Y:S02]  /*0060*/  IADD3 R1, R1, -0x8, RZ ;  /* 0xfffffff801017810 */ /* 0x000fe40007ffe0ff */
[----:B------:R-:W-:Y:S01]  /*0070*/  MOV R240, 0xb0 ;  /* 0x000000b000f07802 */ /* 0x000fe20000000f00 */
[----:B------:R-:W3:Y:S01]  /*0080*/  S2R R241, SR_CTAID.Z ;  /* 0x0000000000f17919 */ /* 0x000ee20000002700 */
[----:B------:R-:W-:-:S07]  /*0090*/  UIADD3.X UR5, URZ, UR5, URZ, UP0, !UPT ;  /* 0x000000053f057290 */ /* 0x000fce00087fe43f */
[----:B-123--:R-:W-:Y:S05]  /*00a0*/  CALL.REL.NOINC `($_ZN5flash24flash_fwd_splitkv_kernelI23Flash_fwd_kernel_traitsILi256ELi64ELi64ELi4ELb0ELb0EN7cutlass6half_tE19Flash_kernel_traitsILi256ELi64ELi64ELi4ES3_EELb0ELb0ELb0ELb0ELb0ELb0ELb0ELb1EEEvNS_16Flash_fwd_paramsE$_ZN5flash30compute_attn_1rowblock_splitkvI23Flash_fwd_kernel_traitsILi256ELi64ELi64ELi4ELb0ELb0EN7cutlass6half_tE19Flash_kernel_traitsILi256ELi64ELi64ELi4ES3_EELb0ELb0ELb0ELb0ELb0ELb0ELb0ELb1ENS_16Flash_fwd_paramsEEEvRKT8_iiiii) ;  /* 0x0000002000007944 */ /* 0x00efea0003c00000 */
[----:B------:R-:W-:Y:S05]  /*00b0*/  BSYNC B4 ;  /* 0x0000000000047941 */ /* 0x000fea0003800000 */
.L_x_792:
[----:B------:R-:W-:Y:S05]  /*00c0*/  EXIT ;  /* 0x000000000000794d */ /* 0x000fea0003800000 */
        .type           $_ZN5flash24flash_fwd_splitkv_kernelI23Flash_fwd_kernel_traitsILi256ELi64ELi64ELi4ELb0ELb0EN7cutlass6half_tE19Flash_kernel_traitsILi256ELi64ELi64ELi4ES3_EELb0ELb0ELb0ELb0ELb0ELb0ELb0ELb1EEEvNS_16Flash_fwd_paramsE$_ZN5flash30compute_attn_1rowblock_splitkvI23Flash_fwd_kernel_traitsILi256ELi64ELi64ELi4ELb0ELb0EN7cutlass6half_tE19Flash_kernel_traitsILi256ELi64ELi64ELi4ES3_EELb0ELb0ELb0ELb0ELb0ELb0ELb0ELb1ENS_16Flash_fwd_paramsEEEvRKT8_iiiii,@function
        .size           $_ZN5flash24flash_fwd_splitkv_kernelI23Flash_fwd_kernel_traitsILi256ELi64ELi64ELi4ELb0ELb0EN7cutlass6half_tE19Flash_kernel_traitsILi256ELi64ELi64ELi4ES3_EELb0ELb0ELb0ELb0ELb0ELb0ELb0ELb1EEEvNS_16Flash_fwd_paramsE$_ZN5flash30compute_attn_1rowblock_splitkvI23Flash_fwd_kernel_traitsILi256ELi64ELi64ELi4ELb0ELb0EN7cutlass6half_tE19Flash_kernel_traitsILi256ELi64ELi64ELi4ES3_EELb0ELb0ELb0ELb0ELb0ELb0ELb0ELb1ENS_16Flash_fwd_paramsEEEvRKT8_iiiii,($__internal_14_$__cuda_sm70_shflsync_bfly_p - $_ZN5flash24flash_fwd_splitkv_kernelI23Flash_fwd_kernel_traitsILi256ELi64ELi64ELi4ELb0ELb0EN7cutlass6half_tE19Flash_kernel_traitsILi256ELi64ELi64ELi4ES3_EELb0ELb0ELb0ELb0ELb0ELb0ELb0ELb1EEEvNS_16Flash_fwd_paramsE$_ZN5flash30compute_attn_1rowblock_splitkvI23Flash_fwd_kernel_traitsILi256ELi64ELi64ELi4ELb0ELb0EN7cutlass6half_tE19Flash_kernel_traitsILi256ELi64ELi64ELi4ES3_EELb0ELb0ELb0ELb0ELb0ELb0ELb0ELb1ENS_16Flash_fwd_paramsEEEvRKT8_iiiii)
$_ZN5flash24flash_fwd_splitkv_kernelI23Flash_fwd_kernel_traitsILi256ELi64ELi64ELi4ELb0ELb0EN7cutlass6half_tE19Flash_kernel_traitsILi256ELi64ELi64ELi4ES3_EELb0ELb0ELb0ELb0ELb0ELb0ELb0ELb1EEEvNS_16Flash_fwd_paramsE$_ZN5flash30compute_attn_1rowblock_splitkvI23Flash_fwd_kernel_traitsILi256ELi64ELi64ELi4ELb0ELb0EN7cutlass6half_tE19Flash_kernel_traitsILi256ELi64ELi64ELi4ES3_EELb0ELb0ELb0ELb0ELb0ELb0ELb0ELb1ENS_16Flash_fwd_paramsEEEvRKT8_iiiii:
[----:B------:R-:W-:Y:S01]  /*00d0*/  IMAD.U32 R20, RZ, RZ, UR4 ;  /* 0x00000004ff147e24 */ /* 0x000fe2000f8e00ff */
[----:B------:R-:W-:Y:S01]  /*00e0*/  ULDC.64 UR6, c[0x0][0x118] ;  /* 0x0000460000067ab9 */ /* 0x000fe20000000a00 */
[----:B------:R-:W-:-:S05]  /*00f0*/  IMAD.U32 R21, RZ, RZ, UR5 ;  /* 0x00000005ff157e24 */ /* 0x000fca000f8e00ff */
[----:B------:R-:W2:Y:S04]  /*0100*/  LD.E.64 R2, [R20.64+0xe0] ;  /* 0x0000e00614027980 */ /* 0x000ea8000c101b00 */
[----:B------:R-:W3:Y:S01]  /*0110*/  LD.E.64 R4, [R20.64+0xe8] ;  /* 0x0000e80614047980 */ /* 0x000ee2000c101b00 */
[----:B------:R-:W-:Y:S02]  /*0120*/  MOV R246, 0xffffffff ;  /* 0xffffffff00f67802 */ /* 0x000fe40000000f00 */
[----:B--2---:R-:W-:-:S04]  /*0130*/  ISETP.NE.U32.AND P1, PT, R2, RZ, PT ;  /* 0x000000ff0200720c */ /* 0x004fc80003f25070 */
[----:B------:R-:W-:Y:S01]  /*0140*/  ISETP.NE.AND.EX P1, PT, R3, RZ, PT, P1 ;  /* 0x000000ff0300720c */ /* 0x000fe20003f25310 */
[----:B------:R-:W-:-:S12]  /*0150*/  IMAD.WIDE R2, R242, 0x4, R2 ;  /* 0x00000004f2027825 */ /* 0x000fd800078e0202 */
[----:B------:R1:W5:Y:S01]  /*0160*/  @P1 LD.E R246, [R2.64] ;  /* 0x0000000602f61980 */ /* 0x000362000c101900 */
[----:B---3--:R-:W-:Y:S01]  /*0170*/  ISETP.NE.U32.AND P0, PT, R4, RZ, PT ;  /* 0x000000ff0400720c */ /* 0x008fe20003f05070 */
[----:B------:R-:W-:Y:S01]  /*0180*/  BSSY B0, `(.L_x_793) ;  /* 0x000000a000007945 */ /* 0x000fe20003800000 */
[----:B------:R-:W-:Y:S01]  /*0190*/  IMAD.MOV.U32 R12, RZ, RZ, -0x1 ;  /* 0xffffffffff0c7424 */ /* 0x000fe200078e00ff */
[----:B------:R-:W2:Y:S01]  /*01a0*/  S2R R55, SR_TID.X ;  /* 0x0000000000377919 */ /* 0x000ea20000002100 */
[----:B------:R-:W-:Y:S01]  /*01b0*/  ISETP.NE.AND.EX P0, PT, R5, RZ, PT, P0 ;  /* 0x000000ff0500720c */ /* 0x000fe20003f05300 */
[----:B------:R-:W-:-:S12]  /*01c0*/  IMAD.WIDE R4, R242, 0x4, R4 ;  /* 0x00000004f2047825 */ /* 0x000fd800078e0204 */
[----:B------:R-:W-:Y:S05]  /*01d0*/  @!P0 BRA `(.L_x_794) ;  /* 0x0000004000008947 */ /* 0x000fea0003800000 */
[----:B------:R-:W3:Y:S02]  /*01e0*/  LD.E.U8 R0, [R20.64+0x1b2] ;  /* 0x0001b20614007980 */ /* 0x000ee4000c101100 */
[----:B---3--:R-:W-:-:S13]  /*01f0*/  ISETP.NE.AND P2, PT, R0, RZ, PT ;  /* 0x000000ff0000720c */ /* 0x008fda0003f45270 */
[----:B------:R-:W-:Y:S05]  /*0200*/  @!P2 BRA `(.L_x_794) ;  /* 0x000000100000a947 */ /* 0x000fea0003800000 */
[----:B------:R3:W5:Y:S02]  /*0210*/  LD.E R12, [R4.64] ;  /* 0x00000006040c7980 */ /* 0x000764000c101900 */
.L_x_794:
[----:B------:R-:W-:Y:S05]  /*0220*/  BSYNC B0 ;  /* 0x0000000000007941 */ /* 0x000fea0003800000 */
.L_x_793:
[----:B------:R-:W4:Y:S04]  /*0230*/  LD.E.64 R18, [R20.64+0xf0] ;  /* 0x0000f00614127980 */ /* 0x000f28000c101b00 */
[----:B-1-3--:R-:W3:Y:S01]  /*0240*/  @P1 LD.E R3, [R2.64+0x4] ;  /* 0x0000040602031980 */ /* 0x00aee2000c101900 */
[----:B------:R-:W-:Y:S01]  /*0250*/  IMAD.MOV.U32 R11, RZ, RZ, RZ ;  /* 0x000000ffff0b7224 */ /* 0x000fe200078e00ff */
[----:B----4-:R-:W-:-:S04]  /*0260*/  ISETP.NE.U32.AND P4, PT, R18, RZ, PT ;  /* 0x000000ff1200720c */ /* 0x010fc80003f85070 */
[----:B------:R-:W-:Y:S01]  /*0270*/  ISETP.NE.AND.EX P4, PT, R19, RZ, PT, P4 ;  /* 0x000000ff1300720c */ /* 0x000fe20003f85340 */
[----:B------:R-:W-:Y:S01]  /*0280*/  IMAD.WIDE R18, R242, 0x4, R18 ;  /* 0x00000004f2127825 */ /* 0x000fe200078e0212 */
[----:B---3-5:R-:W-:-:S06]  /*0290*/  @P1 IADD3 R244, -R246, R3, RZ ;  /* 0x00000003f6f41210 */ /* 0x028fcc0007ffe1ff */
[----:B------:R1:W5:Y:S05]  /*02a0*/  @!P1 LD.E R244, [R20.64+0xb4] ;  /* 0x0000b40614f49980 */ /* 0x00036a000c101900 */
[----:B------:R1:W5:Y:S01]  /*02b0*/  @P4 LD.E R11, [R18.64] ;  /* 0x00000006120b4980 */ /* 0x000362000c101900 */
[----:B------:R-:W-:Y:S01]  /*02c0*/  BSSY B0, `(.L_x_795) ;  /* 0x0000009000007945 */ /* 0x000fe20003800000 */
[----:B------:R-:W-:Y:S05]  /*02d0*/  @!P0 BRA `(.L_x_796) ;  /* 0x0000006000008947 */ /* 0x000fea0003800000 */
[----:B------:R-:W3:Y:S02]  /*02e0*/  LD.E.U8 R0, [R20.64+0x1b2] ;  /* 0x0001b20614007980 */ /* 0x000ee4000c101100 */
[----:B---3--:R-:W-:-:S13]  /*02f0*/  ISETP.NE.AND P0, PT, R0, RZ, PT ;  /* 0x000000ff0000720c */ /* 0x008fda0003f05270 */
[----:B------:R-:W3:Y:S02]  /*0300*/  @P0 LD.E R3, [R4.64+0x4] ;  /* 0x0000040604030980 */ /* 0x000ee4000c101900 */
[----:B---3--:R-:W-:-:S06]  /*0310*/  @P0 IADD3 R96, R3, -R12, RZ ;  /* 0x8000000c03600210 */ /* 0x008fcc0007ffe0ff */
[----:B------:R3:W5:Y:S01]  /*0320*/  @!P0 LD.E R96, [R4.64] ;  /* 0x0000000604608980 */ /* 0x000762000c101900 */
[----:B------:R-:W-:Y:S05]  /*0330*/  BRA `(.L_x_797) ;  /* 0x0000001000007947 */ /* 0x000fea0003800000 */
.L_x_796:
[----:B------:R3:W5:Y:S02]  /*0340*/  LD.E R96, [R20.64+0xb8] ;  /* 0x0000b80614607980 */ /* 0x000764000c101900 */
.L_x_797:
[----:B------:R-:W-:Y:S05]  /*0350*/  BSYNC B0 ;  /* 0x0000000000007941 */ /* 0x000fea0003800000 */
.L_x_795:
[----:B------:R-:W4:Y:S01]  /*0360*/  LD.E.64 R2, [R20.64+0xf8] ;  /* 0x0000f80614027980 */ /* 0x000f22000c101b00 */
[----:B------:R-:W-:Y:S01]  /*0370*/  BSSY B1, `(.L_x_798) ;  /* 0x0000012000017945 */ /* 0x000fe20003800000 */
[----:B-----5:R-:W-:Y:S01]  /*0380*/  IMAD.IADD R96, R96, 0x1, -R11 ;  /* 0x0000000160607824 */ /* 0x020fe200078e0a0b */
[----:B----4-:R-:W-:-:S04]  /*0390*/  ISETP.NE.U32.AND P0, PT, R2, RZ, PT ;  /* 0x000000ff0200720c */ /* 0x010fc80003f05070 */
[----:B------:R-:W-:-:S13]  /*03a0*/  ISETP.NE.AND.EX P0, PT, R3, RZ, PT, P0 ;  /* 0x000000ff0300720c */ /* 0x000fda0003f05300 */
[----:B------:R-:W-:Y:S05]  /*03b0*/  @!P0 BRA `(.L_x_799) ;  /* 0x0000004000008947 */ /* 0x000fea0003800000 */
[----:B------:R-:W-:-:S05]  /*03c0*/  IMAD.WIDE R2, R242, 0x4, R2 ;  /* 0x00000004f2027825 */ /* 0x000fca00078e0202 */
[----:B------:R-:W4:Y:S02]  /*03d0*/  LD.E R64, [R2.64] ;  /* 0x0000000602407980 */ /* 0x000f24000c101900 */
[----:B----4-:R-:W-:Y:S01]  /*03e0*/  IADD3 R64, R64, -R11, RZ ;  /* 0x8000000b40407210 */ /* 0x010fe20007ffe0ff */
[----:B------:R-:W-:Y:S05]  /*03f0*/  BRA `(.L_x_800) ;  /* 0x0000009000007947 */ /* 0x000fea0003800000 */
.L_x_799:
[----:B------:R-:W4:Y:S01]  /*0400*/  LD.E.64 R2, [R20.64+0x108] ;  /* 0x0001080614027980 */ /* 0x000f22000c101b00 */
[----:B------:R-:W-:Y:S01]  /*0410*/  BSSY B0, `(.L_x_801) ;  /* 0x0000006000007945 */ /* 0x000fe20003800000 */
[----:B----4-:R-:W-:-:S04]  /*0420*/  ISETP.NE.U32.AND P0, PT, R2, RZ, PT ;  /* 0x000000ff0200720c */ /* 0x010fc80003f05070 */
[----:B------:R-:W-:Y:S01]  /*0430*/  ISETP.NE.AND.EX P0, PT, R3, RZ, PT, P0 ;  /* 0x000000ff0300720c */ /* 0x000fe20003f05300 */
[----:B------:R-:W-:-:S12]  /*0440*/  IMAD.MOV.U32 R3, RZ, RZ, RZ ;  /* 0x000000ffff037224 */ /* 0x000fd800078e00ff */
[----:B------:R-:W-:Y:S05]  /*0450*/  @!P0 BRA `(.L_x_802) ;  /* 0x0000001000008947 */ /* 0x000fea0003800000 */
[----:B------:R4:W5:Y:S02]  /*0460*/  LD.E R3, [R20.64+0xbc] ;  /* 0x0000bc0614037980 */ /* 0x000964000c101900 */
.L_x_802:
[----:B------:R-:W-:Y:S05]  /*0470*/  BSYNC B0 ;  /* 0x0000000000007941 */ /* 0x000fea0003800000 */
.L_x_801:
[----:B-----5:R-:W-:Y:S02]  /*0480*/  IADD3 R64, R96, R3, RZ ;  /* 0x0000000360407210 */ /* 0x020fe40007ffe0ff */
.L_x_800:
[----:B------:R-:W-:Y:S05]  /*0490*/  BSYNC B1 ;  /* 0x0000000000017941 */ /* 0x000fea0003800000 */
.L_x_798:
[----:B------:R-:W-:Y:S01]  /*04a0*/  IMAD.SHL.U32 R169, R243, 0x40, RZ ;  /* 0x00000040f3a97824 */ /* 0x000fe200078e00ff */
[----:B------:R-:W-:Y:S01]  /*04b0*/  MOV R2, R240 ;  /* 0x000000f000027202 */ /* 0x000fe20000000f00 */
[----:B------:R-:W-:-:S03]  /*04c0*/  IMAD.MOV.U32 R3, RZ, RZ, 0x0 ;  /* 0x00000000ff037424 */ /* 0x000fc600078e00ff */
[----:B------:R-:W-:-:S13]  /*04d0*/  ISETP.GT.AND P0, PT, R244, R169, PT ;  /* 0x000000a9f400720c */ /* 0x000fda0003f04270 */
[----:B------:R-:W-:Y:S05]  /*04e0*/  @!P0 RET.REL.NODEC R2 `(_ZN5flash24flash_fwd_splitkv_kernelI23Flash_fwd_kernel_traitsILi256ELi64ELi64ELi4ELb0ELb0EN7cutlass6half_tE19Flash_kernel_traitsILi256ELi64ELi64ELi4ES3_EELb0ELb0ELb0ELb0ELb0ELb0ELb0ELb1EEEvNS_16Flash_fwd_paramsE) ;  /* 0xfffffb1002008950 */ /* 0x000fea0003c3ffff */
[----:B---3--:R-:W3:Y:S01]  /*04f0*/  LD.E R5, [R20.64+0xb8] ;  /* 0x0000b80614057980 */ /* 0x008ee2000c101900 */
[----:B------:R-:W-:-:S04]  /*0500*/  IADD3 R3, R64, 0x3f, RZ ;  /* 0x0000003f40037810 */ /* 0x000fc80007ffe0ff */
[----:B------:R-:W-:-:S04]  /*0510*/  SHF.R.S32.HI R0, RZ, 0x1f, R3 ;  /* 0x0000001fff007819 */ /* 0x000fc80000011403 */
[----:B------:R-:W-:-:S04]  /*0520*/  LEA.HI R0, R0, R3, RZ, 0x6 ;  /* 0x0000000300007211 */ /* 0x000fc800078f30ff */
[----:B------:R-:W-:Y:S02]  /*0530*/  SHF.R.S32.HI R0, RZ, 0x6, R0 ;  /* 0x00000006ff007819 */ /* 0x000fe40000011400 */
[----:B---3--:R-:W-:-:S04]  /*0540*/  IADD3 R5, R5, 0x3f, RZ ;  /* 0x0000003f05057810 */ /* 0x008fc80007ffe0ff */
[----:B------:R-:W-:-:S04]  /*0550*/  SHF.R.S32.HI R2, RZ, 0x1f, R5 ;  /* 0x0000001fff027819 */ /* 0x000fc80000011405 */
[----:B------:R-:W-:-:S04]  /*0560*/  LEA.HI R2, R2, R5, RZ, 0x6 ;  /* 0x0000000502027211 */ /* 0x000fc800078f30ff */
[----:B------:R-:W-:-:S04]  /*0570*/  SHF.R.S32.HI R165, RZ, 0x6, R2 ;  /* 0x00000006ffa57819 */ /* 0x000fc80000011402 */
[----:B------:R-:W-:-:S04]  /*0580*/  IMNMX R165, R165, R0, PT ;  /* 0x00000000a5a57217 */ /* 0x000fc80003800200 */
[----:B------:R-:W-:-:S13]  /*0590*/  ISETP.GT.AND P0, PT, R165, RZ, PT ;  /* 0x000000ffa500720c */ /* 0x000fda0003f04270 */
[----:B------:R-:W-:Y:S05]  /*05a0*/  @P0 BRA `(.L_x_803) ;  /* 0x0000098000000947 */ /* 0x000fea0003800000 */
[----:B------:R-:W-:Y:S01]  /*05b0*/  ISETP.NE.AND P0, PT, R246, -0x1, PT ;  /* 0xfffffffff600780c */ /* 0x000fe20003f05270 */
[----:B------:R-:W3:Y:S04]  /*05c0*/  LD.E.64 R4, [R20.64+0x88] ;  /* 0x0000880614047980 */ /* 0x000ee8000c101b00 */
[----:B----4-:R1:W4:Y:S04]  /*05d0*/  LD.E.64 R16, [R20.64+0x90] ;  /* 0x0000900614107980 */ /* 0x010328000c101b00 */
[----:B--2---:R1:W2:Y:S04]  /*05e0*/  LD.E R12, [R20.64+0x60] ;  /* 0x00006006140c7980 */ /* 0x0042a8000c101900 */
[----:B------:R-:W2:Y:S04]  /*05f0*/  @!P0 LD.E.64 R22, [R20.64+0x80] ;  /* 0x0000800614168980 */ /* 0x000ea8000c101b00 */
[----:B------:R1:W4:Y:S01]  /*0600*/  LD.E R8, [R20.64+0xb4] ;  /* 0x0000b40614087980 */ /* 0x000322000c101900 */
[----:B------:R-:W-:-:S03]  /*0610*/  SHF.R.S32.HI R10, RZ, 0x1f, R55 ;  /* 0x0000001fff0a7819 */ /* 0x000fc60000011437 */
[----:B------:R1:W5:Y:S01]  /*0620*/  LD.E R0, [R20.64+0xc0] ;  /* 0x0000c00614007980 */ /* 0x000362000c101900 */
[----:B------:R-:W-:-:S03]  /*0630*/  LEA.HI R9, R10, R55, RZ, 0x3 ;  /* 0x000000370a097211 */ /* 0x000fc600078f18ff */
[----:B------:R1:W5:Y:S01]  /*0640*/  LD.E.64 R2, [R20.64+0x70] ;  /* 0x0000700614027980 */ /* 0x000362000c101b00 */
[----:B------:R-:W-:Y:S02]  /*0650*/  LOP3.LUT R10, R9, 0xfffffff8, RZ, 0xc0, !PT ;  /* 0xfffffff8090a7812 */ /* 0x000fe400078ec0ff */
[----:B------:R-:W-:Y:S01]  /*0660*/  @!P0 SHF.R.S32.HI R14, RZ, 0x1f, R242 ;  /* 0x0000001fff0e8819 */ /* 0x000fe200000114f2 */
[----:B------:R1:W5:Y:S02]  /*0670*/  LD.E.64 R6, [R20.64+0xa0] ;  /* 0x0000a00614067980 */ /* 0x000364000c101b00 */
[----:B------:R-:W-:-:S04]  /*0680*/  IMAD.IADD R55, R55, 0x1, -R10 ;  /* 0x0000000137377824 */ /* 0x000fc800078e0a0a */
[----:B------:R-:W-:Y:S01]  /*0690*/  IMAD.SHL.U32 R10, R55, 0x8, RZ ;  /* 0x00000008370a7824 */ /* 0x000fe200078e00ff */
[----:B------:R-:W-:Y:S01]  /*06a0*/  SHF.R.S32.HI R9, RZ, 0x3, R9 ;  /* 0x00000003ff097819 */ /* 0x000fe20000011409 */
[----:B------:R-:W-:Y:S01]  /*06b0*/  IMAD.IADD R244, R244, 0x1, -R169 ;  /* 0x00000001f4f47824 */ /* 0x000fe200078e0aa9 */
[----:B------:R-:W-:Y:S02]  /*06c0*/  BSSY B0, `(.L_x_804) ;  /* 0x000002c000007945 */ /* 0x000fe40003800000 */
[C---:B------:R-:W-:Y:S02]  /*06d0*/  IADD3 R27, R10.reuse, 0x40, RZ ;  /* 0x000000400a1b7810 */ /* 0x040fe40007ffe0ff */
[----:B------:R-:W-:Y:S01]  /*06e0*/  IADD3 R25, R10, 0x80, RZ ;  /* 0x000000800a197810 */ /* 0x000fe20007ffe0ff */
[-C--:B---3--:R-:W-:Y:S02]  /*06f0*/  @P0 IMAD R15, R5, R246.reuse, RZ ;  /* 0x000000f6050f0224 */ /* 0x088fe400078e02ff */
[----:B-1----:R-:W-:-:S04]  /*0700*/  @P0 IMAD.WIDE.U32 R18, R4, R246, RZ ;  /* 0x000000f604120225 */ /* 0x002fc800078e00ff */
[-C--:B--2---:R-:W-:Y:S02]  /*0710*/  @!P0 IMAD R11, R23, R242.reuse, RZ ;  /* 0x000000f2170b8224 */ /* 0x084fe400078e02ff */
[----:B------:R-:W-:-:S04]  /*0720*/  @!P0 IMAD.WIDE.U32 R20, R22, R242, RZ ;  /* 0x000000f216148225 */ /* 0x000fc800078e00ff */
[----:B------:R-:W-:Y:S01]  /*0730*/  @!P0 IMAD R14, R22, R14, R11 ;  /* 0x0000000e160e8224 */ /* 0x000fe200078e020b */
[--C-:B------:R-:W-:Y:S02]  /*0740*/  SHF.R.S32.HI R11, RZ, 0x1f, R10.reuse ;  /* 0x0000001fff0b7819 */ /* 0x100fe4000001140a */
[----:B------:R-:W-:Y:S01]  /*0750*/  @P0 IADD3 R15, R19, R15, RZ ;  /* 0x0000000f130f0210 */ /* 0x000fe20007ffe0ff */
[----:B------:R-:W-:Y:S01]  /*0760*/  IMAD R13, R5, R169, RZ ;  /* 0x000000a9050d7224 */ /* 0x000fe200078e02ff */
[----:B------:R-:W-:Y:S01]  /*0770*/  SHF.R.S32.HI R19, RZ, 0x1f, R169 ;  /* 0x0000001fff137819 */ /* 0x000fe200000114a9 */
[----:B------:R-:W-:-:S04]  /*0780*/  IMAD.WIDE.U32 R22, R169, R4, R10 ;  /* 0x00000004a9167225 */ /* 0x000fc800078e000a */
[----:B------:R-:W-:Y:S01]  /*0790*/  @!P0 IMAD.MOV.U32 R18, RZ, RZ, R20 ;  /* 0x000000ffff128224 */ /* 0x000fe200078e0014 */
[----:B------:R-:W-:Y:S01]  /*07a0*/  @!P0 IADD3 R15, R21, R14, RZ ;  /* 0x0000000e150f8210 */ /* 0x000fe20007ffe0ff */
[----:B------:R-:W-:-:S03]  /*07b0*/  IMAD R20, R4, R19, R13 ;  /* 0x0000001304147224 */ /* 0x000fc600078e020d */
[----:B------:R-:W-:-:S04]  /*07c0*/  IADD3 R18, P0, R18, R22, RZ ;  /* 0x0000001612127210 */ /* 0x000fc80007f1e0ff */
[----:B------:R-:W-:Y:S02]  /*07d0*/  IADD3.X R19, R15, R23, R20, P0, !PT ;  /* 0x000000170f137210 */ /* 0x000fe400007fe414 */
[----:B------:R-:W-:Y:S01]  /*07e0*/  ISETP.GE.AND P0, PT, R9, R244, PT ;  /* 0x000000f40900720c */ /* 0x000fe20003f06270 */
[----:B----4-:R-:W-:Y:S01]  /*07f0*/  IMAD R31, R17, R241, RZ ;  /* 0x000000f1111f7224 */ /* 0x010fe200078e02ff */
[--C-:B------:R-:W-:Y:S01]  /*0800*/  SHF.R.S32.HI R14, RZ, 0x1f, R241.reuse ;  /* 0x0000001fff0e7819 */ /* 0x100fe200000114f1 */
[----:B------:R-:W-:Y:S02]  /*0810*/  IMAD R242, R242, R12, R241 ;  /* 0x0000000cf2f27224 */ /* 0x000fe400078e02f1 */
[----:B------:R-:W-:-:S04]  /*0820*/  IMAD.WIDE.U32 R12, R241, R16, R18 ;  /* 0x00000010f10c7225 */ /* 0x000fc800078e0012 */
[----:B------:R-:W-:Y:S01]  /*0830*/  IMAD R31, R16, R14, R31 ;  /* 0x0000000e101f7224 */ /* 0x000fe200078e021f */
[----:B------:R-:W-:Y:S01]  /*0840*/  SHF.R.S32.HI R15, RZ, 0x1f, R9 ;  /* 0x0000001fff0f7819 */ /* 0x000fe20000011409 */
[----:B------:R-:W-:Y:S01]  /*0850*/  IMAD R8, R8, R242, R169 ;  /* 0x000000f208087224 */ /* 0x000fe200078e02a9 */
[----:B------:R-:W-:Y:S02]  /*0860*/  IADD3 R23, R10, 0xc0, RZ ;  /* 0x000000c00a177810 */ /* 0x000fe40007ffe0ff */
[----:B------:R-:W-:Y:S01]  /*0870*/  IADD3 R31, R13, R31, RZ ;  /* 0x0000001f0d1f7210 */ /* 0x000fe20007ffe0ff */
[----:B------:R-:W-:Y:S05]  /*0880*/  @P0 BRA `(.L_x_805) ;  /* 0x000000f000000947 */ /* 0x000fea0003800000 */
[----:B------:R-:W-:Y:S01]  /*0890*/  IMAD R14, R5, R9, RZ ;  /* 0x00000009050e7224 */ /* 0x000fe200078e02ff */
[-C--:B-----5:R-:W-:Y:S01]  /*08a0*/  ISETP.GE.AND P4, PT, R10, R0.reuse, PT ;  /* 0x000000000a00720c */ /* 0x0a0fe20003f86270 */
[----:B------:R-:W-:Y:S01]  /*08b0*/  IMAD.MOV.U32 R30, RZ, RZ, R12 ;  /* 0x000000ffff1e7224 */ /* 0x000fe200078e000c */
[-C--:B------:R-:W-:Y:S01]  /*08c0*/  ISETP.GE.AND P3, PT, R27, R0.reuse, PT ;  /* 0x000000001b00720c */ /* 0x080fe20003f66270 */
[C---:B------:R-:W-:Y:S01]  /*08d0*/  IMAD R14, R4.reuse, R15, R14 ;  /* 0x0000000f040e7224 */ /* 0x040fe200078e020e */
[-C--:B------:R-:W-:Y:S01]  /*08e0*/  ISETP.GE.AND P2, PT, R25, R0.reuse, PT ;  /* 0x000000001900720c */ /* 0x080fe20003f46270 */
[----:B------:R-:W-:Y:S01]  /*08f0*/  IMAD.WIDE.U32 R16, R4, R9, R30 ;  /* 0x0000000904107225 */ /* 0x000fe200078e001e */
[----:B------:R-:W-:-:S03]  /*0900*/  ISETP.GE.AND P1, PT, R23, R0, PT ;  /* 0x000000001700720c */ /* 0x000fc60003f26270 */
[----:B------:R-:W-:Y:S01]  /*0910*/  IMAD.IADD R17, R17, 0x1, R14 ;  /* 0x0000000111117824 */ /* 0x000fe200078e020e */
[----:B------:R-:W-:-:S04]  /*0920*/  LEA R18, P0, R16, R2, 0x1 ;  /* 0x0000000210127211 */ /* 0x000fc800078008ff */
[----:B------:R-:W-:-:S05]  /*0930*/  LEA.HI.X R19, R16, R3, R17, 0x1, P0 ;  /* 0x0000000310137211 */ /* 0x000fca00000f0c11 */
[----:B------:R1:W-:Y:S04]  /*0940*/  @!P4 ST.E.128 [R18.64], RZ ;  /* 0x000000ff1200c985 */ /* 0x0003e8000c101d06 */
[----:B------:R1:W-:Y:S04]  /*0950*/  @!P3 ST.E.128 [R18.64+0x80], RZ ;  /* 0x000080ff1200b985 */ /* 0x0003e8000c101d06 */
[----:B------:R1:W-:Y:S04]  /*0960*/  @!P2 ST.E.128 [R18.64+0x100], RZ ;  /* 0x000100ff1200a985 */ /* 0x0003e8000c101d06 */
[----:B------:R1:W-:Y:S02]  /*0970*/  @!P1 ST.E.128 [R18.64+0x180], RZ ;  /* 0x000180ff12009985 */ /* 0x0003e4000c101d06 */
.L_x_805:
[----:B------:R-:W-:Y:S05]  /*0980*/  BSYNC B0 ;  /* 0x0000000000007941 */ /* 0x000fea0003800000 */
.L_x_804:
[----:B------:R-:W-:Y:S01]  /*0990*/  IADD3 R21, R9, 0x10, RZ ;  /* 0x0000001009157810 */ /* 0x000fe20007ffe0ff */
[----:B------:R-:W-:Y:S03]  /*09a0*/  BSSY B0, `(.L_x_806) ;  /* 0x0000015000007945 */ /* 0x000fe60003800000 */
[----:B------:R-:W-:-:S13]  /*09b0*/  ISETP.GE.AND P0, PT, R21, R244, PT ;  /* 0x000000f41500720c */ /* 0x000fda0003f06270 */
[----:B------:R-:W-:Y:S05]  /*09c0*/  @P0 BRA `(.L_x_807) ;  /* 0x0000012000000947 */ /* 0x000fea0003800000 */
[----:B-1----:R-:W-:Y:S01]  /*09d0*/  IADD3 R19, P0, R9, 0x10, RZ ;  /* 0x0000001009137810 */ /* 0x002fe20007f1e0ff */
[----:B------:R-:W-:Y:S01]  /*09e0*/  IMAD.MOV.U32 R28, RZ, RZ, R12 ;  /* 0x000000ffff1c7224 */ /* 0x000fe200078e000c */
[-C--:B-----5:R-:W-:Y:S01]  /*09f0*/  ISETP.GE.AND P3, PT, R10, R0.reuse, PT ;  /* 0x000000000a00720c */ /* 0x0a0fe20003f66270 */
[----:B------:R-:W-:Y:S01]  /*0a00*/  IMAD.MOV.U32 R29, RZ, RZ, R31 ;  /* 0x000000ffff1d7224 */ /* 0x000fe200078e001f */
[-C--:B------:R-:W-:Y:S01]  /*0a10*/  ISETP.GE.AND P2, PT, R27, R0.reuse, PT ;  /* 0x000000001b00720c */ /* 0x080fe20003f46270 */
[----:B------:R-:W-:Y:S01]  /*0a20*/  IMAD.X R17, RZ, RZ, R15, P0 ;  /* 0x000000ffff117224 */ /* 0x000fe200000e060f */
[-C--:B------:R-:W-:Y:S01]  /*0a30*/  ISETP.GE.AND P1, PT, R25, R0.reuse, PT ;  /* 0x000000001900720c */ /* 0x080fe20003f26270 */
[----:B------:R-:W-:Y:S01]  /*0a40*/  IMAD.WIDE.U32 R28, R4, R19, R28 ;  /* 0x00000013041c7225 */ /* 0x000fe200078e001c */
[----:B------:R-:W-:-:S03]  /*0a50*/  ISETP.GE.AND P0, PT, R23, R0, PT ;  /* 0x000000001700720c */ /* 0x000fc60003f06270 */
[----:B------:R-:W-:Y:S01]  /*0a60*/  IMAD R17, R17, R4, RZ ;  /* 0x0000000411117224 */ /* 0x000fe200078e02ff */
[----:B------:R-:W-:-:S03]  /*0a70*/  LEA R16, P4, R28, R2, 0x1 ;  /* 0x000000021c107211 */ /* 0x000fc600078808ff */
[----:B------:R-:W-:-:S04]  /*0a80*/  IMAD R17, R5, R19, R17 ;  /* 0x0000001305117224 */ /* 0x000fc800078e0211 */
[----:B------:R-:W-:-:S05]  /*0a90*/  IMAD.IADD R17, R29, 0x1, R17 ;  /* 0x000000011d117824 */ /* 0x000fca00078e0211 */
[----:B------:R-:W-:-:S05]  /*0aa0*/  LEA.HI.X R17, R28, R3, R17, 0x1, P4 ;  /* 0x000000031c117211 */ /* 0x000fca00020f0c11 */
[----:B------:R1:W-:Y:S04]  /*0ab0*/  @!P3 ST.E.128 [R16.64], RZ ;  /* 0x000000ff1000b985 */ /* 0x0003e8000c101d06 */
[----:B------:R1:W-:Y:S04]  /*0ac0*/  @!P2 ST.E.128 [R16.64+0x80], RZ ;  /* 0x000080ff1000a985 */ /* 0x0003e8000c101d06 */
[----:B------:R1:W-:Y:S04]  /*0ad0*/  @!P1 ST.E.128 [R16.64+0x100], RZ ;  /* 0x000100ff10009985 */ /* 0x0003e8000c101d06 */
[----:B------:R1:W-:Y:S02]  /*0ae0*/  @!P0 ST.E.128 [R16.64+0x180], RZ ;  /* 0x000180ff10008985 */ /* 0x0003e4000c101d06 */
.L_x_807:
[----:B------:R-:W-:Y:S05]  /*0af0*/  BSYNC B0 ;  /* 0x0000000000007941 */ /* 0x000fea0003800000 */
.L_x_806:
[----:B-1----:R-:W-:Y:S01]  /*0b00*/  IADD3 R19, R9, 0x20, RZ ;  /* 0x0000002009137810 */ /* 0x002fe20007ffe0ff */
[----:B------:R-:W-:Y:S03]  /*0b10*/  BSSY B0, `(.L_x_808) ;  /* 0x0000015000007945 */ /* 0x000fe60003800000 */
[----:B------:R-:W-:-:S13]  /*0b20*/  ISETP.GE.AND P0, PT, R19, R244, PT ;  /* 0x000000f41300720c */ /* 0x000fda0003f06270 */
[----:B------:R-:W-:Y:S05]  /*0b30*/  @P0 BRA `(.L_x_809) ;  /* 0x0000012000000947 */ /* 0x000fea0003800000 */
[----:B------:R-:W-:Y:S01]  /*0b40*/  IADD3 R29, P0, R9, 0x20, RZ ;  /* 0x00000020091d7810 */ /* 0x000fe20007f1e0ff */
        /* <DEDUP_REMOVED lines=17> */
.L_x_809:
[----:B------:R-:W-:Y:S05]  /*0c60*/  BSYNC B0 ;  /* 0x0000000000007941 */ /* 0x000fea0003800000 */
.L_x_808:
        /* <DEDUP_REMOVED lines=22> */
.L_x_811:
[----:B------:R-:W-:Y:S05]  /*0dd0*/  BSYNC B0 ;  /* 0x0000000000007941 */ /* 0x000fea0003800000 */
.L_x_810:
[----:B------:R-:W-:Y:S01]  /*0de0*/  ISETP.NE.AND P4, PT, R55, RZ, PT ;  /* 0x000000ff3700720c */ /* 0x000fe20003f85270 */
[----:B------:R-:W-:-:S03]  /*0df0*/  IMAD.MOV.U32 R241, RZ, RZ, 0x0 ;  /* 0x00000000fff17424 */ /* 0x000fc600078e00ff */
[-C--:B------:R-:W-:Y:S02]  /*0e00*/  ISETP.GE.OR P3, PT, R9, R244.reuse, P4 ;  /* 0x000000f40900720c */ /* 0x080fe40002766670 */
[-C--:B------:R-:W-:Y:S02]  /*0e10*/  ISETP.GE.OR P2, PT, R21, R244.reuse, P4 ;  /* 0x000000f41500720c */ /* 0x080fe40002746670 */
[-C--:B------:R-:W-:Y:S02]  /*0e20*/  ISETP.GE.OR P1, PT, R19, R244.reuse, P4 ;  /* 0x000000f41300720c */ /* 0x080fe40002726670 */
[C---:B------:R-:W-:Y:S02]  /*0e30*/  IADD3 R9, P0, R8.reuse, R9, RZ ;  /* 0x0000000908097210 */ /* 0x040fe40007f1e0ff */
[----:B------:R-:W-:Y:S02]  /*0e40*/  ISETP.GE.OR P4, PT, R17, R244, P4 ;  /* 0x000000f41100720c */ /* 0x000fe40002786670 */
[----:B------:R-:W-:-:S02]  /*0e50*/  LEA.HI.X.SX32 R8, R8, R15, 0x1, P0 ;  /* 0x0000000f08087211 */ /* 0x000fc400000f0eff */
[----:B-1---5:R-:W-:-:S04]  /*0e60*/  LEA R2, P0, R9, R6, 0x2 ;  /* 0x0000000609027211 */ /* 0x022fc800078010ff */
[----:B------:R-:W-:Y:S01]  /*0e70*/  LEA.HI.X R3, R9, R7, R8, 0x2, P0 ;  /* 0x0000000709037211 */ /* 0x000fe200000f1408 */
[----:B------:R-:W-:Y:S02]  /*0e80*/  @!P3 IMAD.MOV.U32 R9, RZ, RZ, 0x7f800000 ;  /* 0x7f800000ff09b424 */ /* 0x000fe400078e00ff */
[----:B------:R-:W-:Y:S02]  /*0e90*/  @!P2 IMAD.MOV.U32 R7, RZ, RZ, 0x7f800000 ;  /* 0x7f800000ff07a424 */ /* 0x000fe400078e00ff */
[----:B------:R-:W-:Y:S01]  /*0ea0*/  @!P1 IMAD.MOV.U32 R5, RZ, RZ, 0x7f800000 ;  /* 0x7f800000ff059424 */ /* 0x000fe200078e00ff */
[----:B------:R1:W-:Y:S04]  /*0eb0*/  @!P3 ST.E [R2.64], R9 ;  /* 0x000000090200b985 */ /* 0x0003e8000c101906 */
[----:B------:R1:W-:Y:S04]  /*0ec0*/  @!P2 ST.E [R2.64+0x40], R7 ;  /* 0x000040070200a985 */ /* 0x0003e8000c101906 */
[----:B------:R1:W-:Y:S01]  /*0ed0*/  @!P1 ST.E [R2.64+0x80], R5 ;  /* 0x0000800502009985 */ /* 0x0003e2000c101906 */
[----:B------:R-:W-:Y:S05]  /*0ee0*/  @P4 RET.REL.NODEC R240 `(_ZN5flash24flash_fwd_splitkv_kernelI23Flash_fwd_kernel_traitsILi256ELi64ELi64ELi4ELb0ELb0EN7cutlass6half_tE19Flash_kernel_traitsILi256ELi64ELi64ELi4ES3_EELb0ELb0ELb0ELb0ELb0ELb0ELb0ELb1EEEvNS_16Flash_fwd_paramsE) ;  /* 0xfffff110f0004950 */ /* 0x000fea0003c3ffff */
[----:B-1----:R-:W-:Y:S02]  /*0ef0*/  MOV R5, 0x7f800000 ;  /* 0x7f80000000057802 */ /* 0x002fe40000000f00 */
[----:B------:R-:W-:-:S03]  /*0f00*/  MOV R241, 0x0 ;  /* 0x0000000000f17802 */ /* 0x000fc60000000f00 */
[----:B------:R1:W-:Y:S01]  /*0f10*/  ST.E [R2.64+0xc0], R5 ;  /* 0x0000c00502007985 */ /* 0x0003e2000c101906 */
[----:B------:R-:W-:Y:S05]  /*0f20*/  RET.REL.NODEC R240 `(_ZN5flash24flash_fwd_splitkv_kernelI23Flash_fwd_kernel_traitsILi256ELi64ELi64ELi4ELb0ELb0EN7cutlass6half_tE19Flash_kernel_traitsILi256ELi64ELi64ELi4ES3_EELb0ELb0ELb0ELb0ELb0ELb0ELb0ELb1EEEvNS_16Flash_fwd_paramsE) ;  /* 0xfffff0d0f0007950 */ /* 0x000fea0003c3ffff */
.L_x_803:
[----:B------:R-:W3:Y:S04]  /*0f30*/  LD.E.64 R6, [R20.64+0x160] ;  /* 0x0001600614067980 */ /* 0x000ee8000c101b00 */
[----:B----4-:R-:W4:Y:S01]  /*0f40*/  LD.E.64 R8, [R20.64+0x158] ;  /* 0x0001580614087980 */ /* 0x010f22000c101b00 */
[----:B---3--:R-:W-:-:S04]  /*0f50*/  ISETP.NE.U32.AND P1, PT, R6, RZ, PT ;  /* 0x000000ff0600720c */ /* 0x008fc80003f25070 */
[----:B------:R-:W-:-:S13]  /*0f60*/  ISETP.NE.AND.EX P1, PT, R7, RZ, PT, P1 ;  /* 0x000000ff0700720c */ /* 0x000fda0003f25310 */
[----:B------:R-:W3:Y:S01]  /*0f70*/  @P1 LD.E.64 R4, [R20.64+0x168] ;  /* 0x0001680614041980 */ /* 0x000ee2000c101b00 */
[----:B----4-:R-:W-:Y:S01]  /*0f80*/  ISETP.NE.U32.AND P0, PT, R8, RZ, PT ;  /* 0x000000ff0800720c */ /* 0x010fe20003f05070 */
[----:B------:R-:W-:-:S03]  /*0f90*/  IMAD.MOV.U32 R10, RZ, RZ, R242 ;  /* 0x000000ffff0a7224 */ /* 0x000fc600078e00f2 */
[----:B------:R-:W-:Y:S02]  /*0fa0*/  ISETP.NE.AND.EX P0, PT, R9, RZ, PT, P0 ;  /* 0x000000ff0900720c */ /* 0x000fe40003f05300 */
[----:B------:R-:W-:Y:S01]  /*0fb0*/  @P1 SHF.R.S32.HI R0, RZ, 0x1f, R242 ;  /* 0x0000001fff001819 */ /* 0x000fe200000114f2 */
[----:B------:R-:W-:-:S10]  /*0fc0*/  CS2R R248, SRZ ;  /* 0x0000000000f87805 */ /* 0x000fd4000001ff00 */
[----:B------:R-:W-:-:S05]  /*0fd0*/  @P0 IMAD.WIDE R8, R242, 0x4, R8 ;  /* 0x00000004f2080825 */ /* 0x000fca00078e0208 */
[----:B------:R4:W5:Y:S01]  /*0fe0*/  @P0 LD.E R10, [R8.64] ;  /* 0x00000006080a0980 */ /* 0x000962000c101900 */
[----:B------:R-:W-:Y:S01]  /*0ff0*/  BSSY B0, `(.L_x_812) ;  /* 0x00000ac000007945 */ /* 0x000fe20003800000 */
[-C--:B---3--:R-:W-:Y:S02]  /*1000*/  @P1 IMAD R5, R5, R242.reuse, RZ ;  /* 0x000000f205051224 */ /* 0x088fe400078e02ff */
[----:B------:R-:W-:-:S04]  /*1010*/  @P1 IMAD.WIDE.U32 R2, R4, R242, RZ ;  /* 0x000000f204021225 */ /* 0x000fc800078e00ff */
[----:B------:R-:W-:Y:S01]  /*1020*/  @P1 IMAD R0, R4, R0, R5 ;  /* 0x0000000004001224 */ /* 0x000fe200078e0205 */
[----:B------:R-:W-:-:S03]  /*1030*/  @P1 LEA R248, P0, R2, R6, 0x2 ;  /* 0x0000000602f81211 */ /* 0x000fc600078010ff */
[----:B------:R-:W-:-:S05]  /*1040*/  @P1 IMAD.IADD R0, R3, 0x1, R0 ;  /* 0x0000000103001824 */ /* 0x000fca00078e0200 */
[----:B------:R-:W-:Y:S02]  /*1050*/  @P1 LEA.HI.X R249, R2, R7, R0, 0x2, P0 ;  /* 0x0000000702f91211 */ /* 0x000fe400000f1400 */
[----:B------:R-:W-:-:S04]  /*1060*/  ISETP.NE.U32.AND P0, PT, R248, RZ, PT ;  /* 0x000000fff800720c */ /* 0x000fc80003f05070 */
[----:B------:R-:W-:-:S13]  /*1070*/  ISETP.NE.AND.EX P0, PT, R249, RZ, PT, P0 ;  /* 0x000000fff900720c */ /* 0x000fda0003f05300 */
[----:B------:R-:W-:Y:S05]  /*1080*/  @!P0 BRA `(.L_x_813) ;  /* 0x0000054000008947 */ /* 0x000fea0003800000 */
[----:B----4-:R-:W3:Y:S04]  /*1090*/  LD.E R8, [R20.64+0x170] ;  /* 0x0001700614087980 */ /* 0x010ee8000c101900 */
[----:B------:R-:W4:Y:S01]  /*10a0*/  LD.E R2, [R20.64+0x68] ;  /* 0x0000680614027980 */ /* 0x000f22000c101900 */
[----:B------:R-:W-:-:S03]  /*10b0*/  LEA R7, R165, 0xffffffc0, 0x6 ;  /* 0xffffffc0a5077811 */ /* 0x000fc600078e30ff */
[----:B--2---:R-:W2:Y:S04]  /*10c0*/  LD.E.64 R14, [R20.64+0x20] ;  /* 0x00002006140e7980 */ /* 0x004ea8000c101b00 */
[----:B------:R-:W2:Y:S04]  /*10d0*/  LD.E.64 R60, [R20.64+0x38] ;  /* 0x00003806143c7980 */ /* 0x000ea8000c101b00 */
[----:B------:R-:W2:Y:S04]  /*10e0*/  LD.E.64 R12, [R20.64+0x28] ;  /* 0x00002806140c7980 */ /* 0x000ea8000c101b00 */
[----:B------:R-:W2:Y:S04]  /*10f0*/  LD.E.64 R16, [R20.64+0x50] ;  /* 0x0000500614107980 */ /* 0x000ea8000c101b00 */
[----:B------:R1:W5:Y:S04]  /*1100*/  LD.E.64 R24, [R20.64+0x58] ;  /* 0x0000580614187980 */ /* 0x000368000c101b00 */
[----:B------:R1:W5:Y:S01]  /*1110*/  LD.E.64 R62, [R20.64+0x40] ;  /* 0x00004006143e7980 */ /* 0x000362000c101b00 */
[----:B---3--:R-:W-:-:S04]  /*1120*/  IABS R4, R8 ;  /* 0x0000000800047213 */ /* 0x008fc80000000000 */
[----:B------:R-:W3:Y:S08]  /*1130*/  I2F.RP R5, R4 ;  /* 0x0000000400057306 */ /* 0x000ef00000209400 */
[----:B---3-5:R-:W3:Y:S02]  /*1140*/  MUFU.RCP R10, R5 ;  /* 0x00000005000a7308 */ /* 0x028ee40000001000 */
[----:B---3--:R-:W-:-:S06]  /*1150*/  IADD3 R10, R10, 0xffffffe, RZ ;  /* 0x0ffffffe0a0a7810 */ /* 0x008fcc0007ffe0ff */
[----:B------:R-:W3:Y:S01]  /*1160*/  F2I.FTZ.U32.TRUNC.NTZ R11, R10 ;  /* 0x0000000a000b7305 */ /* 0x000ee2000021f000 */
[----:B------:R-:W-:Y:S01]  /*1170*/  IABS R0, R8 ;  /* 0x0000000800007213 */ /* 0x000fe20000000000 */
[----:B---3--:R-:W-:Y:S02]  /*1180*/  IMAD.MOV R3, RZ, RZ, -R11 ;  /* 0x000000ffff037224 */ /* 0x008fe400078e0a0b */
[----:B------:R-:W-:Y:S02]  /*1190*/  IMAD.MOV.U32 R10, RZ, RZ, RZ ;  /* 0x000000ffff0a7224 */ /* 0x000fe400078e00ff */
[----:B------:R-:W-:Y:S01]  /*11a0*/  IMAD R6, R3, R4, RZ ;  /* 0x0000000403067224 */ /* 0x000fe200078e02ff */
[----:B------:R-:W-:-:S03]  /*11b0*/  IABS R3, R7 ;  /* 0x0000000700037213 */ /* 0x000fc60000000000 */
[----:B------:R-:W-:Y:S01]  /*11c0*/  IMAD.HI.U32 R6, R11, R6, R10 ;  /* 0x000000060b067227 */ /* 0x000fe200078e000a */
[----:B------:R-:W-:-:S05]  /*11d0*/  IADD3 R0, RZ, -R0, RZ ;  /* 0x80000000ff007210 */ /* 0x000fca0007ffe0ff */
[----:B------:R-:W-:-:S04]  /*11e0*/  IMAD.HI.U32 R9, R6, R3, RZ ;  /* 0x0000000306097227 */ /* 0x000fc800078e00ff */
[----:B------:R-:W-:-:S05]  /*11f0*/  IMAD R3, R9, R0, R3 ;  /* 0x0000000009037224 */ /* 0x000fca00078e0203 */
[----:B------:R-:W-:Y:S02]  /*1200*/  ISETP.GT.U32.AND P1, PT, R4, R3, PT ;  /* 0x000000030400720c */ /* 0x000fe40003f24070 */
[----:B------:R-:W-:-:S11]  /*1210*/  LOP3.LUT R0, R7, R8, RZ, 0x3c, !PT ;  /* 0x0000000807007212 */ /* 0x000fd600078e3cff */
[----:B------:R-:W-:-:S05]  /*1220*/  @!P1 IMAD.IADD R3, R3, 0x1, -R4 ;  /* 0x0000000103039824 */ /* 0x000fca00078e0a04 */
[----:B------:R-:W-:Y:S02]  /*1230*/  ISETP.GE.U32.AND P2, PT, R3, R4, PT ;  /* 0x000000040300720c */ /* 0x000fe40003f46070 */
[----:B------:R-:W-:Y:S02]  /*1240*/  ISETP.GE.AND P0, PT, R0, RZ, PT ;  /* 0x000000ff0000720c */ /* 0x000fe40003f06270 */
[----:B------:R-:W-:Y:S02]  /*1250*/  @!P1 IADD3 R9, R9, 0x1, RZ ;  /* 0x0000000109099810 */ /* 0x000fe40007ffe0ff */
[----:B------:R-:W-:-:S07]  /*1260*/  ISETP.NE.AND P1, PT, R8, RZ, PT ;  /* 0x000000ff0800720c */ /* 0x000fce0003f25270 */
[----:B------:R-:W-:-:S05]  /*1270*/  @P2 IADD3 R9, R9, 0x1, RZ ;  /* 0x0000000109092810 */ /* 0x000fca0007ffe0ff */
[----:B------:R-:W-:Y:S01]  /*1280*/  @!P0 IMAD.MOV R9, RZ, RZ, -R9 ;  /* 0x000000ffff098224 */ /* 0x000fe200078e0a09 */
[----:B------:R-:W-:-:S05]  /*1290*/  @!P1 LOP3.LUT R9, RZ, R8, RZ, 0x33, !PT ;  /* 0x00000008ff099212 */ /* 0x000fca00078e33ff */
[----:B------:R-:W-:-:S05]  /*12a0*/  IMAD.WIDE R4, R9, 0x4, R248 ;  /* 0x0000000409047825 */ /* 0x000fca00078e02f8 */
[----:B------:R3:W2:Y:S01]  /*12b0*/  LD.E R0, [R4.64] ;  /* 0x0000000604007980 */ /* 0x0006a2000c101900 */
[----:B----4-:R-:W-:-:S04]  /*12c0*/  IABS R6, R2 ;  /* 0x0000000200067213 */ /* 0x010fc80000000000 */
[----:B------:R-:W4:Y:S08]  /*12d0*/  I2F.RP R22, R6 ;  /* 0x0000000600167306 */ /* 0x000f300000209400 */
[----:B----4-:R-:W4:Y:S02]  /*12e0*/  MUFU.RCP R11, R22 ;  /* 0x00000016000b7308 */ /* 0x010f240000001000 */
[----:B----4-:R-:W-:-:S06]  /*12f0*/  IADD3 R11, R11, 0xffffffe, RZ ;  /* 0x0ffffffe0b0b7810 */ /* 0x010fcc0007ffe0ff */
[----:B------:R-:W4:Y:S01]  /*1300*/  F2I.FTZ.U32.TRUNC.NTZ R27, R11 ;  /* 0x0000000b001b7305 */ /* 0x000f22000021f000 */
[----:B------:R-:W-:Y:S01]  /*1310*/  IMAD.MOV.U32 R26, RZ, RZ, RZ ;  /* 0x000000ffff1a7224 */ /* 0x000fe200078e00ff */
[----:B---3--:R-:W-:Y:S02]  /*1320*/  IABS R5, R241 ;  /* 0x000000f100057213 */ /* 0x008fe40000000000 */
[----:B------:R-:W-:Y:S02]  /*1330*/  IABS R4, R2 ;  /* 0x0000000200047213 */ /* 0x000fe40000000000 */
[----:B----4-:R-:W-:-:S05]  /*1340*/  IADD3 R3, RZ, -R27, RZ ;  /* 0x8000001bff037210 */ /* 0x010fca0007ffe0ff */
[----:B------:R-:W-:-:S04]  /*1350*/  IMAD R10, R3, R6, RZ ;  /* 0x00000006030a7224 */ /* 0x000fc800078e02ff */
[----:B------:R-:W-:-:S04]  /*1360*/  IMAD.HI.U32 R10, R27, R10, R26 ;  /* 0x0000000a1b0a7227 */ /* 0x000fc800078e001a */
[----:B------:R-:W-:Y:S02]  /*1370*/  IMAD.MOV R4, RZ, RZ, -R4 ;  /* 0x000000ffff047224 */ /* 0x000fe400078e0a04 */
[----:B------:R-:W-:-:S04]  /*1380*/  IMAD.HI.U32 R3, R10, R5, RZ ;  /* 0x000000050a037227 */ /* 0x000fc800078e00ff */
[----:B------:R-:W-:-:S05]  /*1390*/  IMAD R5, R3, R4, R5 ;  /* 0x0000000403057224 */ /* 0x000fca00078e0205 */
[----:B------:R-:W-:-:S13]  /*13a0*/  ISETP.GT.U32.AND P1, PT, R6, R5, PT ;  /* 0x000000050600720c */ /* 0x000fda0003f24070 */
[----:B------:R-:W-:-:S04]  /*13b0*/  @!P1 IADD3 R5, R5, -R6, RZ ;  /* 0x8000000605059210 */ /* 0x000fc80007ffe0ff */
[----:B------:R-:W-:Y:S01]  /*13c0*/  ISETP.GE.U32.AND P2, PT, R5, R6, PT ;  /* 0x000000060500720c */ /* 0x000fe20003f46070 */
[----:B------:R-:W-:Y:S01]  /*13d0*/  IMAD.MOV R6, RZ, RZ, -R9 ;  /* 0x000000ffff067224 */ /* 0x000fe200078e0a09 */
[----:B------:R-:W-:Y:S02]  /*13e0*/  LOP3.LUT R5, R241, R2, RZ, 0x3c, !PT ;  /* 0x00000002f1057212 */ /* 0x000fe400078e3cff */
[----:B------:R-:W-:Y:S02]  /*13f0*/  @!P1 IADD3 R3, R3, 0x1, RZ ;  /* 0x0000000103039810 */ /* 0x000fe40007ffe0ff */
[----:B------:R-:W-:Y:S01]  /*1400*/  ISETP.GE.AND P0, PT, R5, RZ, PT ;  /* 0x000000ff0500720c */ /* 0x000fe20003f06270 */
[----:B------:R-:W-:Y:S01]  /*1410*/  IMAD R7, R8, R6, R7 ;  /* 0x0000000608077224 */ /* 0x000fe200078e0207 */
[----:B------:R-:W-:-:S05]  /*1420*/  ISETP.NE.AND P1, PT, R2, RZ, PT ;  /* 0x000000ff0200720c */ /* 0x000fca0003f25270 */
[----:B------:R-:W-:Y:S02]  /*1430*/  @P2 IADD3 R3, R3, 0x1, RZ ;  /* 0x0000000103032810 */ /* 0x000fe40007ffe0ff */
[----:B--2---:R-:W-:Y:S01]  /*1440*/  SHF.R.S32.HI R9, RZ, 0x1f, R0 ;  /* 0x0000001fff097819 */ /* 0x004fe20000011400 */
[-C--:B------:R-:W-:Y:S02]  /*1450*/  IMAD R4, R15, R0.reuse, RZ ;  /* 0x000000000f047224 */ /* 0x080fe400078e02ff */
[----:B------:R-:W-:-:S04]  /*1460*/  IMAD.WIDE.U32 R10, R14, R0, RZ ;  /* 0x000000000e0a7225 */ /* 0x000fc800078e00ff */
[----:B------:R-:W-:Y:S01]  /*1470*/  IMAD R4, R14, R9, R4 ;  /* 0x000000090e047224 */ /* 0x000fe200078e0204 */
[----:B------:R-:W-:-:S03]  /*1480*/  SHF.R.S32.HI R15, RZ, 0x1f, R7 ;  /* 0x0000001fff0f7819 */ /* 0x000fc60000011407 */
[----:B------:R-:W-:Y:S01]  /*1490*/  IMAD.IADD R11, R11, 0x1, R4 ;  /* 0x000000010b0b7824 */ /* 0x000fe200078e0204 */
[----:B------:R-:W-:Y:S01]  /*14a0*/  MOV R4, R3 ;  /* 0x0000000300047202 */ /* 0x000fe20000000f00 */
[----:B------:R-:W-:Y:S02]  /*14b0*/  IMAD R3, R61, R7, RZ ;  /* 0x000000073d037224 */ /* 0x000fe400078e02ff */
[----:B------:R-:W-:-:S04]  /*14c0*/  IMAD.WIDE.U32 R10, R7, R60, R10 ;  /* 0x0000003c070a7225 */ /* 0x000fc800078e000a */
[----:B------:R-:W-:Y:S02]  /*14d0*/  IMAD R3, R60, R15, R3 ;  /* 0x0000000f3c037224 */ /* 0x000fe400078e0203 */
[----:B------:R-:W-:Y:S01]  /*14e0*/  @!P0 IMAD.MOV R4, RZ, RZ, -R4 ;  /* 0x000000ffff048224 */ /* 0x000fe200078e0a04 */
[----:B------:R-:W-:Y:S01]  /*14f0*/  @!P1 LOP3.LUT R4, RZ, R2, RZ, 0x33, !PT ;  /* 0x00000002ff049212 */ /* 0x000fe200078e33ff */
[----:B------:R-:W-:Y:S01]  /*1500*/  IMAD R2, R13, R0, RZ ;  /* 0x000000000d027224 */ /* 0x000fe200078e02ff */
[----:B------:R-:W-:Y:S02]  /*1510*/  IADD3 R11, R11, R3, RZ ;  /* 0x000000030b0b7210 */ /* 0x000fe40007ffe0ff */
[----:B------:R-:W-:Y:S01]  /*1520*/  SHF.R.S32.HI R5, RZ, 0x1f, R4 ;  /* 0x0000001fff057819 */ /* 0x000fe20000011404 */
[----:B------:R-:W-:Y:S02]  /*1530*/  IMAD R3, R17, R4, RZ ;  /* 0x0000000411037224 */ /* 0x000fe400078e02ff */
[----:B------:R-:W-:-:S04]  /*1540*/  IMAD.WIDE.U32 R22, R12, R0, RZ ;  /* 0x000000000c167225 */ /* 0x000fc800078e00ff */
[----:B------:R-:W-:Y:S02]  /*1550*/  IMAD R2, R12, R9, R2 ;  /* 0x000000090c027224 */ /* 0x000fe400078e0202 */
[----:B------:R-:W-:-:S04]  /*1560*/  IMAD.WIDE.U32 R10, R4, R16, R10 ;  /* 0x00000010040a7225 */ /* 0x000fc800078e000a */
[----:B------:R-:W-:Y:S01]  /*1570*/  IMAD R3, R16, R5, R3 ;  /* 0x0000000510037224 */ /* 0x000fe200078e0203 */
[----:B------:R-:W-:Y:S01]  /*1580*/  IADD3 R9, R23, R2, RZ ;  /* 0x0000000217097210 */ /* 0x000fe20007ffe0ff */
[----:B------:R-:W-:Y:S01]  /*1590*/  IMAD.MOV.U32 R8, RZ, RZ, R22 ;  /* 0x000000ffff087224 */ /* 0x000fe200078e0016 */
[----:B------:R-:W-:Y:S01]  /*15a0*/  MOV R0, R10 ;  /* 0x0000000a00007202 */ /* 0x000fe20000000f00 */
[----:B------:R-:W-:Y:S01]  /*15b0*/  IMAD.IADD R3, R11, 0x1, R3 ;  /* 0x000000010b037824 */ /* 0x000fe200078e0203 */
[----:B------:R-:W-:Y:S05]  /*15c0*/  BRA `(.L_x_814) ;  /* 0x000004e000007947 */ /* 0x000fea0003800000 */
.L_x_813:
[----:B----4-:R-:W3:Y:S01]  /*15d0*/  LD.E R4, [R20.64+0x68] ;  /* 0x0000680614047980 */ /* 0x010ee2000c101900 */
[----:B------:R-:W-:-:S03]  /*15e0*/  ISETP.NE.AND P3, PT, R12, -0x1, PT ;  /* 0xffffffff0c00780c */ /* 0x000fc60003f65270 */
[----:B------:R-:W4:Y:S04]  /*15f0*/  LD.E.64 R60, [R20.64+0x38] ;  /* 0x00003806143c7980 */ /* 0x000f28000c101b00 */
[----:B--2---:R-:W2:Y:S04]  /*1600*/  LD.E.64 R62, [R20.64+0x40] ;  /* 0x00004006143e7980 */ /* 0x004ea8000c101b00 */
[----:B------:R-:W2:Y:S04]  /*1610*/  LD.E.64 R16, [R20.64+0x50] ;  /* 0x0000500614107980 */ /* 0x000ea8000c101b00 */
[----:B------:R-:W2:Y:S04]  /*1620*/  @!P3 LD.E.64 R14, [R20.64+0x20] ;  /* 0x00002006140eb980 */ /* 0x000ea8000c101b00 */
[----:B------:R-:W2:Y:S04]  /*1630*/  @!P3 LD.E.64 R22, [R20.64+0x28] ;  /* 0x000028061416b980 */ /* 0x000ea8000c101b00 */
[----:B------:R1:W5:Y:S01]  /*1640*/  LD.E.64 R24, [R20.64+0x58] ;  /* 0x0000580614187980 */ /* 0x000362000c101b00 */
[----:B------:R-:W-:Y:S01]  /*1650*/  IMAD.MOV.U32 R8, RZ, RZ, RZ ;  /* 0x000000ffff087224 */ /* 0x000fe200078e00ff */
[----:B---3--:R-:W-:-:S04]  /*1660*/  IABS R3, R4 ;  /* 0x0000000400037213 */ /* 0x008fc80000000000 */
[----:B------:R-:W3:Y:S08]  /*1670*/  I2F.RP R6, R3 ;  /* 0x0000000300067306 */ /* 0x000ef00000209400 */
[----:B---3--:R-:W3:Y:S02]  /*1680*/  MUFU.RCP R2, R6 ;  /* 0x0000000600027308 */ /* 0x008ee40000001000 */
[----:B---3--:R-:W-:-:S06]  /*1690*/  IADD3 R2, R2, 0xffffffe, RZ ;  /* 0x0ffffffe02027810 */ /* 0x008fcc0007ffe0ff */
[----:B------:R-:W3:Y:S01]  /*16a0*/  F2I.FTZ.U32.TRUNC.NTZ R9, R2 ;  /* 0x0000000200097305 */ /* 0x000ee2000021f000 */
[----:B------:R-:W-:Y:S02]  /*16b0*/  IABS R7, R4 ;  /* 0x0000000400077213 */ /* 0x000fe40000000000 */
[----:B---3--:R-:W-:-:S05]  /*16c0*/  IADD3 R0, RZ, -R9, RZ ;  /* 0x80000009ff007210 */ /* 0x008fca0007ffe0ff */
[----:B------:R-:W-:Y:S01]  /*16d0*/  IMAD R5, R0, R3, RZ ;  /* 0x0000000300057224 */ /* 0x000fe200078e02ff */
[----:B------:R-:W-:-:S03]  /*16e0*/  IABS R0, R241 ;  /* 0x000000f100007213 */ /* 0x000fc60000000000 */
[----:B------:R-:W-:Y:S01]  /*16f0*/  IMAD.HI.U32 R5, R9, R5, R8 ;  /* 0x0000000509057227 */ /* 0x000fe200078e0008 */
[----:B------:R-:W-:-:S05]  /*1700*/  IADD3 R7, RZ, -R7, RZ ;  /* 0x80000007ff077210 */ /* 0x000fca0007ffe0ff */
[----:B------:R-:W-:-:S04]  /*1710*/  IMAD.HI.U32 R2, R5, R0, RZ ;  /* 0x0000000005027227 */ /* 0x000fc800078e00ff */
[----:B------:R-:W-:Y:S01]  /*1720*/  IMAD R0, R2, R7, R0 ;  /* 0x0000000702007224 */ /* 0x000fe200078e0200 */
[----:B------:R-:W-:-:S04]  /*1730*/  @!P3 SHF.R.S32.HI R6, RZ, 0x1f, R11 ;  /* 0x0000001fff06b819 */ /* 0x000fc8000001140b */
[----:B------:R-:W-:Y:S01]  /*1740*/  ISETP.GT.U32.AND P0, PT, R3, R0, PT ;  /* 0x000000000300720c */ /* 0x000fe20003f04070 */
[-C--:B----4-:R-:W-:Y:S02]  /*1750*/  @!P3 IMAD R5, R61, R11.reuse, RZ ;  /* 0x0000000b3d05b224 */ /* 0x090fe400078e02ff */
[----:B------:R-:W-:-:S04]  /*1760*/  @!P3 IMAD.WIDE.U32 R26, R60, R11, RZ ;  /* 0x0000000b3c1ab225 */ /* 0x000fc800078e00ff */
[----:B------:R-:W-:Y:S01]  /*1770*/  @!P3 IMAD R5, R6, R60, R5 ;  /* 0x0000003c0605b224 */ /* 0x000fe200078e0205 */
[----:B-----5:R-:W-:Y:S01]  /*1780*/  @!P3 SHF.R.S32.HI R6, RZ, 0x1f, R10 ;  /* 0x0000001fff06b819 */ /* 0x020fe2000001140a */
[----:B------:R-:W-:-:S03]  /*1790*/  @P3 IMAD.IADD R7, R11, 0x1, R12 ;  /* 0x000000010b073824 */ /* 0x000fc600078e020c */
[----:B------:R-:W-:Y:S01]  /*17a0*/  @!P3 IADD3 R27, R27, R5, RZ ;  /* 0x000000051b1bb210 */ /* 0x000fe20007ffe0ff */
[----:B------:R-:W-:Y:S02]  /*17b0*/  @!P0 IMAD.IADD R0, R0, 0x1, -R3 ;  /* 0x0000000100008824 */ /* 0x000fe400078e0a03 */
[----:B--2---:R-:W-:-:S03]  /*17c0*/  @!P3 IMAD R5, R15, R10, RZ ;  /* 0x0000000a0f05b224 */ /* 0x004fc600078e02ff */
[----:B------:R-:W-:Y:S01]  /*17d0*/  ISETP.GE.U32.AND P2, PT, R0, R3, PT ;  /* 0x000000030000720c */ /* 0x000fe20003f46070 */
[----:B------:R-:W-:Y:S01]  /*17e0*/  @!P3 IMAD R5, R14, R6, R5 ;  /* 0x000000060e05b224 */ /* 0x000fe200078e0205 */
[----:B------:R-:W-:Y:S01]  /*17f0*/  LOP3.LUT R0, R241, R4, RZ, 0x3c, !PT ;  /* 0x00000004f1007212 */ /* 0x000fe200078e3cff */
[-C--:B------:R-:W-:Y:S02]  /*1800*/  @P3 IMAD R9, R61, R7.reuse, RZ ;  /* 0x000000073d093224 */ /* 0x080fe400078e02ff */
[----:B------:R-:W-:Y:S01]  /*1810*/  @P3 IMAD.WIDE.U32 R28, R60, R7, RZ ;  /* 0x000000073c1c3225 */ /* 0x000fe200078e00ff */
[----:B------:R-:W-:-:S03]  /*1820*/  ISETP.GE.AND P1, PT, R0, RZ, PT ;  /* 0x000000ff0000720c */ /* 0x000fc60003f26270 */
[----:B------:R-:W-:Y:S01]  /*1830*/  @!P3 IMAD.WIDE.U32 R14, R14, R10, R26 ;  /* 0x0000000a0e0eb225 */ /* 0x000fe200078e001a */
[----:B------:R-:W-:Y:S02]  /*1840*/  @!P0 IADD3 R2, R2, 0x1, RZ ;  /* 0x0000000102028810 */ /* 0x000fe40007ffe0ff */
[----:B------:R-:W-:Y:S01]  /*1850*/  ISETP.NE.AND P0, PT, R4, RZ, PT ;  /* 0x000000ff0400720c */ /* 0x000fe20003f05270 */
[----:B------:R-:W-:Y:S01]  /*1860*/  @P3 IMAD.IADD R9, R29, 0x1, R9 ;  /* 0x000000011d093824 */ /* 0x000fe200078e0209 */
[----:B------:R-:W-:Y:S01]  /*1870*/  @!P3 IADD3 R9, R15, R5, RZ ;  /* 0x000000050f09b210 */ /* 0x000fe20007ffe0ff */
[-C--:B------:R-:W-:Y:S01]  /*1880*/  @!P3 IMAD R5, R63, R11.reuse, RZ ;  /* 0x0000000b3f05b224 */ /* 0x080fe200078e02ff */
[----:B------:R-:W-:Y:S01]  /*1890*/  @!P3 SHF.R.S32.HI R3, RZ, 0x1f, R11 ;  /* 0x0000001fff03b819 */ /* 0x000fe2000001140b */
[----:B------:R-:W-:Y:S01]  /*18a0*/  @!P3 IMAD.WIDE.U32 R26, R62, R11, RZ ;  /* 0x0000000b3e1ab225 */ /* 0x000fe200078e00ff */
[----:B------:R-:W-:-:S03]  /*18b0*/  LEA R7, R165, 0xffffffc0, 0x6 ;  /* 0xffffffc0a5077811 */ /* 0x000fc600078e30ff */
[----:B------:R-:W-:Y:S01]  /*18c0*/  @!P3 IMAD R3, R3, R62, R5 ;  /* 0x0000003e0303b224 */ /* 0x000fe200078e0205 */
[----:B------:R-:W-:Y:S02]  /*18d0*/  @P3 MOV R8, R28 ;  /* 0x0000001c00083202 */ /* 0x000fe40000000f00 */
[----:B------:R-:W-:Y:S01]  /*18e0*/  @P2 IADD3 R2, R2, 0x1, RZ ;  /* 0x0000000102022810 */ /* 0x000fe20007ffe0ff */
[----:B------:R-:W-:Y:S01]  /*18f0*/  IMAD R6, R61, R7, RZ ;  /* 0x000000073d067224 */ /* 0x000fe200078e02ff */
[----:B------:R-:W-:Y:S02]  /*1900*/  @!P3 MOV R8, R14 ;  /* 0x0000000e0008b202 */ /* 0x000fe40000000f00 */
[----:B------:R-:W-:Y:S02]  /*1910*/  SHF.R.S32.HI R15, RZ, 0x1f, R7 ;  /* 0x0000001fff0f7819 */ /* 0x000fe40000011407 */
[----:B------:R-:W-:Y:S01]  /*1920*/  @!P3 IADD3 R27, R27, R3, RZ ;  /* 0x000000031b1bb210 */ /* 0x000fe20007ffe0ff */
[----:B------:R-:W-:Y:S01]  /*1930*/  @!P3 IMAD R0, R23, R10, RZ ;  /* 0x0000000a1700b224 */ /* 0x000fe200078e02ff */
[----:B------:R-:W-:-:S02]  /*1940*/  @!P1 IADD3 R2, -R2, RZ, RZ ;  /* 0x000000ff02029210 */ /* 0x000fc40007ffe1ff */
[----:B------:R-:W-:Y:S01]  /*1950*/  @!P3 SHF.R.S32.HI R3, RZ, 0x1f, R10 ;  /* 0x0000001fff03b819 */ /* 0x000fe2000001140a */
[----:B------:R-:W-:Y:S01]  /*1960*/  IMAD R6, R15, R60, R6 ;  /* 0x0000003c0f067224 */ /* 0x000fe200078e0206 */
[----:B------:R-:W-:Y:S01]  /*1970*/  @!P0 LOP3.LUT R2, RZ, R4, RZ, 0x33, !PT ;  /* 0x00000004ff028212 */ /* 0x000fe200078e33ff */
[----:B------:R-:W-:Y:S01]  /*1980*/  IMAD.WIDE.U32 R8, R60, R7, R8 ;  /* 0x000000073c087225 */ /* 0x000fe200078e0008 */
[----:B------:R-:W-:Y:S02]  /*1990*/  @P3 IADD3 R11, R11, R12, RZ ;  /* 0x0000000c0b0b3210 */ /* 0x000fe40007ffe0ff */
[----:B------:R-:W-:Y:S01]  /*19a0*/  SHF.R.S32.HI R5, RZ, 0x1f, R2 ;  /* 0x0000001fff057819 */ /* 0x000fe20000011402 */
[----:B------:R-:W-:Y:S02]  /*19b0*/  @!P3 IMAD R0, R22, R3, R0 ;  /* 0x000000031600b224 */ /* 0x000fe400078e0200 */
[----:B------:R-:W-:Y:S02]  /*19c0*/  IMAD.IADD R13, R9, 0x1, R6 ;  /* 0x00000001090d7824 */ /* 0x000fe400078e0206 */
[----:B------:R-:W-:-:S02]  /*19d0*/  IMAD.MOV.U32 R12, RZ, RZ, R8 ;  /* 0x000000ffff0c7224 */ /* 0x000fc400078e0008 */
[----:B------:R-:W-:Y:S02]  /*19e0*/  IMAD R3, R17, R2, RZ ;  /* 0x0000000211037224 */ /* 0x000fe400078e02ff */
[-C--:B------:R-:W-:Y:S02]  /*19f0*/  @P3 IMAD R9, R63, R11.reuse, RZ ;  /* 0x0000000b3f093224 */ /* 0x080fe400078e02ff */
[----:B------:R-:W-:-:S04]  /*1a00*/  @P3 IMAD.WIDE.U32 R28, R62, R11, RZ ;  /* 0x0000000b3e1c3225 */ /* 0x000fc800078e00ff */
[----:B------:R-:W-:Y:S01]  /*1a10*/  @!P3 IMAD.WIDE.U32 R22, R22, R10, R26 ;  /* 0x0000000a1616b225 */ /* 0x000fe200078e001a */
[----:B------:R-:W-:-:S03]  /*1a20*/  @P3 IADD3 R9, R29, R9, RZ ;  /* 0x000000091d093210 */ /* 0x000fc60007ffe0ff */
[----:B------:R-:W-:-:S04]  /*1a30*/  IMAD.WIDE.U32 R12, R16, R2, R12 ;  /* 0x00000002100c7225 */ /* 0x000fc800078e000c */
[----:B------:R-:W-:Y:S01]  /*1a40*/  IMAD R3, R16, R5, R3 ;  /* 0x0000000510037224 */ /* 0x000fe200078e0203 */
[----:B------:R-:W-:Y:S01]  /*1a50*/  @!P3 IADD3 R9, R23, R0, RZ ;  /* 0x000000001709b210 */ /* 0x000fe20007ffe0ff */
[----:B------:R-:W-:Y:S01]  /*1a60*/  @P3 IMAD.MOV.U32 R8, RZ, RZ, R28 ;  /* 0x000000ffff083224 */ /* 0x000fe200078e001c */
[----:B------:R-:W-:Y:S01]  /*1a70*/  @!P3 MOV R8, R22 ;  /* 0x000000160008b202 */ /* 0x000fe20000000f00 */
[----:B------:R-:W-:Y:S01]  /*1a80*/  IMAD.MOV.U32 R0, RZ, RZ, R12 ;  /* 0x000000ffff007224 */ /* 0x000fe200078e000c */
[----:B------:R-:W-:Y:S02]  /*1a90*/  IADD3 R3, R13, R3, RZ ;  /* 0x000000030d037210 */ /* 0x000fe40007ffe0ff */
[----:B------:R-:W-:Y:S02]  /*1aa0*/  MOV R4, R2 ;  /* 0x0000000200047202 */ /* 0x000fe40000000f00 */
.L_x_814:
[----:B-1----:R-:W-:Y:S05]  /*1ab0*/  BSYNC B0 ;  /* 0x0000000000007941 */ /* 0x002fea0003800000 */
.L_x_812:
[----:B------:R-:W-:Y:S01]  /*1ac0*/  ISETP.NE.AND P0, PT, R246, -0x1, PT ;  /* 0xfffffffff600780c */ /* 0x000fe20003f05270 */
[----:B------:R-:W2:Y:S04]  /*1ad0*/  LD.E.64 R190, [R20.64+0x30] ;  /* 0x0000300614be7980 */ /* 0x000ea8000c101b00 */
[----:B------:R-:W3:Y:S04]  /*1ae0*/  LD.E.64 R10, [R20.64+0x48] ;  /* 0x00004806140a7980 */ /* 0x000ee8000c101b00 */
[----:B------:R-:W4:Y:S04]  /*1af0*/  LD.E R167, [R20.64+0xc0] ;  /* 0x0000c00614a77980 */ /* 0x000f28000c101900 */
[----:B------:R-:W3:Y:S04]  /*1b00*/  @!P0 LD.E.64 R22, [R20.64+0x18] ;  /* 0x0000180614168980 */ /* 0x000ee8000c101b00 */
[----:B------:R1:W5:Y:S04]  /*1b10*/  @P4 LD.E R16, [R18.64] ;  /* 0x0000000612104980 */ /* 0x000368000c101900 */
[----:B------:R-:W4:Y:S04]  /*1b20*/  LD.E.64 R174, [R20.64+0x8] ;  /* 0x0000080614ae7980 */ /* 0x000f28000c101b00 */
[----:B------:R-:W4:Y:S04]  /*1b30*/  LD.E.64 R182, [R20.64+0x10] ;  /* 0x0000100614b67980 */ /* 0x000f28000c101b00 */
[----:B------:R1:W5:Y:S01]  /*1b40*/  LD.E.64 R192, [R20.64] ;  /* 0x0000000614c07980 */ /* 0x000362000c101b00 */
[----:B------:R-:W-:-:S04]  /*1b50*/  SHF.R.S32.HI R2, RZ, 0x1f, R55 ;  /* 0x0000001fff027819 */ /* 0x000fc80000011437 */
[CC--:B------:R-:W-:Y:S02]  /*1b60*/  LEA.HI R6, R2.reuse, R55.reuse, RZ, 0x4 ;  /* 0x0000003702067211 */ /* 0x0c0fe400078f20ff */
[----:B------:R-:W-:Y:S02]  /*1b70*/  LEA.HI R180, R2, R55, RZ, 0x3 ;  /* 0x0000003702b47211 */ /* 0x000fe400078f18ff */
[----:B------:R-:W-:Y:S02]  /*1b80*/  SHF.R.S32.HI R17, RZ, 0x4, R6 ;  /* 0x00000004ff117819 */ /* 0x000fe40000011406 */
[----:B------:R-:W-:Y:S02]  /*1b90*/  LOP3.LUT R12, R180, 0xfffffff8, RZ, 0xc0, !PT ;  /* 0xfffffff8b40c7812 */ /* 0x000fe400078ec0ff */
[C---:B------:R-:W-:Y:S02]  /*1ba0*/  LEA.HI R66, R6.reuse, R17, RZ, 0x1 ;  /* 0x0000001106427211 */ /* 0x040fe400078f08ff */
[----:B------:R-:W-:Y:S01]  /*1bb0*/  LOP3.LUT R6, R6, 0xfffffff0, RZ, 0xc0, !PT ;  /* 0xfffffff006067812 */ /* 0x000fe200078ec0ff */
[----:B------:R-:W-:-:S04]  /*1bc0*/  IMAD.IADD R65, R55, 0x1, -R12 ;  /* 0x0000000137417824 */ /* 0x000fc800078e0a0c */
[----:B------:R-:W-:Y:S02]  /*1bd0*/  IMAD.IADD R13, R55, 0x1, -R6 ;  /* 0x00000001370d7824 */ /* 0x000fe400078e0a06 */
[----:B------:R-:W-:-:S03]  /*1be0*/  IMAD.SHL.U32 R14, R65, 0x8, RZ ;  /* 0x00000008410e7824 */ /* 0x000fc600078e00ff */
[----:B------:R-:W-:Y:S02]  /*1bf0*/  SHF.R.S32.HI R12, RZ, 0x1f, R13 ;  /* 0x0000001fff0c7819 */ /* 0x000fe4000001140d */
[----:B------:R-:W-:Y:S02]  /*1c00*/  IADD3 R26, P1, R14, R8, RZ ;  /* 0x000000080e1a7210 */ /* 0x000fe40007f3e0ff */
[----:B------:R-:W-:Y:S02]  /*1c10*/  LEA.HI R8, R12, R13, RZ, 0x3 ;  /* 0x0000000d0c087211 */ /* 0x000fe400078f18ff */
[----:B------:R-:W-:Y:S02]  /*1c20*/  LOP3.LUT R66, R66, 0xfffffffe, RZ, 0xc0, !PT ;  /* 0xfffffffe42427812 */ /* 0x000fe400078ec0ff */
[----:B------:R-:W-:Y:S02]  /*1c30*/  SHF.R.S32.HI R180, RZ, 0x3, R180 ;  /* 0x00000003ffb47819 */ /* 0x000fe400000114b4 */
[----:B------:R-:W-:Y:S01]  /*1c40*/  LOP3.LUT R12, R8, 0xfffffff8, RZ, 0xc0, !PT ;  /* 0xfffffff8080c7812 */ /* 0x000fe200078ec0ff */
[----:B------:R-:W-:Y:S01]  /*1c50*/  IMAD R6, R15, R62, RZ ;  /* 0x0000003e0f067224 */ /* 0x000fe200078e02ff */
[----:B------:R-:W-:Y:S01]  /*1c60*/  SHF.R.S32.HI R15, RZ, 0x1f, R14 ;  /* 0x0000001fff0f7819 */ /* 0x000fe2000001140e */
[----:B------:R-:W-:Y:S01]  /*1c70*/  IMAD.IADD R66, R17, 0x1, -R66 ;  /* 0x0000000111427824 */ /* 0x000fe200078e0a42 */
[----:B------:R-:W-:Y:S01]  /*1c80*/  LEA.HI R2, R2, R55, RZ, 0x6 ;  /* 0x0000003702027211 */ /* 0x000fe200078f30ff */
[----:B------:R-:W-:-:S02]  /*1c90*/  IMAD.SHL.U32 R17, R180, 0x40, RZ ;  /* 0x00000040b4117824 */ /* 0x000fc400078e00ff */
[----:B------:R-:W-:Y:S02]  /*1ca0*/  IMAD.IADD R12, R13, 0x1, -R12 ;  /* 0x000000010d0c7824 */ /* 0x000fe400078e0a0c */
[----:B------:R-:W-:Y:S02]  /*1cb0*/  IMAD.X R27, R15, 0x1, R9, P1 ;  /* 0x000000010f1b7824 */ /* 0x000fe400008e0609 */
[----:B------:R-:W-:Y:S01]  /*1cc0*/  IMAD.SHL.U32 R168, R2, 0x8, RZ ;  /* 0x0000000802a87824 */ /* 0x000fe200078e00ff */
[----:B------:R-:W-:Y:S01]  /*1cd0*/  LOP3.LUT R17, R17, 0x1c0, RZ, 0xc0, !PT ;  /* 0x000001c011117812 */ /* 0x000fe200078ec0ff */
[----:B------:R-:W-:Y:S02]  /*1ce0*/  IMAD.SHL.U32 R2, R12, 0x40, RZ ;  /* 0x000000400c027824 */ /* 0x000fe400078e00ff */
[C---:B------:R-:W-:Y:S02]  /*1cf0*/  IMAD R6, R7.reuse, R63, R6 ;  /* 0x0000003f07067224 */ /* 0x040fe400078e0206 */
[----:B------:R-:W-:Y:S01]  /*1d00*/  IMAD.WIDE.U32 R26, R7, R62, R26 ;  /* 0x0000003e071a7225 */ /* 0x000fe200078e001a */
[----:B-1----:R-:W-:-:S02]  /*1d10*/  LOP3.LUT R18, R17, 0x38, R14, 0xf8, !PT ;  /* 0x0000003811127812 */ /* 0x002fc400078ef80e */
[----:B------:R-:W-:Y:S01]  /*1d20*/  LOP3.LUT R2, R2, 0x1c0, RZ, 0xc0, !PT ;  /* 0x000001c002027812 */ /* 0x000fe200078ec0ff */
[----:B------:R-:W-:Y:S01]  /*1d30*/  IMAD.SHL.U32 R7, R66, 0x8, RZ ;  /* 0x0000000842077824 */ /* 0x000fe200078e00ff */
[----:B------:R-:W-:Y:S02]  /*1d40*/  SHF.R.U32.HI R17, RZ, 0x3, R17 ;  /* 0x00000003ff117819 */ /* 0x000fe40000011611 */
[----:B------:R-:W-:Y:S02]  /*1d50*/  LOP3.LUT P3, RZ, R12, 0x4, RZ, 0xc0, !PT ;  /* 0x000000040cff7812 */ /* 0x000fe4000786c0ff */
[----:B------:R-:W-:Y:S02]  /*1d60*/  LOP3.LUT R7, R2, 0x8, R7, 0xf8, !PT ;  /* 0x0000000802077812 */ /* 0x000fe400078ef807 */
[----:B------:R-:W-:Y:S02]  /*1d70*/  LOP3.LUT R17, R18, R17, RZ, 0x3c, !PT ;  /* 0x0000001112117212 */ /* 0x000fe400078e3cff */
[----:B------:R-:W-:-:S02]  /*1d80*/  SHF.R.U32.HI R2, RZ, 0x3, R2 ;  /* 0x00000003ff027819 */ /* 0x000fc40000011602 */
[----:B------:R-:W-:Y:S02]  /*1d90*/  LOP3.LUT P2, RZ, R12, 0x2, RZ, 0xc0, !PT ;  /* 0x000000020cff7812 */ /* 0x000fe4000784c0ff */
[----:B------:R-:W-:Y:S01]  /*1da0*/  LOP3.LUT R47, R7, R2, RZ, 0x3c, !PT ;  /* 0x00000002072f7212 */ /* 0x000fe200078e3cff */
[----:B------:R-:W-:Y:S01]  /*1db0*/  IMAD.IADD R27, R27, 0x1, R6 ;  /* 0x000000011b1b7824 */ /* 0x000fe200078e0206 */
[----:B------:R-:W-:Y:S02]  /*1dc0*/  SHF.R.S32.HI R71, RZ, 0x1f, R242 ;  /* 0x0000001fff477819 */ /* 0x000fe400000114f2 */
[----:B------:R-:W-:Y:S01]  /*1dd0*/  SHF.R.S32.HI R9, RZ, 0x1f, R241 ;  /* 0x0000001fff097819 */ /* 0x000fe200000114f1 */
[----:B------:R-:W-:Y:S01]  /*1de0*/  IMAD R176, R25, R4, RZ ;  /* 0x0000000419b07224 */ /* 0x000fe200078e02ff */
[----:B------:R-:W-:-:S03]  /*1df0*/  SHF.R.S32.HI R181, RZ, 0x1f, R180 ;  /* 0x0000001fffb57819 */ /* 0x000fc600000114b4 */
[-C--:B------:R-:W-:Y:S02]  /*1e00*/  IMAD R176, R5, R24.reuse, R176 ;  /* 0x0000001805b07224 */ /* 0x080fe400078e02b0 */
[----:B------:R-:W-:-:S04]  /*1e10*/  IMAD.WIDE.U32 R24, R4, R24, R26 ;  /* 0x0000001804187225 */ /* 0x000fc800078e001a */
[----:B------:R-:W-:Y:S02]  /*1e20*/  IMAD.IADD R177, R25, 0x1, R176 ;  /* 0x0000000119b17824 */ /* 0x000fe400078e02b0 */
[----:B------:R-:W-:Y:S02]  /*1e30*/  IMAD.MOV.U32 R176, RZ, RZ, R24 ;  /* 0x000000ffffb07224 */ /* 0x000fe400078e0018 */
[----:B------:R-:W-:-:S04]  /*1e40*/  IMAD.WIDE R184, R243, 0x40, R180 ;  /* 0x00000040f3b87825 */ /* 0x000fc800078e02b4 */
[-C--:B------:R-:W-:Y:S02]  /*1e50*/  IMAD R173, R61, R180.reuse, RZ ;  /* 0x000000b43dad7224 */ /* 0x080fe400078e02ff */
[----:B------:R-:W-:Y:S02]  /*1e60*/  IMAD R179, R63, R180, RZ ;  /* 0x000000b43fb37224 */ /* 0x000fe400078e02ff */
[C---:B------:R-:W-:Y:S02]  /*1e70*/  IMAD R173, R181.reuse, R60, R173 ;  /* 0x0000003cb5ad7224 */ /* 0x040fe400078e02ad */
[-C--:B------:R-:W-:Y:S02]  /*1e80*/  IMAD R179, R181, R62.reuse, R179 ;  /* 0x0000003eb5b37224 */ /* 0x080fe400078e02b3 */
[----:B------:R-:W-:-:S04]  /*1e90*/  IMAD.WIDE.U32 R176, R180, R62, R176 ;  /* 0x0000003eb4b07225 */ /* 0x000fc800078e00b0 */
[----:B------:R-:W-:Y:S02]  /*1ea0*/  IMAD.SHL.U32 R8, R8, 0x40, RZ ;  /* 0x0000004008087824 */ /* 0x000fe400078e00ff */
[----:B------:R-:W-:Y:S02]  /*1eb0*/  IMAD.MOV.U32 R50, RZ, RZ, 0x10 ;  /* 0x00000010ff327424 */ /* 0x000fe400078e00ff */
[----:B------:R-:W-:Y:S02]  /*1ec0*/  IMAD.MOV.U32 R48, RZ, RZ, 0x20 ;  /* 0x00000020ff307424 */ /* 0x000fe400078e00ff */
[----:B------:R-:W-:Y:S01]  /*1ed0*/  IMAD.IADD R179, R177, 0x1, R179 ;  /* 0x00000001b1b37824 */ /* 0x000fe200078e02b3 */
[----:B------:R-:W-:Y:S01]  /*1ee0*/  LOP3.LUT R168, R17, 0xfffffe00, R168, 0xf8, !PT ;  /* 0xfffffe0011a87812 */ /* 0x000fe200078ef8a8 */
[----:B------:R-:W-:Y:S01]  /*1ef0*/  IMAD.SHL.U32 R236, R60, 0x10, RZ ;  /* 0x000000103cec7824 */ /* 0x000fe200078e00ff */
[----:B------:R-:W-:Y:S01]  /*1f00*/  LOP3.LUT R47, R47, 0xfffffe00, R8, 0xf8, !PT ;  /* 0xfffffe002f2f7812 */ /* 0x000fe200078ef808 */
[----:B------:R-:W-:Y:S01]  /*1f10*/  IMAD.SHL.U32 R234, R62, 0x10, RZ ;  /* 0x000000103eea7824 */ /* 0x000fe200078e00ff */
[----:B------:R-:W-:Y:S01]  /*1f20*/  SHF.L.U64.HI R237, R60, 0x4, R61 ;  /* 0x000000043ced7819 */ /* 0x000fe2000001023d */
[----:B------:R-:W-:Y:S01]  /*1f30*/  IMAD.SHL.U32 R164, R65, 0x4, RZ ;  /* 0x0000000441a47824 */ /* 0x000fe200078e00ff */
[----:B------:R-:W-:-:S02]  /*1f40*/  SHF.L.U64.HI R235, R62, 0x4, R63 ;  /* 0x000000043eeb7819 */ /* 0x000fc4000001023f */
[----:B------:R-:W-:Y:S02]  /*1f50*/  SEL R50, R50, 0xfffffff0, !P2 ;  /* 0xfffffff032327807 */ /* 0x000fe40005000000 */
[----:B------:R-:W-:Y:S01]  /*1f60*/  SEL R48, R48, 0xffffffe0, !P3 ;  /* 0xffffffe030307807 */ /* 0x000fe20005800000 */
[----:B--2---:R-:W-:-:S04]  /*1f70*/  @P0 IMAD.WIDE.U32 R18, R190, R246, RZ ;  /* 0x000000f6be120225 */ /* 0x004fc800078e00ff */
[----:B------:R-:W-:Y:S02]  /*1f80*/  @P0 IMAD.MOV.U32 R2, RZ, RZ, R18 ;  /* 0x000000ffff020224 */ /* 0x000fe400078e0012 */
[----:B---3--:R-:W-:-:S04]  /*1f90*/  @!P0 IMAD.WIDE.U32 R12, R22, R242, RZ ;  /* 0x000000f2160c8225 */ /* 0x008fc800078e00ff */
[----:B------:R-:W-:Y:S02]  /*1fa0*/  @!P0 IMAD.MOV.U32 R2, RZ, RZ, R12 ;  /* 0x000000ffff028224 */ /* 0x000fe400078e000c */
[----:B------:R-:W-:Y:S02]  /*1fb0*/  @!P0 IMAD R6, R23, R242, RZ ;  /* 0x000000f217068224 */ /* 0x000fe400078e02ff */
[----:B------:R-:W-:Y:S01]  /*1fc0*/  @P0 IMAD R7, R191, R246, RZ ;  /* 0x000000f6bf070224 */ /* 0x000fe200078e02ff */
[----:B------:R-:W-:Y:S01]  /*1fd0*/  IADD3 R12, P1, R14, R2, RZ ;  /* 0x000000020e0c7210 */ /* 0x000fe20007f3e0ff */
[----:B------:R-:W-:Y:S02]  /*1fe0*/  @!P0 IMAD R6, R22, R71, R6 ;  /* 0x0000004716068224 */ /* 0x000fe400078e0206 */
[----:B------:R-:W-:Y:S01]  /*1ff0*/  IMAD R2, R11, R241, RZ ;  /* 0x000000f10b027224 */ /* 0x000fe200078e02ff */
[----:B------:R-:W-:Y:S01]  /*2000*/  IADD3 R11, R14, 0x40, RZ ;  /* 0x000000400e0b7810 */ /* 0x000fe20007ffe0ff */
[----:B------:R-:W-:-:S02]  /*2010*/  @P0 IMAD.IADD R7, R19, 0x1, R7 ;  /* 0x0000000113070824 */ /* 0x000fc400078e0207 */
[----:B------:R-:W-:Y:S01]  /*2020*/  @!P0 IMAD.IADD R7, R13, 0x1, R6 ;  /* 0x000000010d078824 */ /* 0x000fe200078e0206 */
[----:B----4-:R-:W-:-:S03]  /*2030*/  ISETP.GE.AND P0, PT, R11, R167, PT ;  /* 0x000000a70b00720c */ /* 0x010fc60003f06270 */
[----:B------:R-:W-:Y:S01]  /*2040*/  IMAD.X R13, R15, 0x1, R7, P1 ;  /* 0x000000010f0d7824 */ /* 0x000fe200008e0607 */
[----:B------:R-:W-:Y:S01]  /*2050*/  SEL R6, RZ, 0xffffffff, P0 ;  /* 0xffffffffff067807 */ /* 0x000fe20000000000 */
[----:B------:R-:W-:Y:S01]  /*2060*/  IMAD R2, R10, R9, R2 ;  /* 0x000000090a027224 */ /* 0x000fe200078e0202 */
[CC--:B------:R-:W-:Y:S01]  /*2070*/  ISETP.GE.AND P1, PT, R14.reuse, R167.reuse, PT ;  /* 0x000000a70e00720c */ /* 0x0c0fe20003f26270 */
[----:B------:R-:W-:Y:S01]  /*2080*/  IMAD.WIDE.U32 R12, R241, R10, R12 ;  /* 0x0000000af10c7225 */ /* 0x000fe200078e000c */
[C---:B------:R-:W-:Y:S02]  /*2090*/  IADD3 R10, R14.reuse, 0x80, RZ ;  /* 0x000000800e0a7810 */ /* 0x040fe40007ffe0ff */
[----:B------:R-:W-:Y:S01]  /*20a0*/  IADD3 R9, R14, 0xc0, RZ ;  /* 0x000000c00e097810 */ /* 0x000fe20007ffe0ff */
[----:B------:R-:W-:Y:S01]  /*20b0*/  IMAD.SHL.U32 R6, R6, 0x2, RZ ;  /* 0x0000000206067824 */ /* 0x000fe200078e00ff */
[----:B------:R-:W-:Y:S02]  /*20c0*/  SEL R7, RZ, 0x1, P1 ;  /* 0x00000001ff077807 */ /* 0x000fe40000800000 */
[----:B------:R-:W-:-:S02]  /*20d0*/  ISETP.GE.AND P1, PT, R10, R167, PT ;  /* 0x000000a70a00720c */ /* 0x000fc40003f26270 */
[----:B------:R-:W-:Y:S01]  /*20e0*/  ISETP.GE.AND P0, PT, R9, R167, PT ;  /* 0x000000a70900720c */ /* 0x000fe20003f06270 */
[----:B------:R-:W-:Y:S01]  /*20f0*/  IMAD.IADD R13, R13, 0x1, R2 ;  /* 0x000000010d0d7824 */ /* 0x000fe200078e0202 */
[----:B------:R-:W-:Y:S02]  /*2100*/  LOP3.LUT R2, R6, 0x2, R7, 0xe2, !PT ;  /* 0x0000000206027812 */ /* 0x000fe400078ee207 */
[----:B------:R-:W-:Y:S02]  /*2110*/  SEL R7, RZ, 0x4, P1 ;  /* 0x00000004ff077807 */ /* 0x000fe40000800000 */
[----:B------:R-:W-:-:S04]  /*2120*/  SEL R166, RZ, 0x8, P0 ;  /* 0x00000008ffa67807 */ /* 0x000fc80000000000 */
[----:B------:R-:W-:Y:S02]  /*2130*/  LOP3.LUT R166, R166, R2, R7, 0xfe, !PT ;  /* 0x00000002a6a67212 */ /* 0x000fe400078efe07 */
[----:B------:R-:W-:-:S04]  /*2140*/  SHF.R.S32.HI R7, RZ, 0x1f, R96 ;  /* 0x0000001fff077819 */ /* 0x000fc80000011460 */
[----:B------:R-:W-:-:S04]  /*2150*/  LEA.HI R94, R7, R96, RZ, 0x6 ;  /* 0x00000060075e7211 */ /* 0x000fc800078f30ff */
[----:B------:R-:W-:Y:S02]  /*2160*/  SHF.R.S32.HI R94, RZ, 0x6, R94 ;  /* 0x00000006ff5e7819 */ /* 0x000fe4000001145e */
[----:B------:R-:W-:Y:S02]  /*2170*/  IADD3 R170, P0, R14, R0, RZ ;  /* 0x000000000eaa7210 */ /* 0x000fe40007f1e0ff */
[----:B------:R-:W-:Y:S01]  /*2180*/  IMNMX R94, RZ, R94, !PT ;  /* 0x0000005eff5e7217 */ /* 0x000fe20007800200 */
[----:B------:R-:W-:-:S03]  /*2190*/  @!P4 IMAD.MOV.U32 R16, RZ, RZ, RZ ;  /* 0x000000ffff10c224 */ /* 0x000fc600078e00ff */
[----:B------:R-:W-:Y:S01]  /*21a0*/  ISETP.GT.AND P4, PT, R165, R94, PT ;  /* 0x0000005ea500720c */ /* 0x000fe20003f84270 */
[----:B------:R-:W-:Y:S02]  /*21b0*/  IMAD.X R171, R15, 0x1, R3, P0 ;  /* 0x000000010fab7824 */ /* 0x000fe400000e0603 */
[----:B------:R-:W-:Y:S02]  /*21c0*/  IMAD R187, R185, R190, RZ ;  /* 0x000000beb9bb7224 */ /* 0x000fe400078e02ff */
[----:B------:R-:W-:Y:S01]  /*21d0*/  IMAD.WIDE.U32 R170, R180, R60, R170 ;  /* 0x0000003cb4aa7225 */ /* 0x000fe200078e00aa */
[----:B------:R-:W-:-:S03]  /*21e0*/  LEA R188, P0, R176, R182, 0x1 ;  /* 0x000000b6b0bc7211 */ /* 0x000fc600078008ff */
[----:B------:R-:W-:Y:S01]  /*21f0*/  IMAD R187, R184, R191, R187 ;  /* 0x000000bfb8bb7224 */ /* 0x000fe200078e02bb */
[----:B------:R-:W-:Y:S01]  /*2200*/  LEA R238, P1, R170, R174, 0x1 ;  /* 0x000000aeaaee7211 */ /* 0x000fe200078208ff */
[----:B------:R-:W-:Y:S02]  /*2210*/  IMAD.IADD R173, R171, 0x1, R173 ;  /* 0x00000001abad7824 */ /* 0x000fe400078e02ad */
[----:B------:R-:W-:Y:S01]  /*2220*/  IMAD.WIDE.U32 R184, R184, R190, R12 ;  /* 0x000000beb8b87225 */ /* 0x000fe200078e000c */
[----:B------:R-:W-:Y:S02]  /*2230*/  LEA.HI.X R189, R176, R183, R179, 0x1, P0 ;  /* 0x000000b7b0bd7211 */ /* 0x000fe400000f0cb3 */
[----:B------:R-:W-:Y:S01]  /*2240*/  LEA.HI.X R239, R170, R175, R173, 0x1, P1 ;  /* 0x000000afaaef7211 */ /* 0x000fe200008f0cad */
[----:B------:R-:W-:Y:S01]  /*2250*/  IMAD.IADD R187, R185, 0x1, R187 ;  /* 0x00000001b9bb7824 */ /* 0x000fe200078e02bb */
[----:B------:R-:W-:Y:S05]  /*2260*/  @!P4 BRA `(.L_x_815) ;  /* 0x0000c0e00000c947 */ /* 0x000fea0003800000 */
[----:B------:R-:W2:Y:S04]  /*2270*/  LD.E.64 R32, [R20.64+0x120] ;  /* 0x0001200614207980 */ /* 0x000ea8000c101b00 */
[----:B------:R-:W3:Y:S04]  /*2280*/  LD.E.64 R18, [R20.64+0x118] ;  /* 0x0001180614127980 */ /* 0x000ee8000c101b00 */
[----:B------:R-:W4:Y:S04]  /*2290*/  LD.E.64 R196, [R20.64+0x130] ;  /* 0x0001300614c47980 */ /* 0x000f28000c101b00 */
[----:B------:R-:W4:Y:S04]  /*22a0*/  LD.E.64 R198, [R20.64+0x128] ;  /* 0x0001280614c67980 */ /* 0x000f28000c101b00 */
[----:B------:R-:W4:Y:S04]  /*22b0*/  LD.E.64 R28, [R20.64+0x140] ;  /* 0x00014006141c7980 */ /* 0x000f28000c101b00 */
[----:B------:R-:W4:Y:S04]  /*22c0*/  LD.E.64 R26, [R20.64+0x138] ;  /* 0x00013806141a7980 */ /* 0x000f28000c101b00 */
[----:B------:R-:W4:Y:S04]  /*22d0*/  LD.E R8, [R20.64+0xd0] ;  /* 0x0000d00614087980 */ /* 0x000f28000c101900 */
[----:B------:R-:W4:Y:S04]  /*22e0*/  LD.E.64 R24, [R20.64+0x108] ;  /* 0x0001080614187980 */ /* 0x000f28000c101b00 */
[----:B------:R-:W4:Y:S04]  /*22f0*/  LD.E.64 R22, [R20.64+0x110] ;  /* 0x0001100614167980 */ /* 0x000f28000c101b00 */
[----:B------:R-:W4:Y:S04]  /*2300*/  LD.E.64 R12, [R20.64+0x150] ;  /* 0x00015006140c7980 */ /* 0x000f28000c101b00 */
[----:B------:R-:W4:Y:S01]  /*2310*/  LD.E.64 R6, [R20.64+0x148] ;  /* 0x0001480614067980 */ /* 0x000f22000c101b00 */
[----:B------:R-:W-:Y:S01]  /*2320*/  IMAD.WIDE.U32 R194, R62, 0x60, RZ ;  /* 0x000000603ec27825 */ /* 0x000fe200078e00ff */
[----:B------:R-:W-:-:S02]  /*2330*/  LOP3.LUT R158, R166, 0xffff, RZ, 0xc0, !PT ;  /* 0x0000ffffa69e7812 */ /* 0x000fc400078ec0ff */
[C---:B------:R-:W-:Y:S01]  /*2340*/  SHF.L.U64.HI R73, R62.reuse, 0x5, R63 ;  /* 0x000000053e497819 */ /* 0x040fe2000001023f */
[----:B------:R-:W-:Y:S01]  /*2350*/  IMAD.SHL.U32 R72, R62, 0x20, RZ ;  /* 0x000000203e487824 */ /* 0x000fe200078e00ff */
[----:B------:R-:W-:Y:S01]  /*2360*/  LOP3.LUT R162, R158, 0x1, RZ, 0xc0, !PT ;  /* 0x000000019ea27812 */ /* 0x000fe200078ec0ff */
[----:B------:R-:W-:Y:S01]  /*2370*/  IMAD.SHL.U32 R92, R60, 0x20, RZ ;  /* 0x000000203c5c7824 */ /* 0x000fe200078e00ff */
[C---:B------:R-:W-:Y:S01]  /*2380*/  LOP3.LUT R161, R158.reuse, 0x2, RZ, 0xc0, !PT ;  /* 0x000000029ea17812 */ /* 0x040fe200078ec0ff */
[----:B------:R-:W-:Y:S01]  /*2390*/  IMAD.MOV.U32 R133, RZ, RZ, R239 ;  /* 0x000000ffff857224 */ /* 0x000fe200078e00ef */
[----:B------:R-:W-:Y:S01]  /*23a0*/  LOP3.LUT R160, R158, 0x4, RZ, 0xc0, !PT ;  /* 0x000000049ea07812 */ /* 0x000fe200078ec0ff */
[----:B------:R-:W-:Y:S01]  /*23b0*/  IMAD.MOV.U32 R134, RZ, RZ, R188 ;  /* 0x000000ffff867224 */ /* 0x000fe200078e00bc */
[----:B------:R-:W-:Y:S01]  /*23c0*/  SHF.L.U64.HI R73, R72, 0x1, R73 ;  /* 0x0000000148497819 */ /* 0x000fe20000010249 */
[----:B------:R-:W-:Y:S01]  /*23d0*/  IMAD.MOV.U32 R135, RZ, RZ, R189 ;  /* 0x000000ffff877224 */ /* 0x000fe200078e00bd */
[----:B------:R-:W-:Y:S01]  /*23e0*/  IADD3 R69, R180, 0x10, RZ ;  /* 0x00000010b4457810 */ /* 0x000fe20007ffe0ff */
[----:B------:R-:W-:Y:S01]  /*23f0*/  IMAD.SHL.U32 R72, R72, 0x2, RZ ;  /* 0x0000000248487824 */ /* 0x000fe200078e00ff */
[----:B------:R-:W-:-:S02]  /*2400*/  IADD3 R68, R180, 0x20, RZ ;  /* 0x00000020b4447810 */ /* 0x000fc40007ffe0ff */
[----:B------:R-:W-:Y:S02]  /*2410*/  IADD3 R67, R180, 0x30, RZ ;  /* 0x00000030b4437810 */ /* 0x000fe40007ffe0ff */
[----:B------:R-:W-:Y:S02]  /*2420*/  SHF.L.U64.HI R93, R60, 0x5, R61 ;  /* 0x000000053c5d7819 */ /* 0x000fe4000001023d */
[----:B------:R-:W-:Y:S02]  /*2430*/  MOV R132, R238 ;  /* 0x000000ee00847202 */ /* 0x000fe40000000f00 */
[----:B------:R-:W-:Y:S01]  /*2440*/  LOP3.LUT R158, R158, 0x8, RZ, 0xc0, !PT ;  /* 0x000000089e9e7812 */ /* 0x000fe200078ec0ff */
[-C--:B--2---:R-:W-:Y:S02]  /*2450*/  IMAD R2, R33, R242.reuse, RZ ;  /* 0x000000f221027224 */ /* 0x084fe400078e02ff */
[----:B---3--:R-:W-:Y:S01]  /*2460*/  IMAD R0, R19, R242, RZ ;  /* 0x000000f213007224 */ /* 0x008fe200078e02ff */
[----:B------:R-:W-:Y:S01]  /*2470*/  LEA R19, R165, 0xffffffc0, 0x6 ;  /* 0xffffffc0a5137811 */ /* 0x000fe200078e30ff */
[----:B------:R-:W-:-:S02]  /*2480*/  IMAD R2, R32, R71, R2 ;  /* 0x0000004720027224 */ /* 0x000fc400078e0202 */
[----:B------:R-:W-:Y:S01]  /*2490*/  IMAD.WIDE.U32 R32, R242, R32, R14 ;  /* 0x00000020f2207225 */ /* 0x000fe200078e000e */
[C---:B----4-:R-:W-:Y:S02]  /*24a0*/  SHF.L.U64.HI R120, R196.reuse, 0x5, R197 ;  /* 0x00000005c4787819 */ /* 0x050fe400000102c5 */
[----:B------:R-:W-:Y:S01]  /*24b0*/  SHF.L.U32 R121, R196, 0x5, RZ ;  /* 0x00000005c4797819 */ /* 0x000fe200000006ff */
[----:B------:R-:W-:Y:S01]  /*24c0*/  IMAD.WIDE.U32 R30, R242, R18, R14 ;  /* 0x00000012f21e7225 */ /* 0x000fe200078e000e */
[C-C-:B------:R-:W-:Y:S02]  /*24d0*/  SHF.L.U64.HI R95, R198.reuse, 0x4, R199.reuse ;  /* 0x00000004c65f7819 */ /* 0x140fe400000102c7 */
[----:B------:R-:W-:Y:S01]  /*24e0*/  SHF.L.U64.HI R105, R198, 0x5, R199 ;  /* 0x00000005c6697819 */ /* 0x000fe200000102c7 */
[----:B------:R-:W-:Y:S01]  /*24f0*/  IMAD R0, R18, R71, R0 ;  /* 0x0000004712007224 */ /* 0x000fe200078e0200 */
[----:B------:R-:W-:Y:S01]  /*2500*/  SHF.L.U64.HI R120, R121, 0x1, R120 ;  /* 0x0000000179787819 */ /* 0x000fe20000010278 */
[----:B------:R-:W-:Y:S01]  /*2510*/  IMAD.IADD R33, R33, 0x1, R2 ;  /* 0x0000000121217824 */ /* 0x000fe200078e0202 */
[----:B------:R-:W-:Y:S01]  /*2520*/  SHF.R.S32.HI R2, RZ, 0x1f, R19 ;  /* 0x0000001fff027819 */ /* 0x000fe20000011413 */
[----:B------:R-:W-:-:S02]  /*2530*/  IMAD R17, R197, R19, RZ ;  /* 0x00000013c5117224 */ /* 0x000fc400078e02ff */
[----:B------:R-:W-:Y:S02]  /*2540*/  IMAD R3, R199, R19, RZ ;  /* 0x00000013c7037224 */ /* 0x000fe400078e02ff */
[----:B------:R-:W-:Y:S01]  /*2550*/  IMAD.IADD R31, R31, 0x1, R0 ;  /* 0x000000011f1f7824 */ /* 0x000fe200078e0200 */
[----:B------:R-:W-:Y:S01]  /*2560*/  LEA.HI R157, R8, R8, RZ, 0x1 ;  /* 0x00000008089d7211 */ /* 0x000fe200078f08ff */
[----:B------:R-:W-:Y:S02]  /*2570*/  IMAD R17, R196, R2, R17 ;  /* 0x00000002c4117224 */ /* 0x000fe400078e0211 */
[----:B------:R-:W-:Y:S01]  /*2580*/  IMAD.WIDE.U32 R32, R19, R196, R32 ;  /* 0x000000c413207225 */ /* 0x000fe200078e0020 */
[----:B------:R-:W-:-:S03]  /*2590*/  SHF.R.S32.HI R157, RZ, 0x1, R157 ;  /* 0x00000001ff9d7819 */ /* 0x000fc6000001149d */
[C---:B------:R-:W-:Y:S01]  /*25a0*/  IMAD R3, R198.reuse, R2, R3 ;  /* 0x00000002c6037224 */ /* 0x040fe200078e0203 */
[----:B------:R-:W-:Y:S01]  /*25b0*/  SHF.L.U32 R163, R157, 0x4, RZ ;  /* 0x000000049da37819 */ /* 0x000fe200000006ff */
[----:B------:R-:W-:-:S03]  /*25c0*/  IMAD.WIDE.U32 R30, R198, R19, R30 ;  /* 0x00000013c61e7225 */ /* 0x000fc600078e001e */
[----:B------:R-:W-:Y:S01]  /*25d0*/  IADD3 R156, R163, 0x40, RZ ;  /* 0x00000040a39c7810 */ /* 0x000fe20007ffe0ff */
[----:B------:R-:W-:Y:S01]  /*25e0*/  IMAD.IADD R33, R33, 0x1, R17 ;  /* 0x0000000121217824 */ /* 0x000fe200078e0211 */
[----:B------:R-:W-:Y:S01]  /*25f0*/  SHF.R.S32.HI R17, RZ, 0x1f, R96 ;  /* 0x0000001fff117819 */ /* 0x000fe20000011460 */
[----:B------:R-:W-:Y:S01]  /*2600*/  IMAD.IADD R31, R31, 0x1, R3 ;  /* 0x000000011f1f7824 */ /* 0x000fe200078e0203 */
[----:B------:R-:W-:Y:S01]  /*2610*/  IADD3 R3, P0, -R96, R180, RZ ;  /* 0x000000b460037210 */ /* 0x000fe20007f1e1ff */
[-C--:B------:R-:W-:Y:S01]  /*2620*/  IMAD R2, R29, R4.reuse, RZ ;  /* 0x000000041d027224 */ /* 0x080fe200078e02ff */
[----:B------:R-:W-:Y:S01]  /*2630*/  IADD3 R155, R163, 0x80, RZ ;  /* 0x00000080a39b7810 */ /* 0x000fe20007ffe0ff */
[-C--:B------:R-:W-:Y:S01]  /*2640*/  IMAD R0, R27, R4.reuse, RZ ;  /* 0x000000041b007224 */ /* 0x080fe200078e02ff */
[C---:B------:R-:W-:Y:S01]  /*2650*/  IADD3 R153, R163.reuse, 0xc0, RZ ;  /* 0x000000c0a3997810 */ /* 0x040fe20007ffe0ff */
[-C--:B------:R-:W-:Y:S01]  /*2660*/  IMAD R2, R28, R5.reuse, R2 ;  /* 0x000000051c027224 */ /* 0x080fe200078e0202 */
[----:B------:R-:W-:Y:S01]  /*2670*/  SHF.R.S32.HI R147, RZ, 0x1f, R163 ;  /* 0x0000001fff937819 */ /* 0x000fe200000114a3 */
[----:B------:R-:W-:Y:S01]  /*2680*/  IMAD R0, R26, R5, R0 ;  /* 0x000000051a007224 */ /* 0x000fe200078e0200 */
[----:B------:R-:W-:Y:S01]  /*2690*/  IADD3 R150, R163, R153, RZ ;  /* 0x00000099a3967210 */ /* 0x000fe20007ffe0ff */
[----:B------:R-:W-:Y:S01]  /*26a0*/  IMAD.WIDE.U32 R28, R28, R4, R32 ;  /* 0x000000041c1c7225 */ /* 0x000fe200078e0020 */
[----:B------:R-:W-:-:S02]  /*26b0*/  SHF.R.S32.HI R145, RZ, 0x1f, R156 ;  /* 0x0000001fff917819 */ /* 0x000fc4000001149c */
[----:B------:R-:W-:Y:S01]  /*26c0*/  SHF.R.S32.HI R143, RZ, 0x1f, R155 ;  /* 0x0000001fff8f7819 */ /* 0x000fe2000001149b */
[----:B------:R-:W-:Y:S01]  /*26d0*/  IMAD.WIDE.U32 R26, R26, R4, R30 ;  /* 0x000000041a1a7225 */ /* 0x000fe200078e001e */
[----:B-----5:R-:W-:Y:S02]  /*26e0*/  IADD3 R4, R19, R16, RZ ;  /* 0x0000001013047210 */ /* 0x020fe40007ffe0ff */
[----:B------:R-:W-:Y:S01]  /*26f0*/  SHF.R.S32.HI R141, RZ, 0x1f, R153 ;  /* 0x0000001fff8d7819 */ /* 0x000fe20000011499 */
[----:B------:R-:W-:Y:S01]  /*2700*/  IMAD.X R17, R181, 0x1, ~R17, P0 ;  /* 0x00000001b5117824 */ /* 0x000fe200000e0e11 */
[----:B------:R-:W-:Y:S01]  /*2710*/  SHF.R.S32.HI R138, RZ, 0x1f, R150 ;  /* 0x0000001fff8a7819 */ /* 0x000fe20000011496 */
[----:B------:R-:W-:Y:S02]  /*2720*/  IMAD.IADD R29, R29, 0x1, R2 ;  /* 0x000000011d1d7824 */ /* 0x000fe400078e0202 */
[----:B------:R-:W-:Y:S02]  /*2730*/  IMAD.IADD R27, R27, 0x1, R0 ;  /* 0x000000011b1b7824 */ /* 0x000fe400078e0200 */
[----:B------:R-:W-:-:S02]  /*2740*/  IMAD R123, R17, R196, RZ ;  /* 0x000000c4117b7224 */ /* 0x000fc400078e02ff */
[----:B------:R-:W-:Y:S02]  /*2750*/  IMAD R127, R17, R198, RZ ;  /* 0x000000c6117f7224 */ /* 0x000fe400078e02ff */
[----:B------:R-:W-:Y:S02]  /*2760*/  IMAD R5, R180, R157, R164 ;  /* 0x0000009db4057224 */ /* 0x000fe400078e02a4 */
[-C--:B------:R-:W-:Y:S02]  /*2770*/  IMAD R123, R197, R3.reuse, R123 ;  /* 0x00000003c57b7224 */ /* 0x080fe400078e027b */
[-C--:B------:R-:W-:Y:S02]  /*2780*/  IMAD R127, R199, R3.reuse, R127 ;  /* 0x00000003c77f7224 */ /* 0x080fe400078e027f */
[----:B------:R-:W-:-:S04]  /*2790*/  IMAD.WIDE.U32 R16, R196, R3, R28 ;  /* 0x00000003c4107225 */ /* 0x000fc800078e001c */
[----:B------:R-:W-:Y:S01]  /*27a0*/  IMAD.WIDE.U32 R18, R198, R3, R26 ;  /* 0x00000003c6127225 */ /* 0x000fe200078e001a */
[----:B------:R-:W-:-:S03]  /*27b0*/  LEA R124, P1, R16, R22, 0x1 ;  /* 0x00000016107c7211 */ /* 0x000fc600078208ff */
[----:B------:R-:W-:Y:S01]  /*27c0*/  IMAD R4, R157, R4, RZ ;  /* 0x000000049d047224 */ /* 0x000fe200078e02ff */
[----:B------:R-:W-:Y:S01]  /*27d0*/  IADD3 R127, R19, R127, RZ ;  /* 0x0000007f137f7210 */ /* 0x000fe20007ffe0ff */
[----:B------:R-:W-:Y:S01]  /*27e0*/  IMAD.IADD R3, R164, 0x1, R5 ;  /* 0x00000001a4037824 */ /* 0x000fe200078e0205 */
[----:B------:R-:W-:Y:S01]  /*27f0*/  LEA R126, P0, R18, R24, 0x1 ;  /* 0x00000018127e7211 */ /* 0x000fe200078008ff */
[----:B------:R-:W-:Y:S01]  /*2800*/  IMAD.IADD R123, R17, 0x1, R123 ;  /* 0x00000001117b7824 */ /* 0x000fe200078e027b */
[----:B------:R-:W-:Y:S01]  /*2810*/  IADD3 R0, P3, R4, R5, RZ ;  /* 0x0000000504007210 */ /* 0x000fe20007f7e0ff */
[----:B------:R-:W-:Y:S01]  /*2820*/  IMAD.SHL.U32 R98, R198, 0x10, RZ ;  /* 0x00000010c6627824 */ /* 0x000fe200078e00ff */
[----:B------:R-:W-:Y:S01]  /*2830*/  IADD3 R131, P2, R4, R3, RZ ;  /* 0x0000000304837210 */ /* 0x000fe20007f5e0ff */
[----:B------:R-:W-:Y:S01]  /*2840*/  IMAD.SHL.U32 R108, R198, 0x20, RZ ;  /* 0x00000020c66c7824 */ /* 0x000fe200078e00ff */
[----:B------:R-:W-:Y:S01]  /*2850*/  SHF.R.S32.HI R2, RZ, 0x1f, R4 ;  /* 0x0000001fff027819 */ /* 0x000fe20000011404 */
[----:B------:R-:W-:Y:S01]  /*2860*/  IMAD.IADD R154, R163, 0x1, R156 ;  /* 0x00000001a39a7824 */ /* 0x000fe200078e029c */
[----:B------:R-:W-:Y:S01]  /*2870*/  LEA.HI.X R127, R18, R25, R127, 0x1, P0 ;  /* 0x00000019127f7211 */ /* 0x000fe200000f0c7f */
[----:B------:R-:W-:Y:S01]  /*2880*/  IMAD.SHL.U32 R18, R0, 0x2, RZ ;  /* 0x0000000200127824 */ /* 0x000fe200078e00ff */
[-C--:B------:R-:W-:Y:S01]  /*2890*/  LEA.HI.X.SX32 R5, R5, R2.reuse, 0x1, P3 ;  /* 0x0000000205057211 */ /* 0x080fe200018f0eff */
[----:B------:R-:W-:Y:S01]  /*28a0*/  IMAD.SHL.U32 R130, R131, 0x2, RZ ;  /* 0x0000000283827824 */ /* 0x000fe200078e00ff */
[----:B------:R-:W-:Y:S01]  /*28b0*/  LEA.HI.X.SX32 R2, R3, R2, 0x1, P2 ;  /* 0x0000000203027211 */ /* 0x000fe200010f0eff */
[----:B------:R-:W-:Y:S01]  /*28c0*/  IMAD R3, R63, 0x60, RZ ;  /* 0x000000603f037824 */ /* 0x000fe200078e02ff */
[----:B------:R-:W-:Y:S01]  /*28d0*/  LEA.HI.X R123, R16, R23, R123, 0x1, P1 ;  /* 0x00000017107b7211 */ /* 0x000fe200008f0c7b */
[----:B------:R-:W-:Y:S01]  /*28e0*/  IMAD.IADD R152, R163, 0x1, R155 ;  /* 0x00000001a3987824 */ /* 0x000fe200078e029b */
[----:B------:R-:W-:Y:S01]  /*28f0*/  SHF.L.U64.HI R0, R0, 0x1, R5 ;  /* 0x0000000100007819 */ /* 0x000fe20000010205 */
[----:B------:R-:W-:Y:S01]  /*2900*/  IMAD.SHL.U32 R119, R196, 0x10, RZ ;  /* 0x00000010c4777824 */ /* 0x000fe200078e00ff */
[----:B------:R-:W-:Y:S01]  /*2910*/  SHF.L.U64.HI R131, R131, 0x1, R2 ;  /* 0x0000000183837819 */ /* 0x000fe20000010202 */
[C---:B------:R-:W-:Y:S01]  /*2920*/  IMAD.SHL.U32 R159, R157.reuse, 0x20, RZ ;  /* 0x000000209d9f7824 */ /* 0x040fe200078e00ff */
[C---:B------:R-:W-:Y:S01]  /*2930*/  IADD3 R52, P1, R12.reuse, R18, RZ ;  /* 0x000000120c347210 */ /* 0x040fe20007f3e0ff */
[----:B------:R-:W-:Y:S01]  /*2940*/  IMAD R157, R157, 0x30, RZ ;  /* 0x000000309d9d7824 */ /* 0x000fe200078e02ff */
[-C--:B------:R-:W-:Y:S01]  /*2950*/  IADD3 R128, P3, R12, R130.reuse, RZ ;  /* 0x000000820c807210 */ /* 0x080fe20007f7e0ff */
[----:B------:R-:W-:Y:S01]  /*2960*/  IMAD.IADD R151, R163, 0x1, R154 ;  /* 0x00000001a3977824 */ /* 0x000fe200078e029a */
[C---:B------:R-:W-:Y:S01]  /*2970*/  IADD3 R130, P2, R6.reuse, R130, RZ ;  /* 0x0000008206827210 */ /* 0x040fe20007f5e0ff */
[C---:B------:R-:W-:Y:S01]  /*2980*/  IMAD.X R53, R13.reuse, 0x1, R0, P1 ;  /* 0x000000010d357824 */ /* 0x040fe200008e0600 */
[----:B------:R-:W-:Y:S01]  /*2990*/  IADD3 R18, P0, R6, R18, RZ ;  /* 0x0000001206127210 */ /* 0x000fe20007f1e0ff */
[--C-:B------:R-:W-:Y:S01]  /*29a0*/  IMAD.X R129, R13, 0x1, R131.reuse, P3 ;  /* 0x000000010d817824 */ /* 0x100fe200018e0683 */
[C---:B------:R-:W-:Y:S01]  /*29b0*/  IADD3 R87, P1, R236.reuse, 0x80, RZ ;  /* 0x00000080ec577810 */ /* 0x040fe20007f3e0ff */
[C---:B------:R-:W-:Y:S01]  /*29c0*/  IMAD.X R131, R7.reuse, 0x1, R131, P2 ;  /* 0x0000000107837824 */ /* 0x040fe200010e0683 */
[----:B------:R-:W-:Y:S01]  /*29d0*/  IADD3.X R19, R7, R0, RZ, P0, !PT ;  /* 0x0000000007137210 */ /* 0x000fe200007fe4ff */
[C---:B------:R-:W-:Y:S01]  /*29e0*/  IMAD.IADD R149, R163.reuse, 0x1, R152 ;  /* 0x00000001a3957824 */ /* 0x040fe200078e0298 */
[C---:B------:R-:W-:Y:S01]  /*29f0*/  IADD3 R91, P2, R236.reuse, 0x40, RZ ;  /* 0x00000040ec5b7810 */ /* 0x040fe20007f5e0ff */
[--C-:B------:R-:W-:Y:S01]  /*2a00*/  IMAD.X R86, RZ, RZ, R237.reuse, P1 ;  /* 0x000000ffff567224 */ /* 0x100fe200008e06ed */
[----:B------:R-:W-:Y:S01]  /*2a10*/  IADD3 R81, P0, R236, 0xc0, RZ ;  /* 0x000000c0ec517810 */ /* 0x000fe20007f1e0ff */
[----:B------:R-:W-:Y:S01]  /*2a20*/  IMAD.IADD R148, R163, 0x1, R150 ;  /* 0x00000001a3947824 */ /* 0x000fe200078e0296 */
[-C--:B------:R-:W-:Y:S01]  /*2a30*/  IADD3 R85, P1, R87, R236.reuse, RZ ;  /* 0x000000ec57557210 */ /* 0x080fe20007f3e0ff */
[--C-:B------:R-:W-:Y:S01]  /*2a40*/  IMAD.X R90, RZ, RZ, R237.reuse, P2 ;  /* 0x000000ffff5a7224 */ /* 0x100fe200010e06ed */
[-C--:B------:R-:W-:Y:S01]  /*2a50*/  IADD3 R89, P2, R91, R236.reuse, RZ ;  /* 0x000000ec5b597210 */ /* 0x080fe20007f5e0ff */
[--C-:B------:R-:W-:Y:S01]  /*2a60*/  IMAD.X R80, RZ, RZ, R237.reuse, P0 ;  /* 0x000000ffff507224 */ /* 0x100fe200000e06ed */
[-C--:B------:R-:W-:Y:S01]  /*2a70*/  IADD3 R79, P0, R81, R236.reuse, RZ ;  /* 0x000000ec514f7210 */ /* 0x080fe20007f1e0ff */
[--C-:B------:R-:W-:Y:S01]  /*2a80*/  IMAD.X R84, R86, 0x1, R237.reuse, P1 ;  /* 0x0000000156547824 */ /* 0x100fe200008e06ed */
[-C--:B------:R-:W-:Y:S01]  /*2a90*/  IADD3 R83, P4, R89, R236.reuse, RZ ;  /* 0x000000ec59537210 */ /* 0x080fe20007f9e0ff */
[----:B------:R-:W-:Y:S01]  /*2aa0*/  IMAD.X R88, R90, 0x1, R237, P2 ;  /* 0x000000015a587824 */ /* 0x000fe200010e06ed */
[----:B------:R-:W-:Y:S01]  /*2ab0*/  IADD3.X R78, R80, R237, RZ, P0, !PT ;  /* 0x000000ed504e7210 */ /* 0x000fe200007fe4ff */
[----:B------:R-:W-:Y:S01]  /*2ac0*/  IMAD.MOV.U32 R12, RZ, RZ, R165 ;  /* 0x000000ffff0c7224 */ /* 0x000fe200078e00a5 */
[----:B------:R-:W-:Y:S01]  /*2ad0*/  IADD3 R97, P5, R98, 0x40, RZ ;  /* 0x0000004062617810 */ /* 0x000fe20007fbe0ff */
[----:B------:R-:W-:Y:S01]  /*2ae0*/  IMAD.X R82, R88, 0x1, R237, P4 ;  /* 0x0000000158527824 */ /* 0x000fe200020e06ed */
[C---:B------:R-:W-:Y:S01]  /*2af0*/  IADD3 R101, P1, R98.reuse, 0x80, RZ ;  /* 0x0000008062657810 */ /* 0x040fe20007f3e0ff */
[----:B------:R-:W-:Y:S01]  /*2b00*/  IMAD.SHL.U32 R121, R121, 0x2, RZ ;  /* 0x0000000279797824 */ /* 0x000fe200078e00ff */
[----:B------:R-:W-:Y:S01]  /*2b10*/  IADD3 R109, P0, R98, 0xc0, RZ ;  /* 0x000000c0626d7810 */ /* 0x000fe20007f1e0ff */
[--C-:B------:R-:W-:Y:S01]  /*2b20*/  IMAD.X R100, RZ, RZ, R95.reuse, P5 ;  /* 0x000000ffff647224 */ /* 0x100fe200028e065f */
[-C--:B------:R-:W-:Y:S01]  /*2b30*/  IADD3 R77, P3, R85, R236.reuse, RZ ;  /* 0x000000ec554d7210 */ /* 0x080fe20007f7e0ff */
[--C-:B------:R-:W-:Y:S01]  /*2b40*/  IMAD.X R104, RZ, RZ, R95.reuse, P1 ;  /* 0x000000ffff687224 */ /* 0x100fe200008e065f */
[----:B------:R-:W-:Y:S01]  /*2b50*/  IADD3 R75, P2, R79, R236, RZ ;  /* 0x000000ec4f4b7210 */ /* 0x000fe20007f5e0ff */
[----:B------:R-:W-:Y:S01]  /*2b60*/  IMAD.X R112, RZ, RZ, R95, P0 ;  /* 0x000000ffff707224 */ /* 0x000fe200000e065f */
[----:B------:R-:W-:Y:S01]  /*2b70*/  IADD3 R70, R195, R3, RZ ;  /* 0x00000003c3467210 */ /* 0x000fe20007ffe0ff */
[----:B------:R-:W-:Y:S01]  /*2b80*/  IMAD R3, R197, 0x60, RZ ;  /* 0x00000060c5037824 */ /* 0x000fe200078e02ff */
[----:B------:R-:W-:Y:S01]  /*2b90*/  IADD3.X R76, R84, R237, RZ, P3, !PT ;  /* 0x000000ed544c7210 */ /* 0x000fe20001ffe4ff */
[----:B------:R-:W-:Y:S01]  /*2ba0*/  IMAD.X R74, R78, 0x1, R237, P2 ;  /* 0x000000014e4a7824 */ /* 0x000fe200010e06ed */
[C---:B------:R-:W-:Y:S01]  /*2bb0*/  SHF.L.U64.HI R0, R196.reuse, 0x4, R197 ;  /* 0x00000004c4007819 */ /* 0x040fe200000102c5 */
[----:B------:R-:W-:Y:S01]  /*2bc0*/  IMAD.WIDE.U32 R196, R196, 0x60, RZ ;  /* 0x00000060c4c47825 */ /* 0x000fe200078e00ff */
[----:B------:R-:W-:-:S02]  /*2bd0*/  IADD3 R102, P5, R97, R98, RZ ;  /* 0x0000006261667210 */ /* 0x000fc40007fbe0ff */
[----:B------:R-:W-:Y:S01]  /*2be0*/  IADD3 R106, P4, R101, R98, RZ ;  /* 0x00000062656a7210 */ /* 0x000fe20007f9e0ff */
[----:B------:R-:W-:Y:S01]  /*2bf0*/  IMAD.IADD R122, R197, 0x1, R3 ;  /* 0x00000001c57a7824 */ /* 0x000fe200078e0203 */
[----:B------:R-:W-:Y:S01]  /*2c00*/  IADD3 R110, P3, R108, R97, RZ ;  /* 0x000000616c6e7210 */ /* 0x000fe20007f7e0ff */
[--C-:B------:R-:W-:Y:S01]  /*2c10*/  IMAD.X R99, R100, 0x1, R95.reuse, P5 ;  /* 0x0000000164637824 */ /* 0x100fe200028e065f */
[----:B------:R-:W-:Y:S01]  /*2c20*/  IADD3 R116, P1, R108, R101, RZ ;  /* 0x000000656c747210 */ /* 0x000fe20007f3e0ff */
[----:B------:R-:W-:Y:S01]  /*2c30*/  IMAD.X R103, R104, 0x1, R95, P4 ;  /* 0x0000000168677824 */ /* 0x000fe200020e065f */
[----:B------:R-:W-:Y:S01]  /*2c40*/  IADD3 R118, P0, R109, R108, RZ ;  /* 0x0000006c6d767210 */ /* 0x000fe20007f1e0ff */
[----:B------:R-:W-:Y:S01]  /*2c50*/  IMAD.X R107, R105, 0x1, R100, P3 ;  /* 0x00000001696b7824 */ /* 0x000fe200018e0664 */
[----:B------:R-:W-:Y:S01]  /*2c60*/  IADD3 R114, P2, R109, R98, RZ ;  /* 0x000000626d727210 */ /* 0x000fe20007f5e0ff */
[----:B------:R-:W-:Y:S01]  /*2c70*/  IMAD.X R113, R105, 0x1, R104, P1 ;  /* 0x0000000169717824 */ /* 0x000fe200008e0668 */
[C---:B------:R-:W-:Y:S01]  /*2c80*/  SHF.L.U64.HI R117, R119.reuse, 0x1, R0 ;  /* 0x0000000177757819 */ /* 0x040fe20000010200 */
[----:B------:R-:W-:Y:S01]  /*2c90*/  IMAD.SHL.U32 R119, R119, 0x2, RZ ;  /* 0x0000000277777824 */ /* 0x000fe200078e00ff */
[C---:B------:R-:W-:Y:S01]  /*2ca0*/  IADD3.X R111, R112.reuse, R95, RZ, P2, !PT ;  /* 0x0000005f706f7210 */ /* 0x040fe200017fe4ff */
[----:B------:R-:W-:Y:S01]  /*2cb0*/  IMAD.X R115, R112, 0x1, R105, P0 ;  /* 0x0000000170737824 */ /* 0x000fe200000e0669 */
[----:B------:R-:W-:-:S02]  /*2cc0*/  SHF.R.S32.HI R146, RZ, 0x1f, R159 ;  /* 0x0000001fff927819 */ /* 0x000fc4000001149f */
[----:B------:R-:W-:Y:S02]  /*2cd0*/  SHF.R.S32.HI R144, RZ, 0x1f, R157 ;  /* 0x0000001fff907819 */ /* 0x000fe4000001149d */
[----:B------:R-:W-:Y:S02]  /*2ce0*/  SHF.R.S32.HI R142, RZ, 0x1f, R154 ;  /* 0x0000001fff8e7819 */ /* 0x000fe4000001149a */
[----:B------:R-:W-:Y:S02]  /*2cf0*/  SHF.R.S32.HI R140, RZ, 0x1f, R152 ;  /* 0x0000001fff8c7819 */ /* 0x000fe40000011498 */
[----:B------:R-:W-:Y:S02]  /*2d00*/  SHF.R.S32.HI R139, RZ, 0x1f, R151 ;  /* 0x0000001fff8b7819 */ /* 0x000fe40000011497 */
[----:B------:R-:W-:Y:S02]  /*2d10*/  SHF.R.S32.HI R137, RZ, 0x1f, R149 ;  /* 0x0000001fff897819 */ /* 0x000fe40000011495 */
[----:B------:R-:W-:-:S02]  /*2d20*/  SHF.R.S32.HI R136, RZ, 0x1f, R148 ;  /* 0x0000001fff887819 */ /* 0x000fc40000011494 */
.L_x_933:
[----:B------:R-:W-:Y:S01]  /*2d30*/  IMAD.SHL.U32 R16, R12, 0x40, RZ ;  /* 0x000000400c107824 */ /* 0x000fe200078e00ff */
[----:B------:R-:W-:Y:S01]  /*2d40*/  BSSY B0, `(.L_x_816) ;  /* 0x0000015000007945 */ /* 0x000fe20003800000 */
[----:B-----5:R-:W-:Y:S03]  /*2d50*/  IMAD.MOV.U32 R125, RZ, RZ, R123 ;  /* 0x000000ffff7d7224 */ /* 0x020fe600078e007b */
[----:B------:R-:W-:Y:S04]  /*2d60*/  IADD3 R13, R16, -0x40, RZ ;  /* 0xffffffc0100d7810 */ /* 0x000fe80007ffe0ff */
[----:B------:R-:W-:Y:S01]  /*2d70*/  IADD3 R200, R96, -R13, RZ ;  /* 0x8000000d60c87210 */ /* 0x000fe20007ffe0ff */
[----:B------:R-:W-:Y:S05]  /*2d80*/  IMAD.IADD R202, R64, 0x1, -R13 ;  /* 0x0000000140ca7824 */ /* 0x000fea00078e0a0d */
[C---:B------:R-:W-:Y:S04]  /*2d90*/  ISETP.GE.AND P2, PT, R180.reuse, R202, PT ;  /* 0x000000cab400720c */ /* 0x040fe80003f46270 */
[----:B------:R-:W-:Y:S11]  /*2da0*/  ISETP.GE.AND P2, PT, R180, R200, !P2 ;  /* 0x000000c8b400720c */ /* 0x000ff60005746270 */
[----:B------:R-:W-:Y:S02]  /*2db0*/  @!UPT UIADD3 URZ, URZ, URZ, URZ ;  /* 0x0000003f3f3ff290 */ /* 0x000fe4000fffe03f */
[----:B----4-:R-:W-:-:S05]  /*2dc0*/  @!P2 BRA `(.L_x_817) ;  /* 0x000000c00000a947 */ /* 0x010fca0003800000 */
[----:B------:R-:W-:Y:S02]  /*2dd0*/  ISETP.NE.AND P1, PT, R162, RZ, PT ;  /* 0x000000ffa200720c */ /* 0x000fe40003f25270 */
[----:B------:R-:W-:Y:S11]  /*2de0*/  ISETP.NE.AND P0, PT, R161, RZ, PT ;  /* 0x000000ffa100720c */ /* 0x000ff60003f05270 */
[----:B------:R-:W2:Y:S04]  /*2df0*/  @P1 LD.E.128 R32, [R124.64] ;  /* 0x000000067c201980 */ /* 0x000ea8000c101d00 */
[----:B--2---:R1:W-:Y:S01]  /*2e00*/  @P1 ST.E.128 [R134.64], R32 ;  /* 0x0000002086001985 */ /* 0x0043e2000c101d06 */
[----:B------:R-:W-:Y:S03]  /*2e10*/  ISETP.NE.AND P1, PT, R160, RZ, PT ;  /* 0x000000ffa000720c */ /* 0x000fe60003f25270 */
[----:B------:R-:W2:Y:S04]  /*2e20*/  @P0 LD.E.128 R28, [R124.64+0x80] ;  /* 0x000080067c1c0980 */ /* 0x000ea8000c101d00 */
[----:B--2---:R1:W-:Y:S01]  /*2e30*/  @P0 ST.E.128 [R134.64+0x80], R28 ;  /* 0x0000801c86000985 */ /* 0x0043e2000c101d06 */
[----:B------:R-:W-:Y:S05]  /*2e40*/  ISETP.NE.AND P0, PT, R158, RZ, PT ;  /* 0x000000ff9e00720c */ /* 0x000fea0003f05270 */
[----:B------:R-:W2:Y:S04]  /*2e50*/  @P1 LD.E.128 R24, [R124.64+0x100] ;  /* 0x000100067c181980 */ /* 0x000ea8000c101d00 */
[----:B--2---:R1:W-:Y:S04]  /*2e60*/  @P1 ST.E.128 [R134.64+0x100], R24 ;  /* 0x0001001886001985 */ /* 0x0043e8000c101d06 */
[----:B------:R-:W2:Y:S04]  /*2e70*/  @P0 LD.E.128 R4, [R124.64+0x180] ;  /* 0x000180067c040980 */ /* 0x000ea8000c101d00 */
[----:B--2---:R1:W-:Y:S02]  /*2e80*/  @P0 ST.E.128 [R134.64+0x180], R4 ;  /* 0x0001800486000985 */ /* 0x0043e4000c101d06 */
.L_x_817:
[----:B------:R-:W-:Y:S05]  /*2e90*/  BSYNC B0 ;  /* 0x0000000000007941 */ /* 0x000fea0003800000 */
.L_x_816:
[C---:B------:R-:W-:Y:S01]  /*2ea0*/  ISETP.GE.AND P0, PT, R69.reuse, R202, PT ;  /* 0x000000ca4500720c */ /* 0x040fe20003f06270 */
[----:B------:R-:W-:Y:S03]  /*2eb0*/  BSSY B0, `(.L_x_818) ;  /* 0x0000014000007945 */ /* 0x000fe60003800000 */
[----:B------:R-:W-:Y:S11]  /*2ec0*/  ISETP.GE.AND P0, PT, R69, R200, !P0 ;  /* 0x000000c84500720c */ /* 0x000ff60004706270 */
[----:B------:R-:W-:Y:S02]  /*2ed0*/  @!UPT UIADD3 URZ, URZ, URZ, URZ ;  /* 0x0000003f3f3ff290 */ /* 0x000fe4000fffe03f */
[----:B------:R-:W-:-:S05]  /*2ee0*/  @!P0 BRA `(.L_x_819) ;  /* 0x0000010000008947 */ /* 0x000fca0003800000 */
[----:B------:R-:W-:Y:S02]  /*2ef0*/  ISETP.NE.AND P1, PT, R162, RZ, PT ;  /* 0x000000ffa200720c */ /* 0x000fe40003f25270 */
[----:B------:R-:W-:Y:S02]  /*2f00*/  IADD3 R22, P0, R124, R119, RZ ;  /* 0x000000777c167210 */ /* 0x000fe40007f1e0ff */
[C---:B------:R-:W-:Y:S03]  /*2f10*/  LEA R2, P3, R234.reuse, R134, 0x1 ;  /* 0x00000086ea027211 */ /* 0x040fe600078608ff */
[----:B------:R-:W-:Y:S01]  /*2f20*/  IMAD.X R23, R125, 0x1, R117, P0 ;  /* 0x000000017d177824 */ /* 0x000fe200000e0675 */
[----:B------:R-:W-:Y:S02]  /*2f30*/  ISETP.NE.AND P0, PT, R161, RZ, PT ;  /* 0x000000ffa100720c */ /* 0x000fe40003f05270 */
[----:B------:R-:W-:Y:S03]  /*2f40*/  LEA.HI.X R3, R234, R135, R235, 0x1, P3 ;  /* 0x00000087ea037211 */ /* 0x000fe600018f0ceb */
[----:B-1----:R-:W2:Y:S04]  /*2f50*/  @P1 LD.E.128 R32, [R22.64] ;  /* 0x0000000616201980 */ /* 0x002ea8000c101d00 */
        /* <DEDUP_REMOVED lines=9> */
.L_x_819:
[----:B------:R-:W-:Y:S05]  /*2ff0*/  BSYNC B0 ;  /* 0x0000000000007941 */ /* 0x000fea0003800000 */
.L_x_818:
[C---:B------:R-:W-:Y:S01]  /*3000*/  ISETP.GE.AND P0, PT, R68.reuse, R202, PT ;  /* 0x000000ca4400720c */ /* 0x040fe20003f06270 */
[----:B------:R-:W-:Y:S03]  /*3010*/  BSSY B0, `(.L_x_820) ;  /* 0x0000014000007945 */ /* 0x000fe60003800000 */
[----:B------:R-:W-:Y:S11]  /*3020*/  ISETP.GE.AND P0, PT, R68, R200, !P0 ;  /* 0x000000c84400720c */ /* 0x000ff60004706270 */
[----:B------:R-:W-:Y:S02]  /*3030*/  @!UPT UIADD3 URZ, URZ, URZ, URZ ;  /* 0x0000003f3f3ff290 */ /* 0x000fe4000fffe03f */
[----:B------:R-:W-:-:S05]  /*3040*/  @!P0 BRA `(.L_x_821) ;  /* 0x0000010000008947 */ /* 0x000fca0003800000 */
[----:B------:R-:W-:Y:S02]  /*3050*/  ISETP.NE.AND P1, PT, R162, RZ, PT ;  /* 0x000000ffa200720c */ /* 0x000fe40003f25270 */
[----:B------:R-:W-:Y:S02]  /*3060*/  IADD3 R22, P0, R124, R121, RZ ;  /* 0x000000797c167210 */ /* 0x000fe40007f1e0ff */
[----:B-1----:R-:W-:Y:S03]  /*3070*/  IADD3 R2, P3, R134, R72, RZ ;  /* 0x0000004886027210 */ /* 0x002fe60007f7e0ff */
[----:B------:R-:W-:Y:S01]  /*3080*/  IMAD.X R23, R125, 0x1, R120, P0 ;  /* 0x000000017d177824 */ /* 0x000fe200000e0678 */
[----:B------:R-:W-:Y:S01]  /*3090*/  ISETP.NE.AND P0, PT, R161, RZ, PT ;  /* 0x000000ffa100720c */ /* 0x000fe20003f05270 */
[----:B------:R-:W-:Y:S04]  /*30a0*/  IMAD.X R3, R135, 0x1, R73, P3 ;  /* 0x0000000187037824 */ /* 0x000fe800018e0649 */
        /* <DEDUP_REMOVED lines=10> */
.L_x_821:
[----:B------:R-:W-:Y:S05]  /*3150*/  BSYNC B0 ;  /* 0x0000000000007941 */ /* 0x000fea0003800000 */
.L_x_820:
        /* <DEDUP_REMOVED lines=21> */
.L_x_823:
[----:B------:R-:W-:Y:S05]  /*32b0*/  BSYNC B0 ;  /* 0x0000000000007941 */ /* 0x000fea0003800000 */
.L_x_822:
[----:B------:R-:W2:Y:S01]  /*32c0*/  LD.E R17, [R20.64+0xd0] ;  /* 0x0000d00614117980 */ /* 0x000ea2000c101900 */
[----:B------:R-:W-:Y:S03]  /*32d0*/  BSSY B3, `(.L_x_824) ;  /* 0x0000aa1000037945 */ /* 0x000fe60003800000 */
[----:B------:R-:W3:Y:S01]  /*32e0*/  LD.E R123, [R20.64+0x130] ;  /* 0x00013006147b7980 */ /* 0x000ee2000c101900 */
[----:B--2---:R-:W-:Y:S01]  /*32f0*/  ISETP.NE.AND P1, PT, R17, RZ, PT ;  /* 0x000000ff1100720c */ /* 0x004fe20003f25270 */
[----:B---3--:R-:W-:Y:S05]  /*3300*/  IMAD.U32 R123, R123, -0x40, RZ ;  /* 0xffffffc07b7b7824 */ /* 0x008fea00078e00ff */
[C---:B------:R-:W-:Y:S04]  /*3310*/  LEA R124, P0, R123.reuse, R124, 0x1 ;  /* 0x0000007c7b7c7211 */ /* 0x040fe800078008ff */
[----:B------:R-:W-:Y:S03]  /*3320*/  LEA.HI.X.SX32 R123, R123, R125, 0x1, P0 ;  /* 0x0000007d7b7b7211 */ /* 0x000fe600000f0eff */
[----:B------:R-:W-:-:S05]  /*3330*/  @!P1 BRA `(.L_x_825) ;  /* 0x0000a24000009947 */ /* 0x000fca0003800000 */
[----:B------:R-:W2:Y:S04]  /*3340*/  LD.E.U8 R0, [R20.64+0x1b3] ;  /* 0x0001b30614007980 */ /* 0x000ea8000c101100 */
[----:B------:R3:W5:Y:S01]  /*3350*/  LD.E R125, [R20.64+0xc0] ;  /* 0x0000c006147d7980 */ /* 0x000762000c101900 */
[----:B--2---:R-:W-:Y:S11]  /*3360*/  ISETP.NE.AND P0, PT, R0, RZ, PT ;  /* 0x000000ff0000720c */ /* 0x004ff60003f05270 */
[----:B------:R-:W-:Y:S02]  /*3370*/  @!UPT UIADD3 URZ, URZ, URZ, URZ ;  /* 0x0000003f3f3ff290 */ /* 0x000fe4000fffe03f */
[----:B------:R-:W-:-:S05]  /*3380*/  @!P0 BRA `(.L_x_826) ;  /* 0x00003b9000008947 */ /* 0x000fca0003800000 */
[----:B---3--:R-:W-:Y:S01]  /*3390*/  BSSY B1, `(.L_x_827) ;  /* 0x00000dc000017945 */ /* 0x008fe20003800000 */
[----:B------:R-:W-:-:S05]  /*33a0*/  @!P2 BRA `(.L_x_828) ;  /* 0x00000da00000a947 */ /* 0x000fca0003800000 */
[----:B-----5:R-:W-:Y:S01]  /*33b0*/  ISETP.GE.AND P0, PT, R14, R125, PT ;  /* 0x0000007d0e00720c */ /* 0x020fe20003f06270 */
[----:B------:R-:W-:Y:S01]  /*33c0*/  @!UPT UIADD3 URZ, URZ, URZ, URZ ;  /* 0x0000003f3f3ff290 */ /* 0x000fe2000fffe03f */
[----:B------:R-:W-:Y:S11]  /*33d0*/  BSSY B0, `(.L_x_829) ;  /* 0x0000034000007945 */ /* 0x000ff60003800000 */
[----:B------:R-:W-:-:S05]  /*33e0*/  @P0 BRA `(.L_x_830) ;  /* 0x0000032000000947 */ /* 0x000fca0003800000 */
[----:B------:R-:W-:Y:S01]  /*33f0*/  ISETP.GE.AND P0, PT, R14, R17, PT ;  /* 0x000000110e00720c */ /* 0x000fe20003f06270 */
[----:B-1----:R-:W2:Y:S11]  /*3400*/  LD.E.128 R24, [R126.64] ;  /* 0x000000067e187980 */ /* 0x002eb6000c101d00 */
[----:B------:R-:W-:Y:S01]  /*3410*/  @!UPT UIADD3 URZ, URZ, URZ, URZ ;  /* 0x0000003f3f3ff290 */ /* 0x000fe2000fffe03f */
[----:B------:R-:W3:Y:S06]  /*3420*/  @!P0 LD.E.64 R34, [R52.64] ;  /* 0x0000000634228980 */ /* 0x000eec000c101b00 */
[----:B------:R-:W4:Y:S02]  /*3430*/  @!P0 LD.E.64 R6, [R18.64] ;  /* 0x0000000612068980 */ /* 0x000f24000c101b00 */
[----:B----4-:R-:W-:Y:S01]  /*3440*/  @!P0 HADD2.F32 R22, -RZ, R6.H0_H0 ;  /* 0x20000006ff168230 */ /* 0x010fe20000004100 */
[----:B--2---:R-:W-:Y:S01]  /*3450*/  @!P0 MOV R23, R24 ;  /* 0x0000001800178202 */ /* 0x004fe20000000f00 */
[----:B---3--:R-:W-:Y:S01]  /*3460*/  @!P0 HADD2.F32 R30, -RZ, R34.H0_H0 ;  /* 0x20000022ff1e8230 */ /* 0x008fe20000004100 */
[----:B------:R-:W-:Y:S01]  /*3470*/  @!P0 MOV R8, R25 ;  /* 0x0000001900088202 */ /* 0x000fe20000000f00 */
[----:B------:R-:W-:Y:S02]  /*3480*/  @!P0 HADD2.F32 R6, -RZ, R6.H1_H1 ;  /* 0x30000006ff068230 */ /* 0x000fe40000004100 */
[--C-:B------:R-:W-:Y:S02]  /*3490*/  @!P0 HADD2.F32 R29, -RZ, R23.reuse.H1_H1 ;  /* 0x30000017ff1d8230 */ /* 0x100fe40000004100 */
[----:B------:R-:W-:Y:S01]  /*34a0*/  @!P0 HADD2.F32 R31, -RZ, R23.H0_H0 ;  /* 0x20000017ff1f8230 */ /* 0x000fe20000004100 */
[----:B------:R-:W-:Y:S01]  /*34b0*/  @!P0 MOV R23, R26 ;  /* 0x0000001a00178202 */ /* 0x000fe20000000f00 */
[--C-:B------:R-:W-:Y:S01]  /*34c0*/  @!P0 HADD2.F32 R5, -RZ, R7.reuse.H0_H0 ;  /* 0x20000007ff058230 */ /* 0x100fe20000004100 */
[C---:B------:R-:W-:Y:S01]  /*34d0*/  @!P0 FMUL.FTZ R37, R29.reuse, R30 ;  /* 0x0000001e1d258220 */ /* 0x040fe20000410000 */
[----:B------:R-:W-:Y:S01]  /*34e0*/  @!P0 HADD2.F32 R7, -RZ, R7.H1_H1 ;  /* 0x30000007ff078230 */ /* 0x000fe20000004100 */
[-C--:B------:R-:W-:Y:S01]  /*34f0*/  @!P0 FMUL.FTZ R0, R29, R22.reuse ;  /* 0x000000161d008220 */ /* 0x080fe20000410000 */
[----:B------:R-:W-:Y:S01]  /*3500*/  @!P0 HADD2.F32 R32, -RZ, R34.H1_H1 ;  /* 0x30000022ff208230 */ /* 0x000fe20000004100 */
[----:B------:R-:W-:Y:S01]  /*3510*/  @!P0 FFMA.FTZ R37, R31, R22, -R37 ;  /* 0x000000161f258223 */ /* 0x000fe20000010825 */
[----:B------:R-:W-:Y:S01]  /*3520*/  @!P0 MOV R22, R27 ;  /* 0x0000001b00168202 */ /* 0x000fe20000000f00 */
[----:B------:R-:W-:Y:S01]  /*3530*/  @!P0 FFMA.FTZ R0, R30, R31, R0 ;  /* 0x0000001f1e008223 */ /* 0x000fe20000010000 */
[--C-:B------:R-:W-:Y:S02]  /*3540*/  @!P0 HADD2.F32 R29, -RZ, R8.reuse.H1_H1 ;  /* 0x30000008ff1d8230 */ /* 0x100fe40000004100 */
[----:B------:R-:W-:Y:S02]  /*3550*/  @!P0 HADD2.F32 R28, -RZ, R23.H1_H1 ;  /* 0x30000017ff1c8230 */ /* 0x000fe40000004100 */
[--C-:B------:R-:W-:Y:S01]  /*3560*/  @!P0 HADD2.F32 R33, -RZ, R35.reuse.H0_H0 ;  /* 0x20000023ff218230 */ /* 0x100fe20000004100 */
[C---:B------:R-:W-:Y:S01]  /*3570*/  @!P0 FMUL.FTZ R2, R29.reuse, R6 ;  /* 0x000000061d028220 */ /* 0x040fe20000410000 */
[----:B------:R-:W-:Y:S01]  /*3580*/  @!P0 HADD2.F32 R35, -RZ, R35.H1_H1 ;  /* 0x30000023ff238230 */ /* 0x000fe20000004100 */
[C---:B------:R-:W-:Y:S01]  /*3590*/  @!P0 FMUL.FTZ R3, R28.reuse, R5 ;  /* 0x000000051c038220 */ /* 0x040fe20000410000 */
[----:B------:R-:W-:Y:S01]  /*35a0*/  @!P0 HADD2.F32 R31, -RZ, R8.H0_H0 ;  /* 0x20000008ff1f8230 */ /* 0x000fe20000004100 */
[----:B------:R-:W-:Y:S01]  /*35b0*/  @!P0 FMUL.FTZ R39, R29, R32 ;  /* 0x000000201d278220 */ /* 0x000fe20000410000 */
[--C-:B------:R-:W-:Y:S01]  /*35c0*/  @!P0 HADD2.F32 R8, -RZ, R22.reuse.H1_H1 ;  /* 0x30000016ff088230 */ /* 0x100fe20000004100 */
[----:B------:R-:W-:Y:S01]  /*35d0*/  @!P0 FMUL.FTZ R36, R28, R33 ;  /* 0x000000211c248220 */ /* 0x000fe20000410000 */
[----:B------:R-:W-:Y:S01]  /*35e0*/  @!P0 F2FP.PACK_AB R37, R0, R37 ;  /* 0x000000250025823e */ /* 0x000fe200000000ff */
[----:B------:R-:W-:Y:S01]  /*35f0*/  @!P0 FFMA.FTZ R2, R32, R31, R2 ;  /* 0x0000001f20028223 */ /* 0x000fe20000010002 */
[----:B------:R-:W-:Y:S01]  /*3600*/  @!P0 HADD2.F32 R30, -RZ, R23.H0_H0 ;  /* 0x20000017ff1e8230 */ /* 0x000fe20000004100 */
[C---:B------:R-:W-:Y:S01]  /*3610*/  @!P0 FMUL.FTZ R38, R8.reuse, R35 ;  /* 0x0000002308268220 */ /* 0x040fe20000410000 */
[----:B------:R-:W-:Y:S01]  /*3620*/  @!P0 MOV R24, R37 ;  /* 0x0000002500188202 */ /* 0x000fe20000000f00 */
[----:B------:R-:W-:Y:S01]  /*3630*/  @!P0 HADD2.F32 R34, -RZ, R22.H0_H0 ;  /* 0x20000016ff228230 */ /* 0x000fe20000004100 */
[----:B------:R-:W-:Y:S02]  /*3640*/  @!P0 FMUL.FTZ R4, R8, R7 ;  /* 0x0000000708048220 */ /* 0x000fe40000410000 */
[----:B------:R-:W-:Y:S02]  /*3650*/  @!P0 FFMA.FTZ R3, R33, R30, R3 ;  /* 0x0000001e21038223 */ /* 0x000fe40000010003 */
[----:B------:R-:W-:Y:S02]  /*3660*/  @!P0 FFMA.FTZ R39, R31, R6, -R39 ;  /* 0x000000061f278223 */ /* 0x000fe40000010827 */
[----:B------:R-:W-:Y:S02]  /*3670*/  @!P0 FFMA.FTZ R36, R30, R5, -R36 ;  /* 0x000000051e248223 */ /* 0x000fe40000010824 */
[----:B------:R-:W-:Y:S01]  /*3680*/  @!P0 FFMA.FTZ R38, R34, R7, -R38 ;  /* 0x0000000722268223 */ /* 0x000fe20000010826 */
[----:B------:R-:W-:Y:S01]  /*3690*/  @!P0 F2FP.PACK_AB R40, R2, R39 ;  /* 0x000000270228823e */ /* 0x000fe200000000ff */
[----:B------:R-:W-:Y:S01]  /*36a0*/  @!P0 FFMA.FTZ R4, R35, R34, R4 ;  /* 0x0000002223048223 */ /* 0x000fe20000010004 */
[----:B------:R-:W-:Y:S02]  /*36b0*/  @!P0 F2FP.PACK_AB R36, R3, R36 ;  /* 0x000000240324823e */ /* 0x000fe400000000ff */
[----:B------:R-:W-:Y:S02]  /*36c0*/  @!P0 MOV R25, R40 ;  /* 0x0000002800198202 */ /* 0x000fe40000000f00 */
[----:B------:R-:W-:Y:S02]  /*36d0*/  @!P0 F2FP.PACK_AB R39, R4, R38 ;  /* 0x000000260427823e */ /* 0x000fe400000000ff */
[----:B------:R-:W-:Y:S02]  /*36e0*/  @!P0 MOV R26, R36 ;  /* 0x00000024001a8202 */ /* 0x000fe40000000f00 */
[----:B------:R-:W-:Y:S05]  /*36f0*/  @!P0 MOV R27, R39 ;  /* 0x00000027001b8202 */ /* 0x000fea0000000f00 */
[----:B------:R1:W-:Y:S02]  /*3700*/  ST.E.128 [R132.64], R24 ;  /* 0x0000001884007985 */ /* 0x0003e4000c101d06 */
.L_x_830:
[----:B------:R-:W-:Y:S05]  /*3710*/  BSYNC B0 ;  /* 0x0000000000007941 */ /* 0x000fea0003800000 */
.L_x_829:
[----:B------:R-:W-:Y:S01]  /*3720*/  ISETP.GE.AND P0, PT, R11, R125, PT ;  /* 0x0000007d0b00720c */ /* 0x000fe20003f06270 */
[----:B------:R-:W-:Y:S01]  /*3730*/  @!UPT UIADD3 URZ, URZ, URZ, URZ ;  /* 0x0000003f3f3ff290 */ /* 0x000fe2000fffe03f */
[----:B------:R-:W-:Y:S11]  /*3740*/  BSSY B0, `(.L_x_831) ;  /* 0x0000034000007945 */ /* 0x000ff60003800000 */
[----:B------:R-:W-:-:S05]  /*3750*/  @P0 BRA `(.L_x_832) ;  /* 0x0000032000000947 */ /* 0x000fca0003800000 */
[----:B------:R-:W-:Y:S01]  /*3760*/  ISETP.GE.AND P0, PT, R11, R17, PT ;  /* 0x000000110b00720c */ /* 0x000fe20003f06270 */
[----:B-1----:R-:W2:Y:S11]  /*3770*/  LD.E.128 R24, [R126.64+0x80] ;  /* 0x000080067e187980 */ /* 0x002eb6000c101d00 */
[----:B------:R-:W-:Y:S01]  /*3780*/  @!UPT UIADD3 URZ, URZ, URZ, URZ ;  /* 0x0000003f3f3ff290 */ /* 0x000fe2000fffe03f */
[----:B------:R-:W3:Y:S06]  /*3790*/  @!P0 LD.E.64 R34, [R52.64+0x40] ;  /* 0x0000400634228980 */ /* 0x000eec000c101b00 */
[----:B------:R-:W4:Y:S02]  /*37a0*/  @!P0 LD.E.64 R6, [R18.64+0x40] ;  /* 0x0000400612068980 */ /* 0x000f24000c101b00 */
        /* <DEDUP_REMOVED lines=44> */
[----:B------:R1:W-:Y:S02]  /*3a70*/  ST.E.128 [R132.64+0x80], R24 ;  /* 0x0000801884007985 */ /* 0x0003e4000c101d06 */
.L_x_832:
[----:B------:R-:W-:Y:S05]  /*3a80*/  BSYNC B0 ;  /* 0x0000000000007941 */ /* 0x000fea0003800000 */
.L_x_831:
        /* <DEDUP_REMOVED lines=54> */
.L_x_834:
[----:B------:R-:W-:Y:S05]  /*3df0*/  BSYNC B0 ;  /* 0x0000000000007941 */ /* 0x000fea0003800000 */
.L_x_833:
[----:B------:R-:W-:Y:S11]  /*3e00*/  ISETP.GE.AND P0, PT, R9, R125, PT ;  /* 0x0000007d0900720c */ /* 0x000ff60003f06270 */
[----:B------:R-:W-:Y:S02]  /*3e10*/  @!UPT UIADD3 URZ, URZ, URZ, URZ ;  /* 0x0000003f3f3ff290 */ /* 0x000fe4000fffe03f */
        /* <DEDUP_REMOVED lines=51> */
.L_x_828:
[----:B------:R-:W-:Y:S05]  /*4150*/  BSYNC B1 ;  /* 0x0000000000017941 */ /* 0x000fea0003800000 */
.L_x_827:
[C---:B------:R-:W-:Y:S01]  /*4160*/  ISETP.GE.AND P0, PT, R69.reuse, R202, PT ;  /* 0x000000ca4500720c */ /* 0x040fe20003f06270 */
[----:B------:R-:W-:Y:S03]  /*4170*/  BSSY B1, `(.L_x_835) ;  /* 0x00000ef000017945 */ /* 0x000fe60003800000 */
[----:B------:R-:W-:Y:S11]  /*4180*/  ISETP.GE.AND P0, PT, R69, R200, !P0 ;  /* 0x000000c84500720c */ /* 0x000ff60004706270 */
[----:B------:R-:W-:Y:S02]  /*4190*/  @!UPT UIADD3 URZ, URZ, URZ, URZ ;  /* 0x0000003f3f3ff290 */ /* 0x000fe4000fffe03f */
[----:B------:R-:W-:-:S05]  /*41a0*/  @!P0 BRA `(.L_x_836) ;  /* 0x00000eb000008947 */ /* 0x000fca0003800000 */
[----:B-----5:R-:W-:Y:S01]  /*41b0*/  ISETP.GE.AND P0, PT, R14, R125, PT ;  /* 0x0000007d0e00720c */ /* 0x020fe20003f06270 */
[C---:B-1----:R-:W-:Y:S01]  /*41c0*/  IMAD.SHL.U32 R5, R163.reuse, 0x2, RZ ;  /* 0x00000002a3057824 */ /* 0x042fe200078e00ff */
[----:B------:R-:W-:Y:S01]  /*41d0*/  SHF.L.U64.HI R3, R163, 0x1, R147 ;  /* 0x00000001a3037819 */ /* 0x000fe20000010293 */
[----:B------:R-:W-:Y:S03]  /*41e0*/  BSSY B0, `(.L_x_837) ;  /* 0x000003b000007945 */ /* 0x000fe60003800000 */
[-C--:B------:R-:W-:Y:S02]  /*41f0*/  IADD3 R22, P2, R18, R5.reuse, RZ ;  /* 0x0000000512167210 */ /* 0x080fe40007f5e0ff */
[----:B------:R-:W-:Y:S03]  /*4200*/  IADD3 R38, P1, R52, R5, RZ ;  /* 0x0000000534267210 */ /* 0x000fe60007f3e0ff */
[--C-:B------:R-:W-:Y:S02]  /*4210*/  IMAD.X R23, R19, 0x1, R3.reuse, P2 ;  /* 0x0000000113177824 */ /* 0x100fe400010e0603 */
[----:B------:R-:W-:Y:S01]  /*4220*/  IMAD.X R39, R53, 0x1, R3, P1 ;  /* 0x0000000135277824 */ /* 0x000fe200008e0603 */
[----:B------:R-:W-:-:S05]  /*4230*/  @P0 BRA `(.L_x_838) ;  /* 0x0000035000000947 */ /* 0x000fca0003800000 */
[----:B------:R-:W-:Y:S02]  /*4240*/  LEA R40, P1, R98, R126, 0x1 ;  /* 0x0000007e62287211 */ /* 0x000fe400078208ff */
[----:B------:R-:W-:Y:S02]  /*4250*/  ISETP.GE.AND P0, PT, R14, R17, PT ;  /* 0x000000110e00720c */ /* 0x000fe40003f06270 */
[----:B------:R-:W-:Y:S02]  /*4260*/  LEA.HI.X R41, R98, R127, R95, 0x1, P1 ;  /* 0x0000007f62297211 */ /* 0x000fe400008f0c5f */
[C---:B------:R-:W-:Y:S03]  /*4270*/  LEA R56, P1, R236.reuse, R132, 0x1 ;  /* 0x00000084ec387211 */ /* 0x040fe600078208ff */
[----:B------:R-:W2:Y:S01]  /*4280*/  LD.E.128 R24, [R40.64] ;  /* 0x0000000628187980 */ /* 0x000ea2000c101d00 */
[----:B------:R-:W-:Y:S07]  /*4290*/  LEA.HI.X R57, R236, R133, R237, 0x1, P1 ;  /* 0x00000085ec397211 */ /* 0x000fee00008f0ced */
[----:B------:R-:W3:Y:S06]  /*42a0*/  @!P0 LD.E.64 R36, [R38.64] ;  /* 0x0000000626248980 */ /* 0x000eec000c101b00 */
[----:B------:R-:W4:Y:S01]  /*42b0*/  @!P0 LD.E.64 R6, [R22.64] ;  /* 0x0000000616068980 */ /* 0x000f22000c101b00 */
[--C-:B---3--:R-:W-:Y:S01]  /*42c0*/  @!P0 HADD2.F32 R32, -RZ, R36.reuse.H0_H0 ;  /* 0x20000024ff208230 */ /* 0x108fe20000004100 */
[----:B--2---:R-:W-:Y:S01]  /*42d0*/  @!P0 MOV R29, R24 ;  /* 0x00000018001d8202 */ /* 0x004fe20000000f00 */
[----:B------:R-:W-:Y:S01]  /*42e0*/  @!P0 HADD2.F32 R34, -RZ, R36.H1_H1 ;  /* 0x30000024ff228230 */ /* 0x000fe20000004100 */
[----:B------:R-:W-:Y:S01]  /*42f0*/  @!P0 MOV R8, R25 ;  /* 0x0000001900088202 */ /* 0x000fe20000000f00 */
[----:B------:R-:W-:Y:S02]  /*4300*/  @!P0 HADD2.F32 R35, -RZ, R37.H0_H0 ;  /* 0x20000025ff238230 */ /* 0x000fe40000004100 */
[--C-:B------:R-:W-:Y:S02]  /*4310*/  @!P0 HADD2.F32 R31, -RZ, R29.reuse.H1_H1 ;  /* 0x3000001dff1f8230 */ /* 0x100fe40000004100 */
[--C-:B----4-:R-:W-:Y:S02]  /*4320*/  @!P0 HADD2.F32 R28, -RZ, R6.reuse.H0_H0 ;  /* 0x20000006ff1c8230 */ /* 0x110fe40000004100 */
[----:B------:R-:W-:Y:S01]  /*4330*/  @!P0 HADD2.F32 R33, -RZ, R29.H0_H0 ;  /* 0x2000001dff218230 */ /* 0x000fe20000004100 */
[C---:B------:R-:W-:Y:S01]  /*4340*/  @!P0 FMUL.FTZ R41, R31.reuse, R32 ;  /* 0x000000201f298220 */ /* 0x040fe20000410000 */
[----:B------:R-:W-:Y:S01]  /*4350*/  @!P0 MOV R29, R26 ;  /* 0x0000001a001d8202 */ /* 0x000fe20000000f00 */
[-C--:B------:R-:W-:Y:S01]  /*4360*/  @!P0 FMUL.FTZ R0, R31, R28.reuse ;  /* 0x0000001c1f008220 */ /* 0x080fe20000410000 */
[----:B------:R-:W-:Y:S01]  /*4370*/  @!P0 HADD2.F32 R6, -RZ, R6.H1_H1 ;  /* 0x30000006ff068230 */ /* 0x000fe20000004100 */
[----:B------:R-:W-:Y:S01]  /*4380*/  @!P0 FFMA.FTZ R41, R33, R28, -R41 ;  /* 0x0000001c21298223 */ /* 0x000fe20000010829 */
[----:B------:R-:W-:Y:S01]  /*4390*/  @!P0 MOV R28, R27 ;  /* 0x0000001b001c8202 */ /* 0x000fe20000000f00 */
[----:B------:R-:W-:Y:S01]  /*43a0*/  @!P0 FFMA.FTZ R0, R32, R33, R0 ;  /* 0x0000002120008223 */ /* 0x000fe20000010000 */
[--C-:B------:R-:W-:Y:S02]  /*43b0*/  @!P0 HADD2.F32 R31, -RZ, R8.reuse.H1_H1 ;  /* 0x30000008ff1f8230 */ /* 0x100fe40000004100 */
[----:B------:R-:W-:Y:S02]  /*43c0*/  @!P0 HADD2.F32 R5, -RZ, R7.H0_H0 ;  /* 0x20000007ff058230 */ /* 0x000fe40000004100 */
[----:B------:R-:W-:Y:S01]  /*43d0*/  @!P0 HADD2.F32 R30, -RZ, R29.H1_H1 ;  /* 0x3000001dff1e8230 */ /* 0x000fe20000004100 */
[C---:B------:R-:W-:Y:S01]  /*43e0*/  @!P0 FMUL.FTZ R2, R31.reuse, R6 ;  /* 0x000000061f028220 */ /* 0x040fe20000410000 */
[----:B------:R-:W-:Y:S01]  /*43f0*/  @!P0 HADD2.F32 R7, -RZ, R7.H1_H1 ;  /* 0x30000007ff078230 */ /* 0x000fe20000004100 */
[----:B------:R-:W-:Y:S01]  /*4400*/  @!P0 FMUL.FTZ R43, R31, R34 ;  /* 0x000000221f2b8220 */ /* 0x000fe20000410000 */
[----:B------:R-:W-:Y:S01]  /*4410*/  @!P0 HADD2.F32 R37, -RZ, R37.H1_H1 ;  /* 0x30000025ff258230 */ /* 0x000fe20000004100 */
[C---:B------:R-:W-:Y:S01]  /*4420*/  @!P0 FMUL.FTZ R3, R30.reuse, R5 ;  /* 0x000000051e038220 */ /* 0x040fe20000410000 */
[----:B------:R-:W-:Y:S01]  /*4430*/  @!P0 HADD2.F32 R33, -RZ, R8.H0_H0 ;  /* 0x20000008ff218230 */ /* 0x000fe20000004100 */
[----:B------:R-:W-:Y:S01]  /*4440*/  @!P0 FMUL.FTZ R40, R30, R35 ;  /* 0x000000231e288220 */ /* 0x000fe20000410000 */
[----:B------:R-:W-:Y:S01]  /*4450*/  @!P0 F2FP.PACK_AB R41, R0, R41 ;  /* 0x000000290029823e */ /* 0x000fe200000000ff */
[--C-:B------:R-:W-:Y:S02]  /*4460*/  @!P0 HADD2.F32 R8, -RZ, R28.reuse.H1_H1 ;  /* 0x3000001cff088230 */ /* 0x100fe40000004100 */
[----:B------:R-:W-:Y:S01]  /*4470*/  @!P0 FFMA.FTZ R2, R34, R33, R2 ;  /* 0x0000002122028223 */ /* 0x000fe20000010002 */
[----:B------:R-:W-:Y:S01]  /*4480*/  @!P0 MOV R24, R41 ;  /* 0x0000002900188202 */ /* 0x000fe20000000f00 */
[----:B------:R-:W-:Y:S01]  /*4490*/  @!P0 FFMA.FTZ R43, R33, R6, -R43 ;  /* 0x00000006212b8223 */ /* 0x000fe2000001082b */
[----:B------:R-:W-:Y:S01]  /*44a0*/  @!P0 HADD2.F32 R32, -RZ, R29.H0_H0 ;  /* 0x2000001dff208230 */ /* 0x000fe20000004100 */
[C---:B------:R-:W-:Y:S01]  /*44b0*/  @!P0 FMUL.FTZ R42, R8.reuse, R37 ;  /* 0x00000025082a8220 */ /* 0x040fe20000410000 */
[----:B------:R-:W-:Y:S01]  /*44c0*/  @!P0 HADD2.F32 R36, -RZ, R28.H0_H0 ;  /* 0x2000001cff248230 */ /* 0x000fe20000004100 */
[----:B------:R-:W-:Y:S01]  /*44d0*/  @!P0 FMUL.FTZ R4, R8, R7 ;  /* 0x0000000708048220 */ /* 0x000fe20000410000 */
[----:B------:R-:W-:Y:S01]  /*44e0*/  @!P0 F2FP.PACK_AB R44, R2, R43 ;  /* 0x0000002b022c823e */ /* 0x000fe200000000ff */
[----:B------:R-:W-:Y:S02]  /*44f0*/  @!P0 FFMA.FTZ R3, R35, R32, R3 ;  /* 0x0000002023038223 */ /* 0x000fe40000010003 */
[----:B------:R-:W-:Y:S01]  /*4500*/  @!P0 FFMA.FTZ R40, R32, R5, -R40 ;  /* 0x0000000520288223 */ /* 0x000fe20000010828 */
[----:B------:R-:W-:Y:S01]  /*4510*/  @!P0 MOV R25, R44 ;  /* 0x0000002c00198202 */ /* 0x000fe20000000f00 */
[----:B------:R-:W-:Y:S02]  /*4520*/  @!P0 FFMA.FTZ R42, R36, R7, -R42 ;  /* 0x00000007242a8223 */ /* 0x000fe4000001082a */
[----:B------:R-:W-:Y:S01]  /*4530*/  @!P0 FFMA.FTZ R4, R37, R36, R4 ;  /* 0x0000002425048223 */ /* 0x000fe20000010004 */
[----:B------:R-:W-:Y:S04]  /*4540*/  @!P0 F2FP.PACK_AB R40, R3, R40 ;  /* 0x000000280328823e */ /* 0x000fe800000000ff */
[----:B------:R-:W-:Y:S02]  /*4550*/  @!P0 F2FP.PACK_AB R43, R4, R42 ;  /* 0x0000002a042b823e */ /* 0x000fe400000000ff */
[----:B------:R-:W-:Y:S02]  /*4560*/  @!P0 MOV R26, R40 ;  /* 0x00000028001a8202 */ /* 0x000fe40000000f00 */
[----:B------:R-:W-:Y:S05]  /*4570*/  @!P0 MOV R27, R43 ;  /* 0x0000002b001b8202 */ /* 0x000fea0000000f00 */
[----:B------:R1:W-:Y:S02]  /*4580*/  ST.E.128 [R56.64], R24 ;  /* 0x0000001838007985 */ /* 0x0003e4000c101d06 */
.L_x_838:
[----:B------:R-:W-:Y:S05]  /*4590*/  BSYNC B0 ;  /* 0x0000000000007941 */ /* 0x000fea0003800000 */
.L_x_837:
[----:B------:R-:W-:Y:S01]  /*45a0*/  ISETP.GE.AND P0, PT, R11, R125, PT ;  /* 0x0000007d0b00720c */ /* 0x000fe20003f06270 */
[----:B------:R-:W-:Y:S01]  /*45b0*/  @!UPT UIADD3 URZ, URZ, URZ, URZ ;  /* 0x0000003f3f3ff290 */ /* 0x000fe2000fffe03f */
[----:B------:R-:W-:Y:S11]  /*45c0*/  BSSY B0, `(.L_x_839) ;  /* 0x0000037000007945 */ /* 0x000ff60003800000 */
[----:B------:R-:W-:-:S05]  /*45d0*/  @P0 BRA `(.L_x_840) ;  /* 0x0000035000000947 */ /* 0x000fca0003800000 */
[----:B------:R-:W-:Y:S02]  /*45e0*/  LEA R40, P1, R97, R126, 0x1 ;  /* 0x0000007e61287211 */ /* 0x000fe400078208ff */
[----:B------:R-:W-:Y:S02]  /*45f0*/  ISETP.GE.AND P0, PT, R11, R17, PT ;  /* 0x000000110b00720c */ /* 0x000fe40003f06270 */
[----:B------:R-:W-:Y:S02]  /*4600*/  LEA.HI.X R41, R97, R127, R100, 0x1, P1 ;  /* 0x0000007f61297211 */ /* 0x000fe400008f0c64 */
[C---:B-1----:R-:W-:Y:S03]  /*4610*/  LEA R56, P1, R91.reuse, R132, 0x1 ;  /* 0x000000845b387211 */ /* 0x042fe600078208ff */
[----:B------:R-:W2:Y:S01]  /*4620*/  LD.E.128 R24, [R40.64] ;  /* 0x0000000628187980 */ /* 0x000ea2000c101d00 */
[----:B------:R-:W-:Y:S07]  /*4630*/  LEA.HI.X R57, R91, R133, R90, 0x1, P1 ;  /* 0x000000855b397211 */ /* 0x000fee00008f0c5a */
[----:B------:R-:W3:Y:S06]  /*4640*/  @!P0 LD.E.64 R36, [R38.64+0x40] ;  /* 0x0000400626248980 */ /* 0x000eec000c101b00 */
[----:B------:R-:W4:Y:S01]  /*4650*/  @!P0 LD.E.64 R6, [R22.64+0x40] ;  /* 0x0000400616068980 */ /* 0x000f22000c101b00 */
        /* <DEDUP_REMOVED lines=45> */
.L_x_840:
[----:B------:R-:W-:Y:S05]  /*4930*/  BSYNC B0 ;  /* 0x0000000000007941 */ /* 0x000fea0003800000 */
.L_x_839:
[----:B------:R-:W-:Y:S01]  /*4940*/  ISETP.GE.AND P0, PT, R10, R125, PT ;  /* 0x0000007d0a00720c */ /* 0x000fe20003f06270 */
[----:B------:R-:W-:Y:S01]  /*4950*/  @!UPT UIADD3 URZ, URZ, URZ, URZ ;  /* 0x0000003f3f3ff290 */ /* 0x000fe2000fffe03f */
[----:B------:R-:W-:Y:S11]  /*4960*/  BSSY B0, `(.L_x_841) ;  /* 0x0000037000007945 */ /* 0x000ff60003800000 */
[----:B------:R-:W-:-:S05]  /*4970*/  @P0 BRA `(.L_x_842) ;  /* 0x0000035000000947 */ /* 0x000fca0003800000 */
[C---:B------:R-:W-:Y:S02]  /*4980*/  LEA R40, P1, R101.reuse, R126, 0x1 ;  /* 0x0000007e65287211 */ /* 0x040fe400078208ff */
        /* <DEDUP_REMOVED lines=52> */
.L_x_842:
[----:B------:R-:W-:Y:S05]  /*4cd0*/  BSYNC B0 ;  /* 0x0000000000007941 */ /* 0x000fea0003800000 */
.L_x_841:
[----:B------:R-:W-:Y:S11]  /*4ce0*/  ISETP.GE.AND P0, PT, R9, R125, PT ;  /* 0x0000007d0900720c */ /* 0x000ff60003f06270 */
[----:B------:R-:W-:Y:S02]  /*4cf0*/  @!UPT UIADD3 URZ, URZ, URZ, URZ ;  /* 0x0000003f3f3ff290 */ /* 0x000fe4000fffe03f */
        /* <DEDUP_REMOVED lines=8> */
[----:B------:R1:W4:Y:S01]  /*4d80*/  @!P0 LD.E.64 R6, [R22.64+0xc0] ;  /* 0x0000c00616068980 */ /* 0x000322000c101b00 */
[--C-:B---3--:R-:W-:Y:S01]  /*4d90*/  @!P0 HADD2.F32 R30, -RZ, R38.reuse.H0_H0 ;  /* 0x20000026ff1e8230 */ /* 0x108fe20000004100 */
[----:B--2---:R-:W-:Y:S01]  /*4da0*/  @!P0 MOV R29, R24 ;  /* 0x00000018001d8202 */ /* 0x004fe20000000f00 */
[----:B------:R-:W-:Y:S01]  /*4db0*/  @!P0 HADD2.F32 R32, -RZ, R38.H1_H1 ;  /* 0x30000026ff208230 */ /* 0x000fe20000004100 */
[----:B------:R-:W-:Y:S01]  /*4dc0*/  @!P0 MOV R8, R25 ;  /* 0x0000001900088202 */ /* 0x000fe20000000f00 */
[----:B------:R-:W-:Y:S01]  /*4dd0*/  @!P0 HADD2.F32 R34, -RZ, R39.H0_H0 ;  /* 0x20000027ff228230 */ /* 0x000fe20000004100 */
[----:B-1----:R-:W-:Y:S01]  /*4de0*/  @!P0 MOV R23, R26 ;  /* 0x0000001a00178202 */ /* 0x002fe20000000f00 */
[--C-:B------:R-:W-:Y:S01]  /*4df0*/  @!P0 HADD2.F32 R31, -RZ, R29.reuse.H1_H1 ;  /* 0x3000001dff1f8230 */ /* 0x100fe20000004100 */
[----:B------:R-:W-:Y:S01]  /*4e00*/  @!P0 MOV R22, R27 ;  /* 0x0000001b00168202 */ /* 0x000fe20000000f00 */
[--C-:B----4-:R-:W-:Y:S02]  /*4e10*/  @!P0 HADD2.F32 R28, -RZ, R6.reuse.H0_H0 ;  /* 0x20000006ff1c8230 */ /* 0x110fe40000004100 */
[----:B------:R-:W-:Y:S01]  /*4e20*/  @!P0 HADD2.F32 R33, -RZ, R29.H0_H0 ;  /* 0x2000001dff218230 */ /* 0x000fe20000004100 */
[C---:B------:R-:W-:Y:S01]  /*4e30*/  @!P0 FMUL.FTZ R37, R31.reuse, R30 ;  /* 0x0000001e1f258220 */ /* 0x040fe20000410000 */
[----:B------:R-:W-:Y:S01]  /*4e40*/  @!P0 HADD2.F32 R6, -RZ, R6.H1_H1 ;  /* 0x30000006ff068230 */ /* 0x000fe20000004100 */
[-C--:B------:R-:W-:Y:S01]  /*4e50*/  @!P0 FMUL.FTZ R0, R31, R28.reuse ;  /* 0x0000001c1f008220 */ /* 0x080fe20000410000 */
[--C-:B------:R-:W-:Y:S01]  /*4e60*/  @!P0 HADD2.F32 R29, -RZ, R8.reuse.H1_H1 ;  /* 0x30000008ff1d8230 */ /* 0x100fe20000004100 */
[----:B------:R-:W-:Y:S01]  /*4e70*/  @!P0 FFMA.FTZ R37, R33, R28, -R37 ;  /* 0x0000001c21258223 */ /* 0x000fe20000010825 */
[----:B------:R-:W-:Y:S01]  /*4e80*/  @!P0 HADD2.F32 R5, -RZ, R7.H0_H0 ;  /* 0x20000007ff058230 */ /* 0x000fe20000004100 */
[----:B------:R-:W-:Y:S01]  /*4e90*/  @!P0 FFMA.FTZ R0, R30, R33, R0 ;  /* 0x000000211e008223 */ /* 0x000fe20000010000 */
        /* <DEDUP_REMOVED lines=28> */
.L_x_836:
[----:B------:R-:W-:Y:S05]  /*5060*/  BSYNC B1 ;  /* 0x0000000000017941 */ /* 0x000fea0003800000 */
.L_x_835:
        /* <DEDUP_REMOVED lines=67> */
.L_x_846:
[----:B------:R-:W-:Y:S05]  /*54a0*/  BSYNC B0 ;  /* 0x0000000000007941 */ /* 0x000fea0003800000 */
.L_x_845:
        /* <DEDUP_REMOVED lines=57> */
.L_x_848:
[----:B------:R-:W-:Y:S05]  /*5840*/  BSYNC B0 ;  /* 0x0000000000007941 */ /* 0x000fea0003800000 */
.L_x_847:
        /* <DEDUP_REMOVED lines=57> */
.L_x_850:
[----:B------:R-:W-:Y:S05]  /*5be0*/  BSYNC B0 ;  /* 0x0000000000007941 */ /* 0x000fea0003800000 */
.L_x_849:
[----:B------:R-:W-:Y:S11]  /*5bf0*/  ISETP.GE.AND P0, PT, R9, R125, PT ;  /* 0x0000007d0900720c */ /* 0x000ff60003f06270 */
[----:B------:R-:W-:Y:S02]  /*5c00*/  @!UPT UIADD3 URZ, URZ, URZ, URZ ;  /* 0x0000003f3f3ff290 */ /* 0x000fe4000fffe03f */
        /* <DEDUP_REMOVED lines=54> */
.L_x_844:
[----:B------:R-:W-:Y:S05]  /*5f70*/  BSYNC B1 ;  /* 0x0000000000017941 */ /* 0x000fea0003800000 */
.L_x_843:
        /* <DEDUP_REMOVED lines=14> */
[----:B------:R-:W-:Y:S01]  /*6060*/  IMAD R40, R199, 0x60, RZ ;  /* 0x00000060c7287824 */ /* 0x000fe200078e02ff */
[----:B------:R-:W-:Y:S01]  /*6070*/  ISETP.GE.AND P0, PT, R14, R17, PT ;  /* 0x000000110e00720c */ /* 0x000fe20003f06270 */
[----:B------:R-:W-:Y:S04]  /*6080*/  IMAD.WIDE.U32 R42, R198, 0x60, R126 ;  /* 0x00000060c62a7825 */ /* 0x000fe800078e007e */
[----:B------:R-:W-:Y:S01]  /*6090*/  IMAD R44, R61, 0x60, RZ ;  /* 0x000000603d2c7824 */ /* 0x000fe200078e02ff */
[----:B------:R-:W-:Y:S01]  /*60a0*/  IADD3 R43, R43, R40, RZ ;  /* 0x000000282b2b7210 */ /* 0x000fe20007ffe0ff */
[----:B------:R-:W-:Y:S04]  /*60b0*/  IMAD.WIDE.U32 R56, R60, 0x60, R132 ;  /* 0x000000603c387825 */ /* 0x000fe800078e0084 */
[----:B------:R-:W2:Y:S01]  /*60c0*/  LD.E.128 R24, [R42.64] ;  /* 0x000000062a187980 */ /* 0x000ea2000c101d00 */
[----:B------:R-:W-:Y:S07]  /*60d0*/  IADD3 R57, R57, R44, RZ ;  /* 0x0000002c39397210 */ /* 0x000fee0007ffe0ff */
        /* <DEDUP_REMOVED lines=47> */
.L_x_854:
[----:B------:R-:W-:Y:S05]  /*63d0*/  BSYNC B0 ;  /* 0x0000000000007941 */ /* 0x000fea0003800000 */
.L_x_853:
        /* <DEDUP_REMOVED lines=57> */
.L_x_856:
[----:B------:R-:W-:Y:S05]  /*6770*/  BSYNC B0 ;  /* 0x0000000000007941 */ /* 0x000fea0003800000 */
.L_x_855:
        /* <DEDUP_REMOVED lines=57> */
.L_x_858:
[----:B------:R-:W-:Y:S05]  /*6b10*/  BSYNC B0 ;  /* 0x0000000000007941 */ /* 0x000fea0003800000 */
.L_x_857:
[----:B------:R-:W-:Y:S11]  /*6b20*/  ISETP.GE.AND P0, PT, R9, R125, PT ;  /* 0x0000007d0900720c */ /* 0x000ff60003f06270 */
[----:B------:R-:W-:Y:S02]  /*6b30*/  @!UPT UIADD3 URZ, URZ, URZ, URZ ;  /* 0x0000003f3f3ff290 */ /* 0x000fe4000fffe03f */
[----:B------:R-:W-:-:S05]  /*6b40*/  @P0 BRA `(.L_x_852) ;  /* 0x0000035000000947 */ /* 0x000fca0003800000 */
[C---:B------:R-:W-:Y:S02]  /*6b50*/  LEA R36, P1, R118.reuse, R126, 0x1 ;  /* 0x0000007e76247211 */ /* 0x040fe400078208ff */
[----:B------:R-:W-:Y:S02]  /*6b60*/  ISETP.GE.AND P0, PT, R9, R17, PT ;  /* 0x000000110900720c */ /* 0x000fe40003f06270 */
[----:B------:R-:W-:Y:S02]  /*6b70*/  LEA.HI.X R37, R118, R127, R115, 0x1, P1 ;  /* 0x0000007f76257211 */ /* 0x000fe400008f0c73 */
[C---:B------:R-:W-:Y:S03]  /*6b80*/  LEA R44, P1, R75.reuse, R132, 0x1 ;  /* 0x000000844b2c7211 */ /* 0x040fe600078208ff */
[----:B-1----:R-:W2:Y:S01]  /*6b90*/  LD.E.128 R24, [R36.64] ;  /* 0x0000000624187980 */ /* 0x002ea2000c101d00 */
        /* <DEDUP_REMOVED lines=9> */
[----:B------:R-:W-:Y:S02]  /*6c30*/  @!P0 HADD2.F32 R30, -RZ, R28.H1_H1 ;  /* 0x3000001cff1e8230 */ /* 0x000fe40000004100 */
[----:B----4-:R-:W-:Y:S02]  /*6c40*/  @!P0 HADD2.F32 R17, -RZ, R6.H0_H0 ;  /* 0x20000006ff118230 */ /* 0x010fe40000004100 */
[----:B------:R-:W-:Y:S01]  /*6c50*/  @!P0 HADD2.F32 R32, -RZ, R28.H0_H0 ;  /* 0x2000001cff208230 */ /* 0x000fe20000004100 */
[C---:B------:R-:W-:Y:S01]  /*6c60*/  @!P0 FMUL.FTZ R37, R30.reuse, R29 ;  /* 0x0000001d1e258220 */ /* 0x040fe20000410000 */
[----:B------:R-:W-:Y:S01]  /*6c70*/  @!P0 HADD2.F32 R6, -RZ, R6.H1_H1 ;  /* 0x30000006ff068230 */ /* 0x000fe20000004100 */
[-C--:B------:R-:W-:Y:S01]  /*6c80*/  @!P0 FMUL.FTZ R0, R30, R17.reuse ;  /* 0x000000111e008220 */ /* 0x080fe20000410000 */
[--C-:B------:R-:W-:Y:S01]  /*6c90*/  @!P0 HADD2.F32 R5, -RZ, R7.reuse.H0_H0 ;  /* 0x20000007ff058230 */ /* 0x100fe20000004100 */
[----:B------:R-:W-:Y:S01]  /*6ca0*/  @!P0 FFMA.FTZ R37, R32, R17, -R37 ;  /* 0x0000001120258223 */ /* 0x000fe20000010825 */
[----:B------:R-:W-:Y:S01]  /*6cb0*/  @!P0 MOV R17, R27 ;  /* 0x0000001b00118202 */ /* 0x000fe20000000f00 */
[----:B------:R-:W-:Y:S01]  /*6cc0*/  @!P0 FFMA.FTZ R0, R29, R32, R0 ;  /* 0x000000201d008223 */ /* 0x000fe20000010000 */
[----:B------:R-:W-:Y:S02]  /*6cd0*/  @!P0 HADD2.F32 R23, -RZ, R8.H1_H1 ;  /* 0x30000008ff178230 */ /* 0x000fe40000004100 */
[----:B------:R-:W-:Y:S02]  /*6ce0*/  @!P0 HADD2.F32 R28, -RZ, R22.H1_H1 ;  /* 0x30000016ff1c8230 */ /* 0x000fe40000004100 */
[----:B------:R-:W-:Y:S01]  /*6cf0*/  @!P0 HADD2.F32 R7, -RZ, R7.H1_H1 ;  /* 0x30000007ff078230 */ /* 0x000fe20000004100 */
        /* <DEDUP_REMOVED lines=26> */
.L_x_852:
[----:B------:R-:W-:Y:S05]  /*6ea0*/  BSYNC B1 ;  /* 0x0000000000017941 */ /* 0x000fea0003800000 */
.L_x_851:
[----:B-1----:R-:W2:Y:S02]  /*6eb0*/  LD.E R3, [R20.64+0xd0] ;  /* 0x0000d00614037980 */ /* 0x002ea4000c101900 */
[----:B--2---:R-:W-:Y:S05]  /*6ec0*/  IMAD.U32 R3, R3, -0x20, RZ ;  /* 0xffffffe003037824 */ /* 0x004fea00078e00ff */
[C---:B------:R-:W-:Y:S02]  /*6ed0*/  LEA R18, P1, R3.reuse, R18, 0x1 ;  /* 0x0000001203127211 */ /* 0x040fe400078208ff */
[C---:B------:R-:W-:Y:S02]  /*6ee0*/  LEA R52, P0, R3.reuse, R52, 0x1 ;  /* 0x0000003403347211 */ /* 0x040fe400078008ff */
[C---:B------:R-:W-:Y:S02]  /*6ef0*/  LEA.HI.X.SX32 R19, R3.reuse, R19, 0x1, P1 ;  /* 0x0000001303137211 */ /* 0x040fe400008f0eff */
[----:B------:R-:W-:Y:S01]  /*6f00*/  LEA.HI.X.SX32 R53, R3, R53, 0x1, P0 ;  /* 0x0000003503357211 */ /* 0x000fe200000f0eff */
[----:B------:R-:W-:-:S05]  /*6f10*/  BRA `(.L_x_859) ;  /* 0x00006dc000007947 */ /* 0x000fca0003800000 */
.L_x_826:
[----:B---3--:R-:W-:Y:S01]  /*6f20*/  BSSY B2, `(.L_x_860) ;  /* 0x0000180000027945 */ /* 0x008fe20003800000 */
[----:B------:R-:W-:-:S05]  /*6f30*/  @!P2 BRA `(.L_x_861) ;  /* 0x000017e00000a947 */ /* 0x000fca0003800000 */
[----:B-----5:R-:W-:Y:S01]  /*6f40*/  ISETP.GE.AND P0, PT, R14, R125, PT ;  /* 0x0000007d0e00720c */ /* 0x020fe20003f06270 */
[----:B------:R-:W-:Y:S01]  /*6f50*/  @!UPT UIADD3 URZ, URZ, URZ, URZ ;  /* 0x0000003f3f3ff290 */ /* 0x000fe2000fffe03f */
[----:B------:R-:W-:Y:S11]  /*6f60*/  BSSY B1, `(.L_x_862) ;  /* 0x000005d000017945 */ /* 0x000ff60003800000 */
[----:B------:R-:W-:-:S05]  /*6f70*/  @P0 BRA `(.L_x_863) ;  /* 0x000005b000000947 */ /* 0x000fca0003800000 */
[----:B------:R2:W5:Y:S01]  /*6f80*/  LD.E.128 R36, [R126.64] ;  /* 0x000000067e247980 */ /* 0x000562000c101d00 */
[----:B------:R-:W-:Y:S01]  /*6f90*/  ISETP.GE.AND P0, PT, R14, R17, PT ;  /* 0x000000110e00720c */ /* 0x000fe20003f06270 */
[----:B------:R-:W-:Y:S01]  /*6fa0*/  @!UPT UIADD3 URZ, URZ, URZ, URZ ;  /* 0x0000003f3f3ff290 */ /* 0x000fe2000fffe03f */
[----:B------:R-:W-:Y:S11]  /*6fb0*/  BSSY B0, `(.L_x_864) ;  /* 0x0000056000007945 */ /* 0x000ff60003800000 */
[----:B------:R-:W-:-:S05]  /*6fc0*/  @P0 BRA `(.L_x_865) ;  /* 0x0000054000000947 */ /* 0x000fca0003800000 */
[----:B------:R-:W-:Y:S02]  /*6fd0*/  LEA.HI R203, R17, R17, RZ, 0x1 ;  /* 0x0000001111cb7211 */ /* 0x000fe400078f08ff */
[----:B------:R-:W-:Y:S02]  /*6fe0*/  MOV R201, RZ ;  /* 0x000000ff00c97202 */ /* 0x000fe40000000f00 */
[----:B------:R-:W-:Y:S02]  /*6ff0*/  SHF.R.S32.HI R203, RZ, 0x1, R203 ;  /* 0x00000001ffcb7819 */ /* 0x000fe400000114cb */
[----:B-----5:R-:W-:Y:S01]  /*7000*/  MOV R51, R37 ;  /* 0x0000002500337202 */ /* 0x020fe20000000f00 */
[--C-:B------:R-:W-:Y:S01]  /*7010*/  HADD2.F32 R37, -RZ, R36.reuse.H0_H0 ;  /* 0x20000024ff257230 */ /* 0x100fe20000004100 */
[-C--:B------:R-:W-:Y:S02]  /*7020*/  ISETP.GE.AND P2, PT, R14, R203.reuse, PT ;  /* 0x000000cb0e00720c */ /* 0x080fe40003f46270 */
[----:B------:R-:W-:Y:S02]  /*7030*/  MOV R205, R203 ;  /* 0x000000cb00cd7202 */ /* 0x000fe40000000f00 */
[----:B------:R-:W-:Y:S01]  /*7040*/  MOV R49, R39 ;  /* 0x0000002700317202 */ /* 0x000fe20000000f00 */
[----:B------:R-:W-:Y:S01]  /*7050*/  HADD2.F32 R39, -RZ, R36.H1_H1 ;  /* 0x30000024ff277230 */ /* 0x000fe20000004100 */
[----:B------:R-:W-:Y:S07]  /*7060*/  MOV R54, R38 ;  /* 0x0000002600367202 */ /* 0x000fee0000000f00 */
[C---:B------:R-:W-:Y:S02]  /*7070*/  @P2 IADD3 R205, -R203.reuse, RZ, RZ ;  /* 0x000000ffcbcd2210 */ /* 0x040fe40007ffe1ff */
[----:B------:R-:W-:Y:S02]  /*7080*/  @P2 IADD3 R201, -R203, RZ, RZ ;  /* 0x000000ffcbc92210 */ /* 0x000fe40007ffe1ff */
[----:B------:R-:W-:Y:S02]  /*7090*/  LEA R22, P1, R205, R126, 0x1 ;  /* 0x0000007ecd167211 */ /* 0x000fe400078208ff */
[----:B------:R-:W-:Y:S02]  /*70a0*/  LEA R206, P0, R201, R128, 0x1 ;  /* 0x00000080c9ce7211 */ /* 0x000fe400078008ff */
[----:B------:R-:W-:Y:S02]  /*70b0*/  LEA.HI.X.SX32 R23, R205, R127, 0x1, P1 ;  /* 0x0000007fcd177211 */ /* 0x000fe400008f0eff */
[----:B------:R-:W-:Y:S02]  /*70c0*/  LEA.HI.X.SX32 R207, R201, R129, 0x1, P0 ;  /* 0x00000081c9cf7211 */ /* 0x000fe400000f0eff */
[----:B------:R-:W-:Y:S01]  /*70d0*/  MOV R201, RZ ;  /* 0x000000ff00c97202 */ /* 0x000fe20000000f00 */
[----:B-1----:R-:W3:Y:S01]  /*70e0*/  LD.E.128 R28, [R22.64] ;  /* 0x00000006161c7980 */ /* 0x002ee2000c101d00 */
[----:B------:R-:W-:Y:S04]  /*70f0*/  @P2 IADD3 R201, -R203, RZ, RZ ;  /* 0x000000ffcbc92210 */ /* 0x000fe80007ffe1ff */
[C---:B------:R-:W-:Y:S03]  /*7100*/  LEA R40, P0, R201.reuse, R130, 0x1 ;  /* 0x00000082c9287211 */ /* 0x040fe600078008ff */
[----:B------:R-:W4:Y:S01]  /*7110*/  LD.E.128 R204, [R206.64] ;  /* 0x00000006cecc7980 */ /* 0x000f22000c101d00 */
[----:B------:R-:W-:Y:S07]  /*7120*/  LEA.HI.X.SX32 R41, R201, R131, 0x1, P0 ;  /* 0x00000083c9297211 */ /* 0x000fee00000f0eff */
[----:B--2---:R1:W2:Y:S02]  /*7130*/  LD.E.128 R56, [R40.64] ;  /* 0x0000000628387980 */ /* 0x0042a4000c101d00 */
[----:B-1----:R-:W-:Y:S02]  /*7140*/  HADD2.F32 R40, -RZ, R51.H0_H0 ;  /* 0x20000033ff287230 */ /* 0x002fe40000004100 */
[--C-:B----4-:R-:W-:Y:S01]  /*7150*/  HADD2.F32 R34, -RZ, R204.reuse.H0_H0 ;  /* 0x200000ccff227230 */ /* 0x110fe20000004100 */
[----:B---3--:R-:W-:Y:S01]  /*7160*/  MOV R33, R28 ;  /* 0x0000001c00217202 */ /* 0x008fe20000000f00 */
[----:B------:R-:W-:Y:S01]  /*7170*/  HADD2.F32 R32, -RZ, R204.H1_H1 ;  /* 0x300000ccff207230 */ /* 0x000fe20000004100 */
[----:B------:R-:W-:Y:S01]  /*7180*/  MOV R26, R30 ;  /* 0x0000001e001a7202 */ /* 0x000fe20000000f00 */
[--C-:B------:R-:W-:Y:S01]  /*7190*/  HADD2.F32 R28, -RZ, R205.reuse.H1_H1 ;  /* 0x300000cdff1c7230 */ /* 0x100fe20000004100 */
[----:B------:R-:W-:Y:S01]  /*71a0*/  @!P2 FADD.FTZ R34, -R34, -RZ ;  /* 0x800000ff2222a221 */ /* 0x000fe20000010100 */
[----:B------:R-:W-:Y:S01]  /*71b0*/  HADD2.F32 R30, -RZ, R205.H0_H0 ;  /* 0x200000cdff1e7230 */ /* 0x000fe20000004100 */
[----:B------:R-:W-:Y:S01]  /*71c0*/  MOV R27, R31 ;  /* 0x0000001f001b7202 */ /* 0x000fe20000000f00 */
[--C-:B------:R-:W-:Y:S01]  /*71d0*/  HADD2.F32 R35, -RZ, R33.reuse.H0_H0 ;  /* 0x20000021ff237230 */ /* 0x100fe20000004100 */
[----:B------:R-:W-:Y:S01]  /*71e0*/  @!P2 FADD.FTZ R32, -R32, -RZ ;  /* 0x800000ff2020a221 */ /* 0x000fe20000010100 */
[----:B------:R-:W-:Y:S01]  /*71f0*/  HADD2.F32 R33, -RZ, R33.H1_H1 ;  /* 0x30000021ff217230 */ /* 0x000fe20000004100 */
[----:B------:R-:W-:Y:S01]  /*7200*/  @!P2 FADD.FTZ R28, -R28, -RZ ;  /* 0x800000ff1c1ca221 */ /* 0x000fe20000010100 */
[--C-:B------:R-:W-:Y:S01]  /*7210*/  HADD2.F32 R31, -RZ, R29.reuse.H0_H0 ;  /* 0x2000001dff1f7230 */ /* 0x100fe20000004100 */
[----:B------:R-:W-:Y:S01]  /*7220*/  @!P2 FADD.FTZ R30, -R30, -RZ ;  /* 0x800000ff1e1ea221 */ /* 0x000fe20000010100 */
[----:B------:R-:W-:Y:S01]  /*7230*/  HADD2.F32 R29, -RZ, R29.H1_H1 ;  /* 0x3000001dff1d7230 */ /* 0x000fe20000004100 */
[----:B------:R-:W-:Y:S01]  /*7240*/  FMUL.FTZ R0, R35, R34 ;  /* 0x0000002223007220 */ /* 0x000fe20000410000 */
[----:B------:R-:W-:Y:S01]  /*7250*/  HADD2.F32 R25, -RZ, R206.H0_H0 ;  /* 0x200000ceff197230 */ /* 0x000fe20000004100 */
[----:B------:R-:W-:Y:S01]  /*7260*/  FMUL.FTZ R2, R33, R32 ;  /* 0x0000002021027220 */ /* 0x000fe20000410000 */
[----:B--2---:R-:W-:Y:S01]  /*7270*/  HADD2.F32 R36, -RZ, R56.H0_H0 ;  /* 0x20000038ff247230 */ /* 0x004fe20000004100 */
[----:B------:R-:W-:Y:S01]  /*7280*/  FMUL.FTZ R4, R29, R28 ;  /* 0x0000001c1d047220 */ /* 0x000fe20000410000 */
[----:B------:R-:W-:Y:S01]  /*7290*/  HADD2.F32 R24, -RZ, R206.H1_H1 ;  /* 0x300000ceff187230 */ /* 0x000fe20000004100 */
[----:B------:R-:W-:Y:S01]  /*72a0*/  FMUL.FTZ R3, R31, R30 ;  /* 0x0000001e1f037220 */ /* 0x000fe20000410000 */
[----:B------:R-:W-:Y:S01]  /*72b0*/  HADD2.F32 R38, -RZ, R56.H1_H1 ;  /* 0x30000038ff267230 */ /* 0x000fe20000004100 */
[----:B------:R-:W-:Y:S01]  /*72c0*/  @!P2 FADD.FTZ R25, -R25, -RZ ;  /* 0x800000ff1919a221 */ /* 0x000fe20000010100 */
[----:B------:R-:W-:Y:S01]  /*72d0*/  HADD2.F32 R23, -RZ, R207.H0_H0 ;  /* 0x200000cfff177230 */ /* 0x000fe20000004100 */
[----:B------:R-:W-:Y:S01]  /*72e0*/  FFMA.FTZ R0, R37, R36, R0 ;  /* 0x0000002425007223 */ /* 0x000fe20000010000 */
[--C-:B------:R-:W-:Y:S01]  /*72f0*/  HADD2.F32 R28, -RZ, R26.reuse.H0_H0 ;  /* 0x2000001aff1c7230 */ /* 0x100fe20000004100 */
[----:B------:R-:W-:Y:S01]  /*7300*/  @!P2 FADD.FTZ R24, -R24, -RZ ;  /* 0x800000ff1818a221 */ /* 0x000fe20000010100 */
[----:B------:R-:W-:Y:S01]  /*7310*/  HADD2.F32 R41, -RZ, R57.H0_H0 ;  /* 0x20000039ff297230 */ /* 0x000fe20000004100 */
[----:B------:R-:W-:Y:S01]  /*7320*/  FFMA.FTZ R2, R39, R38, R2 ;  /* 0x0000002627027223 */ /* 0x000fe20000010002 */
[----:B------:R-:W-:Y:S01]  /*7330*/  HADD2.F32 R22, -RZ, R207.H1_H1 ;  /* 0x300000cfff167230 */ /* 0x000fe20000004100 */
[----:B------:R-:W-:Y:S01]  /*7340*/  @!P2 FADD.FTZ R23, -R23, -RZ ;  /* 0x800000ff1717a221 */ /* 0x000fe20000010100 */
[----:B------:R-:W-:Y:S01]  /*7350*/  HADD2.F32 R29, -RZ, R26.H1_H1 ;  /* 0x3000001aff1d7230 */ /* 0x000fe20000004100 */
[----:B------:R-:W-:Y:S01]  /*7360*/  FMUL.FTZ R5, R28, R25 ;  /* 0x000000191c057220 */ /* 0x000fe20000410000 */
[----:B------:R-:W-:Y:S01]  /*7370*/  HADD2.F32 R42, -RZ, R57.H1_H1 ;  /* 0x30000039ff2a7230 */ /* 0x000fe20000004100 */
[----:B------:R-:W-:Y:S01]  /*7380*/  FFMA.FTZ R3, R40, R41, R3 ;  /* 0x0000002928037223 */ /* 0x000fe20000010003 */
[----:B------:R-:W-:Y:S01]  /*7390*/  HADD2.F32 R37, -RZ, R51.H1_H1 ;  /* 0x30000033ff257230 */ /* 0x000fe20000004100 */
[----:B------:R-:W-:Y:S01]  /*73a0*/  @!P2 FADD.FTZ R22, -R22, -RZ ;  /* 0x800000ff1616a221 */ /* 0x000fe20000010100 */
[--C-:B------:R-:W-:Y:S01]  /*73b0*/  HADD2.F32 R26, -RZ, R27.reuse.H0_H0 ;  /* 0x2000001bff1a7230 */ /* 0x100fe20000004100 */
[----:B------:R-:W-:Y:S01]  /*73c0*/  FMUL.FTZ R6, R29, R24 ;  /* 0x000000181d067220 */ /* 0x000fe20000410000 */
[----:B------:R-:W-:Y:S01]  /*73d0*/  HADD2.F32 R43, -RZ, R58.H0_H0 ;  /* 0x2000003aff2b7230 */ /* 0x000fe20000004100 */
[----:B------:R-:W-:Y:S01]  /*73e0*/  FFMA.FTZ R4, R37, R42, R4 ;  /* 0x0000002a25047223 */ /* 0x000fe20000010004 */
[----:B------:R-:W-:Y:S01]  /*73f0*/  HADD2.F32 R36, -RZ, R54.H0_H0 ;  /* 0x20000036ff247230 */ /* 0x000fe20000004100 */
[----:B------:R-:W-:Y:S01]  /*7400*/  FMUL.FTZ R7, R26, R23 ;  /* 0x000000171a077220 */ /* 0x000fe20000410000 */
[----:B------:R-:W-:Y:S02]  /*7410*/  HADD2.F32 R27, -RZ, R27.H1_H1 ;  /* 0x3000001bff1b7230 */ /* 0x000fe40000004100 */
[----:B------:R-:W-:Y:S01]  /*7420*/  HADD2.F32 R44, -RZ, R58.H1_H1 ;  /* 0x3000003aff2c7230 */ /* 0x000fe20000004100 */
[----:B------:R-:W-:Y:S01]  /*7430*/  FFMA.FTZ R5, R36, R43, R5 ;  /* 0x0000002b24057223 */ /* 0x000fe20000010005 */
[----:B------:R-:W-:Y:S01]  /*7440*/  HADD2.F32 R39, -RZ, R54.H1_H1 ;  /* 0x30000036ff277230 */ /* 0x000fe20000004100 */
[----:B------:R-:W-:Y:S01]  /*7450*/  FMUL.FTZ R8, R27, R22 ;  /* 0x000000161b087220 */ /* 0x000fe20000410000 */
[----:B------:R-:W-:Y:S01]  /*7460*/  HADD2.F32 R45, -RZ, R59.H0_H0 ;  /* 0x2000003bff2d7230 */ /* 0x000fe20000004100 */
[----:B------:R-:W-:Y:S01]  /*7470*/  F2FP.PACK_AB R36, R2, R0 ;  /* 0x000000000224723e */ /* 0x000fe200000000ff */
[----:B------:R-:W-:Y:S01]  /*7480*/  HADD2.F32 R38, -RZ, R49.H0_H0 ;  /* 0x20000031ff267230 */ /* 0x000fe20000004100 */
[----:B------:R-:W-:Y:S01]  /*7490*/  F2FP.PACK_AB R37, R4, R3 ;  /* 0x000000030425723e */ /* 0x000fe200000000ff */
[----:B------:R-:W-:Y:S01]  /*74a0*/  FFMA.FTZ R6, R39, R44, R6 ;  /* 0x0000002c27067223 */ /* 0x000fe20000010006 */
[----:B------:R-:W-:Y:S02]  /*74b0*/  HADD2.F32 R46, -RZ, R59.H1_H1 ;  /* 0x3000003bff2e7230 */ /* 0x000fe40000004100 */
[----:B------:R-:W-:Y:S01]  /*74c0*/  HADD2.F32 R41, -RZ, R49.H1_H1 ;  /* 0x30000031ff297230 */ /* 0x000fe20000004100 */
[----:B------:R-:W-:Y:S01]  /*74d0*/  FFMA.FTZ R7, R38, R45, R7 ;  /* 0x0000002d26077223 */ /* 0x000fe20000010007 */
[----:B------:R-:W-:Y:S03]  /*74e0*/  F2FP.PACK_AB R38, R6, R5 ;  /* 0x000000050626723e */ /* 0x000fe600000000ff */
[----:B------:R-:W-:Y:S05]  /*74f0*/  FFMA.FTZ R8, R41, R46, R8 ;  /* 0x0000002e29087223 */ /* 0x000fea0000010008 */
[----:B------:R-:W-:Y:S02]  /*7500*/  F2FP.PACK_AB R39, R8, R7 ;  /* 0x000000070827723e */ /* 0x000fe400000000ff */
.L_x_865:
[----:B------:R-:W-:Y:S05]  /*7510*/  BSYNC B0 ;  /* 0x0000000000007941 */ /* 0x000fea0003800000 */
.L_x_864:
[----:B-----5:R3:W-:Y:S02]  /*7520*/  ST.E.128 [R132.64], R36 ;  /* 0x0000002484007985 */ /* 0x0207e4000c101d06 */
.L_x_863:
[----:B------:R-:W-:Y:S05]  /*7530*/  BSYNC B1 ;  /* 0x0000000000017941 */ /* 0x000fea0003800000 */
.L_x_862:
[----:B------:R-:W-:Y:S01]  /*7540*/  ISETP.GE.AND P0, PT, R11, R125, PT ;  /* 0x0000007d0b00720c */ /* 0x000fe20003f06270 */
[----:B------:R-:W-:Y:S01]  /*7550*/  @!UPT UIADD3 URZ, URZ, URZ, URZ ;  /* 0x0000003f3f3ff290 */ /* 0x000fe2000fffe03f */
[----:B------:R-:W-:Y:S11]  /*7560*/  BSSY B1, `(.L_x_866) ;  /* 0x000005d000017945 */ /* 0x000ff60003800000 */
[----:B------:R-:W-:-:S05]  /*7570*/  @P0 BRA `(.L_x_867) ;  /* 0x000005b000000947 */ /* 0x000fca0003800000 */
[----:B---3--:R3:W5:Y:S01]  /*7580*/  LD.E.128 R36, [R126.64+0x80] ;  /* 0x000080067e247980 */ /* 0x008762000c101d00 */
        /* <DEDUP_REMOVED lines=15> */
[C---:B------:R-:W-:Y:S02]  /*7680*/  @P2 IADD3 R201, -R208.reuse, RZ, RZ ;  /* 0x000000ffd0c92210 */ /* 0x040fe40007ffe1ff */
[----:B------:R-:W-:Y:S02]  /*7690*/  LEA R22, P1, R203, R126, 0x1 ;  /* 0x0000007ecb167211 */ /* 0x000fe400078208ff */
[----:B------:R-:W-:Y:S02]  /*76a0*/  LEA R204, P0, R201, R128, 0x1 ;  /* 0x00000080c9cc7211 */ /* 0x000fe400078008ff */
[----:B------:R-:W-:Y:S02]  /*76b0*/  LEA.HI.X.SX32 R23, R203, R127, 0x1, P1 ;  /* 0x0000007fcb177211 */ /* 0x000fe400008f0eff */
[----:B------:R-:W-:Y:S02]  /*76c0*/  LEA.HI.X.SX32 R205, R201, R129, 0x1, P0 ;  /* 0x00000081c9cd7211 */ /* 0x000fe400000f0eff */
[----:B------:R-:W-:Y:S01]  /*76d0*/  MOV R201, RZ ;  /* 0x000000ff00c97202 */ /* 0x000fe20000000f00 */
[----:B-1----:R-:W4:Y:S01]  /*76e0*/  LD.E.128 R28, [R22.64+0x80] ;  /* 0x00008006161c7980 */ /* 0x002f22000c101d00 */
[----:B------:R-:W-:Y:S04]  /*76f0*/  @P2 IADD3 R201, -R208, RZ, RZ ;  /* 0x000000ffd0c92210 */ /* 0x000fe80007ffe1ff */
[C---:B------:R-:W-:Y:S03]  /*7700*/  LEA R40, P0, R201.reuse, R130, 0x1 ;  /* 0x00000082c9287211 */ /* 0x040fe600078008ff */
[----:B--2---:R-:W2:Y:S01]  /*7710*/  LD.E.128 R204, [R204.64+0x80] ;  /* 0x00008006cccc7980 */ /* 0x004ea2000c101d00 */
[----:B------:R-:W-:Y:S07]  /*7720*/  LEA.HI.X.SX32 R41, R201, R131, 0x1, P0 ;  /* 0x00000083c9297211 */ /* 0x000fee00000f0eff */
[----:B---3--:R1:W3:Y:S02]  /*7730*/  LD.E.128 R56, [R40.64+0x80] ;  /* 0x0000800628387980 */ /* 0x0082e4000c101d00 */
[----:B-1----:R-:W-:Y:S02]  /*7740*/  HADD2.F32 R40, -RZ, R51.H0_H0 ;  /* 0x20000033ff287230 */ /* 0x002fe40000004100 */
[--C-:B--2---:R-:W-:Y:S01]  /*7750*/  HADD2.F32 R34, -RZ, R204.reuse.H0_H0 ;  /* 0x200000ccff227230 */ /* 0x104fe20000004100 */
[----:B----4-:R-:W-:Y:S01]  /*7760*/  MOV R33, R28 ;  /* 0x0000001c00217202 */ /* 0x010fe20000000f00 */
        /* <DEDUP_REMOVED lines=16> */
[----:B---3--:R-:W-:Y:S01]  /*7870*/  HADD2.F32 R36, -RZ, R56.H0_H0 ;  /* 0x20000038ff247230 */ /* 0x008fe20000004100 */
        /* <DEDUP_REMOVED lines=41> */
.L_x_869:
[----:B------:R-:W-:Y:S05]  /*7b10*/  BSYNC B0 ;  /* 0x0000000000007941 */ /* 0x000fea0003800000 */
.L_x_868:
[----:B-----5:R4:W-:Y:S02]  /*7b20*/  ST.E.128 [R132.64+0x80], R36 ;  /* 0x0000802484007985 */ /* 0x0209e4000c101d06 */
.L_x_867:
[----:B------:R-:W-:Y:S05]  /*7b30*/  BSYNC B1 ;  /* 0x0000000000017941 */ /* 0x000fea0003800000 */
.L_x_866:
[----:B------:R-:W-:Y:S01]  /*7b40*/  ISETP.GE.AND P0, PT, R10, R125, PT ;  /* 0x0000007d0a00720c */ /* 0x000fe20003f06270 */
[----:B------:R-:W-:Y:S01]  /*7b50*/  @!UPT UIADD3 URZ, URZ, URZ, URZ ;  /* 0x0000003f3f3ff290 */ /* 0x000fe2000fffe03f */
[----:B------:R-:W-:Y:S11]  /*7b60*/  BSSY B1, `(.L_x_870) ;  /* 0x000005d000017945 */ /* 0x000ff60003800000 */
[----:B------:R-:W-:-:S05]  /*7b70*/  @P0 BRA `(.L_x_871) ;  /* 0x000005b000000947 */ /* 0x000fca0003800000 */
[----:B---34-:R3:W5:Y:S01]  /*7b80*/  LD.E.128 R36, [R126.64+0x100] ;  /* 0x000100067e247980 */ /* 0x018762000c101d00 */
        /* <DEDUP_REMOVED lines=88> */
.L_x_873:
[----:B------:R-:W-:Y:S05]  /*8110*/  BSYNC B0 ;  /* 0x0000000000007941 */ /* 0x000fea0003800000 */
.L_x_872:
[----:B-----5:R4:W-:Y:S02]  /*8120*/  ST.E.128 [R132.64+0x100], R36 ;  /* 0x0001002484007985 */ /* 0x0209e4000c101d06 */
.L_x_871:
[----:B------:R-:W-:Y:S05]  /*8130*/  BSYNC B1 ;  /* 0x0000000000017941 */ /* 0x000fea0003800000 */
.L_x_870:
[----:B------:R-:W-:Y:S11]  /*8140*/  ISETP.GE.AND P0, PT, R9, R125, PT ;  /* 0x0000007d0900720c */ /* 0x000ff60003f06270 */
[----:B------:R-:W-:Y:S02]  /*8150*/  @!UPT UIADD3 URZ, URZ, URZ, URZ ;  /* 0x0000003f3f3ff290 */ /* 0x000fe4000fffe03f */
        /* <DEDUP_REMOVED lines=90> */
.L_x_875:
[----:B------:R-:W-:Y:S05]  /*8700*/  BSYNC B0 ;  /* 0x0000000000007941 */ /* 0x000fea0003800000 */
.L_x_874:
[----:B-----5:R4:W-:Y:S02]  /*8710*/  ST.E.128 [R132.64+0x180], R36 ;  /* 0x0001802484007985 */ /* 0x0209e4000c101d06 */
.L_x_861:
[----:B------:R-:W-:Y:S05]  /*8720*/  BSYNC B2 ;  /* 0x0000000000027941 */ /* 0x000fea0003800000 */
.L_x_860:
[C---:B------:R-:W-:Y:S01]  /*8730*/  ISETP.GE.AND P0, PT, R69.reuse, R202, PT ;  /* 0x000000ca4500720c */ /* 0x040fe20003f06270 */
[----:B------:R-:W-:Y:S03]  /*8740*/  BSSY B2, `(.L_x_876) ;  /* 0x000019e000027945 */ /* 0x000fe60003800000 */
[----:B------:R-:W-:Y:S11]  /*8750*/  ISETP.GE.AND P0, PT, R69, R200, !P0 ;  /* 0x000000c84500720c */ /* 0x000ff60004706270 */
[----:B------:R-:W-:Y:S02]  /*8760*/  @!UPT UIADD3 URZ, URZ, URZ, URZ ;  /* 0x0000003f3f3ff290 */ /* 0x000fe4000fffe03f */
[----:B------:R-:W-:-:S05]  /*8770*/  @!P0 BRA `(.L_x_877) ;  /* 0x000019a000008947 */ /* 0x000fca0003800000 */
[----:B-----5:R-:W-:Y:S01]  /*8780*/  ISETP.GE.AND P0, PT, R14, R125, PT ;  /* 0x0000007d0e00720c */ /* 0x020fe20003f06270 */
[----:B------:R-:W-:Y:S01]  /*8790*/  @!UPT UIADD3 URZ, URZ, URZ, URZ ;  /* 0x0000003f3f3ff290 */ /* 0x000fe2000fffe03f */
[----:B------:R-:W-:Y:S11]  /*87a0*/  BSSY B1, `(.L_x_878) ;  /* 0x0000064000017945 */ /* 0x000ff60003800000 */
[----:B------:R-:W-:-:S05]  /*87b0*/  @P0 BRA `(.L_x_879) ;  /* 0x0000062000000947 */ /* 0x000fca0003800000 */
[C---:B------:R-:W-:Y:S01]  /*87c0*/  LEA R206, P0, R98.reuse, R126, 0x1 ;  /* 0x0000007e62ce7211 */ /* 0x040fe200078008ff */
[----:B------:R-:W-:Y:S03]  /*87d0*/  BSSY B0, `(.L_x_880) ;  /* 0x000005d000007945 */ /* 0x000fe60003800000 */
[----:B------:R-:W-:Y:S02]  /*87e0*/  LEA.HI.X R207, R98, R127, R95, 0x1, P0 ;  /* 0x0000007f62cf7211 */ /* 0x000fe400000f0c5f */
[----:B------:R-:W-:Y:S03]  /*87f0*/  ISETP.GE.AND P0, PT, R14, R17, PT ;  /* 0x000000110e00720c */ /* 0x000fe60003f06270 */
[----:B---34-:R3:W5:Y:S10]  /*8800*/  LD.E.128 R36, [R206.64] ;  /* 0x00000006ce247980 */ /* 0x018774000c101d00 */
[----:B------:R-:W-:-:S05]  /*8810*/  @P0 BRA `(.L_x_881) ;  /* 0x0000058000000947 */ /* 0x000fca0003800000 */
[----:B------:R-:W-:Y:S01]  /*8820*/  LEA.HI R201, R17, R17, RZ, 0x1 ;  /* 0x0000001111c97211 */ /* 0x000fe200078f08ff */
[----:B-----5:R-:W-:Y:S01]  /*8830*/  IMAD.MOV.U32 R49, RZ, RZ, R39 ;  /* 0x000000ffff317224 */ /* 0x020fe200078e0027 */
[--C-:B------:R-:W-:Y:S01]  /*8840*/  HADD2.F32 R39, -RZ, R36.reuse.H1_H1 ;  /* 0x30000024ff277230 */ /* 0x100fe20000004100 */
[----:B------:R-:W-:Y:S02]  /*8850*/  MOV R204, RZ ;  /* 0x000000ff00cc7202 */ /* 0x000fe40000000f00 */
[----:B------:R-:W-:Y:S02]  /*8860*/  SHF.R.S32.HI R201, RZ, 0x1, R201 ;  /* 0x00000001ffc97819 */ /* 0x000fe400000114c9 */
[----:B------:R-:W-:Y:S02]  /*8870*/  MOV R208, RZ ;  /* 0x000000ff00d07202 */ /* 0x000fe40000000f00 */
[-C--:B------:R-:W-:Y:S02]  /*8880*/  ISETP.GE.AND P1, PT, R14, R201.reuse, PT ;  /* 0x000000c90e00720c */ /* 0x080fe40003f26270 */
[----:B------:R-:W-:Y:S02]  /*8890*/  MOV R205, R201 ;  /* 0x000000c900cd7202 */ /* 0x000fe40000000f00 */
[----:B------:R-:W-:Y:S01]  /*88a0*/  MOV R51, R37 ;  /* 0x0000002500337202 */ /* 0x000fe20000000f00 */
[----:B------:R-:W-:Y:S01]  /*88b0*/  HADD2.F32 R37, -RZ, R36.H0_H0 ;  /* 0x20000024ff257230 */ /* 0x000fe20000004100 */
[----:B------:R-:W-:Y:S07]  /*88c0*/  MOV R54, R38 ;  /* 0x0000002600367202 */ /* 0x000fee0000000f00 */
[C---:B------:R-:W-:Y:S01]  /*88d0*/  @P1 IADD3 R205, -R201.reuse, RZ, RZ ;  /* 0x000000ffc9cd1210 */ /* 0x040fe20007ffe1ff */
[----:B------:R-:W-:Y:S01]  /*88e0*/  @P1 IMAD.MOV R208, RZ, RZ, -R201 ;  /* 0x000000ffffd01224 */ /* 0x000fe200078e0ac9 */
[----:B------:R-:W-:Y:S02]  /*88f0*/  @P1 IADD3 R204, -R201, RZ, RZ ;  /* 0x000000ffc9cc1210 */ /* 0x000fe40007ffe1ff */
[----:B------:R-:W-:Y:S02]  /*8900*/  LEA R22, P0, R205, R206, 0x1 ;  /* 0x000000cecd167211 */ /* 0x000fe400078008ff */
[----:B------:R-:W-:Y:S02]  /*8910*/  IADD3 R203, P2, R163, R204, RZ ;  /* 0x000000cca3cb7210 */ /* 0x000fe40007f5e0ff */
[----:B------:R-:W-:Y:S02]  /*8920*/  LEA.HI.X.SX32 R23, R205, R207, 0x1, P0 ;  /* 0x000000cfcd177211 */ /* 0x000fe400000f0eff */
[----:B------:R-:W-:Y:S02]  /*8930*/  LEA.HI.X.SX32 R204, R204, R147, 0x1, P2 ;  /* 0x00000093cccc7211 */ /* 0x000fe400010f0eff */
[C---:B---3--:R-:W-:Y:S01]  /*8940*/  LEA R206, P0, R203.reuse, R128, 0x1 ;  /* 0x00000080cbce7211 */ /* 0x048fe200078008ff */
[----:B-1----:R-:W3:Y:S03]  /*8950*/  LD.E.128 R28, [R22.64] ;  /* 0x00000006161c7980 */ /* 0x002ee6000c101d00 */
[----:B------:R-:W-:Y:S02]  /*8960*/  LEA.HI.X R207, R203, R129, R204, 0x1, P0 ;  /* 0x00000081cbcf7211 */ /* 0x000fe400000f0ccc */
[----:B------:R-:W-:Y:S04]  /*8970*/  IADD3 R201, P0, R163, R208, RZ ;  /* 0x000000d0a3c97210 */ /* 0x000fe80007f1e0ff */
[----:B------:R-:W-:Y:S01]  /*8980*/  LEA.HI.X.SX32 R208, R208, R147, 0x1, P0 ;  /* 0x00000093d0d07211 */ /* 0x000fe200000f0eff */
[----:B------:R-:W4:Y:S01]  /*8990*/  LD.E.128 R204, [R206.64] ;  /* 0x00000006cecc7980 */ /* 0x000f22000c101d00 */
[C---:B------:R-:W-:Y:S04]  /*89a0*/  LEA R40, P0, R201.reuse, R130, 0x1 ;  /* 0x00000082c9287211 */ /* 0x040fe800078008ff */
[----:B------:R-:W-:Y:S05]  /*89b0*/  LEA.HI.X R41, R201, R131, R208, 0x1, P0 ;  /* 0x00000083c9297211 */ /* 0x000fea00000f0cd0 */
        /* <DEDUP_REMOVED lines=62> */
.L_x_881:
[----:B------:R-:W-:Y:S05]  /*8da0*/  BSYNC B0 ;  /* 0x0000000000007941 */ /* 0x000fea0003800000 */
.L_x_880:
[C---:B-1----:R-:W-:Y:S04]  /*8db0*/  LEA R2, P0, R236.reuse, R132, 0x1 ;  /* 0x00000084ec027211 */ /* 0x042fe800078008ff */
[----:B------:R-:W-:Y:S05]  /*8dc0*/  LEA.HI.X R3, R236, R133, R237, 0x1, P0 ;  /* 0x00000085ec037211 */ /* 0x000fea00000f0ced */
[----:B-----5:R1:W-:Y:S04]  /*8dd0*/  ST.E.128 [R2.64], R36 ;  /* 0x0000002402007985 */ /* 0x0203e8000c101d06 */
.L_x_879:
[----:B------:R-:W-:Y:S05]  /*8de0*/  BSYNC B1 ;  /* 0x0000000000017941 */ /* 0x000fea0003800000 */
.L_x_878:
[----:B------:R-:W-:Y:S01]  /*8df0*/  ISETP.GE.AND P0, PT, R11, R125, PT ;  /* 0x0000007d0b00720c */ /* 0x000fe20003f06270 */
[----:B------:R-:W-:Y:S01]  /*8e00*/  @!UPT UIADD3 URZ, URZ, URZ, URZ ;  /* 0x0000003f3f3ff290 */ /* 0x000fe2000fffe03f */
[----:B------:R-:W-:Y:S11]  /*8e10*/  BSSY B1, `(.L_x_882) ;  /* 0x0000064000017945 */ /* 0x000ff60003800000 */
[----:B------:R-:W-:-:S05]  /*8e20*/  @P0 BRA `(.L_x_883) ;  /* 0x0000062000000947 */ /* 0x000fca0003800000 */
[C---:B---3--:R-:W-:Y:S01]  /*8e30*/  LEA R206, P0, R97.reuse, R126, 0x1 ;  /* 0x0000007e61ce7211 */ /* 0x048fe200078008ff */
[----:B------:R-:W-:Y:S03]  /*8e40*/  BSSY B0, `(.L_x_884) ;  /* 0x000005d000007945 */ /* 0x000fe60003800000 */
[----:B------:R-:W-:Y:S02]  /*8e50*/  LEA.HI.X R207, R97, R127, R100, 0x1, P0 ;  /* 0x0000007f61cf7211 */ /* 0x000fe400000f0c64 */
[----:B------:R-:W-:Y:S03]  /*8e60*/  ISETP.GE.AND P0, PT, R11, R17, PT ;  /* 0x000000110b00720c */ /* 0x000fe60003f06270 */
[----:B-1--4-:R1:W5:Y:S10]  /*8e70*/  LD.E.128 R36, [R206.64] ;  /* 0x00000006ce247980 */ /* 0x012374000c101d00 */
[----:B------:R-:W-:-:S05]  /*8e80*/  @P0 BRA `(.L_x_885) ;  /* 0x0000058000000947 */ /* 0x000fca0003800000 */
[----:B------:R-:W-:Y:S01]  /*8e90*/  LEA.HI R208, R17, R17, RZ, 0x1 ;  /* 0x0000001111d07211 */ /* 0x000fe200078f08ff */
[----:B-----5:R-:W-:Y:S01]  /*8ea0*/  IMAD.MOV.U32 R49, RZ, RZ, R39 ;  /* 0x000000ffff317224 */ /* 0x020fe200078e0027 */
[--C-:B------:R-:W-:Y:S01]  /*8eb0*/  HADD2.F32 R39, -RZ, R36.reuse.H1_H1 ;  /* 0x30000024ff277230 */ /* 0x100fe20000004100 */
[----:B------:R-:W-:Y:S02]  /*8ec0*/  MOV R203, RZ ;  /* 0x000000ff00cb7202 */ /* 0x000fe40000000f00 */
[----:B------:R-:W-:Y:S02]  /*8ed0*/  SHF.R.S32.HI R208, RZ, 0x1, R208 ;  /* 0x00000001ffd07819 */ /* 0x000fe400000114d0 */
[----:B------:R-:W-:Y:S01]  /*8ee0*/  MOV R51, R37 ;  /* 0x0000002500337202 */ /* 0x000fe20000000f00 */
[----:B------:R-:W-:Y:S01]  /*8ef0*/  HADD2.F32 R37, -RZ, R36.H0_H0 ;  /* 0x20000024ff257230 */ /* 0x000fe20000004100 */
[-C--:B------:R-:W-:Y:S02]  /*8f00*/  ISETP.GE.AND P1, PT, R11, R208.reuse, PT ;  /* 0x000000d00b00720c */ /* 0x080fe40003f26270 */
[----:B------:R-:W-:Y:S02]  /*8f10*/  MOV R204, R208 ;  /* 0x000000d000cc7202 */ /* 0x000fe40000000f00 */
[----:B------:R-:W-:Y:S09]  /*8f20*/  MOV R54, R38 ;  /* 0x0000002600367202 */ /* 0x000ff20000000f00 */
[C---:B------:R-:W-:Y:S02]  /*8f30*/  @P1 IADD3 R204, -R208.reuse, RZ, RZ ;  /* 0x000000ffd0cc1210 */ /* 0x040fe40007ffe1ff */
[----:B------:R-:W-:Y:S02]  /*8f40*/  @P1 IADD3 R203, -R208, RZ, RZ ;  /* 0x000000ffd0cb1210 */ /* 0x000fe40007ffe1ff */
[----:B------:R-:W-:Y:S02]  /*8f50*/  LEA R22, P0, R204, R206, 0x1 ;  /* 0x000000cecc167211 */ /* 0x000fe400078008ff */
[----:B------:R-:W-:Y:S02]  /*8f60*/  IADD3 R201, P2, R156, R203, RZ ;  /* 0x000000cb9cc97210 */ /* 0x000fe40007f5e0ff */
[----:B------:R-:W-:Y:S02]  /*8f70*/  LEA.HI.X.SX32 R23, R204, R207, 0x1, P0 ;  /* 0x000000cfcc177211 */ /* 0x000fe400000f0eff */
[----:B------:R-:W-:Y:S02]  /*8f80*/  LEA.HI.X.SX32 R204, R203, R145, 0x1, P2 ;  /* 0x00000091cbcc7211 */ /* 0x000fe400010f0eff */
[----:B------:R-:W-:Y:S01]  /*8f90*/  MOV R203, RZ ;  /* 0x000000ff00cb7202 */ /* 0x000fe20000000f00 */
[----:B------:R-:W-:Y:S01]  /*8fa0*/  @P1 IMAD.MOV R203, RZ, RZ, -R208 ;  /* 0x000000ffffcb1224 */ /* 0x000fe200078e0ad0 */
[C---:B-1----:R-:W-:Y:S01]  /*8fb0*/  LEA R206, P0, R201.reuse, R128, 0x1 ;  /* 0x00000080c9ce7211 */ /* 0x042fe200078008ff */
[----:B------:R-:W3:Y:S03]  /*8fc0*/  LD.E.128 R28, [R22.64] ;  /* 0x00000006161c7980 */ /* 0x000ee6000c101d00 */
        /* <DEDUP_REMOVED lines=68> */
.L_x_885:
[----:B------:R-:W-:Y:S05]  /*9410*/  BSYNC B0 ;  /* 0x0000000000007941 */ /* 0x000fea0003800000 */
.L_x_884:
[C---:B------:R-:W-:Y:S04]  /*9420*/  LEA R2, P0, R91.reuse, R132, 0x1 ;  /* 0x000000845b027211 */ /* 0x040fe800078008ff */
[----:B------:R-:W-:Y:S05]  /*9430*/  LEA.HI.X R3, R91, R133, R90, 0x1, P0 ;  /* 0x000000855b037211 */ /* 0x000fea00000f0c5a */
[----:B-----5:R3:W-:Y:S04]  /*9440*/  ST.E.128 [R2.64], R36 ;  /* 0x0000002402007985 */ /* 0x0207e8000c101d06 */
.L_x_883:
[----:B------:R-:W-:Y:S05]  /*9450*/  BSYNC B1 ;  /* 0x0000000000017941 */ /* 0x000fea0003800000 */
.L_x_882:
[----:B------:R-:W-:Y:S01]  /*9460*/  ISETP.GE.AND P0, PT, R10, R125, PT ;  /* 0x0000007d0a00720c */ /* 0x000fe20003f06270 */
[----:B------:R-:W-:Y:S01]  /*9470*/  @!UPT UIADD3 URZ, URZ, URZ, URZ ;  /* 0x0000003f3f3ff290 */ /* 0x000fe2000fffe03f */
[----:B------:R-:W-:Y:S11]  /*9480*/  BSSY B1, `(.L_x_886) ;  /* 0x0000064000017945 */ /* 0x000ff60003800000 */
[----:B------:R-:W-:-:S05]  /*9490*/  @P0 BRA `(.L_x_887) ;  /* 0x0000062000000947 */ /* 0x000fca0003800000 */
[C---:B-1-3--:R-:W-:Y:S01]  /*94a0*/  LEA R206, P0, R101.reuse, R126, 0x1 ;  /* 0x0000007e65ce7211 */ /* 0x04afe200078008ff */
[----:B------:R-:W-:Y:S03]  /*94b0*/  BSSY B0, `(.L_x_888) ;  /* 0x000005d000007945 */ /* 0x000fe60003800000 */
[----:B------:R-:W-:Y:S02]  /*94c0*/  LEA.HI.X R207, R101, R127, R104, 0x1, P0 ;  /* 0x0000007f65cf7211 */ /* 0x000fe400000f0c68 */
[----:B------:R-:W-:Y:S03]  /*94d0*/  ISETP.GE.AND P0, PT, R10, R17, PT ;  /* 0x000000110a00720c */ /* 0x000fe60003f06270 */
[----:B----4-:R1:W5:Y:S10]  /*94e0*/  LD.E.128 R36, [R206.64] ;  /* 0x00000006ce247980 */ /* 0x010374000c101d00 */
        /* <DEDUP_REMOVED lines=89> */
.L_x_889:
[----:B------:R-:W-:Y:S05]  /*9a80*/  BSYNC B0 ;  /* 0x0000000000007941 */ /* 0x000fea0003800000 */
.L_x_888:
[C---:B------:R-:W-:Y:S04]  /*9a90*/  LEA R2, P0, R87.reuse, R132, 0x1 ;  /* 0x0000008457027211 */ /* 0x040fe800078008ff */
[----:B------:R-:W-:Y:S05]  /*9aa0*/  LEA.HI.X R3, R87, R133, R86, 0x1, P0 ;  /* 0x0000008557037211 */ /* 0x000fea00000f0c56 */
[----:B-----5:R3:W-:Y:S04]  /*9ab0*/  ST.E.128 [R2.64], R36 ;  /* 0x0000002402007985 */ /* 0x0207e8000c101d06 */
.L_x_887:
[----:B------:R-:W-:Y:S05]  /*9ac0*/  BSYNC B1 ;  /* 0x0000000000017941 */ /* 0x000fea0003800000 */
.L_x_886:
[----:B------:R-:W-:Y:S11]  /*9ad0*/  ISETP.GE.AND P0, PT, R9, R125, PT ;  /* 0x0000007d0900720c */ /* 0x000ff60003f06270 */
[----:B------:R-:W-:Y:S02]  /*9ae0*/  @!UPT UIADD3 URZ, URZ, URZ, URZ ;  /* 0x0000003f3f3ff290 */ /* 0x000fe4000fffe03f */
        /* <DEDUP_REMOVED lines=95> */
.L_x_891:
[----:B------:R-:W-:Y:S05]  /*a0e0*/  BSYNC B0 ;  /* 0x0000000000007941 */ /* 0x000fea0003800000 */
.L_x_890:
[C---:B------:R-:W-:Y:S04]  /*a0f0*/  LEA R2, P0, R81.reuse, R132, 0x1 ;  /* 0x0000008451027211 */ /* 0x040fe800078008ff */
[----:B------:R-:W-:Y:S05]  /*a100*/  LEA.HI.X R3, R81, R133, R80, 0x1, P0 ;  /* 0x0000008551037211 */ /* 0x000fea00000f0c50 */
[----:B-----5:R3:W-:Y:S04]  /*a110*/  ST.E.128 [R2.64], R36 ;  /* 0x0000002402007985 */ /* 0x0207e8000c101d06 */
.L_x_877:
[----:B------:R-:W-:Y:S05]  /*a120*/  BSYNC B2 ;  /* 0x0000000000027941 */ /* 0x000fea0003800000 */
.L_x_876:
        /* <DEDUP_REMOVED lines=103> */
.L_x_897:
[----:B------:R-:W-:Y:S05]  /*a7a0*/  BSYNC B0 ;  /* 0x0000000000007941 */ /* 0x000fea0003800000 */
.L_x_896:
[C---:B------:R-:W-:Y:S04]  /*a7b0*/  LEA R2, P0, R92.reuse, R132, 0x1 ;  /* 0x000000845c027211 */ /* 0x040fe800078008ff */
[----:B------:R-:W-:Y:S05]  /*a7c0*/  LEA.HI.X R3, R92, R133, R93, 0x1, P0 ;  /* 0x000000855c037211 */ /* 0x000fea00000f0c5d */
[----:B-----5:R3:W-:Y:S04]  /*a7d0*/  ST.E.128 [R2.64], R36 ;  /* 0x0000002402007985 */ /* 0x0207e8000c101d06 */
.L_x_895:
[----:B------:R-:W-:Y:S05]  /*a7e0*/  BSYNC B1 ;  /* 0x0000000000017941 */ /* 0x000fea0003800000 */
.L_x_894:
        /* <DEDUP_REMOVED lines=98> */
.L_x_901:
[----:B------:R-:W-:Y:S05]  /*ae10*/  BSYNC B0 ;  /* 0x0000000000007941 */ /* 0x000fea0003800000 */
.L_x_900:
[C---:B------:R-:W-:Y:S04]  /*ae20*/  LEA R2, P0, R89.reuse, R132, 0x1 ;  /* 0x0000008459027211 */ /* 0x040fe800078008ff */
[----:B------:R-:W-:Y:S05]  /*ae30*/  LEA.HI.X R3, R89, R133, R88, 0x1, P0 ;  /* 0x0000008559037211 */ /* 0x000fea00000f0c58 */
[----:B-----5:R3:W-:Y:S04]  /*ae40*/  ST.E.128 [R2.64], R36 ;  /* 0x0000002402007985 */ /* 0x0207e8000c101d06 */
.L_x_899:
[----:B------:R-:W-:Y:S05]  /*ae50*/  BSYNC B1 ;  /* 0x0000000000017941 */ /* 0x000fea0003800000 */
.L_x_898:
[----:B------:R-:W-:Y:S01]  /*ae60*/  ISETP.GE.AND P0, PT, R10, R125, PT ;  /* 0x0000007d0a00720c */ /* 0x000fe20003f06270 */
[----:B------:R-:W-:Y:S01]  /*ae70*/  @!UPT UIADD3 URZ, URZ, URZ, URZ ;  /* 0x0000003f3f3ff290 */ /* 0x000fe2000fffe03f */
[----:B------:R-:W-:Y:S11]  /*ae80*/  BSSY B1, `(.L_x_902) ;  /* 0x0000064000017945 */ /* 0x000ff60003800000 */
[----:B------:R-:W-:-:S05]  /*ae90*/  @P0 BRA `(.L_x_903) ;  /* 0x0000062000000947 */ /* 0x000fca0003800000 */
[C---:B------:R-:W-:Y:S01]  /*aea0*/  LEA R44, P0, R106.reuse, R126, 0x1 ;  /* 0x0000007e6a2c7211 */ /* 0x040fe200078008ff */
[----:B------:R-:W-:Y:S03]  /*aeb0*/  BSSY B0, `(.L_x_904) ;  /* 0x000005d000007945 */ /* 0x000fe60003800000 */
[----:B------:R-:W-:Y:S02]  /*aec0*/  LEA.HI.X R45, R106, R127, R103, 0x1, P0 ;  /* 0x0000007f6a2d7211 */ /* 0x000fe400000f0c67 */
[----:B------:R-:W-:Y:S03]  /*aed0*/  ISETP.GE.AND P0, PT, R10, R17, PT ;  /* 0x000000110a00720c */ /* 0x000fe60003f06270 */
[----:B-1-34-:R1:W5:Y:S10]  /*aee0*/  LD.E.128 R36, [R44.64] ;  /* 0x000000062c247980 */ /* 0x01a374000c101d00 */
        /* <DEDUP_REMOVED lines=16> */
[C---:B------:R-:W-:Y:S02]  /*aff0*/  LEA R204, P0, R6.reuse, R128, 0x1 ;  /* 0x0000008006cc7211 */ /* 0x040fe400078008ff */
[-C--:B------:R-:W-:Y:S01]  /*b000*/  LEA.HI.X.SX32 R43, R43, R140.reuse, 0x1, P2 ;  /* 0x0000008c2b2b7211 */ /* 0x080fe200010f0eff */
[----:B------:R-:W3:Y:S03]  /*b010*/  LD.E.128 R28, [R22.64] ;  /* 0x00000006161c7980 */ /* 0x000ee6000c101d00 */
[----:B------:R-:W-:Y:S02]  /*b020*/  LEA.HI.X R205, R6, R129, R43, 0x1, P0 ;  /* 0x0000008106cd7211 */ /* 0x000fe400000f0c2b */
[----:B------:R-:W-:Y:S01]  /*b030*/  MOV R43, RZ ;  /* 0x000000ff002b7202 */ /* 0x000fe20000000f00 */
[----:B------:R-:W-:Y:S03]  /*b040*/  @P1 IMAD.MOV R43, RZ, RZ, -R7 ;  /* 0x000000ffff2b1224 */ /* 0x000fe600078e0a07 */
[----:B------:R-:W4:Y:S02]  /*b050*/  LD.E.128 R204, [R204.64] ;  /* 0x00000006cccc7980 */ /* 0x000f24000c101d00 */
[----:B------:R-:W-:Y:S04]  /*b060*/  IADD3 R7, P0, R152, R43, RZ ;  /* 0x0000002b98077210 */ /* 0x000fe80007f1e0ff */
[----:B------:R-:W-:Y:S02]  /*b070*/  LEA.HI.X.SX32 R6, R43, R140, 0x1, P0 ;  /* 0x0000008c2b067211 */ /* 0x000fe400000f0eff */
        /* <DEDUP_REMOVED lines=64> */
.L_x_905:
[----:B------:R-:W-:Y:S05]  /*b480*/  BSYNC B0 ;  /* 0x0000000000007941 */ /* 0x000fea0003800000 */
.L_x_904:
[C---:B------:R-:W-:Y:S04]  /*b490*/  LEA R2, P0, R85.reuse, R132, 0x1 ;  /* 0x0000008455027211 */ /* 0x040fe800078008ff */
[----:B------:R-:W-:Y:S05]  /*b4a0*/  LEA.HI.X R3, R85, R133, R84, 0x1, P0 ;  /* 0x0000008555037211 */ /* 0x000fea00000f0c54 */
[----:B-----5:R3:W-:Y:S04]  /*b4b0*/  ST.E.128 [R2.64], R36 ;  /* 0x0000002402007985 */ /* 0x0207e8000c101d06 */
.L_x_903:
[----:B------:R-:W-:Y:S05]  /*b4c0*/  BSYNC B1 ;  /* 0x0000000000017941 */ /* 0x000fea0003800000 */
.L_x_902:
[----:B------:R-:W-:Y:S11]  /*b4d0*/  ISETP.GE.AND P0, PT, R9, R125, PT ;  /* 0x0000007d0900720c */ /* 0x000ff60003f06270 */
[----:B------:R-:W-:Y:S02]  /*b4e0*/  @!UPT UIADD3 URZ, URZ, URZ, URZ ;  /* 0x0000003f3f3ff290 */ /* 0x000fe4000fffe03f */
[----:B------:R-:W-:-:S05]  /*b4f0*/  @P0 BRA `(.L_x_893) ;  /* 0x0000061000000947 */ /* 0x000fca0003800000 */
[C---:B-1-3--:R-:W-:Y:S01]  /*b500*/  LEA R2, P0, R114.reuse, R126, 0x1 ;  /* 0x0000007e72027211 */ /* 0x04afe200078008ff */
[----:B------:R-:W-:Y:S03]  /*b510*/  BSSY B0, `(.L_x_906) ;  /* 0x000005c000007945 */ /* 0x000fe60003800000 */
[----:B------:R-:W-:Y:S02]  /*b520*/  LEA.HI.X R3, R114, R127, R111, 0x1, P0 ;  /* 0x0000007f72037211 */ /* 0x000fe400000f0c6f */
[----:B------:R-:W-:Y:S03]  /*b530*/  ISETP.GE.AND P0, PT, R9, R17, PT ;  /* 0x000000110900720c */ /* 0x000fe60003f06270 */
[----:B------:R1:W5:Y:S10]  /*b540*/  LD.E.128 R28, [R2.64] ;  /* 0x00000006021c7980 */ /* 0x000374000c101d00 */
[----:B------:R-:W-:-:S05]  /*b550*/  @P0 BRA `(.L_x_907) ;  /* 0x0000057000000947 */ /* 0x000fca0003800000 */
[----:B------:R-:W-:Y:S01]  /*b560*/  LEA.HI R0, R17, R17, RZ, 0x1 ;  /* 0x0000001111007211 */ /* 0x000fe200078f08ff */
[----:B------:R-:W-:Y:S01]  /*b570*/  IMAD.MOV.U32 R23, RZ, RZ, RZ ;  /* 0x000000ffff177224 */ /* 0x000fe200078e00ff */
[----:B------:R-:W-:Y:S01]  /*b580*/  MOV R5, RZ ;  /* 0x000000ff00057202 */ /* 0x000fe20000000f00 */
[----:B----45:R-:W-:Y:S01]  /*b590*/  IMAD.MOV.U32 R36, RZ, RZ, R30 ;  /* 0x000000ffff247224 */ /* 0x030fe200078e001e */
[----:B------:R-:W-:Y:S02]  /*b5a0*/  SHF.R.S32.HI R0, RZ, 0x1, R0 ;  /* 0x00000001ff007819 */ /* 0x000fe40000011400 */
[----:B------:R-:W-:Y:S02]  /*b5b0*/  MOV R39, R29 ;  /* 0x0000001d00277202 */ /* 0x000fe40000000f00 */
[-C--:B------:R-:W-:Y:S02]  /*b5c0*/  ISETP.GE.AND P1, PT, R9, R0.reuse, PT ;  /* 0x000000000900720c */ /* 0x080fe40003f26270 */
[----:B------:R-:W-:Y:S02]  /*b5d0*/  MOV R6, R0 ;  /* 0x0000000000067202 */ /* 0x000fe40000000f00 */
[----:B------:R-:W-:Y:S09]  /*b5e0*/  MOV R37, R31 ;  /* 0x0000001f00257202 */ /* 0x000ff20000000f00 */
[C---:B------:R-:W-:Y:S02]  /*b5f0*/  @P1 IADD3 R6, -R0.reuse, RZ, RZ ;  /* 0x000000ff00061210 */ /* 0x040fe40007ffe1ff */
[----:B------:R-:W-:Y:S02]  /*b600*/  @P1 IADD3 R5, -R0, RZ, RZ ;  /* 0x000000ff00051210 */ /* 0x000fe40007ffe1ff */
[----:B-1----:R-:W-:Y:S02]  /*b610*/  LEA R2, P0, R6, R2, 0x1 ;  /* 0x0000000206027211 */ /* 0x002fe400078008ff */
[----:B------:R-:W-:Y:S02]  /*b620*/  IADD3 R4, P2, R150, R5, RZ ;  /* 0x0000000596047210 */ /* 0x000fe40007f5e0ff */
[----:B------:R-:W-:Y:S02]  /*b630*/  LEA.HI.X.SX32 R3, R6, R3, 0x1, P0 ;  /* 0x0000000306037211 */ /* 0x000fe400000f0eff */
[----:B------:R-:W-:Y:S02]  /*b640*/  LEA R40, P0, R4, R128, 0x1 ;  /* 0x0000008004287211 */ /* 0x000fe400078008ff */
[-C--:B------:R-:W-:Y:S01]  /*b650*/  LEA.HI.X.SX32 R5, R5, R138.reuse, 0x1, P2 ;  /* 0x0000008a05057211 */ /* 0x080fe200010f0eff */
[----:B------:R-:W3:Y:S01]  /*b660*/  LD.E.128 R24, [R2.64] ;  /* 0x0000000602187980 */ /* 0x000ee2000c101d00 */
[----:B------:R-:W-:Y:S02]  /*b670*/  @P1 IADD3 R23, -R0, RZ, RZ ;  /* 0x000000ff00171210 */ /* 0x000fe40007ffe1ff */
[----:B------:R-:W-:Y:S02]  /*b680*/  LEA.HI.X R41, R4, R129, R5, 0x1, P0 ;  /* 0x0000008104297211 */ /* 0x000fe400000f0c05 */
[----:B------:R-:W-:Y:S04]  /*b690*/  IADD3 R7, P0, R150, R23, RZ ;  /* 0x0000001796077210 */ /* 0x000fe80007f1e0ff */
[----:B------:R-:W4:Y:S01]  /*b6a0*/  LD.E.128 R40, [R40.64] ;  /* 0x0000000628287980 */ /* 0x000f22000c101d00 */
[----:B------:R-:W-:Y:S02]  /*b6b0*/  LEA.HI.X.SX32 R0, R23, R138, 0x1, P0 ;  /* 0x0000008a17007211 */ /* 0x000fe400000f0eff */
[C---:B------:R-:W-:Y:S04]  /*b6c0*/  LEA R4, P0, R7.reuse, R130, 0x1 ;  /* 0x0000008207047211 */ /* 0x040fe800078008ff */
[----:B------:R-:W-:Y:S05]  /*b6d0*/  LEA.HI.X R5, R7, R131, R0, 0x1, P0 ;  /* 0x0000008307057211 */ /* 0x000fea00000f0c00 */
[----:B--2---:R1:W2:Y:S01]  /*b6e0*/  LD.E.128 R32, [R4.64] ;  /* 0x0000000604207980 */ /* 0x0042a2000c101d00 */
[--C-:B---3--:R-:W-:Y:S01]  /*b6f0*/  HADD2.F32 R29, -RZ, R24.reuse.H0_H0 ;  /* 0x20000018ff1d7230 */ /* 0x108fe20000004100 */
[----:B------:R-:W-:Y:S01]  /*b700*/  MOV R22, R26 ;  /* 0x0000001a00167202 */ /* 0x000fe20000000f00 */
[----:B------:R-:W-:Y:S01]  /*b710*/  HADD2.F32 R26, -RZ, R39.H0_H0 ;  /* 0x20000027ff1a7230 */ /* 0x000fe20000004100 */
[----:B------:R-:W-:Y:S01]  /*b720*/  MOV R23, R27 ;  /* 0x0000001b00177202 */ /* 0x000fe20000000f00 */
[----:B------:R-:W-:Y:S02]  /*b730*/  HADD2.F32 R27, -RZ, R24.H1_H1 ;  /* 0x30000018ff1b7230 */ /* 0x000fe40000004100 */
[--C-:B------:R-:W-:Y:S02]  /*b740*/  HADD2.F32 R24, -RZ, R25.reuse.H0_H0 ;  /* 0x20000019ff187230 */ /* 0x100fe40000004100 */
[----:B------:R-:W-:Y:S02]  /*b750*/  HADD2.F32 R25, -RZ, R25.H1_H1 ;  /* 0x30000019ff197230 */ /* 0x000fe40000004100 */
[--C-:B----4-:R-:W-:Y:S02]  /*b760*/  HADD2.F32 R3, -RZ, R41.reuse.H0_H0 ;  /* 0x20000029ff037230 */ /* 0x110fe40000004100 */
[----:B-1----:R-:W-:Y:S02]  /*b770*/  HADD2.F32 R4, -RZ, R41.H1_H1 ;  /* 0x30000029ff047230 */ /* 0x002fe40000004100 */
[--C-:B------:R-:W-:Y:S01]  /*b780*/  HADD2.F32 R7, -RZ, R43.reuse.H0_H0 ;  /* 0x2000002bff077230 */ /* 0x100fe20000004100 */
[----:B------:R-:W-:Y:S01]  /*b790*/  @!P1 FADD.FTZ R3, -R3, -RZ ;  /* 0x800000ff03039221 */ /* 0x000fe20000010100 */
[----:B------:R-:W-:Y:S01]  /*b7a0*/  HADD2.F32 R8, -RZ, R43.H1_H1 ;  /* 0x3000002bff087230 */ /* 0x000fe20000004100 */
[----:B------:R-:W-:Y:S01]  /*b7b0*/  @!P1 FADD.FTZ R4, -R4, -RZ ;  /* 0x800000ff04049221 */ /* 0x000fe20000010100 */
[----:B------:R-:W-:Y:S01]  /*b7c0*/  HADD2.F32 R0, -RZ, R40.H0_H0 ;  /* 0x20000028ff007230 */ /* 0x000fe20000004100 */
[----:B------:R-:W-:Y:S01]  /*b7d0*/  FMUL.FTZ R3, R24, R3 ;  /* 0x0000000318037220 */ /* 0x000fe20000410000 */
[--C-:B------:R-:W-:Y:S01]  /*b7e0*/  HADD2.F32 R5, -RZ, R42.reuse.H0_H0 ;  /* 0x2000002aff057230 */ /* 0x100fe20000004100 */
[----:B------:R-:W-:Y:S01]  /*b7f0*/  FMUL.FTZ R4, R25, R4 ;  /* 0x0000000419047220 */ /* 0x000fe20000410000 */
[----:B------:R-:W-:Y:S01]  /*b800*/  HADD2.F32 R6, -RZ, R42.H1_H1 ;  /* 0x3000002aff067230 */ /* 0x000fe20000004100 */
[----:B------:R-:W-:Y:S01]  /*b810*/  @!P1 FADD.FTZ R7, -R7, -RZ ;  /* 0x800000ff07079221 */ /* 0x000fe20000010100 */
[----:B------:R-:W-:Y:S01]  /*b820*/  HADD2.F32 R2, -RZ, R40.H1_H1 ;  /* 0x30000028ff027230 */ /* 0x000fe20000004100 */
[----:B------:R-:W-:Y:S01]  /*b830*/  @!P1 FADD.FTZ R8, -R8, -RZ ;  /* 0x800000ff08089221 */ /* 0x000fe20000010100 */
[--C-:B------:R-:W-:Y:S01]  /*b840*/  HADD2.F32 R24, -RZ, R22.reuse.H0_H0 ;  /* 0x20000016ff187230 */ /* 0x100fe20000004100 */
[----:B------:R-:W-:Y:S01]  /*b850*/  @!P1 FADD.FTZ R0, -R0, -RZ ;  /* 0x800000ff00009221 */ /* 0x000fe20000010100 */
[----:B------:R-:W-:Y:S01]  /*b860*/  HADD2.F32 R25, -RZ, R22.H1_H1 ;  /* 0x30000016ff197230 */ /* 0x000fe20000004100 */
[----:B------:R-:W-:Y:S01]  /*b870*/  @!P1 FADD.FTZ R5, -R5, -RZ ;  /* 0x800000ff05059221 */ /* 0x000fe20000010100 */
[--C-:B------:R-:W-:Y:S01]  /*b880*/  HADD2.F32 R22, -RZ, R23.reuse.H0_H0 ;  /* 0x20000017ff167230 */ /* 0x100fe20000004100 */
[----:B------:R-:W-:Y:S01]  /*b890*/  @!P1 FADD.FTZ R6, -R6, -RZ ;  /* 0x800000ff06069221 */ /* 0x000fe20000010100 */
[----:B------:R-:W-:Y:S01]  /*b8a0*/  HADD2.F32 R23, -RZ, R23.H1_H1 ;  /* 0x30000017ff177230 */ /* 0x000fe20000004100 */
[----:B------:R-:W-:Y:S01]  /*b8b0*/  @!P1 FADD.FTZ R2, -R2, -RZ ;  /* 0x800000ff02029221 */ /* 0x000fe20000010100 */
[----:B--2---:R-:W-:Y:S01]  /*b8c0*/  HADD2.F32 R30, -RZ, R34.H1_H1 ;  /* 0x30000022ff1e7230 */ /* 0x004fe20000004100 */
[----:B------:R-:W-:Y:S01]  /*b8d0*/  FMUL.FTZ R7, R22, R7 ;  /* 0x0000000716077220 */ /* 0x000fe20000410000 */
[----:B------:R-:W-:Y:S01]  /*b8e0*/  HADD2.F32 R22, -RZ, R32.H0_H0 ;  /* 0x20000020ff167230 */ /* 0x000fe20000004100 */
[----:B------:R-:W-:Y:S01]  /*b8f0*/  FMUL.FTZ R8, R23, R8 ;  /* 0x0000000817087220 */ /* 0x000fe20000410000 */
[----:B------:R-:W-:Y:S01]  /*b900*/  HADD2.F32 R23, -RZ, R28.H0_H0 ;  /* 0x2000001cff177230 */ /* 0x000fe20000004100 */
[----:B------:R-:W-:Y:S01]  /*b910*/  FMUL.FTZ R0, R29, R0 ;  /* 0x000000001d007220 */ /* 0x000fe20000410000 */
[----:B------:R-:W-:Y:S01]  /*b920*/  HADD2.F32 R29, -RZ, R34.H0_H0 ;  /* 0x20000022ff1d7230 */ /* 0x000fe20000004100 */
[----:B------:R-:W-:Y:S01]  /*b930*/  FMUL.FTZ R5, R24, R5 ;  /* 0x0000000518057220 */ /* 0x000fe20000410000 */
[----:B------:R-:W-:Y:S01]  /*b940*/  HADD2.F32 R24, -RZ, R32.H1_H1 ;  /* 0x30000020ff187230 */ /* 0x000fe20000004100 */
[----:B------:R-:W-:Y:S01]  /*b950*/  FMUL.FTZ R6, R25, R6 ;  /* 0x0000000619067220 */ /* 0x000fe20000410000 */
[----:B------:R-:W-:Y:S01]  /*b960*/  HADD2.F32 R25, -RZ, R28.H1_H1 ;  /* 0x3000001cff197230 */ /* 0x000fe20000004100 */
[----:B------:R-:W-:Y:S01]  /*b970*/  FMUL.FTZ R2, R27, R2 ;  /* 0x000000021b027220 */ /* 0x000fe20000410000 */
[--C-:B------:R-:W-:Y:S01]  /*b980*/  HADD2.F32 R27, -RZ, R33.reuse.H0_H0 ;  /* 0x20000021ff1b7230 */ /* 0x100fe20000004100 */
[----:B------:R-:W-:Y:S01]  /*b990*/  FFMA.FTZ R0, R23, R22, R0 ;  /* 0x0000001617007223 */ /* 0x000fe20000010000 */
[----:B------:R-:W-:Y:S01]  /*b9a0*/  HADD2.F32 R28, -RZ, R33.H1_H1 ;  /* 0x30000021ff1c7230 */ /* 0x000fe20000004100 */
[----:B------:R-:W-:Y:S01]  /*b9b0*/  FFMA.FTZ R2, R25, R24, R2 ;  /* 0x0000001819027223 */ /* 0x000fe20000010002 */
[----:B------:R-:W-:Y:S01]  /*b9c0*/  HADD2.F32 R23, -RZ, R39.H1_H1 ;  /* 0x30000027ff177230 */ /* 0x000fe20000004100 */
[----:B------:R-:W-:Y:S01]  /*b9d0*/  FFMA.FTZ R3, R26, R27, R3 ;  /* 0x0000001b1a037223 */ /* 0x000fe20000010003 */
[--C-:B------:R-:W-:Y:S02]  /*b9e0*/  HADD2.F32 R22, -RZ, R36.reuse.H0_H0 ;  /* 0x20000024ff167230 */ /* 0x100fe40000004100 */
[----:B------:R-:W-:Y:S01]  /*b9f0*/  HADD2.F32 R25, -RZ, R36.H1_H1 ;  /* 0x30000024ff197230 */ /* 0x000fe20000004100 */
[----:B------:R-:W-:Y:S01]  /*ba00*/  FFMA.FTZ R4, R23, R28, R4 ;  /* 0x0000001c17047223 */ /* 0x000fe20000010004 */
[----:B------:R-:W-:Y:S01]  /*ba10*/  HADD2.F32 R31, -RZ, R35.H0_H0 ;  /* 0x20000023ff1f7230 */ /* 0x000fe20000004100 */
[----:B------:R-:W-:Y:S01]  /*ba20*/  F2FP.PACK_AB R28, R2, R0 ;  /* 0x00000000021c723e */ /* 0x000fe200000000ff */
[----:B------:R-:W-:Y:S01]  /*ba30*/  FFMA.FTZ R5, R22, R29, R5 ;  /* 0x0000001d16057223 */ /* 0x000fe20000010005 */
        /* <DEDUP_REMOVED lines=9> */
.L_x_907:
[----:B------:R-:W-:Y:S05]  /*bad0*/  BSYNC B0 ;  /* 0x0000000000007941 */ /* 0x000fea0003800000 */
.L_x_906:
[C---:B-1----:R-:W-:Y:S04]  /*bae0*/  LEA R2, P0, R79.reuse, R132, 0x1 ;  /* 0x000000844f027211 */ /* 0x042fe800078008ff */
[----:B------:R-:W-:Y:S05]  /*baf0*/  LEA.HI.X R3, R79, R133, R78, 0x1, P0 ;  /* 0x000000854f037211 */ /* 0x000fea00000f0c4e */
[----:B-----5:R1:W-:Y:S04]  /*bb00*/  ST.E.128 [R2.64], R28 ;  /* 0x0000001c02007985 */ /* 0x0203e8000c101d06 */
.L_x_893:
[----:B------:R-:W-:Y:S05]  /*bb10*/  BSYNC B2 ;  /* 0x0000000000027941 */ /* 0x000fea0003800000 */
.L_x_892:
        /* <DEDUP_REMOVED lines=9> */
[----:B-1-3--:R-:W-:Y:S01]  /*bbb0*/  IMAD.WIDE.U32 R2, R198, 0x60, R126 ;  /* 0x00000060c6027825 */ /* 0x00afe200078e007e */
[----:B------:R-:W-:Y:S01]  /*bbc0*/  ISETP.GE.AND P0, PT, R14, R17, PT ;  /* 0x000000110e00720c */ /* 0x000fe20003f06270 */
[----:B------:R-:W-:Y:S02]  /*bbd0*/  BSSY B0, `(.L_x_912) ;  /* 0x000005c000007945 */ /* 0x000fe40003800000 */
[----:B------:R-:W-:Y:S05]  /*bbe0*/  IMAD R0, R199, 0x60, RZ ;  /* 0x00000060c7007824 */ /* 0x000fea00078e02ff */
[----:B------:R-:W-:Y:S05]  /*bbf0*/  IADD3 R3, R3, R0, RZ ;  /* 0x0000000003037210 */ /* 0x000fea0007ffe0ff */
[----:B------:R1:W5:Y:S01]  /*bc00*/  LD.E.128 R28, [R2.64] ;  /* 0x00000006021c7980 */ /* 0x000362000c101d00 */
[----:B------:R-:W-:-:S05]  /*bc10*/  @P0 BRA `(.L_x_913) ;  /* 0x0000057000000947 */ /* 0x000fca0003800000 */
[----:B------:R-:W-:Y:S01]  /*bc20*/  LEA.HI R5, R17, R17, RZ, 0x1 ;  /* 0x0000001111057211 */ /* 0x000fe200078f08ff */
[----:B----45:R-:W-:Y:S01]  /*bc30*/  IMAD.MOV.U32 R36, RZ, RZ, R30 ;  /* 0x000000ffff247224 */ /* 0x030fe200078e001e */
[----:B------:R-:W-:Y:S02]  /*bc40*/  MOV R4, RZ ;  /* 0x000000ff00047202 */ /* 0x000fe40000000f00 */
[----:B------:R-:W-:Y:S02]  /*bc50*/  SHF.R.S32.HI R5, RZ, 0x1, R5 ;  /* 0x00000001ff057819 */ /* 0x000fe40000011405 */
[----:B------:R-:W-:Y:S02]  /*bc60*/  MOV R39, R29 ;  /* 0x0000001d00277202 */ /* 0x000fe40000000f00 */
[-C--:B------:R-:W-:Y:S02]  /*bc70*/  ISETP.GE.AND P1, PT, R14, R5.reuse, PT ;  /* 0x000000050e00720c */ /* 0x080fe40003f26270 */
[----:B------:R-:W-:Y:S02]  /*bc80*/  MOV R6, R5 ;  /* 0x0000000500067202 */ /* 0x000fe40000000f00 */
[----:B------:R-:W-:Y:S09]  /*bc90*/  MOV R37, R31 ;  /* 0x0000001f00257202 */ /* 0x000ff20000000f00 */
[C---:B------:R-:W-:Y:S02]  /*bca0*/  @P1 IADD3 R6, -R5.reuse, RZ, RZ ;  /* 0x000000ff05061210 */ /* 0x040fe40007ffe1ff */
[----:B------:R-:W-:Y:S02]  /*bcb0*/  @P1 IADD3 R4, -R5, RZ, RZ ;  /* 0x000000ff05041210 */ /* 0x000fe40007ffe1ff */
[C---:B-1----:R-:W-:Y:S02]  /*bcc0*/  LEA R2, P0, R6.reuse, R2, 0x1 ;  /* 0x0000000206027211 */ /* 0x042fe400078008ff */
[----:B------:R-:W-:Y:S02]  /*bcd0*/  IADD3 R0, P2, R157, R4, RZ ;  /* 0x000000049d007210 */ /* 0x000fe40007f5e0ff */
[----:B------:R-:W-:Y:S02]  /*bce0*/  LEA.HI.X.SX32 R3, R6, R3, 0x1, P0 ;  /* 0x0000000306037211 */ /* 0x000fe400000f0eff */
[----:B------:R-:W-:Y:S02]  /*bcf0*/  LEA R40, P0, R0, R128, 0x1 ;  /* 0x0000008000287211 */ /* 0x000fe400078008ff */
[----:B------:R-:W-:Y:S01]  /*bd00*/  LEA.HI.X.SX32 R4, R4, R144, 0x1, P2 ;  /* 0x0000009004047211 */ /* 0x000fe200010f0eff */
[----:B------:R-:W3:Y:S03]  /*bd10*/  LD.E.128 R24, [R2.64] ;  /* 0x0000000602187980 */ /* 0x000ee6000c101d00 */
[----:B------:R-:W-:Y:S01]  /*bd20*/  LEA.HI.X R41, R0, R129, R4, 0x1, P0 ;  /* 0x0000008100297211 */ /* 0x000fe200000f0c04 */
[----:B------:R-:W-:Y:S01]  /*bd30*/  IMAD.MOV.U32 R0, RZ, RZ, RZ ;  /* 0x000000ffff007224 */ /* 0x000fe200078e00ff */
[----:B------:R-:W-:Y:S04]  /*bd40*/  @P1 IADD3 R0, -R5, RZ, RZ ;  /* 0x000000ff05001210 */ /* 0x000fe80007ffe1ff */
[----:B------:R-:W4:Y:S01]  /*bd50*/  LD.E.128 R40, [R40.64] ;  /* 0x0000000628287980 */ /* 0x000f22000c101d00 */
[----:B------:R-:W-:Y:S04]  /*bd60*/  IADD3 R7, P0, R157, R0, RZ ;  /* 0x000000009d077210 */ /* 0x000fe80007f1e0ff */
        /* <DEDUP_REMOVED lines=66> */
.L_x_913:
[----:B------:R-:W-:Y:S05]  /*c190*/  BSYNC B0 ;  /* 0x0000000000007941 */ /* 0x000fea0003800000 */
.L_x_912:
[----:B------:R-:W-:Y:S02]  /*c1a0*/  IMAD R0, R61, 0x60, RZ ;  /* 0x000000603d007824 */ /* 0x000fe400078e02ff */
[----:B-1----:R-:W-:Y:S05]  /*c1b0*/  IMAD.WIDE.U32 R2, R60, 0x60, R132 ;  /* 0x000000603c027825 */ /* 0x002fea00078e0084 */
[----:B------:R-:W-:Y:S05]  /*c1c0*/  IADD3 R3, R3, R0, RZ ;  /* 0x0000000003037210 */ /* 0x000fea0007ffe0ff */
[----:B-----5:R1:W-:Y:S02]  /*c1d0*/  ST.E.128 [R2.64], R28 ;  /* 0x0000001c02007985 */ /* 0x0203e4000c101d06 */
.L_x_911:
[----:B------:R-:W-:Y:S05]  /*c1e0*/  BSYNC B1 ;  /* 0x0000000000017941 */ /* 0x000fea0003800000 */
.L_x_910:
        /* <DEDUP_REMOVED lines=97> */
.L_x_917:
[----:B------:R-:W-:Y:S05]  /*c800*/  BSYNC B0 ;  /* 0x0000000000007941 */ /* 0x000fea0003800000 */
.L_x_916:
[C---:B-1----:R-:W-:Y:S04]  /*c810*/  LEA R2, P0, R83.reuse, R132, 0x1 ;  /* 0x0000008453027211 */ /* 0x042fe800078008ff */
[----:B------:R-:W-:Y:S05]  /*c820*/  LEA.HI.X R3, R83, R133, R82, 0x1, P0 ;  /* 0x0000008553037211 */ /* 0x000fea00000f0c52 */
[----:B-----5:R1:W-:Y:S04]  /*c830*/  ST.E.128 [R2.64], R28 ;  /* 0x0000001c02007985 */ /* 0x0203e8000c101d06 */
.L_x_915:
[----:B------:R-:W-:Y:S05]  /*c840*/  BSYNC B1 ;  /* 0x0000000000017941 */ /* 0x000fea0003800000 */
.L_x_914:
        /* <DEDUP_REMOVED lines=97> */
.L_x_921:
[----:B------:R-:W-:Y:S05]  /*ce60*/  BSYNC B0 ;  /* 0x0000000000007941 */ /* 0x000fea0003800000 */
.L_x_920:
[C---:B-1----:R-:W-:Y:S04]  /*ce70*/  LEA R2, P0, R77.reuse, R132, 0x1 ;  /* 0x000000844d027211 */ /* 0x042fe800078008ff */
[----:B------:R-:W-:Y:S05]  /*ce80*/  LEA.HI.X R3, R77, R133, R76, 0x1, P0 ;  /* 0x000000854d037211 */ /* 0x000fea00000f0c4c */
[----:B-----5:R1:W-:Y:S04]  /*ce90*/  ST.E.128 [R2.64], R28 ;  /* 0x0000001c02007985 */ /* 0x0203e8000c101d06 */
.L_x_919:
[----:B------:R-:W-:Y:S05]  /*cea0*/  BSYNC B1 ;  /* 0x0000000000017941 */ /* 0x000fea0003800000 */
.L_x_918:
        /* <DEDUP_REMOVED lines=13> */
[----:B------:R-:W-:Y:S02]  /*cf80*/  MOV R23, RZ ;  /* 0x000000ff00177202 */ /* 0x000fe40000000f00 */
[-C--:B------:R-:W-:Y:S02]  /*cf90*/  ISETP.GE.AND P1, PT, R9, R0.reuse, PT ;  /* 0x000000000900720c */ /* 0x080fe40003f26270 */
[----:B------:R-:W-:Y:S02]  /*cfa0*/  MOV R6, R0 ;  /* 0x0000000000067202 */ /* 0x000fe40000000f00 */
[----:B------:R-:W-:Y:S02]  /*cfb0*/  MOV R39, R29 ;  /* 0x0000001d00277202 */ /* 0x000fe40000000f00 */
[----:B------:R-:W-:Y:S07]  /*cfc0*/  MOV R36, R30 ;  /* 0x0000001e00247202 */ /* 0x000fee0000000f00 */
[C---:B------:R-:W-:Y:S01]  /*cfd0*/  @P1 IADD3 R6, -R0.reuse, RZ, RZ ;  /* 0x000000ff00061210 */ /* 0x040fe20007ffe1ff */
[----:B------:R-:W-:Y:S01]  /*cfe0*/  @P1 IMAD.MOV R23, RZ, RZ, -R0 ;  /* 0x000000ffff171224 */ /* 0x000fe200078e0a00 */
[----:B------:R-:W-:Y:S02]  /*cff0*/  @P1 IADD3 R5, -R0, RZ, RZ ;  /* 0x000000ff00051210 */ /* 0x000fe40007ffe1ff */
[----:B-1----:R-:W-:Y:S02]  /*d000*/  LEA R2, P0, R6, R2, 0x1 ;  /* 0x0000000206027211 */ /* 0x002fe400078008ff */
[----:B------:R-:W-:Y:S02]  /*d010*/  IADD3 R4, P2, R148, R5, RZ ;  /* 0x0000000594047210 */ /* 0x000fe40007f5e0ff */
[----:B------:R-:W-:Y:S02]  /*d020*/  LEA.HI.X.SX32 R3, R6, R3, 0x1, P0 ;  /* 0x0000000306037211 */ /* 0x000fe400000f0eff */
[C---:B------:R-:W-:Y:S02]  /*d030*/  LEA R40, P0, R4.reuse, R128, 0x1 ;  /* 0x0000008004287211 */ /* 0x040fe400078008ff */
[-C--:B------:R-:W-:Y:S01]  /*d040*/  LEA.HI.X.SX32 R5, R5, R136.reuse, 0x1, P2 ;  /* 0x0000008805057211 */ /* 0x080fe200010f0eff */
[----:B------:R1:W3:Y:S03]  /*d050*/  LD.E.128 R24, [R2.64] ;  /* 0x0000000602187980 */ /* 0x0002e6000c101d00 */
[----:B------:R-:W-:Y:S02]  /*d060*/  LEA.HI.X R41, R4, R129, R5, 0x1, P0 ;  /* 0x0000008104297211 */ /* 0x000fe400000f0c05 */
[----:B------:R-:W-:Y:S04]  /*d070*/  IADD3 R7, P0, R148, R23, RZ ;  /* 0x0000001794077210 */ /* 0x000fe80007f1e0ff */
[----:B------:R-:W1:Y:S01]  /*d080*/  LD.E.128 R40, [R40.64] ;  /* 0x0000000628287980 */ /* 0x000e62000c101d00 */
[----:B------:R-:W-:Y:S02]  /*d090*/  LEA.HI.X.SX32 R0, R23, R136, 0x1, P0 ;  /* 0x0000008817007211 */ /* 0x000fe400000f0eff */
[C---:B------:R-:W-:Y:S04]  /*d0a0*/  LEA R4, P0, R7.reuse, R130, 0x1 ;  /* 0x0000008207047211 */ /* 0x040fe800078008ff */
[----:B------:R-:W-:Y:S05]  /*d0b0*/  LEA.HI.X R5, R7, R131, R0, 0x1, P0 ;  /* 0x0000008307057211 */ /* 0x000fea00000f0c00 */
[----:B--2---:R4:W2:Y:S01]  /*d0c0*/  LD.E.128 R32, [R4.64] ;  /* 0x0000000604207980 */ /* 0x0048a2000c101d00 */
[--C-:B-1----:R-:W-:Y:S01]  /*d0d0*/  HADD2.F32 R3, -RZ, R41.reuse.H0_H0 ;  /* 0x20000029ff037230 */ /* 0x102fe20000004100 */
[----:B---3--:R-:W-:Y:S01]  /*d0e0*/  MOV R23, R25 ;  /* 0x0000001900177202 */ /* 0x008fe20000000f00 */
[----:B----4-:R-:W-:Y:S01]  /*d0f0*/  HADD2.F32 R4, -RZ, R41.H1_H1 ;  /* 0x30000029ff047230 */ /* 0x010fe20000004100 */
[----:B------:R-:W-:Y:S01]  /*d100*/  MOV R22, R26 ;  /* 0x0000001a00167202 */ /* 0x000fe20000000f00 */
[--C-:B------:R-:W-:Y:S01]  /*d110*/  HADD2.F32 R25, -RZ, R24.reuse.H1_H1 ;  /* 0x30000018ff197230 */ /* 0x100fe20000004100 */
[----:B------:R-:W-:Y:S01]  /*d120*/  MOV R17, R27 ;  /* 0x0000001b00117202 */ /* 0x000fe20000000f00 */
[----:B------:R-:W-:Y:S01]  /*d130*/  HADD2.F32 R27, -RZ, R24.H0_H0 ;  /* 0x20000018ff1b7230 */ /* 0x000fe20000004100 */
[----:B------:R-:W-:Y:S01]  /*d140*/  @!P1 FADD.FTZ R3, -R3, -RZ ;  /* 0x800000ff03039221 */ /* 0x000fe20000010100 */
[--C-:B------:R-:W-:Y:S01]  /*d150*/  HADD2.F32 R24, -RZ, R23.reuse.H0_H0 ;  /* 0x20000017ff187230 */ /* 0x100fe20000004100 */
[----:B------:R-:W-:Y:S01]  /*d160*/  @!P1 FADD.FTZ R4, -R4, -RZ ;  /* 0x800000ff04049221 */ /* 0x000fe20000010100 */
[----:B------:R-:W-:Y:S02]  /*d170*/  HADD2.F32 R23, -RZ, R23.H1_H1 ;  /* 0x30000017ff177230 */ /* 0x000fe40000004100 */
[----:B------:R-:W-:Y:S01]  /*d180*/  HADD2.F32 R6, -RZ, R42.H1_H1 ;  /* 0x3000002aff067230 */ /* 0x000fe20000004100 */
[----:B------:R-:W-:Y:S01]  /*d190*/  FMUL.FTZ R3, R24, R3 ;  /* 0x0000000318037220 */ /* 0x000fe20000410000 */
[----:B------:R-:W-:Y:S01]  /*d1a0*/  HADD2.F32 R7, -RZ, R43.H0_H0 ;  /* 0x2000002bff077230 */ /* 0x000fe20000004100 */
[----:B------:R-:W-:Y:S01]  /*d1b0*/  FMUL.FTZ R4, R23, R4 ;  /* 0x0000000417047220 */ /* 0x000fe20000410000 */
[--C-:B------:R-:W-:Y:S01]  /*d1c0*/  HADD2.F32 R0, -RZ, R40.reuse.H0_H0 ;  /* 0x20000028ff007230 */ /* 0x100fe20000004100 */
[----:B------:R-:W-:Y:S01]  /*d1d0*/  @!P1 FADD.FTZ R6, -R6, -RZ ;  /* 0x800000ff06069221 */ /* 0x000fe20000010100 */
[----:B------:R-:W-:Y:S01]  /*d1e0*/  HADD2.F32 R2, -RZ, R40.H1_H1 ;  /* 0x30000028ff027230 */ /* 0x000fe20000004100 */
[----:B------:R-:W-:Y:S01]  /*d1f0*/  @!P1 FADD.FTZ R7, -R7, -RZ ;  /* 0x800000ff07079221 */ /* 0x000fe20000010100 */
[----:B------:R-:W-:Y:S01]  /*d200*/  HADD2.F32 R5, -RZ, R42.H0_H0 ;  /* 0x2000002aff057230 */ /* 0x000fe20000004100 */
[----:B------:R-:W-:Y:S01]  /*d210*/  @!P1 FADD.FTZ R0, -R0, -RZ ;  /* 0x800000ff00009221 */ /* 0x000fe20000010100 */
[--C-:B------:R-:W-:Y:S01]  /*d220*/  HADD2.F32 R24, -RZ, R22.reuse.H0_H0 ;  /* 0x20000016ff187230 */ /* 0x100fe20000004100 */
[----:B------:R-:W-:Y:S01]  /*d230*/  @!P1 FADD.FTZ R2, -R2, -RZ ;  /* 0x800000ff02029221 */ /* 0x000fe20000010100 */
[----:B------:R-:W-:Y:S01]  /*d240*/  HADD2.F32 R23, -RZ, R22.H1_H1 ;  /* 0x30000016ff177230 */ /* 0x000fe20000004100 */
[----:B------:R-:W-:Y:S01]  /*d250*/  @!P1 FADD.FTZ R5, -R5, -RZ ;  /* 0x800000ff05059221 */ /* 0x000fe20000010100 */
[----:B------:R-:W-:Y:S01]  /*d260*/  HADD2.F32 R22, -RZ, R17.H0_H0 ;  /* 0x20000011ff167230 */ /* 0x000fe20000004100 */
[----:B------:R-:W-:Y:S01]  /*d270*/  FMUL.FTZ R0, R27, R0 ;  /* 0x000000001b007220 */ /* 0x000fe20000410000 */
[----:B------:R-:W-:Y:S01]  /*d280*/  HADD2.F32 R26, -RZ, R39.H0_H0 ;  /* 0x20000027ff1a7230 */ /* 0x000fe20000004100 */
        /* <DEDUP_REMOVED lines=8> */
[----:B------:R-:W-:Y:S01]  /*d310*/  FFMA.FTZ R0, R23, R22, R0 ;  /* 0x0000001617007223 */ /* 0x000fe20000010000 */
[----:B------:R-:W-:Y:S02]  /*d320*/  HADD2.F32 R27, -RZ, R33.H0_H0 ;  /* 0x20000021ff1b7230 */ /* 0x000fe40000004100 */
[----:B------:R-:W-:Y:S01]  /*d330*/  HADD2.F32 R8, -RZ, R43.H1_H1 ;  /* 0x3000002bff087230 */ /* 0x000fe20000004100 */
[----:B------:R-:W-:Y:S01]  /*d340*/  FFMA.FTZ R2, R25, R24, R2 ;  /* 0x0000001819027223 */ /* 0x000fe20000010002 */
[----:B------:R-:W-:Y:S01]  /*d350*/  HADD2.F32 R28, -RZ, R33.H1_H1 ;  /* 0x30000021ff1c7230 */ /* 0x000fe20000004100 */
[----:B------:R-:W-:Y:S01]  /*d360*/  FFMA.FTZ R3, R26, R27, R3 ;  /* 0x0000001b1a037223 */ /* 0x000fe20000010003 */
[----:B------:R-:W-:Y:S01]  /*d370*/  HADD2.F32 R23, -RZ, R39.H1_H1 ;  /* 0x30000027ff177230 */ /* 0x000fe20000004100 */
[----:B------:R-:W-:Y:S01]  /*d380*/  @!P1 FADD.FTZ R8, -R8, -RZ ;  /* 0x800000ff08089221 */ /* 0x000fe20000010100 */
[----:B------:R-:W-:Y:S02]  /*d390*/  HADD2.F32 R29, -RZ, R34.H0_H0 ;  /* 0x20000022ff1d7230 */ /* 0x000fe40000004100 */
[----:B------:R-:W-:Y:S01]  /*d3a0*/  HADD2.F32 R22, -RZ, R36.H0_H0 ;  /* 0x20000024ff167230 */ /* 0x000fe20000004100 */
[----:B------:R-:W-:Y:S01]  /*d3b0*/  FFMA.FTZ R4, R23, R28, R4 ;  /* 0x0000001c17047223 */ /* 0x000fe20000010004 */
[----:B------:R-:W-:Y:S01]  /*d3c0*/  HADD2.F32 R17, -RZ, R17.H1_H1 ;  /* 0x30000011ff117230 */ /* 0x000fe20000004100 */
[----:B------:R-:W-:Y:S01]  /*d3d0*/  F2FP.PACK_AB R28, R2, R0 ;  /* 0x00000000021c723e */ /* 0x000fe200000000ff */
[----:B------:R-:W-:Y:S01]  /*d3e0*/  HADD2.F32 R30, -RZ, R34.H1_H1 ;  /* 0x30000022ff1e7230 */ /* 0x000fe20000004100 */
[----:B------:R-:W-:Y:S01]  /*d3f0*/  FFMA.FTZ R5, R22, R29, R5 ;  /* 0x0000001d16057223 */ /* 0x000fe20000010005 */
[----:B------:R-:W-:Y:S01]  /*d400*/  HADD2.F32 R25, -RZ, R36.H1_H1 ;  /* 0x30000024ff197230 */ /* 0x000fe20000004100 */
[----:B------:R-:W-:Y:S01]  /*d410*/  FMUL.FTZ R8, R17, R8 ;  /* 0x0000000811087220 */ /* 0x000fe20000410000 */
[----:B------:R-:W-:Y:S01]  /*d420*/  HADD2.F32 R31, -RZ, R35.H0_H0 ;  /* 0x20000023ff1f7230 */ /* 0x000fe20000004100 */
[----:B------:R-:W-:Y:S01]  /*d430*/  F2FP.PACK_AB R29, R4, R3 ;  /* 0x00000003041d723e */ /* 0x000fe200000000ff */
[----:B------:R-:W-:Y:S01]  /*d440*/  HADD2.F32 R24, -RZ, R37.H0_H0 ;  /* 0x20000025ff187230 */ /* 0x000fe20000004100 */
[----:B------:R-:W-:Y:S01]  /*d450*/  FFMA.FTZ R6, R25, R30, R6 ;  /* 0x0000001e19067223 */ /* 0x000fe20000010006 */
[----:B------:R-:W-:Y:S02]  /*d460*/  HADD2.F32 R32, -RZ, R35.H1_H1 ;  /* 0x30000023ff207230 */ /* 0x000fe40000004100 */
[----:B------:R-:W-:Y:S01]  /*d470*/  HADD2.F32 R27, -RZ, R37.H1_H1 ;  /* 0x30000025ff1b7230 */ /* 0x000fe20000004100 */
[----:B------:R-:W-:Y:S01]  /*d480*/  FFMA.FTZ R7, R24, R31, R7 ;  /* 0x0000001f18077223 */ /* 0x000fe20000010007 */
[----:B------:R-:W-:Y:S03]  /*d490*/  F2FP.PACK_AB R30, R6, R5 ;  /* 0x00000005061e723e */ /* 0x000fe600000000ff */
[----:B------:R-:W-:Y:S05]  /*d4a0*/  FFMA.FTZ R8, R27, R32, R8 ;  /* 0x000000201b087223 */ /* 0x000fea0000010008 */
[----:B------:R-:W-:Y:S02]  /*d4b0*/  F2FP.PACK_AB R31, R8, R7 ;  /* 0x00000007081f723e */ /* 0x000fe400000000ff */
.L_x_923:
[----:B------:R-:W-:Y:S05]  /*d4c0*/  BSYNC B0 ;  /* 0x0000000000007941 */ /* 0x000fea0003800000 */
.L_x_922:
[C---:B-1----:R-:W-:Y:S04]  /*d4d0*/  LEA R2, P0, R75.reuse, R132, 0x1 ;  /* 0x000000844b027211 */ /* 0x042fe800078008ff */
[----:B------:R-:W-:Y:S05]  /*d4e0*/  LEA.HI.X R3, R75, R133, R74, 0x1, P0 ;  /* 0x000000854b037211 */ /* 0x000fea00000f0c4a */
[----:B-----5:R1:W-:Y:S04]  /*d4f0*/  ST.E.128 [R2.64], R28 ;  /* 0x0000001c02007985 */ /* 0x0203e8000c101d06 */
.L_x_909:
[----:B------:R-:W-:Y:S05]  /*d500*/  BSYNC B2 ;  /* 0x0000000000027941 */ /* 0x000fea0003800000 */
.L_x_908:
[----:B-1-3--:R-:W3:Y:S02]  /*d510*/  LD.E R3, [R20.64+0xd0] ;  /* 0x0000d00614037980 */ /* 0x00aee4000c101900 */
[----:B---3--:R-:W-:Y:S05]  /*d520*/  IMAD.U32 R3, R3, -0x20, RZ ;  /* 0xffffffe003037824 */ /* 0x008fea00078e00ff */
[C---:B------:R-:W-:Y:S02]  /*d530*/  LEA R130, P1, R3.reuse, R130, 0x1 ;  /* 0x0000008203827211 */ /* 0x040fe400078208ff */
[C---:B------:R-:W-:Y:S02]  /*d540*/  LEA R128, P0, R3.reuse, R128, 0x1 ;  /* 0x0000008003807211 */ /* 0x040fe400078008ff */
[C---:B------:R-:W-:Y:S02]  /*d550*/  LEA.HI.X.SX32 R131, R3.reuse, R131, 0x1, P1 ;  /* 0x0000008303837211 */ /* 0x040fe400008f0eff */
[----:B------:R-:W-:Y:S01]  /*d560*/  LEA.HI.X.SX32 R129, R3, R129, 0x1, P0 ;  /* 0x0000008103817211 */ /* 0x000fe200000f0eff */
[----:B------:R-:W-:-:S05]  /*d570*/  BRA `(.L_x_859) ;  /* 0x0000076000007947 */ /* 0x000fca0003800000 */
.L_x_825:
[----:B------:R-:W-:Y:S01]  /*d580*/  BSSY B0, `(.L_x_924) ;  /* 0x000000e000007945 */ /* 0x000fe20003800000 */
[----:B------:R-:W-:-:S05]  /*d590*/  @!P2 BRA `(.L_x_925) ;  /* 0x000000c00000a947 */ /* 0x000fca0003800000 */
[----:B------:R-:W-:Y:S02]  /*d5a0*/  ISETP.NE.AND P1, PT, R162, RZ, PT ;  /* 0x000000ffa200720c */ /* 0x000fe40003f25270 */
[----:B------:R-:W-:Y:S11]  /*d5b0*/  ISETP.NE.AND P0, PT, R161, RZ, PT ;  /* 0x000000ffa100720c */ /* 0x000ff60003f05270 */
[----:B-1----:R-:W2:Y:S04]  /*d5c0*/  @P1 LD.E.128 R4, [R126.64] ;  /* 0x000000067e041980 */ /* 0x002ea8000c101d00 */
[----:B--2---:R1:W-:Y:S01]  /*d5d0*/  @P1 ST.E.128 [R132.64], R4 ;  /* 0x0000000484001985 */ /* 0x0043e2000c101d06 */
[----:B------:R-:W-:Y:S03]  /*d5e0*/  ISETP.NE.AND P1, PT, R160, RZ, PT ;  /* 0x000000ffa000720c */ /* 0x000fe60003f25270 */
[----:B------:R-:W2:Y:S04]  /*d5f0*/  @P0 LD.E.128 R28, [R126.64+0x80] ;  /* 0x000080067e1c0980 */ /* 0x000ea8000c101d00 */
[----:B--2---:R2:W-:Y:S01]  /*d600*/  @P0 ST.E.128 [R132.64+0x80], R28 ;  /* 0x0000801c84000985 */ /* 0x0045e2000c101d06 */
[----:B------:R-:W-:Y:S05]  /*d610*/  ISETP.NE.AND P0, PT, R158, RZ, PT ;  /* 0x000000ff9e00720c */ /* 0x000fea0003f05270 */
[----:B------:R-:W3:Y:S04]  /*d620*/  @P1 LD.E.128 R24, [R126.64+0x100] ;  /* 0x000100067e181980 */ /* 0x000ee8000c101d00 */
[----:B---3--:R2:W-:Y:S04]  /*d630*/  @P1 ST.E.128 [R132.64+0x100], R24 ;  /* 0x0001001884001985 */ /* 0x0085e8000c101d06 */
[----:B-1----:R-:W3:Y:S04]  /*d640*/  @P0 LD.E.128 R4, [R126.64+0x180] ;  /* 0x000180067e040980 */ /* 0x002ee8000c101d00 */
[----:B---3--:R2:W-:Y:S02]  /*d650*/  @P0 ST.E.128 [R132.64+0x180], R4 ;  /* 0x0001800484000985 */ /* 0x0085e4000c101d06 */
.L_x_925:
[----:B------:R-:W-:Y:S05]  /*d660*/  BSYNC B0 ;  /* 0x0000000000007941 */ /* 0x000fea0003800000 */
.L_x_924:
[C---:B------:R-:W-:Y:S01]  /*d670*/  ISETP.GE.AND P0, PT, R69.reuse, R202, PT ;  /* 0x000000ca4500720c */ /* 0x040fe20003f06270 */
[----:B------:R-:W-:Y:S03]  /*d680*/  BSSY B0, `(.L_x_926) ;  /* 0x0000020000007945 */ /* 0x000fe60003800000 */
[----:B------:R-:W-:Y:S11]  /*d690*/  ISETP.GE.AND P0, PT, R69, R200, !P0 ;  /* 0x000000c84500720c */ /* 0x000ff60004706270 */
[----:B------:R-:W-:Y:S02]  /*d6a0*/  @!UPT UIADD3 URZ, URZ, URZ, URZ ;  /* 0x0000003f3f3ff290 */ /* 0x000fe4000fffe03f */
[----:B------:R-:W-:-:S05]  /*d6b0*/  @!P0 BRA `(.L_x_927) ;  /* 0x000001c000008947 */ /* 0x000fca0003800000 */
[----:B------:R-:W-:Y:S02]  /*d6c0*/  ISETP.NE.AND P3, PT, R162, RZ, PT ;  /* 0x000000ffa200720c */ /* 0x000fe40003f65270 */
[----:B------:R-:W-:Y:S11]  /*d6d0*/  ISETP.NE.AND P2, PT, R161, RZ, PT ;  /* 0x000000ffa100720c */ /* 0x000ff60003f45270 */
[----:B------:R-:W-:Y:S02]  /*d6e0*/  @P3 LEA R22, P0, R98, R126, 0x1 ;  /* 0x0000007e62163211 */ /* 0x000fe400078008ff */
[----:B-1----:R-:W-:Y:S02]  /*d6f0*/  @P3 LEA R2, P1, R236, R132, 0x1 ;  /* 0x00000084ec023211 */ /* 0x002fe400078208ff */
[----:B------:R-:W-:Y:S02]  /*d700*/  @P3 LEA.HI.X R23, R98, R127, R95, 0x1, P0 ;  /* 0x0000007f62173211 */ /* 0x000fe400000f0c5f */
[C---:B------:R-:W-:Y:S02]  /*d710*/  @P2 LEA R36, P0, R97.reuse, R126, 0x1 ;  /* 0x0000007e61242211 */ /* 0x040fe400078008ff */
[----:B------:R-:W-:Y:S01]  /*d720*/  @P3 LEA.HI.X R3, R236, R133, R237, 0x1, P1 ;  /* 0x00000085ec033211 */ /* 0x000fe200008f0ced */
[----:B--2---:R-:W2:Y:S01]  /*d730*/  @P3 LD.E.128 R4, [R22.64] ;  /* 0x0000000616043980 */ /* 0x004ea2000c101d00 */
[----:B------:R-:W-:Y:S02]  /*d740*/  @P2 LEA.HI.X R37, R97, R127, R100, 0x1, P0 ;  /* 0x0000007f61252211 */ /* 0x000fe400000f0c64 */
[C---:B------:R-:W-:Y:S04]  /*d750*/  @P2 LEA R34, P1, R91.reuse, R132, 0x1 ;  /* 0x000000845b222211 */ /* 0x040fe800078208ff */
[----:B------:R-:W-:Y:S02]  /*d760*/  @P2 LEA.HI.X R35, R91, R133, R90, 0x1, P1 ;  /* 0x000000855b232211 */ /* 0x000fe400008f0c5a */
[----:B------:R-:W-:Y:S01]  /*d770*/  ISETP.NE.AND P1, PT, R158, RZ, PT ;  /* 0x000000ff9e00720c */ /* 0x000fe20003f25270 */
[----:B--2---:R1:W-:Y:S01]  /*d780*/  @P3 ST.E.128 [R2.64], R4 ;  /* 0x0000000402003985 */ /* 0x0043e2000c101d06 */
[----:B------:R-:W-:Y:S03]  /*d790*/  ISETP.NE.AND P3, PT, R160, RZ, PT ;  /* 0x000000ffa000720c */ /* 0x000fe60003f65270 */
[----:B------:R2:W3:Y:S10]  /*d7a0*/  @P2 LD.E.128 R28, [R36.64] ;  /* 0x00000006241c2980 */ /* 0x0004f4000c101d00 */
[CC--:B------:R-:W-:Y:S04]  /*d7b0*/  @P3 LEA R32, P0, R101.reuse, R126.reuse, 0x1 ;  /* 0x0000007e65203211 */ /* 0x0c0fe800078008ff */
[-C--:B------:R-:W-:Y:S02]  /*d7c0*/  @P3 LEA.HI.X R33, R101, R127.reuse, R104, 0x1, P0 ;  /* 0x0000007f65213211 */ /* 0x080fe400000f0c68 */
[C---:B-1----:R-:W-:Y:S04]  /*d7d0*/  @P1 LEA R2, P0, R109.reuse, R126, 0x1 ;  /* 0x0000007e6d021211 */ /* 0x042fe800078008ff */
[----:B------:R-:W-:Y:S02]  /*d7e0*/  @P1 LEA.HI.X R3, R109, R127, R112, 0x1, P0 ;  /* 0x0000007f6d031211 */ /* 0x000fe400000f0c70 */
[CC--:B--2---:R-:W-:Y:S04]  /*d7f0*/  @P1 LEA R36, P0, R81.reuse, R132.reuse, 0x1 ;  /* 0x0000008451241211 */ /* 0x0c4fe800078008ff */
[-C--:B------:R-:W-:Y:S01]  /*d800*/  @P1 LEA.HI.X R37, R81, R133.reuse, R80, 0x1, P0 ;  /* 0x0000008551251211 */ /* 0x080fe200000f0c50 */
[----:B---3--:R1:W-:Y:S01]  /*d810*/  @P2 ST.E.128 [R34.64], R28 ;  /* 0x0000001c22002985 */ /* 0x0083e2000c101d06 */
[C---:B------:R-:W-:Y:S03]  /*d820*/  @P3 LEA R22, P2, R87.reuse, R132, 0x1 ;  /* 0x0000008457163211 */ /* 0x040fe600078408ff */
[----:B------:R-:W2:Y:S01]  /*d830*/  @P3 LD.E.128 R24, [R32.64] ;  /* 0x0000000620183980 */ /* 0x000ea2000c101d00 */
[----:B------:R-:W-:Y:S05]  /*d840*/  @P3 LEA.HI.X R23, R87, R133, R86, 0x1, P2 ;  /* 0x0000008557173211 */ /* 0x000fea00010f0c56 */
[----:B--2---:R1:W-:Y:S04]  /*d850*/  @P3 ST.E.128 [R22.64], R24 ;  /* 0x0000001816003985 */ /* 0x0043e8000c101d06 */
[----:B------:R-:W2:Y:S04]  /*d860*/  @P1 LD.E.128 R4, [R2.64] ;  /* 0x0000000602041980 */ /* 0x000ea8000c101d00 */
[----:B--2---:R1:W-:Y:S02]  /*d870*/  @P1 ST.E.128 [R36.64], R4 ;  /* 0x0000000424001985 */ /* 0x0043e4000c101d06 */
.L_x_927:
[----:B------:R-:W-:Y:S05]  /*d880*/  BSYNC B0 ;  /* 0x0000000000007941 */ /* 0x000fea0003800000 */
.L_x_926:
[C---:B------:R-:W-:Y:S01]  /*d890*/  ISETP.GE.AND P0, PT, R68.reuse, R202, PT ;  /* 0x000000ca4400720c */ /* 0x040fe20003f06270 */
[----:B------:R-:W-:Y:S03]  /*d8a0*/  BSSY B0, `(.L_x_928) ;  /* 0x0000020000007945 */ /* 0x000fe60003800000 */
[----:B------:R-:W-:Y:S11]  /*d8b0*/  ISETP.GE.AND P0, PT, R68, R200, !P0 ;  /* 0x000000c84400720c */ /* 0x000ff60004706270 */
[----:B------:R-:W-:Y:S02]  /*d8c0*/  @!UPT UIADD3 URZ, URZ, URZ, URZ ;  /* 0x0000003f3f3ff290 */ /* 0x000fe4000fffe03f */
[----:B------:R-:W-:-:S05]  /*d8d0*/  @!P0 BRA `(.L_x_929) ;  /* 0x000001c000008947 */ /* 0x000fca0003800000 */
[----:B------:R-:W-:Y:S02]  /*d8e0*/  ISETP.NE.AND P3, PT, R162, RZ, PT ;  /* 0x000000ffa200720c */ /* 0x000fe40003f65270 */
[----:B------:R-:W-:Y:S11]  /*d8f0*/  ISETP.NE.AND P2, PT, R161, RZ, PT ;  /* 0x000000ffa100720c */ /* 0x000ff60003f45270 */
[----:B-1----:R-:W-:Y:S02]  /*d900*/  @P3 LEA R22, P0, R108, R126, 0x1 ;  /* 0x0000007e6c163211 */ /* 0x002fe400078008ff */
[----:B------:R-:W-:Y:S02]  /*d910*/  @P3 LEA R2, P1, R92, R132, 0x1 ;  /* 0x000000845c023211 */ /* 0x000fe400078208ff */
[----:B------:R-:W-:Y:S02]  /*d920*/  @P3 LEA.HI.X R23, R108, R127, R105, 0x1, P0 ;  /* 0x0000007f6c173211 */ /* 0x000fe400000f0c69 */
[----:B------:R-:W-:Y:S02]  /*d930*/  @P2 LEA R36, P0, R102, R126, 0x1 ;  /* 0x0000007e66242211 */ /* 0x000fe400078008ff */
        /* <DEDUP_REMOVED lines=22> */
.L_x_929:
[----:B------:R-:W-:Y:S05]  /*daa0*/  BSYNC B0 ;  /* 0x0000000000007941 */ /* 0x000fea0003800000 */
.L_x_928:
[C---:B------:R-:W-:Y:S04]  /*dab0*/  ISETP.GE.AND P0, PT, R67.reuse, R202, PT ;  /* 0x000000ca4300720c */ /* 0x040fe80003f06270 */
[----:B------:R-:W-:Y:S11]  /*dac0*/  ISETP.GE.AND P0, PT, R67, R200, !P0 ;  /* 0x000000c84300720c */ /* 0x000ff60004706270 */
[----:B------:R-:W-:Y:S02]  /*dad0*/  @!UPT UIADD3 URZ, URZ, URZ, URZ ;  /* 0x0000003f3f3ff290 */ /* 0x000fe4000fffe03f */
[----:B------:R-:W-:-:S05]  /*dae0*/  @!P0 BRA `(.L_x_859) ;  /* 0x000001f000008947 */ /* 0x000fca0003800000 */
[----:B------:R-:W-:Y:S02]  /*daf0*/  ISETP.NE.AND P1, PT, R162, RZ, PT ;  /* 0x000000ffa200720c */ /* 0x000fe40003f25270 */
[----:B------:R-:W-:Y:S02]  /*db00*/  ISETP.NE.AND P2, PT, R161, RZ, PT ;  /* 0x000000ffa100720c */ /* 0x000fe40003f45270 */
[----:B------:R-:W-:Y:S09]  /*db10*/  ISETP.NE.AND P3, PT, R160, RZ, PT ;  /* 0x000000ffa000720c */ /* 0x000ff20003f65270 */
[----:B-1----:R-:W-:Y:S04]  /*db20*/  @P1 IMAD.WIDE.U32 R2, R198, 0x60, R126 ;  /* 0x00000060c6021825 */ /* 0x002fe800078e007e */
[----:B------:R-:W-:Y:S02]  /*db30*/  @P1 IMAD R0, R199, 0x60, RZ ;  /* 0x00000060c7001824 */ /* 0x000fe400078e02ff */
[----:B------:R-:W-:Y:S04]  /*db40*/  @P1 IMAD.WIDE.U32 R22, R60, 0x60, R132 ;  /* 0x000000603c161825 */ /* 0x000fe800078e0084 */
[----:B------:R-:W-:Y:S02]  /*db50*/  @P1 IMAD.IADD R3, R3, 0x1, R0 ;  /* 0x0000000103031824 */ /* 0x000fe400078e0200 */
[----:B------:R-:W-:Y:S03]  /*db60*/  @P1 IMAD R0, R61, 0x60, RZ ;  /* 0x000000603d001824 */ /* 0x000fe600078e02ff */
[----:B--2---:R1:W2:Y:S01]  /*db70*/  @P1 LD.E.128 R4, [R2.64] ;  /* 0x0000000602041980 */ /* 0x0042a2000c101d00 */
[----:B------:R-:W-:Y:S01]  /*db80*/  @P1 IMAD.IADD R23, R23, 0x1, R0 ;  /* 0x0000000117171824 */ /* 0x000fe200078e0200 */
[CC--:B-1----:R-:W-:Y:S04]  /*db90*/  @P2 LEA R2, P0, R110.reuse, R126.reuse, 0x1 ;  /* 0x0000007e6e022211 */ /* 0x0c2fe800078008ff */
[-C--:B------:R-:W-:Y:S02]  /*dba0*/  @P2 LEA.HI.X R3, R110, R127.reuse, R107, 0x1, P0 ;  /* 0x0000007f6e032211 */ /* 0x080fe400000f0c6b */
[C---:B------:R-:W-:Y:S04]  /*dbb0*/  @P3 LEA R34, P0, R116.reuse, R126, 0x1 ;  /* 0x0000007e74223211 */ /* 0x040fe800078008ff */
[----:B------:R-:W-:Y:S01]  /*dbc0*/  @P3 LEA.HI.X R35, R116, R127, R113, 0x1, P0 ;  /* 0x0000007f74233211 */ /* 0x000fe200000f0c71 */
[----:B--2---:R1:W-:Y:S01]  /*dbd0*/  @P1 ST.E.128 [R22.64], R4 ;  /* 0x0000000416001985 */ /* 0x0043e2000c101d06 */
[C---:B------:R-:W-:Y:S03]  /*dbe0*/  @P2 LEA R36, P1, R83.reuse, R132, 0x1 ;  /* 0x0000008453242211 */ /* 0x040fe600078208ff */
[----:B------:R2:W3:Y:S01]  /*dbf0*/  @P2 LD.E.128 R28, [R2.64] ;  /* 0x00000006021c2980 */ /* 0x0004e2000c101d00 */
[----:B------:R-:W-:Y:S02]  /*dc00*/  @P2 LEA.HI.X R37, R83, R133, R82, 0x1, P1 ;  /* 0x0000008553252211 */ /* 0x000fe400008f0c52 */
[----:B------:R-:W-:Y:S11]  /*dc10*/  ISETP.NE.AND P1, PT, R158, RZ, PT ;  /* 0x000000ff9e00720c */ /* 0x000ff60003f25270 */
[----:B------:R-:W-:Y:S02]  /*dc20*/  @!UPT UIADD3 URZ, URZ, URZ, URZ ;  /* 0x0000003f3f3ff290 */ /* 0x000fe4000fffe03f */
        /* <DEDUP_REMOVED lines=11> */
.L_x_859:
[----:B------:R-:W-:Y:S05]  /*dce0*/  BSYNC B3 ;  /* 0x0000000000037941 */ /* 0x000fea0003800000 */
.L_x_824:
[----:B------:R-:W-:Y:S01]  /*dcf0*/  ISETP.NE.U32.AND P1, PT, R248, RZ, PT ;  /* 0x000000fff800720c */ /* 0x000fe20003f25070 */
[----:B-1----:R-:W3:Y:S01]  /*dd00*/  LD.E R3, [R20.64+0x128] ;  /* 0x0001280614037980 */ /* 0x002ee2000c101900 */
[----:B------:R-:W-:Y:S02]  /*dd10*/  BSSY B0, `(.L_x_930) ;  /* 0x000005f000007945 */ /* 0x000fe40003800000 */
[----:B------:R-:W-:Y:S01]  /*dd20*/  ISETP.NE.AND.EX P1, PT, R249, RZ, PT, P1 ;  /* 0x000000fff900720c */ /* 0x000fe20003f25310 */
[----:B---3--:R-:W-:Y:S05]  /*dd30*/  IMAD.U32 R3, R3, -0x40, RZ ;  /* 0xffffffc003037824 */ /* 0x008fea00078e00ff */
[C---:B--2---:R-:W-:Y:S04]  /*dd40*/  LEA R126, P0, R3.reuse, R126, 0x1 ;  /* 0x0000007e037e7211 */ /* 0x044fe800078008ff */
[----:B------:R-:W-:Y:S03]  /*dd50*/  LEA.HI.X.SX32 R127, R3, R127, 0x1, P0 ;  /* 0x0000007f037f7211 */ /* 0x000fe600000f0eff */
[----:B------:R-:W-:-:S05]  /*dd60*/  @!P1 BRA `(.L_x_931) ;  /* 0x0000051000009947 */ /* 0x000fca0003800000 */
[----:B------:R-:W-:Y:S04]  /*dd70*/  IADD3 R3, R12, -0x1, RZ ;  /* 0xffffffff0c037810 */ /* 0x000fe80007ffe0ff */
[----:B------:R-:W-:Y:S11]  /*dd80*/  ISETP.GT.AND P0, PT, R3, R94, PT ;  /* 0x0000005e0300720c */ /* 0x000ff60003f04270 */
[----:B------:R-:W-:Y:S02]  /*dd90*/  @!UPT UIADD3 URZ, URZ, URZ, URZ ;  /* 0x0000003f3f3ff290 */ /* 0x000fe4000fffe03f */
[----:B------:R-:W-:-:S05]  /*dda0*/  @!P0 BRA `(.L_x_932) ;  /* 0x0000055000008947 */ /* 0x000fca0003800000 */
[----:B------:R-:W-:Y:S01]  /*ddb0*/  IMAD.MOV.U32 R22, RZ, RZ, RZ ;  /* 0x000000ffff167224 */ /* 0x000fe200078e00ff */
[----:B------:R-:W2:Y:S01]  /*ddc0*/  LD.E R2, [R20.64+0x170] ;  /* 0x0001700614027980 */ /* 0x000ea2000c101900 */
[----:B------:R-:W-:Y:S03]  /*ddd0*/  IABS R8, R13 ;  /* 0x0000000d00087213 */ /* 0x000fe60000000000 */
[----:B------:R-:W3:Y:S06]  /*dde0*/  LD.E.64 R26, [R20.64+0x40] ;  /* 0x00004006141a7980 */ /* 0x000eec000c101b00 */
[----:B----4-:R-:W4:Y:S01]  /*ddf0*/  LD.E.64 R24, [R20.64+0x20] ;  /* 0x0000200614187980 */ /* 0x010f22000c101b00 */
[-C--:B--2---:R-:W-:Y:S02]  /*de00*/  IABS R3, R2.reuse ;  /* 0x0000000200037213 */ /* 0x084fe40000000000 */
[----:B------:R-:W-:Y:S02]  /*de10*/  IABS R7, R2 ;  /* 0x0000000200077213 */ /* 0x000fe40000000000 */
[----:B------:R-:W1:Y:S03]  /*de20*/  I2F.RP R17, R3 ;  /* 0x0000000300117306 */ /* 0x000e660000209400 */
[----:B------:R-:W-:Y:S07]  /*de30*/  IMAD.MOV R7, RZ, RZ, -R7 ;  /* 0x000000ffff077224 */ /* 0x000fee00078e0a07 */
[----:B-1----:R-:W1:Y:S02]  /*de40*/  MUFU.RCP R0, R17 ;  /* 0x0000001100007308 */ /* 0x002e640000001000 */
[----:B-1----:R-:W-:Y:S02]  /*de50*/  IADD3 R4, R0, 0xffffffe, RZ ;  /* 0x0ffffffe00047810 */ /* 0x002fe40007ffe0ff */
[----:B------:R-:W-:Y:S06]  /*de60*/  IADD3 R0, R16, -0x80, RZ ;  /* 0xffffff8010007810 */ /* 0x000fec0007ffe0ff */
[----:B------:R-:W1:Y:S01]  /*de70*/  F2I.FTZ.U32.TRUNC.NTZ R23, R4 ;  /* 0x0000000400177305 */ /* 0x000e62000021f000 */
[----:B------:R-:W2:Y:S01]  /*de80*/  LD.E.64 R16, [R20.64+0x38] ;  /* 0x0000380614107980 */ /* 0x000ea2000c101b00 */
[----:B------:R-:W-:Y:S01]  /*de90*/  IABS R5, R0 ;  /* 0x0000000000057213 */ /* 0x000fe20000000000 */
[--C-:B-1----:R-:W-:Y:S04]  /*dea0*/  IMAD.MOV R6, RZ, RZ, -R23.reuse ;  /* 0x000000ffff067224 */ /* 0x102fe800078e0a17 */
[----:B------:R-:W-:Y:S04]  /*deb0*/  IMAD R6, R6, R3, RZ ;  /* 0x0000000306067224 */ /* 0x000fe800078e02ff */
[----:B------:R-:W-:Y:S02]  /*dec0*/  IMAD.HI.U32 R6, R23, R6, R22 ;  /* 0x0000000617067227 */ /* 0x000fe400078e0016 */
[----:B------:R-:W2:Y:S04]  /*ded0*/  LD.E.64 R22, [R20.64+0x28] ;  /* 0x0000280614167980 */ /* 0x000ea8000c101b00 */
[C---:B------:R-:W-:Y:S04]  /*dee0*/  IMAD.HI.U32 R4, R6.reuse, R5, RZ ;  /* 0x0000000506047227 */ /* 0x040fe800078e00ff */
[----:B------:R-:W-:Y:S04]  /*def0*/  IMAD.HI.U32 R6, R6, R8, RZ ;  /* 0x0000000806067227 */ /* 0x000fe800078e00ff */
[-C--:B------:R-:W-:Y:S02]  /*df00*/  IMAD R5, R4, R7.reuse, R5 ;  /* 0x0000000704057224 */ /* 0x080fe400078e0205 */
[----:B------:R-:W-:Y:S03]  /*df10*/  IMAD R8, R6, R7, R8 ;  /* 0x0000000706087224 */ /* 0x000fe600078e0208 */
[C---:B------:R-:W-:Y:S02]  /*df20*/  ISETP.GT.U32.AND P0, PT, R3.reuse, R5, PT ;  /* 0x000000050300720c */ /* 0x040fe40003f04070 */
[----:B------:R-:W-:Y:S11]  /*df30*/  ISETP.GT.U32.AND P3, PT, R3, R8, PT ;  /* 0x000000080300720c */ /* 0x000ff60003f64070 */
[--C-:B------:R-:W-:Y:S01]  /*df40*/  @!P0 IMAD.IADD R5, R5, 0x1, -R3.reuse ;  /* 0x0000000105058824 */ /* 0x100fe200078e0a03 */
[----:B------:R-:W-:Y:S01]  /*df50*/  @!P0 IADD3 R4, R4, 0x1, RZ ;  /* 0x0000000104048810 */ /* 0x000fe20007ffe0ff */
[----:B------:R-:W-:Y:S01]  /*df60*/  @!P3 IMAD.IADD R8, R8, 0x1, -R3 ;  /* 0x000000010808b824 */ /* 0x000fe200078e0a03 */
[----:B------:R-:W-:Y:S02]  /*df70*/  @!P3 IADD3 R6, R6, 0x1, RZ ;  /* 0x000000010606b810 */ /* 0x000fe40007ffe0ff */
[-C--:B------:R-:W-:Y:S02]  /*df80*/  ISETP.GE.U32.AND P4, PT, R5, R3.reuse, PT ;  /* 0x000000030500720c */ /* 0x080fe40003f86070 */
[----:B------:R-:W-:Y:S02]  /*df90*/  ISETP.GE.U32.AND P5, PT, R8, R3, PT ;  /* 0x000000030800720c */ /* 0x000fe40003fa6070 */
[-C--:B------:R-:W-:Y:S02]  /*dfa0*/  LOP3.LUT R5, R13, R2.reuse, RZ, 0x3c, !PT ;  /* 0x000000020d057212 */ /* 0x080fe400078e3cff */
[-C--:B------:R-:W-:Y:S02]  /*dfb0*/  LOP3.LUT R3, R0, R2.reuse, RZ, 0x3c, !PT ;  /* 0x0000000200037212 */ /* 0x080fe400078e3cff */
[----:B------:R-:W-:Y:S02]  /*dfc0*/  ISETP.GE.AND P2, PT, R5, RZ, PT ;  /* 0x000000ff0500720c */ /* 0x000fe40003f46270 */
[----:B------:R-:W-:Y:S02]  /*dfd0*/  ISETP.GE.AND P1, PT, R3, RZ, PT ;  /* 0x000000ff0300720c */ /* 0x000fe40003f26270 */
[----:B------:R-:W-:Y:S02]  /*dfe0*/  ISETP.NE.AND P0, PT, R2, RZ, PT ;  /* 0x000000ff0200720c */ /* 0x000fe40003f05270 */
[----:B------:R-:W-:Y:S02]  /*dff0*/  @P4 IADD3 R4, R4, 0x1, RZ ;  /* 0x0000000104044810 */ /* 0x000fe40007ffe0ff */
[----:B------:R-:W-:Y:S02]  /*e000*/  @P5 IADD3 R6, R6, 0x1, RZ ;  /* 0x0000000106065810 */ /* 0x000fe40007ffe0ff */
[----:B------:R-:W-:Y:S02]  /*e010*/  LOP3.LUT R3, RZ, R2, RZ, 0x33, !PT ;  /* 0x00000002ff037212 */ /* 0x000fe400078e33ff */
[----:B------:R-:W-:Y:S01]  /*e020*/  IADD3 R0, -R13, R0, RZ ;  /* 0x000000000d007210 */ /* 0x000fe20007ffe1ff */
[----:B------:R-:W-:Y:S02]  /*e030*/  @!P2 IMAD.MOV R6, RZ, RZ, -R6 ;  /* 0x000000ffff06a224 */ /* 0x000fe400078e0a06 */
[----:B------:R-:W-:Y:S05]  /*e040*/  @!P1 IMAD.MOV R4, RZ, RZ, -R4 ;  /* 0x000000ffff049224 */ /* 0x000fea00078e0a04 */
[C---:B------:R-:W-:Y:S02]  /*e050*/  SEL R4, R3.reuse, R4, !P0 ;  /* 0x0000000403047207 */ /* 0x040fe40004000000 */
[----:B------:R-:W-:Y:S02]  /*e060*/  SEL R3, R3, R6, !P0 ;  /* 0x0000000603037207 */ /* 0x000fe40004000000 */
[CC--:B------:R-:W-:Y:S02]  /*e070*/  LEA R30, P1, R4.reuse, R248.reuse, 0x2 ;  /* 0x000000f8041e7211 */ /* 0x0c0fe400078210ff */
[C---:B------:R-:W-:Y:S02]  /*e080*/  LEA R28, P0, R3.reuse, R248, 0x2 ;  /* 0x000000f8031c7211 */ /* 0x040fe400078010ff */
[-C--:B------:R-:W-:Y:S02]  /*e090*/  LEA.HI.X.SX32 R31, R4, R249.reuse, 0x2, P1 ;  /* 0x000000f9041f7211 */ /* 0x080fe400008f16ff */
[C---:B------:R-:W-:Y:S01]  /*e0a0*/  LEA.HI.X.SX32 R29, R3.reuse, R249, 0x2, P0 ;  /* 0x000000f9031d7211 */ /* 0x040fe200000f16ff */
[----:B------:R-:W-:Y:S02]  /*e0b0*/  IMAD.IADD R3, R3, 0x1, -R4 ;  /* 0x0000000103037824 */ /* 0x000fe400078e0a04 */
[----:B------:R-:W2:Y:S02]  /*e0c0*/  LD.E R5, [R30.64] ;  /* 0x000000061e057980 */ /* 0x000ea4000c101900 */
[----:B------:R-:W-:Y:S02]  /*e0d0*/  IMAD R0, R3, R2, R0 ;  /* 0x0000000203007224 */ /* 0x000fe400078e0200 */
[----:B------:R1:W2:Y:S02]  /*e0e0*/  LD.E R6, [R28.64] ;  /* 0x000000061c067980 */ /* 0x0002a4000c101900 */
[-C--:B---3--:R-:W-:Y:S01]  /*e0f0*/  IMAD R4, R27, R0.reuse, RZ ;  /* 0x000000001b047224 */ /* 0x088fe200078e02ff */
[----:B------:R-:W-:Y:S01]  /*e100*/  SHF.R.S32.HI R3, RZ, 0x1f, R0 ;  /* 0x0000001fff037819 */ /* 0x000fe20000011400 */
[C---:B-1----:R-:W-:Y:S04]  /*e110*/  IMAD.WIDE.U32 R28, R26.reuse, R0, RZ ;  /* 0x000000001a1c7225 */ /* 0x042fe800078e00ff */
[----:B--2---:R-:W-:Y:S02]  /*e120*/  IMAD.IADD R6, R5, 0x1, -R6 ;  /* 0x0000000105067824 */ /* 0x004fe400078e0a06 */
[----:B------:R-:W-:Y:S02]  /*e130*/  IMAD R5, R26, R3, R4 ;  /* 0x000000031a057224 */ /* 0x000fe400078e0204 */
[-C--:B----4-:R-:W-:Y:S01]  /*e140*/  IMAD R4, R25, R6.reuse, RZ ;  /* 0x0000000619047224 */ /* 0x090fe200078e02ff */
[----:B------:R-:W-:Y:S01]  /*e150*/  SHF.R.S32.HI R7, RZ, 0x1f, R6 ;  /* 0x0000001fff077819 */ /* 0x000fe20000011406 */
[C---:B------:R-:W-:Y:S04]  /*e160*/  IMAD.WIDE.U32 R26, R24.reuse, R6, RZ ;  /* 0x00000006181a7225 */ /* 0x040fe800078e00ff */
[-C--:B------:R-:W-:Y:S01]  /*e170*/  IMAD R4, R24, R7.reuse, R4 ;  /* 0x0000000718047224 */ /* 0x080fe200078e0204 */
[----:B------:R-:W-:Y:S01]  /*e180*/  MOV R24, R28 ;  /* 0x0000001c00187202 */ /* 0x000fe20000000f00 */
[----:B------:R-:W-:Y:S02]  /*e190*/  IMAD.IADD R25, R29, 0x1, R5 ;  /* 0x000000011d197824 */ /* 0x000fe400078e0205 */
[----:B------:R-:W-:Y:S02]  /*e1a0*/  IMAD.IADD R27, R27, 0x1, R4 ;  /* 0x000000011b1b7824 */ /* 0x000fe400078e0204 */
[----:B------:R-:W-:Y:S04]  /*e1b0*/  IMAD.WIDE.U32 R24, R6, R22, R24 ;  /* 0x0000001606187225 */ /* 0x000fe800078e0018 */
[----:B------:R-:W-:Y:S01]  /*e1c0*/  IMAD R6, R23, R6, RZ ;  /* 0x0000000617067224 */ /* 0x000fe200078e02ff */
[----:B------:R-:W-:Y:S01]  /*e1d0*/  LEA R134, P1, R24, R134, 0x1 ;  /* 0x0000008618867211 */ /* 0x000fe200078208ff */
[----:B------:R-:W-:Y:S02]  /*e1e0*/  IMAD R4, R17, R0, RZ ;  /* 0x0000000011047224 */ /* 0x000fe400078e02ff */
[----:B------:R-:W-:Y:S04]  /*e1f0*/  IMAD.WIDE.U32 R26, R0, R16, R26 ;  /* 0x00000010001a7225 */ /* 0x000fe800078e001a */
[----:B------:R-:W-:Y:S01]  /*e200*/  IMAD R6, R22, R7, R6 ;  /* 0x0000000716067224 */ /* 0x000fe200078e0206 */
[----:B------:R-:W-:Y:S01]  /*e210*/  LEA R132, P0, R26, R132, 0x1 ;  /* 0x000000841a847211 */ /* 0x000fe200078008ff */
[----:B------:R-:W-:Y:S02]  /*e220*/  IMAD R4, R16, R3, R4 ;  /* 0x0000000310047224 */ /* 0x000fe400078e0204 */
[----:B------:R-:W-:Y:S02]  /*e230*/  IMAD.IADD R6, R25, 0x1, R6 ;  /* 0x0000000119067824 */ /* 0x000fe400078e0206 */
[----:B------:R-:W-:Y:S03]  /*e240*/  IMAD.IADD R4, R27, 0x1, R4 ;  /* 0x000000011b047824 */ /* 0x000fe600078e0204 */
[----:B------:R-:W-:Y:S02]  /*e250*/  LEA.HI.X R135, R24, R135, R6, 0x1, P1 ;  /* 0x0000008718877211 */ /* 0x000fe400008f0c06 */
[----:B------:R-:W-:Y:S01]  /*e260*/  LEA.HI.X R133, R26, R133, R4, 0x1, P0 ;  /* 0x000000851a857211 */ /* 0x000fe200000f0c04 */
[----:B------:R-:W-:-:S05]  /*e270*/  BRA `(.L_x_932) ;  /* 0x0000008000007947 */ /* 0x000fca0003800000 */
.L_x_931:
[----:B------:R-:W2:Y:S04]  /*e280*/  LD.E R5, [R20.64+0x40] ;  /* 0x0000400614057980 */ /* 0x000ea8000c101900 */
[----:B------:R-:W3:Y:S02]  /*e290*/  LD.E R3, [R20.64+0x38] ;  /* 0x0000380614037980 */ /* 0x000ee4000c101900 */
[----:B---3--:R-:W-:Y:S02]  /*e2a0*/  IMAD.U32 R3, R3, -0x40, RZ ;  /* 0xffffffc003037824 */ /* 0x008fe400078e00ff */
[----:B--2---:R-:W-:Y:S03]  /*e2b0*/  IMAD.U32 R5, R5, -0x40, RZ ;  /* 0xffffffc005057824 */ /* 0x004fe600078e00ff */
[----:B----4-:R-:W-:Y:S02]  /*e2c0*/  LEA R132, P0, R3, R132, 0x1 ;  /* 0x0000008403847211 */ /* 0x010fe400078008ff */
[----:B------:R-:W-:Y:S02]  /*e2d0*/  LEA R134, P1, R5, R134, 0x1 ;  /* 0x0000008605867211 */ /* 0x000fe400078208ff */
[----:B------:R-:W-:Y:S02]  /*e2e0*/  LEA.HI.X.SX32 R133, R3, R133, 0x1, P0 ;  /* 0x0000008503857211 */ /* 0x000fe400000f0eff */
[----:B------:R-:W-:Y:S04]  /*e2f0*/  LEA.HI.X.SX32 R135, R5, R135, 0x1, P1 ;  /* 0x0000008705877211 */ /* 0x000fe800008f0eff */
.L_x_932:
[----:B------:R-:W-:Y:S05]  /*e300*/  BSYNC B0 ;  /* 0x0000000000007941 */ /* 0x000fea0003800000 */
.L_x_930:
[----:B------:R-:W-:Y:S04]  /*e310*/  IADD3 R12, R12, -0x1, RZ ;  /* 0xffffffff0c0c7810 */ /* 0x000fe80007ffe0ff */
[----:B------:R-:W-:Y:S11]  /*e320*/  ISETP.GT.AND P0, PT, R12, R94, PT ;  /* 0x0000005e0c00720c */ /* 0x000ff60003f04270 */
[----:B------:R-:W-:Y:S02]  /*e330*/  @!UPT UIADD3 URZ, URZ, URZ, URZ ;  /* 0x0000003f3f3ff290 */ /* 0x000fe4000fffe03f */
[----:B------:R-:W-:-:S05]  /*e340*/  @P0 BRA `(.L_x_933) ;  /* 0xffff49e000000947 */ /* 0x000fca000383ffff */
.L_x_815:
[----:B------:R-:W-:Y:S01]  /*e350*/  WARPSYNC 0xffffffff ;  /* 0xffffffff00007948 */ /* 0x000fe20003800000 */
[----:B------:R-:W-:Y:S06]  /*e360*/  BAR.SYNC.DEFER_BLOCKING 0x0 ;  /* 0x0000000000007b1d */ /* 0x000fec0000010000 */
[----:B------:R-:W2:Y:S01]  /*e370*/  LD.E R0, [R20.64+0xd0] ;  /* 0x0000d00614007980 */ /* 0x000ea2000c101900 */
[----:B------:R-:W-:Y:S01]  /*e380*/  BSSY B3, `(.L_x_934) ;  /* 0x00009ab000037945 */ /* 0x000fe20003800000 */
[----:B------:R-:W-:Y:S01]  /*e390*/  IMAD.SHL.U32 R245, R168, 0x2, RZ ;  /* 0x00000002a8f57824 */ /* 0x000fe200078e00ff */
[C---:B------:R-:W-:Y:S01]  /*e3a0*/  SHF.L.U64.HI R17, R190.reuse, 0x4, R191 ;  /* 0x00000004be117819 */ /* 0x040fe200000102bf */
[----:B------:R-:W-:Y:S01]  /*e3b0*/  IMAD.SHL.U32 R13, R190, 0x10, RZ ;  /* 0x00000010be0d7824 */ /* 0x000fe200078e00ff */
[----:B--2---:R-:W-:-:S13]  /*e3c0*/  ISETP.NE.AND P0, PT, R0, RZ, PT ;  /* 0x000000ff0000720c */ /* 0x004fda0003f05270 */
[----:B------:R-:W-:Y:S05]  /*e3d0*/  @!P0 BRA `(.L_x_935) ;  /* 0x0000910000008947 */ /* 0x000fea0003800000 */
[----:B------:R-:W2:Y:S01]  /*e3e0*/  LD.E.64 R2, [R20.64+0xf0] ;  /* 0x0000f00614027980 */ /* 0x000ea2000c101b00 */
[----:B------:R-:W-:-:S03]  /*e3f0*/  IMAD.MOV.U32 R7, RZ, RZ, RZ ;  /* 0x000000ffff077224 */ /* 0x000fc600078e00ff */
[----:B------:R-:W3:Y:S04]  /*e400*/  LD.E.U8 R4, [R20.64+0x1b3] ;  /* 0x0001b30614047980 */ /* 0x000ee8000c101100 */
[----:B------:R1:W5:Y:S04]  /*e410*/  LD.E.64 R24, [R20.64+0x148] ;  /* 0x0001480614187980 */ /* 0x000368000c101b00 */
[----:B------:R1:W5:Y:S01]  /*e420*/  LD.E.64 R26, [R20.64+0x150] ;  /* 0x00015006141a7980 */ /* 0x000362000c101b00 */
[----:B--2---:R-:W-:-:S04]  /*e430*/  ISETP.NE.U32.AND P1, PT, R2, RZ, PT ;  /* 0x000000ff0200720c */ /* 0x004fc80003f25070 */
[----:B------:R-:W-:-:S13]  /*e440*/  ISETP.NE.AND.EX P1, PT, R3, RZ, PT, P1 ;  /* 0x000000ff0300720c */ /* 0x000fda0003f25310 */
[----:B------:R-:W-:-:S04]  /*e450*/  @P1 LEA R18, P0, R242, R2, 0x2 ;  /* 0x00000002f2121211 */ /* 0x000fc800078010ff */
[----:B------:R-:W-:Y:S02]  /*e460*/  @P1 LEA.HI.X R19, R242, R3, R71, 0x2, P0 ;  /* 0x00000003f2131211 */ /* 0x000fe400000f1447 */
[----:B------:R1:W5:Y:S04]  /*e470*/  LD.E R3, [R20.64+0xc0] ;  /* 0x0000c00614037980 */ /* 0x000368000c101900 */
[----:B------:R-:W2:Y:S01]  /*e480*/  @P1 LD.E R7, [R18.64] ;  /* 0x0000000612071980 */ /* 0x000ea2000c101900 */
[----:B------:R-:W-:Y:S02]  /*e490*/  IADD3 R13, P1, R13, R184, RZ ;  /* 0x000000b80d0d7210 */ /* 0x000fe40007f3e0ff */
[----:B------:R-:W-:Y:S02]  /*e4a0*/  LEA.HI R2, R0, R0, RZ, 0x1 ;  /* 0x0000000000027211 */ /* 0x000fe400078f08ff */
[----:B------:R-:W-:Y:S01]  /*e4b0*/  LEA R5, P0, R190, R184, 0x5 ;  /* 0x000000b8be057211 */ /* 0x000fe200078028ff */
[----:B------:R-:W-:Y:S01]  /*e4c0*/  IMAD.X R17, R17, 0x1, R187, P1 ;  /* 0x0000000111117824 */ /* 0x000fe200008e06bb */
[----:B-----5:R-:W-:Y:S01]  /*e4d0*/  LEA R30, P2, R184, R192, 0x1 ;  /* 0x000000c0b81e7211 */ /* 0x020fe200078408ff */
[----:B------:R-:W-:Y:S01]  /*e4e0*/  IMAD.MOV.U32 R186, RZ, RZ, R184 ;  /* 0x000000ffffba7224 */ /* 0x000fe200078e00b8 */
[----:B------:R-:W-:-:S02]  /*e4f0*/  SHF.R.S32.HI R2, RZ, 0x1, R2 ;  /* 0x00000001ff027819 */ /* 0x000fc40000011402 */
[----:B---3--:R-:W-:Y:S02]  /*e500*/  ISETP.NE.AND P4, PT, R4, RZ, PT ;  /* 0x000000ff0400720c */ /* 0x008fe40003f85270 */
[-C--:B------:R-:W-:Y:S02]  /*e510*/  LEA R34, P1, R13, R192.reuse, 0x1 ;  /* 0x000000c00d227211 */ /* 0x080fe400078208ff */
[----:B------:R-:W-:Y:S01]  /*e520*/  LEA.HI.X R8, R190, R187, R191, 0x5, P0 ;  /* 0x000000bbbe087211 */ /* 0x000fe200000f2cbf */
[----:B------:R-:W-:Y:S01]  /*e530*/  IMAD R6, R191, 0x30, RZ ;  /* 0x00000030bf067824 */ /* 0x000fe200078e02ff */
[-CC-:B------:R-:W-:Y:S01]  /*e540*/  LEA.HI.X R31, R184, R193.reuse, R187.reuse, 0x1, P2 ;  /* 0x000000c1b81f7211 */ /* 0x180fe200010f0cbb */
[----:B------:R-:W-:Y:S01]  /*e550*/  IMAD.WIDE.U32 R186, R190, 0x30, R186 ;  /* 0x00000030beba7825 */ /* 0x000fe200078e00ba */
[-C--:B------:R-:W-:Y:S02]  /*e560*/  LEA R32, P0, R5, R192.reuse, 0x1 ;  /* 0x000000c005207211 */ /* 0x080fe400078008ff */
[-C--:B------:R-:W-:Y:S01]  /*e570*/  LEA.HI.X R35, R13, R193.reuse, R17, 0x1, P1 ;  /* 0x000000c10d237211 */ /* 0x080fe200008f0c11 */
[----:B------:R-:W-:Y:S01]  /*e580*/  IMAD.IADD R13, R244, 0x1, -R169 ;  /* 0x00000001f40d7824 */ /* 0x000fe200078e0aa9 */
[----:B------:R-:W-:Y:S01]  /*e590*/  LEA.HI.X R33, R5, R193, R8, 0x1, P0 ;  /* 0x000000c105217211 */ /* 0x000fe200000f0c08 */
[----:B------:R-:W-:Y:S01]  /*e5a0*/  IMAD.IADD R5, R187, 0x1, R6 ;  /* 0x00000001bb057824 */ /* 0x000fe200078e0206 */
[----:B------:R-:W-:-:S02]  /*e5b0*/  LEA R28, P1, R186, R192, 0x1 ;  /* 0x000000c0ba1c7211 */ /* 0x000fc400078208ff */
[----:B------:R-:W-:Y:S01]  /*e5c0*/  ISETP.GE.AND P0, PT, R180, R13, PT ;  /* 0x0000000db400720c */ /* 0x000fe20003f06270 */
[----:B------:R-:W-:Y:S01]  /*e5d0*/  IMAD.MOV.U32 R23, RZ, RZ, R2 ;  /* 0x000000ffff177224 */ /* 0x000fe200078e0002 */
[----:B------:R-:W-:Y:S02]  /*e5e0*/  LEA.HI.X R29, R186, R193, R5, 0x1, P1 ;  /* 0x000000c1ba1d7211 */ /* 0x000fe400008f0c05 */
[----:B------:R-:W-:Y:S01]  /*e5f0*/  ISETP.GT.AND P0, PT, R55, -0x8, !P0 ;  /* 0xfffffff83700780c */ /* 0x000fe20004704270 */
[----:B--2---:R-:W-:-:S04]  /*e600*/  IMAD.IADD R7, R96, 0x1, R7 ;  /* 0x0000000160077824 */ /* 0x004fc800078e0207 */
[----:B------:R-:W-:-:S05]  /*e610*/  IMAD R7, R2, R7, RZ ;  /* 0x0000000702077224 */ /* 0x000fca00078e02ff */
[----:B------:R-:W-:Y:S02]  /*e620*/  SHF.R.S32.HI R17, RZ, 0x1f, R7 ;  /* 0x0000001fff117819 */ /* 0x000fe40000011407 */
[-C--:B------:R-:W-:Y:S02]  /*e630*/  IADD3 R8, P2, R14, R7.reuse, RZ ;  /* 0x000000070e087210 */ /* 0x080fe40007f5e0ff */
[----:B------:R-:W-:-:S03]  /*e640*/  IADD3 R4, P3, R164, R7, RZ ;  /* 0x00000007a4047210 */ /* 0x000fc60007f7e0ff */
[----:B------:R-:W-:Y:S01]  /*e650*/  IMAD.X R22, R15, 0x1, R17, P2 ;  /* 0x000000010f167824 */ /* 0x000fe200010e0611 */
[----:B------:R-:W-:Y:S01]  /*e660*/  LEA.HI.X.SX32 R5, R164, R17, 0x1, P3 ;  /* 0x00000011a4057211 */ /* 0x000fe200018f0eff */
[----:B------:R-:W-:Y:S05]  /*e670*/  @!P4 BRA `(.L_x_936) ;  /* 0x000033400000c947 */ /* 0x000fea0003800000 */
[C---:B-1----:R-:W-:Y:S01]  /*e680*/  IMAD.SHL.U32 R19, R4.reuse, 0x2, RZ ;  /* 0x0000000204137824 */ /* 0x042fe200078e00ff */
[----:B------:R-:W-:Y:S01]  /*e690*/  SHF.L.U64.HI R5, R4, 0x1, R5 ;  /* 0x0000000104057819 */ /* 0x000fe20000010205 */
[----:B------:R-:W-:Y:S03]  /*e6a0*/  BSSY B2, `(.L_x_937) ;  /* 0x00000cc000027945 */ /* 0x000fe60003800000 */
[-C--:B------:R-:W-:Y:S02]  /*e6b0*/  IADD3 R16, P2, R24, R19.reuse, RZ ;  /* 0x0000001318107210 */ /* 0x080fe40007f5e0ff */
[----:B------:R-:W-:-:S03]  /*e6c0*/  IADD3 R18, P1, R26, R19, RZ ;  /* 0x000000131a127210 */ /* 0x000fc60007f3e0ff */
[--C-:B------:R-:W-:Y:S02]  /*e6d0*/  IMAD.X R17, R25, 0x1, R5.reuse, P2 ;  /* 0x0000000119117824 */ /* 0x100fe400010e0605 */
[----:B------:R-:W-:Y:S01]  /*e6e0*/  IMAD.X R19, R27, 0x1, R5, P1 ;  /* 0x000000011b137824 */ /* 0x000fe200008e0605 */
[----:B------:R-:W-:Y:S05]  /*e6f0*/  @!P0 BRA `(.L_x_938) ;  /* 0x00000c6000008947 */ /* 0x000fea0003800000 */
[----:B------:R-:W-:Y:S01]  /*e700*/  ISETP.GE.AND P0, PT, R14, R3, PT ;  /* 0x000000030e00720c */ /* 0x000fe20003f06270 */
[----:B------:R-:W-:-:S12]  /*e710*/  BSSY B1, `(.L_x_939) ;  /* 0x0000030000017945 */ /* 0x000fd80003800000 */
[----:B------:R1:W-:Y:S01]  /*e720*/  @P0 STS.128 [R245], RZ ;  /* 0x000000fff5000388 */ /* 0x0003e20000000c00 */
[----:B------:R-:W-:Y:S05]  /*e730*/  @P0 BRA `(.L_x_940) ;  /* 0x000002d000000947 */ /* 0x000fea0003800000 */
[----:B------:R2:W5:Y:S01]  /*e740*/  LD.E.128 R24, [R30.64] ;  /* 0x000000061e187980 */ /* 0x000562000c101d00 */
[----:B------:R-:W-:Y:S01]  /*e750*/  ISETP.GE.AND P0, PT, R14, R0, PT ;  /* 0x000000000e00720c */ /* 0x000fe20003f06270 */
[----:B------:R-:W-:-:S12]  /*e760*/  BSSY B0, `(.L_x_941) ;  /* 0x0000029000007945 */ /* 0x000fd80003800000 */
[----:B------:R-:W-:Y:S05]  /*e770*/  @P0 BRA `(.L_x_942) ;  /* 0x0000027000000947 */ /* 0x000fea0003800000 */
[----:B------:R-:W3:Y:S04]  /*e780*/  LD.E.64 R4, [R18.64] ;  /* 0x0000000612047980 */ /* 0x000ee8000c101b00 */
[----:B--2---:R-:W2:Y:S01]  /*e790*/  LD.E.64 R6, [R16.64] ;  /* 0x0000000610067980 */ /* 0x004ea2000c101b00 */
[----:B-----5:R-:W-:Y:S01]  /*e7a0*/  MOV R41, R25 ;  /* 0x0000001900297202 */ /* 0x020fe20000000f00 */
[--C-:B------:R-:W-:Y:S02]  /*e7b0*/  HADD2.F32 R23, -RZ, R27.reuse.H1_H1 ;  /* 0x3000001bff177230 */ /* 0x100fe40000004100 */
[----:B----4-:R-:W-:Y:S02]  /*e7c0*/  HADD2.F32 R39, -RZ, R27.H0_H0 ;  /* 0x2000001bff277230 */ /* 0x010fe40000004100 */
[----:B------:R-:W-:-:S02]  /*e7d0*/  HADD2.F32 R25, -RZ, R41.H0_H0 ;  /* 0x20000029ff197230 */ /* 0x000fc40000004100 */
[----:B------:R-:W-:Y:S02]  /*e7e0*/  HADD2.F32 R41, -RZ, R41.H1_H1 ;  /* 0x30000029ff297230 */ /* 0x000fe40000004100 */
[----:B---3--:R-:W-:Y:S02]  /*e7f0*/  HADD2.F32 R2, -RZ, R5.H1_H1 ;  /* 0x30000005ff027230 */ /* 0x008fe40000004100 */
[----:B------:R-:W-:Y:S02]  /*e800*/  HADD2.F32 R8, -RZ, R4.H1_H1 ;  /* 0x30000004ff087230 */ /* 0x000fe40000004100 */
[----:B--2---:R-:W-:Y:S01]  /*e810*/  HADD2.F32 R22, -RZ, R6.H1_H1 ;  /* 0x30000006ff167230 */ /* 0x004fe20000004100 */
[----:B------:R-:W-:Y:S01]  /*e820*/  FMUL.FTZ R27, R23, R2 ;  /* 0x00000002171b7220 */ /* 0x000fe20000410000 */
[----:B------:R-:W-:Y:S01]  /*e830*/  HADD2.F32 R12, -RZ, R7.H1_H1 ;  /* 0x30000007ff0c7230 */ /* 0x000fe20000004100 */
[C---:B------:R-:W-:Y:S01]  /*e840*/  FMUL.FTZ R37, R41.reuse, R8 ;  /* 0x0000000829257220 */ /* 0x040fe20000410000 */
[----:B------:R-:W-:Y:S01]  /*e850*/  HADD2.F32 R4, -RZ, R4.H0_H0 ;  /* 0x20000004ff047230 */ /* 0x000fe20000004100 */
[----:B------:R-:W-:Y:S01]  /*e860*/  FMUL.FTZ R36, R41, R22 ;  /* 0x0000001629247220 */ /* 0x000fe20000410000 */
[----:B------:R-:W-:Y:S01]  /*e870*/  HADD2.F32 R5, -RZ, R5.H0_H0 ;  /* 0x20000005ff057230 */ /* 0x000fe20000004100 */
[----:B------:R-:W-:Y:S01]  /*e880*/  FMUL.FTZ R23, R23, R12 ;  /* 0x0000000c17177220 */ /* 0x000fe20000410000 */
[----:B------:R-:W-:Y:S01]  /*e890*/  HADD2.F32 R6, -RZ, R6.H0_H0 ;  /* 0x20000006ff067230 */ /* 0x000fe20000004100 */
[----:B------:R-:W-:Y:S01]  /*e8a0*/  FFMA.FTZ R36, R25, R8, R36 ;  /* 0x0000000819247223 */ /* 0x000fe20000010024 */
[----:B------:R-:W-:Y:S01]  /*e8b0*/  HADD2.F32 R8, -RZ, R26.H1_H1 ;  /* 0x3000001aff087230 */ /* 0x000fe20000004100 */
[----:B------:R-:W-:Y:S01]  /*e8c0*/  FFMA.FTZ R2, R39, R2, R23 ;  /* 0x0000000227027223 */ /* 0x000fe20000010017 */
[--C-:B------:R-:W-:Y:S01]  /*e8d0*/  HADD2.F32 R23, -RZ, R24.reuse.H1_H1 ;  /* 0x30000018ff177230 */ /* 0x100fe20000004100 */
[----:B------:R-:W-:Y:S01]  /*e8e0*/  FFMA.FTZ R37, R25, R22, -R37 ;  /* 0x0000001619257223 */ /* 0x000fe20000010825 */
[----:B------:R-:W-:Y:S01]  /*e8f0*/  HADD2.F32 R7, -RZ, R7.H0_H0 ;  /* 0x20000007ff077230 */ /* 0x000fe20000004100 */
[----:B------:R-:W-:Y:S01]  /*e900*/  FFMA.FTZ R27, R39, R12, -R27 ;  /* 0x0000000c271b7223 */ /* 0x000fe2000001081b */
[----:B------:R-:W-:Y:S01]  /*e910*/  HADD2.F32 R25, -RZ, R24.H0_H0 ;  /* 0x20000018ff197230 */ /* 0x000fe20000004100 */
[C---:B------:R-:W-:Y:S01]  /*e920*/  FMUL.FTZ R12, R23.reuse, R4 ;  /* 0x00000004170c7220 */ /* 0x040fe20000410000 */
[----:B------:R-:W-:Y:S01]  /*e930*/  HADD2.F32 R26, -RZ, R26.H0_H0 ;  /* 0x2000001aff1a7230 */ /* 0x000fe20000004100 */
[----:B------:R-:W-:Y:S01]  /*e940*/  FMUL.FTZ R22, R8, R5 ;  /* 0x0000000508167220 */ /* 0x000fe20000410000 */
[----:B------:R-:W-:Y:S01]  /*e950*/  F2FP.PACK_AB R27, R2, R27 ;  /* 0x0000001b021b723e */ /* 0x000fe200000000ff */
[----:B------:R-:W-:-:S02]  /*e960*/  FMUL.FTZ R23, R23, R6 ;  /* 0x0000000617177220 */ /* 0x000fc40000410000 */
[----:B------:R-:W-:Y:S02]  /*e970*/  FMUL.FTZ R8, R8, R7 ;  /* 0x0000000708087220 */ /* 0x000fe40000410000 */
[C---:B------:R-:W-:Y:S02]  /*e980*/  FFMA.FTZ R12, R25.reuse, R6, -R12 ;  /* 0x00000006190c7223 */ /* 0x040fe4000001080c */
[----:B------:R-:W-:Y:S01]  /*e990*/  FFMA.FTZ R23, R25, R4, R23 ;  /* 0x0000000419177223 */ /* 0x000fe20000010017 */
[----:B------:R-:W-:Y:S01]  /*e9a0*/  F2FP.PACK_AB R25, R36, R37 ;  /* 0x000000252419723e */ /* 0x000fe200000000ff */
[C---:B------:R-:W-:Y:S02]  /*e9b0*/  FFMA.FTZ R22, R26.reuse, R7, -R22 ;  /* 0x000000071a167223 */ /* 0x040fe40000010816 */
[----:B------:R-:W-:Y:S01]  /*e9c0*/  FFMA.FTZ R5, R26, R5, R8 ;  /* 0x000000051a057223 */ /* 0x000fe20000010008 */
[----:B------:R-:W-:-:S04]  /*e9d0*/  F2FP.PACK_AB R24, R23, R12 ;  /* 0x0000000c1718723e */ /* 0x000fc800000000ff */
[----:B------:R-:W-:Y:S02]  /*e9e0*/  F2FP.PACK_AB R26, R5, R22 ;  /* 0x00000016051a723e */ /* 0x000fe400000000ff */
.L_x_942:
[----:B------:R-:W-:Y:S05]  /*e9f0*/  BSYNC B0 ;  /* 0x0000000000007941 */ /* 0x000fea0003800000 */
.L_x_941:
[----:B-----5:R3:W-:Y:S02]  /*ea00*/  STS.128 [R245], R24 ;  /* 0x00000018f5007388 */ /* 0x0207e40000000c00 */
.L_x_940:
[----:B------:R-:W-:Y:S05]  /*ea10*/  BSYNC B1 ;  /* 0x0000000000017941 */ /* 0x000fea0003800000 */
.L_x_939:
[----:B------:R-:W-:Y:S01]  /*ea20*/  ISETP.GE.AND P0, PT, R11, R3, PT ;  /* 0x000000030b00720c */ /* 0x000fe20003f06270 */
[----:B------:R-:W-:-:S12]  /*ea30*/  BSSY B1, `(.L_x_943) ;  /* 0x0000030000017945 */ /* 0x000fd80003800000 */
[----:B------:R1:W-:Y:S01]  /*ea40*/  @P0 STS.128 [R245+0x2000], RZ ;  /* 0x002000fff5000388 */ /* 0x0003e20000000c00 */
[----:B------:R-:W-:Y:S05]  /*ea50*/  @P0 BRA `(.L_x_944) ;  /* 0x000002d000000947 */ /* 0x000fea0003800000 */
[----:B---3--:R3:W5:Y:S01]  /*ea60*/  LD.E.128 R24, [R30.64+0x80] ;  /* 0x000080061e187980 */ /* 0x008762000c101d00 */
[----:B------:R-:W-:Y:S01]  /*ea70*/  ISETP.GE.AND P0, PT, R11, R0, PT ;  /* 0x000000000b00720c */ /* 0x000fe20003f06270 */
[----:B------:R-:W-:-:S12]  /*ea80*/  BSSY B0, `(.L_x_945) ;  /* 0x0000029000007945 */ /* 0x000fd80003800000 */
[----:B------:R-:W-:Y:S05]  /*ea90*/  @P0 BRA `(.L_x_946) ;  /* 0x0000027000000947 */ /* 0x000fea0003800000 */
[----:B--2---:R-:W2:Y:S04]  /*eaa0*/  LD.E.64 R4, [R18.64+0x40] ;  /* 0x0000400612047980 */ /* 0x004ea8000c101b00 */
[----:B---3--:R-:W3:Y:S01]  /*eab0*/  LD.E.64 R6, [R16.64+0x40] ;  /* 0x0000400610067980 */ /* 0x008ee2000c101b00 */
[----:B-----5:R-:W-:Y:S01]  /*eac0*/  MOV R41, R25 ;  /* 0x0000001900297202 */ /* 0x020fe20000000f00 */
[--C-:B------:R-:W-:Y:S02]  /*ead0*/  HADD2.F32 R23, -RZ, R27.reuse.H1_H1 ;  /* 0x3000001bff177230 */ /* 0x100fe40000004100 */
[----:B----4-:R-:W-:Y:S02]  /*eae0*/  HADD2.F32 R39, -RZ, R27.H0_H0 ;  /* 0x2000001bff277230 */ /* 0x010fe40000004100 */
[----:B------:R-:W-:-:S02]  /*eaf0*/  HADD2.F32 R25, -RZ, R41.H0_H0 ;  /* 0x20000029ff197230 */ /* 0x000fc40000004100 */
[----:B------:R-:W-:Y:S02]  /*eb00*/  HADD2.F32 R41, -RZ, R41.H1_H1 ;  /* 0x30000029ff297230 */ /* 0x000fe40000004100 */
[----:B--2---:R-:W-:Y:S02]  /*eb10*/  HADD2.F32 R2, -RZ, R5.H1_H1 ;  /* 0x30000005ff027230 */ /* 0x004fe40000004100 */
[----:B------:R-:W-:Y:S02]  /*eb20*/  HADD2.F32 R8, -RZ, R4.H1_H1 ;  /* 0x30000004ff087230 */ /* 0x000fe40000004100 */
[----:B---3--:R-:W-:Y:S01]  /*eb30*/  HADD2.F32 R22, -RZ, R6.H1_H1 ;  /* 0x30000006ff167230 */ /* 0x008fe20000004100 */
        /* <DEDUP_REMOVED lines=29> */
.L_x_946:
[----:B------:R-:W-:Y:S05]  /*ed10*/  BSYNC B0 ;  /* 0x0000000000007941 */ /* 0x000fea0003800000 */
.L_x_945:
[----:B-----5:R1:W-:Y:S02]  /*ed20*/  STS.128 [R245+0x2000], R24 ;  /* 0x00200018f5007388 */ /* 0x0203e40000000c00 */
.L_x_944:
[----:B------:R-:W-:Y:S05]  /*ed30*/  BSYNC B1 ;  /* 0x0000000000017941 */ /* 0x000fea0003800000 */
.L_x_943:
[----:B------:R-:W-:Y:S01]  /*ed40*/  ISETP.GE.AND P0, PT, R10, R3, PT ;  /* 0x000000030a00720c */ /* 0x000fe20003f06270 */
[----:B------:R-:W-:-:S12]  /*ed50*/  BSSY B1, `(.L_x_947) ;  /* 0x0000030000017945 */ /* 0x000fd80003800000 */
[----:B------:R1:W-:Y:S01]  /*ed60*/  @P0 STS.128 [R245+0x4000], RZ ;  /* 0x004000fff5000388 */ /* 0x0003e20000000c00 */
[----:B------:R-:W-:Y:S05]  /*ed70*/  @P0 BRA `(.L_x_948) ;  /* 0x000002d000000947 */ /* 0x000fea0003800000 */
[----:B-1-3--:R1:W5:Y:S01]  /*ed80*/  LD.E.128 R24, [R30.64+0x100] ;  /* 0x000100061e187980 */ /* 0x00a362000c101d00 */
[----:B------:R-:W-:Y:S01]  /*ed90*/  ISETP.GE.AND P0, PT, R10, R0, PT ;  /* 0x000000000a00720c */ /* 0x000fe20003f06270 */
[----:B------:R-:W-:-:S12]  /*eda0*/  BSSY B0, `(.L_x_949) ;  /* 0x0000029000007945 */ /* 0x000fd80003800000 */
[----:B------:R-:W-:Y:S05]  /*edb0*/  @P0 BRA `(.L_x_950) ;  /* 0x0000027000000947 */ /* 0x000fea0003800000 */
[----:B------:R-:W3:Y:S04]  /*edc0*/  LD.E.64 R4, [R18.64+0x80] ;  /* 0x0000800612047980 */ /* 0x000ee8000c101b00 */
[----:B--2---:R-:W2:Y:S01]  /*edd0*/  LD.E.64 R6, [R16.64+0x80] ;  /* 0x0000800610067980 */ /* 0x004ea2000c101b00 */
        /* <DEDUP_REMOVED lines=37> */
.L_x_950:
[----:B------:R-:W-:Y:S05]  /*f030*/  BSYNC B0 ;  /* 0x0000000000007941 */ /* 0x000fea0003800000 */
.L_x_949:
[----:B-----5:R3:W-:Y:S02]  /*f040*/  STS.128 [R245+0x4000], R24 ;  /* 0x00400018f5007388 */ /* 0x0207e40000000c00 */
.L_x_948:
[----:B------:R-:W-:Y:S05]  /*f050*/  BSYNC B1 ;  /* 0x0000000000017941 */ /* 0x000fea0003800000 */
.L_x_947:
[----:B------:R-:W-:-:S13]  /*f060*/  ISETP.GE.AND P0, PT, R9, R3, PT ;  /* 0x000000030900720c */ /* 0x000fda0003f06270 */
        /* <DEDUP_REMOVED lines=8> */
[----:B----45:R-:W-:Y:S01]  /*f0f0*/  MOV R39, R25 ;  /* 0x0000001900277202 */ /* 0x030fe20000000f00 */
[--C-:B------:R-:W-:Y:S02]  /*f100*/  HADD2.F32 R23, -RZ, R27.reuse.H1_H1 ;  /* 0x3000001bff177230 */ /* 0x100fe40000004100 */
[----:B------:R-:W-:Y:S02]  /*f110*/  HADD2.F32 R37, -RZ, R27.H0_H0 ;  /* 0x2000001bff257230 */ /* 0x000fe40000004100 */
[----:B------:R-:W-:-:S02]  /*f120*/  HADD2.F32 R25, -RZ, R39.H0_H0 ;  /* 0x20000027ff197230 */ /* 0x000fc40000004100 */
[----:B------:R-:W-:Y:S02]  /*f130*/  HADD2.F32 R39, -RZ, R39.H1_H1 ;  /* 0x30000027ff277230 */ /* 0x000fe40000004100 */
[----:B---3--:R-:W-:Y:S02]  /*f140*/  HADD2.F32 R2, -RZ, R5.H1_H1 ;  /* 0x30000005ff027230 */ /* 0x008fe40000004100 */
[----:B------:R-:W-:Y:S02]  /*f150*/  HADD2.F32 R8, -RZ, R4.H1_H1 ;  /* 0x30000004ff087230 */ /* 0x000fe40000004100 */
[----:B--2---:R-:W-:Y:S01]  /*f160*/  HADD2.F32 R22, -RZ, R6.H1_H1 ;  /* 0x30000006ff167230 */ /* 0x004fe20000004100 */
[----:B------:R-:W-:Y:S01]  /*f170*/  FMUL.FTZ R27, R23, R2 ;  /* 0x00000002171b7220 */ /* 0x000fe20000410000 */
[----:B------:R-:W-:Y:S01]  /*f180*/  HADD2.F32 R12, -RZ, R7.H1_H1 ;  /* 0x30000007ff0c7230 */ /* 0x000fe20000004100 */
[C---:B-1----:R-:W-:Y:S01]  /*f190*/  FMUL.FTZ R31, R39.reuse, R8 ;  /* 0x00000008271f7220 */ /* 0x042fe20000410000 */
        /* <DEDUP_REMOVED lines=26> */
.L_x_952:
[----:B------:R-:W-:Y:S05]  /*f340*/  BSYNC B0 ;  /* 0x0000000000007941 */ /* 0x000fea0003800000 */
.L_x_951:
[----:B-----5:R3:W-:Y:S02]  /*f350*/  STS.128 [R245+0x6000], R24 ;  /* 0x00600018f5007388 */ /* 0x0207e40000000c00 */
.L_x_938:
[----:B------:R-:W-:Y:S05]  /*f360*/  BSYNC B2 ;  /* 0x0000000000027941 */ /* 0x000fea0003800000 */
.L_x_937:
[----:B-123--:R-:W-:Y:S01]  /*f370*/  IADD3 R30, R180, 0x10, RZ ;  /* 0x00000010b41e7810 */ /* 0x00efe20007ffe0ff */
[----:B------:R-:W-:Y:S03]  /*f380*/  BSSY B2, `(.L_x_953) ;  /* 0x00000ca000027945 */ /* 0x000fe60003800000 */
[----:B------:R-:W-:-:S04]  /*f390*/  ISETP.GE.AND P0, PT, R30, R13, PT ;  /* 0x0000000d1e00720c */ /* 0x000fc80003f06270 */
[----:B------:R-:W-:-:S13]  /*f3a0*/  ISETP.LT.OR P0, PT, R55, -0x87, P0 ;  /* 0xffffff793700780c */ /* 0x000fda0000701670 */
[----:B------:R-:W-:Y:S05]  /*f3b0*/  @P0 BRA `(.L_x_954) ;  /* 0x00000c6000000947 */ /* 0x000fea0003800000 */
[----:B------:R-:W-:Y:S01]  /*f3c0*/  ISETP.GE.AND P0, PT, R14, R3, PT ;  /* 0x000000030e00720c */ /* 0x000fe20003f06270 */
[----:B------:R-:W-:-:S12]  /*f3d0*/  BSSY B1, `(.L_x_955) ;  /* 0x0000030000017945 */ /* 0x000fd80003800000 */
[----:B------:R1:W-:Y:S01]  /*f3e0*/  @P0 STS.128 [R245+0x800], RZ ;  /* 0x000800fff5000388 */ /* 0x0003e20000000c00 */
        /* <DEDUP_REMOVED lines=17> */
[----:B------:R-:W-:Y:S01]  /*f500*/  FMUL.FTZ R27, R23, R2 ;  /* 0x00000002171b7220 */ /* 0x000fe20000410000 */
        /* <DEDUP_REMOVED lines=18> */
[-C--:B------:R-:W-:Y:S02]  /*f630*/  FMUL.FTZ R8, R8, R7.reuse ;  /* 0x0000000708087220 */ /* 0x080fe40000410000 */
[C---:B------:R-:W-:Y:S02]  /*f640*/  FFMA.FTZ R12, R25.reuse, R6, -R12 ;  /* 0x00000006190c7223 */ /* 0x040fe4000001080c */
[----:B------:R-:W-:Y:S01]  /*f650*/  FFMA.FTZ R23, R25, R4, R23 ;  /* 0x0000000419177223 */ /* 0x000fe20000010017 */
[----:B------:R-:W-:Y:S01]  /*f660*/  F2FP.PACK_AB R25, R31, R36 ;  /* 0x000000241f19723e */ /* 0x000fe200000000ff */
[C---:B------:R-:W-:Y:S02]  /*f670*/  FFMA.FTZ R22, R26.reuse, R7, -R22 ;  /* 0x000000071a167223 */ /* 0x040fe40000010816 */
[----:B------:R-:W-:Y:S01]  /*f680*/  FFMA.FTZ R5, R26, R5, R8 ;  /* 0x000000051a057223 */ /* 0x000fe20000010008 */
[----:B------:R-:W-:-:S04]  /*f690*/  F2FP.PACK_AB R24, R23, R12 ;  /* 0x0000000c1718723e */ /* 0x000fc800000000ff */
[----:B------:R-:W-:Y:S02]  /*f6a0*/  F2FP.PACK_AB R26, R5, R22 ;  /* 0x00000016051a723e */ /* 0x000fe400000000ff */
.L_x_958:
[----:B------:R-:W-:Y:S05]  /*f6b0*/  BSYNC B0 ;  /* 0x0000000000007941 */ /* 0x000fea0003800000 */
.L_x_957:
[----:B-----5:R3:W-:Y:S02]  /*f6c0*/  STS.128 [R245+0x800], R24 ;  /* 0x00080018f5007388 */ /* 0x0207e40000000c00 */
.L_x_956:
[----:B------:R-:W-:Y:S05]  /*f6d0*/  BSYNC B1 ;  /* 0x0000000000017941 */ /* 0x000fea0003800000 */
.L_x_955:
        /* <DEDUP_REMOVED lines=47> */
.L_x_962:
[----:B------:R-:W-:Y:S05]  /*f9d0*/  BSYNC B0 ;  /* 0x0000000000007941 */ /* 0x000fea0003800000 */
.L_x_961:
[----:B-----5:R1:W-:Y:S02]  /*f9e0*/  STS.128 [R245+0x2800], R24 ;  /* 0x00280018f5007388 */ /* 0x0203e40000000c00 */
.L_x_960:
[----:B------:R-:W-:Y:S05]  /*f9f0*/  BSYNC B1 ;  /* 0x0000000000017941 */ /* 0x000fea0003800000 */
.L_x_959:
        /* <DEDUP_REMOVED lines=47> */
.L_x_966:
[----:B------:R-:W-:Y:S05]  /*fcf0*/  BSYNC B0 ;  /* 0x0000000000007941 */ /* 0x000fea0003800000 */
.L_x_965:
[----:B-----5:R3:W-:Y:S02]  /*fd00*/  STS.128 [R245+0x4800], R24 ;  /* 0x00480018f5007388 */ /* 0x0207e40000000c00 */
.L_x_964:
[----:B------:R-:W-:Y:S05]  /*fd10*/  BSYNC B1 ;  /* 0x0000000000017941 */ /* 0x000fea0003800000 */
.L_x_963:
        /* <DEDUP_REMOVED lines=11> */
[----:B-1----:R-:W-:Y:S02]  /*fdd0*/  HADD2.F32 R35, -RZ, R27.H0_H0 ;  /* 0x2000001bff237230 */ /* 0x002fe40000004100 */
        /* <DEDUP_REMOVED lines=34> */
.L_x_968:
[----:B------:R-:W-:Y:S05]  /*10000*/  BSYNC B0 ;  /* 0x0000000000007941 */ /* 0x000fea0003800000 */
.L_x_967:
[----:B-----5:R3:W-:Y:S02]  /*10010*/  STS.128 [R245+0x6800], R24 ;  /* 0x00680018f5007388 */ /* 0x0207e40000000c00 */
.L_x_954:
[----:B------:R-:W-:Y:S05]  /*10020*/  BSYNC B2 ;  /* 0x0000000000027941 */ /* 0x000fea0003800000 */
.L_x_953:
        /* <DEDUP_REMOVED lines=24> */
[--C-:B------:R-:W-:Y:S01]  /*101b0*/  HADD2.F32 R22, -RZ, R6.reuse.H1_H1 ;  /* 0x30000006ff167230 */ /* 0x100fe20000004100 */
[----:B------:R-:W-:Y:S01]  /*101c0*/  FMUL.FTZ R35, R31, R8 ;  /* 0x000000081f237220 */ /* 0x000fe20000410000 */
[----:B------:R-:W-:Y:S01]  /*101d0*/  HADD2.F32 R6, -RZ, R6.H0_H0 ;  /* 0x20000006ff067230 */ /* 0x000fe20000004100 */
[----:B------:R-:W-:Y:S01]  /*101e0*/  FMUL.FTZ R23, R23, R12 ;  /* 0x0000000c17177220 */ /* 0x000fe20000410000 */
[----:B------:R-:W-:Y:S01]  /*101f0*/  HADD2.F32 R4, -RZ, R4.H0_H0 ;  /* 0x20000004ff047230 */ /* 0x000fe20000004100 */
[----:B------:R-:W-:Y:S01]  /*10200*/  FMUL.FTZ R31, R31, R22 ;  /* 0x000000161f1f7220 */ /* 0x000fe20000410000 */
[----:B------:R-:W-:Y:S01]  /*10210*/  HADD2.F32 R5, -RZ, R5.H0_H0 ;  /* 0x20000005ff057230 */ /* 0x000fe20000004100 */
[C---:B------:R-:W-:Y:S01]  /*10220*/  FFMA.FTZ R2, R37.reuse, R2, R23 ;  /* 0x0000000225027223 */ /* 0x040fe20000010017 */
[----:B------:R-:W-:Y:S01]  /*10230*/  HADD2.F32 R23, -RZ, R24.H1_H1 ;  /* 0x30000018ff177230 */ /* 0x000fe20000004100 */
[----:B------:R-:W-:Y:S01]  /*10240*/  FFMA.FTZ R27, R37, R12, -R27 ;  /* 0x0000000c251b7223 */ /* 0x000fe2000001081b */
[----:B------:R-:W-:Y:S01]  /*10250*/  HADD2.F32 R12, -RZ, R26.H1_H1 ;  /* 0x3000001aff0c7230 */ /* 0x000fe20000004100 */
[C---:B------:R-:W-:Y:S01]  /*10260*/  FFMA.FTZ R35, R25.reuse, R22, -R35 ;  /* 0x0000001619237223 */ /* 0x040fe20000010823 */
[----:B------:R-:W-:Y:S01]  /*10270*/  HADD2.F32 R7, -RZ, R7.H0_H0 ;  /* 0x20000007ff077230 */ /* 0x000fe20000004100 */
[----:B------:R-:W-:Y:S01]  /*10280*/  FFMA.FTZ R8, R25, R8, R31 ;  /* 0x0000000819087223 */ /* 0x000fe2000001001f */
[----:B------:R-:W-:Y:S01]  /*10290*/  HADD2.F32 R25, -RZ, R24.H0_H0 ;  /* 0x20000018ff197230 */ /* 0x000fe20000004100 */
[C---:B------:R-:W-:Y:S01]  /*102a0*/  FMUL.FTZ R22, R23.reuse, R4 ;  /* 0x0000000417167220 */ /* 0x040fe20000410000 */
[----:B------:R-:W-:Y:S01]  /*102b0*/  HADD2.F32 R26, -RZ, R26.H0_H0 ;  /* 0x2000001aff1a7230 */ /* 0x000fe20000004100 */
[----:B------:R-:W-:Y:S01]  /*102c0*/  FMUL.FTZ R24, R23, R6 ;  /* 0x0000000617187220 */ /* 0x000fe20000410000 */
[----:B------:R-:W-:Y:S01]  /*102d0*/  F2FP.PACK_AB R8, R8, R35 ;  /* 0x000000230808723e */ /* 0x000fe200000000ff */
[----:B------:R-:W-:Y:S01]  /*102e0*/  FMUL.FTZ R23, R12, R5 ;  /* 0x000000050c177220 */ /* 0x000fe20000410000 */
[----:B------:R-:W-:Y:S01]  /*102f0*/  F2FP.PACK_AB R27, R2, R27 ;  /* 0x0000001b021b723e */ /* 0x000fe200000000ff */
[----:B------:R-:W-:-:S02]  /*10300*/  FMUL.FTZ R12, R12, R7 ;  /* 0x000000070c0c7220 */ /* 0x000fc40000410000 */
[C---:B------:R-:W-:Y:S02]  /*10310*/  FFMA.FTZ R22, R25.reuse, R6, -R22 ;  /* 0x0000000619167223 */ /* 0x040fe40000010816 */
[----:B------:R-:W-:Y:S02]  /*10320*/  FFMA.FTZ R25, R25, R4, R24 ;  /* 0x0000000419197223 */ /* 0x000fe40000010018 */
[C---:B------:R-:W-:Y:S02]  /*10330*/  FFMA.FTZ R23, R26.reuse, R7, -R23 ;  /* 0x000000071a177223 */ /* 0x040fe40000010817 */
[----:B------:R-:W-:Y:S01]  /*10340*/  FFMA.FTZ R12, R26, R5, R12 ;  /* 0x000000051a0c7223 */ /* 0x000fe2000001000c */
[----:B------:R-:W-:Y:S02]  /*10350*/  F2FP.PACK_AB R24, R25, R22 ;  /* 0x000000161918723e */ /* 0x000fe400000000ff */
[----:B------:R-:W-:Y:S02]  /*10360*/  MOV R25, R8 ;  /* 0x0000000800197202 */ /* 0x000fe40000000f00 */
[----:B------:R-:W-:-:S02]  /*10370*/  F2FP.PACK_AB R26, R12, R23 ;  /* 0x000000170c1a723e */ /* 0x000fc400000000ff */
.L_x_974:
[----:B------:R-:W-:Y:S05]  /*10380*/  BSYNC B0 ;  /* 0x0000000000007941 */ /* 0x000fea0003800000 */
.L_x_973:
[----:B-----5:R3:W-:Y:S02]  /*10390*/  STS.128 [R245+0x1000], R24 ;  /* 0x00100018f5007388 */ /* 0x0207e40000000c00 */
.L_x_972:
[----:B------:R-:W-:Y:S05]  /*103a0*/  BSYNC B1 ;  /* 0x0000000000017941 */ /* 0x000fea0003800000 */
.L_x_971:
        /* <DEDUP_REMOVED lines=48> */
.L_x_978:
[----:B------:R-:W-:Y:S05]  /*106b0*/  BSYNC B0 ;  /* 0x0000000000007941 */ /* 0x000fea0003800000 */
.L_x_977:
[----:B-----5:R1:W-:Y:S02]  /*106c0*/  STS.128 [R245+0x3000], R24 ;  /* 0x00300018f5007388 */ /* 0x0203e40000000c00 */
.L_x_976:
[----:B------:R-:W-:Y:S05]  /*106d0*/  BSYNC B1 ;  /* 0x0000000000017941 */ /* 0x000fea0003800000 */
.L_x_975:
        /* <DEDUP_REMOVED lines=48> */
.L_x_982:
[----:B------:R-:W-:Y:S05]  /*109e0*/  BSYNC B0 ;  /* 0x0000000000007941 */ /* 0x000fea0003800000 */
.L_x_981:
[----:B-----5:R3:W-:Y:S02]  /*109f0*/  STS.128 [R245+0x5000], R24 ;  /* 0x00500018f5007388 */ /* 0x0207e40000000c00 */
.L_x_980:
[----:B------:R-:W-:Y:S05]  /*10a00*/  BSYNC B1 ;  /* 0x0000000000017941 */ /* 0x000fea0003800000 */
.L_x_979:
        /* <DEDUP_REMOVED lines=46> */
.L_x_984:
[----:B------:R-:W-:Y:S05]  /*10cf0*/  BSYNC B0 ;  /* 0x0000000000007941 */ /* 0x000fea0003800000 */
.L_x_983:
[----:B-----5:R3:W-:Y:S02]  /*10d00*/  STS.128 [R245+0x7000], R24 ;  /* 0x00700018f5007388 */ /* 0x0207e40000000c00 */
.L_x_970:
[----:B------:R-:W-:Y:S05]  /*10d10*/  BSYNC B2 ;  /* 0x0000000000027941 */ /* 0x000fea0003800000 */
.L_x_969:
[----:B-123--:R-:W-:-:S04]  /*10d20*/  IADD3 R32, R180, 0x30, RZ ;  /* 0x00000030b4207810 */ /* 0x00efc80007ffe0ff */
        /* <DEDUP_REMOVED lines=13> */
[--C-:B-----5:R-:W-:Y:S02]  /*10e00*/  HADD2.F32 R14, -RZ, R25.reuse.H0_H0 ;  /* 0x20000019ff0e7230 */ /* 0x120fe40000004100 */
[----:B------:R-:W-:Y:S02]  /*10e10*/  HADD2.F32 R25, -RZ, R25.H1_H1 ;  /* 0x30000019ff197230 */ /* 0x000fe40000004100 */
[--C-:B------:R-:W-:Y:S02]  /*10e20*/  HADD2.F32 R15, -RZ, R27.reuse.H1_H1 ;  /* 0x3000001bff0f7230 */ /* 0x100fe40000004100 */
[----:B------:R-:W-:-:S02]  /*10e30*/  HADD2.F32 R27, -RZ, R27.H0_H0 ;  /* 0x2000001bff1b7230 */ /* 0x000fc40000004100 */
[----:B---3--:R-:W-:Y:S02]  /*10e40*/  HADD2.F32 R8, -RZ, R4.H1_H1 ;  /* 0x30000004ff087230 */ /* 0x008fe40000004100 */
[----:B------:R-:W-:Y:S02]  /*10e50*/  HADD2.F32 R2, -RZ, R5.H1_H1 ;  /* 0x30000005ff027230 */ /* 0x000fe40000004100 */
[--C-:B--2---:R-:W-:Y:S01]  /*10e60*/  HADD2.F32 R13, -RZ, R6.reuse.H1_H1 ;  /* 0x30000006ff0d7230 */ /* 0x104fe20000004100 */
[----:B------:R-:W-:Y:S01]  /*10e70*/  FMUL.FTZ R22, R25, R8 ;  /* 0x0000000819167220 */ /* 0x000fe20000410000 */
[----:B------:R-:W-:Y:S01]  /*10e80*/  HADD2.F32 R12, -RZ, R7.H1_H1 ;  /* 0x30000007ff0c7230 */ /* 0x000fe20000004100 */
[----:B------:R-:W-:Y:S01]  /*10e90*/  FMUL.FTZ R23, R15, R2 ;  /* 0x000000020f177220 */ /* 0x000fe20000410000 */
[----:B------:R-:W-:Y:S01]  /*10ea0*/  HADD2.F32 R6, -RZ, R6.H0_H0 ;  /* 0x20000006ff067230 */ /* 0x000fe20000004100 */
[-C--:B------:R-:W-:Y:S01]  /*10eb0*/  FMUL.FTZ R25, R25, R13.reuse ;  /* 0x0000000d19197220 */ /* 0x080fe20000410000 */
[----:B------:R-:W-:Y:S01]  /*10ec0*/  HADD2.F32 R4, -RZ, R4.H0_H0 ;  /* 0x20000004ff047230 */ /* 0x000fe20000004100 */
[C---:B------:R-:W-:Y:S01]  /*10ed0*/  FFMA.FTZ R22, R14.reuse, R13, -R22 ;  /* 0x0000000d0e167223 */ /* 0x040fe20000010816 */
[----:B------:R-:W-:Y:S01]  /*10ee0*/  HADD2.F32 R13, -RZ, R24.H1_H1 ;  /* 0x30000018ff0d7230 */ /* 0x000fe20000004100 */
[----:B------:R-:W-:Y:S01]  /*10ef0*/  FMUL.FTZ R15, R15, R12 ;  /* 0x0000000c0f0f7220 */ /* 0x000fe20000410000 */
[----:B------:R-:W-:Y:S01]  /*10f00*/  HADD2.F32 R5, -RZ, R5.H0_H0 ;  /* 0x20000005ff057230 */ /* 0x000fe20000004100 */
[----:B------:R-:W-:Y:S01]  /*10f10*/  FFMA.FTZ R25, R14, R8, R25 ;  /* 0x000000080e197223 */ /* 0x000fe20000010019 */
        /* <DEDUP_REMOVED lines=16> */
[----:B------:R-:W-:-:S04]  /*11020*/  F2FP.PACK_AB R24, R15, R12 ;  /* 0x0000000c0f18723e */ /* 0x000fc800000000ff */
[----:B------:R-:W-:Y:S02]  /*11030*/  F2FP.PACK_AB R26, R8, R13 ;  /* 0x0000000d081a723e */ /* 0x000fe400000000ff */
.L_x_989:
[----:B------:R-:W-:Y:S05]  /*11040*/  BSYNC B0 ;  /* 0x0000000000007941 */ /* 0x000fea0003800000 */
.L_x_988:
[----:B-----5:R3:W-:Y:S02]  /*11050*/  STS.128 [R245+0x1800], R24 ;  /* 0x00180018f5007388 */ /* 0x0207e40000000c00 */
.L_x_987:
[----:B------:R-:W-:Y:S05]  /*11060*/  BSYNC B1 ;  /* 0x0000000000017941 */ /* 0x000fea0003800000 */
.L_x_986:
[----:B------:R-:W-:Y:S01]  /*11070*/  ISETP.GE.AND P0, PT, R11, R3, PT ;  /* 0x000000030b00720c */ /* 0x000fe20003f06270 */
[----:B------:R-:W-:-:S12]  /*11080*/  BSSY B1, `(.L_x_990) ;  /* 0x0000031000017945 */ /* 0x000fd80003800000 */
[----:B------:R1:W-:Y:S01]  /*11090*/  @P0 STS.128 [R245+0x3800], RZ ;  /* 0x003800fff5000388 */ /* 0x0003e20000000c00 */
[----:B------:R-:W-:Y:S05]  /*110a0*/  @P0 BRA `(.L_x_991) ;  /* 0x000002e000000947 */ /* 0x000fea0003800000 */
[----:B------:R1:W5:Y:S01]  /*110b0*/  LD.E.128 R12, [R28.64+0x80] ;  /* 0x000080061c0c7980 */ /* 0x000362000c101d00 */
[----:B------:R-:W-:Y:S01]  /*110c0*/  ISETP.GE.AND P0, PT, R11, R0, PT ;  /* 0x000000000b00720c */ /* 0x000fe20003f06270 */
[----:B------:R-:W-:-:S12]  /*110d0*/  BSSY B0, `(.L_x_992) ;  /* 0x000002a000007945 */ /* 0x000fd80003800000 */
[----:B------:R-:W-:Y:S05]  /*110e0*/  @P0 BRA `(.L_x_993) ;  /* 0x0000028000000947 */ /* 0x000fea0003800000 */
[----:B--2---:R-:W2:Y:S04]  /*110f0*/  LD.E.64 R4, [R18.64+0x40] ;  /* 0x0000400612047980 */ /* 0x004ea8000c101b00 */
[----:B---3--:R-:W3:Y:S01]  /*11100*/  LD.E.64 R6, [R16.64+0x40] ;  /* 0x0000400610067980 */ /* 0x008ee2000c101b00 */
[--C-:B-----5:R-:W-:Y:S01]  /*11110*/  HADD2.F32 R23, -RZ, R13.reuse.H0_H0 ;  /* 0x2000000dff177230 */ /* 0x120fe20000004100 */
[----:B------:R-:W-:Y:S01]  /*11120*/  MOV R22, R14 ;  /* 0x0000000e00167202 */ /* 0x000fe20000000f00 */
[----:B------:R-:W-:Y:S02]  /*11130*/  HADD2.F32 R24, -RZ, R13.H1_H1 ;  /* 0x3000000dff187230 */ /* 0x000fe40000004100 */
[--C-:B------:R-:W-:Y:S02]  /*11140*/  HADD2.F32 R14, -RZ, R15.reuse.H1_H1 ;  /* 0x3000000fff0e7230 */ /* 0x100fe40000004100 */
[----:B------:R-:W-:-:S02]  /*11150*/  HADD2.F32 R25, -RZ, R15.H0_H0 ;  /* 0x2000000fff197230 */ /* 0x000fc40000004100 */
[----:B--2---:R-:W-:Y:S02]  /*11160*/  HADD2.F32 R8, -RZ, R4.H1_H1 ;  /* 0x30000004ff087230 */ /* 0x004fe40000004100 */
[----:B------:R-:W-:Y:S02]  /*11170*/  HADD2.F32 R2, -RZ, R5.H1_H1 ;  /* 0x30000005ff027230 */ /* 0x000fe40000004100 */
[--C-:B---3--:R-:W-:Y:S01]  /*11180*/  HADD2.F32 R13, -RZ, R6.reuse.H1_H1 ;  /* 0x30000006ff0d7230 */ /* 0x108fe20000004100 */
[C---:B------:R-:W-:Y:S01]  /*11190*/  FMUL.FTZ R26, R24.reuse, R8 ;  /* 0x00000008181a7220 */ /* 0x040fe20000410000 */
[----:B------:R-:W-:Y:S02]  /*111a0*/  HADD2.F32 R11, -RZ, R7.H1_H1 ;  /* 0x30000007ff0b7230 */ /* 0x000fe40000004100 */
[----:B------:R-:W-:Y:S01]  /*111b0*/  HADD2.F32 R6, -RZ, R6.H0_H0 ;  /* 0x20000006ff067230 */ /* 0x000fe20000004100 */
[----:B------:R-:W-:Y:S01]  /*111c0*/  FMUL.FTZ R15, R24, R13 ;  /* 0x0000000d180f7220 */ /* 0x000fe20000410000 */
[----:B------:R-:W-:Y:S01]  /*111d0*/  HADD2.F32 R4, -RZ, R4.H0_H0 ;  /* 0x20000004ff047230 */ /* 0x000fe20000004100 */
[CC--:B------:R-:W-:Y:S01]  /*111e0*/  FMUL.FTZ R24, R14.reuse, R2.reuse ;  /* 0x000000020e187220 */ /* 0x0c0fe20000410000 */
[----:B------:R-:W-:Y:S01]  /*111f0*/  HADD2.F32 R5, -RZ, R5.H0_H0 ;  /* 0x20000005ff057230 */ /* 0x000fe20000004100 */
[-C--:B------:R-:W-:Y:S01]  /*11200*/  FMUL.FTZ R14, R14, R11.reuse ;  /* 0x0000000b0e0e7220 */ /* 0x080fe20000410000 */
[----:B------:R-:W-:Y:S01]  /*11210*/  HADD2.F32 R7, -RZ, R7.H0_H0 ;  /* 0x20000007ff077230 */ /* 0x000fe20000004100 */
[C---:B------:R-:W-:Y:S01]  /*11220*/  FFMA.FTZ R24, R25.reuse, R11, -R24 ;  /* 0x0000000b19187223 */ /* 0x040fe20000010818 */
[----:B------:R-:W-:Y:S01]  /*11230*/  HADD2.F32 R11, -RZ, R12.H1_H1 ;  /* 0x3000000cff0b7230 */ /* 0x000fe20000004100 */
[----:B------:R-:W-:Y:S01]  /*11240*/  FFMA.FTZ R25, R25, R2, R14 ;  /* 0x0000000219197223 */ /* 0x000fe2000001000e */
[----:B------:R-:W-:Y:S01]  /*11250*/  HADD2.F32 R2, -RZ, R22.H1_H1 ;  /* 0x30000016ff027230 */ /* 0x000fe20000004100 */
[C---:B------:R-:W-:Y:S01]  /*11260*/  FFMA.FTZ R26, R23.reuse, R13, -R26 ;  /* 0x0000000d171a7223 */ /* 0x040fe2000001081a */
[----:B------:R-:W-:Y:S01]  /*11270*/  HADD2.F32 R13, -RZ, R12.H0_H0 ;  /* 0x2000000cff0d7230 */ /* 0x000fe20000004100 */
[----:B------:R-:W-:Y:S01]  /*11280*/  FFMA.FTZ R15, R23, R8, R15 ;  /* 0x00000008170f7223 */ /* 0x000fe2000001000f */
[----:B------:R-:W-:Y:S01]  /*11290*/  HADD2.F32 R22, -RZ, R22.H0_H0 ;  /* 0x20000016ff167230 */ /* 0x000fe20000004100 */
[----:B------:R-:W-:-:S02]  /*112a0*/  FMUL.FTZ R8, R11, R4 ;  /* 0x000000040b087220 */ /* 0x000fc40000410000 */
[----:B------:R-:W-:Y:S01]  /*112b0*/  FMUL.FTZ R12, R11, R6 ;  /* 0x000000060b0c7220 */ /* 0x000fe20000410000 */
[----:B------:R-:W-:Y:S01]  /*112c0*/  F2FP.PACK_AB R26, R15, R26 ;  /* 0x0000001a0f1a723e */ /* 0x000fe200000000ff */
[C---:B------:R-:W-:Y:S01]  /*112d0*/  FMUL.FTZ R11, R2.reuse, R5 ;  /* 0x00000005020b7220 */ /* 0x040fe20000410000 */
[----:B------:R-:W-:Y:S01]  /*112e0*/  F2FP.PACK_AB R15, R25, R24 ;  /* 0x00000018190f723e */ /* 0x000fe200000000ff */
[-C--:B------:R-:W-:Y:S02]  /*112f0*/  FMUL.FTZ R2, R2, R7.reuse ;  /* 0x0000000702027220 */ /* 0x080fe40000410000 */
[C---:B------:R-:W-:Y:S02]  /*11300*/  FFMA.FTZ R8, R13.reuse, R6, -R8 ;  /* 0x000000060d087223 */ /* 0x040fe40000010808 */
[----:B------:R-:W-:Y:S02]  /*11310*/  FFMA.FTZ R13, R13, R4, R12 ;  /* 0x000000040d0d7223 */ /* 0x000fe4000001000c */
[----:B------:R-:W-:-:S02]  /*11320*/  FFMA.FTZ R11, R22, R7, -R11 ;  /* 0x00000007160b7223 */ /* 0x000fc4000001080b */
[----:B------:R-:W-:Y:S01]  /*11330*/  FFMA.FTZ R2, R22, R5, R2 ;  /* 0x0000000516027223 */ /* 0x000fe20000010002 */
[----:B------:R-:W-:Y:S02]  /*11340*/  F2FP.PACK_AB R12, R13, R8 ;  /* 0x000000080d0c723e */ /* 0x000fe400000000ff */
[----:B------:R-:W-:Y:S02]  /*11350*/  MOV R13, R26 ;  /* 0x0000001a000d7202 */ /* 0x000fe40000000f00 */
[----:B------:R-:W-:Y:S02]  /*11360*/  F2FP.PACK_AB R14, R2, R11 ;  /* 0x0000000b020e723e */ /* 0x000fe400000000ff */
.L_x_993:
[----:B------:R-:W-:Y:S05]  /*11370*/  BSYNC B0 ;  /* 0x0000000000007941 */ /* 0x000fea0003800000 */
.L_x_992:
[----:B-----5:R1:W-:Y:S02]  /*11380*/  STS.128 [R245+0x3800], R12 ;  /* 0x0038000cf5007388 */ /* 0x0203e40000000c00 */
.L_x_991:
[----:B------:R-:W-:Y:S05]  /*11390*/  BSYNC B1 ;  /* 0x0000000000017941 */ /* 0x000fea0003800000 */
.L_x_990:
[----:B------:R-:W-:Y:S01]  /*113a0*/  ISETP.GE.AND P0, PT, R10, R3, PT ;  /* 0x000000030a00720c */ /* 0x000fe20003f06270 */
[----:B------:R-:W-:-:S12]  /*113b0*/  BSSY B1, `(.L_x_994) ;  /* 0x0000030000017945 */ /* 0x000fd80003800000 */
[----:B------:R1:W-:Y:S01]  /*113c0*/  @P0 STS.128 [R245+0x5800], RZ ;  /* 0x005800fff5000388 */ /* 0x0003e20000000c00 */
[----:B------:R-:W-:Y:S05]  /*113d0*/  @P0 BRA `(.L_x_995) ;  /* 0x000002d000000947 */ /* 0x000fea0003800000 */
[----:B-1----:R1:W5:Y:S01]  /*113e0*/  LD.E.128 R12, [R28.64+0x100] ;  /* 0x000100061c0c7980 */ /* 0x002362000c101d00 */
[----:B------:R-:W-:Y:S01]  /*113f0*/  ISETP.GE.AND P0, PT, R10, R0, PT ;  /* 0x000000000a00720c */ /* 0x000fe20003f06270 */
[----:B------:R-:W-:-:S12]  /*11400*/  BSSY B0, `(.L_x_996) ;  /* 0x0000029000007945 */ /* 0x000fd80003800000 */
[----:B------:R-:W-:Y:S05]  /*11410*/  @P0 BRA `(.L_x_997) ;  /* 0x0000027000000947 */ /* 0x000fea0003800000 */
[----:B--2---:R-:W2:Y:S04]  /*11420*/  LD.E.64 R4, [R18.64+0x80] ;  /* 0x0000800612047980 */ /* 0x004ea8000c101b00 */
[----:B---3--:R-:W3:Y:S01]  /*11430*/  LD.E.64 R6, [R16.64+0x80] ;  /* 0x0000800610067980 */ /* 0x008ee2000c101b00 */
[--C-:B-----5:R-:W-:Y:S02]  /*11440*/  HADD2.F32 R23, -RZ, R13.reuse.H1_H1 ;  /* 0x3000000dff177230 */ /* 0x120fe40000004100 */
[----:B------:R-:W-:Y:S02]  /*11450*/  HADD2.F32 R22, -RZ, R13.H0_H0 ;  /* 0x2000000dff167230 */ /* 0x000fe40000004100 */
[--C-:B------:R-:W-:Y:S02]  /*11460*/  HADD2.F32 R13, -RZ, R15.reuse.H1_H1 ;  /* 0x3000000fff0d7230 */ /* 0x100fe40000004100 */
[----:B------:R-:W-:-:S02]  /*11470*/  HADD2.F32 R25, -RZ, R15.H0_H0 ;  /* 0x2000000fff197230 */ /* 0x000fc40000004100 */
[----:B--2---:R-:W-:Y:S02]  /*11480*/  HADD2.F32 R8, -RZ, R4.H1_H1 ;  /* 0x30000004ff087230 */ /* 0x004fe40000004100 */
[----:B------:R-:W-:Y:S02]  /*11490*/  HADD2.F32 R2, -RZ, R5.H1_H1 ;  /* 0x30000005ff027230 */ /* 0x000fe40000004100 */
[--C-:B---3--:R-:W-:Y:S01]  /*114a0*/  HADD2.F32 R11, -RZ, R6.reuse.H1_H1 ;  /* 0x30000006ff0b7230 */ /* 0x108fe20000004100 */
[----:B------:R-:W-:Y:S01]  /*114b0*/  FMUL.FTZ R24, R23, R8 ;  /* 0x0000000817187220 */ /* 0x000fe20000410000 */
[----:B------:R-:W-:Y:S01]  /*114c0*/  HADD2.F32 R10, -RZ, R7.H1_H1 ;  /* 0x30000007ff0a7230 */ /* 0x000fe20000004100 */
[----:B------:R-:W-:Y:S01]  /*114d0*/  FMUL.FTZ R15, R13, R2 ;  /* 0x000000020d0f7220 */ /* 0x000fe20000410000 */
[----:B------:R-:W-:Y:S01]  /*114e0*/  HADD2.F32 R6, -RZ, R6.H0_H0 ;  /* 0x20000006ff067230 */ /* 0x000fe20000004100 */
[-C--:B------:R-:W-:Y:S01]  /*114f0*/  FMUL.FTZ R23, R23, R11.reuse ;  /* 0x0000000b17177220 */ /* 0x080fe20000410000 */
[----:B------:R-:W-:Y:S01]  /*11500*/  HADD2.F32 R4, -RZ, R4.H0_H0 ;  /* 0x20000004ff047230 */ /* 0x000fe20000004100 */
[----:B------:R-:W-:Y:S01]  /*11510*/  FMUL.FTZ R13, R13, R10 ;  /* 0x0000000a0d0d7220 */ /* 0x000fe20000410000 */
[----:B------:R-:W-:Y:S01]  /*11520*/  HADD2.F32 R5, -RZ, R5.H0_H0 ;  /* 0x20000005ff057230 */ /* 0x000fe20000004100 */
[C---:B------:R-:W-:Y:S01]  /*11530*/  FFMA.FTZ R24, R22.reuse, R11, -R24 ;  /* 0x0000000b16187223 */ /* 0x040fe20000010818 */
[----:B------:R-:W-:Y:S01]  /*11540*/  HADD2.F32 R11, -RZ, R12.H1_H1 ;  /* 0x3000000cff0b7230 */ /* 0x000fe20000004100 */
[----:B------:R-:W-:Y:S01]  /*11550*/  FFMA.FTZ R23, R22, R8, R23 ;  /* 0x0000000816177223 */ /* 0x000fe20000010017 */
[----:B------:R-:W-:Y:S01]  /*11560*/  HADD2.F32 R8, -RZ, R14.H1_H1 ;  /* 0x3000000eff087230 */ /* 0x000fe20000004100 */
[C---:B------:R-:W-:Y:S01]  /*11570*/  FFMA.FTZ R2, R25.reuse, R2, R13 ;  /* 0x0000000219027223 */ /* 0x040fe2000001000d */
[----:B------:R-:W-:Y:S01]  /*11580*/  HADD2.F32 R7, -RZ, R7.H0_H0 ;  /* 0x20000007ff077230 */ /* 0x000fe20000004100 */
[----:B------:R-:W-:Y:S01]  /*11590*/  FFMA.FTZ R15, R25, R10, -R15 ;  /* 0x0000000a190f7223 */ /* 0x000fe2000001080f */
        /* <DEDUP_REMOVED lines=15> */
.L_x_997:
[----:B------:R-:W-:Y:S05]  /*11690*/  BSYNC B0 ;  /* 0x0000000000007941 */ /* 0x000fea0003800000 */
.L_x_996:
[----:B-----5:R1:W-:Y:S02]  /*116a0*/  STS.128 [R245+0x5800], R12 ;  /* 0x0058000cf5007388 */ /* 0x0203e40000000c00 */
.L_x_995:
[----:B------:R-:W-:Y:S05]  /*116b0*/  BSYNC B1 ;  /* 0x0000000000017941 */ /* 0x000fea0003800000 */
.L_x_994:
[----:B------:R-:W-:-:S13]  /*116c0*/  ISETP.GE.AND P0, PT, R9, R3, PT ;  /* 0x000000030900720c */ /* 0x000fda0003f06270 */
[----:B------:R1:W-:Y:S01]  /*116d0*/  @P0 STS.128 [R245+0x7800], RZ ;  /* 0x007800fff5000388 */ /* 0x0003e20000000c00 */
[----:B------:R-:W-:Y:S05]  /*116e0*/  @P0 BRA `(.L_x_985) ;  /* 0x0000674000000947 */ /* 0x000fea0003800000 */
[----:B-1----:R1:W5:Y:S01]  /*116f0*/  LD.E.128 R12, [R28.64+0x180] ;  /* 0x000180061c0c7980 */ /* 0x002362000c101d00 */
[----:B------:R-:W-:Y:S01]  /*11700*/  ISETP.GE.AND P0, PT, R9, R0, PT ;  /* 0x000000000900720c */ /* 0x000fe20003f06270 */
[----:B------:R-:W-:-:S12]  /*11710*/  BSSY B0, `(.L_x_998) ;  /* 0x0000028000007945 */ /* 0x000fd80003800000 */
[----:B------:R-:W-:Y:S05]  /*11720*/  @P0 BRA `(.L_x_999) ;  /* 0x0000026000000947 */ /* 0x000fea0003800000 */
[----:B--2---:R-:W2:Y:S04]  /*11730*/  LD.E.64 R2, [R18.64+0xc0] ;  /* 0x0000c00612027980 */ /* 0x004ea8000c101b00 */
[----:B---3--:R1:W3:Y:S01]  /*11740*/  LD.E.64 R4, [R16.64+0xc0] ;  /* 0x0000c00610047980 */ /* 0x0082e2000c101b00 */
[----:B-----5:R-:W-:Y:S02]  /*11750*/  HADD2.F32 R9, -RZ, R15.H1_H1 ;  /* 0x3000000fff097230 */ /* 0x020fe40000004100 */
[--C-:B------:R-:W-:Y:S02]  /*11760*/  HADD2.F32 R11, -RZ, R13.reuse.H0_H0 ;  /* 0x2000000dff0b7230 */ /* 0x100fe40000004100 */
[----:B------:R-:W-:Y:S02]  /*11770*/  HADD2.F32 R13, -RZ, R13.H1_H1 ;  /* 0x3000000dff0d7230 */ /* 0x000fe40000004100 */
[----:B-1----:R-:W-:-:S02]  /*11780*/  HADD2.F32 R17, -RZ, R15.H0_H0 ;  /* 0x2000000fff117230 */ /* 0x002fc40000004100 */
[----:B--2---:R-:W-:Y:S02]  /*11790*/  HADD2.F32 R0, -RZ, R3.H1_H1 ;  /* 0x30000003ff007230 */ /* 0x004fe40000004100 */
[----:B------:R-:W-:Y:S02]  /*117a0*/  HADD2.F32 R6, -RZ, R2.H1_H1 ;  /* 0x30000002ff067230 */ /* 0x000fe40000004100 */
[----:B---3--:R-:W-:Y:S01]  /*117b0*/  HADD2.F32 R7, -RZ, R5.H1_H1 ;  /* 0x30000005ff077230 */ /* 0x008fe20000004100 */
[----:B------:R-:W-:Y:S01]  /*117c0*/  FMUL.FTZ R10, R9, R0 ;  /* 0x00000000090a7220 */ /* 0x000fe20000410000 */
[--C-:B------:R-:W-:Y:S01]  /*117d0*/  HADD2.F32 R8, -RZ, R4.reuse.H1_H1 ;  /* 0x30000004ff087230 */ /* 0x100fe20000004100 */
        /* <DEDUP_REMOVED lines=18> */
[C---:B------:R-:W-:Y:S01]  /*11900*/  FMUL.FTZ R7, R0.reuse, R3 ;  /* 0x0000000300077220 */ /* 0x040fe20000410000 */
        /* <DEDUP_REMOVED lines=8> */
.L_x_999:
[----:B------:R-:W-:Y:S05]  /*11990*/  BSYNC B0 ;  /* 0x0000000000007941 */ /* 0x000fea0003800000 */
.L_x_998:
[----:B-----5:R1:W-:Y:S01]  /*119a0*/  STS.128 [R245+0x7800], R12 ;  /* 0x0078000cf5007388 */ /* 0x0203e20000000c00 */
[----:B------:R-:W-:Y:S05]  /*119b0*/  BRA `(.L_x_985) ;  /* 0x0000647000007947 */ /* 0x000fea0003800000 */
.L_x_936:
[----:B-1----:R-:W-:Y:S01]  /*119c0*/  BSSY B2, `(.L_x_1000) ;  /* 0x000016b000027945 */ /* 0x002fe20003800000 */
        /* <DEDUP_REMOVED lines=9> */
[-C--:B------:R-:W-:Y:S02]  /*11a60*/  ISETP.GE.AND P0, PT, R14, R23.reuse, PT ;  /* 0x000000170e00720c */ /* 0x080fe40003f06270 */
[----:B------:R-:W-:Y:S02]  /*11a70*/  MOV R5, RZ ;  /* 0x000000ff00057202 */ /* 0x000fe40000000f00 */
[----:B------:R-:W-:-:S09]  /*11a80*/  MOV R17, R23 ;  /* 0x0000001700117202 */ /* 0x000fd20000000f00 */
[C---:B------:R-:W-:Y:S02]  /*11a90*/  @P0 IADD3 R5, -R2.reuse, RZ, RZ ;  /* 0x000000ff02050210 */ /* 0x040fe40007ffe1ff */
[----:B------:R-:W-:Y:S02]  /*11aa0*/  @P0 IADD3 R17, -R2, RZ, RZ ;  /* 0x000000ff02110210 */ /* 0x000fe40007ffe1ff */
[----:B------:R-:W-:-:S03]  /*11ab0*/  IADD3 R7, P1, R5, R8, RZ ;  /* 0x0000000805077210 */ /* 0x000fc60007f3e0ff */
[----:B----4-:R-:W-:Y:S01]  /*11ac0*/  IMAD.WIDE R36, R17, 0x2, R30 ;  /* 0x0000000211247825 */ /* 0x010fe200078e021e */
[----:B------:R-:W-:Y:S02]  /*11ad0*/  LEA.HI.X.SX32 R5, R5, R22, 0x1, P1 ;  /* 0x0000001605057211 */ /* 0x000fe400008f0eff */
[C---:B------:R-:W-:Y:S02]  /*11ae0*/  LEA R4, P1, R7.reuse, R26, 0x1 ;  /* 0x0000001a07047211 */ /* 0x040fe400078208ff */
[----:B------:R-:W-:Y:S01]  /*11af0*/  MOV R17, RZ ;  /* 0x000000ff00117202 */ /* 0x000fe20000000f00 */
[----:B------:R-:W3:Y:S01]  /*11b00*/  LD.E.128 R36, [R36.64] ;  /* 0x0000000624247980 */ /* 0x000ee2000c101d00 */
[----:B------:R-:W-:Y:S02]  /*11b10*/  LEA.HI.X R5, R7, R27, R5, 0x1, P1 ;  /* 0x0000001b07057211 */ /* 0x000fe400008f0c05 */
[----:B------:R-:W-:-:S04]  /*11b20*/  @P0 IADD3 R17, -R2, RZ, RZ ;  /* 0x000000ff02110210 */ /* 0x000fc80007ffe1ff */
[----:B------:R-:W4:Y:S01]  /*11b30*/  LD.E.128 R4, [R4.64] ;  /* 0x0000000604047980 */ /* 0x000f22000c101d00 */
[----:B------:R-:W-:-:S04]  /*11b40*/  IADD3 R19, P1, R17, R8, RZ ;  /* 0x0000000811137210 */ /* 0x000fc80007f3e0ff */
[----:B------:R-:W-:Y:S02]  /*11b50*/  LEA.HI.X.SX32 R17, R17, R22, 0x1, P1 ;  /* 0x0000001611117211 */ /* 0x000fe400008f0eff */
[----:B------:R-:W-:-:S04]  /*11b60*/  LEA R16, P1, R19, R24, 0x1 ;  /* 0x0000001813107211 */ /* 0x000fc800078208ff */
[----:B------:R-:W-:-:S06]  /*11b70*/  LEA.HI.X R17, R19, R25, R17, 0x1, P1 ;  /* 0x0000001913117211 */ /* 0x000fcc00008f0c11 */
[----:B--2---:R-:W2:Y:S01]  /*11b80*/  LD.E.128 R16, [R16.64] ;  /* 0x0000000610107980 */ /* 0x004ea2000c101d00 */
[----:B---3--:R-:W-:Y:S02]  /*11b90*/  HADD2.F32 R49, -RZ, R37.H0_H0 ;  /* 0x20000025ff317230 */ /* 0x008fe40000004100 */
[----:B------:R-:W-:Y:S02]  /*11ba0*/  HADD2.F32 R52, -RZ, R39.H0_H0 ;  /* 0x20000027ff347230 */ /* 0x000fe40000004100 */
[--C-:B----4-:R-:W-:Y:S02]  /*11bb0*/  HADD2.F32 R12, -RZ, R5.reuse.H0_H0 ;  /* 0x20000005ff0c7230 */ /* 0x110fe40000004100 */
[----:B------:R-:W-:Y:S02]  /*11bc0*/  HADD2.F32 R44, -RZ, R5.H1_H1 ;  /* 0x30000005ff2c7230 */ /* 0x000fe40000004100 */
[----:B------:R-:W-:Y:S01]  /*11bd0*/  HADD2.F32 R5, -RZ, R7.H0_H0 ;  /* 0x20000007ff057230 */ /* 0x000fe20000004100 */
[----:B------:R-:W-:Y:S01]  /*11be0*/  @!P0 FADD.FTZ R12, -R12, -RZ ;  /* 0x800000ff0c0c8221 */ /* 0x000fe20000010100 */
[----:B------:R-:W-:-:S02]  /*11bf0*/  HADD2.F32 R45, -RZ, R4.H0_H0 ;  /* 0x20000004ff2d7230 */ /* 0x000fc40000004100 */
[----:B------:R-:W-:Y:S01]  /*11c00*/  HADD2.F32 R46, -RZ, R4.H1_H1 ;  /* 0x30000004ff2e7230 */ /* 0x000fe20000004100 */
[----:B------:R-:W-:Y:S01]  /*11c10*/  @!P0 FADD.FTZ R5, -R5, -RZ ;  /* 0x800000ff05058221 */ /* 0x000fe20000010100 */
[--C-:B------:R-:W-:Y:S02]  /*11c20*/  HADD2.F32 R4, -RZ, R6.reuse.H0_H0 ;  /* 0x20000006ff047230 */ /* 0x100fe40000004100 */
[----:B------:R-:W-:Y:S02]  /*11c30*/  HADD2.F32 R6, -RZ, R6.H1_H1 ;  /* 0x30000006ff067230 */ /* 0x000fe40000004100 */
[----:B------:R-:W-:Y:S01]  /*11c40*/  HADD2.F32 R7, -RZ, R7.H1_H1 ;  /* 0x30000007ff077230 */ /* 0x000fe20000004100 */
[----:B------:R-:W-:Y:S01]  /*11c50*/  FMUL.FTZ R49, R49, R12 ;  /* 0x0000000c31317220 */ /* 0x000fe20000410000 */
[----:B------:R-:W-:Y:S01]  /*11c60*/  HADD2.F32 R12, -RZ, R36.H0_H0 ;  /* 0x20000024ff0c7230 */ /* 0x000fe20000004100 */
[----:B------:R-:W-:Y:S01]  /*11c70*/  FMUL.FTZ R52, R52, R5 ;  /* 0x0000000534347220 */ /* 0x000fe20000410000 */
[----:B------:R-:W-:Y:S01]  /*11c80*/  HADD2.F32 R5, -RZ, R38.H1_H1 ;  /* 0x30000026ff057230 */ /* 0x000fe20000004100 */
[----:B------:R-:W-:Y:S01]  /*11c90*/  @!P0 FADD.FTZ R45, -R45, -RZ ;  /* 0x800000ff2d2d8221 */ /* 0x000fe20000010100 */
[----:B------:R-:W-:Y:S01]  /*11ca0*/  HADD2.F32 R54, -RZ, R39.H1_H1 ;  /* 0x30000027ff367230 */ /* 0x000fe20000004100 */
[----:B------:R-:W-:-:S02]  /*11cb0*/  @!P0 FADD.FTZ R6, -R6, -RZ ;  /* 0x800000ff06068221 */ /* 0x000fc40000010100 */
[----:B------:R-:W-:Y:S01]  /*11cc0*/  @!P0 FADD.FTZ R7, -R7, -RZ ;  /* 0x800000ff07078221 */ /* 0x000fe20000010100 */
[----:B------:R-:W-:Y:S01]  /*11cd0*/  HADD2.F32 R37, -RZ, R37.H1_H1 ;  /* 0x30000025ff257230 */ /* 0x000fe20000004100 */
[----:B------:R-:W-:Y:S01]  /*11ce0*/  FMUL.FTZ R45, R12, R45 ;  /* 0x0000002d0c2d7220 */ /* 0x000fe20000410000 */
[----:B-----5:R-:W-:Y:S01]  /*11cf0*/  HADD2.F32 R12, -RZ, R41.H0_H0 ;  /* 0x20000029ff0c7230 */ /* 0x020fe20000004100 */
[----:B------:R-:W-:Y:S01]  /*11d00*/  FMUL.FTZ R6, R5, R6 ;  /* 0x0000000605067220 */ /* 0x000fe20000410000 */
[----:B--2---:R-:W-:Y:S01]  /*11d10*/  HADD2.F32 R5, -RZ, R17.H0_H0 ;  /* 0x20000011ff057230 */ /* 0x004fe20000004100 */
[----:B------:R-:W-:Y:S01]  /*11d20*/  FMUL.FTZ R54, R54, R7 ;  /* 0x0000000736367220 */ /* 0x000fe20000410000 */
[----:B------:R-:W-:Y:S01]  /*11d30*/  HADD2.F32 R7, -RZ, R38.H0_H0 ;  /* 0x20000026ff077230 */ /* 0x000fe20000004100 */
[----:B------:R-:W-:Y:S01]  /*11d40*/  @!P0 FADD.FTZ R44, -R44, -RZ ;  /* 0x800000ff2c2c8221 */ /* 0x000fe20000010100 */
[----:B------:R-:W-:Y:S01]  /*11d50*/  HADD2.F32 R39, -RZ, R36.H1_H1 ;  /* 0x30000024ff277230 */ /* 0x000fe20000004100 */
[----:B------:R-:W-:Y:S01]  /*11d60*/  @!P0 FADD.FTZ R4, -R4, -RZ ;  /* 0x800000ff04048221 */ /* 0x000fe20000010100 */
[----:B------:R-:W-:Y:S01]  /*11d70*/  HADD2.F32 R36, -RZ, R41.H1_H1 ;  /* 0x30000029ff247230 */ /* 0x000fe20000004100 */
[----:B------:R-:W-:Y:S01]  /*11d80*/  @!P0 FADD.FTZ R46, -R46, -RZ ;  /* 0x800000ff2e2e8221 */ /* 0x000fe20000010100 */
[----:B------:R-:W-:Y:S01]  /*11d90*/  HADD2.F32 R38, -RZ, R17.H1_H1 ;  /* 0x30000011ff267230 */ /* 0x000fe20000004100 */
[----:B------:R-:W-:Y:S01]  /*11da0*/  FMUL.FTZ R37, R37, R44 ;  /* 0x0000002c25257220 */ /* 0x000fe20000410000 */
[--C-:B------:R-:W-:Y:S01]  /*11db0*/  HADD2.F32 R44, -RZ, R16.reuse.H0_H0 ;  /* 0x20000010ff2c7230 */ /* 0x100fe20000004100 */
[----:B------:R-:W-:Y:S01]  /*11dc0*/  FFMA.FTZ R5, R12, R5, R49 ;  /* 0x000000050c057223 */ /* 0x000fe20000010031 */
[----:B------:R-:W-:Y:S01]  /*11dd0*/  HADD2.F32 R41, -RZ, R16.H1_H1 ;  /* 0x30000010ff297230 */ /* 0x000fe20000004100 */
[----:B------:R-:W-:Y:S01]  /*11de0*/  FMUL.FTZ R4, R7, R4 ;  /* 0x0000000407047220 */ /* 0x000fe20000410000 */
[----:B------:R-:W-:Y:S01]  /*11df0*/  HADD2.F32 R12, -RZ, R40.H0_H0 ;  /* 0x20000028ff0c7230 */ /* 0x000fe20000004100 */
[----:B------:R-:W-:Y:S01]  /*11e00*/  FMUL.FTZ R46, R39, R46 ;  /* 0x0000002e272e7220 */ /* 0x000fe20000410000 */
[----:B------:R-:W-:-:S02]  /*11e10*/  HADD2.F32 R7, -RZ, R43.H0_H0 ;  /* 0x2000002bff077230 */ /* 0x000fc40000004100 */
[--C-:B------:R-:W-:Y:S02]  /*11e20*/  HADD2.F32 R17, -RZ, R19.reuse.H0_H0 ;  /* 0x20000013ff117230 */ /* 0x100fe40000004100 */
[----:B------:R-:W-:Y:S02]  /*11e30*/  HADD2.F32 R40, -RZ, R40.H1_H1 ;  /* 0x30000028ff287230 */ /* 0x000fe40000004100 */
[----:B------:R-:W-:Y:S01]  /*11e40*/  HADD2.F32 R16, -RZ, R42.H0_H0 ;  /* 0x2000002aff107230 */ /* 0x000fe20000004100 */
[----:B------:R-:W-:Y:S01]  /*11e50*/  FFMA.FTZ R36, R36, R38, R37 ;  /* 0x0000002624247223 */ /* 0x000fe20000010025 */
[----:B------:R-:W-:Y:S02]  /*11e60*/  HADD2.F32 R19, -RZ, R19.H1_H1 ;  /* 0x30000013ff137230 */ /* 0x000fe40000004100 */
[--C-:B------:R-:W-:Y:S02]  /*11e70*/  HADD2.F32 R39, -RZ, R18.reuse.H0_H0 ;  /* 0x20000012ff277230 */ /* 0x100fe40000004100 */
[----:B------:R-:W-:-:S02]  /*11e80*/  HADD2.F32 R51, -RZ, R18.H1_H1 ;  /* 0x30000012ff337230 */ /* 0x000fc40000004100 */
[----:B------:R-:W-:Y:S02]  /*11e90*/  HADD2.F32 R43, -RZ, R43.H1_H1 ;  /* 0x3000002bff2b7230 */ /* 0x000fe40000004100 */
[----:B------:R-:W-:Y:S01]  /*11ea0*/  HADD2.F32 R42, -RZ, R42.H1_H1 ;  /* 0x3000002aff2a7230 */ /* 0x000fe20000004100 */
[----:B------:R-:W-:Y:S02]  /*11eb0*/  FFMA.FTZ R12, R12, R44, R45 ;  /* 0x0000002c0c0c7223 */ /* 0x000fe4000001002d */
[----:B------:R-:W-:Y:S01]  /*11ec0*/  FFMA.FTZ R41, R40, R41, R46 ;  /* 0x0000002928297223 */ /* 0x000fe2000001002e */
[----:B------:R-:W-:Y:S01]  /*11ed0*/  F2FP.PACK_AB R5, R36, R5 ;  /* 0x000000052405723e */ /* 0x000fe200000000ff */
[----:B------:R-:W-:Y:S02]  /*11ee0*/  FFMA.FTZ R7, R7, R17, R52 ;  /* 0x0000001107077223 */ /* 0x000fe40000010034 */
[----:B------:R-:W-:Y:S02]  /*11ef0*/  FFMA.FTZ R54, R43, R19, R54 ;  /* 0x000000132b367223 */ /* 0x000fe40000010036 */
[----:B------:R-:W-:-:S02]  /*11f00*/  FFMA.FTZ R4, R16, R39, R4 ;  /* 0x0000002710047223 */ /* 0x000fc40000010004 */
[----:B------:R-:W-:Y:S01]  /*11f10*/  FFMA.FTZ R51, R42, R51, R6 ;  /* 0x000000332a337223 */ /* 0x000fe20000010006 */
[----:B------:R-:W-:Y:S02]  /*11f20*/  F2FP.PACK_AB R40, R41, R12 ;  /* 0x0000000c2928723e */ /* 0x000fe400000000ff */
[----:B------:R-:W-:Y:S02]  /*11f30*/  F2FP.PACK_AB R43, R54, R7 ;  /* 0x00000007362b723e */ /* 0x000fe400000000ff */
[----:B------:R-:W-:Y:S02]  /*11f40*/  F2FP.PACK_AB R42, R51, R4 ;  /* 0x00000004332a723e */ /* 0x000fe400000000ff */
[----:B------:R-:W-:Y:S02]  /*11f50*/  MOV R41, R5 ;  /* 0x0000000500297202 */ /* 0x000fe40000000f00 */
.L_x_1005:
[----:B------:R-:W-:Y:S05]  /*11f60*/  BSYNC B0 ;  /* 0x0000000000007941 */ /* 0x000fea0003800000 */
.L_x_1004:
[----:B-----5:R3:W-:Y:S02]  /*11f70*/  STS.128 [R245], R40 ;  /* 0x00000028f5007388 */ /* 0x0207e40000000c00 */
.L_x_1003:
[----:B------:R-:W-:Y:S05]  /*11f80*/  BSYNC B1 ;  /* 0x0000000000017941 */ /* 0x000fea0003800000 */
.L_x_1002:
        /* <DEDUP_REMOVED lines=18> */
[----:B------:R-:W4:Y:S01]  /*120b0*/  LD.E.128 R36, [R36.64+0x80] ;  /* 0x0000800624247980 */ /* 0x000f22000c101d00 */
[----:B------:R-:W-:Y:S02]  /*120c0*/  LEA.HI.X R5, R7, R27, R5, 0x1, P1 ;  /* 0x0000001b07057211 */ /* 0x000fe400008f0c05 */
[----:B------:R-:W-:-:S04]  /*120d0*/  @P0 IADD3 R17, -R2, RZ, RZ ;  /* 0x000000ff02110210 */ /* 0x000fc80007ffe1ff */
[----:B--2---:R-:W2:Y:S01]  /*120e0*/  LD.E.128 R4, [R4.64+0x80] ;  /* 0x0000800604047980 */ /* 0x004ea2000c101d00 */
[----:B------:R-:W-:-:S04]  /*120f0*/  IADD3 R19, P1, R17, R8, RZ ;  /* 0x0000000811137210 */ /* 0x000fc80007f3e0ff */
[----:B------:R-:W-:Y:S02]  /*12100*/  LEA.HI.X.SX32 R17, R17, R22, 0x1, P1 ;  /* 0x0000001611117211 */ /* 0x000fe400008f0eff */
[----:B------:R-:W-:-:S04]  /*12110*/  LEA R16, P1, R19, R24, 0x1 ;  /* 0x0000001813107211 */ /* 0x000fc800078208ff */
[----:B------:R-:W-:-:S06]  /*12120*/  LEA.HI.X R17, R19, R25, R17, 0x1, P1 ;  /* 0x0000001913117211 */ /* 0x000fcc00008f0c11 */
[----:B---3--:R-:W3:Y:S01]  /*12130*/  LD.E.128 R16, [R16.64+0x80] ;  /* 0x0000800610107980 */ /* 0x008ee2000c101d00 */
[----:B----4-:R-:W-:Y:S02]  /*12140*/  HADD2.F32 R49, -RZ, R37.H0_H0 ;  /* 0x20000025ff317230 */ /* 0x010fe40000004100 */
[----:B------:R-:W-:Y:S02]  /*12150*/  HADD2.F32 R52, -RZ, R39.H0_H0 ;  /* 0x20000027ff347230 */ /* 0x000fe40000004100 */
[--C-:B--2---:R-:W-:Y:S02]  /*12160*/  HADD2.F32 R12, -RZ, R5.reuse.H0_H0 ;  /* 0x20000005ff0c7230 */ /* 0x104fe40000004100 */
        /* <DEDUP_REMOVED lines=21> */
[----:B---3--:R-:W-:Y:S01]  /*122c0*/  HADD2.F32 R5, -RZ, R17.H0_H0 ;  /* 0x20000011ff057230 */ /* 0x008fe20000004100 */
        /* <DEDUP_REMOVED lines=36> */
.L_x_1009:
[----:B------:R-:W-:Y:S05]  /*12510*/  BSYNC B0 ;  /* 0x0000000000007941 */ /* 0x000fea0003800000 */
.L_x_1008:
[----:B-----5:R1:W-:Y:S02]  /*12520*/  STS.128 [R245+0x2000], R40 ;  /* 0x00200028f5007388 */ /* 0x0203e40000000c00 */
.L_x_1007:
[----:B------:R-:W-:Y:S05]  /*12530*/  BSYNC B1 ;  /* 0x0000000000017941 */ /* 0x000fea0003800000 */
.L_x_1006:
        /* <DEDUP_REMOVED lines=18> */
[----:B------:R-:W3:Y:S01]  /*12660*/  LD.E.128 R36, [R36.64+0x100] ;  /* 0x0001000624247980 */ /* 0x000ee2000c101d00 */
[----:B------:R-:W-:Y:S02]  /*12670*/  LEA.HI.X R5, R7, R27, R5, 0x1, P1 ;  /* 0x0000001b07057211 */ /* 0x000fe400008f0c05 */
[----:B------:R-:W-:-:S04]  /*12680*/  @P0 IADD3 R17, -R2, RZ, RZ ;  /* 0x000000ff02110210 */ /* 0x000fc80007ffe1ff */
[----:B------:R-:W4:Y:S01]  /*12690*/  LD.E.128 R4, [R4.64+0x100] ;  /* 0x0001000604047980 */ /* 0x000f22000c101d00 */
[----:B------:R-:W-:-:S04]  /*126a0*/  IADD3 R19, P1, R17, R8, RZ ;  /* 0x0000000811137210 */ /* 0x000fc80007f3e0ff */
[----:B------:R-:W-:Y:S02]  /*126b0*/  LEA.HI.X.SX32 R17, R17, R22, 0x1, P1 ;  /* 0x0000001611117211 */ /* 0x000fe400008f0eff */
[----:B------:R-:W-:-:S04]  /*126c0*/  LEA R16, P1, R19, R24, 0x1 ;  /* 0x0000001813107211 */ /* 0x000fc800078208ff */
[----:B------:R-:W-:-:S06]  /*126d0*/  LEA.HI.X R17, R19, R25, R17, 0x1, P1 ;  /* 0x0000001913117211 */ /* 0x000fcc00008f0c11 */
[----:B--2---:R-:W2:Y:S01]  /*126e0*/  LD.E.128 R16, [R16.64+0x100] ;  /* 0x0001000610107980 */ /* 0x004ea2000c101d00 */
        /* <DEDUP_REMOVED lines=61> */
.L_x_1013:
[----:B------:R-:W-:Y:S05]  /*12ac0*/  BSYNC B0 ;  /* 0x0000000000007941 */ /* 0x000fea0003800000 */
.L_x_1012:
[----:B-----5:R3:W-:Y:S02]  /*12ad0*/  STS.128 [R245+0x4000], R40 ;  /* 0x00400028f5007388 */ /* 0x0207e40000000c00 */
.L_x_1011:
[----:B------:R-:W-:Y:S05]  /*12ae0*/  BSYNC B1 ;  /* 0x0000000000017941 */ /* 0x000fea0003800000 */
.L_x_1010:
[----:B------:R-:W-:-:S13]  /*12af0*/  ISETP.GE.AND P0, PT, R9, R3, PT ;  /* 0x000000030900720c */ /* 0x000fda0003f06270 */
        /* <DEDUP_REMOVED lines=28> */
[----:B-1----:R-:W-:Y:S02]  /*12cc0*/  HADD2.F32 R30, -RZ, R4.H1_H1 ;  /* 0x30000004ff1e7230 */ /* 0x002fe40000004100 */
[--C-:B------:R-:W-:Y:S02]  /*12cd0*/  HADD2.F32 R4, -RZ, R5.reuse.H0_H0 ;  /* 0x20000005ff047230 */ /* 0x100fe40000004100 */
[----:B------:R-:W-:Y:S01]  /*12ce0*/  HADD2.F32 R31, -RZ, R5.H1_H1 ;  /* 0x30000005ff1f7230 */ /* 0x000fe20000004100 */
[----:B------:R-:W-:Y:S01]  /*12cf0*/  @!P0 FADD.FTZ R12, -R12, -RZ ;  /* 0x800000ff0c0c8221 */ /* 0x000fe20000010100 */
[--C-:B------:R-:W-:Y:S01]  /*12d00*/  HADD2.F32 R5, -RZ, R6.reuse.H0_H0 ;  /* 0x20000006ff057230 */ /* 0x100fe20000004100 */
[----:B------:R-:W-:Y:S01]  /*12d10*/  @!P0 FADD.FTZ R4, -R4, -RZ ;  /* 0x800000ff04048221 */ /* 0x000fe20000010100 */
[----:B------:R-:W-:-:S02]  /*12d20*/  HADD2.F32 R44, -RZ, R6.H1_H1 ;  /* 0x30000006ff2c7230 */ /* 0x000fc40000004100 */
[--C-:B------:R-:W-:Y:S02]  /*12d30*/  HADD2.F32 R6, -RZ, R7.reuse.H0_H0 ;  /* 0x20000007ff067230 */ /* 0x100fe40000004100 */
[----:B------:R-:W-:Y:S01]  /*12d40*/  HADD2.F32 R7, -RZ, R7.H1_H1 ;  /* 0x30000007ff077230 */ /* 0x000fe20000004100 */
[----:B------:R-:W-:Y:S01]  /*12d50*/  FMUL.FTZ R45, R45, R12 ;  /* 0x0000000c2d2d7220 */ /* 0x000fe20000410000 */
[----:B------:R-:W-:Y:S01]  /*12d60*/  HADD2.F32 R51, -RZ, R36.H1_H1 ;  /* 0x30000024ff337230 */ /* 0x000fe20000004100 */
[----:B------:R-:W-:Y:S01]  /*12d70*/  FMUL.FTZ R49, R49, R4 ;  /* 0x0000000431317220 */ /* 0x000fe20000410000 */
[----:B------:R-:W-:Y:S01]  /*12d80*/  HADD2.F32 R36, -RZ, R37.H1_H1 ;  /* 0x30000025ff247230 */ /* 0x000fe20000004100 */
[----:B------:R-:W-:Y:S01]  /*12d90*/  @!P0 FADD.FTZ R31, -R31, -RZ ;  /* 0x800000ff1f1f8221 */ /* 0x000fe20000010100 */
[--C-:B------:R-:W-:Y:S01]  /*12da0*/  HADD2.F32 R12, -RZ, R38.reuse.H0_H0 ;  /* 0x20000026ff0c7230 */ /* 0x100fe20000004100 */
[----:B------:R-:W-:Y:S01]  /*12db0*/  @!P0 FADD.FTZ R5, -R5, -RZ ;  /* 0x800000ff05058221 */ /* 0x000fe20000010100 */
[--C-:B------:R-:W-:Y:S01]  /*12dc0*/  HADD2.F32 R4, -RZ, R39.reuse.H1_H1 ;  /* 0x30000027ff047230 */ /* 0x100fe20000004100 */
[----:B------:R-:W-:Y:S01]  /*12dd0*/  @!P0 FADD.FTZ R7, -R7, -RZ ;  /* 0x800000ff07078221 */ /* 0x000fe20000010100 */
[----:B------:R-:W-:Y:S01]  /*12de0*/  HADD2.F32 R37, -RZ, R38.H1_H1 ;  /* 0x30000026ff257230 */ /* 0x000fe20000004100 */
[----:B------:R-:W-:Y:S01]  /*12df0*/  FMUL.FTZ R36, R36, R31 ;  /* 0x0000001f24247220 */ /* 0x000fe20000410000 */
[----:B------:R-:W-:Y:S01]  /*12e00*/  HADD2.F32 R31, -RZ, R39.H0_H0 ;  /* 0x20000027ff1f7230 */ /* 0x000fe20000004100 */
[----:B------:R-:W-:Y:S01]  /*12e10*/  FMUL.FTZ R5, R12, R5 ;  /* 0x000000050c057220 */ /* 0x000fe20000410000 */
[----:B--2---:R-:W-:Y:S01]  /*12e20*/  HADD2.F32 R12, -RZ, R16.H0_H0 ;  /* 0x20000010ff0c7230 */ /* 0x004fe20000004100 */
[----:B------:R-:W-:Y:S01]  /*12e30*/  FMUL.FTZ R7, R4, R7 ;  /* 0x0000000704077220 */ /* 0x000fe20000410000 */
[----:B-----5:R-:W-:Y:S01]  /*12e40*/  HADD2.F32 R4, -RZ, R40.H0_H0 ;  /* 0x20000028ff047230 */ /* 0x020fe20000004100 */
[----:B------:R-:W-:-:S02]  /*12e50*/  @!P0 FADD.FTZ R44, -R44, -RZ ;  /* 0x800000ff2c2c8221 */ /* 0x000fc40000010100 */
[----:B------:R-:W-:Y:S02]  /*12e60*/  @!P0 FADD.FTZ R6, -R6, -RZ ;  /* 0x800000ff06068221 */ /* 0x000fe40000010100 */
[----:B------:R-:W-:Y:S01]  /*12e70*/  @!P0 FADD.FTZ R30, -R30, -RZ ;  /* 0x800000ff1e1e8221 */ /* 0x000fe20000010100 */
[--C-:B------:R-:W-:Y:S01]  /*12e80*/  HADD2.F32 R38, -RZ, R18.reuse.H0_H0 ;  /* 0x20000012ff267230 */ /* 0x100fe20000004100 */
[----:B------:R-:W-:Y:S01]  /*12e90*/  FMUL.FTZ R44, R37, R44 ;  /* 0x0000002c252c7220 */ /* 0x000fe20000410000 */
[----:B------:R-:W-:Y:S01]  /*12ea0*/  HADD2.F32 R39, -RZ, R18.H1_H1 ;  /* 0x30000012ff277230 */ /* 0x000fe20000004100 */
[----:B------:R-:W-:Y:S01]  /*12eb0*/  FMUL.FTZ R6, R31, R6 ;  /* 0x000000061f067220 */ /* 0x000fe20000410000 */
[----:B------:R-:W-:Y:S01]  /*12ec0*/  HADD2.F32 R31, -RZ, R16.H1_H1 ;  /* 0x30000010ff1f7230 */ /* 0x000fe20000004100 */
[----:B------:R-:W-:Y:S01]  /*12ed0*/  FMUL.FTZ R51, R51, R30 ;  /* 0x0000001e33337220 */ /* 0x000fe20000410000 */
[--C-:B------:R-:W-:Y:S01]  /*12ee0*/  HADD2.F32 R37, -RZ, R19.reuse.H0_H0 ;  /* 0x20000013ff257230 */ /* 0x100fe20000004100 */
[----:B------:R-:W-:Y:S01]  /*12ef0*/  FFMA.FTZ R4, R4, R12, R45 ;  /* 0x0000000c04047223 */ /* 0x000fe2000001002d */
[----:B------:R-:W-:-:S02]  /*12f00*/  HADD2.F32 R18, -RZ, R19.H1_H1 ;  /* 0x30000013ff127230 */ /* 0x000fc40000004100 */
[----:B------:R-:W-:Y:S02]  /*12f10*/  HADD2.F32 R30, -RZ, R41.H0_H0 ;  /* 0x20000029ff1e7230 */ /* 0x000fe40000004100 */
[----:B------:R-:W-:Y:S02]  /*12f20*/  HADD2.F32 R16, -RZ, R17.H0_H0 ;  /* 0x20000011ff107230 */ /* 0x000fe40000004100 */
[----:B------:R-:W-:Y:S02]  /*12f30*/  HADD2.F32 R12, -RZ, R42.H0_H0 ;  /* 0x2000002aff0c7230 */ /* 0x000fe40000004100 */
[----:B------:R-:W-:Y:S02]  /*12f40*/  HADD2.F32 R19, -RZ, R43.H0_H0 ;  /* 0x2000002bff137230 */ /* 0x000fe40000004100 */
[----:B------:R-:W-:Y:S02]  /*12f50*/  HADD2.F32 R40, -RZ, R40.H1_H1 ;  /* 0x30000028ff287230 */ /* 0x000fe40000004100 */
[----:B------:R-:W-:-:S02]  /*12f60*/  HADD2.F32 R17, -RZ, R17.H1_H1 ;  /* 0x30000011ff117230 */ /* 0x000fc40000004100 */
[----:B------:R-:W-:Y:S02]  /*12f70*/  HADD2.F32 R41, -RZ, R41.H1_H1 ;  /* 0x30000029ff297230 */ /* 0x000fe40000004100 */
[----:B------:R-:W-:Y:S02]  /*12f80*/  HADD2.F32 R42, -RZ, R42.H1_H1 ;  /* 0x3000002aff2a7230 */ /* 0x000fe40000004100 */
[----:B------:R-:W-:Y:S01]  /*12f90*/  HADD2.F32 R43, -RZ, R43.H1_H1 ;  /* 0x3000002bff2b7230 */ /* 0x000fe20000004100 */
[----:B------:R-:W-:Y:S02]  /*12fa0*/  FFMA.FTZ R31, R40, R31, R51 ;  /* 0x0000001f281f7223 */ /* 0x000fe40000010033 */
[----:B------:R-:W-:Y:S02]  /*12fb0*/  FFMA.FTZ R16, R30, R16, R49 ;  /* 0x000000101e107223 */ /* 0x000fe40000010031 */
[----:B------:R-:W-:Y:S02]  /*12fc0*/  FFMA.FTZ R17, R41, R17, R36 ;  /* 0x0000001129117223 */ /* 0x000fe40000010024 */
[----:B------:R-:W-:-:S02]  /*12fd0*/  FFMA.FTZ R5, R12, R38, R5 ;  /* 0x000000260c057223 */ /* 0x000fc40000010005 */
[----:B------:R-:W-:Y:S02]  /*12fe0*/  FFMA.FTZ R42, R42, R39, R44 ;  /* 0x000000272a2a7223 */ /* 0x000fe4000001002c */
[----:B------:R-:W-:Y:S02]  /*12ff0*/  FFMA.FTZ R6, R19, R37, R6 ;  /* 0x0000002513067223 */ /* 0x000fe40000010006 */
[----:B------:R-:W-:Y:S01]  /*13000*/  FFMA.FTZ R7, R43, R18, R7 ;  /* 0x000000122b077223 */ /* 0x000fe20000010007 */
[----:B------:R-:W-:Y:S02]  /*13010*/  F2FP.PACK_AB R40, R31, R4 ;  /* 0x000000041f28723e */ /* 0x000fe400000000ff */
[----:B------:R-:W-:Y:S02]  /*13020*/  F2FP.PACK_AB R41, R17, R16 ;  /* 0x000000101129723e */ /* 0x000fe400000000ff */
[----:B------:R-:W-:Y:S02]  /*13030*/  F2FP.PACK_AB R42, R42, R5 ;  /* 0x000000052a2a723e */ /* 0x000fe400000000ff */
[----:B------:R-:W-:-:S02]  /*13040*/  F2FP.PACK_AB R43, R7, R6 ;  /* 0x00000006072b723e */ /* 0x000fc400000000ff */
.L_x_1015:
[----:B------:R-:W-:Y:S05]  /*13050*/  BSYNC B0 ;  /* 0x0000000000007941 */ /* 0x000fea0003800000 */
.L_x_1014:
[----:B-----5:R3:W-:Y:S02]  /*13060*/  STS.128 [R245+0x6000], R40 ;  /* 0x00600028f5007388 */ /* 0x0207e40000000c00 */
.L_x_1001:
[----:B------:R-:W-:Y:S05]  /*13070*/  BSYNC B2 ;  /* 0x0000000000027941 */ /* 0x000fea0003800000 */
.L_x_1000:
        /* <DEDUP_REMOVED lines=32> */
[----:B---3--:R-:W-:Y:S02]  /*13280*/  HADD2.F32 R52, -RZ, R37.H1_H1 ;  /* 0x30000025ff347230 */ /* 0x008fe40000004100 */
[----:B------:R-:W-:Y:S02]  /*13290*/  HADD2.F32 R46, -RZ, R39.H0_H0 ;  /* 0x20000027ff2e7230 */ /* 0x000fe40000004100 */
[--C-:B----4-:R-:W-:Y:S02]  /*132a0*/  HADD2.F32 R12, -RZ, R5.reuse.H0_H0 ;  /* 0x20000005ff0c7230 */ /* 0x110fe40000004100 */
[----:B------:R-:W-:Y:S02]  /*132b0*/  HADD2.F32 R31, -RZ, R5.H1_H1 ;  /* 0x30000005ff1f7230 */ /* 0x000fe40000004100 */
[--C-:B------:R-:W-:Y:S02]  /*132c0*/  HADD2.F32 R5, -RZ, R7.reuse.H0_H0 ;  /* 0x20000007ff057230 */ /* 0x100fe40000004100 */
[----:B------:R-:W-:Y:S01]  /*132d0*/  HADD2.F32 R7, -RZ, R7.H1_H1 ;  /* 0x30000007ff077230 */ /* 0x000fe20000004100 */
[----:B------:R-:W-:Y:S01]  /*132e0*/  @!P0 FADD.FTZ R31, -R31, -RZ ;  /* 0x800000ff1f1f8221 */ /* 0x000fe20000010100 */
[--C-:B------:R-:W-:Y:S01]  /*132f0*/  HADD2.F32 R44, -RZ, R4.reuse.H0_H0 ;  /* 0x20000004ff2c7230 */ /* 0x100fe20000004100 */
[----:B------:R-:W-:Y:S01]  /*13300*/  @!P0 FADD.FTZ R5, -R5, -RZ ;  /* 0x800000ff05058221 */ /* 0x000fe20000010100 */
[----:B------:R-:W-:Y:S01]  /*13310*/  HADD2.F32 R45, -RZ, R4.H1_H1 ;  /* 0x30000004ff2d7230 */ /* 0x000fe20000004100 */
[----:B------:R-:W-:Y:S01]  /*13320*/  @!P0 FADD.FTZ R7, -R7, -RZ ;  /* 0x800000ff07078221 */ /* 0x000fe20000010100 */
[----:B------:R-:W-:-:S02]  /*13330*/  HADD2.F32 R4, -RZ, R6.H0_H0 ;  /* 0x20000006ff047230 */ /* 0x000fc40000004100 */
[----:B------:R-:W-:Y:S02]  /*13340*/  HADD2.F32 R54, -RZ, R39.H1_H1 ;  /* 0x30000027ff367230 */ /* 0x000fe40000004100 */
[----:B------:R-:W-:Y:S01]  /*13350*/  HADD2.F32 R6, -RZ, R6.H1_H1 ;  /* 0x30000006ff067230 */ /* 0x000fe20000004100 */
[----:B------:R-:W-:Y:S01]  /*13360*/  FMUL.FTZ R52, R52, R31 ;  /* 0x0000001f34347220 */ /* 0x000fe20000410000 */
[----:B------:R-:W-:Y:S01]  /*13370*/  HADD2.F32 R31, -RZ, R36.H0_H0 ;  /* 0x20000024ff1f7230 */ /* 0x000fe20000004100 */
[----:B------:R-:W-:Y:S01]  /*13380*/  FMUL.FTZ R46, R46, R5 ;  /* 0x000000052e2e7220 */ /* 0x000fe20000410000 */
[--C-:B------:R-:W-:Y:S01]  /*13390*/  HADD2.F32 R5, -RZ, R38.reuse.H1_H1 ;  /* 0x30000026ff057230 */ /* 0x100fe20000004100 */
[----:B------:R-:W-:Y:S01]  /*133a0*/  FMUL.FTZ R54, R54, R7 ;  /* 0x0000000736367220 */ /* 0x000fe20000410000 */
[----:B------:R-:W-:Y:S01]  /*133b0*/  HADD2.F32 R49, -RZ, R37.H0_H0 ;  /* 0x20000025ff317230 */ /* 0x000fe20000004100 */
[----:B------:R-:W-:Y:S01]  /*133c0*/  @!P0 FADD.FTZ R44, -R44, -RZ ;  /* 0x800000ff2c2c8221 */ /* 0x000fe20000010100 */
[----:B------:R-:W-:Y:S01]  /*133d0*/  HADD2.F32 R7, -RZ, R38.H0_H0 ;  /* 0x20000026ff077230 */ /* 0x000fe20000004100 */
[----:B------:R-:W-:-:S02]  /*133e0*/  @!P0 FADD.FTZ R6, -R6, -RZ ;  /* 0x800000ff06068221 */ /* 0x000fc40000010100 */
[----:B------:R-:W-:Y:S02]  /*133f0*/  @!P0 FADD.FTZ R12, -R12, -RZ ;  /* 0x800000ff0c0c8221 */ /* 0x000fe40000010100 */
[----:B------:R-:W-:Y:S02]  /*13400*/  @!P0 FADD.FTZ R4, -R4, -RZ ;  /* 0x800000ff04048221 */ /* 0x000fe40000010100 */
[----:B------:R-:W-:Y:S01]  /*13410*/  FMUL.FTZ R44, R31, R44 ;  /* 0x0000002c1f2c7220 */ /* 0x000fe20000410000 */
[--C-:B--2---:R-:W-:Y:S01]  /*13420*/  HADD2.F32 R31, -RZ, R17.reuse.H1_H1 ;  /* 0x30000011ff1f7230 */ /* 0x104fe20000004100 */
[----:B------:R-:W-:Y:S01]  /*13430*/  FMUL.FTZ R6, R5, R6 ;  /* 0x0000000605067220 */ /* 0x000fe20000410000 */
[----:B------:R-:W-:Y:S01]  /*13440*/  HADD2.F32 R5, -RZ, R17.H0_H0 ;  /* 0x20000011ff057230 */ /* 0x000fe20000004100 */
[----:B------:R-:W-:Y:S01]  /*13450*/  FMUL.FTZ R49, R49, R12 ;  /* 0x0000000c31317220 */ /* 0x000fe20000410000 */
[----:B-----5:R-:W-:Y:S01]  /*13460*/  HADD2.F32 R12, -RZ, R41.H0_H0 ;  /* 0x20000029ff0c7230 */ /* 0x020fe20000004100 */
[----:B------:R-:W-:Y:S01]  /*13470*/  FMUL.FTZ R4, R7, R4 ;  /* 0x0000000407047220 */ /* 0x000fe20000410000 */
[----:B------:R-:W-:-:S02]  /*13480*/  HADD2.F32 R7, -RZ, R43.H0_H0 ;  /* 0x2000002bff077230 */ /* 0x000fc40000004100 */
[----:B------:R-:W-:Y:S01]  /*13490*/  HADD2.F32 R17, -RZ, R19.H0_H0 ;  /* 0x20000013ff117230 */ /* 0x000fe20000004100 */
[----:B------:R-:W-:Y:S01]  /*134a0*/  @!P0 FADD.FTZ R45, -R45, -RZ ;  /* 0x800000ff2d2d8221 */ /* 0x000fe20000010100 */
[----:B------:R-:W-:Y:S01]  /*134b0*/  HADD2.F32 R36, -RZ, R36.H1_H1 ;  /* 0x30000024ff247230 */ /* 0x000fe20000004100 */
[----:B------:R-:W-:Y:S01]  /*134c0*/  FFMA.FTZ R5, R12, R5, R49 ;  /* 0x000000050c057223 */ /* 0x000fe20000010031 */
[----:B------:R-:W-:Y:S01]  /*134d0*/  HADD2.F32 R37, -RZ, R16.H0_H0 ;  /* 0x20000010ff257230 */ /* 0x000fe20000004100 */
[----:B------:R-:W-:Y:S01]  /*134e0*/  FFMA.FTZ R7, R7, R17, R46 ;  /* 0x0000001107077223 */ /* 0x000fe2000001002e */
[----:B------:R-:W-:Y:S02]  /*134f0*/  HADD2.F32 R12, -RZ, R40.H0_H0 ;  /* 0x20000028ff0c7230 */ /* 0x000fe40000004100 */
[----:B------:R-:W-:Y:S01]  /*13500*/  HADD2.F32 R17, -RZ, R42.H0_H0 ;  /* 0x2000002aff117230 */ /* 0x000fe20000004100 */
[----:B------:R-:W-:Y:S01]  /*13510*/  FMUL.FTZ R45, R36, R45 ;  /* 0x0000002d242d7220 */ /* 0x000fe20000410000 */
[----:B------:R-:W-:-:S02]  /*13520*/  HADD2.F32 R41, -RZ, R41.H1_H1 ;  /* 0x30000029ff297230 */ /* 0x000fc40000004100 */
[----:B------:R-:W-:Y:S02]  /*13530*/  HADD2.F32 R19, -RZ, R19.H1_H1 ;  /* 0x30000013ff137230 */ /* 0x000fe40000004100 */
[----:B------:R-:W-:Y:S02]  /*13540*/  HADD2.F32 R16, -RZ, R16.H1_H1 ;  /* 0x30000010ff107230 */ /* 0x000fe40000004100 */
[--C-:B------:R-:W-:Y:S02]  /*13550*/  HADD2.F32 R39, -RZ, R18.reuse.H0_H0 ;  /* 0x20000012ff277230 */ /* 0x100fe40000004100 */
[----:B------:R-:W-:Y:S02]  /*13560*/  HADD2.F32 R51, -RZ, R18.H1_H1 ;  /* 0x30000012ff337230 */ /* 0x000fe40000004100 */
[----:B------:R-:W-:Y:S02]  /*13570*/  HADD2.F32 R43, -RZ, R43.H1_H1 ;  /* 0x3000002bff2b7230 */ /* 0x000fe40000004100 */
[----:B------:R-:W-:-:S02]  /*13580*/  HADD2.F32 R40, -RZ, R40.H1_H1 ;  /* 0x30000028ff287230 */ /* 0x000fc40000004100 */
[----:B------:R-:W-:Y:S01]  /*13590*/  HADD2.F32 R42, -RZ, R42.H1_H1 ;  /* 0x3000002aff2a7230 */ /* 0x000fe20000004100 */
[----:B------:R-:W-:Y:S02]  /*135a0*/  FFMA.FTZ R52, R41, R31, R52 ;  /* 0x0000001f29347223 */ /* 0x000fe40000010034 */
[----:B------:R-:W-:Y:S02]  /*135b0*/  FFMA.FTZ R54, R43, R19, R54 ;  /* 0x000000132b367223 */ /* 0x000fe40000010036 */
[----:B------:R-:W-:Y:S02]  /*135c0*/  FFMA.FTZ R12, R12, R37, R44 ;  /* 0x000000250c0c7223 */ /* 0x000fe4000001002c */
[----:B------:R-:W-:Y:S02]  /*135d0*/  FFMA.FTZ R45, R40, R16, R45 ;  /* 0x00000010282d7223 */ /* 0x000fe4000001002d */
[----:B------:R-:W-:Y:S02]  /*135e0*/  FFMA.FTZ R4, R17, R39, R4 ;  /* 0x0000002711047223 */ /* 0x000fe40000010004 */
[----:B------:R-:W-:Y:S01]  /*135f0*/  FFMA.FTZ R51, R42, R51, R6 ;  /* 0x000000332a337223 */ /* 0x000fe20000010006 */
[----:B------:R-:W-:-:S02]  /*13600*/  F2FP.PACK_AB R41, R52, R5 ;  /* 0x000000053429723e */ /* 0x000fc400000000ff */
[----:B------:R-:W-:Y:S02]  /*13610*/  F2FP.PACK_AB R40, R45, R12 ;  /* 0x0000000c2d28723e */ /* 0x000fe400000000ff */
[----:B------:R-:W-:Y:S02]  /*13620*/  F2FP.PACK_AB R43, R54, R7 ;  /* 0x00000007362b723e */ /* 0x000fe400000000ff */
[----:B------:R-:W-:Y:S02]  /*13630*/  F2FP.PACK_AB R42, R51, R4 ;  /* 0x00000004332a723e */ /* 0x000fe400000000ff */
.L_x_1021:
[----:B------:R-:W-:Y:S05]  /*13640*/  BSYNC B0 ;  /* 0x0000000000007941 */ /* 0x000fea0003800000 */
.L_x_1020:
[----:B-----5:R3:W-:Y:S02]  /*13650*/  STS.128 [R245+0x800], R40 ;  /* 0x00080028f5007388 */ /* 0x0207e40000000c00 */
.L_x_1019:
[----:B------:R-:W-:Y:S05]  /*13660*/  BSYNC B1 ;  /* 0x0000000000017941 */ /* 0x000fea0003800000 */
.L_x_1018:
        /* <DEDUP_REMOVED lines=27> */
[----:B----4-:R-:W-:Y:S02]  /*13820*/  HADD2.F32 R52, -RZ, R37.H1_H1 ;  /* 0x30000025ff347230 */ /* 0x010fe40000004100 */
[----:B------:R-:W-:Y:S02]  /*13830*/  HADD2.F32 R46, -RZ, R39.H0_H0 ;  /* 0x20000027ff2e7230 */ /* 0x000fe40000004100 */
[--C-:B--2---:R-:W-:Y:S02]  /*13840*/  HADD2.F32 R12, -RZ, R5.reuse.H0_H0 ;  /* 0x20000005ff0c7230 */ /* 0x104fe40000004100 */
        /* <DEDUP_REMOVED lines=23> */
[--C-:B---3--:R-:W-:Y:S01]  /*139c0*/  HADD2.F32 R31, -RZ, R17.reuse.H1_H1 ;  /* 0x30000011ff1f7230 */ /* 0x108fe20000004100 */
        /* <DEDUP_REMOVED lines=33> */
.L_x_1025:
[----:B------:R-:W-:Y:S05]  /*13be0*/  BSYNC B0 ;  /* 0x0000000000007941 */ /* 0x000fea0003800000 */
.L_x_1024:
[----:B-----5:R1:W-:Y:S02]  /*13bf0*/  STS.128 [R245+0x2800], R40 ;  /* 0x00280028f5007388 */ /* 0x0203e40000000c00 */
.L_x_1023:
[----:B------:R-:W-:Y:S05]  /*13c00*/  BSYNC B1 ;  /* 0x0000000000017941 */ /* 0x000fea0003800000 */
.L_x_1022:
        /* <DEDUP_REMOVED lines=87> */
.L_x_1029:
[----:B------:R-:W-:Y:S05]  /*14180*/  BSYNC B0 ;  /* 0x0000000000007941 */ /* 0x000fea0003800000 */
.L_x_1028:
[----:B-----5:R3:W-:Y:S02]  /*14190*/  STS.128 [R245+0x4800], R40 ;  /* 0x00480028f5007388 */ /* 0x0207e40000000c00 */
.L_x_1027:
[----:B------:R-:W-:Y:S05]  /*141a0*/  BSYNC B1 ;  /* 0x0000000000017941 */ /* 0x000fea0003800000 */
.L_x_1026:
        /* <DEDUP_REMOVED lines=30> */
[--C-:B------:R-:W-:Y:S02]  /*14390*/  HADD2.F32 R4, -RZ, R5.reuse.H0_H0 ;  /* 0x20000005ff047230 */ /* 0x100fe40000004100 */
[----:B-1----:R-:W-:Y:S01]  /*143a0*/  HADD2.F32 R34, -RZ, R5.H1_H1 ;  /* 0x30000005ff227230 */ /* 0x002fe20000004100 */
        /* <DEDUP_REMOVED lines=9> */
[--C-:B------:R-:W-:Y:S01]  /*14440*/  HADD2.F32 R12, -RZ, R38.reuse.H0_H0 ;  /* 0x20000026ff0c7230 */ /* 0x100fe20000004100 */
[----:B------:R-:W-:Y:S01]  /*14450*/  @!P0 FADD.FTZ R31, -R31, -RZ ;  /* 0x800000ff1f1f8221 */ /* 0x000fe20000010100 */
[--C-:B------:R-:W-:Y:S01]  /*14460*/  HADD2.F32 R4, -RZ, R39.reuse.H1_H1 ;  /* 0x30000027ff047230 */ /* 0x100fe20000004100 */
[----:B------:R-:W-:Y:S02]  /*14470*/  @!P0 FADD.FTZ R5, -R5, -RZ ;  /* 0x800000ff05058221 */ /* 0x000fe40000010100 */
[----:B------:R-:W-:Y:S01]  /*14480*/  @!P0 FADD.FTZ R7, -R7, -RZ ;  /* 0x800000ff07078221 */ /* 0x000fe20000010100 */
[----:B------:R-:W-:Y:S01]  /*14490*/  HADD2.F32 R38, -RZ, R38.H1_H1 ;  /* 0x30000026ff267230 */ /* 0x000fe20000004100 */
[----:B------:R-:W-:Y:S01]  /*144a0*/  FMUL.FTZ R36, R36, R31 ;  /* 0x0000001f24247220 */ /* 0x000fe20000410000 */
[----:B------:R-:W-:Y:S01]  /*144b0*/  HADD2.F32 R31, -RZ, R39.H0_H0 ;  /* 0x20000027ff1f7230 */ /* 0x000fe20000004100 */
[----:B------:R-:W-:Y:S01]  /*144c0*/  @!P0 FADD.FTZ R35, -R35, -RZ ;  /* 0x800000ff23238221 */ /* 0x000fe20000010100 */
[----:B------:R-:W-:Y:S01]  /*144d0*/  HADD2.F32 R37, -RZ, R37.H1_H1 ;  /* 0x30000025ff257230 */ /* 0x000fe20000004100 */
[----:B------:R-:W-:Y:S01]  /*144e0*/  FMUL.FTZ R5, R12, R5 ;  /* 0x000000050c057220 */ /* 0x000fe20000410000 */
[----:B--2---:R-:W-:Y:S01]  /*144f0*/  HADD2.F32 R12, -RZ, R16.H0_H0 ;  /* 0x20000010ff0c7230 */ /* 0x004fe20000004100 */
[----:B------:R-:W-:Y:S01]  /*14500*/  FMUL.FTZ R7, R4, R7 ;  /* 0x0000000704077220 */ /* 0x000fe20000410000 */
[----:B-----5:R-:W-:Y:S01]  /*14510*/  HADD2.F32 R4, -RZ, R40.H0_H0 ;  /* 0x20000028ff047230 */ /* 0x020fe20000004100 */
[----:B------:R-:W-:-:S02]  /*14520*/  @!P0 FADD.FTZ R6, -R6, -RZ ;  /* 0x800000ff06068221 */ /* 0x000fc40000010100 */
[----:B------:R-:W-:Y:S02]  /*14530*/  @!P0 FADD.FTZ R34, -R34, -RZ ;  /* 0x800000ff22228221 */ /* 0x000fe40000010100 */
[----:B------:R-:W-:Y:S01]  /*14540*/  FMUL.FTZ R35, R38, R35 ;  /* 0x0000002326237220 */ /* 0x000fe20000410000 */
[----:B------:R-:W-:Y:S01]  /*14550*/  HADD2.F32 R38, -RZ, R16.H1_H1 ;  /* 0x30000010ff267230 */ /* 0x000fe20000004100 */
[----:B------:R-:W-:Y:S01]  /*14560*/  FMUL.FTZ R6, R31, R6 ;  /* 0x000000061f067220 */ /* 0x000fe20000410000 */
[--C-:B------:R-:W-:Y:S01]  /*14570*/  HADD2.F32 R16, -RZ, R17.reuse.H0_H0 ;  /* 0x20000011ff107230 */ /* 0x100fe20000004100 */
[----:B------:R-:W-:Y:S01]  /*14580*/  FMUL.FTZ R37, R37, R34 ;  /* 0x0000002225257220 */ /* 0x000fe20000410000 */
[----:B------:R-:W-:Y:S01]  /*14590*/  HADD2.F32 R44, -RZ, R17.H1_H1 ;  /* 0x30000011ff2c7230 */ /* 0x000fe20000004100 */
[----:B------:R-:W-:Y:S01]  /*145a0*/  FFMA.FTZ R4, R4, R12, R45 ;  /* 0x0000000c04047223 */ /* 0x000fe2000001002d */
[----:B------:R-:W-:Y:S02]  /*145b0*/  HADD2.F32 R31, -RZ, R40.H1_H1 ;  /* 0x30000028ff1f7230 */ /* 0x000fe40000004100 */
[----:B------:R-:W-:-:S02]  /*145c0*/  HADD2.F32 R17, -RZ, R19.H0_H0 ;  /* 0x20000013ff117230 */ /* 0x000fc40000004100 */
[----:B------:R-:W-:Y:S02]  /*145d0*/  HADD2.F32 R46, -RZ, R19.H1_H1 ;  /* 0x30000013ff2e7230 */ /* 0x000fe40000004100 */
[----:B------:R-:W-:Y:S02]  /*145e0*/  HADD2.F32 R34, -RZ, R41.H0_H0 ;  /* 0x20000029ff227230 */ /* 0x000fe40000004100 */
[----:B------:R-:W-:Y:S02]  /*145f0*/  HADD2.F32 R40, -RZ, R18.H0_H0 ;  /* 0x20000012ff287230 */ /* 0x000fe40000004100 */
[----:B------:R-:W-:Y:S02]  /*14600*/  HADD2.F32 R12, -RZ, R42.H0_H0 ;  /* 0x2000002aff0c7230 */ /* 0x000fe40000004100 */
[----:B------:R-:W-:Y:S02]  /*14610*/  HADD2.F32 R19, -RZ, R43.H0_H0 ;  /* 0x2000002bff137230 */ /* 0x000fe40000004100 */
        /* <DEDUP_REMOVED lines=15> */
.L_x_1031:
[----:B------:R-:W-:Y:S05]  /*14710*/  BSYNC B0 ;  /* 0x0000000000007941 */ /* 0x000fea0003800000 */
.L_x_1030:
[----:B-----5:R3:W-:Y:S02]  /*14720*/  STS.128 [R245+0x6800], R40 ;  /* 0x00680028f5007388 */ /* 0x0207e40000000c00 */
.L_x_1017:
[----:B------:R-:W-:Y:S05]  /*14730*/  BSYNC B2 ;  /* 0x0000000000027941 */ /* 0x000fea0003800000 */
.L_x_1016:
        /* <DEDUP_REMOVED lines=45> */
[----:B------:R-:W-:Y:S01]  /*14a10*/  HADD2.F32 R52, -RZ, R37.H1_H1 ;  /* 0x30000025ff347230 */ /* 0x000fe20000004100 */
[----:B------:R-:W-:Y:S01]  /*14a20*/  FMUL.FTZ R46, R46, R5 ;  /* 0x000000052e2e7220 */ /* 0x000fe20000410000 */
[----:B------:R-:W-:Y:S01]  /*14a30*/  HADD2.F32 R54, -RZ, R39.H1_H1 ;  /* 0x30000027ff367230 */ /* 0x000fe20000004100 */
[----:B------:R-:W-:Y:S01]  /*14a40*/  @!P0 FADD.FTZ R31, -R31, -RZ ;  /* 0x800000ff1f1f8221 */ /* 0x000fe20000010100 */
[----:B------:R-:W-:Y:S01]  /*14a50*/  HADD2.F32 R12, -RZ, R36.H0_H0 ;  /* 0x20000024ff0c7230 */ /* 0x000fe20000004100 */
[----:B------:R-:W-:Y:S01]  /*14a60*/  @!P0 FADD.FTZ R7, -R7, -RZ ;  /* 0x800000ff07078221 */ /* 0x000fe20000010100 */
[----:B------:R-:W-:Y:S01]  /*14a70*/  HADD2.F32 R5, -RZ, R38.H1_H1 ;  /* 0x30000026ff057230 */ /* 0x000fe20000004100 */
[----:B------:R-:W-:-:S02]  /*14a80*/  @!P0 FADD.FTZ R35, -R35, -RZ ;  /* 0x800000ff23238221 */ /* 0x000fc40000010100 */
[----:B------:R-:W-:Y:S02]  /*14a90*/  @!P0 FADD.FTZ R6, -R6, -RZ ;  /* 0x800000ff06068221 */ /* 0x000fe40000010100 */
[----:B------:R-:W-:Y:S01]  /*14aa0*/  FMUL.FTZ R52, R52, R31 ;  /* 0x0000001f34347220 */ /* 0x000fe20000410000 */
[----:B------:R-:W-:Y:S01]  /*14ab0*/  HADD2.F32 R31, -RZ, R36.H1_H1 ;  /* 0x30000024ff1f7230 */ /* 0x000fe20000004100 */
[----:B------:R-:W-:Y:S01]  /*14ac0*/  FMUL.FTZ R54, R54, R7 ;  /* 0x0000000736367220 */ /* 0x000fe20000410000 */
[----:B------:R-:W-:Y:S01]  /*14ad0*/  HADD2.F32 R7, -RZ, R38.H0_H0 ;  /* 0x20000026ff077230 */ /* 0x000fe20000004100 */
[----:B------:R-:W-:Y:S01]  /*14ae0*/  FMUL.FTZ R35, R12, R35 ;  /* 0x000000230c237220 */ /* 0x000fe20000410000 */
[----:B-----5:R-:W-:Y:S01]  /*14af0*/  HADD2.F32 R12, -RZ, R41.H0_H0 ;  /* 0x20000029ff0c7230 */ /* 0x020fe20000004100 */
[----:B------:R-:W-:Y:S01]  /*14b00*/  FMUL.FTZ R6, R5, R6 ;  /* 0x0000000605067220 */ /* 0x000fe20000410000 */
[----:B--2---:R-:W-:Y:S01]  /*14b10*/  HADD2.F32 R5, -RZ, R17.H0_H0 ;  /* 0x20000011ff057230 */ /* 0x004fe20000004100 */
[----:B------:R-:W-:-:S02]  /*14b20*/  @!P0 FADD.FTZ R44, -R44, -RZ ;  /* 0x800000ff2c2c8221 */ /* 0x000fc40000010100 */
[----:B------:R-:W-:Y:S01]  /*14b30*/  @!P0 FADD.FTZ R4, -R4, -RZ ;  /* 0x800000ff04048221 */ /* 0x000fe20000010100 */
[--C-:B------:R-:W-:Y:S01]  /*14b40*/  HADD2.F32 R36, -RZ, R16.reuse.H0_H0 ;  /* 0x20000010ff247230 */ /* 0x100fe20000004100 */
[----:B------:R-:W-:Y:S01]  /*14b50*/  FMUL.FTZ R44, R31, R44 ;  /* 0x0000002c1f2c7220 */ /* 0x000fe20000410000 */
[----:B------:R-:W-:Y:S01]  /*14b60*/  HADD2.F32 R31, -RZ, R17.H1_H1 ;  /* 0x30000011ff1f7230 */ /* 0x000fe20000004100 */
[----:B------:R-:W-:Y:S01]  /*14b70*/  FMUL.FTZ R4, R7, R4 ;  /* 0x0000000407047220 */ /* 0x000fe20000410000 */
[----:B------:R-:W-:Y:S01]  /*14b80*/  HADD2.F32 R39, -RZ, R16.H1_H1 ;  /* 0x30000010ff277230 */ /* 0x000fe20000004100 */
[----:B------:R-:W-:Y:S01]  /*14b90*/  FFMA.FTZ R5, R12, R5, R45 ;  /* 0x000000050c057223 */ /* 0x000fe2000001002d */
[----:B------:R-:W-:Y:S02]  /*14ba0*/  HADD2.F32 R7, -RZ, R43.H0_H0 ;  /* 0x2000002bff077230 */ /* 0x000fe40000004100 */
[----:B------:R-:W-:Y:S02]  /*14bb0*/  HADD2.F32 R17, -RZ, R19.H0_H0 ;  /* 0x20000013ff117230 */ /* 0x000fe40000004100 */
[----:B------:R-:W-:-:S02]  /*14bc0*/  HADD2.F32 R12, -RZ, R40.H0_H0 ;  /* 0x20000028ff0c7230 */ /* 0x000fc40000004100 */
[----:B------:R-:W-:Y:S02]  /*14bd0*/  HADD2.F32 R16, -RZ, R42.H0_H0 ;  /* 0x2000002aff107230 */ /* 0x000fe40000004100 */
[----:B------:R-:W-:Y:S02]  /*14be0*/  HADD2.F32 R41, -RZ, R41.H1_H1 ;  /* 0x30000029ff297230 */ /* 0x000fe40000004100 */
[----:B------:R-:W-:Y:S02]  /*14bf0*/  HADD2.F32 R19, -RZ, R19.H1_H1 ;  /* 0x30000013ff137230 */ /* 0x000fe40000004100 */
[--C-:B------:R-:W-:Y:S02]  /*14c00*/  HADD2.F32 R37, -RZ, R18.reuse.H0_H0 ;  /* 0x20000012ff257230 */ /* 0x100fe40000004100 */
[----:B------:R-:W-:Y:S02]  /*14c10*/  HADD2.F32 R49, -RZ, R18.H1_H1 ;  /* 0x30000012ff317230 */ /* 0x000fe40000004100 */
[----:B------:R-:W-:-:S02]  /*14c20*/  HADD2.F32 R43, -RZ, R43.H1_H1 ;  /* 0x3000002bff2b7230 */ /* 0x000fc40000004100 */
[----:B------:R-:W-:Y:S02]  /*14c30*/  HADD2.F32 R40, -RZ, R40.H1_H1 ;  /* 0x30000028ff287230 */ /* 0x000fe40000004100 */
[----:B------:R-:W-:Y:S01]  /*14c40*/  HADD2.F32 R42, -RZ, R42.H1_H1 ;  /* 0x3000002aff2a7230 */ /* 0x000fe20000004100 */
[----:B------:R-:W-:Y:S02]  /*14c50*/  FFMA.FTZ R52, R41, R31, R52 ;  /* 0x0000001f29347223 */ /* 0x000fe40000010034 */
[----:B------:R-:W-:Y:S02]  /*14c60*/  FFMA.FTZ R7, R7, R17, R46 ;  /* 0x0000001107077223 */ /* 0x000fe4000001002e */
[----:B------:R-:W-:Y:S02]  /*14c70*/  FFMA.FTZ R54, R43, R19, R54 ;  /* 0x000000132b367223 */ /* 0x000fe40000010036 */
[----:B------:R-:W-:Y:S02]  /*14c80*/  FFMA.FTZ R12, R12, R36, R35 ;  /* 0x000000240c0c7223 */ /* 0x000fe40000010023 */
[----:B------:R-:W-:-:S02]  /*14c90*/  FFMA.FTZ R39, R40, R39, R44 ;  /* 0x0000002728277223 */ /* 0x000fc4000001002c */
[----:B------:R-:W-:Y:S02]  /*14ca0*/  FFMA.FTZ R4, R16, R37, R4 ;  /* 0x0000002510047223 */ /* 0x000fe40000010004 */
[----:B------:R-:W-:Y:S01]  /*14cb0*/  FFMA.FTZ R49, R42, R49, R6 ;  /* 0x000000312a317223 */ /* 0x000fe20000010006 */
[----:B------:R-:W-:Y:S02]  /*14cc0*/  F2FP.PACK_AB R41, R52, R5 ;  /* 0x000000053429723e */ /* 0x000fe400000000ff */
[----:B------:R-:W-:Y:S02]  /*14cd0*/  F2FP.PACK_AB R40, R39, R12 ;  /* 0x0000000c2728723e */ /* 0x000fe400000000ff */
[----:B------:R-:W-:Y:S02]  /*14ce0*/  F2FP.PACK_AB R43, R54, R7 ;  /* 0x00000007362b723e */ /* 0x000fe400000000ff */
[----:B------:R-:W-:Y:S02]  /*14cf0*/  F2FP.PACK_AB R42, R49, R4 ;  /* 0x00000004312a723e */ /* 0x000fe400000000ff */
.L_x_1037:
[----:B------:R-:W-:Y:S05]  /*14d00*/  BSYNC B0 ;  /* 0x0000000000007941 */ /* 0x000fea0003800000 */
.L_x_1036:
[----:B-----5:R3:W-:Y:S02]  /*14d10*/  STS.128 [R245+0x1000], R40 ;  /* 0x00100028f5007388 */ /* 0x0207e40000000c00 */
.L_x_1035:
[----:B------:R-:W-:Y:S05]  /*14d20*/  BSYNC B1 ;  /* 0x0000000000017941 */ /* 0x000fea0003800000 */
.L_x_1034:
        /* <DEDUP_REMOVED lines=56> */
[----:B---3--:R-:W-:Y:S01]  /*150b0*/  HADD2.F32 R5, -RZ, R17.H0_H0 ;  /* 0x20000011ff057230 */ /* 0x008fe20000004100 */
        /* <DEDUP_REMOVED lines=30> */
.L_x_1041:
[----:B------:R-:W-:Y:S05]  /*152a0*/  BSYNC B0 ;  /* 0x0000000000007941 */ /* 0x000fea0003800000 */
.L_x_1040:
[----:B-----5:R1:W-:Y:S02]  /*152b0*/  STS.128 [R245+0x3000], R40 ;  /* 0x00300028f5007388 */ /* 0x0203e40000000c00 */
.L_x_1039:
[----:B------:R-:W-:Y:S05]  /*152c0*/  BSYNC B1 ;  /* 0x0000000000017941 */ /* 0x000fea0003800000 */
.L_x_1038:
        /* <DEDUP_REMOVED lines=87> */
.L_x_1045:
[----:B------:R-:W-:Y:S05]  /*15840*/  BSYNC B0 ;  /* 0x0000000000007941 */ /* 0x000fea0003800000 */
.L_x_1044:
[----:B-----5:R3:W-:Y:S02]  /*15850*/  STS.128 [R245+0x5000], R40 ;  /* 0x00500028f5007388 */ /* 0x0207e40000000c00 */
.L_x_1043:
[----:B------:R-:W-:Y:S05]  /*15860*/  BSYNC B1 ;  /* 0x0000000000017941 */ /* 0x000fea0003800000 */
.L_x_1042:
[----:B------:R-:W-:-:S13]  /*15870*/  ISETP.GE.AND P0, PT, R9, R3, PT ;  /* 0x000000030900720c */ /* 0x000fda0003f06270 */
[----:B------:R1:W-:Y:S01]  /*15880*/  @P0 STS.128 [R245+0x7000], RZ ;  /* 0x007000fff5000388 */ /* 0x0003e20000000c00 */
[----:B------:R-:W-:Y:S05]  /*15890*/  @P0 BRA `(.L_x_1033) ;  /* 0x0000055000000947 */ /* 0x000fea0003800000 */
[----:B----4-:R4:W5:Y:S01]  /*158a0*/  LD.E.128 R36, [R32.64+0x180] ;  /* 0x0001800620247980 */ /* 0x010962000c101d00 */
        /* <DEDUP_REMOVED lines=9> */
[----:B-1-3--:R-:W-:Y:S01]  /*15940*/  IMAD.WIDE R40, R17, 0x2, R32 ;  /* 0x0000000211287825 */ /* 0x00afe200078e0220 */
[----:B------:R-:W-:Y:S02]  /*15950*/  LEA.HI.X.SX32 R5, R5, R22, 0x1, P1 ;  /* 0x0000001605057211 */ /* 0x000fe400008f0eff */
[C---:B------:R-:W-:Y:S02]  /*15960*/  LEA R4, P1, R7.reuse, R26, 0x1 ;  /* 0x0000001a07047211 */ /* 0x040fe400078208ff */
[----:B------:R-:W-:Y:S01]  /*15970*/  MOV R17, RZ ;  /* 0x000000ff00117202 */ /* 0x000fe20000000f00 */
[----:B------:R-:W3:Y:S01]  /*15980*/  LD.E.128 R40, [R40.64+0x180] ;  /* 0x0001800628287980 */ /* 0x000ee2000c101d00 */
[----:B------:R-:W-:Y:S02]  /*15990*/  LEA.HI.X R5, R7, R27, R5, 0x1, P1 ;  /* 0x0000001b07057211 */ /* 0x000fe400008f0c05 */
[----:B------:R-:W-:-:S04]  /*159a0*/  @P0 IADD3 R17, -R2, RZ, RZ ;  /* 0x000000ff02110210 */ /* 0x000fc80007ffe1ff */
[----:B--2---:R-:W2:Y:S01]  /*159b0*/  LD.E.128 R4, [R4.64+0x180] ;  /* 0x0001800604047980 */ /* 0x004ea2000c101d00 */
[----:B------:R-:W-:-:S04]  /*159c0*/  IADD3 R19, P1, R17, R8, RZ ;  /* 0x0000000811137210 */ /* 0x000fc80007f3e0ff */
[----:B------:R-:W-:Y:S02]  /*159d0*/  LEA.HI.X.SX32 R17, R17, R22, 0x1, P1 ;  /* 0x0000001611117211 */ /* 0x000fe400008f0eff */
[----:B------:R-:W-:-:S04]  /*159e0*/  LEA R16, P1, R19, R24, 0x1 ;  /* 0x0000001813107211 */ /* 0x000fc800078208ff */
[----:B------:R-:W-:-:S06]  /*159f0*/  LEA.HI.X R17, R19, R25, R17, 0x1, P1 ;  /* 0x0000001913117211 */ /* 0x000fcc00008f0c11 */
[----:B----4-:R-:W4:Y:S01]  /*15a00*/  LD.E.128 R16, [R16.64+0x180] ;  /* 0x0001800610107980 */ /* 0x010f22000c101d00 */
[----:B---3--:R-:W-:Y:S02]  /*15a10*/  HADD2.F32 R35, -RZ, R40.H0_H0 ;  /* 0x20000028ff237230 */ /* 0x008fe40000004100 */
        /* <DEDUP_REMOVED lines=8> */
[----:B------:R-:W-:-:S02]  /*15aa0*/  HADD2.F32 R33, -RZ, R6.H1_H1 ;  /* 0x30000006ff217230 */ /* 0x000fc40000004100 */
[--C-:B------:R-:W-:Y:S01]  /*15ab0*/  HADD2.F32 R6, -RZ, R7.reuse.H0_H0 ;  /* 0x20000007ff067230 */ /* 0x100fe20000004100 */
[----:B------:R-:W-:Y:S01]  /*15ac0*/  @!P0 FADD.FTZ R31, -R31, -RZ ;  /* 0x800000ff1f1f8221 */ /* 0x000fe20000010100 */
        /* <DEDUP_REMOVED lines=8> */
[----:B------:R-:W-:-:S02]  /*15b50*/  @!P0 FADD.FTZ R5, -R5, -RZ ;  /* 0x800000ff05058221 */ /* 0x000fc40000010100 */
[----:B------:R-:W-:Y:S02]  /*15b60*/  @!P0 FADD.FTZ R7, -R7, -RZ ;  /* 0x800000ff07078221 */ /* 0x000fe40000010100 */
[----:B------:R-:W-:Y:S01]  /*15b70*/  @!P0 FADD.FTZ R6, -R6, -RZ ;  /* 0x800000ff06068221 */ /* 0x000fe20000010100 */
[----:B------:R-:W-:Y:S01]  /*15b80*/  HADD2.F32 R41, -RZ, R41.H1_H1 ;  /* 0x30000029ff297230 */ /* 0x000fe20000004100 */
[----:B------:R-:W-:Y:S01]  /*15b90*/  FMUL.FTZ R5, R12, R5 ;  /* 0x000000050c057220 */ /* 0x000fe20000410000 */
[----:B------:R-:W-:Y:S01]  /*15ba0*/  HADD2.F32 R42, -RZ, R42.H1_H1 ;  /* 0x3000002aff2a7230 */ /* 0x000fe20000004100 */
[----:B------:R-:W-:Y:S01]  /*15bb0*/  FMUL.FTZ R7, R4, R7 ;  /* 0x0000000704077220 */ /* 0x000fe20000410000 */
[----:B-----5:R-:W-:Y:S01]  /*15bc0*/  HADD2.F32 R4, -RZ, R36.H0_H0 ;  /* 0x20000024ff047230 */ /* 0x020fe20000004100 */
[----:B------:R-:W-:Y:S01]  /*15bd0*/  @!P0 FADD.FTZ R32, -R32, -RZ ;  /* 0x800000ff20208221 */ /* 0x000fe20000010100 */
[----:B----4-:R-:W-:Y:S01]  /*15be0*/  HADD2.F32 R12, -RZ, R16.H0_H0 ;  /* 0x20000010ff0c7230 */ /* 0x010fe20000004100 */
[----:B------:R-:W-:-:S02]  /*15bf0*/  @!P0 FADD.FTZ R33, -R33, -RZ ;  /* 0x800000ff21218221 */ /* 0x000fc40000010100 */
[----:B------:R-:W-:Y:S01]  /*15c00*/  FMUL.FTZ R6, R31, R6 ;  /* 0x000000061f067220 */ /* 0x000fe20000410000 */
[----:B------:R-:W-:Y:S02]  /*15c10*/  HADD2.F32 R31, -RZ, R36.H1_H1 ;  /* 0x30000024ff1f7230 */ /* 0x000fe40000004100 */
[----:B------:R-:W-:Y:S01]  /*15c20*/  HADD2.F32 R36, -RZ, R16.H1_H1 ;  /* 0x30000010ff247230 */ /* 0x000fe20000004100 */
[----:B------:R-:W-:Y:S01]  /*15c30*/  FMUL.FTZ R41, R41, R32 ;  /* 0x0000002029297220 */ /* 0x000fe20000410000 */
[--C-:B------:R-:W-:Y:S01]  /*15c40*/  HADD2.F32 R16, -RZ, R17.reuse.H0_H0 ;  /* 0x20000011ff107230 */ /* 0x100fe20000004100 */
[----:B------:R-:W-:Y:S01]  /*15c50*/  FMUL.FTZ R33, R42, R33 ;  /* 0x000000212a217220 */ /* 0x000fe20000410000 */
[----:B------:R-:W-:Y:S01]  /*15c60*/  HADD2.F32 R44, -RZ, R17.H1_H1 ;  /* 0x30000011ff2c7230 */ /* 0x000fe20000004100 */
[----:B------:R-:W-:Y:S01]  /*15c70*/  FFMA.FTZ R4, R4, R12, R35 ;  /* 0x0000000c04047223 */ /* 0x000fe20000010023 */
[--C-:B------:R-:W-:Y:S02]  /*15c80*/  HADD2.F32 R17, -RZ, R19.reuse.H0_H0 ;  /* 0x20000013ff117230 */ /* 0x100fe40000004100 */
        /* <DEDUP_REMOVED lines=20> */
.L_x_1047:
[----:B------:R-:W-:Y:S05]  /*15dd0*/  BSYNC B0 ;  /* 0x0000000000007941 */ /* 0x000fea0003800000 */
.L_x_1046:
[----:B-----5:R1:W-:Y:S02]  /*15de0*/  STS.128 [R245+0x7000], R36 ;  /* 0x00700024f5007388 */ /* 0x0203e40000000c00 */
.L_x_1033:
[----:B------:R-:W-:Y:S05]  /*15df0*/  BSYNC B2 ;  /* 0x0000000000027941 */ /* 0x000fea0003800000 */
.L_x_1032:
[----:B-1234-:R-:W-:-:S04]  /*15e00*/  IADD3 R32, R180, 0x30, RZ ;  /* 0x00000030b4207810 */ /* 0x01efc80007ffe0ff */
        /* <DEDUP_REMOVED lines=17> */
[----:B------:R-:W-:Y:S01]  /*15f20*/  IMAD.WIDE R36, R13, 0x2, R28 ;  /* 0x000000020d247825 */ /* 0x000fe200078e021c */
        /* <DEDUP_REMOVED lines=12> */
[--C-:B---3--:R-:W-:Y:S02]  /*15ff0*/  HADD2.F32 R42, -RZ, R36.reuse.H0_H0 ;  /* 0x20000024ff2a7230 */ /* 0x108fe40000004100 */
[----:B------:R-:W-:Y:S02]  /*16000*/  HADD2.F32 R36, -RZ, R36.H1_H1 ;  /* 0x30000024ff247230 */ /* 0x000fe40000004100 */
        /* <DEDUP_REMOVED lines=10> */
[--C-:B------:R-:W-:Y:S02]  /*160b0*/  HADD2.F32 R6, -RZ, R7.reuse.H0_H0 ;  /* 0x20000007ff067230 */ /* 0x100fe40000004100 */
[----:B------:R-:W-:Y:S01]  /*160c0*/  HADD2.F32 R7, -RZ, R7.H1_H1 ;  /* 0x30000007ff077230 */ /* 0x000fe20000004100 */
[----:B------:R-:W-:Y:S01]  /*160d0*/  FMUL.FTZ R42, R42, R31 ;  /* 0x0000001f2a2a7220 */ /* 0x000fe20000410000 */
[----:B------:R-:W-:Y:S01]  /*160e0*/  HADD2.F32 R44, -RZ, R37.H1_H1 ;  /* 0x30000025ff2c7230 */ /* 0x000fe20000004100 */
[----:B------:R-:W-:Y:S01]  /*160f0*/  FMUL.FTZ R36, R36, R33 ;  /* 0x0000002124247220 */ /* 0x000fe20000410000 */
[----:B------:R-:W-:Y:S01]  /*16100*/  HADD2.F32 R33, -RZ, R38.H1_H1 ;  /* 0x30000026ff217230 */ /* 0x000fe20000004100 */
[----:B------:R-:W-:Y:S01]  /*16110*/  FMUL.FTZ R41, R41, R4 ;  /* 0x0000000429297220 */ /* 0x000fe20000410000 */
[--C-:B------:R-:W-:Y:S01]  /*16120*/  HADD2.F32 R31, -RZ, R39.reuse.H0_H0 ;  /* 0x20000027ff1f7230 */ /* 0x100fe20000004100 */
[----:B------:R-:W-:Y:S01]  /*16130*/  @!P0 FADD.FTZ R35, -R35, -RZ ;  /* 0x800000ff23238221 */ /* 0x000fe20000010100 */
[----:B------:R-:W-:Y:S01]  /*16140*/  HADD2.F32 R4, -RZ, R39.H1_H1 ;  /* 0x30000027ff047230 */ /* 0x000fe20000004100 */
[----:B------:R-:W-:-:S02]  /*16150*/  @!P0 FADD.FTZ R40, -R40, -RZ ;  /* 0x800000ff28288221 */ /* 0x000fc40000010100 */
[----:B------:R-:W-:Y:S02]  /*16160*/  @!P0 FADD.FTZ R6, -R6, -RZ ;  /* 0x800000ff06068221 */ /* 0x000fe40000010100 */
[----:B------:R-:W-:Y:S02]  /*16170*/  @!P0 FADD.FTZ R7, -R7, -RZ ;  /* 0x800000ff07078221 */ /* 0x000fe40000010100 */
[----:B------:R-:W-:Y:S01]  /*16180*/  FMUL.FTZ R44, R44, R35 ;  /* 0x000000232c2c7220 */ /* 0x000fe20000410000 */
[----:B--2---:R-:W-:Y:S01]  /*16190*/  HADD2.F32 R35, -RZ, R12.H1_H1 ;  /* 0x3000000cff237230 */ /* 0x004fe20000004100 */
[----:B------:R-:W-:Y:S01]  /*161a0*/  FMUL.FTZ R40, R33, R40 ;  /* 0x0000002821287220 */ /* 0x000fe20000410000 */
[--C-:B-----5:R-:W-:Y:S01]  /*161b0*/  HADD2.F32 R33, -RZ, R16.reuse.H1_H1 ;  /* 0x30000010ff217230 */ /* 0x120fe20000004100 */
[----:B------:R-:W-:Y:S01]  /*161c0*/  FMUL.FTZ R6, R31, R6 ;  /* 0x000000061f067220 */ /* 0x000fe20000410000 */
[----:B------:R-:W-:Y:S01]  /*161d0*/  HADD2.F32 R31, -RZ, R16.H0_H0 ;  /* 0x20000010ff1f7230 */ /* 0x000fe20000004100 */
[----:B------:R-:W-:Y:S01]  /*161e0*/  FMUL.FTZ R7, R4, R7 ;  /* 0x0000000704077220 */ /* 0x000fe20000410000 */
[----:B------:R-:W-:-:S02]  /*161f0*/  HADD2.F32 R4, -RZ, R12.H0_H0 ;  /* 0x2000000cff047230 */ /* 0x000fc40000004100 */
[----:B------:R-:W-:Y:S02]  /*16200*/  HADD2.F32 R16, -RZ, R17.H0_H0 ;  /* 0x20000011ff107230 */ /* 0x000fe40000004100 */
[----:B------:R-:W-:Y:S01]  /*16210*/  HADD2.F32 R12, -RZ, R13.H0_H0 ;  /* 0x2000000dff0c7230 */ /* 0x000fe20000004100 */
[----:B------:R-:W-:Y:S01]  /*16220*/  @!P0 FADD.FTZ R5, -R5, -RZ ;  /* 0x800000ff05058221 */ /* 0x000fe20000010100 */
[----:B------:R-:W-:Y:S02]  /*16230*/  HADD2.F32 R46, -RZ, R38.H0_H0 ;  /* 0x20000026ff2e7230 */ /* 0x000fe40000004100 */
[--C-:B------:R-:W-:Y:S01]  /*16240*/  HADD2.F32 R38, -RZ, R14.reuse.H0_H0 ;  /* 0x2000000eff267230 */ /* 0x100fe20000004100 */
[----:B------:R-:W-:Y:S01]  /*16250*/  FFMA.FTZ R12, R16, R12, R41 ;  /* 0x0000000c100c7223 */ /* 0x000fe20000010029 */
[----:B------:R-:W-:Y:S02]  /*16260*/  HADD2.F32 R39, -RZ, R14.H1_H1 ;  /* 0x3000000eff277230 */ /* 0x000fe40000004100 */
[----:B------:R-:W-:-:S02]  /*16270*/  HADD2.F32 R37, -RZ, R15.H0_H0 ;  /* 0x2000000fff257230 */ /* 0x000fc40000004100 */
[----:B------:R-:W-:Y:S02]  /*16280*/  HADD2.F32 R14, -RZ, R15.H1_H1 ;  /* 0x3000000fff0e7230 */ /* 0x000fe40000004100 */
[----:B------:R-:W-:Y:S02]  /*16290*/  HADD2.F32 R16, -RZ, R18.H0_H0 ;  /* 0x20000012ff107230 */ /* 0x000fe40000004100 */
[----:B------:R-:W-:Y:S01]  /*162a0*/  HADD2.F32 R15, -RZ, R19.H0_H0 ;  /* 0x20000013ff0f7230 */ /* 0x000fe20000004100 */
[----:B------:R-:W-:Y:S01]  /*162b0*/  FMUL.FTZ R5, R46, R5 ;  /* 0x000000052e057220 */ /* 0x000fe20000410000 */
        /* <DEDUP_REMOVED lines=9> */
[----:B------:R-:W-:-:S02]  /*16350*/  FFMA.FTZ R7, R19, R14, R7 ;  /* 0x0000000e13077223 */ /* 0x000fc40000010007 */
[----:B------:R-:W-:Y:S01]  /*16360*/  FFMA.FTZ R18, R18, R39, R40 ;  /* 0x0000002712127223 */ /* 0x000fe20000010028 */
[----:B------:R-:W-:Y:S02]  /*16370*/  F2FP.PACK_AB R17, R13, R12 ;  /* 0x0000000c0d11723e */ /* 0x000fe400000000ff */
[----:B------:R-:W-:Y:S02]  /*16380*/  F2FP.PACK_AB R16, R33, R4 ;  /* 0x000000042110723e */ /* 0x000fe400000000ff */
[----:B------:R-:W-:Y:S02]  /*16390*/  F2FP.PACK_AB R19, R7, R6 ;  /* 0x000000060713723e */ /* 0x000fe400000000ff */
[----:B------:R-:W-:Y:S02]  /*163a0*/  F2FP.PACK_AB R18, R18, R5 ;  /* 0x000000051212723e */ /* 0x000fe400000000ff */
.L_x_1051:
[----:B------:R-:W-:Y:S05]  /*163b0*/  BSYNC B0 ;  /* 0x0000000000007941 */ /* 0x000fea0003800000 */
.L_x_1050:
[----:B-----5:R3:W-:Y:S02]  /*163c0*/  STS.128 [R245+0x1800], R16 ;  /* 0x00180010f5007388 */ /* 0x0207e40000000c00 */
.L_x_1049:
[----:B------:R-:W-:Y:S05]  /*163d0*/  BSYNC B1 ;  /* 0x0000000000017941 */ /* 0x000fea0003800000 */
.L_x_1048:
        /* <DEDUP_REMOVED lines=18> */
[----:B--2---:R-:W2:Y:S01]  /*16500*/  LD.E.128 R36, [R36.64+0x80] ;  /* 0x0000800624247980 */ /* 0x004ea2000c101d00 */
[----:B------:R-:W-:Y:S02]  /*16510*/  LEA.HI.X R5, R7, R27, R5, 0x1, P1 ;  /* 0x0000001b07057211 */ /* 0x000fe400008f0c05 */
[----:B------:R-:W-:-:S04]  /*16520*/  @P0 IADD3 R11, -R2, RZ, RZ ;  /* 0x000000ff020b0210 */ /* 0x000fc80007ffe1ff */
[----:B---3--:R-:W3:Y:S01]  /*16530*/  LD.E.128 R4, [R4.64+0x80] ;  /* 0x0000800604047980 */ /* 0x008ee2000c101d00 */
[----:B------:R-:W-:-:S04]  /*16540*/  IADD3 R13, P1, R11, R8, RZ ;  /* 0x000000080b0d7210 */ /* 0x000fc80007f3e0ff */
[----:B------:R-:W-:Y:S02]  /*16550*/  LEA.HI.X.SX32 R11, R11, R22, 0x1, P1 ;  /* 0x000000160b0b7211 */ /* 0x000fe400008f0eff */
[----:B------:R-:W-:-:S04]  /*16560*/  LEA R12, P1, R13, R24, 0x1 ;  /* 0x000000180d0c7211 */ /* 0x000fc800078208ff */
[----:B------:R-:W-:-:S06]  /*16570*/  LEA.HI.X R13, R13, R25, R11, 0x1, P1 ;  /* 0x000000190d0d7211 */ /* 0x000fcc00008f0c0b */
[----:B----4-:R-:W4:Y:S01]  /*16580*/  LD.E.128 R12, [R12.64+0x80] ;  /* 0x000080060c0c7980 */ /* 0x010f22000c101d00 */
[----:B--2---:R-:W-:Y:S02]  /*16590*/  HADD2.F32 R40, -RZ, R36.H0_H0 ;  /* 0x20000024ff287230 */ /* 0x004fe40000004100 */
[----:B------:R-:W-:Y:S02]  /*165a0*/  HADD2.F32 R41, -RZ, R37.H0_H0 ;  /* 0x20000025ff297230 */ /* 0x000fe40000004100 */
[--C-:B---3--:R-:W-:Y:S02]  /*165b0*/  HADD2.F32 R11, -RZ, R4.reuse.H0_H0 ;  /* 0x20000004ff0b7230 */ /* 0x108fe40000004100 */
[----:B------:R-:W-:Y:S02]  /*165c0*/  HADD2.F32 R31, -RZ, R4.H1_H1 ;  /* 0x30000004ff1f7230 */ /* 0x000fe40000004100 */
        /* <DEDUP_REMOVED lines=9> */
[--C-:B------:R-:W-:Y:S01]  /*16660*/  HADD2.F32 R11, -RZ, R39.reuse.H0_H0 ;  /* 0x20000027ff0b7230 */ /* 0x100fe20000004100 */
[----:B------:R-:W-:Y:S01]  /*16670*/  FMUL.FTZ R41, R41, R4 ;  /* 0x0000000429297220 */ /* 0x000fe20000410000 */
[----:B------:R-:W-:Y:S01]  /*16680*/  HADD2.F32 R4, -RZ, R39.H1_H1 ;  /* 0x30000027ff047230 */ /* 0x000fe20000004100 */
[----:B------:R-:W-:Y:S02]  /*16690*/  @!P0 FADD.FTZ R6, -R6, -RZ ;  /* 0x800000ff06068221 */ /* 0x000fe40000010100 */
[----:B------:R-:W-:Y:S01]  /*166a0*/  @!P0 FADD.FTZ R7, -R7, -RZ ;  /* 0x800000ff07078221 */ /* 0x000fe20000010100 */
[----:B------:R-:W-:Y:S01]  /*166b0*/  HADD2.F32 R36, -RZ, R36.H1_H1 ;  /* 0x30000024ff247230 */ /* 0x000fe20000004100 */
[----:B------:R-:W-:Y:S01]  /*166c0*/  FMUL.FTZ R6, R11, R6 ;  /* 0x000000060b067220 */ /* 0x000fe20000410000 */
[----:B------:R-:W-:Y:S01]  /*166d0*/  HADD2.F32 R42, -RZ, R37.H1_H1 ;  /* 0x30000025ff2a7230 */ /* 0x000fe20000004100 */
[----:B------:R-:W-:Y:S01]  /*166e0*/  FMUL.FTZ R7, R4, R7 ;  /* 0x0000000704077220 */ /* 0x000fe20000410000 */
[--C-:B------:R-:W-:Y:S01]  /*166f0*/  HADD2.F32 R44, -RZ, R38.reuse.H0_H0 ;  /* 0x20000026ff2c7230 */ /* 0x100fe20000004100 */
[----:B------:R-:W-:Y:S01]  /*16700*/  @!P0 FADD.FTZ R31, -R31, -RZ ;  /* 0x800000ff1f1f8221 */ /* 0x000fe20000010100 */
[----:B------:R-:W-:Y:S01]  /*16710*/  HADD2.F32 R38, -RZ, R38.H1_H1 ;  /* 0x30000026ff267230 */ /* 0x000fe20000004100 */
[----:B------:R-:W-:Y:S01]  /*16720*/  @!P0 FADD.FTZ R33, -R33, -RZ ;  /* 0x800000ff21218221 */ /* 0x000fe20000010100 */
[----:B-----5:R-:W-:Y:S01]  /*16730*/  HADD2.F32 R11, -RZ, R16.H0_H0 ;  /* 0x20000010ff0b7230 */ /* 0x020fe20000004100 */
[----:B------:R-:W-:Y:S01]  /*16740*/  @!P0 FADD.FTZ R5, -R5, -RZ ;  /* 0x800000ff05058221 */ /* 0x000fe20000010100 */
[----:B----4-:R-:W-:Y:S01]  /*16750*/  HADD2.F32 R4, -RZ, R12.H0_H0 ;  /* 0x2000000cff047230 */ /* 0x010fe20000004100 */
[----:B------:R-:W-:Y:S01]  /*16760*/  @!P0 FADD.FTZ R35, -R35, -RZ ;  /* 0x800000ff23238221 */ /* 0x000fe20000010100 */
[--C-:B------:R-:W-:Y:S01]  /*16770*/  HADD2.F32 R37, -RZ, R15.reuse.H0_H0 ;  /* 0x2000000fff257230 */ /* 0x100fe20000004100 */
[----:B------:R-:W-:Y:S01]  /*16780*/  FMUL.FTZ R36, R36, R31 ;  /* 0x0000001f24247220 */ /* 0x000fe20000410000 */
[----:B------:R-:W-:Y:S01]  /*16790*/  HADD2.F32 R31, -RZ, R16.H1_H1 ;  /* 0x30000010ff1f7230 */ /* 0x000fe20000004100 */
[----:B------:R-:W-:Y:S01]  /*167a0*/  FMUL.FTZ R42, R42, R33 ;  /* 0x000000212a2a7220 */ /* 0x000fe20000410000 */
[----:B------:R-:W-:Y:S01]  /*167b0*/  HADD2.F32 R33, -RZ, R12.H1_H1 ;  /* 0x3000000cff217230 */ /* 0x000fe20000004100 */
[----:B------:R-:W-:Y:S01]  /*167c0*/  FMUL.FTZ R5, R44, R5 ;  /* 0x000000052c057220 */ /* 0x000fe20000410000 */
[----:B------:R-:W-:Y:S01]  /*167d0*/  HADD2.F32 R44, -RZ, R15.H1_H1 ;  /* 0x3000000fff2c7230 */ /* 0x000fe20000004100 */
[----:B------:R-:W-:Y:S01]  /*167e0*/  FMUL.FTZ R35, R38, R35 ;  /* 0x0000002326237220 */ /* 0x000fe20000410000 */
[----:B------:R-:W-:Y:S01]  /*167f0*/  HADD2.F32 R16, -RZ, R17.H0_H0 ;  /* 0x20000011ff107230 */ /* 0x000fe20000004100 */
[----:B------:R-:W-:Y:S01]  /*16800*/  FFMA.FTZ R4, R11, R4, R40 ;  /* 0x000000040b047223 */ /* 0x000fe20000010028 */
[----:B------:R-:W-:-:S02]  /*16810*/  HADD2.F32 R12, -RZ, R13.H0_H0 ;  /* 0x2000000dff0c7230 */ /* 0x000fc40000004100 */
[----:B------:R-:W-:Y:S02]  /*16820*/  HADD2.F32 R38, -RZ, R14.H0_H0 ;  /* 0x2000000eff267230 */ /* 0x000fe40000004100 */
[----:B------:R-:W-:Y:S02]  /*16830*/  HADD2.F32 R15, -RZ, R18.H0_H0 ;  /* 0x20000012ff0f7230 */ /* 0x000fe40000004100 */
[----:B------:R-:W-:Y:S02]  /*16840*/  HADD2.F32 R11, -RZ, R19.H0_H0 ;  /* 0x20000013ff0b7230 */ /* 0x000fe40000004100 */
[----:B------:R-:W-:Y:S02]  /*16850*/  HADD2.F32 R13, -RZ, R13.H1_H1 ;  /* 0x3000000dff0d7230 */ /* 0x000fe40000004100 */
        /* <DEDUP_REMOVED lines=15> */
.L_x_1055:
[----:B------:R-:W-:Y:S05]  /*16950*/  BSYNC B0 ;  /* 0x0000000000007941 */ /* 0x000fea0003800000 */
.L_x_1054:
[----:B-----5:R1:W-:Y:S02]  /*16960*/  STS.128 [R245+0x3800], R16 ;  /* 0x00380010f5007388 */ /* 0x0203e40000000c00 */
.L_x_1053:
[----:B------:R-:W-:Y:S05]  /*16970*/  BSYNC B1 ;  /* 0x0000000000017941 */ /* 0x000fea0003800000 */
.L_x_1052:
        /* <DEDUP_REMOVED lines=44> */
[----:B------:R-:W-:Y:S01]  /*16c40*/  HADD2.F32 R4, -RZ, R39.H1_H1 ;  /* 0x30000027ff047230 */ /* 0x000fe20000004100 */
[----:B------:R-:W-:Y:S02]  /*16c50*/  @!P0 FADD.FTZ R5, -R5, -RZ ;  /* 0x800000ff05058221 */ /* 0x000fe40000010100 */
[----:B------:R-:W-:Y:S01]  /*16c60*/  @!P0 FADD.FTZ R7, -R7, -RZ ;  /* 0x800000ff07078221 */ /* 0x000fe20000010100 */
[----:B------:R-:W-:Y:S01]  /*16c70*/  HADD2.F32 R40, -RZ, R37.H1_H1 ;  /* 0x30000025ff287230 */ /* 0x000fe20000004100 */
[----:B------:R-:W-:Y:S01]  /*16c80*/  FMUL.FTZ R36, R36, R11 ;  /* 0x0000000b24247220 */ /* 0x000fe20000410000 */
[----:B------:R-:W-:Y:S01]  /*16c90*/  HADD2.F32 R11, -RZ, R39.H0_H0 ;  /* 0x20000027ff0b7230 */ /* 0x000fe20000004100 */
[----:B------:R-:W-:Y:S01]  /*16ca0*/  FMUL.FTZ R5, R10, R5 ;  /* 0x000000050a057220 */ /* 0x000fe20000410000 */
[----:B------:R-:W-:Y:S01]  /*16cb0*/  HADD2.F32 R38, -RZ, R38.H1_H1 ;  /* 0x30000026ff267230 */ /* 0x000fe20000004100 */
[----:B------:R-:W-:Y:S01]  /*16cc0*/  FMUL.FTZ R7, R4, R7 ;  /* 0x0000000704077220 */ /* 0x000fe20000410000 */
[----:B-----5:R-:W-:Y:S01]  /*16cd0*/  HADD2.F32 R4, -RZ, R16.H0_H0 ;  /* 0x20000010ff047230 */ /* 0x020fe20000004100 */
[----:B------:R-:W-:Y:S01]  /*16ce0*/  @!P0 FADD.FTZ R31, -R31, -RZ ;  /* 0x800000ff1f1f8221 */ /* 0x000fe20000010100 */
[----:B----4-:R-:W-:Y:S01]  /*16cf0*/  HADD2.F32 R10, -RZ, R12.H0_H0 ;  /* 0x2000000cff0a7230 */ /* 0x010fe20000004100 */
[----:B------:R-:W-:-:S02]  /*16d00*/  @!P0 FADD.FTZ R6, -R6, -RZ ;  /* 0x800000ff06068221 */ /* 0x000fc40000010100 */
        /* <DEDUP_REMOVED lines=8> */
[----:B------:R-:W-:Y:S01]  /*16d90*/  FFMA.FTZ R4, R4, R10, R35 ;  /* 0x0000000a04047223 */ /* 0x000fe20000010023 */
[----:B------:R-:W-:Y:S02]  /*16da0*/  HADD2.F32 R16, -RZ, R17.H0_H0 ;  /* 0x20000011ff107230 */ /* 0x000fe40000004100 */
        /* <DEDUP_REMOVED lines=20> */
.L_x_1059:
[----:B------:R-:W-:Y:S05]  /*16ef0*/  BSYNC B0 ;  /* 0x0000000000007941 */ /* 0x000fea0003800000 */
.L_x_1058:
[----:B-----5:R3:W-:Y:S02]  /*16f00*/  STS.128 [R245+0x5800], R16 ;  /* 0x00580010f5007388 */ /* 0x0207e40000000c00 */
.L_x_1057:
[----:B------:R-:W-:Y:S05]  /*16f10*/  BSYNC B1 ;  /* 0x0000000000017941 */ /* 0x000fea0003800000 */
.L_x_1056:
[----:B------:R-:W-:-:S13]  /*16f20*/  ISETP.GE.AND P0, PT, R9, R3, PT ;  /* 0x000000030900720c */ /* 0x000fda0003f06270 */
[----:B------:R1:W-:Y:S01]  /*16f30*/  @P0 STS.128 [R245+0x7800], RZ ;  /* 0x007800fff5000388 */ /* 0x0003e20000000c00 */
[----:B------:R-:W-:Y:S05]  /*16f40*/  @P0 BRA `(.L_x_985) ;  /* 0x00000ee000000947 */ /* 0x000fea0003800000 */
[----:B------:R1:W5:Y:S01]  /*16f50*/  LD.E.128 R12, [R28.64+0x180] ;  /* 0x000180061c0c7980 */ /* 0x000362000c101d00 */
[----:B------:R-:W-:Y:S01]  /*16f60*/  ISETP.GE.AND P0, PT, R9, R0, PT ;  /* 0x000000000900720c */ /* 0x000fe20003f06270 */
[----:B------:R-:W-:Y:S01]  /*16f70*/  BSSY B0, `(.L_x_1060) ;  /* 0x0000054000007945 */ /* 0x000fe20003800000 */
[----:B------:R-:W-:-:S05]  /*16f80*/  IADD3 R6, P1, R28, 0x180, RZ ;  /* 0x000001801c067810 */ /* 0x000fca0007f3e0ff */
[----:B------:R-:W-:-:S06]  /*16f90*/  IMAD.X R7, RZ, RZ, R29, P1 ;  /* 0x000000ffff077224 */ /* 0x000fcc00008e061d */
[----:B------:R-:W-:Y:S05]  /*16fa0*/  @P0 BRA `(.L_x_1061) ;  /* 0x0000050000000947 */ /* 0x000fea0003800000 */
[----:B------:R-:W-:Y:S02]  /*16fb0*/  ISETP.GE.AND P0, PT, R9, R23, PT ;  /* 0x000000170900720c */ /* 0x000fe40003f06270 */
[----:B------:R-:W-:Y:S02]  /*16fc0*/  MOV R3, RZ ;  /* 0x000000ff00037202 */ /* 0x000fe40000000f00 */
[----:B------:R-:W-:-:S04]  /*16fd0*/  IADD3 R8, P1, R8, 0xc0, RZ ;  /* 0x000000c008087810 */ /* 0x000fc80007f3e0ff */
[----:B------:R-:W-:-:S05]  /*16fe0*/  IADD3.X R22, RZ, R22, RZ, P1, !PT ;  /* 0x00000016ff167210 */ /* 0x000fca0000ffe4ff */
[C---:B------:R-:W-:Y:S02]  /*16ff0*/  @P0 IADD3 R3, -R2.reuse, RZ, RZ ;  /* 0x000000ff02030210 */ /* 0x040fe40007ffe1ff */
[----:B------:R-:W-:Y:S02]  /*17000*/  @P0 IADD3 R23, -R2, RZ, RZ ;  /* 0x000000ff02170210 */ /* 0x000fe40007ffe1ff */
[----:B------:R-:W-:-:S03]  /*17010*/  IADD3 R5, P1, R3, R8, RZ ;  /* 0x0000000803057210 */ /* 0x000fc60007f3e0ff */
[----:B-1-3--:R-:W-:Y:S01]  /*17020*/  IMAD.WIDE R16, R23, 0x2, R6 ;  /* 0x0000000217107825 */ /* 0x00afe200078e0206 */
[----:B------:R-:W-:Y:S02]  /*17030*/  LEA.HI.X.SX32 R3, R3, R22, 0x1, P1 ;  /* 0x0000001603037211 */ /* 0x000fe400008f0eff */
[----:B------:R-:W-:-:S03]  /*17040*/  LEA R4, P1, R5, R26, 0x1 ;  /* 0x0000001a05047211 */ /* 0x000fc600078208ff */
[----:B------:R-:W3:Y:S01]  /*17050*/  LD.E.128 R16, [R16.64] ;  /* 0x0000000610107980 */ /* 0x000ee2000c101d00 */
[----:B------:R-:W-:Y:S02]  /*17060*/  LEA.HI.X R5, R5, R27, R3, 0x1, P1 ;  /* 0x0000001b05057211 */ /* 0x000fe400008f0c03 */
[----:B------:R-:W-:Y:S02]  /*17070*/  MOV R3, RZ ;  /* 0x000000ff00037202 */ /* 0x000fe40000000f00 */
[----:B------:R-:W-:Y:S02]  /*17080*/  @P0 IADD3 R3, -R2, RZ, RZ ;  /* 0x000000ff02030210 */ /* 0x000fe40007ffe1ff */
[----:B--2---:R-:W2:Y:S02]  /*17090*/  LD.E.128 R4, [R4.64] ;  /* 0x0000000604047980 */ /* 0x004ea4000c101d00 */
[----:B------:R-:W-:-:S04]  /*170a0*/  IADD3 R9, P1, R3, R8, RZ ;  /* 0x0000000803097210 */ /* 0x000fc80007f3e0ff */
[----:B------:R-:W-:Y:S02]  /*170b0*/  LEA.HI.X.SX32 R3, R3, R22, 0x1, P1 ;  /* 0x0000001603037211 */ /* 0x000fe400008f0eff */
[----:B------:R-:W-:-:S04]  /*170c0*/  LEA R8, P1, R9, R24, 0x1 ;  /* 0x0000001809087211 */ /* 0x000fc800078208ff */
[----:B------:R-:W-:-:S06]  /*170d0*/  LEA.HI.X R9, R9, R25, R3, 0x1, P1 ;  /* 0x0000001909097211 */ /* 0x000fcc00008f0c03 */
[----:B----4-:R-:W4:Y:S01]  /*170e0*/  LD.E.128 R8, [R8.64] ;  /* 0x0000000608087980 */ /* 0x010f22000c101d00 */
[--C-:B---3--:R-:W-:Y:S02]  /*170f0*/  HADD2.F32 R23, -RZ, R16.reuse.H0_H0 ;  /* 0x20000010ff177230 */ /* 0x108fe40000004100 */
[----:B------:R-:W-:Y:S02]  /*17100*/  HADD2.F32 R27, -RZ, R16.H1_H1 ;  /* 0x30000010ff1b7230 */ /* 0x000fe40000004100 */
[--C-:B--2---:R-:W-:Y:S02]  /*17110*/  HADD2.F32 R2, -RZ, R5.reuse.H0_H0 ;  /* 0x20000005ff027230 */ /* 0x104fe40000004100 */
[----:B------:R-:W-:Y:S02]  /*17120*/  HADD2.F32 R0, -RZ, R4.H0_H0 ;  /* 0x20000004ff007230 */ /* 0x000fe40000004100 */
        /* <DEDUP_REMOVED lines=8> */
[--C-:B------:R-:W-:Y:S02]  /*171b0*/  HADD2.F32 R6, -RZ, R7.reuse.H0_H0 ;  /* 0x20000007ff067230 */ /* 0x100fe40000004100 */
[----:B------:R-:W-:Y:S02]  /*171c0*/  HADD2.F32 R4, -RZ, R4.H1_H1 ;  /* 0x30000004ff047230 */ /* 0x000fe40000004100 */
[----:B------:R-:W-:Y:S01]  /*171d0*/  HADD2.F32 R7, -RZ, R7.H1_H1 ;  /* 0x30000007ff077230 */ /* 0x000fe20000004100 */
[----:B------:R-:W-:Y:S01]  /*171e0*/  FMUL.FTZ R23, R23, R0 ;  /* 0x0000000017177220 */ /* 0x000fe20000410000 */
[--C-:B------:R-:W-:Y:S01]  /*171f0*/  HADD2.F32 R0, -RZ, R19.reuse.H1_H1 ;  /* 0x30000013ff007230 */ /* 0x100fe20000004100 */
[----:B------:R-:W-:Y:S01]  /*17200*/  FMUL.FTZ R25, R25, R2 ;  /* 0x0000000219197220 */ /* 0x000fe20000410000 */
[----:B------:R-:W-:Y:S01]  /*17210*/  HADD2.F32 R2, -RZ, R18.H0_H0 ;  /* 0x20000012ff027230 */ /* 0x000fe20000004100 */
[----:B------:R-:W-:Y:S01]  /*17220*/  FMUL.FTZ R16, R16, R5 ;  /* 0x0000000510107220 */ /* 0x000fe20000410000 */
[----:B------:R-:W-:Y:S01]  /*17230*/  HADD2.F32 R5, -RZ, R19.H0_H0 ;  /* 0x20000013ff057230 */ /* 0x000fe20000004100 */
[----:B------:R-:W-:-:S02]  /*17240*/  @!P0 FADD.FTZ R4, -R4, -RZ ;  /* 0x800000ff04048221 */ /* 0x000fc40000010100 */
[----:B------:R-:W-:Y:S02]  /*17250*/  @!P0 FADD.FTZ R3, -R3, -RZ ;  /* 0x800000ff03038221 */ /* 0x000fe40000010100 */
[----:B------:R-:W-:Y:S02]  /*17260*/  @!P0 FADD.FTZ R6, -R6, -RZ ;  /* 0x800000ff06068221 */ /* 0x000fe40000010100 */
[----:B------:R-:W-:Y:S02]  /*17270*/  @!P0 FADD.FTZ R7, -R7, -RZ ;  /* 0x800000ff07078221 */ /* 0x000fe40000010100 */
[----:B------:R-:W-:Y:S01]  /*17280*/  FMUL.FTZ R27, R27, R4 ;  /* 0x000000041b1b7220 */ /* 0x000fe20000410000 */
[----:B-----5:R-:W-:Y:S01]  /*17290*/  HADD2.F32 R4, -RZ, R13.H0_H0 ;  /* 0x2000000dff047230 */ /* 0x020fe20000004100 */
[----:B------:R-:W-:Y:S01]  /*172a0*/  FMUL.FTZ R3, R2, R3 ;  /* 0x0000000302037220 */ /* 0x000fe20000410000 */
[----:B----4-:R-:W-:Y:S01]  /*172b0*/  HADD2.F32 R2, -RZ, R8.H0_H0 ;  /* 0x20000008ff027230 */ /* 0x010fe20000004100 */
[----:B------:R-:W-:Y:S01]  /*172c0*/  FMUL.FTZ R6, R5, R6 ;  /* 0x0000000605067220 */ /* 0x000fe20000410000 */
[----:B------:R-:W-:Y:S01]  /*172d0*/  HADD2.F32 R5, -RZ, R9.H0_H0 ;  /* 0x20000009ff057230 */ /* 0x000fe20000004100 */
[----:B------:R-:W-:Y:S01]  /*172e0*/  FMUL.FTZ R7, R0, R7 ;  /* 0x0000000700077220 */ /* 0x000fe20000410000 */
[----:B------:R-:W-:Y:S01]  /*172f0*/  HADD2.F32 R0, -RZ, R12.H0_H0 ;  /* 0x2000000cff007230 */ /* 0x000fe20000004100 */
[----:B------:R-:W-:Y:S01]  /*17300*/  @!P0 FADD.FTZ R22, -R22, -RZ ;  /* 0x800000ff16168221 */ /* 0x000fe20000010100 */
[----:B------:R-:W-:Y:S01]  /*17310*/  HADD2.F32 R17, -RZ, R18.H1_H1 ;  /* 0x30000012ff117230 */ /* 0x000fe20000004100 */
[----:B------:R-:W-:Y:S01]  /*17320*/  FFMA.FTZ R4, R4, R5, R25 ;  /* 0x0000000504047223 */ /* 0x000fe20000010019 */
[--C-:B------:R-:W-:Y:S01]  /*17330*/  HADD2.F32 R18, -RZ, R10.reuse.H0_H0 ;  /* 0x2000000aff127230 */ /* 0x100fe20000004100 */
[----:B------:R-:W-:Y:S01]  /*17340*/  FFMA.FTZ R0, R0, R2, R23 ;  /* 0x0000000200007223 */ /* 0x000fe20000010017 */
[----:B------:R-:W-:Y:S01]  /*17350*/  HADD2.F32 R19, -RZ, R10.H1_H1 ;  /* 0x3000000aff137230 */ /* 0x000fe20000004100 */
[----:B------:R-:W-:Y:S01]  /*17360*/  FMUL.FTZ R22, R17, R22 ;  /* 0x0000001611167220 */ /* 0x000fe20000410000 */
[----:B------:R-:W-:-:S02]  /*17370*/  HADD2.F32 R5, -RZ, R14.H0_H0 ;  /* 0x2000000eff057230 */ /* 0x000fc40000004100 */
[----:B------:R-:W-:Y:S02]  /*17380*/  HADD2.F32 R2, -RZ, R15.H0_H0 ;  /* 0x2000000fff027230 */ /* 0x000fe40000004100 */
[----:B------:R-:W-:Y:S02]  /*17390*/  HADD2.F32 R12, -RZ, R12.H1_H1 ;  /* 0x3000000cff0c7230 */ /* 0x000fe40000004100 */
[----:B------:R-:W-:Y:S02]  /*173a0*/  HADD2.F32 R8, -RZ, R8.H1_H1 ;  /* 0x30000008ff087230 */ /* 0x000fe40000004100 */
[----:B------:R-:W-:Y:S02]  /*173b0*/  HADD2.F32 R9, -RZ, R9.H1_H1 ;  /* 0x30000009ff097230 */ /* 0x000fe40000004100 */
[--C-:B------:R-:W-:Y:S02]  /*173c0*/  HADD2.F32 R17, -RZ, R11.reuse.H0_H0 ;  /* 0x2000000bff117230 */ /* 0x100fe40000004100 */
        /* <DEDUP_REMOVED lines=14> */
.L_x_1061:
[----:B------:R-:W-:Y:S05]  /*174b0*/  BSYNC B0 ;  /* 0x0000000000007941 */ /* 0x000fea0003800000 */
.L_x_1060:
[----:B-----5:R1:W-:Y:S01]  /*174c0*/  STS.128 [R245+0x7800], R12 ;  /* 0x0078000cf5007388 */ /* 0x0203e20000000c00 */
[----:B------:R-:W-:Y:S05]  /*174d0*/  BRA `(.L_x_985) ;  /* 0x0000095000007947 */ /* 0x000fea0003800000 */
.L_x_935:
[----:B------:R-:W-:Y:S01]  /*174e0*/  IMAD.IADD R169, R244, 0x1, -R169 ;  /* 0x00000001f4a97824 */ /* 0x000fe200078e0aa9 */
[----:B------:R-:W-:Y:S01]  /*174f0*/  BSSY B0, `(.L_x_1062) ;  /* 0x0000024000007945 */ /* 0x000fe20003800000 */
[----:B------:R-:W-:-:S02]  /*17500*/  ISETP.GE.AND P2, PT, R10, R167, PT ;  /* 0x000000a70a00720c */ /* 0x000fc40003f46270 */
[----:B------:R-:W-:Y:S02]  /*17510*/  ISETP.GE.AND P1, PT, R9, R167, PT ;  /* 0x000000a70900720c */ /* 0x000fe40003f26270 */
[----:B------:R-:W-:Y:S02]  /*17520*/  ISETP.GE.AND P3, PT, R180, R169, PT ;  /* 0x000000a9b400720c */ /* 0x000fe40003f66270 */
[----:B------:R-:W-:-:S11]  /*17530*/  ISETP.GE.AND P0, PT, R11, R167, PT ;  /* 0x000000a70b00720c */ /* 0x000fd60003f06270 */
[----:B------:R-:W-:Y:S05]  /*17540*/  @P3 BRA `(.L_x_1063) ;  /* 0x000001e000003947 */ /* 0x000fea0003800000 */
[----:B------:R-:W-:Y:S02]  /*17550*/  ISETP.GE.AND P6, PT, R14, R167, PT ;  /* 0x000000a70e00720c */ /* 0x000fe40003fc6270 */
[CC--:B-----5:R-:W-:Y:S02]  /*17560*/  @!P0 LEA R4, P4, R184.reuse, R192.reuse, 0x1 ;  /* 0x000000c0b8048211 */ /* 0x0e0fe400078808ff */
[C---:B------:R-:W-:Y:S02]  /*17570*/  @!P2 LEA R2, P3, R184.reuse, R192, 0x1 ;  /* 0x000000c0b802a211 */ /* 0x040fe400078608ff */
[CCC-:B------:R-:W-:Y:S02]  /*17580*/  @!P0 LEA.HI.X R5, R184.reuse, R193.reuse, R187.reuse, 0x1, P4 ;  /* 0x000000c1b8058211 */ /* 0x1c0fe400020f0cbb */
[----:B------:R-:W-:-:S05]  /*17590*/  @!P2 LEA.HI.X R3, R184, R193, R187, 0x1, P3 ;  /* 0x000000c1b803a211 */ /* 0x000fca00018f0cbb */
[C---:B------:R-:W-:Y:S01]  /*175a0*/  @!P6 LEA R6, P5, R184.reuse, R192, 0x1 ;  /* 0x000000c0b806e211 */ /* 0x040fe200078a08ff */
[----:B------:R1:W-:Y:S03]  /*175b0*/  @P6 STS.128 [R245], RZ ;  /* 0x000000fff5006388 */ /* 0x0003e60000000c00 */
[----:B------:R-:W-:-:S05]  /*175c0*/  @!P6 LEA.HI.X R7, R184, R193, R187, 0x1, P5 ;  /* 0x000000c1b807e211 */ /* 0x000fca00028f0cbb */
        /* <DEDUP_REMOVED lines=16> */
[----:B-1----:R-:W-:-:S04]  /*176d0*/  LEA R2, P3, R184, R192, 0x1 ;  /* 0x000000c0b8027211 */ /* 0x002fc800078608ff */
[----:B------:R-:W-:-:S05]  /*176e0*/  LEA.HI.X R3, R184, R193, R187, 0x1, P3 ;  /* 0x000000c1b8037211 */ /* 0x000fca00018f0cbb */
[----:B------:R-:W-:Y:S01]  /*176f0*/  @!PT LDS RZ, [RZ] ;  /* 0x00000000fffff984 */ /* 0x000fe20000000800 */
[----:B------:R-:W-:Y:S01]  /*17700*/  @!PT LDS RZ, [RZ] ;  /* 0x00000000fffff984 */ /* 0x000fe20000000800 */
[----:B------:R-:W-:Y:S01]  /*17710*/  @!PT LDS RZ, [RZ] ;  /* 0x00000000fffff984 */ /* 0x000fe20000000800 */
[----:B------:R1:W-:Y:S04]  /*17720*/  LDGSTS.E.BYPASS.LTC128B.128 [R245+0x6000], [R2.64+0x180] ;  /* 0x0600018002f57fae */ /* 0x0003e8000b901d46 */
.L_x_1063:
[----:B------:R-:W-:Y:S05]  /*17730*/  BSYNC B0 ;  /* 0x0000000000007941 */ /* 0x000fea0003800000 */
.L_x_1062:
[----:B------:R-:W-:Y:S01]  /*17740*/  IADD3 R30, R180, 0x10, RZ ;  /* 0x00000010b41e7810 */ /* 0x000fe20007ffe0ff */
[----:B------:R-:W-:Y:S03]  /*17750*/  BSSY B0, `(.L_x_1064) ;  /* 0x0000023000007945 */ /* 0x000fe60003800000 */
[----:B------:R-:W-:-:S13]  /*17760*/  ISETP.GE.AND P3, PT, R30, R169, PT ;  /* 0x000000a91e00720c */ /* 0x000fda0003f66270 */
[----:B------:R-:W-:Y:S05]  /*17770*/  @P3 BRA `(.L_x_1065) ;  /* 0x0000020000003947 */ /* 0x000fea0003800000 */
[----:B------:R-:W-:Y:S02]  /*17780*/  ISETP.GE.AND P5, PT, R14, R167, PT ;  /* 0x000000a70e00720c */ /* 0x000fe40003fa6270 */
[----:B------:R-:W-:-:S04]  /*17790*/  IADD3 R13, P3, R13, R184, RZ ;  /* 0x000000b80d0d7210 */ /* 0x000fc80007f7e0ff */
[-C--:B-1---5:R-:W-:Y:S01]  /*177a0*/  @!P0 LEA R4, P4, R13, R192.reuse, 0x1 ;  /* 0x000000c00d048211 */ /* 0x0a2fe200078808ff */
[----:B------:R-:W-:Y:S01]  /*177b0*/  IMAD.X R17, R17, 0x1, R187, P3 ;  /* 0x0000000111117824 */ /* 0x000fe200018e06bb */
[----:B------:R-:W-:-:S04]  /*177c0*/  @!P2 LEA R2, P3, R13, R192, 0x1 ;  /* 0x000000c00d02a211 */ /* 0x000fc800078608ff */
[CCC-:B------:R-:W-:Y:S01]  /*177d0*/  @!P0 LEA.HI.X R5, R13.reuse, R193.reuse, R17.reuse, 0x1, P4 ;  /* 0x000000c10d058211 */ /* 0x1c0fe200020f0c11 */
[----:B------:R1:W-:Y:S01]  /*177e0*/  @P5 STS.128 [R245+0x800], RZ ;  /* 0x000800fff5005388 */ /* 0x0003e20000000c00 */
[C---:B------:R-:W-:Y:S02]  /*177f0*/  @!P5 LEA R6, P6, R13.reuse, R192, 0x1 ;  /* 0x000000c00d06d211 */ /* 0x040fe400078c08ff */
[CCC-:B------:R-:W-:Y:S02]  /*17800*/  @!P2 LEA.HI.X R3, R13.reuse, R193.reuse, R17.reuse, 0x1, P3 ;  /* 0x000000c10d03a211 */ /* 0x1c0fe400018f0c11 */
[----:B------:R-:W-:-:S05]  /*17810*/  @!P5 LEA.HI.X R7, R13, R193, R17, 0x1, P6 ;  /* 0x000000c10d07d211 */ /* 0x000fca00030f0c11 */
        /* <DEDUP_REMOVED lines=22> */
.L_x_1065:
[----:B------:R-:W-:Y:S05]  /*17980*/  BSYNC B0 ;  /* 0x0000000000007941 */ /* 0x000fea0003800000 */
.L_x_1064:
[----:B------:R-:W-:Y:S01]  /*17990*/  IADD3 R34, R180, 0x20, RZ ;  /* 0x00000020b4227810 */ /* 0x000fe20007ffe0ff */
[----:B------:R-:W-:Y:S03]  /*179a0*/  BSSY B0, `(.L_x_1066) ;  /* 0x0000023000007945 */ /* 0x000fe60003800000 */
[----:B------:R-:W-:-:S13]  /*179b0*/  ISETP.GE.AND P3, PT, R34, R169, PT ;  /* 0x000000a92200720c */ /* 0x000fda0003f66270 */
[----:B------:R-:W-:Y:S05]  /*179c0*/  @P3 BRA `(.L_x_1067) ;  /* 0x0000020000003947 */ /* 0x000fea0003800000 */
[----:B------:R-:W-:Y:S02]  /*179d0*/  ISETP.GE.AND P5, PT, R14, R167, PT ;  /* 0x000000a70e00720c */ /* 0x000fe40003fa6270 */
[----:B-1----:R-:W-:-:S04]  /*179e0*/  LEA R5, P3, R190, R184, 0x5 ;  /* 0x000000b8be057211 */ /* 0x002fc800078628ff */
[----:B------:R-:W-:Y:S02]  /*179f0*/  LEA.HI.X R3, R190, R187, R191, 0x5, P3 ;  /* 0x000000bbbe037211 */ /* 0x000fe400018f2cbf */
[CC--:B-----5:R-:W-:Y:S02]  /*17a00*/  @!P0 LEA R8, P4, R5.reuse, R192.reuse, 0x1 ;  /* 0x000000c005088211 */ /* 0x0e0fe400078808ff */
[CC--:B------:R-:W-:Y:S02]  /*17a10*/  @!P2 LEA R6, P3, R5.reuse, R192.reuse, 0x1 ;  /* 0x000000c00506a211 */ /* 0x0c0fe400078608ff */
[CCC-:B------:R-:W-:Y:S01]  /*17a20*/  @!P0 LEA.HI.X R9, R5.reuse, R193.reuse, R3.reuse, 0x1, P4 ;  /* 0x000000c105098211 */ /* 0x1c0fe200020f0c03 */
[----:B------:R1:W-:Y:S01]  /*17a30*/  @P5 STS.128 [R245+0x1000], RZ ;  /* 0x001000fff5005388 */ /* 0x0003e20000000c00 */
[C---:B------:R-:W-:Y:S02]  /*17a40*/  @!P5 LEA R10, P6, R5.reuse, R192, 0x1 ;  /* 0x000000c0050ad211 */ /* 0x040fe400078c08ff */
[----:B------:R-:W-:-:S02]  /*17a50*/  @!P2 LEA.HI.X R7, R5, R193, R3, 0x1, P3 ;  /* 0x000000c10507a211 */ /* 0x000fc400018f0c03 */
        /* <DEDUP_REMOVED lines=17> */
[----:B------:R-:W-:-:S04]  /*17b70*/  LEA R2, P3, R5, R192, 0x1 ;  /* 0x000000c005027211 */ /* 0x000fc800078608ff */
[----:B------:R-:W-:-:S05]  /*17b80*/  LEA.HI.X R3, R5, R193, R3, 0x1, P3 ;  /* 0x000000c105037211 */ /* 0x000fca00018f0c03 */
[----:B------:R-:W-:Y:S01]  /*17b90*/  @!PT LDS RZ, [RZ] ;  /* 0x00000000fffff984 */ /* 0x000fe20000000800 */
[----:B------:R-:W-:Y:S01]  /*17ba0*/  @!PT LDS RZ, [RZ] ;  /* 0x00000000fffff984 */ /* 0x000fe20000000800 */
[----:B------:R-:W-:Y:S01]  /*17bb0*/  @!PT LDS RZ, [RZ] ;  /* 0x00000000fffff984 */ /* 0x000fe20000000800 */
[----:B------:R2:W-:Y:S04]  /*17bc0*/  LDGSTS.E.BYPASS.LTC128B.128 [R245+0x7000], [R2.64+0x180] ;  /* 0x0700018002f57fae */ /* 0x0005e8000b901d46 */
.L_x_1067:
[----:B------:R-:W-:Y:S05]  /*17bd0*/  BSYNC B0 ;  /* 0x0000000000007941 */ /* 0x000fea0003800000 */
.L_x_1066:
[----:B------:R-:W-:-:S04]  /*17be0*/  IADD3 R32, R180, 0x30, RZ ;  /* 0x00000030b4207810 */ /* 0x000fc80007ffe0ff */
[----:B------:R-:W-:-:S13]  /*17bf0*/  ISETP.GE.AND P3, PT, R32, R169, PT ;  /* 0x000000a92000720c */ /* 0x000fda0003f66270 */
[----:B------:R-:W-:Y:S05]  /*17c00*/  @P3 BRA `(.L_x_985) ;  /* 0x0000022000003947 */ /* 0x000fea0003800000 */
[----:B------:R-:W-:Y:S01]  /*17c10*/  ISETP.GE.AND P5, PT, R14, R167, PT ;  /* 0x000000a70e00720c */ /* 0x000fe20003fa6270 */
[----:B------:R-:W-:Y:S02]  /*17c20*/  IMAD.MOV.U32 R185, RZ, RZ, R187 ;  /* 0x000000ffffb97224 */ /* 0x000fe400078e00bb */
[----:B------:R-:W-:Y:S02]  /*17c30*/  IMAD R0, R191, 0x30, RZ ;  /* 0x00000030bf007824 */ /* 0x000fe400078e02ff */
[----:B------:R-:W-:-:S04]  /*17c40*/  IMAD.WIDE.U32 R190, R190, 0x30, R184 ;  /* 0x00000030bebe7825 */ /* 0x000fc800078e00b8 */
[----:B-12---:R-:W-:Y:S01]  /*17c50*/  IMAD.IADD R3, R0, 0x1, R191 ;  /* 0x0000000100037824 */ /* 0x006fe200078e02bf */
[CC--:B-----5:R-:W-:Y:S02]  /*17c60*/  @!P0 LEA R6, P4, R190.reuse, R192.reuse, 0x1 ;  /* 0x000000c0be068211 */ /* 0x0e0fe400078808ff */
[CC--:B------:R-:W-:Y:S01]  /*17c70*/  @!P2 LEA R4, P3, R190.reuse, R192.reuse, 0x1 ;  /* 0x000000c0be04a211 */ /* 0x0c0fe200078608ff */
[----:B------:R1:W-:Y:S01]  /*17c80*/  @P5 STS.128 [R245+0x1800], RZ ;  /* 0x001800fff5005388 */ /* 0x0003e20000000c00 */
[C---:B------:R-:W-:Y:S02]  /*17c90*/  @!P5 LEA R8, P6, R190.reuse, R192, 0x1 ;  /* 0x000000c0be08d211 */ /* 0x040fe400078c08ff */
[CCC-:B------:R-:W-:Y:S02]  /*17ca0*/  @!P0 LEA.HI.X R7, R190.reuse, R193.reuse, R3.reuse, 0x1, P4 ;  /* 0x000000c1be078211 */ /* 0x1c0fe400020f0c03 */
[CCC-:B------:R-:W-:Y:S02]  /*17cb0*/  @!P5 LEA.HI.X R9, R190.reuse, R193.reuse, R3.reuse, 0x1, P6 ;  /* 0x000000c1be09d211 */ /* 0x1c0fe400030f0c03 */
[----:B------:R-:W-:-:S03]  /*17cc0*/  @!P2 LEA.HI.X R5, R190, R193, R3, 0x1, P3 ;  /* 0x000000c1be05a211 */ /* 0x000fc600018f0c03 */
        /* <DEDUP_REMOVED lines=22> */
.L_x_985:
[----:B------:R-:W-:Y:S05]  /*17e30*/  BSYNC B3 ;  /* 0x0000000000037941 */ /* 0x000fea0003800000 */
.L_x_934:
[----:B------:R-:W-:Y:S01]  /*17e40*/  LEA R23, R165, 0xffffffc0, 0x6 ;  /* 0xffffffc0a5177811 */ /* 0x000fe200078e30ff */
[----:B------:R-:W-:Y:S01]  /*17e50*/  BSSY B0, `(.L_x_1068) ;  /* 0x0000020000007945 */ /* 0x000fe20003800000 */
[----:B------:R-:W-:-:S03]  /*17e60*/  LOP3.LUT R247, R166, 0xff, RZ, 0xc0, !PT ;  /* 0x000000ffa6f77812 */ /* 0x000fc600078ec0ff */
[----:B-12---:R-:W-:-:S05]  /*17e70*/  IMAD.IADD R3, R64, 0x1, -R23 ;  /* 0x0000000140037824 */ /* 0x006fca00078e0a17 */
[----:B------:R-:W-:-:S13]  /*17e80*/  ISETP.GE.AND P0, PT, R180, R3, PT ;  /* 0x00000003b400720c */ /* 0x000fda0003f06270 */
[----:B------:R-:W-:Y:S05]  /*17e90*/  @P0 BRA `(.L_x_1069) ;  /* 0x000001b000000947 */ /* 0x000fea0003800000 */
[C---:B------:R-:W-:Y:S02]  /*17ea0*/  LOP3.LUT R0, R247.reuse, 0x1, RZ, 0xc0, !PT ;  /* 0x00000001f7007812 */ /* 0x040fe400078ec0ff */
[----:B------:R-:W-:Y:S02]  /*17eb0*/  R2P PR, R247, 0xe ;  /* 0x0000000ef7007804 */ /* 0x000fe40000000000 */
[----:B------:R-:W-:-:S11]  /*17ec0*/  ISETP.NE.U32.AND P0, PT, R0, 0x1, PT ;  /* 0x000000010000780c */ /* 0x000fd60003f05070 */
[----:B------:R-:W-:Y:S01]  /*17ed0*/  @P1 IMAD.MOV.U32 R6, RZ, RZ, R238 ;  /* 0x000000ffff061224 */ /* 0x000fe200078e00ee */
[----:B------:R-:W-:Y:S01]  /*17ee0*/  @P2 MOV R4, R238 ;  /* 0x000000ee00042202 */ /* 0x000fe20000000f00 */
[--C-:B------:R-:W-:Y:S01]  /*17ef0*/  @P1 IMAD.MOV.U32 R7, RZ, RZ, R239.reuse ;  /* 0x000000ffff071224 */ /* 0x100fe200078e00ef */
[----:B------:R-:W-:Y:S01]  /*17f00*/  @!PT LDS RZ, [RZ] ;  /* 0x00000000fffff984 */ /* 0x000fe20000000800 */
[----:B------:R-:W-:Y:S01]  /*17f10*/  @!PT LDS RZ, [RZ] ;  /* 0x00000000fffff984 */ /* 0x000fe20000000800 */
[----:B------:R-:W-:Y:S01]  /*17f20*/  @!PT LDS RZ, [RZ] ;  /* 0x00000000fffff984 */ /* 0x000fe20000000800 */
[----:B------:R1:W-:Y:S01]  /*17f30*/  @!P0 LDGSTS.E.BYPASS.LTC128B.128 [R245+0x8000], [R238.64] ;  /* 0x08000000eef58fae */ /* 0x0003e2000b901d46 */
[----:B------:R-:W-:-:S03]  /*17f40*/  @P2 IMAD.MOV.U32 R5, RZ, RZ, R239 ;  /* 0x000000ffff052224 */ /* 0x000fc600078e00ef */
[----:B------:R1:W-:Y:S04]  /*17f50*/  @P0 STS.128 [R245+0x8000], RZ ;  /* 0x008000fff5000388 */ /* 0x0003e80000000c00 */
[----:B------:R-:W-:Y:S01]  /*17f60*/  @!PT LDS RZ, [RZ] ;  /* 0x00000000fffff984 */ /* 0x000fe20000000800 */
[----:B------:R-:W-:Y:S01]  /*17f70*/  @!PT LDS RZ, [RZ] ;  /* 0x00000000fffff984 */ /* 0x000fe20000000800 */
[----:B------:R-:W-:Y:S01]  /*17f80*/  @!PT LDS RZ, [RZ] ;  /* 0x00000000fffff984 */ /* 0x000fe20000000800 */
[----:B------:R1:W-:Y:S04]  /*17f90*/  @P1 LDGSTS.E.BYPASS.LTC128B.128 [R245+0xa000], [R6.64+0x80] ;  /* 0x0a00008006f51fae */ /* 0x0003e8000b901d46 */
[----:B------:R1:W-:Y:S04]  /*17fa0*/  @!P1 STS.128 [R245+0xa000], RZ ;  /* 0x00a000fff5009388 */ /* 0x0003e80000000c00 */
        /* <DEDUP_REMOVED lines=9> */
[----:B------:R1:W-:Y:S02]  /*18040*/  @!P3 STS.128 [R245+0xe000], RZ ;  /* 0x00e000fff500b388 */ /* 0x0003e40000000c00 */
.L_x_1069:
[----:B------:R-:W-:Y:S05]  /*18050*/  BSYNC B0 ;  /* 0x0000000000007941 */ /* 0x000fea0003800000 */
.L_x_1068:
[----:B------:R-:W-:Y:S01]  /*18060*/  ISETP.GE.AND P0, PT, R30, R3, PT ;  /* 0x000000031e00720c */ /* 0x000fe20003f06270 */
[----:B------:R-:W-:-:S12]  /*18070*/  BSSY B0, `(.L_x_1070) ;  /* 0x0000025000007945 */ /* 0x000fd80003800000 */
[----:B------:R-:W-:Y:S05]  /*18080*/  @P0 BRA `(.L_x_1071) ;  /* 0x0000023000000947 */ /* 0x000fea0003800000 */
[C---:B------:R-:W-:Y:S02]  /*18090*/  LOP3.LUT R0, R247.reuse, 0x1, RZ, 0xc0, !PT ;  /* 0x00000001f7007812 */ /* 0x040fe400078ec0ff */
[C---:B------:R-:W-:Y:S02]  /*180a0*/  LOP3.LUT P4, RZ, R247.reuse, 0x2, RZ, 0xc0, !PT ;  /* 0x00000002f7ff7812 */ /* 0x040fe4000788c0ff */
[----:B------:R-:W-:Y:S02]  /*180b0*/  ISETP.NE.U32.AND P5, PT, R0, 0x1, PT ;  /* 0x000000010000780c */ /* 0x000fe40003fa5070 */
[C---:B------:R-:W-:Y:S02]  /*180c0*/  LOP3.LUT P3, RZ, R247.reuse, 0x4, RZ, 0xc0, !PT ;  /* 0x00000004f7ff7812 */ /* 0x040fe4000786c0ff */
[----:B------:R-:W-:Y:S02]  /*180d0*/  LOP3.LUT P1, RZ, R247, 0x8, RZ, 0xc0, !PT ;  /* 0x00000008f7ff7812 */ /* 0x000fe4000782c0ff */
[----:B-1----:R-:W-:-:S05]  /*180e0*/  IADD3 R7, P2, R236, R170, RZ ;  /* 0x000000aaec077210 */ /* 0x002fca0007f5e0ff */
[----:B------:R-:W-:Y:S01]  /*180f0*/  IMAD.X R5, R237, 0x1, R173, P2 ;  /* 0x00000001ed057824 */ /* 0x000fe200010e06ad */
[C---:B------:R-:W-:Y:S02]  /*18100*/  @P4 LEA R10, P6, R7.reuse, R174, 0x1 ;  /* 0x000000ae070a4211 */ /* 0x040fe400078c08ff */
[C---:B------:R-:W-:Y:S02]  /*18110*/  @!P5 LEA R12, P0, R236.reuse, R238, 0x1 ;  /* 0x000000eeec0cd211 */ /* 0x040fe400078008ff */
[CC--:B------:R-:W-:Y:S02]  /*18120*/  @P3 LEA R8, P2, R7.reuse, R174.reuse, 0x1 ;  /* 0x000000ae07083211 */ /* 0x0c0fe400078408ff */
[----:B------:R-:W-:Y:S02]  /*18130*/  @!P5 LEA.HI.X R13, R236, R239, R237, 0x1, P0 ;  /* 0x000000efec0dd211 */ /* 0x000fe400000f0ced */
[C---:B------:R-:W-:Y:S02]  /*18140*/  @P1 LEA R4, P0, R7.reuse, R174, 0x1 ;  /* 0x000000ae07041211 */ /* 0x040fe400078008ff */
[CCC-:B------:R-:W-:Y:S01]  /*18150*/  @P4 LEA.HI.X R11, R7.reuse, R175.reuse, R5.reuse, 0x1, P6 ;  /* 0x000000af070b4211 */ /* 0x1c0fe200030f0c05 */
[----:B------:R-:W-:Y:S01]  /*18160*/  @!PT LDS RZ, [RZ] ;  /* 0x00000000fffff984 */ /* 0x000fe20000000800 */
[----:B------:R-:W-:Y:S01]  /*18170*/  @!PT LDS RZ, [RZ] ;  /* 0x00000000fffff984 */ /* 0x000fe20000000800 */
[----:B------:R-:W-:Y:S01]  /*18180*/  @!PT LDS RZ, [RZ] ;  /* 0x00000000fffff984 */ /* 0x000fe20000000800 */
[----:B------:R1:W-:Y:S01]  /*18190*/  @!P5 LDGSTS.E.BYPASS.LTC128B.128 [R245+0x8800], [R12.64] ;  /* 0x088000000cf5dfae */ /* 0x0003e2000b901d46 */
[----:B------:R-:W-:-:S02]  /*181a0*/  @P3 LEA.HI.X R9, R7, R175, R5, 0x1, P2 ;  /* 0x000000af07093211 */ /* 0x000fc400010f0c05 */
[----:B------:R-:W-:Y:S01]  /*181b0*/  @P1 LEA.HI.X R5, R7, R175, R5, 0x1, P0 ;  /* 0x000000af07051211 */ /* 0x000fe200000f0c05 */
        /* <DEDUP_REMOVED lines=16> */
.L_x_1071:
[----:B------:R-:W-:Y:S05]  /*182c0*/  BSYNC B0 ;  /* 0x0000000000007941 */ /* 0x000fea0003800000 */
.L_x_1070:
[----:B------:R-:W-:Y:S01]  /*182d0*/  ISETP.GE.AND P0, PT, R34, R3, PT ;  /* 0x000000032200720c */ /* 0x000fe20003f06270 */
[----:B------:R-:W-:-:S12]  /*182e0*/  BSSY B0, `(.L_x_1072) ;  /* 0x0000027000007945 */ /* 0x000fd80003800000 */
[----:B------:R-:W-:Y:S05]  /*182f0*/  @P0 BRA `(.L_x_1073) ;  /* 0x0000025000000947 */ /* 0x000fea0003800000 */
[C---:B------:R-:W-:Y:S02]  /*18300*/  LOP3.LUT R0, R247.reuse, 0x1, RZ, 0xc0, !PT ;  /* 0x00000001f7007812 */ /* 0x040fe400078ec0ff */
[C---:B------:R-:W-:Y:S02]  /*18310*/  LOP3.LUT P4, RZ, R247.reuse, 0x2, RZ, 0xc0, !PT ;  /* 0x00000002f7ff7812 */ /* 0x040fe4000788c0ff */
[----:B------:R-:W-:Y:S01]  /*18320*/  ISETP.NE.U32.AND P5, PT, R0, 0x1, PT ;  /* 0x000000010000780c */ /* 0x000fe20003fa5070 */
[C---:B------:R-:W-:Y:S01]  /*18330*/  IMAD.SHL.U32 R0, R60.reuse, 0x20, RZ ;  /* 0x000000203c007824 */ /* 0x040fe200078e00ff */
[C---:B------:R-:W-:Y:S02]  /*18340*/  LOP3.LUT P3, RZ, R247.reuse, 0x4, RZ, 0xc0, !PT ;  /* 0x00000004f7ff7812 */ /* 0x040fe4000786c0ff */
[----:B------:R-:W-:Y:S02]  /*18350*/  LOP3.LUT P1, RZ, R247, 0x8, RZ, 0xc0, !PT ;  /* 0x00000008f7ff7812 */ /* 0x000fe4000782c0ff */
[----:B------:R-:W-:-:S02]  /*18360*/  SHF.L.U64.HI R2, R60, 0x5, R61 ;  /* 0x000000053c027819 */ /* 0x000fc4000001023d */
[----:B-1----:R-:W-:-:S04]  /*18370*/  LEA R5, P0, R60, R170, 0x5 ;  /* 0x000000aa3c057211 */ /* 0x002fc800078028ff */
[----:B------:R-:W-:Y:S02]  /*18380*/  @P4 LEA R10, P6, R5, R174, 0x1 ;  /* 0x000000ae050a4211 */ /* 0x000fe400078c08ff */
[----:B------:R-:W-:-:S04]  /*18390*/  @!P5 LEA R6, P2, R0, R238, 0x1 ;  /* 0x000000ee0006d211 */ /* 0x000fc800078408ff */
[----:B------:R-:W-:Y:S02]  /*183a0*/  @!P5 LEA.HI.X R7, R0, R239, R2, 0x1, P2 ;  /* 0x000000ef0007d211 */ /* 0x000fe400010f0c02 */
[----:B------:R-:W-:Y:S02]  /*183b0*/  LEA.HI.X R0, R60, R173, R61, 0x5, P0 ;  /* 0x000000ad3c007211 */ /* 0x000fe400000f2c3d */
[CC--:B------:R-:W-:Y:S01]  /*183c0*/  @P3 LEA R8, P2, R5.reuse, R174.reuse, 0x1 ;  /* 0x000000ae05083211 */ /* 0x0c0fe200078408ff */
[----:B------:R-:W-:Y:S01]  /*183d0*/  @!PT LDS RZ, [RZ] ;  /* 0x00000000fffff984 */ /* 0x000fe20000000800 */
[----:B------:R-:W-:Y:S01]  /*183e0*/  @!PT LDS RZ, [RZ] ;  /* 0x00000000fffff984 */ /* 0x000fe20000000800 */
[----:B------:R-:W-:Y:S01]  /*183f0*/  @!PT LDS RZ, [RZ] ;  /* 0x00000000fffff984 */ /* 0x000fe20000000800 */
[----:B------:R1:W-:Y:S01]  /*18400*/  @!P5 LDGSTS.E.BYPASS.LTC128B.128 [R245+0x9000], [R6.64] ;  /* 0x0900000006f5dfae */ /* 0x0003e2000b901d46 */
[C---:B------:R-:W-:Y:S02]  /*18410*/  @P1 LEA R4, P0, R5.reuse, R174, 0x1 ;  /* 0x000000ae05041211 */ /* 0x040fe400078008ff */
[CCC-:B------:R-:W-:Y:S01]  /*18420*/  @P4 LEA.HI.X R11, R5.reuse, R175.reuse, R0.reuse, 0x1, P6 ;  /* 0x000000af050b4211 */ /* 0x1c0fe200030f0c00 */
[----:B------:R1:W-:Y:S01]  /*18430*/  @P5 STS.128 [R245+0x9000], RZ ;  /* 0x009000fff5005388 */ /* 0x0003e20000000c00 */
[----:B------:R-:W-:-:S02]  /*18440*/  @P3 LEA.HI.X R9, R5, R175, R0, 0x1, P2 ;  /* 0x000000af05093211 */ /* 0x000fc400010f0c00 */
[----:B------:R-:W-:Y:S01]  /*18450*/  @P1 LEA.HI.X R5, R5, R175, R0, 0x1, P0 ;  /* 0x000000af05051211 */ /* 0x000fe200000f0c00 */
        /* <DEDUP_REMOVED lines=15> */
.L_x_1073:
[----:B------:R-:W-:Y:S05]  /*18550*/  BSYNC B0 ;  /* 0x0000000000007941 */ /* 0x000fea0003800000 */
.L_x_1072:
[----:B------:R-:W-:Y:S01]  /*18560*/  ISETP.GE.AND P0, PT, R32, R3, PT ;  /* 0x000000032000720c */ /* 0x000fe20003f06270 */
[----:B------:R-:W-:-:S12]  /*18570*/  BSSY B0, `(.L_x_1074) ;  /* 0x000002a000007945 */ /* 0x000fd80003800000 */
[----:B------:R-:W-:Y:S05]  /*18580*/  @P0 BRA `(.L_x_1075) ;  /* 0x0000028000000947 */ /* 0x000fea0003800000 */
[C---:B------:R-:W-:Y:S01]  /*18590*/  LOP3.LUT R0, R247.reuse, 0x1, RZ, 0xc0, !PT ;  /* 0x00000001f7007812 */ /* 0x040fe200078ec0ff */
[----:B------:R-:W-:Y:S01]  /*185a0*/  IMAD.MOV.U32 R172, RZ, RZ, R170 ;  /* 0x000000ffffac7224 */ /* 0x000fe200078e00aa */
[----:B------:R-:W-:Y:S02]  /*185b0*/  LOP3.LUT P2, RZ, R247, 0x2, RZ, 0xc0, !PT ;  /* 0x00000002f7ff7812 */ /* 0x000fe4000784c0ff */
[----:B------:R-:W-:Y:S01]  /*185c0*/  ISETP.NE.U32.AND P3, PT, R0, 0x1, PT ;  /* 0x000000010000780c */ /* 0x000fe20003f65070 */
[----:B------:R-:W-:Y:S01]  /*185d0*/  IMAD R0, R61, 0x30, RZ ;  /* 0x000000303d007824 */ /* 0x000fe200078e02ff */
[----:B------:R-:W-:Y:S01]  /*185e0*/  LOP3.LUT P1, RZ, R247, 0x4, RZ, 0xc0, !PT ;  /* 0x00000004f7ff7812 */ /* 0x000fe2000782c0ff */
[----:B-1----:R-:W-:-:S04]  /*185f0*/  IMAD.WIDE.U32 R6, R60, 0x30, R172 ;  /* 0x000000303c067825 */ /* 0x002fc800078e00ac */
[----:B------:R-:W-:-:S04]  /*18600*/  IMAD.IADD R5, R7, 0x1, R0 ;  /* 0x0000000107057824 */ /* 0x000fc800078e0200 */
[-C--:B------:R-:W-:Y:S02]  /*18610*/  @P2 LEA R12, P4, R6, R174.reuse, 0x1 ;  /* 0x000000ae060c2211 */ /* 0x080fe400078808ff */
[----:B------:R-:W-:Y:S02]  /*18620*/  @!P3 IMAD.WIDE.U32 R8, R60, 0x60, R238 ;  /* 0x000000603c08b825 */ /* 0x000fe400078e00ee */
[C---:B------:R-:W-:Y:S02]  /*18630*/  @P1 LEA R10, P0, R6.reuse, R174, 0x1 ;  /* 0x000000ae060a1211 */ /* 0x040fe400078008ff */
[----:B------:R-:W-:Y:S01]  /*18640*/  @!P3 IMAD R61, R61, 0x60, RZ ;  /* 0x000000603d3db824 */ /* 0x000fe200078e02ff */
[CCC-:B------:R-:W-:Y:S02]  /*18650*/  @P2 LEA.HI.X R13, R6.reuse, R175.reuse, R5.reuse, 0x1, P4 ;  /* 0x000000af060d2211 */ /* 0x1c0fe400020f0c05 */
[----:B------:R-:W-:Y:S01]  /*18660*/  @P1 LEA.HI.X R11, R6, R175, R5, 0x1, P0 ;  /* 0x000000af060b1211 */ /* 0x000fe200000f0c05 */
[----:B------:R-:W-:Y:S01]  /*18670*/  @!P3 IMAD.IADD R9, R61, 0x1, R9 ;  /* 0x000000013d09b824 */ /* 0x000fe200078e0209 */
[----:B------:R-:W-:-:S04]  /*18680*/  LOP3.LUT P0, RZ, R247, 0x8, RZ, 0xc0, !PT ;  /* 0x00000008f7ff7812 */ /* 0x000fc8000780c0ff */
        /* <DEDUP_REMOVED lines=14> */
[----:B------:R1:W-:Y:S01]  /*18770*/  @!P1 STS.128 [R245+0xd800], RZ ;  /* 0x00d800fff5009388 */ /* 0x0003e20000000c00 */
[----:B------:R-:W-:Y:S05]  /*18780*/  @!P0 BRA `(.L_x_1076) ;  /* 0x0000007000008947 */ /* 0x000fea0003800000 */
[----:B------:R-:W-:-:S04]  /*18790*/  LEA R4, P0, R6, R174, 0x1 ;  /* 0x000000ae06047211 */ /* 0x000fc800078008ff */
[----:B------:R-:W-:-:S05]  /*187a0*/  LEA.HI.X R5, R6, R175, R5, 0x1, P0 ;  /* 0x000000af06057211 */ /* 0x000fca00000f0c05 */
[----:B------:R-:W-:Y:S01]  /*187b0*/  @!PT LDS RZ, [RZ] ;  /* 0x00000000fffff984 */ /* 0x000fe20000000800 */
[----:B------:R-:W-:Y:S01]  /*187c0*/  @!PT LDS RZ, [RZ] ;  /* 0x00000000fffff984 */ /* 0x000fe20000000800 */
[----:B------:R-:W-:Y:S01]  /*187d0*/  @!PT LDS RZ, [RZ] ;  /* 0x00000000fffff984 */ /* 0x000fe20000000800 */
[----:B------:R2:W-:Y:S01]  /*187e0*/  LDGSTS.E.BYPASS.LTC128B.128 [R245+0xf800], [R4.64+0x180] ;  /* 0x0f80018004f57fae */ /* 0x0005e2000b901d46 */
[----:B------:R-:W-:Y:S05]  /*187f0*/  BRA `(.L_x_1075) ;  /* 0x0000001000007947 */ /* 0x000fea0003800000 */
.L_x_1076:
[----:B------:R2:W-:Y:S02]  /*18800*/  STS.128 [R245+0xf800], RZ ;  /* 0x00f800fff5007388 */ /* 0x0005e40000000c00 */
.L_x_1075:
[----:B------:R-:W-:Y:S05]  /*18810*/  BSYNC B0 ;  /* 0x0000000000007941 */ /* 0x000fea0003800000 */
.L_x_1074:
[----:B------:R-:W0:Y:S01]  /*18820*/  LDGDEPBAR ;  /* 0x00000000000079af */ /* 0x000e220000000000 */
[----:B------:R-:W-:Y:S01]  /*18830*/  ISETP.GE.AND P0, PT, R180, R3, PT ;  /* 0x00000003b400720c */ /* 0x000fe20003f06270 */
[----:B------:R-:W-:Y:S01]  /*18840*/  BSSY B0, `(.L_x_1077) ;  /* 0x0000023000007945 */ /* 0x000fe20003800000 */
[----:B------:R-:W-:-:S04]  /*18850*/  DEPBAR.LE SB0, 0x0 ;  /* 0x000080000000791a */ /* 0x000fc80000000000 */
[----:B------:R-:W-:Y:S07]  /*18860*/  BAR.SYNC.DEFER_BLOCKING 0x0 ;  /* 0x0000000000007b1d */ /* 0x000fee0000010000 */
[----:B------:R1:W-:Y:S04]  /*18870*/  @P0 STS.128 [R245+0x10000], RZ ;  /* 0x010000fff5000388 */ /* 0x0003e80000000c00 */
[----:B------:R1:W-:Y:S04]  /*18880*/  @P0 STS.128 [R245+0x12000], RZ ;  /* 0x012000fff5000388 */ /* 0x0003e80000000c00 */
[----:B------:R1:W-:Y:S04]  /*18890*/  @P0 STS.128 [R245+0x14000], RZ ;  /* 0x014000fff5000388 */ /* 0x0003e80000000c00 */
[----:B------:R1:W-:Y:S01]  /*188a0*/  @P0 STS.128 [R245+0x16000], RZ ;  /* 0x016000fff5000388 */ /* 0x0003e20000000c00 */
[----:B------:R-:W-:Y:S05]  /*188b0*/  @P0 BRA `(.L_x_1078) ;  /* 0x000001b000000947 */ /* 0x000fea0003800000 */
[C---:B------:R-:W-:Y:S02]  /*188c0*/  LOP3.LUT R0, R247.reuse, 0x1, RZ, 0xc0, !PT ;  /* 0x00000001f7007812 */ /* 0x040fe400078ec0ff */
[----:B------:R-:W-:-:S02]  /*188d0*/  R2P PR, R247, 0xe ;  /* 0x0000000ef7007804 */ /* 0x000fc40000000000 */
[----:B------:R-:W-:-:S11]  /*188e0*/  ISETP.NE.U32.AND P0, PT, R0, 0x1, PT ;  /* 0x000000010000780c */ /* 0x000fd60003f05070 */
[----:B-1----:R-:W-:Y:S01]  /*188f0*/  @P1 IMAD.MOV.U32 R6, RZ, RZ, R188 ;  /* 0x000000ffff061224 */ /* 0x002fe200078e00bc */
[----:B--2---:R-:W-:Y:S01]  /*18900*/  @P2 MOV R4, R188 ;  /* 0x000000bc00042202 */ /* 0x004fe20000000f00 */
        /* <DEDUP_REMOVED lines=22> */
.L_x_1078:
[----:B------:R-:W-:Y:S05]  /*18a70*/  BSYNC B0 ;  /* 0x0000000000007941 */ /* 0x000fea0003800000 */
.L_x_1077:
[----:B------:R-:W-:Y:S01]  /*18a80*/  ISETP.GE.AND P0, PT, R30, R3, PT ;  /* 0x000000031e00720c */ /* 0x000fe20003f06270 */
[----:B------:R-:W-:-:S12]  /*18a90*/  BSSY B0, `(.L_x_1079) ;  /* 0x0000029000007945 */ /* 0x000fd80003800000 */
[----:B------:R1:W-:Y:S04]  /*18aa0*/  @P0 STS.128 [R245+0x10800], RZ ;  /* 0x010800fff5000388 */ /* 0x0003e80000000c00 */
[----:B------:R1:W-:Y:S04]  /*18ab0*/  @P0 STS.128 [R245+0x12800], RZ ;  /* 0x012800fff5000388 */ /* 0x0003e80000000c00 */
[----:B------:R1:W-:Y:S04]  /*18ac0*/  @P0 STS.128 [R245+0x14800], RZ ;  /* 0x014800fff5000388 */ /* 0x0003e80000000c00 */
[----:B------:R1:W-:Y:S01]  /*18ad0*/  @P0 STS.128 [R245+0x16800], RZ ;  /* 0x016800fff5000388 */ /* 0x0003e20000000c00 */
[----:B------:R-:W-:Y:S05]  /*18ae0*/  @P0 BRA `(.L_x_1080) ;  /* 0x0000023000000947 */ /* 0x000fea0003800000 */
[C---:B------:R-:W-:Y:S02]  /*18af0*/  LOP3.LUT R0, R247.reuse, 0x1, RZ, 0xc0, !PT ;  /* 0x00000001f7007812 */ /* 0x040fe400078ec0ff */
[----:B------:R-:W-:-:S02]  /*18b00*/  LOP3.LUT P4, RZ, R247, 0x2, RZ, 0xc0, !PT ;  /* 0x00000002f7ff7812 */ /* 0x000fc4000788c0ff */
[----:B------:R-:W-:Y:S02]  /*18b10*/  ISETP.NE.U32.AND P5, PT, R0, 0x1, PT ;  /* 0x000000010000780c */ /* 0x000fe40003fa5070 */
[C---:B------:R-:W-:Y:S02]  /*18b20*/  LOP3.LUT P3, RZ, R247.reuse, 0x4, RZ, 0xc0, !PT ;  /* 0x00000004f7ff7812 */ /* 0x040fe4000786c0ff */
[----:B------:R-:W-:Y:S02]  /*18b30*/  LOP3.LUT P1, RZ, R247, 0x8, RZ, 0xc0, !PT ;  /* 0x00000008f7ff7812 */ /* 0x000fe4000782c0ff */
[----:B-1----:R-:W-:-:S05]  /*18b40*/  IADD3 R7, P2, R234, R176, RZ ;  /* 0x000000b0ea077210 */ /* 0x002fca0007f5e0ff */
[----:B--2---:R-:W-:Y:S01]  /*18b50*/  IMAD.X R5, R235, 0x1, R179, P2 ;  /* 0x00000001eb057824 */ /* 0x004fe200010e06b3 */
        /* <DEDUP_REMOVED lines=28> */
.L_x_1080:
[----:B------:R-:W-:Y:S05]  /*18d20*/  BSYNC B0 ;  /* 0x0000000000007941 */ /* 0x000fea0003800000 */
.L_x_1079:
        /* <DEDUP_REMOVED lines=9> */
[----:B------:R-:W-:Y:S01]  /*18dc0*/  ISETP.NE.U32.AND P5, PT, R0, 0x1, PT ;  /* 0x000000010000780c */ /* 0x000fe20003fa5070 */
[C---:B------:R-:W-:Y:S01]  /*18dd0*/  IMAD.SHL.U32 R0, R62.reuse, 0x20, RZ ;  /* 0x000000203e007824 */ /* 0x040fe200078e00ff */
[C---:B------:R-:W-:Y:S02]  /*18de0*/  LOP3.LUT P3, RZ, R247.reuse, 0x4, RZ, 0xc0, !PT ;  /* 0x00000004f7ff7812 */ /* 0x040fe4000786c0ff */
[----:B------:R-:W-:Y:S02]  /*18df0*/  LOP3.LUT P1, RZ, R247, 0x8, RZ, 0xc0, !PT ;  /* 0x00000008f7ff7812 */ /* 0x000fe4000782c0ff */
[C---:B------:R-:W-:Y:S02]  /*18e00*/  SHF.L.U64.HI R2, R62.reuse, 0x5, R63 ;  /* 0x000000053e027819 */ /* 0x040fe4000001023f */
[----:B-12---:R-:W-:-:S04]  /*18e10*/  LEA R5, P0, R62, R176, 0x5 ;  /* 0x000000b03e057211 */ /* 0x006fc800078028ff */
        /* <DEDUP_REMOVED lines=29> */
.L_x_1082:
[----:B------:R-:W-:Y:S05]  /*18ff0*/  BSYNC B0 ;  /* 0x0000000000007941 */ /* 0x000fea0003800000 */
.L_x_1081:
[----:B------:R-:W-:Y:S01]  /*19000*/  ISETP.GE.AND P0, PT, R32, R3, PT ;  /* 0x000000032000720c */ /* 0x000fe20003f06270 */
[----:B------:R-:W-:Y:S01]  /*19010*/  BSSY B0, `(.L_x_1083) ;  /* 0x0000031000007945 */ /* 0x000fe20003800000 */
[----:B------:R-:W-:-:S04]  /*19020*/  SHF.R.S32.HI R0, RZ, 0x1f, R55 ;  /* 0x0000001fff007819 */ /* 0x000fc80000011437 */
[----:B------:R-:W-:-:S04]  /*19030*/  LEA.HI R0, R0, R55, RZ, 0x5 ;  /* 0x0000003700007211 */ /* 0x000fc800078f28ff */
[----:B------:R-:W-:-:S03]  /*19040*/  SHF.R.S32.HI R2, RZ, 0x5, R0 ;  /* 0x00000005ff027819 */ /* 0x000fc60000011400 */
[----:B------:R1:W-:Y:S04]  /*19050*/  @P0 STS.128 [R245+0x11800], RZ ;  /* 0x011800fff5000388 */ /* 0x0003e80000000c00 */
[----:B------:R1:W-:Y:S04]  /*19060*/  @P0 STS.128 [R245+0x13800], RZ ;  /* 0x013800fff5000388 */ /* 0x0003e80000000c00 */
[----:B------:R1:W-:Y:S04]  /*19070*/  @P0 STS.128 [R245+0x15800], RZ ;  /* 0x015800fff5000388 */ /* 0x0003e80000000c00 */
[----:B------:R1:W-:Y:S01]  /*19080*/  @P0 STS.128 [R245+0x17800], RZ ;  /* 0x017800fff5000388 */ /* 0x0003e20000000c00 */
[----:B------:R-:W-:Y:S05]  /*19090*/  @P0 BRA `(.L_x_1084) ;  /* 0x0000028000000947 */ /* 0x000fea0003800000 */
[C---:B------:R-:W-:Y:S01]  /*190a0*/  LOP3.LUT R0, R247.reuse, 0x1, RZ, 0xc0, !PT ;  /* 0x00000001f7007812 */ /* 0x040fe200078ec0ff */
[----:B------:R-:W-:Y:S01]  /*190b0*/  IMAD.MOV.U32 R178, RZ, RZ, R176 ;  /* 0x000000ffffb27224 */ /* 0x000fe200078e00b0 */
[----:B------:R-:W-:-:S02]  /*190c0*/  LOP3.LUT P2, RZ, R247, 0x2, RZ, 0xc0, !PT ;  /* 0x00000002f7ff7812 */ /* 0x000fc4000784c0ff */
[----:B------:R-:W-:Y:S01]  /*190d0*/  ISETP.NE.U32.AND P3, PT, R0, 0x1, PT ;  /* 0x000000010000780c */ /* 0x000fe20003f65070 */
[----:B------:R-:W-:Y:S01]  /*190e0*/  IMAD R0, R63, 0x30, RZ ;  /* 0x000000303f007824 */ /* 0x000fe200078e02ff */
[----:B------:R-:W-:Y:S01]  /*190f0*/  LOP3.LUT P1, RZ, R247, 0x4, RZ, 0xc0, !PT ;  /* 0x00000004f7ff7812 */ /* 0x000fe2000782c0ff */
[----:B------:R-:W-:-:S04]  /*19100*/  IMAD.WIDE.U32 R178, R62, 0x30, R178 ;  /* 0x000000303eb27825 */ /* 0x000fc800078e00b2 */
[----:B------:R-:W-:-:S04]  /*19110*/  IMAD.IADD R3, R179, 0x1, R0 ;  /* 0x00000001b3037824 */ /* 0x000fc800078e0200 */
[-C--:B-1----:R-:W-:Y:S02]  /*19120*/  @P2 LEA R8, P4, R178, R182.reuse, 0x1 ;  /* 0x000000b6b2082211 */ /* 0x082fe400078808ff */
[----:B--2---:R-:W-:Y:S02]  /*19130*/  @!P3 IMAD.WIDE.U32 R4, R62, 0x60, R188 ;  /* 0x000000603e04b825 */ /* 0x004fe400078e00bc */
        /* <DEDUP_REMOVED lines=22> */
[----:B-1----:R-:W-:-:S04]  /*192a0*/  LEA R4, P0, R178, R182, 0x1 ;  /* 0x000000b6b2047211 */ /* 0x002fc800078008ff */
[----:B------:R-:W-:-:S05]  /*192b0*/  LEA.HI.X R5, R178, R183, R3, 0x1, P0 ;  /* 0x000000b7b2057211 */ /* 0x000fca00000f0c03 */
[----:B------:R-:W-:Y:S01]  /*192c0*/  @!PT LDS RZ, [RZ] ;  /* 0x00000000fffff984 */ /* 0x000fe20000000800 */
[----:B------:R-:W-:Y:S01]  /*192d0*/  @!PT LDS RZ, [RZ] ;  /* 0x00000000fffff984 */ /* 0x000fe20000000800 */
[----:B------:R-:W-:Y:S01]  /*192e0*/  @!PT LDS RZ, [RZ] ;  /* 0x00000000fffff984 */ /* 0x000fe20000000800 */
[----:B------:R1:W-:Y:S01]  /*192f0*/  LDGSTS.E.BYPASS.LTC128B.128 [R245+0x17800], [R4.64+0x180] ;  /* 0x1780018004f57fae */ /* 0x0003e2000b901d46 */
[----:B------:R-:W-:Y:S05]  /*19300*/  BRA `(.L_x_1084) ;  /* 0x0000001000007947 */ /* 0x000fea0003800000 */
.L_x_1085:
[----:B------:R2:W-:Y:S02]  /*19310*/  STS.128 [R245+0x17800], RZ ;  /* 0x017800fff5007388 */ /* 0x0005e40000000c00 */
.L_x_1084:
[----:B------:R-:W-:Y:S05]  /*19320*/  BSYNC B0 ;  /* 0x0000000000007941 */ /* 0x000fea0003800000 */
.L_x_1083:
[C---:B------:R-:W-:Y:S01]  /*19330*/  IMAD.SHL.U32 R0, R65.reuse, 0x40, RZ ;  /* 0x0000004041007824 */ /* 0x040fe200078e00ff */
[----:B------:R-:W-:Y:S01]  /*19340*/  R2P PR, R65, 0x6 ;  /* 0x0000000641007804 */ /* 0x000fe20000000000 */
[----:B------:R-:W-:Y:S01]  /*19350*/  IMAD.SHL.U32 R180, R180, 0x8, RZ ;  /* 0x00000008b4b47824 */ /* 0x000fe200078e00ff */
[----:B------:R-:W0:Y:S01]  /*19360*/  LDGDEPBAR ;  /* 0x00000000000079af */ /* 0x000e220000000000 */
[----:B------:R-:W-:Y:S01]  /*19370*/  IMAD R229, R2, 0x400, R47 ;  /* 0x0000040002e57824 */ /* 0x000fe200078e022f */
[----:B------:R-:W-:Y:S01]  /*19380*/  LOP3.LUT R3, R0, 0x1c0, RZ, 0xc0, !PT ;  /* 0x000001c000037812 */ /* 0x000fe200078ec0ff */
[----:B------:R-:W-:Y:S01]  /*19390*/  IMAD.SHL.U32 R55, R55, 0x2, RZ ;  /* 0x0000000237377824 */ /* 0x000fe200078e00ff */
[----:B------:R-:W-:Y:S01]  /*193a0*/  BSSY B1, `(.L_x_1086) ;  /* 0x00001f9000017945 */ /* 0x000fe20003800000 */
[----:B------:R-:W-:Y:S01]  /*193b0*/  IMAD.SHL.U32 R229, R229, 0x2, RZ ;  /* 0x00000002e5e57824 */ /* 0x000fe200078e00ff */
[----:B------:R-:W-:-:S02]  /*193c0*/  LOP3.LUT R180, R3, 0x8, R180, 0xf8, !PT ;  /* 0x0000000803b47812 */ /* 0x000fc400078ef8b4 */
[----:B------:R-:W-:Y:S01]  /*193d0*/  SHF.R.U32.HI R3, RZ, 0x3, R3 ;  /* 0x00000003ff037819 */ /* 0x000fe20000011603 */
[--C-:B------:R-:W-:Y:S01]  /*193e0*/  IMAD R227, R50, 0x2, R229.reuse ;  /* 0x0000000232e37824 */ /* 0x100fe200078e02e5 */
[----:B------:R-:W-:Y:S01]  /*193f0*/  LDSM.16.M88.4 R88, [R229] ;  /* 0x00000000e558783b */ /* 0x000fe20000000200 */
[----:B------:R-:W-:Y:S01]  /*19400*/  IMAD R225, R48, 0x2, R229 ;  /* 0x0000000230e17824 */ /* 0x000fe200078e02e5 */
[----:B------:R-:W-:Y:S01]  /*19410*/  LOP3.LUT R3, R180, R3, RZ, 0x3c, !PT ;  /* 0x00000003b4037212 */ /* 0x000fe200078e3cff */
[----:B------:R-:W-:Y:S01]  /*19420*/  IMAD R224, R48, 0x2, R227 ;  /* 0x0000000230e07824 */ /* 0x000fe200078e02e3 */
[----:B------:R-:W-:Y:S03]  /*19430*/  LDSM.16.M88.4 R68, [R227] ;  /* 0x00000000e344783b */ /* 0x000fe60000000200 */
[----:B------:R-:W-:Y:S02]  /*19440*/  IMAD R228, R66, 0x200, R3 ;  /* 0x0000020042e47824 */ /* 0x000fe400078e0203 */
[----:B------:R-:W-:-:S02]  /*19450*/  IMAD.MOV.U32 R3, RZ, RZ, 0x40 ;  /* 0x00000040ff037424 */ /* 0x000fc400078e00ff */
[----:B------:R-:W-:-:S03]  /*19460*/  IMAD.SHL.U32 R228, R228, 0x2, RZ ;  /* 0x00000002e4e47824 */ /* 0x000fc600078e00ff */
[----:B------:R-:W-:Y:S02]  /*19470*/  SEL R3, R3, 0xffffffc0, !P2 ;  /* 0xffffffc003037807 */ /* 0x000fe40005000000 */
[----:B------:R-:W1:Y:S01]  /*19480*/  LDSM.16.M88.4 R56, [R228+0x8000] ;  /* 0x00800000e438783b */ /* 0x000e620000000200 */
[C---:B------:R-:W-:Y:S02]  /*19490*/  IADD3 R0, R228.reuse, 0x8000, RZ ;  /* 0x00008000e4007810 */ /* 0x040fe40007ffe0ff */
[----:B------:R-:W-:Y:S01]  /*194a0*/  IADD3 R226, R228, 0x8020, RZ ;  /* 0x00008020e4e27810 */ /* 0x000fe20007ffe0ff */
[----:B----4-:R-:W4:Y:S01]  /*194b0*/  LDSM.16.M88.4 R36, [R228+0x8800] ;  /* 0x00880000e424783b */ /* 0x010f220000000200 */
[----:B------:R-:W-:Y:S01]  /*194c0*/  @P1 IADD3 R226, R0, -0x20, RZ ;  /* 0xffffffe000e21810 */ /* 0x000fe20007ffe0ff */
[----:B------:R-:W-:Y:S01]  /*194d0*/  IMAD.IADD R223, R228, 0x1, R3 ;  /* 0x00000001e4df7824 */ /* 0x000fe200078e0203 */
[----:B------:R-:W-:Y:S01]  /*194e0*/  LOP3.LUT R0, R55, 0x6, RZ, 0xc0, !PT ;  /* 0x0000000637007812 */ /* 0x000fe200078ec0ff */
[----:B---3--:R-:W3:Y:S01]  /*194f0*/  LDSM.16.M88.4 R28, [R228+0x9000] ;  /* 0x00900000e41c783b */ /* 0x008ee20000000200 */
[C---:B------:R-:W-:Y:S01]  /*19500*/  IADD3 R222, R226.reuse, 0x800, RZ ;  /* 0x00000800e2de7810 */ /* 0x040fe20007ffe0ff */
[----:B------:R-:W-:Y:S01]  /*19510*/  IMAD.IADD R219, R3, 0x1, R226 ;  /* 0x0000000103db7824 */ /* 0x000fe200078e02e2 */
[C---:B------:R-:W-:Y:S01]  /*19520*/  IADD3 R221, R226.reuse, 0x1000, RZ ;  /* 0x00001000e2dd7810 */ /* 0x040fe20007ffe0ff */
[----:B-12---:R-:W1:Y:S01]  /*19530*/  LDSM.16.M88.4 R4, [R228+0x9800] ;  /* 0x00980000e404783b */ /* 0x006e620000000200 */
[----:B------:R-:W-:Y:S01]  /*19540*/  IMAD R3, R165, 0x40, R0 ;  /* 0x00000040a5037824 */ /* 0x000fe200078e0200 */
[----:B------:R-:W-:-:S02]  /*19550*/  IADD3 R220, R226, 0x1800, RZ ;  /* 0x00001800e2dc7810 */ /* 0x000fc40007ffe0ff */
[----:B------:R-:W2:Y:S01]  /*19560*/  LDSM.16.M88.4 R76, [R226] ;  /* 0x00000000e24c783b */ /* 0x000ea20000000200 */
[C---:B------:R-:W-:Y:S02]  /*19570*/  IADD3 R218, R226.reuse, 0x2000, RZ ;  /* 0x00002000e2da7810 */ /* 0x040fe40007ffe0ff */
[C---:B------:R-:W-:Y:S01]  /*19580*/  IADD3 R217, R226.reuse, 0x2800, RZ ;  /* 0x00002800e2d97810 */ /* 0x040fe20007ffe0ff */
[----:B-----5:R-:W1:Y:S01]  /*19590*/  LDSM.16.M88.4 R16, [R226+0x800] ;  /* 0x00080000e210783b */ /* 0x020e620000000200 */
[C---:B------:R-:W-:Y:S02]  /*195a0*/  IADD3 R216, R226.reuse, 0x3000, RZ ;  /* 0x00003000e2d87810 */ /* 0x040fe40007ffe0ff */
[C---:B------:R-:W-:Y:S01]  /*195b0*/  IADD3 R215, R226.reuse, 0x3800, RZ ;  /* 0x00003800e2d77810 */ /* 0x040fe20007ffe0ff */
[----:B------:R-:W1:Y:S01]  /*195c0*/  LDSM.16.M88.4 R80, [R226+0x1000] ;  /* 0x00100000e250783b */ /* 0x000e620000000200 */
[C---:B------:R-:W-:Y:S02]  /*195d0*/  IADD3 R214, R226.reuse, 0x4000, RZ ;  /* 0x00004000e2d67810 */ /* 0x040fe40007ffe0ff */
[C---:B------:R-:W-:Y:S01]  /*195e0*/  IADD3 R213, R226.reuse, 0x4800, RZ ;  /* 0x00004800e2d57810 */ /* 0x040fe20007ffe0ff */
[----:B------:R-:W1:Y:S01]  /*195f0*/  LDSM.16.M88.4 R72, [R226+0x1800] ;  /* 0x00180000e248783b */ /* 0x000e620000000200 */
[----:B------:R-:W-:-:S02]  /*19600*/  IADD3 R212, R226, 0x5000, RZ ;  /* 0x00005000e2d47810 */ /* 0x000fc40007ffe0ff */
[C---:B------:R-:W-:Y:S01]  /*19610*/  IADD3 R211, R226.reuse, 0x5800, RZ ;  /* 0x00005800e2d37810 */ /* 0x040fe20007ffe0ff */
[----:B------:R-:W-:Y:S01]  /*19620*/  LDSM.16.M88.4 R8, [R223+0x8000] ;  /* 0x00800000df08783b */ /* 0x000fe20000000200 */
[C---:B------:R-:W-:Y:S02]  /*19630*/  IADD3 R210, R226.reuse, 0x6000, RZ ;  /* 0x00006000e2d27810 */ /* 0x040fe40007ffe0ff */
[C---:B------:R-:W-:Y:S01]  /*19640*/  IADD3 R209, R226.reuse, 0x6800, RZ ;  /* 0x00006800e2d17810 */ /* 0x040fe20007ffe0ff */
[----:B------:R-:W-:Y:S01]  /*19650*/  LDSM.16.M88.4 R12, [R223+0x8800] ;  /* 0x00880000df0c783b */ /* 0x000fe20000000200 */
[C---:B------:R-:W-:Y:S02]  /*19660*/  IADD3 R208, R226.reuse, 0x7000, RZ ;  /* 0x00007000e2d07810 */ /* 0x040fe40007ffe0ff */
[----:B------:R-:W-:Y:S01]  /*19670*/  IADD3 R167, R226, 0x7800, RZ ;  /* 0x00007800e2a77810 */ /* 0x000fe20007ffe0ff */
[C---:B------:R-:W-:Y:S01]  /*19680*/  HMMA.16816.F32 R60, R88.reuse, R56, RZ ;  /* 0x00000038583c723c */ /* 0x040fe200000018ff */
[----:B------:R-:W-:Y:S04]  /*19690*/  LDSM.16.M88.4 R92, [R219+0x3000] ;  /* 0x00300000db5c783b */ /* 0x000fe80000000200 */
[----:B------:R-:W-:Y:S03]  /*196a0*/  LDSM.16.M88.4 R84, [R228+0xd000] ;  /* 0x00d00000e454783b */ /* 0x000fe60000000200 */
[C---:B------:R-:W-:Y:S01]  /*196b0*/  HMMA.16816.F32 R56, R88.reuse, R58, RZ ;  /* 0x0000003a5838723c */ /* 0x040fe200000018ff */
[----:B------:R-:W-:Y:S07]  /*196c0*/  LDSM.16.M88.4 R96, [R223+0xd800] ;  /* 0x00d80000df60783b */ /* 0x000fee0000000200 */
[C---:B----4-:R-:W-:Y:S08]  /*196d0*/  HMMA.16816.F32 R40, R88.reuse, R36, RZ ;  /* 0x000000245828723c */ /* 0x050ff000000018ff */
[C---:B---3--:R-:W-:Y:S08]  /*196e0*/  HMMA.16816.F32 R32, R88.reuse, R28, RZ ;  /* 0x0000001c5820723c */ /* 0x048ff000000018ff */
[C---:B------:R-:W-:Y:S08]  /*196f0*/  HMMA.16816.F32 R36, R88.reuse, R38, RZ ;  /* 0x000000265824723c */ /* 0x040ff000000018ff */
[C---:B------:R-:W-:Y:S08]  /*19700*/  HMMA.16816.F32 R28, R88.reuse, R30, RZ ;  /* 0x0000001e581c723c */ /* 0x040ff000000018ff */
[C---:B-1----:R-:W-:Y:S08]  /*19710*/  HMMA.16816.F32 R24, R88.reuse, R4, RZ ;  /* 0x000000045818723c */ /* 0x042ff000000018ff */
[----:B------:R-:W-:Y:S01]  /*19720*/  HMMA.16816.F32 R88, R88, R6, RZ ;  /* 0x000000065858723c */ /* 0x000fe200000018ff */
[----:B------:R-:W1:Y:S07]  /*19730*/  LDSM.16.M88.4 R4, [R225] ;  /* 0x00000000e104783b */ /* 0x000e6e0000000200 */
[C---:B--2---:R-:W-:Y:S08]  /*19740*/  HMMA.16816.F32 R60, R68.reuse, R76, R60 ;  /* 0x0000004c443c723c */ /* 0x044ff0000000183c */
        /* <DEDUP_REMOVED lines=30> */
[----:B------:R-:W1:Y:S07]  /*19930*/  LDSM.16.M88.4 R72, [R228+0xb000] ;  /* 0x00b00000e448783b */ /* 0x000e6e0000000200 */
        /* <DEDUP_REMOVED lines=13> */
[C---:B------:R-:W-:Y:S08]  /*19a10*/  HMMA.16816.F32 R32, R4.reuse, R72, R32 ;  /* 0x000000480420723c */ /* 0x040ff00000001820 */
        /* <DEDUP_REMOVED lines=31> */
[----:B------:R-:W1:Y:S03]  /*19c10*/  LDSM.16.M88.4 R80, [R228+0xd800] ;  /* 0x00d80000e450783b */ /* 0x000e660000000200 */
        /* <DEDUP_REMOVED lines=22> */
[C---:B------:R-:W-:Y:S08]  /*19d80*/  HMMA.16816.F32 R24, R8.reuse, R80, R24 ;  /* 0x000000500818723c */ /* 0x040ff00000001818 */
        /* <DEDUP_REMOVED lines=11> */
[----:B------:R-:W4:Y:S07]  /*19e40*/  LDSM.16.M88.4 R72, [R219+0x5000] ;  /* 0x00500000db48783b */ /* 0x000f2e0000000200 */
        /* <DEDUP_REMOVED lines=18> */
[C---:B------:R-:W-:Y:S08]  /*19f70*/  HMMA.16816.F32 R32, R84.reuse, R72, R32 ;  /* 0x000000485420723c */ /* 0x040ff00000001820 */
        /* <DEDUP_REMOVED lines=8> */
[----:B------:R-:W1:Y:S07]  /*1a000*/  LDSM.16.M88.4 R68, [R226+0x7000] ;  /* 0x00700000e244783b */ /* 0x000e6e0000000200 */
        /* <DEDUP_REMOVED lines=16> */
[C---:B------:R-:W-:Y:S08]  /*1a110*/  HMMA.16816.F32 R32, R80.reuse, R68, R32 ;  /* 0x000000445020723c */ /* 0x040ff00000001820 */
[C---:B------:R-:W-:Y:S01]  /*1a120*/  HMMA.16816.F32 R28, R80.reuse, R70, R28 ;  /* 0x00000046501c723c */ /* 0x040fe2000000181c */
[----:B------:R-:W4:Y:S07]  /*1a130*/  LDSM.16.M88.4 R68, [R223+0xf800] ;  /* 0x00f80000df44783b */ /* 0x000f2e0000000200 */
[C---:B------:R-:W-:Y:S08]  /*1a140*/  HMMA.16816.F32 R60, R80.reuse, R76, R60 ;  /* 0x0000004c503c723c */ /* 0x040ff0000000183c */
[C---:B------:R-:W-:Y:S01]  /*1a150*/  HMMA.16816.F32 R56, R80.reuse, R78, R56 ;  /* 0x0000004e5038723c */ /* 0x040fe20000001838 */
[----:B------:R-:W4:Y:S07]  /*1a160*/  LDSM.16.M88.4 R76, [R224+0x6000] ;  /* 0x00600000e04c783b */ /* 0x000f2e0000000200 */
[C---:B--2---:R-:W-:Y:S08]  /*1a170*/  HMMA.16816.F32 R92, R80.reuse, R8, R92 ;  /* 0x00000008505c723c */ /* 0x044ff0000000185c */
[----:B------:R-:W-:Y:S01]  /*1a180*/  HMMA.16816.F32 R88, R80, R10, R88 ;  /* 0x0000000a5058723c */ /* 0x000fe20000001858 */
[----:B------:R-:W2:Y:S07]  /*1a190*/  LDSM.16.M88.4 R8, [R219+0x6800] ;  /* 0x00680000db08783b */ /* 0x000eae0000000200 */
[C---:B---3--:R-:W-:Y:S08]  /*1a1a0*/  HMMA.16816.F32 R60, R12.reuse, R4, R60 ;  /* 0x000000040c3c723c */ /* 0x048ff0000000183c */
[C---:B------:R-:W-:Y:S01]  /*1a1b0*/  HMMA.16816.F32 R56, R12.reuse, R6, R56 ;  /* 0x000000060c38723c */ /* 0x040fe20000001838 */
[----:B------:R-:W3:Y:S07]  /*1a1c0*/  LDSM.16.M88.4 R4, [R219+0x7000] ;  /* 0x00700000db04783b */ /* 0x000eee0000000200 */
[C---:B-1----:R-:W-:Y:S07]  /*1a1d0*/  HMMA.16816.F32 R40, R12.reuse, R24, R40 ;  /* 0x000000180c28723c */ /* 0x042fee0000001828 */
[----:B------:R-:W-:Y:S01]  /*1a1e0*/  IADD3 R25, R3, -0x40, RZ ;  /* 0xffffffc003197810 */ /* 0x000fe20007ffe0ff */
[----:B------:R-:W-:Y:S03]  /*1a1f0*/  HMMA.16816.F32 R36, R12, R26, R36 ;  /* 0x0000001a0c24723c */ /* 0x000fe60000001824 */
[----:B------:R-:W-:-:S05]  /*1a200*/  ISETP.GE.AND P1, PT, R25, R64, PT ;  /* 0x000000401900720c */ /* 0x000fca0003f26270 */
[C---:B------:R-:W-:Y:S07]  /*1a210*/  HMMA.16816.F32 R32, R12.reuse, R16, R32 ;  /* 0x000000100c20723c */ /* 0x040fee0000001820 */
[----:B------:R-:W-:Y:S01]  /*1a220*/  IADD3 R17, R3, -0x38, RZ ;  /* 0xffffffc803117810 */ /* 0x000fe20007ffe0ff */
[----:B------:R-:W-:Y:S03]  /*1a230*/  HMMA.16816.F32 R28, R12, R18, R28 ;  /* 0x000000120c1c723c */ /* 0x000fe6000000181c */
[----:B------:R-:W-:-:S02]  /*1a240*/  ISETP.GE.AND P6, PT, R17, R64, PT ;  /* 0x000000401100720c */ /* 0x000fc40003fc6270 */
[C---:B------:R-:W-:Y:S02]  /*1a250*/  IADD3 R17, R3.reuse, -0x30, RZ ;  /* 0xffffffd003117810 */ /* 0x040fe40007ffe0ff */
[----:B------:R-:W-:Y:S01]  /*1a260*/  IADD3 R19, R3, -0x3f, RZ ;  /* 0xffffffc103137810 */ /* 0x000fe20007ffe0ff */
[----:B----4-:R-:W-:Y:S01]  /*1a270*/  HMMA.16816.F32 R92, R12, R68, R92 ;  /* 0x000000440c5c723c */ /* 0x010fe2000000185c */
[-C--:B------:R-:W-:Y:S02]  /*1a280*/  ISETP.GE.AND P4, PT, R17, R64.reuse, PT ;  /* 0x000000401100720c */ /* 0x080fe40003f86270 */
[----:B------:R-:W-:-:S05]  /*1a290*/  ISETP.GE.AND P0, PT, R19, R64, PT ;  /* 0x000000401300720c */ /* 0x000fca0003f06270 */
[----:B------:R-:W-:Y:S01]  /*1a2a0*/  HMMA.16816.F32 R88, R12, R70, R88 ;  /* 0x000000460c58723c */ /* 0x000fe20000001858 */
[----:B------:R-:W1:Y:S01]  /*1a2b0*/  LDSM.16.M88.4 R12, [R219+0x7800] ;  /* 0x00780000db0c783b */ /* 0x000e620000000200 */
[----:B------:R-:W-:-:S06]  /*1a2c0*/  DEPBAR.LE SB0, 0x0 ;  /* 0x000080000000791a */ /* 0x000fcc0000000000 */
[C---:B------:R-:W-:Y:S08]  /*1a2d0*/  HMMA.16816.F32 R60, R76.reuse, R72, R60 ;  /* 0x000000484c3c723c */ /* 0x040ff0000000183c */
[C---:B------:R-:W-:Y:S08]  /*1a2e0*/  HMMA.16816.F32 R56, R76.reuse, R74, R56 ;  /* 0x0000004a4c38723c */ /* 0x040ff00000001838 */
[C---:B--2---:R-:W-:Y:S07]  /*1a2f0*/  HMMA.16816.F32 R40, R76.reuse, R8, R40 ;  /* 0x000000084c28723c */ /* 0x044fee0000001828 */
[----:B------:R-:W-:Y:S01]  /*1a300*/  IADD3 R9, R3, -0x37, RZ ;  /* 0xffffffc903097810 */ /* 0x000fe20007ffe0ff */
[----:B---3--:R-:W-:Y:S01]  /*1a310*/  HMMA.16816.F32 R28, R76, R6, R28 ;  /* 0x000000064c1c723c */ /* 0x008fe2000000181c */
[----:B------:R-:W-:-:S02]  /*1a320*/  FSEL R62, R62, -INF , !P1 ;  /* 0xff8000003e3e7808 */ /* 0x000fc40004800000 */
[-C--:B------:R-:W-:Y:S02]  /*1a330*/  ISETP.GE.AND P5, PT, R9, R64.reuse, PT ;  /* 0x000000400900720c */ /* 0x080fe40003fa6270 */
[----:B------:R-:W-:Y:S02]  /*1a340*/  IADD3 R9, R3, -0x2f, RZ ;  /* 0xffffffd103097810 */ /* 0x000fe40007ffe0ff */
[----:B------:R-:W-:Y:S01]  /*1a350*/  FSEL R60, R60, -INF , !P1 ;  /* 0xff8000003c3c7808 */ /* 0x000fe20004800000 */
[----:B------:R-:W-:Y:S01]  /*1a360*/  HMMA.16816.F32 R36, R76, R10, R36 ;  /* 0x0000000a4c24723c */ /* 0x000fe20000001824 */
[----:B------:R-:W-:Y:S02]  /*1a370*/  ISETP.GE.AND P3, PT, R9, R64, PT ;  /* 0x000000400900720c */ /* 0x000fe40003f66270 */
[----:B------:R-:W-:Y:S02]  /*1a380*/  IADD3 R9, R3, -0x27, RZ ;  /* 0xffffffd903097810 */ /* 0x000fe40007ffe0ff */
[----:B------:R-:W-:-:S02]  /*1a390*/  FSEL R58, R58, -INF , !P6 ;  /* 0xff8000003a3a7808 */ /* 0x000fc40007000000 */
[----:B------:R-:W-:Y:S01]  /*1a3a0*/  ISETP.GE.AND P1, PT, R9, R64, PT ;  /* 0x000000400900720c */ /* 0x000fe20003f26270 */
[C---:B------:R-:W-:Y:S01]  /*1a3b0*/  HMMA.16816.F32 R32, R76.reuse, R4, R32 ;  /* 0x000000044c20723c */ /* 0x040fe20000001820 */
[C---:B------:R-:W-:Y:S02]  /*1a3c0*/  IADD3 R9, R3.reuse, -0x20, RZ ;  /* 0xffffffe003097810 */ /* 0x040fe40007ffe0ff */
[----:B------:R-:W-:Y:S02]  /*1a3d0*/  FSEL R56, R56, -INF , !P6 ;  /* 0xff80000038387808 */ /* 0x000fe40007000000 */
[C---:B------:R-:W-:Y:S02]  /*1a3e0*/  IADD3 R7, R3.reuse, -0x18, RZ ;  /* 0xffffffe803077810 */ /* 0x040fe40007ffe0ff */
[----:B------:R-:W-:Y:S01]  /*1a3f0*/  IADD3 R5, R3, -0x1f, RZ ;  /* 0xffffffe103057810 */ /* 0x000fe20007ffe0ff */
[----:B-1----:R-:W-:Y:S01]  /*1a400*/  HMMA.16816.F32 R92, R76, R12, R92 ;  /* 0x0000000c4c5c723c */ /* 0x002fe2000000185c */
        /* <DEDUP_REMOVED lines=8> */
[----:B------:R-:W-:Y:S02]  /*1a490*/  FSEL R57, R57, -INF , !P5 ;  /* 0xff80000039397808 */ /* 0x000fe40006800000 */
[----:B------:R-:W-:Y:S02]  /*1a4a0*/  FSEL R8, R42, -INF , !P4 ;  /* 0xff8000002a087808 */ /* 0x000fe40006000000 */
[----:B------:R-:W-:Y:S02]  /*1a4b0*/  FSEL R9, R40, -INF , !P4 ;  /* 0xff80000028097808 */ /* 0x000fe40006000000 */
[-C--:B------:R-:W-:Y:S02]  /*1a4c0*/  ISETP.GE.AND P5, PT, R7, R64.reuse, PT ;  /* 0x000000400700720c */ /* 0x080fe40003fa6270 */
[----:B------:R-:W-:Y:S02]  /*1a4d0*/  ISETP.GE.AND P4, PT, R5, R64, PT ;  /* 0x000000400500720c */ /* 0x000fe40003f86270 */
[----:B------:R-:W-:-:S02]  /*1a4e0*/  IADD3 R5, R3, -0x10, RZ ;  /* 0xfffffff003057810 */ /* 0x000fc40007ffe0ff */
[-C--:B------:R-:W-:Y:S02]  /*1a4f0*/  ISETP.GE.AND P2, PT, R11, R64.reuse, PT ;  /* 0x000000400b00720c */ /* 0x080fe40003f46270 */
[----:B------:R-:W-:Y:S02]  /*1a500*/  FSEL R13, R43, -INF , !P3 ;  /* 0xff8000002b0d7808 */ /* 0x000fe40005800000 */
[----:B------:R-:W-:Y:S02]  /*1a510*/  FSEL R11, R41, -INF , !P3 ;  /* 0xff800000290b7808 */ /* 0x000fe40005800000 */
[----:B------:R-:W-:Y:S02]  /*1a520*/  FSEL R186, R30, -INF , !P5 ;  /* 0xff8000001eba7808 */ /* 0x000fe40006800000 */
[----:B------:R-:W-:Y:S02]  /*1a530*/  FSEL R180, R28, -INF , !P5 ;  /* 0xff8000001cb47808 */ /* 0x000fe40006800000 */
[----:B------:R-:W-:-:S02]  /*1a540*/  ISETP.GE.AND P3, PT, R5, R64, PT ;  /* 0x000000400500720c */ /* 0x000fc40003f66270 */
[----:B------:R-:W-:Y:S02]  /*1a550*/  ISETP.GE.AND P5, PT, R165, 0x2, PT ;  /* 0x00000002a500780c */ /* 0x000fe40003fa6270 */
[----:B------:R-:W-:Y:S02]  /*1a560*/  IADD3 R5, R3, -0xf, RZ ;  /* 0xfffffff103057810 */ /* 0x000fe40007ffe0ff */
[----:B------:R-:W-:Y:S02]  /*1a570*/  FSEL R0, R38, -INF , !P2 ;  /* 0xff80000026007808 */ /* 0x000fe40005000000 */
[----:B------:R-:W-:Y:S02]  /*1a580*/  FSEL R2, R36, -INF , !P2 ;  /* 0xff80000024027808 */ /* 0x000fe40005000000 */
[----:B------:R-:W-:Y:S02]  /*1a590*/  ISETP.GE.AND P2, PT, R5, R64, PT ;  /* 0x000000400500720c */ /* 0x000fe40003f46270 */
[----:B------:R-:W-:-:S02]  /*1a5a0*/  IADD3 R5, R3, -0x8, RZ ;  /* 0xfffffff803057810 */ /* 0x000fc40007ffe0ff */
[----:B------:R-:W-:Y:S02]  /*1a5b0*/  IADD3 R3, R3, -0x7, RZ ;  /* 0xfffffff903037810 */ /* 0x000fe40007ffe0ff */
[----:B------:R-:W-:Y:S02]  /*1a5c0*/  FSEL R12, R39, -INF , !P1 ;  /* 0xff800000270c7808 */ /* 0x000fe40004800000 */
[----:B------:R-:W-:Y:S02]  /*1a5d0*/  FSEL R10, R37, -INF , !P1 ;  /* 0xff800000250a7808 */ /* 0x000fe40004800000 */
[----:B------:R-:W-:Y:S02]  /*1a5e0*/  FSEL R182, R34, -INF , !P0 ;  /* 0xff80000022b67808 */ /* 0x000fe40004000000 */
[----:B------:R-:W-:Y:S02]  /*1a5f0*/  FSEL R178, R32, -INF , !P0 ;  /* 0xff80000020b27808 */ /* 0x000fe40004000000 */
[----:B------:R-:W-:-:S02]  /*1a600*/  ISETP.GE.AND P1, PT, R5, R64, PT ;  /* 0x000000400500720c */ /* 0x000fc40003f26270 */
[----:B------:R-:W-:Y:S02]  /*1a610*/  ISETP.GE.AND P0, PT, R3, R64, PT ;  /* 0x000000400300720c */ /* 0x000fe40003f06270 */
        /* <DEDUP_REMOVED lines=10> */
[----:B------:R-:W-:-:S02]  /*1a6c0*/  FSEL R32, R91, -INF , !P0 ;  /* 0xff8000005b207808 */ /* 0x000fc40004000000 */
[----:B------:R-:W-:Y:S01]  /*1a6d0*/  FSEL R195, R89, -INF , !P0 ;  /* 0xff80000059c37808 */ /* 0x000fe20004000000 */
[----:B------:R-:W-:Y:S06]  /*1a6e0*/  BAR.SYNC.DEFER_BLOCKING 0x0 ;  /* 0x0000000000007b1d */ /* 0x000fec0000010000 */
[----:B------:R-:W-:Y:S05]  /*1a6f0*/  @!P5 BRA `(.L_x_1087) ;  /* 0x00000c300000d947 */ /* 0x000fea0003800000 */
[----:B------:R-:W-:Y:S01]  /*1a700*/  ISETP.NE.U32.AND P0, PT, R248, RZ, PT ;  /* 0x000000fff800720c */ /* 0x000fe20003f05070 */
[----:B------:R-:W-:Y:S03]  /*1a710*/  BSSY B0, `(.L_x_1088) ;  /* 0x0000042000007945 */ /* 0x000fe60003800000 */
[----:B------:R-:W-:-:S13]  /*1a720*/  ISETP.NE.AND.EX P0, PT, R249, RZ, PT, P0 ;  /* 0x000000fff900720c */ /* 0x000fda0003f05300 */
[----:B------:R-:W-:Y:S05]  /*1a730*/  @!P0 BRA `(.L_x_1089) ;  /* 0x000003c000008947 */ /* 0x000fea0003800000 */
[----:B------:R-:W2:Y:S01]  /*1a740*/  LD.E R16, [R20.64+0x170] ;  /* 0x0001700614107980 */ /* 0x000ea2000c101900 */
[C---:B------:R-:W-:Y:S02]  /*1a750*/  IADD3 R14, R23.reuse, -0x40, RZ ;  /* 0xffffffc0170e7810 */ /* 0x040fe40007ffe0ff */
[----:B------:R-:W-:Y:S02]  /*1a760*/  IABS R5, R23 ;  /* 0x0000001700057213 */ /* 0x000fe40000000000 */
[-C--:B--2---:R-:W-:Y:S02]  /*1a770*/  IABS R6, R16.reuse ;  /* 0x0000001000067213 */ /* 0x084fe40000000000 */
[-C--:B------:R-:W-:Y:S02]  /*1a780*/  IABS R4, R16.reuse ;  /* 0x0000001000047213 */ /* 0x080fe40000000000 */
[----:B------:R-:W1:Y:S01]  /*1a790*/  I2F.RP R7, R6 ;  /* 0x0000000600077306 */ /* 0x000e620000209400 */
[----:B------:R-:W-:-:S02]  /*1a7a0*/  LOP3.LUT R23, R23, R16, RZ, 0x3c, !PT ;  /* 0x0000001017177212 */ /* 0x000fc400078e3cff */
[----:B------:R-:W-:Y:S02]  /*1a7b0*/  IMAD.MOV R4, RZ, RZ, -R4 ;  /* 0x000000ffff047224 */ /* 0x000fe400078e0a04 */
[----:B------:R-:W-:-:S03]  /*1a7c0*/  ISETP.GE.AND P2, PT, R23, RZ, PT ;  /* 0x000000ff1700720c */ /* 0x000fc60003f46270 */
[----:B-1----:R-:W1:Y:S02]  /*1a7d0*/  MUFU.RCP R24, R7 ;  /* 0x0000000700187308 */ /* 0x002e640000001000 */
[----:B-1----:R-:W-:-:S06]  /*1a7e0*/  IADD3 R24, R24, 0xffffffe, RZ ;  /* 0x0ffffffe18187810 */ /* 0x002fcc0007ffe0ff */
[----:B------:R-:W1:Y:S02]  /*1a7f0*/  F2I.FTZ.U32.TRUNC.NTZ R25, R24 ;  /* 0x0000001800197305 */ /* 0x000e64000021f000 */
[--C-:B-1----:R-:W-:Y:S02]  /*1a800*/  IMAD.MOV R3, RZ, RZ, -R25.reuse ;  /* 0x000000ffff037224 */ /* 0x102fe400078e0a19 */
[----:B------:R-:W-:Y:S02]  /*1a810*/  IMAD.MOV.U32 R24, RZ, RZ, RZ ;  /* 0x000000ffff187224 */ /* 0x000fe400078e00ff */
[----:B------:R-:W-:Y:S01]  /*1a820*/  IMAD R18, R3, R6, RZ ;  /* 0x0000000603127224 */ /* 0x000fe200078e02ff */
[----:B------:R-:W-:Y:S02]  /*1a830*/  IABS R3, R14 ;  /* 0x0000000e00037213 */ /* 0x000fe40000000000 */
[----:B------:R-:W-:Y:S01]  /*1a840*/  LOP3.LUT R14, R14, R16, RZ, 0x3c, !PT ;  /* 0x000000100e0e7212 */ /* 0x000fe200078e3cff */
[----:B------:R-:W-:-:S03]  /*1a850*/  IMAD.HI.U32 R18, R25, R18, R24 ;  /* 0x0000001219127227 */ /* 0x000fc600078e0018 */
[----:B------:R-:W-:-:S03]  /*1a860*/  ISETP.GE.AND P0, PT, R14, RZ, PT ;  /* 0x000000ff0e00720c */ /* 0x000fc60003f06270 */
[----:B------:R-:W-:-:S04]  /*1a870*/  IMAD.HI.U32 R15, R18, R5, RZ ;  /* 0x00000005120f7227 */ /* 0x000fc800078e00ff */
[----:B------:R-:W-:Y:S02]  /*1a880*/  IMAD.HI.U32 R7, R18, R3, RZ ;  /* 0x0000000312077227 */ /* 0x000fe400078e00ff */
[----:B------:R-:W2:Y:S02]  /*1a890*/  LD.E.64 R18, [R20.64+0x20] ;  /* 0x0000200614127980 */ /* 0x000ea4000c101b00 */
[-C--:B------:R-:W-:Y:S02]  /*1a8a0*/  IMAD R5, R15, R4.reuse, R5 ;  /* 0x000000040f057224 */ /* 0x080fe400078e0205 */
[----:B------:R-:W-:-:S03]  /*1a8b0*/  IMAD R3, R7, R4, R3 ;  /* 0x0000000407037224 */ /* 0x000fc600078e0203 */
[C---:B------:R-:W-:Y:S02]  /*1a8c0*/  ISETP.GT.U32.AND P3, PT, R6.reuse, R5, PT ;  /* 0x000000050600720c */ /* 0x040fe40003f64070 */
[----:B------:R-:W-:-:S11]  /*1a8d0*/  ISETP.GT.U32.AND P1, PT, R6, R3, PT ;  /* 0x000000030600720c */ /* 0x000fd60003f24070 */
[----:B------:R-:W-:Y:S01]  /*1a8e0*/  @!P3 IMAD.IADD R5, R5, 0x1, -R6 ;  /* 0x000000010505b824 */ /* 0x000fe200078e0a06 */
[----:B------:R-:W-:Y:S02]  /*1a8f0*/  @!P3 IADD3 R15, R15, 0x1, RZ ;  /* 0x000000010f0fb810 */ /* 0x000fe40007ffe0ff */
[-C--:B------:R-:W-:Y:S02]  /*1a900*/  @!P1 IADD3 R3, R3, -R6.reuse, RZ ;  /* 0x8000000603039210 */ /* 0x080fe40007ffe0ff */
[-C--:B------:R-:W-:Y:S02]  /*1a910*/  ISETP.GE.U32.AND P6, PT, R5, R6.reuse, PT ;  /* 0x000000060500720c */ /* 0x080fe40003fc6070 */
[----:B------:R-:W-:Y:S02]  /*1a920*/  ISETP.GE.U32.AND P4, PT, R3, R6, PT ;  /* 0x000000060300720c */ /* 0x000fe40003f86070 */
[----:B------:R-:W-:Y:S02]  /*1a930*/  @!P1 IADD3 R7, R7, 0x1, RZ ;  /* 0x0000000107079810 */ /* 0x000fe40007ffe0ff */
[----:B------:R-:W-:-:S02]  /*1a940*/  ISETP.NE.AND P1, PT, R16, RZ, PT ;  /* 0x000000ff1000720c */ /* 0x000fc40003f25270 */
[----:B------:R-:W-:-:S05]  /*1a950*/  LOP3.LUT R6, RZ, R16, RZ, 0x33, !PT ;  /* 0x00000010ff067212 */ /* 0x000fca00078e33ff */
[----:B------:R-:W-:Y:S02]  /*1a960*/  @P6 IADD3 R15, R15, 0x1, RZ ;  /* 0x000000010f0f6810 */ /* 0x000fe40007ffe0ff */
[----:B------:R-:W-:-:S03]  /*1a970*/  @P4 IADD3 R7, R7, 0x1, RZ ;  /* 0x0000000107074810 */ /* 0x000fc60007ffe0ff */
[----:B------:R-:W-:Y:S02]  /*1a980*/  @!P2 IMAD.MOV R15, RZ, RZ, -R15 ;  /* 0x000000ffff0fa224 */ /* 0x000fe400078e0a0f */
[----:B------:R-:W-:-:S03]  /*1a990*/  @!P0 IMAD.MOV R7, RZ, RZ, -R7 ;  /* 0x000000ffff078224 */ /* 0x000fc600078e0a07 */
[C---:B------:R-:W-:Y:S02]  /*1a9a0*/  SEL R5, R6.reuse, R15, !P1 ;  /* 0x0000000f06057207 */ /* 0x040fe40004800000 */
[----:B------:R-:W-:Y:S01]  /*1a9b0*/  SEL R6, R6, R7, !P1 ;  /* 0x0000000706067207 */ /* 0x000fe20004800000 */
[----:B------:R-:W3:Y:S02]  /*1a9c0*/  LD.E.64 R14, [R20.64+0x38] ;  /* 0x00003806140e7980 */ /* 0x000ee4000c101b00 */
[----:B------:R-:W-:-:S04]  /*1a9d0*/  IMAD.WIDE R24, R5, 0x4, R248 ;  /* 0x0000000405187825 */ /* 0x000fc800078e02f8 */
[----:B------:R-:W-:Y:S01]  /*1a9e0*/  IMAD.WIDE R22, R6, 0x4, R248 ;  /* 0x0000000406167825 */ /* 0x000fe200078e02f8 */
[----:B------:R-:W4:Y:S04]  /*1a9f0*/  LD.E R4, [R24.64] ;  /* 0x0000000618047980 */ /* 0x000f28000c101900 */
[----:B------:R-:W4:Y:S01]  /*1aa00*/  LD.E R3, [R22.64] ;  /* 0x0000000616037980 */ /* 0x000f22000c101900 */
[----:B------:R-:W-:-:S05]  /*1aa10*/  IADD3 R5, R5, -R6, RZ ;  /* 0x8000000605057210 */ /* 0x000fca0007ffe0ff */
[----:B------:R-:W-:-:S05]  /*1aa20*/  IMAD R16, R16, R5, -0x40 ;  /* 0xffffffc010107424 */ /* 0x000fca00078e0205 */
[----:B------:R-:W-:Y:S01]  /*1aa30*/  SHF.R.S32.HI R6, RZ, 0x1f, R16 ;  /* 0x0000001fff067819 */ /* 0x000fe20000011410 */
[-C--:B---3--:R-:W-:Y:S02]  /*1aa40*/  IMAD R5, R15, R16.reuse, RZ ;  /* 0x000000100f057224 */ /* 0x088fe400078e02ff */
[----:B------:R-:W-:-:S04]  /*1aa50*/  IMAD.WIDE.U32 R16, R14, R16, RZ ;  /* 0x000000100e107225 */ /* 0x000fc800078e00ff */
[----:B------:R-:W-:Y:S02]  /*1aa60*/  IMAD R6, R14, R6, R5 ;  /* 0x000000060e067224 */ /* 0x000fe400078e0205 */
[----:B----4-:R-:W-:Y:S02]  /*1aa70*/  IMAD.IADD R3, R3, 0x1, -R4 ;  /* 0x0000000103037824 */ /* 0x010fe400078e0a04 */
[----:B------:R-:W-:Y:S02]  /*1aa80*/  IMAD.IADD R17, R17, 0x1, R6 ;  /* 0x0000000111117824 */ /* 0x000fe400078e0206 */
[----:B--2---:R-:W-:Y:S01]  /*1aa90*/  IMAD R5, R19, R3, RZ ;  /* 0x0000000313057224 */ /* 0x004fe200078e02ff */
[----:B------:R-:W-:Y:S01]  /*1aaa0*/  SHF.R.S32.HI R4, RZ, 0x1f, R3 ;  /* 0x0000001fff047819 */ /* 0x000fe20000011403 */
[----:B------:R-:W-:-:S04]  /*1aab0*/  IMAD.WIDE.U32 R16, R3, R18, R16 ;  /* 0x0000001203107225 */ /* 0x000fc800078e0010 */
[----:B------:R-:W-:Y:S02]  /*1aac0*/  IMAD R4, R18, R4, R5 ;  /* 0x0000000412047224 */ /* 0x000fe400078e0205 */
[----:B------:R-:W-:-:S03]  /*1aad0*/  IMAD.MOV.U32 R3, RZ, RZ, R16 ;  /* 0x000000ffff037224 */ /* 0x000fc600078e0010 */
[----:B------:R-:W-:Y:S01]  /*1aae0*/  IADD3 R4, R17, R4, RZ ;  /* 0x0000000411047210 */ /* 0x000fe20007ffe0ff */
[----:B------:R-:W-:Y:S05]  /*1aaf0*/  BRA `(.L_x_1090) ;  /* 0x0000003000007947 */ /* 0x000fea0003800000 */
.L_x_1089:
[----:B------:R-:W2:Y:S02]  /*1ab00*/  LD.E R3, [R20.64+0x38] ;  /* 0x0000380614037980 */ /* 0x000ea4000c101900 */
[----:B--2---:R-:W-:-:S04]  /*1ab10*/  LEA R3, -R3, RZ, 0x6 ;  /* 0x000000ff03037211 */ /* 0x004fc800078e31ff */
[----:B------:R-:W-:Y:S02]  /*1ab20*/  SHF.R.S32.HI R4, RZ, 0x1f, R3 ;  /* 0x0000001fff047819 */ /* 0x000fe40000011403 */
.L_x_1090:
[----:B------:R-:W-:Y:S05]  /*1ab30*/  BSYNC B0 ;  /* 0x0000000000007941 */ /* 0x000fea0003800000 */
.L_x_1088:
[C---:B------:R-:W-:Y:S02]  /*1ab40*/  LOP3.LUT P3, RZ, R247.reuse, 0x4, RZ, 0xc0, !PT ;  /* 0x00000004f7ff7812 */ /* 0x040fe4000786c0ff */
[----:B------:R-:W-:Y:S02]  /*1ab50*/  LOP3.LUT P4, RZ, R247, 0x2, RZ, 0xc0, !PT ;  /* 0x00000002f7ff7812 */ /* 0x000fe4000788c0ff */
[----:B------:R-:W-:Y:S02]  /*1ab60*/  IADD3 R171, P1, R3, R170, RZ ;  /* 0x000000aa03ab7210 */ /* 0x000fe40007f3e0ff */
[C---:B------:R-:W-:Y:S02]  /*1ab70*/  LOP3.LUT P2, RZ, R247.reuse, 0x8, RZ, 0xc0, !PT ;  /* 0x00000008f7ff7812 */ /* 0x040fe4000784c0ff */
[----:B------:R-:W-:Y:S01]  /*1ab80*/  LOP3.LUT P6, RZ, R247, 0x1, RZ, 0xc0, !PT ;  /* 0x00000001f7ff7812 */ /* 0x000fe200078cc0ff */
[----:B------:R-:W-:Y:S01]  /*1ab90*/  IMAD.X R172, R4, 0x1, R173, P1 ;  /* 0x0000000104ac7824 */ /* 0x000fe200008e06ad */
[----:B------:R-:W-:-:S03]  /*1aba0*/  LEA R16, P0, R3, R238, 0x1 ;  /* 0x000000ee03107211 */ /* 0x000fc600078008ff */
[----:B------:R-:W-:Y:S02]  /*1abb0*/  @P3 LEA R6, P1, R171, R174, 0x1 ;  /* 0x000000aeab063211 */ /* 0x000fe400078208ff */
[----:B------:R-:W-:Y:S02]  /*1abc0*/  LEA.HI.X R17, R3, R239, R4, 0x1, P0 ;  /* 0x000000ef03117211 */ /* 0x000fe400000f0c04 */
[-CC-:B------:R-:W-:Y:S02]  /*1abd0*/  @P3 LEA.HI.X R7, R171, R175.reuse, R172.reuse, 0x1, P1 ;  /* 0x000000afab073211 */ /* 0x180fe400008f0cac */
[----:B------:R-:W-:Y:S02]  /*1abe0*/  IADD3 R3, P1, R3, R236, RZ ;  /* 0x000000ec03037210 */ /* 0x000fe40007f3e0ff */
[CC--:B------:R-:W-:Y:S01]  /*1abf0*/  @P4 LEA R14, P0, R171.reuse, R174.reuse, 0x1 ;  /* 0x000000aeab0e4211 */ /* 0x0c0fe200078008ff */
[----:B------:R-:W-:Y:S01]  /*1ac00*/  @!PT LDS RZ, [RZ] ;  /* 0x00000000fffff984 */ /* 0x000fe20000000800 */
[----:B------:R-:W-:Y:S01]  /*1ac10*/  @!PT LDS RZ, [RZ] ;  /* 0x00000000fffff984 */ /* 0x000fe20000000800 */
[----:B------:R-:W-:Y:S01]  /*1ac20*/  @!PT LDS RZ, [RZ] ;  /* 0x00000000fffff984 */ /* 0x000fe20000000800 */
[----:B------:R1:W-:Y:S02]  /*1ac30*/  @P6 LDGSTS.E.BYPASS.LTC128B.128 [R245+0x8000], [R16.64] ;  /* 0x0800000010f56fae */ /* 0x0003e4000b901d46 */
[----:B------:R-:W-:Y:S01]  /*1ac40*/  IMAD.X R4, R4, 0x1, R237, P1 ;  /* 0x0000000104047824 */ /* 0x000fe200008e06ed */
[C---:B------:R-:W-:Y:S01]  /*1ac50*/  @P4 LEA.HI.X R15, R171.reuse, R175, R172, 0x1, P0 ;  /* 0x000000afab0f4211 */ /* 0x040fe200000f0cac */
[----:B------:R1:W-:Y:S01]  /*1ac60*/  @!P6 STS.128 [R245+0x8000], RZ ;  /* 0x008000fff500e388 */ /* 0x0003e20000000c00 */
[----:B------:R-:W-:-:S02]  /*1ac70*/  @P2 LEA R18, P0, R171, R174, 0x1 ;  /* 0x000000aeab122211 */ /* 0x000fc400078008ff */
[-C--:B------:R-:W-:Y:S01]  /*1ac80*/  @P6 LEA R28, P1, R3, R238.reuse, 0x1 ;  /* 0x000000ee031c6211 */ /* 0x080fe200078208ff */
[----:B------:R-:W-:Y:S01]  /*1ac90*/  @!PT LDS RZ, [RZ] ;  /* 0x00000000fffff984 */ /* 0x000fe20000000800 */
[----:B------:R-:W-:Y:S01]  /*1aca0*/  @!PT LDS RZ, [RZ] ;  /* 0x00000000fffff984 */ /* 0x000fe20000000800 */
[----:B------:R-:W-:Y:S01]  /*1acb0*/  @!PT LDS RZ, [RZ] ;  /* 0x00000000fffff984 */ /* 0x000fe20000000800 */
[----:B------:R1:W-:Y:S01]  /*1acc0*/  @P4 LDGSTS.E.BYPASS.LTC128B.128 [R245+0xa000], [R14.64+0x80] ;  /* 0x0a0000800ef54fae */ /* 0x0003e2000b901d46 */
[----:B------:R-:W-:Y:S02]  /*1acd0*/  @P2 LEA.HI.X R19, R171, R175, R172, 0x1, P0 ;  /* 0x000000afab132211 */ /* 0x000fe400000f0cac */
[CCC-:B------:R-:W-:Y:S01]  /*1ace0*/  @P6 LEA.HI.X R29, R3.reuse, R239.reuse, R4.reuse, 0x1, P1 ;  /* 0x000000ef031d6211 */ /* 0x1c0fe200008f0c04 */
[----:B------:R1:W-:Y:S01]  /*1acf0*/  @!P4 STS.128 [R245+0xa000], RZ ;  /* 0x00a000fff500c388 */ /* 0x0003e20000000c00 */
[CC--:B------:R-:W-:Y:S02]  /*1ad00*/  @P4 LEA R26, P0, R3.reuse, R238.reuse, 0x1 ;  /* 0x000000ee031a4211 */ /* 0x0c0fe400078008ff */
[C---:B------:R-:W-:Y:S01]  /*1ad10*/  @P3 LEA R24, P1, R3.reuse, R238, 0x1 ;  /* 0x000000ee03183211 */ /* 0x040fe200078208ff */
[----:B------:R-:W-:Y:S01]  /*1ad20*/  @!PT LDS RZ, [RZ] ;  /* 0x00000000fffff984 */ /* 0x000fe20000000800 */
[----:B------:R-:W-:Y:S01]  /*1ad30*/  @!PT LDS RZ, [RZ] ;  /* 0x00000000fffff984 */ /* 0x000fe20000000800 */
[----:B------:R-:W-:Y:S01]  /*1ad40*/  @!PT LDS RZ, [RZ] ;  /* 0x00000000fffff984 */ /* 0x000fe20000000800 */
[----:B------:R1:W-:Y:S01]  /*1ad50*/  @P3 LDGSTS.E.BYPASS.LTC128B.128 [R245+0xc000], [R6.64+0x100] ;  /* 0x0c00010006f53fae */ /* 0x0003e2000b901d46 */
[----:B------:R-:W-:-:S02]  /*1ad60*/  @P4 LEA.HI.X R27, R3, R239, R4, 0x1, P0 ;  /* 0x000000ef031b4211 */ /* 0x000fc400000f0c04 */
[CCC-:B------:R-:W-:Y:S01]  /*1ad70*/  @P3 LEA.HI.X R25, R3.reuse, R239.reuse, R4.reuse, 0x1, P1 ;  /* 0x000000ef03193211 */ /* 0x1c0fe200008f0c04 */
[----:B------:R1:W-:Y:S01]  /*1ad80*/  @!P3 STS.128 [R245+0xc000], RZ ;  /* 0x00c000fff500b388 */ /* 0x0003e20000000c00 */
[C---:B------:R-:W-:Y:S02]  /*1ad90*/  @P2 LEA R22, P0, R3.reuse, R238, 0x1 ;  /* 0x000000ee03162211 */ /* 0x040fe400078008ff */
[C---:B------:R-:W-:Y:S01]  /*1ada0*/  IADD3 R5, P1, R3.reuse, R236, RZ ;  /* 0x000000ec03057210 */ /* 0x040fe20007f3e0ff */
[----:B------:R-:W-:Y:S01]  /*1adb0*/  @!PT LDS RZ, [RZ] ;  /* 0x00000000fffff984 */ /* 0x000fe20000000800 */
[----:B------:R-:W-:Y:S01]  /*1adc0*/  @!PT LDS RZ, [RZ] ;  /* 0x00000000fffff984 */ /* 0x000fe20000000800 */
[----:B------:R-:W-:Y:S01]  /*1add0*/  @!PT LDS RZ, [RZ] ;  /* 0x00000000fffff984 */ /* 0x000fe20000000800 */
[----:B------:R1:W-:Y:S01]  /*1ade0*/  @P2 LDGSTS.E.BYPASS.LTC128B.128 [R245+0xe000], [R18.64+0x180] ;  /* 0x0e00018012f52fae */ /* 0x0003e2000b901d46 */
[-C--:B------:R-:W-:Y:S02]  /*1adf0*/  @P2 LEA.HI.X R23, R3, R239.reuse, R4, 0x1, P0 ;  /* 0x000000ef03172211 */ /* 0x080fe400000f0c04 */
[CC--:B------:R-:W-:Y:S01]  /*1ae00*/  @P4 LEA R38, P0, R5.reuse, R238.reuse, 0x1 ;  /* 0x000000ee05264211 */ /* 0x0c0fe200078008ff */
[----:B------:R-:W-:Y:S01]  /*1ae10*/  IMAD.X R4, R4, 0x1, R237, P1 ;  /* 0x0000000104047824 */ /* 0x000fe200008e06ed */
[CC--:B------:R-:W-:Y:S01]  /*1ae20*/  @P6 LEA R40, P1, R5.reuse, R238.reuse, 0x1 ;  /* 0x000000ee05286211 */ /* 0x0c0fe200078208ff */
[----:B------:R1:W-:Y:S03]  /*1ae30*/  @!P2 STS.128 [R245+0xe000], RZ ;  /* 0x00e000fff500a388 */ /* 0x0003e60000000c00 */
[C---:B------:R-:W-:Y:S01]  /*1ae40*/  @P6 LEA.HI.X R41, R5.reuse, R239, R4, 0x1, P1 ;  /* 0x000000ef05296211 */ /* 0x040fe200008f0c04 */
[----:B------:R-:W-:Y:S01]  /*1ae50*/  @!PT LDS RZ, [RZ] ;  /* 0x00000000fffff984 */ /* 0x000fe20000000800 */
[----:B------:R-:W-:Y:S01]  /*1ae60*/  @!PT LDS RZ, [RZ] ;  /* 0x00000000fffff984 */ /* 0x000fe20000000800 */
[----:B------:R-:W-:Y:S01]  /*1ae70*/  @!PT LDS RZ, [RZ] ;  /* 0x00000000fffff984 */ /* 0x000fe20000000800 */
[----:B------:R1:W-:Y:S01]  /*1ae80*/  @P6 LDGSTS.E.BYPASS.LTC128B.128 [R245+0x8800], [R28.64] ;  /* 0x088000001cf56fae */ /* 0x0003e2000b901d46 */
[----:B------:R-:W-:-:S02]  /*1ae90*/  @P3 LEA R36, P1, R5, R238, 0x1 ;  /* 0x000000ee05243211 */ /* 0x000fc400078208ff */
[CCC-:B------:R-:W-:Y:S01]  /*1aea0*/  @P4 LEA.HI.X R39, R5.reuse, R239.reuse, R4.reuse, 0x1, P0 ;  /* 0x000000ef05274211 */ /* 0x1c0fe200000f0c04 */
[----:B------:R1:W-:Y:S01]  /*1aeb0*/  @!P6 STS.128 [R245+0x8800], RZ ;  /* 0x008800fff500e388 */ /* 0x0003e20000000c00 */
[CCC-:B------:R-:W-:Y:S02]  /*1aec0*/  @P3 LEA.HI.X R37, R5.reuse, R239.reuse, R4.reuse, 0x1, P1 ;  /* 0x000000ef05253211 */ /* 0x1c0fe400008f0c04 */
[C---:B------:R-:W-:Y:S01]  /*1aed0*/  @P2 LEA R30, P0, R5.reuse, R238, 0x1 ;  /* 0x000000ee051e2211 */ /* 0x040fe200078008ff */
[----:B------:R-:W-:Y:S01]  /*1aee0*/  @!PT LDS RZ, [RZ] ;  /* 0x00000000fffff984 */ /* 0x000fe20000000800 */
[----:B------:R-:W-:Y:S01]  /*1aef0*/  @!PT LDS RZ, [RZ] ;  /* 0x00000000fffff984 */ /* 0x000fe20000000800 */
[----:B------:R-:W-:Y:S01]  /*1af00*/  @!PT LDS RZ, [RZ] ;  /* 0x00000000fffff984 */ /* 0x000fe20000000800 */
[----:B------:R1:W-:Y:S01]  /*1af10*/  @P4 LDGSTS.E.BYPASS.LTC128B.128 [R245+0xa800], [R26.64+0x80] ;  /* 0x0a8000801af54fae */ /* 0x0003e2000b901d46 */
[C---:B------:R-:W-:Y:S02]  /*1af20*/  IADD3 R3, P1, R5.reuse, R236, RZ ;  /* 0x000000ec05037210 */ /* 0x040fe40007f3e0ff */
[-C--:B------:R-:W-:Y:S01]  /*1af30*/  @P2 LEA.HI.X R31, R5, R239.reuse, R4, 0x1, P0 ;  /* 0x000000ef051f2211 */ /* 0x080fe200000f0c04 */
[----:B------:R1:W-:Y:S01]  /*1af40*/  @!P4 STS.128 [R245+0xa800], RZ ;  /* 0x00a800fff500c388 */ /* 0x0003e20000000c00 */
[CC--:B------:R-:W-:Y:S01]  /*1af50*/  @P4 LEA R44, P0, R3.reuse, R238.reuse, 0x1 ;  /* 0x000000ee032c4211 */ /* 0x0c0fe200078008ff */
[----:B------:R-:W-:Y:S01]  /*1af60*/  IMAD.X R4, R4, 0x1, R237, P1 ;  /* 0x0000000104047824 */ /* 0x000fe200008e06ed */
[CC--:B------:R-:W-:Y:S01]  /*1af70*/  @P6 LEA R52, P1, R3.reuse, R238.reuse, 0x1 ;  /* 0x000000ee03346211 */ /* 0x0c0fe200078208ff */
[----:B------:R-:W-:Y:S01]  /*1af80*/  @!PT LDS RZ, [RZ] ;  /* 0x00000000fffff984 */ /* 0x000fe20000000800 */
[----:B------:R-:W-:Y:S01]  /*1af90*/  @!PT LDS RZ, [RZ] ;  /* 0x00000000fffff984 */ /* 0x000fe20000000800 */
[----:B------:R-:W-:Y:S01]  /*1afa0*/  @!PT LDS RZ, [RZ] ;  /* 0x00000000fffff984 */ /* 0x000fe20000000800 */
[----:B------:R1:W-:Y:S03]  /*1afb0*/  @P3 LDGSTS.E.BYPASS.LTC128B.128 [R245+0xc800], [R24.64+0x100] ;  /* 0x0c80010018f53fae */ /* 0x0003e6000b901d46 */
[C---:B------:R-:W-:Y:S01]  /*1afc0*/  @P6 LEA.HI.X R53, R3.reuse, R239, R4, 0x1, P1 ;  /* 0x000000ef03356211 */ /* 0x040fe200008f0c04 */
[----:B------:R1:W-:Y:S01]  /*1afd0*/  @!P3 STS.128 [R245+0xc800], RZ ;  /* 0x00c800fff500b388 */ /* 0x0003e20000000c00 */
[----:B------:R-:W-:-:S02]  /*1afe0*/  @P3 LEA R42, P1, R3, R238, 0x1 ;  /* 0x000000ee032a3211 */ /* 0x000fc400078208ff */
[CC--:B------:R-:W-:Y:S01]  /*1aff0*/  @P4 LEA.HI.X R45, R3.reuse, R239.reuse, R4, 0x1, P0 ;  /* 0x000000ef032d4211 */ /* 0x0c0fe200000f0c04 */
[----:B------:R-:W-:Y:S01]  /*1b000*/  @!PT LDS RZ, [RZ] ;  /* 0x00000000fffff984 */ /* 0x000fe20000000800 */
[----:B------:R-:W-:Y:S01]  /*1b010*/  @!PT LDS RZ, [RZ] ;  /* 0x00000000fffff984 */ /* 0x000fe20000000800 */
[----:B------:R-:W-:Y:S01]  /*1b020*/  @!PT LDS RZ, [RZ] ;  /* 0x00000000fffff984 */ /* 0x000fe20000000800 */
[----:B------:R1:W-:Y:S01]  /*1b030*/  @P2 LDGSTS.E.BYPASS.LTC128B.128 [R245+0xe800], [R22.64+0x180] ;  /* 0x0e80018016f52fae */ /* 0x0003e2000b901d46 */
[C---:B------:R-:W-:Y:S01]  /*1b040*/  @P2 LEA R54, P0, R3.reuse, R238, 0x1 ;  /* 0x000000ee03362211 */ /* 0x040fe200078008ff */
[----:B------:R-:W-:Y:S01]  /*1b050*/  IMAD.MOV.U32 R238, RZ, RZ, R16 ;  /* 0x000000ffffee7224 */ /* 0x000fe200078e0010 */
[CCC-:B------:R-:W-:Y:S01]  /*1b060*/  @P3 LEA.HI.X R43, R3.reuse, R239.reuse, R4.reuse, 0x1, P1 ;  /* 0x000000ef032b3211 */ /* 0x1c0fe200008f0c04 */
[----:B------:R1:W-:Y:S01]  /*1b070*/  @!P2 STS.128 [R245+0xe800], RZ ;  /* 0x00e800fff500a388 */ /* 0x0003e20000000c00 */
[----:B------:R-:W-:Y:S01]  /*1b080*/  @P2 LEA.HI.X R55, R3, R239, R4, 0x1, P0 ;  /* 0x000000ef03372211 */ /* 0x000fe200000f0c04 */
[----:B------:R-:W-:Y:S02]  /*1b090*/  IMAD.MOV.U32 R239, RZ, RZ, R17 ;  /* 0x000000ffffef7224 */ /* 0x000fe400078e0011 */
[----:B------:R-:W-:Y:S01]  /*1b0a0*/  @!PT LDS RZ, [RZ] ;  /* 0x00000000fffff984 */ /* 0x000fe20000000800 */
[----:B------:R-:W-:Y:S01]  /*1b0b0*/  @!PT LDS RZ, [RZ] ;  /* 0x00000000fffff984 */ /* 0x000fe20000000800 */
[----:B------:R-:W-:Y:S01]  /*1b0c0*/  @!PT LDS RZ, [RZ] ;  /* 0x00000000fffff984 */ /* 0x000fe20000000800 */
[----:B------:R1:W-:Y:S04]  /*1b0d0*/  @P6 LDGSTS.E.BYPASS.LTC128B.128 [R245+0x9000], [R40.64] ;  /* 0x0900000028f56fae */ /* 0x0003e8000b901d46 */
        /* <DEDUP_REMOVED lines=36> */
[----:B------:R-:W0:Y:S02]  /*1b320*/  LDGDEPBAR ;  /* 0x00000000000079af */ /* 0x000e240000000000 */
.L_x_1087:
[----:B------:R-:W-:Y:S05]  /*1b330*/  BSYNC B1 ;  /* 0x0000000000017941 */ /* 0x000fea0003800000 */
.L_x_1086:
[----:B------:R2:W3:Y:S01]  /*1b340*/  LD.E R184, [R20.64+0xdc] ;  /* 0x0000dc0614b87980 */ /* 0x0004e2000c101900 */
[----:B------:R-:W-:-:S02]  /*1b350*/  FMNMX.FTZ R3, R60, R61, !PT ;  /* 0x0000003d3c037209 */ /* 0x000fc40007810000 */
[----:B------:R-:W-:Y:S02]  /*1b360*/  SHF.L.U32 R233, R47, 0x1, RZ ;  /* 0x000000012fe97819 */ /* 0x000fe400000006ff */
[----:B------:R-:W-:Y:S02]  /*1b370*/  FMNMX.FTZ R4, R56, R3, !PT ;  /* 0x0000000338047209 */ /* 0x000fe40007810000 */
[----:B------:R-:W-:Y:S01]  /*1b380*/  FMNMX.FTZ R3, R62, R63, !PT ;  /* 0x0000003f3e037209 */ /* 0x000fe20007810000 */
[----:B------:R-:W-:Y:S01]  /*1b390*/  LDSM.16.MT88.4 R156, [R233+0x10000] ;  /* 0x01000000e99c783b */ /* 0x000fe20000004200 */
[----:B------:R-:W-:Y:S02]  /*1b3a0*/  FMNMX.FTZ R4, R57, R4, !PT ;  /* 0x0000000439047209 */ /* 0x000fe40007810000 */
[----:B------:R-:W-:Y:S01]  /*1b3b0*/  LEA R231, R48, R233, 0x1 ;  /* 0x000000e930e77211 */ /* 0x000fe200078e08ff */
[----:B------:R-:W-:Y:S01]  /*1b3c0*/  LDSM.16.MT88.4 R64, [R233+0x12000] ;  /* 0x01200000e940783b */ /* 0x000fe20000004200 */
[----:B------:R-:W-:-:S02]  /*1b3d0*/  FMNMX.FTZ R4, R9, R4, !PT ;  /* 0x0000000409047209 */ /* 0x000fc40007810000 */
[----:B------:R-:W-:Y:S01]  /*1b3e0*/  LEA R232, R50, R233, 0x1 ;  /* 0x000000e932e87211 */ /* 0x000fe200078e08ff */
[----:B------:R-:W-:Y:S01]  /*1b3f0*/  LDSM.16.MT88.4 R80, [R231+0x12000] ;  /* 0x01200000e750783b */ /* 0x000fe20000004200 */
[----:B------:R-:W-:Y:S02]  /*1b400*/  FMNMX.FTZ R5, R11, R4, !PT ;  /* 0x000000040b057209 */ /* 0x000fe40007810000 */
[----:B------:R-:W-:Y:S01]  /*1b410*/  FMNMX.FTZ R4, R58, R3, !PT ;  /* 0x000000033a047209 */ /* 0x000fe20007810000 */
[----:B-1----:R-:W-:Y:S01]  /*1b420*/  LDSM.16.MT88.4 R40, [R232+0x10000] ;  /* 0x01000000e828783b */ /* 0x002fe20000004200 */
[----:B------:R-:W-:Y:S02]  /*1b430*/  FMNMX.FTZ R5, R2, R5, !PT ;  /* 0x0000000502057209 */ /* 0x000fe40007810000 */
[----:B------:R-:W-:Y:S01]  /*1b440*/  FMNMX.FTZ R3, R59, R4, !PT ;  /* 0x000000043b037209 */ /* 0x000fe20007810000 */
[----:B------:R-:W-:Y:S01]  /*1b450*/  LDSM.16.MT88.4 R72, [R232+0x12000] ;  /* 0x01200000e848783b */ /* 0x000fe20000004200 */
[----:B------:R-:W-:-:S02]  /*1b460*/  FMNMX.FTZ R5, R10, R5, !PT ;  /* 0x000000050a057209 */ /* 0x000fc40007810000 */
[----:B------:R-:W-:Y:S01]  /*1b470*/  FMNMX.FTZ R4, R8, R3, !PT ;  /* 0x0000000308047209 */ /* 0x000fe20007810000 */
[----:B------:R-:W-:Y:S01]  /*1b480*/  LDSM.16.MT88.4 R96, [R233+0x14000] ;  /* 0x01400000e960783b */ /* 0x000fe20000004200 */
[----:B------:R-:W-:Y:S02]  /*1b490*/  FMNMX.FTZ R6, R178, R5, !PT ;  /* 0x00000005b2067209 */ /* 0x000fe40007810000 */
[----:B------:R-:W-:Y:S01]  /*1b4a0*/  FMNMX.FTZ R5, R13, R4, !PT ;  /* 0x000000040d057209 */ /* 0x000fe20007810000 */
[----:B------:R-:W-:Y:S01]  /*1b4b0*/  LDSM.16.MT88.4 R104, [R232+0x14000] ;  /* 0x01400000e868783b */ /* 0x000fe20000004200 */
        /* <DEDUP_REMOVED lines=10> */
[----:B------:R-:W-:Y:S01]  /*1b560*/  LEA R230, R48, R232, 0x1 ;  /* 0x000000e830e67211 */ /* 0x000fe200078e08ff */
        /* <DEDUP_REMOVED lines=9> */
[----:B------:R-:W-:Y:S03]  /*1b600*/  LDSM.16.MT88.4 R16, [R232+0x10800] ;  /* 0x01080000e810783b */ /* 0x000fe60000004200 */
[----:B------:R-:W-:Y:S01]  /*1b610*/  FMNMX.FTZ R3, R190, R3, !PT ;  /* 0x00000003be037209 */ /* 0x000fe20007810000 */
[----:B------:R-:W1:Y:S03]  /*1b620*/  SHFL.BFLY PT, R5, R6, 0x2, 0x1f ;  /* 0x0c401f0006057f89 */ /* 0x000e6600000e0000 */
[----:B------:R-:W-:Y:S01]  /*1b630*/  FMNMX.FTZ R4, R34, R3, !PT ;  /* 0x0000000322047209 */ /* 0x000fe20007810000 */
[----:B------:R-:W-:Y:S03]  /*1b640*/  LDSM.16.MT88.4 R24, [R233+0x12800] ;  /* 0x01280000e918783b */ /* 0x000fe60000004200 */
[----:B------:R-:W-:Y:S01]  /*1b650*/  FMNMX.FTZ R7, R33, R4, !PT ;  /* 0x0000000421077209 */ /* 0x000fe20007810000 */
[----:B--2---:R-:W-:Y:S03]  /*1b660*/  LDSM.16.MT88.4 R20, [R230+0x12800] ;  /* 0x01280000e614783b */ /* 0x004fe60000004200 */
[----:B------:R-:W-:Y:S01]  /*1b670*/  FMNMX.FTZ R7, R32, R7, !PT ;  /* 0x0000000720077209 */ /* 0x000fe20007810000 */
[----:B------:R-:W-:Y:S04]  /*1b680*/  LDSM.16.MT88.4 R28, [R231+0x10800] ;  /* 0x01080000e71c783b */ /* 0x000fe80000004200 */
[----:B------:R-:W2:Y:S01]  /*1b690*/  SHFL.BFLY PT, R4, R7, 0x2, 0x1f ;  /* 0x0c401f0007047f89 */ /* 0x000ea200000e0000 */
[----:B-1----:R-:W-:-:S05]  /*1b6a0*/  FMNMX.FTZ R5, R6, R5, !PT ;  /* 0x0000000506057209 */ /* 0x002fca0007810000 */
[----:B------:R-:W1:Y:S01]  /*1b6b0*/  SHFL.BFLY PT, R164, R5, 0x1, 0x1f ;  /* 0x0c201f0005a47f89 */ /* 0x000e6200000e0000 */
[----:B--2---:R-:W-:-:S05]  /*1b6c0*/  FMNMX.FTZ R4, R7, R4, !PT ;  /* 0x0000000407047209 */ /* 0x004fca0007810000 */
[----:B------:R-:W2:Y:S01]  /*1b6d0*/  SHFL.BFLY PT, R3, R4, 0x1, 0x1f ;  /* 0x0c201f0004037f89 */ /* 0x000ea200000e0000 */
[----:B-1----:R-:W-:-:S04]  /*1b6e0*/  FMNMX.FTZ R164, R5, R164, !PT ;  /* 0x000000a405a47209 */ /* 0x002fc80007810000 */
[----:B------:R-:W-:Y:S02]  /*1b6f0*/  FSETP.NEU.FTZ.AND P0, PT, R164, -INF , PT ;  /* 0xff800000a400780b */ /* 0x000fe40003f1d000 */
[----:B--2---:R-:W-:Y:S02]  /*1b700*/  FMNMX.FTZ R3, R4, R3, !PT ;  /* 0x0000000304037209 */ /* 0x004fe40007810000 */
[----:B------:R-:W1:Y:S01]  /*1b710*/  LDSM.16.MT88.4 R4, [R231+0x10000] ;  /* 0x01000000e704783b */ /* 0x000e620000004200 */
[C---:B---3--:R-:W-:Y:S02]  /*1b720*/  FMUL.FTZ R199, R184.reuse, R164 ;  /* 0x000000a4b8c77220 */ /* 0x048fe40000410000 */
[----:B------:R-:W-:-:S03]  /*1b730*/  FMUL.FTZ R35, R184, R3 ;  /* 0x00000003b8237220 */ /* 0x000fc60000410000 */
[----:B------:R-:W-:Y:S02]  /*1b740*/  FSEL R199, R199, RZ, P0 ;  /* 0x000000ffc7c77208 */ /* 0x000fe40000000000 */
[----:B------:R-:W-:-:S03]  /*1b750*/  FSETP.NEU.FTZ.AND P0, PT, R3, -INF , PT ;  /* 0xff8000000300780b */ /* 0x000fc60003f1d000 */
[-CC-:B------:R-:W-:Y:S01]  /*1b760*/  FFMA.FTZ R179, R60, R184.reuse, -R199.reuse ;  /* 0x000000b83cb37223 */ /* 0x180fe200000108c7 */
[----:B------:R-:W-:Y:S01]  /*1b770*/  FSEL R35, R35, RZ, P0 ;  /* 0x000000ff23237208 */ /* 0x000fe20000000000 */
[-CC-:B------:R-:W-:Y:S02]  /*1b780*/  FFMA.FTZ R174, R61, R184.reuse, -R199.reuse ;  /* 0x000000b83dae7223 */ /* 0x180fe400000108c7 */
[-CC-:B------:R-:W-:Y:S02]  /*1b790*/  FFMA.FTZ R177, R56, R184.reuse, -R199.reuse ;  /* 0x000000b838b17223 */ /* 0x180fe400000108c7 */
[-C--:B------:R-:W-:Y:S01]  /*1b7a0*/  FFMA.FTZ R170, R57, R184.reuse, -R199 ;  /* 0x000000b839aa7223 */ /* 0x080fe200000108c7 */
[----:B------:R-:W-:Y:S01]  /*1b7b0*/  MUFU.EX2 R179, R179 ;  /* 0x000000b300b37308 */ /* 0x000fe20000000800 */
[-CC-:B------:R-:W-:Y:S02]  /*1b7c0*/  FFMA.FTZ R176, R62, R184.reuse, -R35.reuse ;  /* 0x000000b83eb07223 */ /* 0x180fe40000010823 */
[----:B------:R-:W-:-:S02]  /*1b7d0*/  FFMA.FTZ R183, R63, R184, -R35 ;  /* 0x000000b83fb77223 */ /* 0x000fc40000010823 */
[-CC-:B------:R-:W-:Y:S02]  /*1b7e0*/  FFMA.FTZ R181, R58, R184.reuse, -R35.reuse ;  /* 0x000000b83ab57223 */ /* 0x180fe40000010823 */
[-C--:B------:R-:W-:Y:S01]  /*1b7f0*/  FFMA.FTZ R172, R59, R184.reuse, -R35 ;  /* 0x000000b83bac7223 */ /* 0x080fe20000010823 */
[----:B------:R-:W2:Y:S01]  /*1b800*/  MUFU.EX2 R174, R174 ;  /* 0x000000ae00ae7308 */ /* 0x000ea20000000800 */
[----:B------:R-:W3:Y:S01]  /*1b810*/  LDSM.16.MT88.4 R56, [R230+0x10000] ;  /* 0x01000000e638783b */ /* 0x000ee20000004200 */
[-CC-:B------:R-:W-:Y:S02]  /*1b820*/  FFMA.FTZ R171, R2, R184.reuse, -R199.reuse ;  /* 0x000000b802ab7223 */ /* 0x180fe400000108c7 */
[-CC-:B------:R-:W-:Y:S02]  /*1b830*/  FFMA.FTZ R175, R9, R184.reuse, -R199.reuse ;  /* 0x000000b809af7223 */ /* 0x180fe400000108c7 */
[-CC-:B------:R-:W-:Y:S02]  /*1b840*/  FFMA.FTZ R168, R11, R184.reuse, -R199.reuse ;  /* 0x000000b80ba87223 */ /* 0x180fe400000108c7 */
[----:B------:R-:W-:Y:S01]  /*1b850*/  MUFU.EX2 R177, R177 ;  /* 0x000000b100b17308 */ /* 0x000fe20000000800 */
[----:B------:R-:W-:-:S02]  /*1b860*/  FFMA.FTZ R2, R10, R184, -R199 ;  /* 0x000000b80a027223 */ /* 0x000fc400000108c7 */
[-CC-:B------:R-:W-:Y:S02]  /*1b870*/  FFMA.FTZ R173, R8, R184.reuse, -R35.reuse ;  /* 0x000000b808ad7223 */ /* 0x180fe40000010823 */
[----:B------:R-:W-:Y:S01]  /*1b880*/  LDSM.16.MT88.4 R8, [R233+0x10800] ;  /* 0x01080000e908783b */ /* 0x000fe20000004200 */
[-CC-:B------:R-:W-:Y:S02]  /*1b890*/  FFMA.FTZ R169, R0, R184.reuse, -R35.reuse ;  /* 0x000000b800a97223 */ /* 0x180fe40000010823 */
[----:B------:R-:W4:Y:S01]  /*1b8a0*/  MUFU.EX2 R170, R170 ;  /* 0x000000aa00aa7308 */ /* 0x000f220000000800 */
[----:B--2---:R-:W-:Y:S01]  /*1b8b0*/  F2FP.PACK_AB R144, R174, R179 ;  /* 0x000000b3ae90723e */ /* 0x004fe200000000ff */
[-CC-:B------:R-:W-:Y:S02]  /*1b8c0*/  FFMA.FTZ R166, R13, R184.reuse, -R35.reuse ;  /* 0x000000b80da67223 */ /* 0x180fe40000010823 */
[-C--:B------:R-:W-:Y:S02]  /*1b8d0*/  FFMA.FTZ R0, R12, R184.reuse, -R35 ;  /* 0x000000b80c007223 */ /* 0x080fe40000010823 */
[----:B------:R-:W-:Y:S01]  /*1b8e0*/  LDSM.16.MT88.4 R12, [R230+0x10800] ;  /* 0x01080000e60c783b */ /* 0x000fe20000004200 */
[-CC-:B------:R-:W-:Y:S01]  /*1b8f0*/  FFMA.FTZ R178, R178, R184.reuse, -R199.reuse ;  /* 0x000000b8b2b27223 */ /* 0x180fe200000108c7 */
[----:B------:R-:W-:Y:S01]  /*1b900*/  MUFU.EX2 R176, R176 ;  /* 0x000000b000b07308 */ /* 0x000fe20000000800 */
[----:B------:R-:W-:-:S02]  /*1b910*/  FFMA.FTZ R185, R185, R184, -R199 ;  /* 0x000000b8b9b97223 */ /* 0x000fc400000108c7 */
[-CC-:B------:R-:W-:Y:S02]  /*1b920*/  FFMA.FTZ R180, R180, R184.reuse, -R199.reuse ;  /* 0x000000b8b4b47223 */ /* 0x180fe400000108c7 */
[-C--:B------:R-:W-:Y:S02]  /*1b930*/  FFMA.FTZ R187, R187, R184.reuse, -R199 ;  /* 0x000000b8bbbb7223 */ /* 0x080fe400000108c7 */
[-CC-:B------:R-:W-:Y:S01]  /*1b940*/  FFMA.FTZ R182, R182, R184.reuse, -R35.reuse ;  /* 0x000000b8b6b67223 */ /* 0x180fe20000010823 */
[----:B------:R-:W2:Y:S01]  /*1b950*/  MUFU.EX2 R183, R183 ;  /* 0x000000b700b77308 */ /* 0x000ea20000000800 */
[----:B----4-:R-:W-:Y:S01]  /*1b960*/  F2FP.PACK_AB R146, R170, R177 ;  /* 0x000000b1aa92723e */ /* 0x010fe200000000ff */
[-CC-:B------:R-:W-:Y:S02]  /*1b970*/  FFMA.FTZ R191, R191, R184.reuse, -R35.reuse ;  /* 0x000000b8bfbf7223 */ /* 0x180fe40000010823 */
[-CC-:B------:R-:W-:Y:S02]  /*1b980*/  FFMA.FTZ R186, R186, R184.reuse, -R35.reuse ;  /* 0x000000b8baba7223 */ /* 0x180fe40000010823 */
[----:B------:R-:W-:-:S02]  /*1b990*/  FFMA.FTZ R193, R193, R184, -R35 ;  /* 0x000000b8c1c17223 */ /* 0x000fc40000010823 */
[----:B------:R-:W-:Y:S01]  /*1b9a0*/  MUFU.EX2 R181, R181 ;  /* 0x000000b500b57308 */ /* 0x000fe20000000800 */
[-CC-:B------:R-:W-:Y:S02]  /*1b9b0*/  FFMA.FTZ R201, R192, R184.reuse, -R199.reuse ;  /* 0x000000b8c0c97223 */ /* 0x180fe400000108c7 */
[-CC-:B------:R-:W-:Y:S02]  /*1b9c0*/  FFMA.FTZ R192, R197, R184.reuse, -R199.reuse ;  /* 0x000000b8c5c07223 */ /* 0x180fe400000108c7 */
[-CC-:B------:R-:W-:Y:S02]  /*1b9d0*/  FFMA.FTZ R194, R194, R184.reuse, -R199.reuse ;  /* 0x000000b8c2c27223 */ /* 0x180fe400000108c7 */
[----:B------:R-:W-:Y:S01]  /*1b9e0*/  FFMA.FTZ R195, R195, R184, -R199 ;  /* 0x000000b8c3c37223 */ /* 0x000fe200000108c7 */
[----:B------:R-:W4:Y:S01]  /*1b9f0*/  MUFU.EX2 R172, R172 ;  /* 0x000000ac00ac7308 */ /* 0x000f220000000800 */
[----:B--2---:R-:W-:Y:S01]  /*1ba00*/  F2FP.PACK_AB R145, R183, R176 ;  /* 0x000000b0b791723e */ /* 0x004fe200000000ff */
[----:B------:R-:W-:-:S02]  /*1ba10*/  FFMA.FTZ R190, R190, R184, -R35 ;  /* 0x000000b8bebe7223 */ /* 0x000fc40000010823 */
[-CC-:B------:R-:W-:Y:S02]  /*1ba20*/  FFMA.FTZ R197, R34, R184.reuse, -R35.reuse ;  /* 0x000000b822c57223 */ /* 0x180fe40000010823 */
[-CC-:B------:R-:W-:Y:S02]  /*1ba30*/  FFMA.FTZ R196, R33, R184.reuse, -R35.reuse ;  /* 0x000000b821c47223 */ /* 0x180fe40000010823 */
[----:B------:R-:W-:Y:S01]  /*1ba40*/  MUFU.EX2 R175, R175 ;  /* 0x000000af00af7308 */ /* 0x000fe20000000800 */
[----:B------:R-:W-:Y:S02]  /*1ba50*/  FFMA.FTZ R251, R32, R184, -R35 ;  /* 0x000000b820fb7223 */ /* 0x000fe40000010823 */
[----:B------:R-:W-:Y:S01]  /*1ba60*/  FADD.FTZ R174, R179, R174 ;  /* 0x000000aeb3ae7221 */ /* 0x000fe20000010000 */
[----:B------:R-:W-:Y:S01]  /*1ba70*/  LDSM.16.MT88.4 R32, [R232+0x11800] ;  /* 0x01180000e820783b */ /* 0x000fe20000004200 */
[----:B------:R-:W-:Y:S02]  /*1ba80*/  FADD.FTZ R176, R176, R183 ;  /* 0x000000b7b0b07221 */ /* 0x000fe40000010000 */
[----:B------:R-:W-:Y:S01]  /*1ba90*/  FADD.FTZ R177, R177, R174 ;  /* 0x000000aeb1b17221 */ /* 0x000fe20000010000 */
[----:B----4-:R-:W-:Y:S01]  /*1baa0*/  F2FP.PACK_AB R147, R172, R181 ;  /* 0x000000b5ac93723e */ /* 0x010fe200000000ff */
[----:B------:R-:W2:Y:S01]  /*1bab0*/  MUFU.EX2 R168, R168 ;  /* 0x000000a800a87308 */ /* 0x000ea20000000800 */
[----:B------:R-:W-:-:S02]  /*1bac0*/  FADD.FTZ R181, R181, R176 ;  /* 0x000000b0b5b57221 */ /* 0x000fc40000010000 */
[----:B------:R-:W-:Y:S02]  /*1bad0*/  FADD.FTZ R170, R170, R177 ;  /* 0x000000b1aaaa7221 */ /* 0x000fe40000010000 */
[----:B------:R-:W-:Y:S01]  /*1bae0*/  FADD.FTZ R172, R172, R181 ;  /* 0x000000b5acac7221 */ /* 0x000fe20000010000 */
[C---:B-1----:R-:W-:Y:S02]  /*1baf0*/  HMMA.16816.F32 R44, R144.reuse, R4, RZ ;  /* 0x00000004902c723c */ /* 0x042fe400000018ff */
[----:B------:R-:W-:Y:S06]  /*1bb00*/  MUFU.EX2 R171, R171 ;  /* 0x000000ab00ab7308 */ /* 0x000fec0000000800 */
[C---:B------:R-:W-:Y:S01]  /*1bb10*/  HMMA.16816.F32 R48, R144.reuse, R6, RZ ;  /* 0x000000069030723c */ /* 0x040fe200000018ff */
[----:B------:R-:W1:Y:S01]  /*1bb20*/  LDSM.16.MT88.4 R4, [R230+0x16000] ;  /* 0x01600000e604783b */ /* 0x000e620000004200 */
[----:B------:R-:W-:Y:S06]  /*1bb30*/  MUFU.EX2 R2, R2 ;  /* 0x0000000200027308 */ /* 0x000fec0000000800 */
[C---:B------:R-:W-:Y:S02]  /*1bb40*/  HMMA.16816.F32 R160, R144.reuse, R156, RZ ;  /* 0x0000009c90a0723c */ /* 0x040fe400000018ff */
[----:B------:R-:W-:Y:S06]  /*1bb50*/  MUFU.EX2 R173, R173 ;  /* 0x000000ad00ad7308 */ /* 0x000fec0000000800 */
[C---:B------:R-:W-:Y:S02]  /*1bb60*/  HMMA.16816.F32 R156, R144.reuse, R158, RZ ;  /* 0x0000009e909c723c */ /* 0x040fe400000018ff */
[----:B------:R-:W4:Y:S06]  /*1bb70*/  MUFU.EX2 R166, R166 ;  /* 0x000000a600a67308 */ /* 0x000f2c0000000800 */
[C---:B------:R-:W-:Y:S02]  /*1bb80*/  HMMA.16816.F32 R36, R144.reuse, R40, RZ ;  /* 0x000000289024723c */ /* 0x040fe400000018ff */
[----:B------:R-:W-:Y:S06]  /*1bb90*/  MUFU.EX2 R169, R169 ;  /* 0x000000a900a97308 */ /* 0x000fec0000000800 */
[C---:B---3--:R-:W-:Y:S02]  /*1bba0*/  HMMA.16816.F32 R52, R144.reuse, R56, RZ ;  /* 0x000000389034723c */ /* 0x048fe400000018ff */
[----:B------:R-:W3:Y:S06]  /*1bbb0*/  MUFU.EX2 R0, R0 ;  /* 0x0000000000007308 */ /* 0x000eec0000000800 */
[C---:B------:R-:W-:Y:S02]  /*1bbc0*/  HMMA.16816.F32 R60, R144.reuse, R64, RZ ;  /* 0x00000040903c723c */ /* 0x040fe400000018ff */
[----:B------:R-:W-:Y:S06]  /*1bbd0*/  MUFU.EX2 R178, R178 ;  /* 0x000000b200b27308 */ /* 0x000fec0000000800 */
[C---:B------:R-:W-:Y:S02]  /*1bbe0*/  HMMA.16816.F32 R68, R144.reuse, R72, RZ ;  /* 0x000000489044723c */ /* 0x040fe400000018ff */
[----:B------:R-:W5:Y:S06]  /*1bbf0*/  MUFU.EX2 R185, R185 ;  /* 0x000000b900b97308 */ /* 0x000f6c0000000800 */
        /* <DEDUP_REMOVED lines=36> */
[C---:B-1----:R-:W-:Y:S07]  /*1be40*/  HMMA.16816.F32 R148, R144.reuse, R4, RZ ;  /* 0x000000049094723c */ /* 0x042fee00000018ff */
[----:B--2---:R-:W-:Y:S01]  /*1be50*/  F2FP.PACK_AB R4, R168, R175 ;  /* 0x000000afa804723e */ /* 0x004fe200000000ff */
[----:B------:R-:W-:Y:S01]  /*1be60*/  HMMA.16816.F32 R144, R144, R6, RZ ;  /* 0x000000069090723c */ /* 0x000fe200000018ff */
[----:B----4-:R-:W-:Y:S01]  /*1be70*/  F2FP.PACK_AB R5, R166, R173 ;  /* 0x000000ada605723e */ /* 0x010fe200000000ff */
[----:B------:R-:W-:-:S02]  /*1be80*/  FADD.FTZ R175, R175, R170 ;  /* 0x000000aaafaf7221 */ /* 0x000fc40000010000 */
[----:B------:R-:W-:Y:S02]  /*1be90*/  FADD.FTZ R173, R173, R172 ;  /* 0x000000acadad7221 */ /* 0x000fe40000010000 */
[----:B------:R-:W-:Y:S01]  /*1bea0*/  FADD.FTZ R168, R168, R175 ;  /* 0x000000afa8a87221 */ /* 0x000fe20000010000 */
[----:B------:R-:W-:Y:S01]  /*1beb0*/  F2FP.PACK_AB R6, R2, R171 ;  /* 0x000000ab0206723e */ /* 0x000fe200000000ff */
[----:B------:R-:W-:Y:S01]  /*1bec0*/  FADD.FTZ R166, R166, R173 ;  /* 0x000000ada6a67221 */ /* 0x000fe20000010000 */
[----:B---3--:R-:W-:Y:S01]  /*1bed0*/  F2FP.PACK_AB R7, R0, R169 ;  /* 0x000000a90007723e */ /* 0x008fe200000000ff */
[----:B------:R-:W-:Y:S02]  /*1bee0*/  FADD.FTZ R171, R171, R168 ;  /* 0x000000a8abab7221 */ /* 0x000fe40000010000 */
[----:B------:R-:W-:Y:S02]  /*1bef0*/  FADD.FTZ R169, R169, R166 ;  /* 0x000000a6a9a97221 */ /* 0x000fe40000010000 */
[----:B------:R-:W-:-:S02]  /*1bf00*/  FADD.FTZ R171, R2, R171 ;  /* 0x000000ab02ab7221 */ /* 0x000fc40000010000 */
[----:B------:R-:W-:Y:S01]  /*1bf10*/  HMMA.16816.F32 R160, R4, R8, R160 ;  /* 0x0000000804a0723c */ /* 0x000fe200000018a0 */
[----:B------:R-:W-:-:S07]  /*1bf20*/  FADD.FTZ R169, R0, R169 ;  /* 0x000000a900a97221 */ /* 0x000fce0000010000 */
[C---:B------:R-:W-:Y:S01]  /*1bf30*/  HMMA.16816.F32 R156, R4.reuse, R10, R156 ;  /* 0x0000000a049c723c */ /* 0x040fe2000000189c */
[----:B------:R-:W1:Y:S07]  /*1bf40*/  LDSM.16.MT88.4 R8, [R232+0x12800] ;  /* 0x01280000e808783b */ /* 0x000e6e0000004200 */
[C---:B------:R-:W-:Y:S08]  /*1bf50*/  HMMA.16816.F32 R36, R4.reuse, R16, R36 ;  /* 0x000000100424723c */ /* 0x040ff00000001824 */
[C---:B------:R-:W-:Y:S01]  /*1bf60*/  HMMA.16816.F32 R40, R4.reuse, R18, R40 ;  /* 0x000000120428723c */ /* 0x040fe20000001828 */
[----:B------:R-:W2:Y:S07]  /*1bf70*/  LDSM.16.MT88.4 R16, [R231+0x12800] ;  /* 0x01280000e710783b */ /* 0x000eae0000004200 */
[C---:B------:R-:W-:Y:S08]  /*1bf80*/  HMMA.16816.F32 R52, R4.reuse, R12, R52 ;  /* 0x0000000c0434723c */ /* 0x040ff00000001834 */
[C---:B------:R-:W-:Y:S01]  /*1bf90*/  HMMA.16816.F32 R56, R4.reuse, R14, R56 ;  /* 0x0000000e0438723c */ /* 0x040fe20000001838 */
[----:B------:R-:W3:Y:S07]  /*1bfa0*/  LDSM.16.MT88.4 R12, [R233+0x14800] ;  /* 0x01480000e90c783b */ /* 0x000eee0000004200 */
[C---:B------:R-:W-:Y:S08]  /*1bfb0*/  HMMA.16816.F32 R60, R4.reuse, R24, R60 ;  /* 0x00000018043c723c */ /* 0x040ff0000000183c */
        /* <DEDUP_REMOVED lines=10> */
[----:B------:R-:W-:Y:S07]  /*1c060*/  LDSM.16.MT88.4 R24, [R231+0x14800] ;  /* 0x01480000e718783b */ /* 0x000fee0000004200 */
[C---:B-1----:R-:W-:Y:S08]  /*1c070*/  HMMA.16816.F32 R100, R4.reuse, R8, R100 ;  /* 0x000000080464723c */ /* 0x042ff00000001864 */
[C---:B------:R-:W-:Y:S01]  /*1c080*/  HMMA.16816.F32 R104, R4.reuse, R10, R104 ;  /* 0x0000000a0468723c */ /* 0x040fe20000001868 */
[----:B------:R-:W1:Y:S07]  /*1c090*/  LDSM.16.MT88.4 R8, [R231+0x16800] ;  /* 0x01680000e708783b */ /* 0x000e6e0000004200 */
[C---:B------:R-:W-:Y:S08]  /*1c0a0*/  HMMA.16816.F32 R84, R4.reuse, R20, R84 ;  /* 0x000000140454723c */ /* 0x040ff00000001854 */
[C---:B------:R-:W-:Y:S01]  /*1c0b0*/  HMMA.16816.F32 R88, R4.reuse, R22, R88 ;  /* 0x000000160458723c */ /* 0x040fe20000001858 */
[----:B------:R-:W4:Y:S07]  /*1c0c0*/  LDSM.16.MT88.4 R20, [R233+0x16800] ;  /* 0x01680000e914783b */ /* 0x000f2e0000004200 */
        /* <DEDUP_REMOVED lines=14> */
[----:B------:R-:W1:Y:S07]  /*1c1b0*/  LDSM.16.MT88.4 R24, [R232+0x11000] ;  /* 0x01100000e818783b */ /* 0x000e6e0000004200 */
[C---:B----4-:R-:W-:Y:S08]  /*1c1c0*/  HMMA.16816.F32 R124, R4.reuse, R20, R124 ;  /* 0x00000014047c723c */ /* 0x050ff0000000187c */
[C---:B------:R-:W-:Y:S01]  /*1c1d0*/  HMMA.16816.F32 R128, R4.reuse, R22, R128 ;  /* 0x000000160480723c */ /* 0x040fe20000001880 */
[----:B------:R-:W4:Y:S07]  /*1c1e0*/  LDSM.16.MT88.4 R20, [R230+0x11000] ;  /* 0x01100000e614783b */ /* 0x000f2e0000004200 */
[C---:B--2---:R-:W-:Y:S08]  /*1c1f0*/  HMMA.16816.F32 R148, R4.reuse, R16, R148 ;  /* 0x000000100494723c */ /* 0x044ff00000001894 */
[----:B------:R-:W-:Y:S01]  /*1c200*/  HMMA.16816.F32 R144, R4, R18, R144 ;  /* 0x000000120490723c */ /* 0x000fe20000001890 */
[----:B------:R-:W2:Y:S06]  /*1c210*/  LDSM.16.MT88.4 R16, [R233+0x13000] ;  /* 0x01300000e910783b */ /* 0x000eac0000004200 */
[----:B-----5:R-:W-:Y:S01]  /*1c220*/  F2FP.PACK_AB R4, R185, R178 ;  /* 0x000000b2b904723e */ /* 0x020fe200000000ff */
        /* <DEDUP_REMOVED lines=9> */
[----:B---3--:R-:W-:Y:S01]  /*1c2c0*/  HMMA.16816.F32 R160, R4, R12, R160 ;  /* 0x0000000c04a0723c */ /* 0x008fe200000018a0 */
[----:B------:R-:W-:Y:S02]  /*1c2d0*/  FADD.FTZ R187, R187, R180 ;  /* 0x000000b4bbbb7221 */ /* 0x000fe40000010000 */
[----:B------:R-:W-:-:S05]  /*1c2e0*/  FADD.FTZ R193, R193, R186 ;  /* 0x000000bac1c17221 */ /* 0x000fca0000010000 */
[C---:B------:R-:W-:Y:S01]  /*1c2f0*/  HMMA.16816.F32 R156, R4.reuse, R14, R156 ;  /* 0x0000000e049c723c */ /* 0x040fe2000000189c */
[----:B------:R-:W3:Y:S07]  /*1c300*/  LDSM.16.MT88.4 R12, [R232+0x13000] ;  /* 0x01300000e80c783b */ /* 0x000eee0000004200 */
[C---:B-1----:R-:W-:Y:S08]  /*1c310*/  HMMA.16816.F32 R44, R4.reuse, R8, R44 ;  /* 0x00000008042c723c */ /* 0x042ff0000000182c */
[C---:B------:R-:W-:Y:S01]  /*1c320*/  HMMA.16816.F32 R48, R4.reuse, R10, R48 ;  /* 0x0000000a0430723c */ /* 0x040fe20000001830 */
[----:B------:R-:W1:Y:S07]  /*1c330*/  LDSM.16.MT88.4 R8, [R231+0x13000] ;  /* 0x01300000e708783b */ /* 0x000e6e0000004200 */
[C---:B------:R-:W-:Y:S08]  /*1c340*/  HMMA.16816.F32 R36, R4.reuse, R24, R36 ;  /* 0x000000180424723c */ /* 0x040ff00000001824 */
[C---:B------:R-:W-:Y:S01]  /*1c350*/  HMMA.16816.F32 R40, R4.reuse, R26, R40 ;  /* 0x0000001a0428723c */ /* 0x040fe20000001828 */
[----:B------:R-:W5:Y:S07]  /*1c360*/  LDSM.16.MT88.4 R24, [R230+0x13000] ;  /* 0x01300000e618783b */ /* 0x000f6e0000004200 */
[C---:B----4-:R-:W-:Y:S08]  /*1c370*/  HMMA.16816.F32 R52, R4.reuse, R20, R52 ;  /* 0x000000140434723c */ /* 0x050ff00000001834 */
        /* <DEDUP_REMOVED lines=11> */
[C---:B-----5:R-:W-:Y:S08]  /*1c430*/  HMMA.16816.F32 R84, R4.reuse, R24, R84 ;  /* 0x000000180454723c */ /* 0x060ff00000001854 */
        /* <DEDUP_REMOVED lines=16> */
[----:B------:R-:W-:Y:S07]  /*1c540*/  LDSM.16.MT88.4 R24, [R230+0x11800] ;  /* 0x01180000e618783b */ /* 0x000fee0000004200 */
[C---:B----4-:R-:W-:Y:S08]  /*1c550*/  HMMA.16816.F32 R132, R4.reuse, R20, R132 ;  /* 0x000000140484723c */ /* 0x050ff00000001884 */
[C---:B------:R-:W-:Y:S01]  /*1c560*/  HMMA.16816.F32 R152, R4.reuse, R22, R152 ;  /* 0x000000160498723c */ /* 0x040fe20000001898 */
[----:B------:R-:W-:Y:S07]  /*1c570*/  LDSM.16.MT88.4 R20, [R232+0x13800] ;  /* 0x01380000e814783b */ /* 0x000fee0000004200 */
[C---:B--2---:R-:W-:Y:S08]  /*1c580*/  HMMA.16816.F32 R136, R4.reuse, R16, R136 ;  /* 0x000000100488723c */ /* 0x044ff00000001888 */
[C---:B------:R-:W-:Y:S01]  /*1c590*/  HMMA.16816.F32 R140, R4.reuse, R18, R140 ;  /* 0x00000012048c723c */ /* 0x040fe2000000188c */
[----:B------:R-:W-:Y:S07]  /*1c5a0*/  LDSM.16.MT88.4 R16, [R230+0x13800] ;  /* 0x01380000e610783b */ /* 0x000fee0000004200 */
[C---:B---3--:R-:W-:Y:S08]  /*1c5b0*/  HMMA.16816.F32 R148, R4.reuse, R12, R148 ;  /* 0x0000000c0494723c */ /* 0x048ff00000001894 */
[----:B------:R-:W-:Y:S01]  /*1c5c0*/  HMMA.16816.F32 R144, R4, R14, R144 ;  /* 0x0000000e0490723c */ /* 0x000fe20000001890 */
[----:B------:R-:W2:Y:S06]  /*1c5d0*/  LDSM.16.MT88.4 R12, [R233+0x13800] ;  /* 0x01380000e90c783b */ /* 0x000eac0000004200 */
        /* <DEDUP_REMOVED lines=15> */
[C---:B------:R-:W-:Y:S08]  /*1c6d0*/  HMMA.16816.F32 R44, R4.reuse, R28, R44 ;  /* 0x0000001c042c723c */ /* 0x040ff0000000182c */
[C---:B--2---:R-:W-:Y:S08]  /*1c6e0*/  HMMA.16816.F32 R60, R4.reuse, R12, R60 ;  /* 0x0000000c043c723c */ /* 0x044ff0000000183c */
[C---:B------:R-:W-:Y:S01]  /*1c6f0*/  HMMA.16816.F32 R64, R4.reuse, R14, R64 ;  /* 0x0000000e0440723c */ /* 0x040fe20000001840 */
[----:B------:R-:W2:Y:S07]  /*1c700*/  LDSM.16.MT88.4 R12, [R233+0x15800] ;  /* 0x01580000e90c783b */ /* 0x000eae0000004200 */
[C---:B------:R-:W-:Y:S01]  /*1c710*/  HMMA.16816.F32 R48, R4.reuse, R30, R48 ;  /* 0x0000001e0430723c */ /* 0x040fe20000001830 */
[----:B------:R-:W-:Y:S07]  /*1c720*/  LDSM.16.MT88.4 R28, [R232+0x15800] ;  /* 0x01580000e81c783b */ /* 0x000fee0000004200 */
[C---:B------:R-:W-:Y:S08]  /*1c730*/  HMMA.16816.F32 R52, R4.reuse, R24, R52 ;  /* 0x000000180434723c */ /* 0x040ff00000001834 */
[C---:B-1----:R-:W-:Y:S08]  /*1c740*/  HMMA.16816.F32 R76, R4.reuse, R8, R76 ;  /* 0x00000008044c723c */ /* 0x042ff0000000184c */
[C---:B------:R-:W-:Y:S01]  /*1c750*/  HMMA.16816.F32 R80, R4.reuse, R10, R80 ;  /* 0x0000000a0450723c */ /* 0x040fe20000001850 */
[----:B------:R-:W1:Y:S07]  /*1c760*/  LDSM.16.MT88.4 R8, [R233+0x17800] ;  /* 0x01780000e908783b */ /* 0x000e6e0000004200 */
[C---:B------:R-:W-:Y:S01]  /*1c770*/  HMMA.16816.F32 R56, R4.reuse, R26, R56 ;  /* 0x0000001a0438723c */ /* 0x040fe20000001838 */
[----:B------:R-:W3:Y:S07]  /*1c780*/  LDSM.16.MT88.4 R24, [R231+0x15800] ;  /* 0x01580000e718783b */ /* 0x000eee0000004200 */
[C---:B------:R-:W-:Y:S08]  /*1c790*/  HMMA.16816.F32 R68, R4.reuse, R20, R68 ;  /* 0x000000140444723c */ /* 0x040ff00000001844 */
[C---:B------:R-:W-:Y:S01]  /*1c7a0*/  HMMA.16816.F32 R72, R4.reuse, R22, R72 ;  /* 0x000000160448723c */ /* 0x040fe20000001848 */
[----:B------:R-:W4:Y:S07]  /*1c7b0*/  LDSM.16.MT88.4 R20, [R230+0x15800] ;  /* 0x01580000e614783b */ /* 0x000f2e0000004200 */
[C---:B------:R-:W-:Y:S08]  /*1c7c0*/  HMMA.16816.F32 R84, R4.reuse, R16, R84 ;  /* 0x000000100454723c */ /* 0x040ff00000001854 */
        /* <DEDUP_REMOVED lines=8> */
[C---:B------:R-:W-:Y:S08]  /*1c850*/  HMMA.16816.F32 R36, R4.reuse, R32, R36 ;  /* 0x000000200424723c */ /* 0x040ff00000001824 */
[C---:B------:R-:W-:Y:S08]  /*1c860*/  HMMA.16816.F32 R40, R4.reuse, R34, R40 ;  /* 0x000000220428723c */ /* 0x040ff00000001828 */
[C---:B------:R-:W-:Y:S08]  /*1c870*/  HMMA.16816.F32 R100, R4.reuse, R28, R100 ;  /* 0x0000001c0464723c */ /* 0x040ff00000001864 */
[C---:B------:R-:W-:Y:S08]  /*1c880*/  HMMA.16816.F32 R104, R4.reuse, R30, R104 ;  /* 0x0000001e0468723c */ /* 0x040ff00000001868 */
[C---:B---3--:R-:W-:Y:S08]  /*1c890*/  HMMA.16816.F32 R108, R4.reuse, R24, R108 ;  /* 0x00000018046c723c */ /* 0x048ff0000000186c */
        /* <DEDUP_REMOVED lines=8> */
[----:B------:R-:W-:Y:S01]  /*1c920*/  HMMA.16816.F32 R144, R4, R10, R144 ;  /* 0x0000000a0490723c */ /* 0x000fe20000001890 */
[----:B------:R-:W-:Y:S03]  /*1c930*/  @!UPT UIADD3 URZ, URZ, URZ, URZ ;  /* 0x0000003f3f3ff290 */ /* 0x000fe6000fffe03f */
[----:B------:R-:W-:Y:S11]  /*1c940*/  @!P5 BRA `(.L_x_1091) ;  /* 0x000045500000d947 */ /* 0x000ff60003800000 */
[----:B------:R-:W-:Y:S01]  /*1c950*/  IADD3 R250, R165, -0x2, RZ ;  /* 0xfffffffea5fa7810 */ /* 0x000fe20007ffe0ff */
[----:B------:R-:W-:Y:S01]  /*1c960*/  IMAD.MOV.U32 R0, RZ, RZ, R3 ;  /* 0x000000ffff007224 */ /* 0x000fe200078e0003 */
[----:B------:R-:W-:-:S07]  /*1c970*/  MOV R165, R164 ;  /* 0x000000a400a57202 */ /* 0x000fce0000000f00 */
.L_x_1100:
[----:B------:R-:W-:Y:S01]  /*1c980*/  ULDC.64 UR4, c[0x0][0x40] ;  /* 0x0000100000047ab9 */ /* 0x000fe20000000a00 */
[----:B------:R-:W-:Y:S04]  /*1c990*/  DEPBAR.LE SB0, 0x0 ;  /* 0x000080000000791a */ /* 0x000fe80000000000 */
[----:B------:R-:W-:Y:S01]  /*1c9a0*/  ISETP.NE.U32.AND P0, PT, R248, RZ, PT ;  /* 0x000000fff800720c */ /* 0x000fe20003f05070 */
[----:B------:R-:W-:Y:S03]  /*1c9b0*/  UIADD3 UR4, UP0, UR4, 0x160, URZ ;  /* 0x0000016004047890 */ /* 0x000fe6000ff1e03f */
[----:B------:R-:W-:Y:S01]  /*1c9c0*/  ISETP.NE.AND.EX P0, PT, R249, RZ, PT, P0 ;  /* 0x000000fff900720c */ /* 0x000fe20003f05300 */
[----:B------:R-:W-:Y:S02]  /*1c9d0*/  UIADD3.X UR5, URZ, UR5, URZ, UP0, !UPT ;  /* 0x000000053f057290 */ /* 0x000fe400087fe43f */
[----:B------:R-:W-:Y:S04]  /*1c9e0*/  IMAD.U32 R2, RZ, RZ, UR4 ;  /* 0x00000004ff027e24 */ /* 0x000fe8000f8e00ff */
[----:B------:R-:W-:Y:S01]  /*1c9f0*/  IMAD.U32 R3, RZ, RZ, UR5 ;  /* 0x00000005ff037e24 */ /* 0x000fe2000f8e00ff */
[----:B------:R-:W-:Y:S01]  /*1ca00*/  WARPSYNC 0xffffffff ;  /* 0xffffffff00007948 */ /* 0x000fe20003800000 */
[----:B------:R-:W-:Y:S06]  /*1ca10*/  BAR.SYNC.DEFER_BLOCKING 0x0 ;  /* 0x0000000000007b1d */ /* 0x000fec0000010000 */
[----:B------:R-:W-:Y:S01]  /*1ca20*/  BSSY B0, `(.L_x_1092) ;  /* 0x0000046000007945 */ /* 0x000fe20003800000 */
[----:B------:R-:W-:-:S05]  /*1ca30*/  @!P0 BRA `(.L_x_1093) ;  /* 0x0000040000008947 */ /* 0x000fca0003800000 */
[----:B------:R-:W-:Y:S02]  /*1ca40*/  ULDC.64 UR4, c[0x0][0x118] ;  /* 0x0000460000047ab9 */ /* 0x000fe40000000a00 */
[----:B------:R-:W2:Y:S02]  /*1ca50*/  LD.E R11, [R2.64+0x170] ;  /* 0x00017004020b7980 */ /* 0x000ea4000c101900 */
[-C--:B--2---:R-:W-:Y:S02]  /*1ca60*/  IABS R8, R11.reuse ;  /* 0x0000000b00087213 */ /* 0x084fe40000000000 */
[-C--:B------:R-:W-:Y:S02]  /*1ca70*/  IABS R6, R11.reuse ;  /* 0x0000000b00067213 */ /* 0x080fe40000000000 */
[----:B------:R-:W1:Y:S03]  /*1ca80*/  I2F.RP R9, R8 ;  /* 0x0000000800097306 */ /* 0x000e660000209400 */
[----:B------:R-:W-:Y:S07]  /*1ca90*/  IMAD.MOV R6, RZ, RZ, -R6 ;  /* 0x000000ffff067224 */ /* 0x000fee00078e0a06 */
[----:B-1----:R-:W1:Y:S02]  /*1caa0*/  MUFU.RCP R4, R9 ;  /* 0x0000000900047308 */ /* 0x002e640000001000 */
[----:B-1----:R-:W-:Y:S01]  /*1cab0*/  IADD3 R14, R4, 0xffffffe, RZ ;  /* 0x0ffffffe040e7810 */ /* 0x002fe20007ffe0ff */
[----:B------:R-:W-:Y:S07]  /*1cac0*/  IMAD.SHL.U32 R4, R250, 0x40, RZ ;  /* 0x00000040fa047824 */ /* 0x000fee00078e00ff */
[----:B------:R-:W1:Y:S01]  /*1cad0*/  F2I.FTZ.U32.TRUNC.NTZ R15, R14 ;  /* 0x0000000e000f7305 */ /* 0x000e62000021f000 */
[C---:B------:R-:W-:Y:S02]  /*1cae0*/  IADD3 R12, R4.reuse, 0x40, RZ ;  /* 0x00000040040c7810 */ /* 0x040fe40007ffe0ff */
[----:B------:R-:W-:Y:S02]  /*1caf0*/  IABS R5, R4 ;  /* 0x0000000400057213 */ /* 0x000fe40000000000 */
[-C--:B------:R-:W-:Y:S04]  /*1cb00*/  LOP3.LUT R4, R4, R11.reuse, RZ, 0x3c, !PT ;  /* 0x0000000b04047212 */ /* 0x080fe800078e3cff */
[----:B------:R-:W-:Y:S01]  /*1cb10*/  ISETP.GE.AND P0, PT, R4, RZ, PT ;  /* 0x000000ff0400720c */ /* 0x000fe20003f06270 */
[--C-:B-1----:R-:W-:Y:S02]  /*1cb20*/  IMAD.MOV R7, RZ, RZ, -R15.reuse ;  /* 0x000000ffff077224 */ /* 0x102fe400078e0a0f */
[----:B------:R-:W-:Y:S02]  /*1cb30*/  IMAD.MOV.U32 R14, RZ, RZ, RZ ;  /* 0x000000ffff0e7224 */ /* 0x000fe400078e00ff */
[----:B------:R-:W-:Y:S01]  /*1cb40*/  IMAD R10, R7, R8, RZ ;  /* 0x00000008070a7224 */ /* 0x000fe200078e02ff */
[----:B------:R-:W-:Y:S02]  /*1cb50*/  IABS R7, R12 ;  /* 0x0000000c00077213 */ /* 0x000fe40000000000 */
[----:B------:R-:W-:Y:S01]  /*1cb60*/  LOP3.LUT R12, R12, R11, RZ, 0x3c, !PT ;  /* 0x0000000b0c0c7212 */ /* 0x000fe200078e3cff */
[----:B------:R-:W-:Y:S02]  /*1cb70*/  IMAD.HI.U32 R10, R15, R10, R14 ;  /* 0x0000000a0f0a7227 */ /* 0x000fe400078e000e */
[----:B------:R-:W2:Y:S01]  /*1cb80*/  LD.E.64 R14, [R2.64+0x28] ;  /* 0x00002804020e7980 */ /* 0x000ea2000c101b00 */
[----:B------:R-:W-:Y:S03]  /*1cb90*/  ISETP.GE.AND P2, PT, R12, RZ, PT ;  /* 0x000000ff0c00720c */ /* 0x000fe60003f46270 */
        /* <DEDUP_REMOVED lines=12> */
[----:B------:R-:W-:Y:S02]  /*1cc60*/  ISETP.NE.AND P1, PT, R11, RZ, PT ;  /* 0x000000ff0b00720c */ /* 0x000fe40003f25270 */
[----:B------:R-:W-:Y:S07]  /*1cc70*/  LOP3.LUT R7, RZ, R11, RZ, 0x33, !PT ;  /* 0x0000000bff077212 */ /* 0x000fee00078e33ff */
[----:B------:R-:W-:Y:S02]  /*1cc80*/  @P4 IADD3 R9, R9, 0x1, RZ ;  /* 0x0000000109094810 */ /* 0x000fe40007ffe0ff */
[----:B------:R-:W-:Y:S03]  /*1cc90*/  @P5 IADD3 R10, R10, 0x1, RZ ;  /* 0x000000010a0a5810 */ /* 0x000fe60007ffe0ff */
[----:B------:R-:W-:Y:S02]  /*1cca0*/  @!P0 IMAD.MOV R9, RZ, RZ, -R9 ;  /* 0x000000ffff098224 */ /* 0x000fe400078e0a09 */
[----:B------:R-:W-:Y:S03]  /*1ccb0*/  @!P2 IMAD.MOV R10, RZ, RZ, -R10 ;  /* 0x000000ffff0aa224 */ /* 0x000fe600078e0a0a */
[C---:B------:R-:W-:Y:S02]  /*1ccc0*/  SEL R13, R7.reuse, R9, !P1 ;  /* 0x00000009070d7207 */ /* 0x040fe40004800000 */
[----:B------:R-:W-:Y:S01]  /*1ccd0*/  SEL R7, R7, R10, !P1 ;  /* 0x0000000a07077207 */ /* 0x000fe20004800000 */
[----:B------:R-:W3:Y:S01]  /*1cce0*/  LD.E.64 R8, [R2.64+0x40] ;  /* 0x0000400402087980 */ /* 0x000ee2000c101b00 */
[-C--:B------:R-:W-:Y:S02]  /*1ccf0*/  LEA R18, P1, R13, R248.reuse, 0x2 ;  /* 0x000000f80d127211 */ /* 0x080fe400078210ff */
[C---:B------:R-:W-:Y:S01]  /*1cd00*/  LEA R16, P0, R7.reuse, R248, 0x2 ;  /* 0x000000f807107211 */ /* 0x040fe200078010ff */
[----:B------:R-:W-:Y:S01]  /*1cd10*/  IMAD.IADD R6, R7, 0x1, -R13 ;  /* 0x0000000107067824 */ /* 0x000fe200078e0a0d */
[-C--:B------:R-:W-:Y:S02]  /*1cd20*/  LEA.HI.X.SX32 R19, R13, R249.reuse, 0x2, P1 ;  /* 0x000000f90d137211 */ /* 0x080fe400008f16ff */
[----:B------:R-:W-:Y:S01]  /*1cd30*/  LEA.HI.X.SX32 R17, R7, R249, 0x2, P0 ;  /* 0x000000f907117211 */ /* 0x000fe200000f16ff */
[----:B------:R-:W-:Y:S02]  /*1cd40*/  IMAD R11, R11, R6, -0x40 ;  /* 0xffffffc00b0b7424 */ /* 0x000fe400078e0206 */
[----:B------:R-:W4:Y:S03]  /*1cd50*/  LD.E R4, [R18.64] ;  /* 0x0000000412047980 */ /* 0x000f26000c101900 */
[----:B------:R-:W-:Y:S01]  /*1cd60*/  SHF.R.S32.HI R7, RZ, 0x1f, R11 ;  /* 0x0000001fff077819 */ /* 0x000fe2000001140b */
[----:B------:R-:W4:Y:S01]  /*1cd70*/  LD.E R5, [R16.64] ;  /* 0x0000000410057980 */ /* 0x000f22000c101900 */
[-C--:B---3--:R-:W-:Y:S02]  /*1cd80*/  IMAD R6, R9, R11.reuse, RZ ;  /* 0x0000000b09067224 */ /* 0x088fe400078e02ff */
[C---:B------:R-:W-:Y:S04]  /*1cd90*/  IMAD.WIDE.U32 R10, R8.reuse, R11, RZ ;  /* 0x0000000b080a7225 */ /* 0x040fe800078e00ff */
[----:B------:R-:W-:Y:S04]  /*1cda0*/  IMAD R6, R8, R7, R6 ;  /* 0x0000000708067224 */ /* 0x000fe800078e0206 */
[----:B------:R-:W-:Y:S02]  /*1cdb0*/  IMAD.IADD R11, R11, 0x1, R6 ;  /* 0x000000010b0b7824 */ /* 0x000fe400078e0206 */
[----:B----4-:R-:W-:Y:S04]  /*1cdc0*/  IMAD.IADD R5, R4, 0x1, -R5 ;  /* 0x0000000104057824 */ /* 0x010fe800078e0a05 */
[----:B--2---:R-:W-:Y:S01]  /*1cdd0*/  IMAD R7, R15, R5, RZ ;  /* 0x000000050f077224 */ /* 0x004fe200078e02ff */
[----:B------:R-:W-:Y:S01]  /*1cde0*/  SHF.R.S32.HI R4, RZ, 0x1f, R5 ;  /* 0x0000001fff047819 */ /* 0x000fe20000011405 */
[----:B------:R-:W-:Y:S04]  /*1cdf0*/  IMAD.WIDE.U32 R10, R5, R14, R10 ;  /* 0x0000000e050a7225 */ /* 0x000fe800078e000a */
[----:B------:R-:W-:Y:S02]  /*1ce00*/  IMAD R7, R14, R4, R7 ;  /* 0x000000040e077224 */ /* 0x000fe400078e0207 */
[----:B------:R-:W-:Y:S02]  /*1ce10*/  IMAD.MOV.U32 R9, RZ, RZ, R10 ;  /* 0x000000ffff097224 */ /* 0x000fe400078e000a */
[----:B------:R-:W-:Y:S01]  /*1ce20*/  IMAD.IADD R4, R11, 0x1, R7 ;  /* 0x000000010b047824 */ /* 0x000fe200078e0207 */
[----:B------:R-:W-:-:S05]  /*1ce30*/  BRA `(.L_x_1094) ;  /* 0x0000004000007947 */ /* 0x000fca0003800000 */
.L_x_1093:
[----:B------:R-:W-:Y:S02]  /*1ce40*/  ULDC.64 UR4, c[0x0][0x118] ;  /* 0x0000460000047ab9 */ /* 0x000fe40000000a00 */
[----:B------:R-:W2:Y:S02]  /*1ce50*/  LD.E R9, [R2.64+0x40] ;  /* 0x0000400402097980 */ /* 0x000ea4000c101900 */
[----:B--2---:R-:W-:Y:S04]  /*1ce60*/  LEA R9, -R9, RZ, 0x6 ;  /* 0x000000ff09097211 */ /* 0x004fe800078e31ff */
[----:B------:R-:W-:Y:S02]  /*1ce70*/  SHF.R.S32.HI R4, RZ, 0x1f, R9 ;  /* 0x0000001fff047819 */ /* 0x000fe40000011409 */
.L_x_1094:
[----:B------:R-:W-:Y:S05]  /*1ce80*/  BSYNC B0 ;  /* 0x0000000000007941 */ /* 0x000fea0003800000 */
.L_x_1092:
[----:B------:R1:W-:Y:S01]  /*1ce90*/  STL.64 [R1], R2 ;  /* 0x0000000201007387 */ /* 0x0003e20000100a00 */
[C---:B------:R-:W-:Y:S01]  /*1cea0*/  LOP3.LUT P6, RZ, R247.reuse, 0x1, RZ, 0xc0, !PT ;  /* 0x00000001f7ff7812 */ /* 0x040fe200078cc0ff */
[----:B------:R-:W-:Y:S01]  /*1ceb0*/  ULDC.64 UR4, c[0x0][0x118] ;  /* 0x0000460000047ab9 */ /* 0x000fe20000000a00 */
[C---:B------:R-:W-:Y:S01]  /*1cec0*/  LOP3.LUT P4, RZ, R247.reuse, 0x4, RZ, 0xc0, !PT ;  /* 0x00000004f7ff7812 */ /* 0x040fe2000788c0ff */
[----:B------:R-:W-:Y:S01]  /*1ced0*/  BSSY B1, `(.L_x_1095) ;  /* 0x000020f000017945 */ /* 0x000fe20003800000 */
[C---:B------:R-:W-:Y:S02]  /*1cee0*/  LOP3.LUT P5, RZ, R247.reuse, 0x2, RZ, 0xc0, !PT ;  /* 0x00000002f7ff7812 */ /* 0x040fe400078ac0ff */
[----:B------:R-:W-:Y:S02]  /*1cef0*/  LOP3.LUT P3, RZ, R247, 0x8, RZ, 0xc0, !PT ;  /* 0x00000008f7ff7812 */ /* 0x000fe4000786c0ff */
[-C--:B------:R-:W-:Y:S04]  /*1cf00*/  IADD3 R7, P1, R9, R234.reuse, RZ ;  /* 0x000000ea09077210 */ /* 0x080fe80007f3e0ff */
[C---:B------:R-:W-:Y:S01]  /*1cf10*/  IADD3 R5, P2, R7.reuse, R234, RZ ;  /* 0x000000ea07057210 */ /* 0x040fe20007f5e0ff */
[--C-:B------:R-:W-:Y:S01]  /*1cf20*/  IMAD.X R6, R4, 0x1, R235.reuse, P1 ;  /* 0x0000000104067824 */ /* 0x100fe200008e06eb */
[CC--:B------:R-:W-:Y:S04]  /*1cf30*/  @P6 LEA R16, P1, R7.reuse, R188.reuse, 0x1 ;  /* 0x000000bc07106211 */ /* 0x0c0fe800078208ff */
[CC--:B------:R-:W-:Y:S02]  /*1cf40*/  @P6 LEA.HI.X R17, R7.reuse, R189.reuse, R6, 0x1, P1 ;  /* 0x000000bd07116211 */ /* 0x0c0fe400008f0c06 */
[-C--:B------:R-:W-:Y:S02]  /*1cf50*/  @P3 LEA R8, P1, R7, R188.reuse, 0x1 ;  /* 0x000000bc07083211 */ /* 0x080fe400078208ff */
[CC--:B-1----:R-:W-:Y:S04]  /*1cf60*/  LEA R2, P0, R9.reuse, R188.reuse, 0x1 ;  /* 0x000000bc09027211 */ /* 0x0c2fe800078008ff */
[-C--:B------:R-:W-:Y:S01]  /*1cf70*/  LEA.HI.X R3, R9, R189.reuse, R4, 0x1, P0 ;  /* 0x000000bd09037211 */ /* 0x080fe200000f0c04 */
[--C-:B------:R-:W-:Y:S01]  /*1cf80*/  IMAD.X R4, R6, 0x1, R235.reuse, P2 ;  /* 0x0000000106047824 */ /* 0x100fe200010e06eb */
[CC--:B------:R-:W-:Y:S02]  /*1cf90*/  @P4 LEA R10, P2, R7.reuse, R188.reuse, 0x1 ;  /* 0x000000bc070a4211 */ /* 0x0c0fe400078408ff */
[CC--:B------:R-:W-:Y:S01]  /*1cfa0*/  @P5 LEA R12, P0, R7.reuse, R188.reuse, 0x1 ;  /* 0x000000bc070c5211 */ /* 0x0c0fe200078008ff */
[----:B------:R-:W-:Y:S01]  /*1cfb0*/  @!PT LDS RZ, [RZ] ;  /* 0x00000000fffff984 */ /* 0x000fe20000000800 */
[----:B------:R-:W-:Y:S01]  /*1cfc0*/  @!PT LDS RZ, [RZ] ;  /* 0x00000000fffff984 */ /* 0x000fe20000000800 */
[----:B------:R-:W-:Y:S01]  /*1cfd0*/  @!PT LDS RZ, [RZ] ;  /* 0x00000000fffff984 */ /* 0x000fe20000000800 */
[----:B------:R1:W-:Y:S01]  /*1cfe0*/  @P6 LDGSTS.E.BYPASS.LTC128B.128 [R245+0x10000], [R2.64] ;  /* 0x1000000002f56fae */ /* 0x0003e2000b901d44 */
[-CC-:B------:R-:W-:Y:S02]  /*1cff0*/  @P4 LEA.HI.X R11, R7, R189.reuse, R6.reuse, 0x1, P2 ;  /* 0x000000bd070b4211 */ /* 0x180fe400010f0c06 */
[-C--:B------:R-:W-:Y:S01]  /*1d000*/  @P5 LEA R22, P2, R5, R188.reuse, 0x1 ;  /* 0x000000bc05165211 */ /* 0x080fe200078408ff */
[----:B------:R-:W-:Y:S01]  /*1d010*/  @!P6 STS.128 [R245+0x10000], RZ ;  /* 0x010000fff500e388 */ /* 0x000fe20000000c00 */
[-CC-:B------:R-:W-:Y:S02]  /*1d020*/  @P5 LEA.HI.X R13, R7, R189.reuse, R6.reuse, 0x1, P0 ;  /* 0x000000bd070d5211 */ /* 0x180fe400000f0c06 */
[----:B------:R-:W-:Y:S02]  /*1d030*/  @P6 LEA R14, P0, R5, R188, 0x1 ;  /* 0x000000bc050e6211 */ /* 0x000fe400078008ff */
[-C--:B------:R-:W-:Y:S02]  /*1d040*/  @P3 LEA.HI.X R9, R7, R189.reuse, R6, 0x1, P1 ;  /* 0x000000bd07093211 */ /* 0x080fe400008f0c06 */
[CCC-:B------:R-:W-:Y:S02]  /*1d050*/  @P5 LEA.HI.X R23, R5.reuse, R189.reuse, R4.reuse, 0x1, P2 ;  /* 0x000000bd05175211 */ /* 0x1c0fe400010f0c04 */
[C---:B------:R-:W-:Y:S02]  /*1d060*/  IADD3 R6, P2, R5.reuse, R234, RZ ;  /* 0x000000ea05067210 */ /* 0x040fe40007f5e0ff */
[CC--:B------:R-:W-:Y:S02]  /*1d070*/  @P4 LEA R20, P1, R5.reuse, R188.reuse, 0x1 ;  /* 0x000000bc05144211 */ /* 0x0c0fe400078208ff */
[CCC-:B------:R-:W-:Y:S02]  /*1d080*/  @P6 LEA.HI.X R15, R5.reuse, R189.reuse, R4.reuse, 0x1, P0 ;  /* 0x000000bd050f6211 */ /* 0x1c0fe400000f0c04 */
[CC--:B------:R-:W-:Y:S02]  /*1d090*/  @P3 LEA R18, P0, R5.reuse, R188.reuse, 0x1 ;  /* 0x000000bc05123211 */ /* 0x0c0fe400078008ff */
[CCC-:B------:R-:W-:Y:S02]  /*1d0a0*/  @P4 LEA.HI.X R21, R5.reuse, R189.reuse, R4.reuse, 0x1, P1 ;  /* 0x000000bd05154211 */ /* 0x1c0fe400008f0c04 */
[-C--:B------:R-:W-:Y:S01]  /*1d0b0*/  @P3 LEA.HI.X R19, R5, R189.reuse, R4, 0x1, P0 ;  /* 0x000000bd05133211 */ /* 0x080fe200000f0c04 */
[----:B------:R-:W-:Y:S01]  /*1d0c0*/  IMAD.X R4, R4, 0x1, R235, P2 ;  /* 0x0000000104047824 */ /* 0x000fe200010e06eb */
[CC--:B------:R-:W-:Y:S01]  /*1d0d0*/  @P6 LEA R24, P0, R6.reuse, R188.reuse, 0x1 ;  /* 0x000000bc06186211 */ /* 0x0c0fe200078008ff */
[--C-:B------:R-:W-:Y:S01]  /*1d0e0*/  @P5 IMAD.MOV.U32 R5, RZ, RZ, R3.reuse ;  /* 0x000000ffff055224 */ /* 0x100fe200078e0003 */
[CC--:B------:R-:W-:Y:S02]  /*1d0f0*/  @P5 LEA R30, P2, R6.reuse, R188.reuse, 0x1 ;  /* 0x000000bc061e5211 */ /* 0x0c0fe400078408ff */
[CC--:B------:R-:W-:Y:S02]  /*1d100*/  @P4 LEA R28, P1, R6.reuse, R188.reuse, 0x1 ;  /* 0x000000bc061c4211 */ /* 0x0c0fe400078208ff */
[CCC-:B------:R-:W-:Y:S02]  /*1d110*/  @P6 LEA.HI.X R25, R6.reuse, R189.reuse, R4.reuse, 0x1, P0 ;  /* 0x000000bd06196211 */ /* 0x1c0fe400000f0c04 */
[C---:B------:R-:W-:Y:S02]  /*1d120*/  @P3 LEA R188, P0, R6.reuse, R188, 0x1 ;  /* 0x000000bc06bc3211 */ /* 0x040fe400078008ff */
[CCC-:B------:R-:W-:Y:S02]  /*1d130*/  @P5 LEA.HI.X R31, R6.reuse, R189.reuse, R4.reuse, 0x1, P2 ;  /* 0x000000bd061f5211 */ /* 0x1c0fe400010f0c04 */
[CCC-:B------:R-:W-:Y:S02]  /*1d140*/  @P4 LEA.HI.X R29, R6.reuse, R189.reuse, R4.reuse, 0x1, P1 ;  /* 0x000000bd061d4211 */ /* 0x1c0fe400008f0c04 */
[----:B------:R-:W-:Y:S01]  /*1d150*/  @P3 LEA.HI.X R189, R6, R189, R4, 0x1, P0 ;  /* 0x000000bd06bd3211 */ /* 0x000fe200000f0c04 */
[--C-:B------:R-:W-:Y:S01]  /*1d160*/  @P5 IMAD.MOV.U32 R4, RZ, RZ, R2.reuse ;  /* 0x000000ffff045224 */ /* 0x100fe200078e0002 */
[----:B------:R-:W-:Y:S04]  /*1d170*/  ISETP.GE.AND P0, PT, R250, 0x1, PT ;  /* 0x00000001fa00780c */ /* 0x000fe80003f06270 */
[----:B------:R-:W-:Y:S01]  /*1d180*/  @!PT LDS RZ, [RZ] ;  /* 0x00000000fffff984 */ /* 0x000fe20000000800 */
[----:B------:R-:W-:Y:S01]  /*1d190*/  @!PT LDS RZ, [RZ] ;  /* 0x00000000fffff984 */ /* 0x000fe20000000800 */
[----:B------:R-:W-:Y:S01]  /*1d1a0*/  @!PT LDS RZ, [RZ] ;  /* 0x00000000fffff984 */ /* 0x000fe20000000800 */
[----:B------:R2:W-:Y:S04]  /*1d1b0*/  @P5 LDGSTS.E.BYPASS.LTC128B.128 [R245+0x12000], [R4.64+0x80] ;  /* 0x1200008004f55fae */ /* 0x0005e8000b901d44 */
[----:B------:R-:W-:Y:S01]  /*1d1c0*/  @!P5 STS.128 [R245+0x12000], RZ ;  /* 0x012000fff500d388 */ /* 0x000fe20000000c00 */
[--C-:B--2---:R-:W-:Y:S02]  /*1d1d0*/  @P4 IMAD.MOV.U32 R4, RZ, RZ, R2.reuse ;  /* 0x000000ffff044224 */ /* 0x104fe400078e0002 */
[--C-:B------:R-:W-:Y:S05]  /*1d1e0*/  @P4 IMAD.MOV.U32 R5, RZ, RZ, R3.reuse ;  /* 0x000000ffff054224 */ /* 0x100fea00078e0003 */
        /* <DEDUP_REMOVED lines=11> */
[----:B------:R-:W-:Y:S04]  /*1d2a0*/  @!P3 STS.128 [R245+0x16000], RZ ;  /* 0x016000fff500b388 */ /* 0x000fe80000000c00 */
[----:B------:R-:W-:Y:S01]  /*1d2b0*/  @!PT LDS RZ, [RZ] ;  /* 0x00000000fffff984 */ /* 0x000fe20000000800 */
[----:B------:R-:W-:Y:S01]  /*1d2c0*/  @!PT LDS RZ, [RZ] ;  /* 0x00000000fffff984 */ /* 0x000fe20000000800 */
[----:B------:R-:W-:Y:S01]  /*1d2d0*/  @!PT LDS RZ, [RZ] ;  /* 0x00000000fffff984 */ /* 0x000fe20000000800 */
[----:B------:R3:W-:Y:S04]  /*1d2e0*/  @P6 LDGSTS.E.BYPASS.LTC128B.128 [R245+0x10800], [R16.64] ;  /* 0x1080000010f56fae */ /* 0x0007e8000b901d44 */
[----:B------:R-:W-:Y:S04]  /*1d2f0*/  @!P6 STS.128 [R245+0x10800], RZ ;  /* 0x010800fff500e388 */ /* 0x000fe80000000c00 */
        /* <DEDUP_REMOVED lines=55> */
[----:B------:R-:W-:Y:S04]  /*1d670*/  LDSM.16.M88.4 R32, [R229] ;  /* 0x00000000e520783b */ /* 0x000fe80000000200 */
[----:B-1----:R-:W1:Y:S04]  /*1d680*/  LDSM.16.M88.4 R8, [R228+0x8000] ;  /* 0x00800000e408783b */ /* 0x002e680000000200 */
[----:B---3--:R-:W4:Y:S04]  /*1d690*/  LDSM.16.M88.4 R16, [R228+0x8800] ;  /* 0x00880000e410783b */ /* 0x008f280000000200 */
[----:B------:R-:W3:Y:S04]  /*1d6a0*/  LDSM.16.M88.4 R24, [R228+0x9000] ;  /* 0x00900000e418783b */ /* 0x000ee80000000200 */
[----:B------:R-:W0:Y:S04]  /*1d6b0*/  LDGDEPBAR ;  /* 0x00000000000079af */ /* 0x000e280000000000 */
[----:B------:R-:W3:Y:S04]  /*1d6c0*/  LDSM.16.M88.4 R168, [R228+0x9800] ;  /* 0x00980000e4a8783b */ /* 0x000ee80000000200 */
[----:B------:R-:W-:Y:S04]  /*1d6d0*/  LDSM.16.M88.4 R172, [R227] ;  /* 0x00000000e3ac783b */ /* 0x000fe80000000200 */
[----:B------:R-:W3:Y:S04]  /*1d6e0*/  LDSM.16.M88.4 R176, [R226] ;  /* 0x00000000e2b0783b */ /* 0x000ee80000000200 */
[----:B------:R-:W3:Y:S04]  /*1d6f0*/  LDSM.16.M88.4 R180, [R222] ;  /* 0x00000000deb4783b */ /* 0x000ee80000000200 */
[----:B------:R-:W3:Y:S04]  /*1d700*/  LDSM.16.M88.4 R184, [R221] ;  /* 0x00000000ddb8783b */ /* 0x000ee80000000200 */
[----:B--2---:R-:W2:Y:S01]  /*1d710*/  LDSM.16.M88.4 R188, [R220] ;  /* 0x00000000dcbc783b */ /* 0x004ea20000000200 */
[C---:B-1----:R-:W-:Y:S03]  /*1d720*/  HMMA.16816.F32 R4, R32.reuse, R8, RZ ;  /* 0x000000082004723c */ /* 0x042fe600000018ff */
[----:B------:R-:W-:Y:S04]  /*1d730*/  LDSM.16.M88.4 R192, [R225] ;  /* 0x00000000e1c0783b */ /* 0x000fe80000000200 */
[----:B------:R-:W1:Y:S01]  /*1d740*/  LDSM.16.M88.4 R196, [R223+0x8000] ;  /* 0x00800000dfc4783b */ /* 0x000e620000000200 */
[C---:B------:R-:W-:Y:S03]  /*1d750*/  HMMA.16816.F32 R8, R32.reuse, R10, RZ ;  /* 0x0000000a2008723c */ /* 0x040fe600000018ff */
[----:B------:R-:W1:Y:S04]  /*1d760*/  LDSM.16.M88.4 R200, [R223+0x8800] ;  /* 0x00880000dfc8783b */ /* 0x000e680000000200 */
[----:B------:R-:W-:Y:S01]  /*1d770*/  LDSM.16.M88.4 R204, [R223+0x9800] ;  /* 0x00980000dfcc783b */ /* 0x000fe20000000200 */
[C---:B----4-:R-:W-:Y:S08]  /*1d780*/  HMMA.16816.F32 R12, R32.reuse, R16, RZ ;  /* 0x00000010200c723c */ /* 0x050ff000000018ff */
[C---:B------:R-:W-:Y:S08]  /*1d790*/  HMMA.16816.F32 R16, R32.reuse, R18, RZ ;  /* 0x000000122010723c */ /* 0x040ff000000018ff */
[C---:B---3--:R-:W-:Y:S08]  /*1d7a0*/  HMMA.16816.F32 R20, R32.reuse, R24, RZ ;  /* 0x000000182014723c */ /* 0x048ff000000018ff */
[C---:B------:R-:W-:Y:S08]  /*1d7b0*/  HMMA.16816.F32 R24, R32.reuse, R26, RZ ;  /* 0x0000001a2018723c */ /* 0x040ff000000018ff */
[C---:B------:R-:W-:Y:S08]  /*1d7c0*/  HMMA.16816.F32 R28, R32.reuse, R168, RZ ;  /* 0x000000a8201c723c */ /* 0x040ff000000018ff */
[----:B------:R-:W-:Y:S01]  /*1d7d0*/  HMMA.16816.F32 R32, R32, R170, RZ ;  /* 0x000000aa2020723c */ /* 0x000fe200000018ff */
[----:B------:R-:W3:Y:S07]  /*1d7e0*/  LDSM.16.M88.4 R168, [R223+0x9000] ;  /* 0x00900000dfa8783b */ /* 0x000eee0000000200 */
[C---:B------:R-:W-:Y:S08]  /*1d7f0*/  HMMA.16816.F32 R4, R172.reuse, R176, R4 ;  /* 0x000000b0ac04723c */ /* 0x040ff00000001804 */
[C---:B------:R-:W-:Y:S01]  /*1d800*/  HMMA.16816.F32 R8, R172.reuse, R178, R8 ;  /* 0x000000b2ac08723c */ /* 0x040fe20000001808 */
[----:B------:R-:W-:Y:S07]  /*1d810*/  LDSM.16.M88.4 R176, [R224] ;  /* 0x00000000e0b0783b */ /* 0x000fee0000000200 */
[C---:B------:R-:W-:Y:S08]  /*1d820*/  HMMA.16816.F32 R12, R172.reuse, R180, R12 ;  /* 0x000000b4ac0c723c */ /* 0x040ff0000000180c */
[C---:B------:R-:W-:Y:S01]  /*1d830*/  HMMA.16816.F32 R16, R172.reuse, R182, R16 ;  /* 0x000000b6ac10723c */ /* 0x040fe20000001810 */
[----:B------:R-:W4:Y:S07]  /*1d840*/  LDSM.16.M88.4 R180, [R219] ;  /* 0x00000000dbb4783b */ /* 0x000f2e0000000200 */
[C---:B------:R-:W-:Y:S08]  /*1d850*/  HMMA.16816.F32 R20, R172.reuse, R184, R20 ;  /* 0x000000b8ac14723c */ /* 0x040ff00000001814 */
[C---:B------:R-:W-:Y:S01]  /*1d860*/  HMMA.16816.F32 R24, R172.reuse, R186, R24 ;  /* 0x000000baac18723c */ /* 0x040fe20000001818 */
[----:B------:R-:W3:Y:S07]  /*1d870*/  LDSM.16.M88.4 R184, [R219+0x800] ;  /* 0x00080000dbb8783b */ /* 0x000eee0000000200 */
[C---:B--2---:R-:W-:Y:S08]  /*1d880*/  HMMA.16816.F32 R28, R172.reuse, R188, R28 ;  /* 0x000000bcac1c723c */ /* 0x044ff0000000181c */
[----:B------:R-:W-:Y:S01]  /*1d890*/  HMMA.16816.F32 R32, R172, R190, R32 ;  /* 0x000000beac20723c */ /* 0x000fe20000001820 */
[----:B------:R-:W2:Y:S04]  /*1d8a0*/  LDSM.16.M88.4 R172, [R219+0x1000] ;  /* 0x00100000dbac783b */ /* 0x000ea80000000200 */
[----:B------:R-:W2:Y:S03]  /*1d8b0*/  LDSM.16.M88.4 R188, [R219+0x1800] ;  /* 0x00180000dbbc783b */ /* 0x000ea60000000200 */
[C---:B-1----:R-:W-:Y:S08]  /*1d8c0*/  HMMA.16816.F32 R4, R192.reuse, R196, R4 ;  /* 0x000000c4c004723c */ /* 0x042ff00000001804 */
[C---:B------:R-:W-:Y:S01]  /*1d8d0*/  HMMA.16816.F32 R8, R192.reuse, R198, R8 ;  /* 0x000000c6c008723c */ /* 0x040fe20000001808 */
[----:B------:R-:W-:Y:S07]  /*1d8e0*/  LDSM.16.M88.4 R196, [R228+0xa000] ;  /* 0x00a00000e4c4783b */ /* 0x000fee0000000200 */
[C---:B------:R-:W-:Y:S08]  /*1d8f0*/  HMMA.16816.F32 R12, R192.reuse, R200, R12 ;  /* 0x000000c8c00c723c */ /* 0x040ff0000000180c */
[C---:B------:R-:W-:Y:S01]  /*1d900*/  HMMA.16816.F32 R16, R192.reuse, R202, R16 ;  /* 0x000000cac010723c */ /* 0x040fe20000001810 */
[----:B------:R-:W-:Y:S07]  /*1d910*/  LDSM.16.M88.4 R200, [R228+0xa800] ;  /* 0x00a80000e4c8783b */ /* 0x000fee0000000200 */
[C---:B---3--:R-:W-:Y:S08]  /*1d920*/  HMMA.16816.F32 R20, R192.reuse, R168, R20 ;  /* 0x000000a8c014723c */ /* 0x048ff00000001814 */
[C---:B------:R-:W-:Y:S01]  /*1d930*/  HMMA.16816.F32 R24, R192.reuse, R170, R24 ;  /* 0x000000aac018723c */ /* 0x040fe20000001818 */
[----:B------:R-:W1:Y:S07]  /*1d940*/  LDSM.16.M88.4 R168, [R229+0x2000] ;  /* 0x00200000e5a8783b */ /* 0x000e6e0000000200 */
[C---:B------:R-:W-:Y:S08]  /*1d950*/  HMMA.16816.F32 R28, R192.reuse, R204, R28 ;  /* 0x000000ccc01c723c */ /* 0x040ff0000000181c */
[----:B------:R-:W-:Y:S01]  /*1d960*/  HMMA.16816.F32 R32, R192, R206, R32 ;  /* 0x000000cec020723c */ /* 0x000fe20000001820 */
[----:B------:R-:W3:Y:S04]  /*1d970*/  LDSM.16.M88.4 R192, [R228+0xb000] ;  /* 0x00b00000e4c0783b */ /* 0x000ee80000000200 */
[----:B------:R-:W1:Y:S03]  /*1d980*/  LDSM.16.M88.4 R204, [R228+0xb800] ;  /* 0x00b80000e4cc783b */ /* 0x000e660000000200 */
[C---:B----4-:R-:W-:Y:S08]  /*1d990*/  HMMA.16816.F32 R4, R176.reuse, R180, R4 ;  /* 0x000000b4b004723c */ /* 0x050ff00000001804 */
[C---:B------:R-:W-:Y:S01]  /*1d9a0*/  HMMA.16816.F32 R8, R176.reuse, R182, R8 ;  /* 0x000000b6b008723c */ /* 0x040fe20000001808 */
[----:B------:R-:W-:Y:S07]  /*1d9b0*/  LDSM.16.M88.4 R180, [R218] ;  /* 0x00000000dab4783b */ /* 0x000fee0000000200 */
[C---:B------:R-:W-:Y:S08]  /*1d9c0*/  HMMA.16816.F32 R12, R176.reuse, R184, R12 ;  /* 0x000000b8b00c723c */ /* 0x040ff0000000180c */
[C---:B------:R-:W-:Y:S01]  /*1d9d0*/  HMMA.16816.F32 R16, R176.reuse, R186, R16 ;  /* 0x000000bab010723c */ /* 0x040fe20000001810 */
[----:B------:R-:W-:Y:S07]  /*1d9e0*/  LDSM.16.M88.4 R184, [R217] ;  /* 0x00000000d9b8783b */ /* 0x000fee0000000200 */
[C---:B--2---:R-:W-:Y:S08]  /*1d9f0*/  HMMA.16816.F32 R20, R176.reuse, R172, R20 ;  /* 0x000000acb014723c */ /* 0x044ff00000001814 */
[C---:B------:R-:W-:Y:S01]  /*1da00*/  HMMA.16816.F32 R24, R176.reuse, R174, R24 ;  /* 0x000000aeb018723c */ /* 0x040fe20000001818 */
[----:B------:R-:W2:Y:S07]  /*1da10*/  LDSM.16.M88.4 R172, [R227+0x2000] ;  /* 0x00200000e3ac783b */ /* 0x000eae0000000200 */
[C---:B------:R-:W-:Y:S08]  /*1da20*/  HMMA.16816.F32 R28, R176.reuse, R188, R28 ;  /* 0x000000bcb01c723c */ /* 0x040ff0000000181c */
[----:B------:R-:W-:Y:S01]  /*1da30*/  HMMA.16816.F32 R32, R176, R190, R32 ;  /* 0x000000beb020723c */ /* 0x000fe20000001820 */
[----:B------:R-:W4:Y:S04]  /*1da40*/  LDSM.16.M88.4 R176, [R216] ;  /* 0x00000000d8b0783b */ /* 0x000f280000000200 */
[----:B------:R-:W2:Y:S03]  /*1da50*/  LDSM.16.M88.4 R188, [R215] ;  /* 0x00000000d7bc783b */ /* 0x000ea60000000200 */
        /* <DEDUP_REMOVED lines=13> */
[C---:B--2---:R-:W-:Y:S08]  /*1db30*/  HMMA.16816.F32 R4, R172.reuse, R180, R4 ;  /* 0x000000b4ac04723c */ /* 0x044ff00000001804 */
[C---:B------:R-:W-:Y:S01]  /*1db40*/  HMMA.16816.F32 R8, R172.reuse, R182, R8 ;  /* 0x000000b6ac08723c */ /* 0x040fe20000001808 */
[----:B------:R-:W-:Y:S07]  /*1db50*/  LDSM.16.M88.4 R180, [R219+0x2000] ;  /* 0x00200000dbb4783b */ /* 0x000fee0000000200 */
[C---:B------:R-:W-:Y:S08]  /*1db60*/  HMMA.16816.F32 R12, R172.reuse, R184, R12 ;  /* 0x000000b8ac0c723c */ /* 0x040ff0000000180c */
[C---:B------:R-:W-:Y:S01]  /*1db70*/  HMMA.16816.F32 R16, R172.reuse, R186, R16 ;  /* 0x000000baac10723c */ /* 0x040fe20000001810 */
[----:B------:R-:W-:Y:S07]  /*1db80*/  LDSM.16.M88.4 R184, [R219+0x2800] ;  /* 0x00280000dbb8783b */ /* 0x000fee0000000200 */
[C---:B----4-:R-:W-:Y:S08]  /*1db90*/  HMMA.16816.F32 R20, R172.reuse, R176, R20 ;  /* 0x000000b0ac14723c */ /* 0x050ff00000001814 */
[C---:B------:R-:W-:Y:S01]  /*1dba0*/  HMMA.16816.F32 R24, R172.reuse, R178, R24 ;  /* 0x000000b2ac18723c */ /* 0x040fe20000001818 */
[----:B------:R-:W2:Y:S07]  /*1dbb0*/  LDSM.16.M88.4 R176, [R224+0x2000] ;  /* 0x00200000e0b0783b */ /* 0x000eae0000000200 */
[C---:B------:R-:W-:Y:S08]  /*1dbc0*/  HMMA.16816.F32 R28, R172.reuse, R188, R28 ;  /* 0x000000bcac1c723c */ /* 0x040ff0000000181c */
[----:B------:R-:W-:Y:S01]  /*1dbd0*/  HMMA.16816.F32 R32, R172, R190, R32 ;  /* 0x000000beac20723c */ /* 0x000fe20000001820 */
[----:B------:R-:W4:Y:S04]  /*1dbe0*/  LDSM.16.M88.4 R172, [R219+0x3000] ;  /* 0x00300000dbac783b */ /* 0x000f280000000200 */
        /* <DEDUP_REMOVED lines=16> */
[----:B------:R-:W-:Y:S07]  /*1dcf0*/  LDSM.16.M88.4 R180, [R214] ;  /* 0x00000000d6b4783b */ /* 0x000fee0000000200 */
[C---:B------:R-:W-:Y:S08]  /*1dd00*/  HMMA.16816.F32 R12, R176.reuse, R184, R12 ;  /* 0x000000b8b00c723c */ /* 0x040ff0000000180c */
[C---:B------:R-:W-:Y:S01]  /*1dd10*/  HMMA.16816.F32 R16, R176.reuse, R186, R16 ;  /* 0x000000bab010723c */ /* 0x040fe20000001810 */
[----:B------:R-:W-:Y:S07]  /*1dd20*/  LDSM.16.M88.4 R184, [R213] ;  /* 0x00000000d5b8783b */ /* 0x000fee0000000200 */
[C---:B----4-:R-:W-:Y:S08]  /*1dd30*/  HMMA.16816.F32 R20, R176.reuse, R172, R20 ;  /* 0x000000acb014723c */ /* 0x050ff00000001814 */
        /* <DEDUP_REMOVED lines=84> */
[C---:B-1----:R-:W-:Y:S01]  /*1e280*/  HMMA.16816.F32 R4, R192.reuse, R196, R4 ;  /* 0x000000c4c004723c */ /* 0x042fe20000001804 */
[----:B------:R-:W-:Y:S04]  /*1e290*/  DEPBAR.LE SB0, 0x0 ;  /* 0x000080000000791a */ /* 0x000fe80000000000 */
[----:B------:R-:W-:Y:S03]  /*1e2a0*/  BAR.SYNC.DEFER_BLOCKING 0x0 ;  /* 0x0000000000007b1d */ /* 0x000fe60000010000 */
[C---:B------:R-:W-:Y:S08]  /*1e2b0*/  HMMA.16816.F32 R8, R192.reuse, R198, R8 ;  /* 0x000000c6c008723c */ /* 0x040ff00000001808 */
[C---:B------:R-:W-:Y:S08]  /*1e2c0*/  HMMA.16816.F32 R12, R192.reuse, R200, R12 ;  /* 0x000000c8c00c723c */ /* 0x040ff0000000180c */
[C---:B------:R-:W-:Y:S08]  /*1e2d0*/  HMMA.16816.F32 R16, R192.reuse, R202, R16 ;  /* 0x000000cac010723c */ /* 0x040ff00000001810 */
[C---:B---3--:R-:W-:Y:S08]  /*1e2e0*/  HMMA.16816.F32 R20, R192.reuse, R168, R20 ;  /* 0x000000a8c014723c */ /* 0x048ff00000001814 */
[C---:B------:R-:W-:Y:S08]  /*1e2f0*/  HMMA.16816.F32 R24, R192.reuse, R170, R24 ;  /* 0x000000aac018723c */ /* 0x040ff00000001818 */
[C---:B------:R-:W-:Y:S08]  /*1e300*/  HMMA.16816.F32 R28, R192.reuse, R204, R28 ;  /* 0x000000ccc01c723c */ /* 0x040ff0000000181c */
[----:B------:R-:W-:Y:S08]  /*1e310*/  HMMA.16816.F32 R32, R192, R206, R32 ;  /* 0x000000cec020723c */ /* 0x000ff00000001820 */
[C---:B--2---:R-:W-:Y:S08]  /*1e320*/  HMMA.16816.F32 R4, R176.reuse, R180, R4 ;  /* 0x000000b4b004723c */ /* 0x044ff00000001804 */
[C---:B------:R-:W-:Y:S08]  /*1e330*/  HMMA.16816.F32 R8, R176.reuse, R182, R8 ;  /* 0x000000b6b008723c */ /* 0x040ff00000001808 */
[C---:B------:R-:W-:Y:S08]  /*1e340*/  HMMA.16816.F32 R12, R176.reuse, R184, R12 ;  /* 0x000000b8b00c723c */ /* 0x040ff0000000180c */
[C---:B------:R-:W-:Y:S08]  /*1e350*/  HMMA.16816.F32 R16, R176.reuse, R186, R16 ;  /* 0x000000bab010723c */ /* 0x040ff00000001810 */
[C---:B----4-:R-:W-:Y:S08]  /*1e360*/  HMMA.16816.F32 R20, R176.reuse, R172, R20 ;  /* 0x000000acb014723c */ /* 0x050ff00000001814 */
[C---:B------:R-:W-:Y:S08]  /*1e370*/  HMMA.16816.F32 R24, R176.reuse, R174, R24 ;  /* 0x000000aeb018723c */ /* 0x040ff00000001818 */
[C---:B------:R-:W-:Y:S07]  /*1e380*/  HMMA.16816.F32 R28, R176.reuse, R188, R28 ;  /* 0x000000bcb01c723c */ /* 0x040fee000000181c */
[----:B------:R-:W-:Y:S01]  /*1e390*/  IMAD.MOV.U32 R188, RZ, RZ, R2 ;  /* 0x000000ffffbc7224 */ /* 0x000fe200078e0002 */
[----:B------:R-:W-:Y:S04]  /*1e3a0*/  HMMA.16816.F32 R32, R176, R190, R32 ;  /* 0x000000beb020723c */ /* 0x000fe80000001820 */
[----:B------:R-:W-:Y:S02]  /*1e3b0*/  IMAD.MOV.U32 R189, RZ, RZ, R3 ;  /* 0x000000ffffbd7224 */ /* 0x000fe400078e0003 */
[----:B------:R1:W5:Y:S02]  /*1e3c0*/  LDL.LU.64 R2, [R1] ;  /* 0x0000000001027983 */ /* 0x0003640000300a00 */
[----:B------:R-:W-:-:S11]  /*1e3d0*/  @!P0 BRA `(.L_x_1096) ;  /* 0x00000be000008947 */ /* 0x000fd60003800000 */
[----:B------:R-:W-:Y:S01]  /*1e3e0*/  ISETP.NE.U32.AND P0, PT, R248, RZ, PT ;  /* 0x000000fff800720c */ /* 0x000fe20003f05070 */
[----:B------:R-:W-:Y:S03]  /*1e3f0*/  BSSY B0, `(.L_x_1097) ;  /* 0x0000048000007945 */ /* 0x000fe60003800000 */
[----:B------:R-:W-:Y:S11]  /*1e400*/  ISETP.NE.AND.EX P0, PT, R249, RZ, PT, P0 ;  /* 0x000000fff900720c */ /* 0x000ff60003f05300 */
[----:B------:R-:W-:Y:S02]  /*1e410*/  @!UPT UIADD3 URZ, URZ, URZ, URZ ;  /* 0x0000003f3f3ff290 */ /* 0x000fe4000fffe03f */
[----:B------:R-:W-:-:S05]  /*1e420*/  @!P0 BRA `(.L_x_1098) ;  /* 0x0000040000008947 */ /* 0x000fca0003800000 */
[----:B------:R-:W-:Y:S01]  /*1e430*/  IMAD.SHL.U32 R166, R250, 0x40, RZ ;  /* 0x00000040faa67824 */ /* 0x000fe200078e00ff */
[----:B------:R-:W-:Y:S02]  /*1e440*/  ULDC.64 UR4, c[0x0][0x118] ;  /* 0x0000460000047ab9 */ /* 0x000fe40000000a00 */
[----:B-----5:R-:W2:Y:S02]  /*1e450*/  LD.E R175, [R2.64+0x170] ;  /* 0x0001700402af7980 */ /* 0x020ea4000c101900 */
[----:B------:R-:W-:Y:S02]  /*1e460*/  IADD3 R172, R166, -0x40, RZ ;  /* 0xffffffc0a6ac7810 */ /* 0x000fe40007ffe0ff */
[----:B------:R-:W3:Y:S02]  /*1e470*/  LD.E.64 R178, [R2.64+0x20] ;  /* 0x0000200402b27980 */ /* 0x000ee4000c101b00 */
[----:B------:R-:W-:Y:S02]  /*1e480*/  IABS R168, R172 ;  /* 0x000000ac00a87213 */ /* 0x000fe40000000000 */
[-C--:B--2---:R-:W-:Y:S02]  /*1e490*/  IABS R171, R175.reuse ;  /* 0x000000af00ab7213 */ /* 0x084fe40000000000 */
[-C--:B------:R-:W-:Y:S02]  /*1e4a0*/  IABS R169, R175.reuse ;  /* 0x000000af00a97213 */ /* 0x080fe40000000000 */
[----:B------:R-:W2:Y:S01]  /*1e4b0*/  I2F.RP R170, R171 ;  /* 0x000000ab00aa7306 */ /* 0x000ea20000209400 */
[----:B------:R-:W-:Y:S02]  /*1e4c0*/  LOP3.LUT R172, R172, R175, RZ, 0x3c, !PT ;  /* 0x000000afacac7212 */ /* 0x000fe400078e3cff */
[----:B------:R-:W-:Y:S07]  /*1e4d0*/  IMAD.MOV R169, RZ, RZ, -R169 ;  /* 0x000000ffffa97224 */ /* 0x000fee00078e0aa9 */
[----:B--2---:R-:W2:Y:S02]  /*1e4e0*/  MUFU.RCP R164, R170 ;  /* 0x000000aa00a47308 */ /* 0x004ea40000001000 */
[----:B--2---:R-:W-:Y:S08]  /*1e4f0*/  IADD3 R176, R164, 0xffffffe, RZ ;  /* 0x0ffffffea4b07810 */ /* 0x004ff00007ffe0ff */
[----:B------:R-:W2:Y:S02]  /*1e500*/  F2I.FTZ.U32.TRUNC.NTZ R177, R176 ;  /* 0x000000b000b17305 */ /* 0x000ea4000021f000 */
[--C-:B--2---:R-:W-:Y:S02]  /*1e510*/  IMAD.MOV R164, RZ, RZ, -R177.reuse ;  /* 0x000000ffffa47224 */ /* 0x104fe400078e0ab1 */
[----:B------:R-:W-:Y:S02]  /*1e520*/  IMAD.MOV.U32 R176, RZ, RZ, RZ ;  /* 0x000000ffffb07224 */ /* 0x000fe400078e00ff */
[----:B------:R-:W-:Y:S01]  /*1e530*/  IMAD R173, R164, R171, RZ ;  /* 0x000000aba4ad7224 */ /* 0x000fe200078e02ff */
[----:B------:R-:W-:Y:S02]  /*1e540*/  IABS R164, R166 ;  /* 0x000000a600a47213 */ /* 0x000fe40000000000 */
[----:B------:R-:W-:Y:S01]  /*1e550*/  LOP3.LUT R166, R166, R175, RZ, 0x3c, !PT ;  /* 0x000000afa6a67212 */ /* 0x000fe200078e3cff */
[----:B------:R-:W-:Y:S02]  /*1e560*/  IMAD.HI.U32 R173, R177, R173, R176 ;  /* 0x000000adb1ad7227 */ /* 0x000fe400078e00b0 */
[----:B------:R-:W2:Y:S04]  /*1e570*/  LD.E.64 R176, [R2.64+0x38] ;  /* 0x0000380402b07980 */ /* 0x000ea8000c101b00 */
[C---:B------:R-:W-:Y:S04]  /*1e580*/  IMAD.HI.U32 R170, R173.reuse, R168, RZ ;  /* 0x000000a8adaa7227 */ /* 0x040fe800078e00ff */
[CC--:B------:R-:W-:Y:S02]  /*1e590*/  IMAD R168, R170.reuse, R169.reuse, R168 ;  /* 0x000000a9aaa87224 */ /* 0x0c0fe400078e02a8 */
[----:B------:R-:W-:Y:S03]  /*1e5a0*/  IMAD.HI.U32 R173, R173, R164, RZ ;  /* 0x000000a4adad7227 */ /* 0x000fe600078e00ff */
[----:B------:R-:W-:Y:S01]  /*1e5b0*/  ISETP.GT.U32.AND P2, PT, R171, R168, PT ;  /* 0x000000a8ab00720c */ /* 0x000fe20003f44070 */
[----:B------:R-:W-:Y:S05]  /*1e5c0*/  IMAD R164, R173, R169, R164 ;  /* 0x000000a9ada47224 */ /* 0x000fea00078e02a4 */
[----:B------:R-:W-:Y:S07]  /*1e5d0*/  ISETP.GT.U32.AND P0, PT, R171, R164, PT ;  /* 0x000000a4ab00720c */ /* 0x000fee0003f04070 */
[----:B------:R-:W-:Y:S01]  /*1e5e0*/  @!P2 IADD3 R170, R170, 0x1, RZ ;  /* 0x00000001aaaaa810 */ /* 0x000fe20007ffe0ff */
[--C-:B------:R-:W-:Y:S05]  /*1e5f0*/  @!P2 IMAD.IADD R168, R168, 0x1, -R171.reuse ;  /* 0x00000001a8a8a824 */ /* 0x100fea00078e0aab */
[-C--:B------:R-:W-:Y:S01]  /*1e600*/  ISETP.GE.U32.AND P1, PT, R168, R171.reuse, PT ;  /* 0x000000aba800720c */ /* 0x080fe20003f26070 */
[----:B------:R-:W-:Y:S01]  /*1e610*/  @!P0 IMAD.IADD R164, R164, 0x1, -R171 ;  /* 0x00000001a4a48824 */ /* 0x000fe200078e0aab */
[----:B------:R-:W-:Y:S02]  /*1e620*/  @!P0 IADD3 R173, R173, 0x1, RZ ;  /* 0x00000001adad8810 */ /* 0x000fe40007ffe0ff */
[----:B------:R-:W-:Y:S02]  /*1e630*/  ISETP.GE.AND P0, PT, R172, RZ, PT ;  /* 0x000000ffac00720c */ /* 0x000fe40003f06270 */
[----:B------:R-:W-:Y:S02]  /*1e640*/  ISETP.GE.U32.AND P2, PT, R164, R171, PT ;  /* 0x000000aba400720c */ /* 0x000fe40003f46070 */
[----:B------:R-:W-:Y:S05]  /*1e650*/  LOP3.LUT R164, RZ, R175, RZ, 0x33, !PT ;  /* 0x000000afffa47212 */ /* 0x000fea00078e33ff */
[----:B------:R-:W-:Y:S02]  /*1e660*/  @P1 IADD3 R170, R170, 0x1, RZ ;  /* 0x00000001aaaa1810 */ /* 0x000fe40007ffe0ff */
[----:B------:R-:W-:Y:S03]  /*1e670*/  ISETP.GE.AND P1, PT, R166, RZ, PT ;  /* 0x000000ffa600720c */ /* 0x000fe60003f26270 */
[----:B------:R-:W-:Y:S01]  /*1e680*/  @!P0 IMAD.MOV R170, RZ, RZ, -R170 ;  /* 0x000000ffffaa8224 */ /* 0x000fe200078e0aaa */
[----:B------:R-:W-:Y:S02]  /*1e690*/  @P2 IADD3 R173, R173, 0x1, RZ ;  /* 0x00000001adad2810 */ /* 0x000fe40007ffe0ff */
[----:B------:R-:W-:Y:S04]  /*1e6a0*/  ISETP.NE.AND P2, PT, R175, RZ, PT ;  /* 0x000000ffaf00720c */ /* 0x000fe80003f45270 */
[C---:B------:R-:W-:Y:S03]  /*1e6b0*/  SEL R171, R164.reuse, R170, !P2 ;  /* 0x000000aaa4ab7207 */ /* 0x040fe60005000000 */
[----:B------:R-:W-:Y:S01]  /*1e6c0*/  @!P1 IMAD.MOV R173, RZ, RZ, -R173 ;  /* 0x000000ffffad9224 */ /* 0x000fe200078e0aad */
[CC--:B------:R-:W-:Y:S04]  /*1e6d0*/  LEA R182, P1, R171.reuse, R248.reuse, 0x2 ;  /* 0x000000f8abb67211 */ /* 0x0c0fe800078210ff */
[----:B------:R-:W-:Y:S02]  /*1e6e0*/  SEL R173, R164, R173, !P2 ;  /* 0x000000ada4ad7207 */ /* 0x000fe40005000000 */
[-C--:B------:R-:W-:Y:S02]  /*1e6f0*/  LEA.HI.X.SX32 R183, R171, R249.reuse, 0x2, P1 ;  /* 0x000000f9abb77211 */ /* 0x080fe400008f16ff */
[C---:B------:R-:W-:Y:S01]  /*1e700*/  LEA R180, P0, R173.reuse, R248, 0x2 ;  /* 0x000000f8adb47211 */ /* 0x040fe200078010ff */
[C---:B------:R-:W-:Y:S02]  /*1e710*/  IMAD.IADD R166, R173.reuse, 0x1, -R171 ;  /* 0x00000001ada67824 */ /* 0x040fe400078e0aab */
[----:B------:R-:W4:Y:S01]  /*1e720*/  LD.E R164, [R182.64] ;  /* 0x00000004b6a47980 */ /* 0x000f22000c101900 */
[----:B------:R-:W-:Y:S01]  /*1e730*/  LEA.HI.X.SX32 R181, R173, R249, 0x2, P0 ;  /* 0x000000f9adb57211 */ /* 0x000fe200000f16ff */
[----:B------:R-:W-:Y:S04]  /*1e740*/  IMAD R175, R175, R166, -0x40 ;  /* 0xffffffc0afaf7424 */ /* 0x000fe800078e02a6 */
[----:B------:R-:W4:Y:S01]  /*1e750*/  LD.E R169, [R180.64] ;  /* 0x00000004b4a97980 */ /* 0x000f22000c101900 */
[----:B------:R-:W-:Y:S01]  /*1e760*/  SHF.R.S32.HI R171, RZ, 0x1f, R175 ;  /* 0x0000001fffab7819 */ /* 0x000fe200000114af */
[-C--:B--2---:R-:W-:Y:S02]  /*1e770*/  IMAD R166, R177, R175.reuse, RZ ;  /* 0x000000afb1a67224 */ /* 0x084fe400078e02ff */
[C---:B------:R-:W-:Y:S04]  /*1e780*/  IMAD.WIDE.U32 R172, R176.reuse, R175, RZ ;  /* 0x000000afb0ac7225 */ /* 0x040fe800078e00ff */
[----:B------:R-:W-:Y:S04]  /*1e790*/  IMAD R166, R176, R171, R166 ;  /* 0x000000abb0a67224 */ /* 0x000fe800078e02a6 */
[----:B------:R-:W-:Y:S02]  /*1e7a0*/  IMAD.IADD R173, R173, 0x1, R166 ;  /* 0x00000001adad7824 */ /* 0x000fe400078e02a6 */
[----:B----4-:R-:W-:Y:S04]  /*1e7b0*/  IMAD.IADD R169, R164, 0x1, -R169 ;  /* 0x00000001a4a97824 */ /* 0x010fe800078e0aa9 */
[----:B---3--:R-:W-:Y:S01]  /*1e7c0*/  IMAD R171, R179, R169, RZ ;  /* 0x000000a9b3ab7224 */ /* 0x008fe200078e02ff */
[----:B------:R-:W-:Y:S01]  /*1e7d0*/  SHF.R.S32.HI R164, RZ, 0x1f, R169 ;  /* 0x0000001fffa47819 */ /* 0x000fe200000114a9 */
[----:B------:R-:W-:Y:S04]  /*1e7e0*/  IMAD.WIDE.U32 R172, R169, R178, R172 ;  /* 0x000000b2a9ac7225 */ /* 0x000fe800078e00ac */
[----:B------:R-:W-:Y:S04]  /*1e7f0*/  IMAD R171, R178, R164, R171 ;  /* 0x000000a4b2ab7224 */ /* 0x000fe800078e02ab */
[----:B------:R-:W-:Y:S02]  /*1e800*/  IMAD.IADD R164, R173, 0x1, R171 ;  /* 0x00000001ada47824 */ /* 0x000fe400078e02ab */
[----:B------:R-:W-:Y:S01]  /*1e810*/  IMAD.MOV.U32 R173, RZ, RZ, R172 ;  /* 0x000000ffffad7224 */ /* 0x000fe200078e00ac */
[----:B------:R-:W-:-:S05]  /*1e820*/  BRA `(.L_x_1099) ;  /* 0x0000004000007947 */ /* 0x000fca0003800000 */
.L_x_1098:
[----:B------:R-:W-:Y:S02]  /*1e830*/  ULDC.64 UR4, c[0x0][0x118] ;  /* 0x0000460000047ab9 */ /* 0x000fe40000000a00 */
[----:B-----5:R-:W2:Y:S02]  /*1e840*/  LD.E R173, [R2.64+0x38] ;  /* 0x0000380402ad7980 */ /* 0x020ea4000c101900 */
[----:B--2---:R-:W-:Y:S04]  /*1e850*/  LEA R173, -R173, RZ, 0x6 ;  /* 0x000000ffadad7211 */ /* 0x004fe800078e31ff */
[----:B------:R-:W-:Y:S02]  /*1e860*/  SHF.R.S32.HI R164, RZ, 0x1f, R173 ;  /* 0x0000001fffa47819 */ /* 0x000fe400000114ad */
.L_x_1099:
[----:B------:R-:W-:Y:S05]  /*1e870*/  BSYNC B0 ;  /* 0x0000000000007941 */ /* 0x000fea0003800000 */
.L_x_1097:
[C---:B------:R-:W-:Y:S01]  /*1e880*/  LEA R180, P0, R173.reuse, R238, 0x1 ;  /* 0x000000eeadb47211 */ /* 0x040fe200078008ff */
[----:B------:R-:W-:Y:S01]  /*1e890*/  ULDC.64 UR4, c[0x0][0x118] ;  /* 0x0000460000047ab9 */ /* 0x000fe20000000a00 */
[C---:B------:R-:W-:Y:S02]  /*1e8a0*/  IADD3 R171, P1, R173.reuse, R236, RZ ;  /* 0x000000ecadab7210 */ /* 0x040fe40007f3e0ff */
[-C--:B------:R-:W-:Y:S02]  /*1e8b0*/  LEA.HI.X R181, R173, R239.reuse, R164, 0x1, P0 ;  /* 0x000000efadb57211 */ /* 0x080fe400000f0ca4 */
[CC--:B------:R-:W-:Y:S01]  /*1e8c0*/  @P5 LEA R174, P0, R171.reuse, R238.reuse, 0x1 ;  /* 0x000000eeabae5211 */ /* 0x0c0fe200078008ff */
[--C-:B------:R-:W-:Y:S01]  /*1e8d0*/  IMAD.X R166, R164, 0x1, R237.reuse, P1 ;  /* 0x00000001a4a67824 */ /* 0x100fe200008e06ed */
[C---:B------:R-:W-:Y:S01]  /*1e8e0*/  @P6 LEA R178, P1, R171.reuse, R238, 0x1 ;  /* 0x000000eeabb26211 */ /* 0x040fe200078208ff */
[----:B------:R-:W-:Y:S01]  /*1e8f0*/  @!PT LDS RZ, [RZ] ;  /* 0x00000000fffff984 */ /* 0x000fe20000000800 */
[----:B------:R-:W-:Y:S01]  /*1e900*/  @!PT LDS RZ, [RZ] ;  /* 0x00000000fffff984 */ /* 0x000fe20000000800 */
[----:B------:R-:W-:Y:S01]  /*1e910*/  @!PT LDS RZ, [RZ] ;  /* 0x00000000fffff984 */ /* 0x000fe20000000800 */
[----:B------:R2:W-:Y:S01]  /*1e920*/  @P6 LDGSTS.E.BYPASS.LTC128B.128 [R245+0x8000], [R180.64] ;  /* 0x08000000b4f56fae */ /* 0x0005e2000b901d44 */
[C---:B------:R-:W-:Y:S02]  /*1e930*/  IADD3 R169, P2, R171.reuse, R236, RZ ;  /* 0x000000ecaba97210 */ /* 0x040fe40007f5e0ff */
[CCC-:B------:R-:W-:Y:S01]  /*1e940*/  @P6 LEA.HI.X R179, R171.reuse, R239.reuse, R166.reuse, 0x1, P1 ;  /* 0x000000efabb36211 */ /* 0x1c0fe200008f0ca6 */
[----:B------:R2:W-:Y:S01]  /*1e950*/  @!P6 STS.128 [R245+0x8000], RZ ;  /* 0x008000fff500e388 */ /* 0x0005e20000000c00 */
[CCC-:B------:R-:W-:Y:S01]  /*1e960*/  @P5 LEA.HI.X R175, R171.reuse, R239.reuse, R166.reuse, 0x1, P0 ;  /* 0x000000efabaf5211 */ /* 0x1c0fe200000f0ca6 */
[--C-:B------:R-:W-:Y:S01]  /*1e970*/  IMAD.X R164, R166, 0x1, R237.reuse, P2 ;  /* 0x00000001a6a47824 */ /* 0x100fe200010e06ed */
[CC--:B------:R-:W-:Y:S01]  /*1e980*/  @P4 LEA R172, P2, R171.reuse, R238.reuse, 0x1 ;  /* 0x000000eeabac4211 */ /* 0x0c0fe200078408ff */
[----:B------:R-:W-:Y:S01]  /*1e990*/  @!PT LDS RZ, [RZ] ;  /* 0x00000000fffff984 */ /* 0x000fe20000000800 */
[----:B------:R-:W-:Y:S01]  /*1e9a0*/  @!PT LDS RZ, [RZ] ;  /* 0x00000000fffff984 */ /* 0x000fe20000000800 */
[----:B------:R-:W-:Y:S01]  /*1e9b0*/  @!PT LDS RZ, [RZ] ;  /* 0x00000000fffff984 */ /* 0x000fe20000000800 */
[----:B------:R2:W-:Y:S01]  /*1e9c0*/  @P5 LDGSTS.E.BYPASS.LTC128B.128 [R245+0xa000], [R180.64+0x80] ;  /* 0x0a000080b4f55fae */ /* 0x0005e2000b901d44 */
[CC--:B------:R-:W-:Y:S02]  /*1e9d0*/  @P3 LEA R170, P1, R171.reuse, R238.reuse, 0x1 ;  /* 0x000000eeabaa3211 */ /* 0x0c0fe400078208ff */
[CCC-:B------:R-:W-:Y:S01]  /*1e9e0*/  @P4 LEA.HI.X R173, R171.reuse, R239.reuse, R166.reuse, 0x1, P2 ;  /* 0x000000efabad4211 */ /* 0x1c0fe200010f0ca6 */
[----:B------:R2:W-:Y:S01]  /*1e9f0*/  @!P5 STS.128 [R245+0xa000], RZ ;  /* 0x00a000fff500d388 */ /* 0x0005e20000000c00 */
[-C--:B------:R-:W-:Y:S02]  /*1ea00*/  @P3 LEA.HI.X R171, R171, R239.reuse, R166, 0x1, P1 ;  /* 0x000000efabab3211 */ /* 0x080fe400008f0ca6 */
        /* <DEDUP_REMOVED lines=8> */
[CCC-:B------:R-:W-:Y:S02]  /*1ea90*/  @P5 LEA.HI.X R185, R169.reuse, R239.reuse, R164.reuse, 0x1, P2 ;  /* 0x000000efa9b95211 */ /* 0x1c0fe400010f0ca4 */
[CC--:B------:R-:W-:Y:S01]  /*1eaa0*/  @P4 LEA R182, P1, R169.reuse, R238.reuse, 0x1 ;  /* 0x000000eea9b64211 */ /* 0x0c0fe200078208ff */
[----:B------:R-:W-:Y:S01]  /*1eab0*/  @!PT LDS RZ, [RZ] ;  /* 0x00000000fffff984 */ /* 0x000fe20000000800 */
[----:B------:R-:W-:Y:S01]  /*1eac0*/  @!PT LDS RZ, [RZ] ;  /* 0x00000000fffff984 */ /* 0x000fe20000000800 */
[----:B------:R-:W-:Y:S01]  /*1ead0*/  @!PT LDS RZ, [RZ] ;  /* 0x00000000fffff984 */ /* 0x000fe20000000800 */
[----:B------:R2:W-:Y:S01]  /*1eae0*/  @P3 LDGSTS.E.BYPASS.LTC128B.128 [R245+0xe000], [R180.64+0x180] ;  /* 0x0e000180b4f53fae */ /* 0x0005e2000b901d44 */
[C---:B------:R-:W-:Y:S02]  /*1eaf0*/  @P3 LEA R168, P0, R169.reuse, R238, 0x1 ;  /* 0x000000eea9a83211 */ /* 0x040fe400078008ff */
[CCC-:B------:R-:W-:Y:S01]  /*1eb00*/  @P4 LEA.HI.X R183, R169.reuse, R239.reuse, R164.reuse, 0x1, P1 ;  /* 0x000000efa9b74211 */ /* 0x1c0fe200008f0ca4 */
[----:B------:R2:W-:Y:S01]  /*1eb10*/  @!P3 STS.128 [R245+0xe000], RZ ;  /* 0x00e000fff500b388 */ /* 0x0005e20000000c00 */
[C---:B------:R-:W-:Y:S02]  /*1eb20*/  IADD3 R166, P2, R169.reuse, R236, RZ ;  /* 0x000000eca9a67210 */ /* 0x040fe40007f5e0ff */
[-C--:B------:R-:W-:Y:S01]  /*1eb30*/  @P3 LEA.HI.X R169, R169, R239.reuse, R164, 0x1, P0 ;  /* 0x000000efa9a93211 */ /* 0x080fe200000f0ca4 */
[----:B------:R-:W-:Y:S01]  /*1eb40*/  @!PT LDS RZ, [RZ] ;  /* 0x00000000fffff984 */ /* 0x000fe20000000800 */
[----:B------:R-:W-:Y:S01]  /*1eb50*/  @!PT LDS RZ, [RZ] ;  /* 0x00000000fffff984 */ /* 0x000fe20000000800 */
[----:B------:R-:W-:Y:S01]  /*1eb60*/  @!PT LDS RZ, [RZ] ;  /* 0x00000000fffff984 */ /* 0x000fe20000000800 */
[----:B------:R2:W-:Y:S01]  /*1eb70*/  @P6 LDGSTS.E.BYPASS.LTC128B.128 [R245+0x8800], [R178.64] ;  /* 0x08800000b2f56fae */ /* 0x0005e2000b901d44 */
[-C--:B------:R-:W-:Y:S01]  /*1eb80*/  @P6 LEA R192, P0, R166, R238.reuse, 0x1 ;  /* 0x000000eea6c06211 */ /* 0x080fe200078008ff */
[----:B------:R-:W-:Y:S01]  /*1eb90*/  IMAD.X R164, R164, 0x1, R237, P2 ;  /* 0x00000001a4a47824 */ /* 0x000fe200010e06ed */
[CC--:B------:R-:W-:Y:S01]  /*1eba0*/  @P5 LEA R190, P2, R166.reuse, R238.reuse, 0x1 ;  /* 0x000000eea6be5211 */ /* 0x0c0fe200078408ff */
[----:B------:R2:W-:Y:S01]  /*1ebb0*/  @!P6 STS.128 [R245+0x8800], RZ ;  /* 0x008800fff500e388 */ /* 0x0005e20000000c00 */
[CC--:B------:R-:W-:Y:S02]  /*1ebc0*/  @P4 LEA R186, P1, R166.reuse, R238.reuse, 0x1 ;  /* 0x000000eea6ba4211 */ /* 0x0c0fe400078208ff */
[CCC-:B------:R-:W-:Y:S01]  /*1ebd0*/  @P6 LEA.HI.X R193, R166.reuse, R239.reuse, R164.reuse, 0x1, P0 ;  /* 0x000000efa6c16211 */ /* 0x1c0fe200000f0ca4 */
[----:B------:R-:W-:Y:S01]  /*1ebe0*/  @!PT LDS RZ, [RZ] ;  /* 0x00000000fffff984 */ /* 0x000fe20000000800 */
[----:B------:R-:W-:Y:S01]  /*1ebf0*/  @!PT LDS RZ, [RZ] ;  /* 0x00000000fffff984 */ /* 0x000fe20000000800 */
[----:B------:R-:W-:Y:S01]  /*1ec00*/  @!PT LDS RZ, [RZ] ;  /* 0x00000000fffff984 */ /* 0x000fe20000000800 */
[----:B------:R2:W-:Y:S01]  /*1ec10*/  @P5 LDGSTS.E.BYPASS.LTC128B.128 [R245+0xa800], [R174.64+0x80] ;  /* 0x0a800080aef55fae */ /* 0x0005e2000b901d44 */
[CCC-:B------:R-:W-:Y:S02]  /*1ec20*/  @P5 LEA.HI.X R191, R166.reuse, R239.reuse, R164.reuse, 0x1, P2 ;  /* 0x000000efa6bf5211 */ /* 0x1c0fe400010f0ca4 */
[CC--:B------:R-:W-:Y:S01]  /*1ec30*/  @P4 LEA.HI.X R187, R166.reuse, R239.reuse, R164, 0x1, P1 ;  /* 0x000000efa6bb4211 */ /* 0x0c0fe200008f0ca4 */
[----:B------:R2:W-:Y:S01]  /*1ec40*/  @!P5 STS.128 [R245+0xa800], RZ ;  /* 0x00a800fff500d388 */ /* 0x0005e20000000c00 */
[C---:B------:R-:W-:Y:S01]  /*1ec50*/  @P3 LEA R194, P0, R166.reuse, R238, 0x1 ;  /* 0x000000eea6c23211 */ /* 0x040fe200078008ff */
[----:B------:R-:W-:Y:S02]  /*1ec60*/  IMAD.MOV.U32 R238, RZ, RZ, R180 ;  /* 0x000000ffffee7224 */ /* 0x000fe400078e00b4 */
[----:B------:R-:W-:Y:S01]  /*1ec70*/  @!PT LDS RZ, [RZ] ;  /* 0x00000000fffff984 */ /* 0x000fe20000000800 */
[----:B------:R-:W-:Y:S01]  /*1ec80*/  @!PT LDS RZ, [RZ] ;  /* 0x00000000fffff984 */ /* 0x000fe20000000800 */
[----:B------:R-:W-:Y:S01]  /*1ec90*/  @!PT LDS RZ, [RZ] ;  /* 0x00000000fffff984 */ /* 0x000fe20000000800 */
[----:B------:R2:W-:Y:S01]  /*1eca0*/  @P4 LDGSTS.E.BYPASS.LTC128B.128 [R245+0xc800], [R172.64+0x100] ;  /* 0x0c800100acf54fae */ /* 0x0005e2000b901d44 */
[----:B------:R-:W-:Y:S01]  /*1ecb0*/  @P3 LEA.HI.X R195, R166, R239, R164, 0x1, P0 ;  /* 0x000000efa6c33211 */ /* 0x000fe200000f0ca4 */
[----:B------:R-:W-:Y:S02]  /*1ecc0*/  IMAD.MOV.U32 R239, RZ, RZ, R181 ;  /* 0x000000ffffef7224 */ /* 0x000fe400078e00b5 */
        /* <DEDUP_REMOVED lines=47> */
.L_x_1096:
[----:B------:R-:W-:Y:S05]  /*1efc0*/  BSYNC B1 ;  /* 0x0000000000017941 */ /* 0x000fea0003800000 */
.L_x_1095:
[----:B------:R-:W-:Y:S01]  /*1efd0*/  ULDC.64 UR4, c[0x0][0x118] ;  /* 0x0000460000047ab9 */ /* 0x000fe20000000a00 */
[----:B------:R-:W-:Y:S01]  /*1efe0*/  FMNMX.FTZ R164, R4, R165, !PT ;  /* 0x000000a504a47209 */ /* 0x000fe20007810000 */
[----:B-----5:R3:W4:Y:S01]  /*1eff0*/  LD.E R166, [R2.64+0xdc] ;  /* 0x0000dc0402a67980 */ /* 0x020722000c101900 */
[----:B--2---:R-:W-:Y:S02]  /*1f000*/  FMNMX.FTZ R168, R6, R0, !PT ;  /* 0x0000000006a87209 */ /* 0x004fe40007810000 */
        /* <DEDUP_REMOVED lines=8> */
[----:B------:R-:W-:Y:S04]  /*1f090*/  FMNMX.FTZ R164, R12, R169, !PT ;  /* 0x000000a90ca47209 */ /* 0x000fe80007810000 */
[----:B------:R-:W-:Y:S01]  /*1f0a0*/  FMNMX.FTZ R169, R13, R164, !PT ;  /* 0x000000a40da97209 */ /* 0x000fe20007810000 */
[----:B------:R-:W-:Y:S01]  /*1f0b0*/  LDSM.16.MT88.4 R180, [R231+0x12800] ;  /* 0x01280000e7b4783b */ /* 0x000fe20000004200 */
[----:B------:R-:W-:Y:S02]  /*1f0c0*/  FMNMX.FTZ R164, R14, R171, !PT ;  /* 0x000000ab0ea47209 */ /* 0x000fe40007810000 */
[----:B---3--:R-:W-:Y:S02]  /*1f0d0*/  FMNMX.FTZ R2, R16, R169, !PT ;  /* 0x000000a910027209 */ /* 0x008fe40007810000 */
[----:B------:R-:W-:Y:S03]  /*1f0e0*/  FMNMX.FTZ R169, R15, R164, !PT ;  /* 0x000000a40fa97209 */ /* 0x000fe60007810000 */
        /* <DEDUP_REMOVED lines=19> */
[----:B------:R-:W2:Y:S01]  /*1f220*/  SHFL.BFLY PT, R164, R171, 0x2, 0x1f ;  /* 0x0c401f00aba47f89 */ /* 0x000ea200000e0000 */
[----:B------:R-:W-:Y:S07]  /*1f230*/  FMNMX.FTZ R170, R35, R2, !PT ;  /* 0x0000000223aa7209 */ /* 0x000fee0007810000 */
[----:B------:R-:W3:Y:S01]  /*1f240*/  SHFL.BFLY PT, R3, R170, 0x2, 0x1f ;  /* 0x0c401f00aa037f89 */ /* 0x000ee200000e0000 */
[----:B--2---:R-:W-:Y:S07]  /*1f250*/  FMNMX.FTZ R169, R171, R164, !PT ;  /* 0x000000a4aba97209 */ /* 0x004fee0007810000 */
[----:B------:R-:W2:Y:S01]  /*1f260*/  SHFL.BFLY PT, R164, R169, 0x1, 0x1f ;  /* 0x0c201f00a9a47f89 */ /* 0x000ea200000e0000 */
[----:B---3--:R-:W-:Y:S07]  /*1f270*/  FMNMX.FTZ R168, R170, R3, !PT ;  /* 0x00000003aaa87209 */ /* 0x008fee0007810000 */
[----:B------:R-:W3:Y:S01]  /*1f280*/  SHFL.BFLY PT, R3, R168, 0x1, 0x1f ;  /* 0x0c201f00a8037f89 */ /* 0x000ee200000e0000 */
[----:B--2---:R-:W-:Y:S04]  /*1f290*/  FMNMX.FTZ R164, R169, R164, !PT ;  /* 0x000000a4a9a47209 */ /* 0x004fe80007810000 */
[C---:B------:R-:W-:Y:S01]  /*1f2a0*/  FSETP.NEU.FTZ.AND P0, PT, R164.reuse, -INF , PT ;  /* 0xff800000a400780b */ /* 0x040fe20003f1d000 */
[----:B------:R-:W-:Y:S01]  /*1f2b0*/  FADD.FTZ R165, -R164, R165 ;  /* 0x000000a5a4a57221 */ /* 0x000fe20000010100 */
[----:B---3--:R-:W-:Y:S02]  /*1f2c0*/  FMNMX.FTZ R3, R168, R3, !PT ;  /* 0x00000003a8037209 */ /* 0x008fe40007810000 */
[----:B------:R-:W2:Y:S01]  /*1f2d0*/  LDSM.16.MT88.4 R168, [R233+0x10000] ;  /* 0x01000000e9a8783b */ /* 0x000ea20000004200 */
[C---:B----4-:R-:W-:Y:S02]  /*1f2e0*/  FMUL.FTZ R201, R166.reuse, R164 ;  /* 0x000000a4a6c97220 */ /* 0x050fe40000410000 */
[C---:B------:R-:W-:Y:S02]  /*1f2f0*/  FMUL.FTZ R199, R166.reuse, R3 ;  /* 0x00000003a6c77220 */ /* 0x040fe40000410000 */
[C---:B------:R-:W-:Y:S01]  /*1f300*/  FMUL.FTZ R2, R166.reuse, R165 ;  /* 0x000000a5a6027220 */ /* 0x040fe20000410000 */
[----:B------:R-:W-:Y:S01]  /*1f310*/  FSEL R201, R201, RZ, P0 ;  /* 0x000000ffc9c97208 */ /* 0x000fe20000000000 */
[C---:B------:R-:W-:Y:S01]  /*1f320*/  FADD.FTZ R165, -R3.reuse, R0 ;  /* 0x0000000003a57221 */ /* 0x040fe20000010100 */
[----:B------:R-:W-:Y:S03]  /*1f330*/  FSETP.NEU.FTZ.AND P0, PT, R3, -INF , PT ;  /* 0xff8000000300780b */ /* 0x000fe60003f1d000 */
[----:B------:R-:W-:Y:S01]  /*1f340*/  FMUL.FTZ R0, R166, R165 ;  /* 0x000000a5a6007220 */ /* 0x000fe20000410000 */
[----:B------:R-:W-:Y:S01]  /*1f350*/  FSEL R199, R199, RZ, P0 ;  /* 0x000000ffc7c77208 */ /* 0x000fe20000000000 */
[-CC-:B------:R-:W-:Y:S01]  /*1f360*/  FFMA.FTZ R193, R4, R166.reuse, -R201.reuse ;  /* 0x000000a604c17223 */ /* 0x180fe200000108c9 */
[----:B------:R-:W3:Y:S01]  /*1f370*/  MUFU.EX2 R2, R2 ;  /* 0x0000000200027308 */ /* 0x000ee20000000800 */
[-C--:B------:R-:W-:Y:S01]  /*1f380*/  FFMA.FTZ R165, R5, R166.reuse, -R201 ;  /* 0x000000a605a57223 */ /* 0x080fe200000108c9 */
[----:B------:R-:W-:Y:S01]  /*1f390*/  ISETP.GT.AND P0, PT, R250, RZ, PT ;  /* 0x000000fffa00720c */ /* 0x000fe20003f04270 */
[-CC-:B------:R-:W-:Y:S02]  /*1f3a0*/  FFMA.FTZ R190, R6, R166.reuse, -R199.reuse ;  /* 0x000000a606be7223 */ /* 0x180fe400000108c7 */
[-C--:B------:R-:W-:Y:S02]  /*1f3b0*/  FFMA.FTZ R191, R7, R166.reuse, -R199 ;  /* 0x000000a607bf7223 */ /* 0x080fe400000108c7 */
[-CC-:B------:R-:W-:Y:S02]  /*1f3c0*/  FFMA.FTZ R192, R8, R166.reuse, -R201.reuse ;  /* 0x000000a608c07223 */ /* 0x180fe400000108c9 */
[-C--:B------:R-:W-:Y:S01]  /*1f3d0*/  FFMA.FTZ R195, R9, R166.reuse, -R201 ;  /* 0x000000a609c37223 */ /* 0x080fe200000108c9 */
[----:B------:R-:W4:Y:S01]  /*1f3e0*/  MUFU.EX2 R0, R0 ;  /* 0x0000000000007308 */ /* 0x000f220000000800 */
[-CC-:B------:R-:W-:Y:S02]  /*1f3f0*/  FFMA.FTZ R194, R10, R166.reuse, -R199.reuse ;  /* 0x000000a60ac27223 */ /* 0x180fe400000108c7 */
[-C--:B------:R-:W-:Y:S02]  /*1f400*/  FFMA.FTZ R197, R11, R166.reuse, -R199 ;  /* 0x000000a60bc57223 */ /* 0x080fe400000108c7 */
[-CC-:B------:R-:W-:Y:S02]  /*1f410*/  FFMA.FTZ R206, R32, R166.reuse, -R201.reuse ;  /* 0x000000a620ce7223 */ /* 0x180fe400000108c9 */
[-CC-:B------:R-:W-:Y:S02]  /*1f420*/  FFMA.FTZ R196, R12, R166.reuse, -R201.reuse ;  /* 0x000000a60cc47223 */ /* 0x180fe400000108c9 */
[-C--:B------:R-:W-:Y:S01]  /*1f430*/  FFMA.FTZ R203, R13, R166.reuse, -R201 ;  /* 0x000000a60dcb7223 */ /* 0x080fe200000108c9 */
[----:B------:R-:W-:Y:S01]  /*1f440*/  MUFU.EX2 R193, R193 ;  /* 0x000000c100c17308 */ /* 0x000fe20000000800 */
[-CC-:B------:R-:W-:Y:S02]  /*1f450*/  FFMA.FTZ R198, R14, R166.reuse, -R199.reuse ;  /* 0x000000a60ec67223 */ /* 0x180fe400000108c7 */
[----:B------:R-:W-:Y:S02]  /*1f460*/  FFMA.FTZ R205, R15, R166, -R199 ;  /* 0x000000a60fcd7223 */ /* 0x000fe400000108c7 */
[C---:B---3--:R-:W-:Y:S02]  /*1f470*/  FMUL.FTZ R4, R2.reuse, R160 ;  /* 0x000000a002047220 */ /* 0x048fe40000410000 */
[C---:B------:R-:W-:Y:S02]  /*1f480*/  FMUL.FTZ R5, R2.reuse, R161 ;  /* 0x000000a102057220 */ /* 0x040fe40000410000 */
[C---:B------:R-:W-:Y:S01]  /*1f490*/  FMUL.FTZ R8, R2.reuse, R156 ;  /* 0x0000009c02087220 */ /* 0x040fe20000410000 */
[----:B------:R-:W3:Y:S01]  /*1f4a0*/  MUFU.EX2 R165, R165 ;  /* 0x000000a500a57308 */ /* 0x000ee20000000800 */
[C---:B------:R-:W-:Y:S02]  /*1f4b0*/  FMUL.FTZ R9, R2.reuse, R157 ;  /* 0x0000009d02097220 */ /* 0x040fe40000410000 */
[----:B------:R-:W-:Y:S02]  /*1f4c0*/  FMUL.FTZ R36, R2, R36 ;  /* 0x0000002402247220 */ /* 0x000fe40000410000 */
[C---:B----4-:R-:W-:Y:S02]  /*1f4d0*/  FMUL.FTZ R6, R0.reuse, R162 ;  /* 0x000000a200067220 */ /* 0x050fe40000410000 */
[C---:B------:R-:W-:Y:S02]  /*1f4e0*/  FMUL.FTZ R7, R0.reuse, R163 ;  /* 0x000000a300077220 */ /* 0x040fe40000410000 */
[C---:B------:R-:W-:Y:S01]  /*1f4f0*/  FMUL.FTZ R10, R0.reuse, R158 ;  /* 0x0000009e000a7220 */ /* 0x040fe20000410000 */
[----:B------:R-:W-:Y:S01]  /*1f500*/  MUFU.EX2 R190, R190 ;  /* 0x000000be00be7308 */ /* 0x000fe20000000800 */
[----:B------:R-:W-:Y:S02]  /*1f510*/  FMUL.FTZ R11, R0, R159 ;  /* 0x0000009f000b7220 */ /* 0x000fe40000410000 */
[----:B------:R-:W4:Y:S01]  /*1f520*/  LDSM.16.MT88.4 R156, [R230+0x10000] ;  /* 0x01000000e69c783b */ /* 0x000f220000004200 */
[----:B------:R-:W-:Y:S02]  /*1f530*/  FMUL.FTZ R37, R2, R37 ;  /* 0x0000002502257220 */ /* 0x000fe40000410000 */
[C---:B------:R-:W-:Y:S02]  /*1f540*/  FMUL.FTZ R38, R0.reuse, R38 ;  /* 0x0000002600267220 */ /* 0x040fe40000410000 */
[----:B------:R-:W-:Y:S02]  /*1f550*/  FMUL.FTZ R39, R0, R39 ;  /* 0x0000002700277220 */ /* 0x000fe40000410000 */
[----:B------:R-:W1:Y:S01]  /*1f560*/  MUFU.EX2 R191, R191 ;  /* 0x000000bf00bf7308 */ /* 0x000e620000000800 */
        /* <DEDUP_REMOVED lines=10> */
[----:B------:R-:W-:Y:S01]  /*1f610*/  LDSM.16.MT88.4 R152, [R230+0x16000] ;  /* 0x01600000e698783b */ /* 0x000fe20000004200 */
[C---:B------:R-:W-:Y:S02]  /*1f620*/  FMUL.FTZ R44, R2.reuse, R44 ;  /* 0x0000002c022c7220 */ /* 0x040fe40000410000 */
[----:B------:R-:W3:Y:S01]  /*1f630*/  MUFU.EX2 R195, R195 ;  /* 0x000000c300c37308 */ /* 0x000ee20000000800 */
[----:B------:R-:W-:Y:S02]  /*1f640*/  FMUL.FTZ R45, R2, R45 ;  /* 0x0000002d022d7220 */ /* 0x000fe40000410000 */
[C---:B------:R-:W-:Y:S01]  /*1f650*/  FMUL.FTZ R46, R0.reuse, R46 ;  /* 0x0000002e002e7220 */ /* 0x040fe20000410000 */
[----:B-1----:R-:W-:Y:S01]  /*1f660*/  F2FP.PACK_AB R161, R191, R190 ;  /* 0x000000bebfa1723e */ /* 0x002fe200000000ff */
        /* <DEDUP_REMOVED lines=8> */
[C---:B------:R-:W-:Y:S01]  /*1f6f0*/  FMUL.FTZ R54, R0.reuse, R54 ;  /* 0x0000003600367220 */ /* 0x040fe20000410000 */
[----:B------:R-:W1:Y:S01]  /*1f700*/  MUFU.EX2 R197, R197 ;  /* 0x000000c500c57308 */ /* 0x000e620000000800 */
[----:B------:R-:W-:Y:S02]  /*1f710*/  FMUL.FTZ R55, R0, R55 ;  /* 0x0000003700377220 */ /* 0x000fe40000410000 */
[C---:B------:R-:W-:Y:S01]  /*1f720*/  FMUL.FTZ R56, R2.reuse, R56 ;  /* 0x0000003802387220 */ /* 0x040fe20000410000 */
[----:B---3--:R-:W-:Y:S01]  /*1f730*/  F2FP.PACK_AB R162, R195, R192 ;  /* 0x000000c0c3a2723e */ /* 0x008fe200000000ff */
        /* <DEDUP_REMOVED lines=17> */
[C---:B--2---:R-:W-:Y:S05]  /*1f850*/  HMMA.16816.F32 R4, R160.reuse, R168, R4 ;  /* 0x000000a8a004723c */ /* 0x044fea0000001804 */
[C---:B------:R-:W-:Y:S02]  /*1f860*/  FMUL.FTZ R70, R0.reuse, R70 ;  /* 0x0000004600467220 */ /* 0x040fe40000410000 */
[----:B------:R-:W-:Y:S01]  /*1f870*/  FMUL.FTZ R71, R0, R71 ;  /* 0x0000004700477220 */ /* 0x000fe20000410000 */
[C---:B------:R-:W-:Y:S01]  /*1f880*/  HMMA.16816.F32 R8, R160.reuse, R170, R8 ;  /* 0x000000aaa008723c */ /* 0x040fe20000001808 */
[----:B------:R-:W1:Y:S01]  /*1f890*/  LDSM.16.MT88.4 R168, [R233+0x12000] ;  /* 0x01200000e9a8783b */ /* 0x000e620000004200 */
[----:B------:R-:W2:Y:S02]  /*1f8a0*/  MUFU.EX2 R205, R205 ;  /* 0x000000cd00cd7308 */ /* 0x000ea40000000800 */
[C---:B------:R-:W-:Y:S02]  /*1f8b0*/  FMUL.FTZ R72, R2.reuse, R72 ;  /* 0x0000004802487220 */ /* 0x040fe40000410000 */
[----:B------:R-:W-:Y:S02]  /*1f8c0*/  FMUL.FTZ R73, R2, R73 ;  /* 0x0000004902497220 */ /* 0x000fe40000410000 */
[C---:B------:R-:W-:Y:S04]  /*1f8d0*/  HMMA.16816.F32 R36, R160.reuse, R172, R36 ;  /* 0x000000aca024723c */ /* 0x040fe80000001824 */
[C---:B------:R-:W-:Y:S01]  /*1f8e0*/  FMUL.FTZ R74, R0.reuse, R74 ;  /* 0x0000004a004a7220 */ /* 0x040fe20000410000 */
[----:B------:R-:W-:Y:S01]  /*1f8f0*/  MUFU.EX2 R206, R206 ;  /* 0x000000ce00ce7308 */ /* 0x000fe20000000800 */
[----:B------:R-:W-:Y:S02]  /*1f900*/  FMUL.FTZ R75, R0, R75 ;  /* 0x0000004b004b7220 */ /* 0x000fe40000410000 */
[C---:B------:R-:W-:Y:S01]  /*1f910*/  HMMA.16816.F32 R40, R160.reuse, R174, R40 ;  /* 0x000000aea028723c */ /* 0x040fe20000001828 */
[----:B------:R-:W2:Y:S03]  /*1f920*/  LDSM.16.MT88.4 R172, [R232+0x12000] ;  /* 0x01200000e8ac783b */ /* 0x000ea60000004200 */
[C---:B------:R-:W-:Y:S02]  /*1f930*/  FMUL.FTZ R76, R2.reuse, R76 ;  /* 0x0000004c024c7220 */ /* 0x040fe40000410000 */
[----:B------:R-:W-:Y:S02]  /*1f940*/  FMUL.FTZ R77, R2, R77 ;  /* 0x0000004d024d7220 */ /* 0x000fe40000410000 */
[C---:B------:R-:W-:Y:S04]  /*1f950*/  HMMA.16816.F32 R44, R160.reuse, R176, R44 ;  /* 0x000000b0a02c723c */ /* 0x040fe8000000182c */
[C---:B------:R-:W-:Y:S02]  /*1f960*/  FMUL.FTZ R78, R0.reuse, R78 ;  /* 0x0000004e004e7220 */ /* 0x040fe40000410000 */
[----:B------:R-:W-:Y:S02]  /*1f970*/  FMUL.FTZ R79, R0, R79 ;  /* 0x0000004f004f7220 */ /* 0x000fe40000410000 */
        /* <DEDUP_REMOVED lines=11> */
[C---:B-1----:R-:W-:Y:S04]  /*1fa30*/  HMMA.16816.F32 R60, R160.reuse, R168, R60 ;  /* 0x000000a8a03c723c */ /* 0x042fe8000000183c */
[C---:B------:R-:W-:Y:S02]  /*1fa40*/  FMUL.FTZ R86, R0.reuse, R86 ;  /* 0x0000005600567220 */ /* 0x040fe40000410000 */
[----:B------:R-:W-:Y:S02]  /*1fa50*/  FMUL.FTZ R87, R0, R87 ;  /* 0x0000005700577220 */ /* 0x000fe40000410000 */
[C---:B------:R-:W-:Y:S01]  /*1fa60*/  HMMA.16816.F32 R64, R160.reuse, R170, R64 ;  /* 0x000000aaa040723c */ /* 0x040fe20000001840 */
[----:B------:R-:W1:Y:S03]  /*1fa70*/  LDSM.16.MT88.4 R168, [R230+0x12000] ;  /* 0x01200000e6a8783b */ /* 0x000e660000004200 */
[C---:B------:R-:W-:Y:S02]  /*1fa80*/  FMUL.FTZ R88, R2.reuse, R88 ;  /* 0x0000005802587220 */ /* 0x040fe40000410000 */
[----:B------:R-:W-:Y:S02]  /*1fa90*/  FMUL.FTZ R89, R2, R89 ;  /* 0x0000005902597220 */ /* 0x000fe40000410000 */
[C---:B--2---:R-:W-:Y:S04]  /*1faa0*/  HMMA.16816.F32 R68, R160.reuse, R172, R68 ;  /* 0x000000aca044723c */ /* 0x044fe80000001844 */
[C---:B------:R-:W-:Y:S02]  /*1fab0*/  FMUL.FTZ R90, R0.reuse, R90 ;  /* 0x0000005a005a7220 */ /* 0x040fe40000410000 */
[----:B------:R-:W-:Y:S02]  /*1fac0*/  FMUL.FTZ R91, R0, R91 ;  /* 0x0000005b005b7220 */ /* 0x000fe40000410000 */
[C---:B------:R-:W-:Y:S01]  /*1fad0*/  HMMA.16816.F32 R72, R160.reuse, R174, R72 ;  /* 0x000000aea048723c */ /* 0x040fe20000001848 */
[----:B------:R-:W2:Y:S03]  /*1fae0*/  LDSM.16.MT88.4 R172, [R233+0x14000] ;  /* 0x01400000e9ac783b */ /* 0x000ea60000004200 */
[C---:B------:R-:W-:Y:S02]  /*1faf0*/  FMUL.FTZ R92, R2.reuse, R92 ;  /* 0x0000005c025c7220 */ /* 0x040fe40000410000 */
[----:B------:R-:W-:Y:S02]  /*1fb00*/  FMUL.FTZ R93, R2, R93 ;  /* 0x0000005d025d7220 */ /* 0x000fe40000410000 */
[C---:B------:R-:W-:Y:S01]  /*1fb10*/  FMUL.FTZ R94, R0.reuse, R94 ;  /* 0x0000005e005e7220 */ /* 0x040fe20000410000 */
[C---:B----4-:R-:W-:Y:S03]  /*1fb20*/  HMMA.16816.F32 R76, R160.reuse, R156, R76 ;  /* 0x0000009ca04c723c */ /* 0x050fe6000000184c */
[----:B------:R-:W-:Y:S02]  /*1fb30*/  FMUL.FTZ R95, R0, R95 ;  /* 0x0000005f005f7220 */ /* 0x000fe40000410000 */
[C---:B------:R-:W-:Y:S02]  /*1fb40*/  FMUL.FTZ R96, R2.reuse, R96 ;  /* 0x0000006002607220 */ /* 0x040fe40000410000 */
[----:B------:R-:W-:Y:S01]  /*1fb50*/  FMUL.FTZ R97, R2, R97 ;  /* 0x0000006102617220 */ /* 0x000fe20000410000 */
        /* <DEDUP_REMOVED lines=30> */
[C---:B------:R-:W-:Y:S04]  /*1fd40*/  FMUL.FTZ R116, R2.reuse, R116 ;  /* 0x0000007402747220 */ /* 0x040fe80000410000 */
[----:B------:R-:W-:Y:S01]  /*1fd50*/  FMUL.FTZ R117, R2, R117 ;  /* 0x0000007502757220 */ /* 0x000fe20000410000 */
[C---:B------:R-:W-:Y:S01]  /*1fd60*/  HMMA.16816.F32 R112, R160.reuse, R170, R112 ;  /* 0x000000aaa070723c */ /* 0x040fe20000001870 */
[----:B------:R-:W1:Y:S02]  /*1fd70*/  LDSM.16.MT88.4 R168, [R232+0x16000] ;  /* 0x01600000e8a8783b */ /* 0x000e640000004200 */
[C---:B------:R-:W-:Y:S02]  /*1fd80*/  FMUL.FTZ R118, R0.reuse, R118 ;  /* 0x0000007600767220 */ /* 0x040fe40000410000 */
[----:B------:R-:W-:Y:S02]  /*1fd90*/  FMUL.FTZ R119, R0, R119 ;  /* 0x0000007700777220 */ /* 0x000fe40000410000 */
[C---:B------:R-:W-:Y:S02]  /*1fda0*/  FMUL.FTZ R120, R2.reuse, R120 ;  /* 0x0000007802787220 */ /* 0x040fe40000410000 */
[----:B------:R-:W-:Y:S03]  /*1fdb0*/  FMUL.FTZ R121, R2, R121 ;  /* 0x0000007902797220 */ /* 0x000fe60000410000 */
[C---:B--2---:R-:W-:Y:S03]  /*1fdc0*/  HMMA.16816.F32 R116, R160.reuse, R172, R116 ;  /* 0x000000aca074723c */ /* 0x044fe60000001874 */
[C---:B------:R-:W-:Y:S02]  /*1fdd0*/  FMUL.FTZ R122, R0.reuse, R122 ;  /* 0x0000007a007a7220 */ /* 0x040fe40000410000 */
[----:B------:R-:W-:Y:S02]  /*1fde0*/  FMUL.FTZ R123, R0, R123 ;  /* 0x0000007b007b7220 */ /* 0x000fe40000410000 */
[C---:B------:R-:W-:Y:S02]  /*1fdf0*/  FMUL.FTZ R124, R2.reuse, R124 ;  /* 0x0000007c027c7220 */ /* 0x040fe40000410000 */
[----:B------:R-:W-:Y:S03]  /*1fe00*/  FMUL.FTZ R125, R2, R125 ;  /* 0x0000007d027d7220 */ /* 0x000fe60000410000 */
[C---:B------:R-:W-:Y:S01]  /*1fe10*/  HMMA.16816.F32 R120, R160.reuse, R174, R120 ;  /* 0x000000aea078723c */ /* 0x040fe20000001878 */
[----:B------:R-:W2:Y:S02]  /*1fe20*/  LDSM.16.MT88.4 R172, [R231+0x16000] ;  /* 0x01600000e7ac783b */ /* 0x000ea40000004200 */
[C---:B------:R-:W-:Y:S02]  /*1fe30*/  FMUL.FTZ R126, R0.reuse, R126 ;  /* 0x0000007e007e7220 */ /* 0x040fe40000410000 */
[----:B------:R-:W-:Y:S02]  /*1fe40*/  FMUL.FTZ R127, R0, R127 ;  /* 0x0000007f007f7220 */ /* 0x000fe40000410000 */
[C---:B------:R-:W-:Y:S02]  /*1fe50*/  FMUL.FTZ R128, R2.reuse, R128 ;  /* 0x0000008002807220 */ /* 0x040fe40000410000 */
[----:B------:R-:W-:Y:S03]  /*1fe60*/  FMUL.FTZ R129, R2, R129 ;  /* 0x0000008102817220 */ /* 0x000fe60000410000 */
[C---:B----4-:R-:W-:Y:S03]  /*1fe70*/  HMMA.16816.F32 R124, R160.reuse, R156, R124 ;  /* 0x0000009ca07c723c */ /* 0x050fe6000000187c */
[C---:B------:R-:W-:Y:S02]  /*1fe80*/  FMUL.FTZ R130, R0.reuse, R130 ;  /* 0x0000008200827220 */ /* 0x040fe40000410000 */
        /* <DEDUP_REMOVED lines=11> */
[----:B------:R-:W-:Y:S02]  /*1ff40*/  FMUL.FTZ R139, R0, R139 ;  /* 0x0000008b008b7220 */ /* 0x000fe40000410000 */
[-CC-:B------:R-:W-:Y:S01]  /*1ff50*/  FFMA.FTZ R200, R16, R166.reuse, -R201.reuse ;  /* 0x000000a610c87223 */ /* 0x180fe200000108c9 */
[C---:B------:R-:W-:Y:S01]  /*1ff60*/  HMMA.16816.F32 R12, R160.reuse, R170, R12 ;  /* 0x000000aaa00c723c */ /* 0x040fe2000000180c */
[----:B------:R-:W1:Y:S03]  /*1ff70*/  LDSM.16.MT88.4 R168, [R232+0x10800] ;  /* 0x01080000e8a8783b */ /* 0x000e660000004200 */
[-C--:B------:R-:W-:Y:S01]  /*1ff80*/  FFMA.FTZ R207, R17, R166.reuse, -R201 ;  /* 0x000000a611cf7223 */ /* 0x080fe200000108c9 */
[----:B------:R-:W-:Y:S01]  /*1ff90*/  MUFU.EX2 R200, R200 ;  /* 0x000000c800c87308 */ /* 0x000fe20000000800 */
[-CC-:B------:R-:W-:Y:S02]  /*1ffa0*/  FFMA.FTZ R202, R18, R166.reuse, -R199.reuse ;  /* 0x000000a612ca7223 */ /* 0x180fe400000108c7 */
[C---:B--2---:R-:W-:Y:S04]  /*1ffb0*/  HMMA.16816.F32 R136, R160.reuse, R172, R136 ;  /* 0x000000aca088723c */ /* 0x044fe80000001888 */
[----:B------:R-:W-:Y:S02]  /*1ffc0*/  FFMA.FTZ R204, R19, R166, -R199 ;  /* 0x000000a613cc7223 */ /* 0x000fe400000108c7 */
[C---:B------:R-:W-:Y:S01]  /*1ffd0*/  FMUL.FTZ R140, R2.reuse, R140 ;  /* 0x0000008c028c7220 */ /* 0x040fe20000410000 */
[----:B------:R-:W2:Y:S01]  /*1ffe0*/  MUFU.EX2 R207, R207 ;  /* 0x000000cf00cf7308 */ /* 0x000ea20000000800 */
[----:B------:R-:W-:Y:S04]  /*1fff0*/  FMUL.FTZ R141, R2, R141 ;  /* 0x0000008d028d7220 */ /* 0x000fe80000410000 */
[C---:B------:R-:W-:Y:S02]  /*20000*/  FMUL.FTZ R142, R0.reuse, R142 ;  /* 0x0000008e008e7220 */ /* 0x040fe40000410000 */
[----:B------:R-:W-:Y:S02]  /*20010*/  FMUL.FTZ R143, R0, R143 ;  /* 0x0000008f008f7220 */ /* 0x000fe40000410000 */
[C---:B------:R-:W-:Y:S01]  /*20020*/  FMUL.FTZ R16, R2.reuse, R148 ;  /* 0x0000009402107220 */ /* 0x040fe20000410000 */
[----:B------:R-:W-:Y:S01]  /*20030*/  MUFU.EX2 R202, R202 ;  /* 0x000000ca00ca7308 */ /* 0x000fe20000000800 */
[----:B---3--:R-:W-:Y:S01]  /*20040*/  F2FP.PACK_AB R148, R203, R196 ;  /* 0x000000c4cb94723e */ /* 0x008fe200000000ff */
[----:B------:R-:W-:Y:S01]  /*20050*/  FMUL.FTZ R17, R2, R149 ;  /* 0x0000009502117220 */ /* 0x000fe20000410000 */
[----:B------:R-:W-:Y:S01]  /*20060*/  F2FP.PACK_AB R149, R205, R198 ;  /* 0x000000c6cd95723e */ /* 0x000fe200000000ff */
[C---:B------:R-:W-:Y:S01]  /*20070*/  HMMA.16816.F32 R140, R160.reuse, R174, R140 ;  /* 0x000000aea08c723c */ /* 0x040fe2000000188c */
[----:B------:R-:W3:Y:S02]  /*20080*/  LDSM.16.MT88.4 R172, [R231+0x10800] ;  /* 0x01080000e7ac783b */ /* 0x000ee40000004200 */
[C---:B------:R-:W-:Y:S02]  /*20090*/  FMUL.FTZ R18, R0.reuse, R150 ;  /* 0x0000009600127220 */ /* 0x040fe40000410000 */
[----:B------:R-:W-:Y:S01]  /*200a0*/  FMUL.FTZ R19, R0, R151 ;  /* 0x0000009700137220 */ /* 0x000fe20000410000 */
[----:B------:R-:W1:Y:S01]  /*200b0*/  MUFU.EX2 R204, R204 ;  /* 0x000000cc00cc7308 */ /* 0x000e620000000800 */
[C---:B------:R-:W-:Y:S02]  /*200c0*/  FMUL.FTZ R144, R2.reuse, R144 ;  /* 0x0000009002907220 */ /* 0x040fe40000410000 */
[----:B------:R-:W-:Y:S03]  /*200d0*/  FMUL.FTZ R145, R2, R145 ;  /* 0x0000009102917220 */ /* 0x000fe60000410000 */
[C---:B------:R-:W-:Y:S03]  /*200e0*/  HMMA.16816.F32 R16, R160.reuse, R152, R16 ;  /* 0x00000098a010723c */ /* 0x040fe60000001810 */
[C---:B------:R-:W-:Y:S01]  /*200f0*/  FMUL.FTZ R146, R0.reuse, R146 ;  /* 0x0000009200927220 */ /* 0x040fe20000410000 */
[----:B--2---:R-:W-:Y:S01]  /*20100*/  F2FP.PACK_AB R150, R207, R200 ;  /* 0x000000c8cf96723e */ /* 0x004fe200000000ff */
[----:B------:R-:W-:Y:S02]  /*20110*/  FMUL.FTZ R147, R0, R147 ;  /* 0x0000009300937220 */ /* 0x000fe40000410000 */
[----:B------:R-:W-:Y:S02]  /*20120*/  FFMA.FTZ R193, R2, R252, R193 ;  /* 0x000000fc02c17223 */ /* 0x000fe400000100c1 */
[----:B------:R-:W-:Y:S03]  /*20130*/  FFMA.FTZ R190, R0, R251, R190 ;  /* 0x000000fb00be7223 */ /* 0x000fe600000100be */
[----:B------:R-:W-:Y:S01]  /*20140*/  HMMA.16816.F32 R144, R160, R154, R144 ;  /* 0x0000009aa090723c */ /* 0x000fe20000001890 */
[----:B------:R-:W2:Y:S02]  /*20150*/  LDSM.16.MT88.4 R152, [R230+0x10800] ;  /* 0x01080000e698783b */ /* 0x000ea40000004200 */
[----:B------:R-:W-:Y:S01]  /*20160*/  IADD3 R0, R250, -0x1, RZ ;  /* 0xfffffffffa007810 */ /* 0x000fe20007ffe0ff */
[----:B------:R-:W-:Y:S01]  /*20170*/  FADD.FTZ R193, R165, R193 ;  /* 0x000000c1a5c17221 */ /* 0x000fe20000010000 */
[----:B------:R-:W-:Y:S01]  /*20180*/  MOV R165, R164 ;  /* 0x000000a400a57202 */ /* 0x000fe20000000f00 */
[----:B------:R-:W-:Y:S01]  /*20190*/  FADD.FTZ R191, R191, R190 ;  /* 0x000000bebfbf7221 */ /* 0x000fe20000010000 */
[----:B-1----:R-:W-:Y:S01]  /*201a0*/  F2FP.PACK_AB R151, R204, R202 ;  /* 0x000000cacc97723e */ /* 0x002fe200000000ff */
[----:B------:R-:W-:Y:S01]  /*201b0*/  FADD.FTZ R192, R192, R193 ;  /* 0x000000c1c0c07221 */ /* 0x000fe20000010000 */
[----:B------:R-:W1:Y:S03]  /*201c0*/  LDSM.16.MT88.4 R160, [R233+0x12800] ;  /* 0x01280000e9a0783b */ /* 0x000e660000004200 */
[----:B------:R-:W-:Y:S01]  /*201d0*/  MOV R250, R0 ;  /* 0x0000000000fa7202 */ /* 0x000fe20000000f00 */
[----:B------:R-:W-:Y:S01]  /*201e0*/  FADD.FTZ R194, R194, R191 ;  /* 0x000000bfc2c27221 */ /* 0x000fe20000010000 */
[C---:B----4-:R-:W-:Y:S05]  /*201f0*/  HMMA.16816.F32 R4, R148.reuse, R156, R4 ;  /* 0x0000009c9404723c */ /* 0x050fea0000001804 */
[----:B------:R-:W-:Y:S01]  /*20200*/  FADD.FTZ R195, R195, R192 ;  /* 0x000000c0c3c37221 */ /* 0x000fe20000010000 */
[----:B------:R-:W-:Y:S01]  /*20210*/  MOV R0, R3 ;  /* 0x0000000300007202 */ /* 0x000fe20000000f00 */
[----:B------:R-:W-:Y:S01]  /*20220*/  FADD.FTZ R197, R197, R194 ;  /* 0x000000c2c5c57221 */ /* 0x000fe20000010000 */
[C---:B------:R-:W-:Y:S01]  /*20230*/  HMMA.16816.F32 R8, R148.reuse, R158, R8 ;  /* 0x0000009e9408723c */ /* 0x040fe20000001808 */
[----:B------:R-:W4:Y:S03]  /*20240*/  LDSM.16.MT88.4 R156, [R230+0x12800] ;  /* 0x01280000e69c783b */ /* 0x000f260000004200 */
[----:B------:R-:W-:Y:S02]  /*20250*/  FADD.FTZ R196, R196, R195 ;  /* 0x000000c3c4c47221 */ /* 0x000fe40000010000 */
[----:B------:R-:W-:Y:S02]  /*20260*/  FADD.FTZ R198, R198, R197 ;  /* 0x000000c5c6c67221 */ /* 0x000fe40000010000 */
[C---:B------:R-:W-:Y:S04]  /*20270*/  HMMA.16816.F32 R36, R148.reuse, R168, R36 ;  /* 0x000000a89424723c */ /* 0x040fe80000001824 */
[----:B------:R-:W-:Y:S02]  /*20280*/  FADD.FTZ R203, R203, R196 ;  /* 0x000000c4cbcb7221 */ /* 0x000fe40000010000 */
[----:B------:R-:W-:Y:S02]  /*20290*/  FADD.FTZ R205, R205, R198 ;  /* 0x000000c6cdcd7221 */ /* 0x000fe40000010000 */
[C---:B------:R-:W-:Y:S01]  /*202a0*/  HMMA.16816.F32 R40, R148.reuse, R170, R40 ;  /* 0x000000aa9428723c */ /* 0x040fe20000001828 */
[----:B------:R-:W4:Y:S03]  /*202b0*/  LDSM.16.MT88.4 R168, [R233+0x14800] ;  /* 0x01480000e9a8783b */ /* 0x000f260000004200 */
[----:B------:R-:W-:Y:S04]  /*202c0*/  FADD.FTZ R200, R200, R203 ;  /* 0x000000cbc8c87221 */ /* 0x000fe80000010000 */
[C---:B---3--:R-:W-:Y:S04]  /*202d0*/  HMMA.16816.F32 R44, R148.reuse, R172, R44 ;  /* 0x000000ac942c723c */ /* 0x048fe8000000182c */
[----:B------:R-:W-:Y:S04]  /*202e0*/  FADD.FTZ R207, R207, R200 ;  /* 0x000000c8cfcf7221 */ /* 0x000fe80000010000 */
[C---:B------:R-:W-:Y:S01]  /*202f0*/  HMMA.16816.F32 R48, R148.reuse, R174, R48 ;  /* 0x000000ae9430723c */ /* 0x040fe20000001830 */
[----:B------:R-:W-:Y:S07]  /*20300*/  LDSM.16.MT88.4 R172, [R233+0x13000] ;  /* 0x01300000e9ac783b */ /* 0x000fee0000004200 */
[C---:B--2---:R-:W-:Y:S08]  /*20310*/  HMMA.16816.F32 R52, R148.reuse, R152, R52 ;  /* 0x000000989434723c */ /* 0x044ff00000001834 */
        /* <DEDUP_REMOVED lines=8> */
[C---:B------:R-:W-:Y:S07]  /*203a0*/  HMMA.16816.F32 R76, R148.reuse, R180, R76 ;  /* 0x000000b4944c723c */ /* 0x040fee000000184c */
[-CC-:B------:R-:W-:Y:S01]  /*203b0*/  FFMA.FTZ R180, R20, R166.reuse, -R201.reuse ;  /* 0x000000a614b47223 */ /* 0x180fe200000108c9 */
[C---:B------:R-:W-:Y:S04]  /*203c0*/  HMMA.16816.F32 R80, R148.reuse, R182, R80 ;  /* 0x000000b69450723c */ /* 0x040fe80000001850 */
[-C--:B------:R-:W-:Y:S01]  /*203d0*/  FFMA.FTZ R181, R21, R166.reuse, -R201 ;  /* 0x000000a615b57223 */ /* 0x080fe200000108c9 */
[----:B------:R-:W-:Y:S02]  /*203e0*/  MUFU.EX2 R180, R180 ;  /* 0x000000b400b47308 */ /* 0x000fe40000000800 */
[-CC-:B------:R-:W-:Y:S01]  /*203f0*/  FFMA.FTZ R182, R22, R166.reuse, -R199.reuse ;  /* 0x000000a616b67223 */ /* 0x180fe200000108c7 */
[C---:B----4-:R-:W-:Y:S04]  /*20400*/  HMMA.16816.F32 R84, R148.reuse, R156, R84 ;  /* 0x0000009c9454723c */ /* 0x050fe80000001854 */
[-C--:B------:R-:W-:Y:S02]  /*20410*/  FFMA.FTZ R183, R23, R166.reuse, -R199 ;  /* 0x000000a617b77223 */ /* 0x080fe400000108c7 */
[----:B------:R-:W-:Y:S01]  /*20420*/  LDSM.16.MT88.4 R20, [R231+0x16800] ;  /* 0x01680000e714783b */ /* 0x000fe20000004200 */
[----:B------:R-:W3:Y:S01]  /*20430*/  MUFU.EX2 R181, R181 ;  /* 0x000000b500b57308 */ /* 0x000ee20000000800 */
[C---:B------:R-:W-:Y:S06]  /*20440*/  HMMA.16816.F32 R88, R148.reuse, R158, R88 ;  /* 0x0000009e9458723c */ /* 0x040fec0000001858 */
[----:B------:R-:W4:Y:S02]  /*20450*/  LDSM.16.MT88.4 R156, [R233+0x16800] ;  /* 0x01680000e99c783b */ /* 0x000f240000004200 */
[C---:B------:R-:W-:Y:S01]  /*20460*/  HMMA.16816.F32 R92, R148.reuse, R168, R92 ;  /* 0x000000a8945c723c */ /* 0x040fe2000000185c */
[----:B------:R-:W-:Y:S07]  /*20470*/  MUFU.EX2 R182, R182 ;  /* 0x000000b600b67308 */ /* 0x000fee0000000800 */
[C---:B------:R-:W-:Y:S01]  /*20480*/  HMMA.16816.F32 R96, R148.reuse, R170, R96 ;  /* 0x000000aa9460723c */ /* 0x040fe20000001860 */
[----:B------:R-:W3:Y:S02]  /*20490*/  LDSM.16.MT88.4 R168, [R232+0x16800] ;  /* 0x01680000e8a8783b */ /* 0x000ee40000004200 */
[----:B------:R-:W1:Y:S05]  /*204a0*/  MUFU.EX2 R183, R183 ;  /* 0x000000b700b77308 */ /* 0x000e6a0000000800 */
[C---:B------:R-:W-:Y:S07]  /*204b0*/  HMMA.16816.F32 R100, R148.reuse, R184, R100 ;  /* 0x000000b89464723c */ /* 0x040fee0000001864 */
[-CC-:B------:R-:W-:Y:S01]  /*204c0*/  FFMA.FTZ R184, R24, R166.reuse, -R201.reuse ;  /* 0x000000a618b87223 */ /* 0x180fe200000108c9 */
[C---:B------:R-:W-:Y:S04]  /*204d0*/  HMMA.16816.F32 R104, R148.reuse, R186, R104 ;  /* 0x000000ba9468723c */ /* 0x040fe80000001868 */
[-C--:B------:R-:W-:Y:S01]  /*204e0*/  FFMA.FTZ R185, R25, R166.reuse, -R201 ;  /* 0x000000a619b97223 */ /* 0x080fe200000108c9 */
[----:B------:R-:W-:Y:S02]  /*204f0*/  MUFU.EX2 R184, R184 ;  /* 0x000000b800b87308 */ /* 0x000fe40000000800 */
[-CC-:B------:R-:W-:Y:S01]  /*20500*/  FFMA.FTZ R186, R26, R166.reuse, -R199.reuse ;  /* 0x000000a61aba7223 */ /* 0x180fe200000108c7 */
[C---:B--2---:R-:W-:Y:S04]  /*20510*/  HMMA.16816.F32 R108, R148.reuse, R152, R108 ;  /* 0x00000098946c723c */ /* 0x044fe8000000186c */
[----:B------:R-:W-:Y:S02]  /*20520*/  FFMA.FTZ R187, R27, R166, -R199 ;  /* 0x000000a61bbb7223 */ /* 0x000fe400000108c7 */
[----:B------:R-:W-:Y:S01]  /*20530*/  LDSM.16.MT88.4 R24, [R232+0x11000] ;  /* 0x01100000e818783b */ /* 0x000fe20000004200 */
[----:B------:R-:W2:Y:S01]  /*20540*/  MUFU.EX2 R185, R185 ;  /* 0x000000b900b97308 */ /* 0x000ea20000000800 */
[C---:B------:R-:W-:Y:S06]  /*20550*/  HMMA.16816.F32 R112, R148.reuse, R154, R112 ;  /* 0x0000009a9470723c */ /* 0x040fec0000001870 */
[----:B------:R-:W2:Y:S02]  /*20560*/  LDSM.16.MT88.4 R152, [R230+0x16800] ;  /* 0x01680000e698783b */ /* 0x000ea40000004200 */
[C---:B-1----:R-:W-:Y:S01]  /*20570*/  HMMA.16816.F32 R116, R148.reuse, R160, R116 ;  /* 0x000000a09474723c */ /* 0x042fe20000001874 */
[----:B------:R-:W-:Y:S07]  /*20580*/  MUFU.EX2 R186, R186 ;  /* 0x000000ba00ba7308 */ /* 0x000fee0000000800 */
[C---:B------:R-:W-:Y:S01]  /*20590*/  HMMA.16816.F32 R120, R148.reuse, R162, R120 ;  /* 0x000000a29478723c */ /* 0x040fe20000001878 */
[----:B------:R-:W-:Y:S02]  /*205a0*/  LDSM.16.MT88.4 R160, [R231+0x11000] ;  /* 0x01100000e7a0783b */ /* 0x000fe40000004200 */
[----:B------:R-:W1:Y:S05]  /*205b0*/  MUFU.EX2 R187, R187 ;  /* 0x000000bb00bb7308 */ /* 0x000e6a0000000800 */
[C---:B----4-:R-:W-:Y:S08]  /*205c0*/  HMMA.16816.F32 R124, R148.reuse, R156, R124 ;  /* 0x0000009c947c723c */ /* 0x050ff0000000187c */
[C---:B------:R-:W-:Y:S01]  /*205d0*/  HMMA.16816.F32 R128, R148.reuse, R158, R128 ;  /* 0x0000009e9480723c */ /* 0x040fe20000001880 */
[----:B------:R-:W4:Y:S07]  /*205e0*/  LDSM.16.MT88.4 R156, [R233+0x11000] ;  /* 0x01100000e99c783b */ /* 0x000f2e0000004200 */
[C---:B---3--:R-:W-:Y:S08]  /*205f0*/  HMMA.16816.F32 R132, R148.reuse, R168, R132 ;  /* 0x000000a89484723c */ /* 0x048ff00000001884 */
[C---:B------:R-:W-:Y:S01]  /*20600*/  HMMA.16816.F32 R12, R148.reuse, R170, R12 ;  /* 0x000000aa940c723c */ /* 0x040fe2000000180c */
[----:B------:R-:W3:Y:S07]  /*20610*/  LDSM.16.MT88.4 R168, [R230+0x11000] ;  /* 0x01100000e6a8783b */ /* 0x000eee0000004200 */
[C---:B------:R-:W-:Y:S07]  /*20620*/  HMMA.16816.F32 R136, R148.reuse, R20, R136 ;  /* 0x000000149488723c */ /* 0x040fee0000001888 */
[----:B------:R-:W-:Y:S01]  /*20630*/  F2FP.PACK_AB R20, R181, R180 ;  /* 0x000000b4b514723e */ /* 0x000fe200000000ff */
[C---:B------:R-:W-:Y:S04]  /*20640*/  HMMA.16816.F32 R140, R148.reuse, R22, R140 ;  /* 0x00000016948c723c */ /* 0x040fe8000000188c */
[----:B------:R-:W-:Y:S01]  /*20650*/  F2FP.PACK_AB R21, R183, R182 ;  /* 0x000000b6b715723e */ /* 0x000fe200000000ff */
[----:B------:R-:W-:Y:S02]  /*20660*/  FADD.FTZ R180, R180, R207 ;  /* 0x000000cfb4b47221 */ /* 0x000fe40000010000 */
[----:B--2---:R-:W-:Y:S01]  /*20670*/  F2FP.PACK_AB R22, R185, R184 ;  /* 0x000000b8b916723e */ /* 0x004fe200000000ff */
[C---:B------:R-:W-:Y:S04]  /*20680*/  HMMA.16816.F32 R16, R148.reuse, R152, R16 ;  /* 0x000000989410723c */ /* 0x040fe80000001810 */
[----:B-1----:R-:W-:Y:S01]  /*20690*/  F2FP.PACK_AB R23, R187, R186 ;  /* 0x000000babb17723e */ /* 0x002fe200000000ff */
[----:B------:R-:W-:Y:S03]  /*206a0*/  FADD.FTZ R181, R181, R180 ;  /* 0x000000b4b5b57221 */ /* 0x000fe60000010000 */
[----:B------:R-:W-:Y:S01]  /*206b0*/  HMMA.16816.F32 R144, R148, R154, R144 ;  /* 0x0000009a9490723c */ /* 0x000fe20000001890 */
[----:B------:R-:W1:Y:S03]  /*206c0*/  LDSM.16.MT88.4 R148, [R232+0x13000] ;  /* 0x01300000e894783b */ /* 0x000e660000004200 */
[----:B------:R-:W-:Y:S04]  /*206d0*/  FADD.FTZ R184, R184, R181 ;  /* 0x000000b5b8b87221 */ /* 0x000fe80000010000 */
[C---:B----4-:R-:W-:Y:S01]  /*206e0*/  HMMA.16816.F32 R4, R20.reuse, R156, R4 ;  /* 0x0000009c1404723c */ /* 0x050fe20000001804 */
[----:B------:R-:W2:Y:S04]  /*206f0*/  LDSM.16.MT88.4 R152, [R231+0x13000] ;  /* 0x01300000e798783b */ /* 0x000ea80000004200 */
[----:B------:R-:W-:Y:S03]  /*20700*/  FADD.FTZ R185, R185, R184 ;  /* 0x000000b8b9b97221 */ /* 0x000fe60000010000 */
[C---:B------:R-:W-:Y:S01]  /*20710*/  HMMA.16816.F32 R8, R20.reuse, R158, R8 ;  /* 0x0000009e1408723c */ /* 0x040fe20000001808 */
[----:B------:R-:W-:Y:S07]  /*20720*/  LDSM.16.MT88.4 R156, [R230+0x15000] ;  /* 0x01500000e69c783b */ /* 0x000fee0000004200 */
[C---:B------:R-:W-:Y:S08]  /*20730*/  HMMA.16816.F32 R36, R20.reuse, R24, R36 ;  /* 0x000000181424723c */ /* 0x040ff00000001824 */
[C---:B------:R-:W-:Y:S01]  /*20740*/  HMMA.16816.F32 R40, R20.reuse, R26, R40 ;  /* 0x0000001a1428723c */ /* 0x040fe20000001828 */
[----:B------:R-:W4:Y:S07]  /*20750*/  LDSM.16.MT88.4 R24, [R233+0x15000] ;  /* 0x01500000e918783b */ /* 0x000f2e0000004200 */
[C---:B------:R-:W-:Y:S08]  /*20760*/  HMMA.16816.F32 R44, R20.reuse, R160, R44 ;  /* 0x000000a0142c723c */ /* 0x040ff0000000182c */
[C---:B------:R-:W-:Y:S01]  /*20770*/  HMMA.16816.F32 R48, R20.reuse, R162, R48 ;  /* 0x000000a21430723c */ /* 0x040fe20000001830 */
[----:B------:R-:W-:Y:S07]  /*20780*/  LDSM.16.MT88.4 R160, [R231+0x17000] ;  /* 0x01700000e7a0783b */ /* 0x000fee0000004200 */
[C---:B---3--:R-:W-:Y:S08]  /*20790*/  HMMA.16816.F32 R52, R20.reuse, R168, R52 ;  /* 0x000000a81434723c */ /* 0x048ff00000001834 */
[C---:B------:R-:W-:Y:S01]  /*207a0*/  HMMA.16816.F32 R56, R20.reuse, R170, R56 ;  /* 0x000000aa1438723c */ /* 0x040fe20000001838 */
[----:B------:R-:W-:Y:S07]  /*207b0*/  LDSM.16.MT88.4 R168, [R232+0x11800] ;  /* 0x01180000e8a8783b */ /* 0x000fee0000004200 */
[C---:B------:R-:W-:Y:S07]  /*207c0*/  HMMA.16816.F32 R60, R20.reuse, R172, R60 ;  /* 0x000000ac143c723c */ /* 0x040fee000000183c */
[-C--:B------:R-:W-:Y:S01]  /*207d0*/  FFMA.FTZ R172, R34, R166.reuse, -R199 ;  /* 0x000000a622ac7223 */ /* 0x080fe200000108c7 */
[C---:B------:R-:W-:Y:S03]  /*207e0*/  HMMA.16816.F32 R64, R20.reuse, R174, R64 ;  /* 0x000000ae1440723c */ /* 0x040fe60000001840 */
[----:B------:R-:W3:Y:S05]  /*207f0*/  MUFU.EX2 R173, R172 ;  /* 0x000000ac00ad7308 */ /* 0x000eea0000000800 */
[C---:B-1----:R-:W-:Y:S08]  /*20800*/  HMMA.16816.F32 R68, R20.reuse, R148, R68 ;  /* 0x000000941444723c */ /* 0x042ff00000001844 */
[C---:B------:R-:W-:Y:S01]  /*20810*/  HMMA.16816.F32 R72, R20.reuse, R150, R72 ;  /* 0x000000961448723c */ /* 0x040fe20000001848 */
[----:B------:R-:W1:Y:S07]  /*20820*/  LDSM.16.MT88.4 R148, [R232+0x15000] ;  /* 0x01500000e894783b */ /* 0x000e6e0000004200 */
[C---:B--2---:R-:W-:Y:S08]  /*20830*/  HMMA.16816.F32 R76, R20.reuse, R152, R76 ;  /* 0x00000098144c723c */ /* 0x044ff0000000184c */
[C---:B------:R-:W-:Y:S01]  /*20840*/  HMMA.16816.F32 R80, R20.reuse, R154, R80 ;  /* 0x0000009a1450723c */ /* 0x040fe20000001850 */
[----:B------:R-:W2:Y:S07]  /*20850*/  LDSM.16.MT88.4 R152, [R231+0x15000] ;  /* 0x01500000e798783b */ /* 0x000eae0000004200 */
[C---:B------:R-:W-:Y:S07]  /*20860*/  HMMA.16816.F32 R84, R20.reuse, R176, R84 ;  /* 0x000000b01454723c */ /* 0x040fee0000001854 */
[-CC-:B------:R-:W-:Y:S01]  /*20870*/  FFMA.FTZ R176, R28, R166.reuse, -R201.reuse ;  /* 0x000000a61cb07223 */ /* 0x180fe200000108c9 */
[C---:B------:R-:W-:Y:S04]  /*20880*/  HMMA.16816.F32 R88, R20.reuse, R178, R88 ;  /* 0x000000b21458723c */ /* 0x040fe80000001858 */
[-CC-:B------:R-:W-:Y:S01]  /*20890*/  FFMA.FTZ R177, R29, R166.reuse, -R201.reuse ;  /* 0x000000a61db17223 */ /* 0x180fe200000108c9 */
[----:B------:R-:W-:Y:S01]  /*208a0*/  MUFU.EX2 R176, R176 ;  /* 0x000000b000b07308 */ /* 0x000fe20000000800 */
[-C--:B------:R-:W-:Y:S02]  /*208b0*/  FFMA.FTZ R201, R33, R166.reuse, -R201 ;  /* 0x000000a621c97223 */ /* 0x080fe400000108c9 */
[C---:B----4-:R-:W-:Y:S04]  /*208c0*/  HMMA.16816.F32 R92, R20.reuse, R24, R92 ;  /* 0x00000018145c723c */ /* 0x050fe8000000185c */
[-CC-:B------:R-:W-:Y:S02]  /*208d0*/  FFMA.FTZ R178, R30, R166.reuse, -R199.reuse ;  /* 0x000000a61eb27223 */ /* 0x180fe400000108c7 */
[-CC-:B------:R-:W-:Y:S01]  /*208e0*/  FFMA.FTZ R179, R31, R166.reuse, -R199.reuse ;  /* 0x000000a61fb37223 */ /* 0x180fe200000108c7 */
[----:B------:R-:W4:Y:S01]  /*208f0*/  MUFU.EX2 R177, R177 ;  /* 0x000000b100b17308 */ /* 0x000f220000000800 */
[C---:B------:R-:W-:Y:S01]  /*20900*/  HMMA.16816.F32 R96, R20.reuse, R26, R96 ;  /* 0x0000001a1460723c */ /* 0x040fe20000001860 */
[----:B------:R-:W4:Y:S03]  /*20910*/  LDSM.16.MT88.4 R24, [R233+0x17000] ;  /* 0x01700000e918783b */ /* 0x000f260000004200 */
[----:B------:R-:W-:Y:S01]  /*20920*/  FFMA.FTZ R199, R35, R166, -R199 ;  /* 0x000000a623c77223 */ /* 0x000fe200000108c7 */
[----:B---3--:R-:W-:Y:S03]  /*20930*/  MOV R166, R173 ;  /* 0x000000ad00a67202 */ /* 0x008fe60000000f00 */
[C---:B-1----:R-:W-:Y:S01]  /*20940*/  HMMA.16816.F32 R100, R20.reuse, R148, R100 ;  /* 0x000000941464723c */ /* 0x042fe20000001864 */
[----:B------:R-:W1:Y:S01]  /*20950*/  LDSM.16.MT88.4 R28, [R232+0x17000] ;  /* 0x01700000e81c783b */ /* 0x000e620000004200 */
[----:B------:R-:W-:Y:S06]  /*20960*/  MUFU.EX2 R178, R178 ;  /* 0x000000b200b27308 */ /* 0x000fec0000000800 */
[C---:B------:R-:W-:Y:S01]  /*20970*/  HMMA.16816.F32 R104, R20.reuse, R150, R104 ;  /* 0x000000961468723c */ /* 0x040fe20000001868 */
[----:B------:R-:W3:Y:S03]  /*20980*/  LDSM.16.MT88.4 R148, [R230+0x17000] ;  /* 0x01700000e694783b */ /* 0x000ee60000004200 */
[----:B------:R-:W1:Y:S04]  /*20990*/  MUFU.EX2 R179, R179 ;  /* 0x000000b300b37308 */ /* 0x000e680000000800 */
[C---:B--2---:R-:W-:Y:S01]  /*209a0*/  HMMA.16816.F32 R108, R20.reuse, R152, R108 ;  /* 0x00000098146c723c */ /* 0x044fe2000000186c */
[----:B------:R-:W-:Y:S05]  /*209b0*/  LDSM.16.MT88.4 R32, [R231+0x11800] ;  /* 0x01180000e720783b */ /* 0x000fea0000004200 */
[----:B------:R-:W2:Y:S02]  /*209c0*/  MUFU.EX2 R201, R201 ;  /* 0x000000c900c97308 */ /* 0x000ea40000000800 */
[C---:B------:R-:W-:Y:S01]  /*209d0*/  HMMA.16816.F32 R112, R20.reuse, R154, R112 ;  /* 0x0000009a1470723c */ /* 0x040fe20000001870 */
[----:B------:R-:W2:Y:S07]  /*209e0*/  LDSM.16.MT88.4 R152, [R233+0x11800] ;  /* 0x01180000e998783b */ /* 0x000eae0000004200 */
[C---:B------:R-:W-:Y:S01]  /*209f0*/  HMMA.16816.F32 R116, R20.reuse, R156, R116 ;  /* 0x0000009c1474723c */ /* 0x040fe20000001874 */
[----:B------:R-:W-:Y:S01]  /*20a00*/  LDSM.16.MT88.4 R172, [R233+0x17800] ;  /* 0x01780000e9ac783b */ /* 0x000fe20000004200 */
[----:B------:R-:W1:Y:S06]  /*20a10*/  MUFU.EX2 R199, R199 ;  /* 0x000000c700c77308 */ /* 0x000e6c0000000800 */
[C---:B------:R-:W-:Y:S08]  /*20a20*/  HMMA.16816.F32 R120, R20.reuse, R158, R120 ;  /* 0x0000009e1478723c */ /* 0x040ff00000001878 */
[C---:B----4-:R-:W-:Y:S08]  /*20a30*/  HMMA.16816.F32 R124, R20.reuse, R24, R124 ;  /* 0x00000018147c723c */ /* 0x050ff0000000187c */
[C---:B------:R-:W-:Y:S01]  /*20a40*/  HMMA.16816.F32 R128, R20.reuse, R26, R128 ;  /* 0x0000001a1480723c */ /* 0x040fe20000001880 */
[----:B------:R-:W4:Y:S07]  /*20a50*/  LDSM.16.MT88.4 R24, [R230+0x11800] ;  /* 0x01180000e618783b */ /* 0x000f2e0000004200 */
[C---:B-1----:R-:W-:Y:S08]  /*20a60*/  HMMA.16816.F32 R132, R20.reuse, R28, R132 ;  /* 0x0000001c1484723c */ /* 0x042ff00000001884 */
[C---:B------:R-:W-:Y:S01]  /*20a70*/  HMMA.16816.F32 R12, R20.reuse, R30, R12 ;  /* 0x0000001e140c723c */ /* 0x040fe2000000180c */
[----:B------:R-:W1:Y:S07]  /*20a80*/  LDSM.16.MT88.4 R28, [R233+0x13800] ;  /* 0x01380000e91c783b */ /* 0x000e6e0000004200 */
[C---:B------:R-:W-:Y:S08]  /*20a90*/  HMMA.16816.F32 R136, R20.reuse, R160, R136 ;  /* 0x000000a01488723c */ /* 0x040ff00000001888 */
[C---:B------:R-:W-:Y:S08]  /*20aa0*/  HMMA.16816.F32 R140, R20.reuse, R162, R140 ;  /* 0x000000a2148c723c */ /* 0x040ff0000000188c */
[C---:B---3--:R-:W-:Y:S08]  /*20ab0*/  HMMA.16816.F32 R16, R20.reuse, R148, R16 ;  /* 0x000000941410723c */ /* 0x048ff00000001810 */
[----:B------:R-:W-:Y:S01]  /*20ac0*/  HMMA.16816.F32 R144, R20, R150, R144 ;  /* 0x000000961490723c */ /* 0x000fe20000001890 */
[----:B------:R-:W-:Y:S06]  /*20ad0*/  LDSM.16.MT88.4 R148, [R230+0x13800] ;  /* 0x01380000e694783b */ /* 0x000fec0000004200 */
[----:B------:R-:W-:Y:S01]  /*20ae0*/  F2FP.PACK_AB R20, R177, R176 ;  /* 0x000000b0b114723e */ /* 0x000fe200000000ff */
[----:B------:R-:W-:Y:S01]  /*20af0*/  FADD.FTZ R176, R176, R185 ;  /* 0x000000b9b0b07221 */ /* 0x000fe20000010000 */
[----:B------:R-:W-:Y:S03]  /*20b00*/  F2FP.PACK_AB R21, R179, R178 ;  /* 0x000000b2b315723e */ /* 0x000fe600000000ff */
[----:B--2---:R-:W-:Y:S01]  /*20b10*/  F2FP.PACK_AB R22, R201, R206 ;  /* 0x000000cec916723e */ /* 0x004fe200000000ff */
[----:B------:R-:W-:Y:S01]  /*20b20*/  FADD.FTZ R177, R177, R176 ;  /* 0x000000b0b1b17221 */ /* 0x000fe20000010000 */
[----:B------:R-:W-:Y:S03]  /*20b30*/  F2FP.PACK_AB R23, R199, R166 ;  /* 0x000000a6c717723e */ /* 0x000fe600000000ff */
[----:B------:R-:W-:Y:S04]  /*20b40*/  FADD.FTZ R206, R206, R177 ;  /* 0x000000b1cece7221 */ /* 0x000fe80000010000 */
[C---:B------:R-:W-:Y:S01]  /*20b50*/  HMMA.16816.F32 R160, R20.reuse, R152, R4 ;  /* 0x0000009814a0723c */ /* 0x040fe20000001804 */
[----:B------:R-:W2:Y:S02]  /*20b60*/  LDSM.16.MT88.4 R4, [R232+0x13800] ;  /* 0x01380000e804783b */ /* 0x000ea40000004200 */
[----:B------:R-:W-:Y:S05]  /*20b70*/  FADD.FTZ R252, R201, R206 ;  /* 0x000000cec9fc7221 */ /* 0x000fea0000010000 */
[C---:B------:R-:W-:Y:S01]  /*20b80*/  HMMA.16816.F32 R156, R20.reuse, R154, R8 ;  /* 0x0000009a149c723c */ /* 0x040fe20000001808 */
[----:B------:R-:W3:Y:S07]  /*20b90*/  LDSM.16.MT88.4 R8, [R231+0x13800] ;  /* 0x01380000e708783b */ /* 0x000eee0000004200 */
[C---:B------:R-:W-:Y:S01]  /*20ba0*/  HMMA.16816.F32 R36, R20.reuse, R168, R36 ;  /* 0x000000a81424723c */ /* 0x040fe20000001824 */
[----:B------:R-:W1:Y:S07]  /*20bb0*/  LDSM.16.MT88.4 R152, [R233+0x15800] ;  /* 0x01580000e998783b */ /* 0x000e6e0000004200 */
[C---:B------:R-:W-:Y:S01]  /*20bc0*/  HMMA.16816.F32 R40, R20.reuse, R170, R40 ;  /* 0x000000aa1428723c */ /* 0x040fe20000001828 */
[----:B------:R-:W-:Y:S07]  /*20bd0*/  LDSM.16.MT88.4 R168, [R230+0x15800] ;  /* 0x01580000e6a8783b */ /* 0x000fee0000004200 */
[C---:B------:R-:W-:Y:S08]  /*20be0*/  HMMA.16816.F32 R44, R20.reuse, R32, R44 ;  /* 0x00000020142c723c */ /* 0x040ff0000000182c */
[C---:B------:R-:W-:Y:S01]  /*20bf0*/  HMMA.16816.F32 R48, R20.reuse, R34, R48 ;  /* 0x000000221430723c */ /* 0x040fe20000001830 */
[----:B------:R-:W3:Y:S07]  /*20c00*/  LDSM.16.MT88.4 R32, [R232+0x15800] ;  /* 0x01580000e820783b */ /* 0x000eee0000004200 */
        /* <DEDUP_REMOVED lines=20> */
[C---:B------:R-:W-:Y:S08]  /*20d50*/  HMMA.16816.F32 R116, R20.reuse, R168, R116 ;  /* 0x000000a81474723c */ /* 0x040ff00000001874 */
[C---:B------:R-:W-:Y:S08]  /*20d60*/  HMMA.16816.F32 R120, R20.reuse, R170, R120 ;  /* 0x000000aa1478723c */ /* 0x040ff00000001878 */
[C---:B------:R-:W-:Y:S08]  /*20d70*/  HMMA.16816.F32 R124, R20.reuse, R172, R124 ;  /* 0x000000ac147c723c */ /* 0x040ff0000000187c */
[C---:B------:R-:W-:Y:S08]  /*20d80*/  HMMA.16816.F32 R128, R20.reuse, R174, R128 ;  /* 0x000000ae1480723c */ /* 0x040ff00000001880 */
[C---:B-1----:R-:W-:Y:S08]  /*20d90*/  HMMA.16816.F32 R132, R20.reuse, R28, R132 ;  /* 0x0000001c1484723c */ /* 0x042ff00000001884 */
[C---:B------:R-:W-:Y:S08]  /*20da0*/  HMMA.16816.F32 R152, R20.reuse, R30, R12 ;  /* 0x0000001e1498723c */ /* 0x040ff0000000180c */
[C---:B--2---:R-:W-:Y:S07]  /*20db0*/  HMMA.16816.F32 R136, R20.reuse, R4, R136 ;  /* 0x000000041488723c */ /* 0x044fee0000001888 */
[----:B------:R-:W-:Y:S01]  /*20dc0*/  FADD.FTZ R5, R202, R205 ;  /* 0x000000cdca057221 */ /* 0x000fe20000010000 */
[C---:B------:R-:W-:Y:S04]  /*20dd0*/  HMMA.16816.F32 R140, R20.reuse, R6, R140 ;  /* 0x00000006148c723c */ /* 0x040fe8000000188c */
[----:B------:R-:W-:Y:S04]  /*20de0*/  FADD.FTZ R5, R204, R5 ;  /* 0x00000005cc057221 */ /* 0x000fe80000010000 */
[C---:B---3--:R-:W-:Y:S04]  /*20df0*/  HMMA.16816.F32 R148, R20.reuse, R8, R16 ;  /* 0x000000081494723c */ /* 0x048fe80000001810 */
[----:B------:R-:W-:Y:S04]  /*20e00*/  FADD.FTZ R182, R182, R5 ;  /* 0x00000005b6b67221 */ /* 0x000fe80000010000 */
[----:B------:R-:W-:Y:S01]  /*20e10*/  FADD.FTZ R183, R183, R182 ;  /* 0x000000b6b7b77221 */ /* 0x000fe20000010000 */
[----:B------:R-:W-:Y:S03]  /*20e20*/  HMMA.16816.F32 R144, R20, R10, R144 ;  /* 0x0000000a1490723c */ /* 0x000fe60000001890 */
[----:B------:R-:W-:Y:S04]  /*20e30*/  FADD.FTZ R186, R186, R183 ;  /* 0x000000b7baba7221 */ /* 0x000fe80000010000 */
[----:B------:R-:W-:Y:S05]  /*20e40*/  FADD.FTZ R187, R187, R186 ;  /* 0x000000babbbb7221 */ /* 0x000fea0000010000 */
[----:B------:R-:W-:Y:S04]  /*20e50*/  FADD.FTZ R178, R178, R187 ;  /* 0x000000bbb2b27221 */ /* 0x000fe80000010000 */
[----:B------:R-:W-:Y:S04]  /*20e60*/  FADD.FTZ R178, R179, R178 ;  /* 0x000000b2b3b27221 */ /* 0x000fe80000010000 */
[----:B------:R-:W-:Y:S04]  /*20e70*/  FADD.FTZ R178, R166, R178 ;  /* 0x000000b2a6b27221 */ /* 0x000fe80000010000 */
[----:B------:R-:W-:Y:S01]  /*20e80*/  FADD.FTZ R251, R199, R178 ;  /* 0x000000b2c7fb7221 */ /* 0x000fe20000010000 */
[----:B------:R-:W-:-:S05]  /*20e90*/  @P0 BRA `(.L_x_1100) ;  /* 0xffffbae000000947 */ /* 0x000fca000383ffff */
.L_x_1091:
[----:B------:R-:W-:Y:S02]  /*20ea0*/  ULDC.64 UR4, c[0x0][0x40] ;  /* 0x0000100000047ab9 */ /* 0x000fe40000000a00 */
[----:B------:R-:W-:-:S04]  /*20eb0*/  UIADD3 UR4, UP0, UR4, 0x160, URZ ;  /* 0x0000016004047890 */ /* 0x000fc8000ff1e03f */
[----:B------:R-:W-:Y:S02]  /*20ec0*/  UIADD3.X UR5, URZ, UR5, URZ, UP0, !UPT ;  /* 0x000000053f057290 */ /* 0x000fe400087fe43f */
[----:B------:R-:W-:-:S04]  /*20ed0*/  IMAD.U32 R8, RZ, RZ, UR4 ;  /* 0x00000004ff087e24 */ /* 0x000fc8000f8e00ff */
[----:B------:R-:W-:Y:S01]  /*20ee0*/  IMAD.U32 R9, RZ, RZ, UR5 ;  /* 0x00000005ff097e24 */ /* 0x000fe2000f8e00ff */
[----:B------:R-:W-:Y:S01]  /*20ef0*/  ULDC.64 UR4, c[0x0][0x118] ;  /* 0x0000460000047ab9 */ /* 0x000fe20000000a00 */
[----:B------:R-:W-:-:S03]  /*20f00*/  MOV R5, 0x1f ;  /* 0x0000001f00057802 */ /* 0x000fc60000000f00 */
[----:B------:R1:W5:Y:S01]  /*20f10*/  LD.E R2, [R8.64+0xd8] ;  /* 0x0000d80408027980 */ /* 0x000362000c101900 */
[----:B------:R-:W-:Y:S01]  /*20f20*/  MOV R0, 0xffffffff ;  /* 0xffffffff00007802 */ /* 0x000fe20000000f00 */
[----:B------:R-:W-:Y:S05]  /*20f30*/  BRA.DIV ~URZ, `(.L_x_1101) ;  /* 0x000020727f007947 */ /* 0x000fea000b800000 */
[----:B------:R2:W3:Y:S02]  /*20f40*/  SHFL.BFLY PT, R6, R252, 0x2, 0x1f ;  /* 0x0c401f00fc067f89 */ /* 0x0004e400000e0000 */
.L_x_1114:
[----:B--23--:R-:W-:Y:S01]  /*20f50*/  FADD.FTZ R252, R6, R252 ;  /* 0x000000fc06fc7221 */ /* 0x00cfe20000010000 */
[----:B------:R-:W-:Y:S05]  /*20f60*/  BRA.DIV ~URZ, `(.L_x_1102) ;  /* 0x000020827f007947 */ /* 0x000fea000b800000 */
[----:B------:R-:W2:Y:S04]  /*20f70*/  SHFL.BFLY PT, R0, R251, 0x2, 0x1f ;  /* 0x0c401f00fb007f89 */ /* 0x000ea800000e0000 */
[----:B------:R-:W3:Y:S01]  /*20f80*/  SHFL.BFLY PT, R5, R252, 0x1, 0x1f ;  /* 0x0c201f00fc057f89 */ /* 0x000ee200000e0000 */
[----:B--2---:R-:W-:Y:S02]  /*20f90*/  FADD.FTZ R7, R0, R251 ;  /* 0x000000fb00077221 */ /* 0x004fe40000010000 */
[----:B---3--:R-:W-:-:S03]  /*20fa0*/  FADD.FTZ R10, R252, R5 ;  /* 0x00000005fc0a7221 */ /* 0x008fc60000010000 */
[----:B------:R2:W3:Y:S04]  /*20fb0*/  SHFL.BFLY PT, R6, R7, 0x1, 0x1f ;  /* 0x0c201f0007067f89 */ /* 0x0004e800000e0000 */
.L_x_1115:
[----:B------:R-:W4:Y:S01]  /*20fc0*/  S2R R4, SR_TID.X ;  /* 0x0000000000047919 */ /* 0x000f220000002100 */
[----:B------:R-:W-:Y:S01]  /*20fd0*/  FSETP.NE.FTZ.AND P4, PT, R10, RZ, PT ;  /* 0x000000ff0a00720b */ /* 0x000fe20003f95000 */
[----:B---3--:R-:W-:Y:S01]  /*20fe0*/  FADD.FTZ R6, R6, R7 ;  /* 0x0000000706067221 */ /* 0x008fe20000010000 */
[----:B------:R-:W-:Y:S01]  /*20ff0*/  MOV R0, 0x3f800000 ;  /* 0x3f80000000007802 */ /* 0x000fe20000000f00 */
[----:B------:R-:W-:-:S03]  /*21000*/  ULDC.64 UR4, c[0x0][0x118] ;  /* 0x0000460000047ab9 */ /* 0x000fc60000000a00 */
[----:B------:R-:W-:-:S07]  /*21010*/  FSETP.NE.FTZ.AND P3, PT, R6, RZ, PT ;  /* 0x000000ff0600720b */ /* 0x000fce0003f75000 */
[----:B------:R-:W3:Y:S01]  /*21020*/  @P4 MUFU.RCP R0, R10 ;  /* 0x0000000a00004308 */ /* 0x000ee20000001000 */
[----:B----4-:R-:W-:-:S04]  /*21030*/  SHF.R.S32.HI R5, RZ, 0x1f, R4 ;  /* 0x0000001fff057819 */ /* 0x010fc80000011404 */
[----:B--2---:R-:W-:Y:S01]  /*21040*/  LEA.HI R7, R5, R4, RZ, 0x2 ;  /* 0x0000000405077211 */ /* 0x004fe200078f10ff */
[----:B---3--:R-:W-:-:S03]  /*21050*/  FMUL.FTZ R160, R0, R160 ;  /* 0x000000a000a07220 */ /* 0x008fc60000410000 */
[--C-:B------:R-:W-:Y:S01]  /*21060*/  SHF.R.S32.HI R12, RZ, 0x2, R7.reuse ;  /* 0x00000002ff0c7819 */ /* 0x100fe20000011407 */
[C---:B------:R-:W-:Y:S01]  /*21070*/  FMUL.FTZ R161, R0.reuse, R161 ;  /* 0x000000a100a17220 */ /* 0x040fe20000410000 */
[----:B------:R-:W-:Y:S01]  /*21080*/  SHF.R.S32.HI R11, RZ, 0x1f, R7 ;  /* 0x0000001fff0b7819 */ /* 0x000fe20000011407 */
[C---:B------:R-:W-:Y:S01]  /*21090*/  FMUL.FTZ R156, R0.reuse, R156 ;  /* 0x0000009c009c7220 */ /* 0x040fe20000410000 */
[----:B------:R-:W-:Y:S01]  /*210a0*/  LOP3.LUT R7, R7, 0x3ffffffc, RZ, 0xc0, !PT ;  /* 0x3ffffffc07077812 */ /* 0x000fe200078ec0ff */
[C---:B------:R-:W-:Y:S01]  /*210b0*/  FMUL.FTZ R157, R0.reuse, R157 ;  /* 0x0000009d009d7220 */ /* 0x040fe20000410000 */
[----:B------:R-:W-:Y:S01]  /*210c0*/  LEA.HI R11, R11, R12, RZ, 0x3 ;  /* 0x0000000c0b0b7211 */ /* 0x000fe200078f18ff */
[C---:B------:R-:W-:Y:S01]  /*210d0*/  FMUL.FTZ R36, R0.reuse, R36 ;  /* 0x0000002400247220 */ /* 0x040fe20000410000 */
[----:B------:R-:W-:Y:S01]  /*210e0*/  IADD3 R16, -R7, R4, RZ ;  /* 0x0000000407107210 */ /* 0x000fe20007ffe1ff */
[C---:B------:R-:W-:Y:S01]  /*210f0*/  FMUL.FTZ R37, R0.reuse, R37 ;  /* 0x0000002500257220 */ /* 0x040fe20000410000 */
[----:B------:R-:W-:Y:S01]  /*21100*/  LOP3.LUT R11, R11, 0xfffffff8, RZ, 0xc0, !PT ;  /* 0xfffffff80b0b7812 */ /* 0x000fe200078ec0ff */
[C---:B------:R-:W-:Y:S01]  /*21110*/  FMUL.FTZ R40, R0.reuse, R40 ;  /* 0x0000002800287220 */ /* 0x040fe20000410000 */
[----:B------:R-:W-:Y:S01]  /*21120*/  F2FP.PACK_AB R160, R161, R160 ;  /* 0x000000a0a1a0723e */ /* 0x000fe200000000ff */
[----:B------:R-:W-:Y:S01]  /*21130*/  FMUL.FTZ R41, R0, R41 ;  /* 0x0000002900297220 */ /* 0x000fe20000410000 */
[----:B------:R-:W-:Y:S01]  /*21140*/  IADD3 R12, R12, -R11, RZ ;  /* 0x8000000b0c0c7210 */ /* 0x000fe20007ffe0ff */
[C---:B------:R-:W-:Y:S01]  /*21150*/  FMUL.FTZ R44, R0.reuse, R44 ;  /* 0x0000002c002c7220 */ /* 0x040fe20000410000 */
[----:B------:R-:W-:Y:S01]  /*21160*/  LEA.HI R11, R5, R4, RZ, 0x5 ;  /* 0x00000004050b7211 */ /* 0x000fe200078f28ff */
[----:B------:R-:W-:Y:S01]  /*21170*/  FMUL.FTZ R45, R0, R45 ;  /* 0x0000002d002d7220 */ /* 0x000fe20000410000 */
[----:B------:R-:W-:Y:S01]  /*21180*/  SHF.L.U32 R14, R12, 0x6, RZ ;  /* 0x000000060c0e7819 */ /* 0x000fe200000006ff */
[C---:B------:R-:W-:Y:S01]  /*21190*/  FMUL.FTZ R48, R0.reuse, R48 ;  /* 0x0000003000307220 */ /* 0x040fe20000410000 */
[----:B------:R-:W-:Y:S01]  /*211a0*/  SHF.R.S32.HI R13, RZ, 0x5, R11 ;  /* 0x00000005ff0d7819 */ /* 0x000fe2000001140b */
[----:B------:R-:W-:Y:S01]  /*211b0*/  FMUL.FTZ R49, R0, R49 ;  /* 0x0000003100317220 */ /* 0x000fe20000410000 */
[----:B------:R-:W-:Y:S01]  /*211c0*/  LOP3.LUT R14, R14, 0x1c0, RZ, 0xc0, !PT ;  /* 0x000001c00e0e7812 */ /* 0x000fe200078ec0ff */
[----:B------:R-:W-:Y:S01]  /*211d0*/  FMUL.FTZ R52, R0, R52 ;  /* 0x0000003400347220 */ /* 0x000fe20000410000 */
[----:B------:R-:W-:Y:S01]  /*211e0*/  LOP3.LUT R7, R12, 0x1, RZ, 0xc0, !PT ;  /* 0x000000010c077812 */ /* 0x000fe200078ec0ff */
[C---:B------:R-:W-:Y:S01]  /*211f0*/  FMUL.FTZ R53, R0.reuse, R53 ;  /* 0x0000003500357220 */ /* 0x040fe20000410000 */
[----:B------:R-:W-:Y:S01]  /*21200*/  LEA R16, R13, R16, 0x9 ;  /* 0x000000100d107211 */ /* 0x000fe200078e48ff */
[----:B------:R-:W-:Y:S01]  /*21210*/  FMUL.FTZ R56, R0, R56 ;  /* 0x0000003800387220 */ /* 0x000fe20000410000 */
[----:B------:R-:W-:Y:S01]  /*21220*/  LEA.HI R15, R14, R14, RZ, 0x1d ;  /* 0x0000000e0e0f7211 */ /* 0x000fe200078fe8ff */
[C---:B------:R-:W-:Y:S01]  /*21230*/  FMUL.FTZ R57, R0.reuse, R57 ;  /* 0x0000003900397220 */ /* 0x040fe20000410000 */
[----:B------:R-:W-:Y:S01]  /*21240*/  ISETP.NE.U32.AND P0, PT, R7, 0x1, PT ;  /* 0x000000010700780c */ /* 0x000fe20003f05070 */
[----:B------:R-:W-:Y:S01]  /*21250*/  FMUL.FTZ R60, R0, R60 ;  /* 0x0000003c003c7220 */ /* 0x000fe20000410000 */
[----:B------:R-:W-:Y:S01]  /*21260*/  LEA R15, R16, R15, 0x1 ;  /* 0x0000000f100f7211 */ /* 0x000fe200078e08ff */
[----:B------:R-:W-:Y:S01]  /*21270*/  FMUL.FTZ R61, R0, R61 ;  /* 0x0000003d003d7220 */ /* 0x000fe20000410000 */
[----:B------:R-:W-:Y:S01]  /*21280*/  R2P PR, R12, 0x6 ;  /* 0x000000060c007804 */ /* 0x000fe20000000000 */
[C---:B------:R-:W-:Y:S01]  /*21290*/  FMUL.FTZ R64, R0.reuse, R64 ;  /* 0x0000004000407220 */ /* 0x040fe20000410000 */
[----:B------:R-:W-:Y:S01]  /*212a0*/  MOV R7, 0x20 ;  /* 0x0000002000077802 */ /* 0x000fe20000000f00 */
[C---:B------:R-:W-:Y:S01]  /*212b0*/  FMUL.FTZ R65, R0.reuse, R65 ;  /* 0x0000004100417220 */ /* 0x040fe20000410000 */
[----:B------:R-:W-:Y:S01]  /*212c0*/  SHF.L.U32 R15, R15, 0x1, RZ ;  /* 0x000000010f0f7819 */ /* 0x000fe200000006ff */
[C---:B------:R-:W-:Y:S01]  /*212d0*/  FMUL.FTZ R68, R0.reuse, R68 ;  /* 0x0000004400447220 */ /* 0x040fe20000410000 */
[----:B------:R-:W-:Y:S01]  /*212e0*/  SEL R12, R7, 0xffffffe0, !P1 ;  /* 0xffffffe0070c7807 */ /* 0x000fe20004800000 */
[C---:B------:R-:W-:Y:S01]  /*212f0*/  FMUL.FTZ R69, R0.reuse, R69 ;  /* 0x0000004500457220 */ /* 0x040fe20000410000 */
[----:B------:R-:W-:Y:S01]  /*21300*/  MOV R7, 0x40 ;  /* 0x0000004000077802 */ /* 0x000fe20000000f00 */
[C---:B------:R-:W-:Y:S01]  /*21310*/  FMUL.FTZ R72, R0.reuse, R72 ;  /* 0x0000004800487220 */ /* 0x040fe20000410000 */
[C---:B------:R-:W-:Y:S01]  /*21320*/  IADD3 R17, R15.reuse, -0x10, RZ ;  /* 0xfffffff00f117810 */ /* 0x040fe20007ffe0ff */
[C---:B------:R-:W-:Y:S01]  /*21330*/  FMUL.FTZ R73, R0.reuse, R73 ;  /* 0x0000004900497220 */ /* 0x040fe20000410000 */
[----:B------:R-:W-:Y:S01]  /*21340*/  @P0 IADD3 R17, R15, 0x10, RZ ;  /* 0x000000100f110810 */ /* 0x000fe20007ffe0ff */
[C---:B------:R-:W-:Y:S01]  /*21350*/  FMUL.FTZ R76, R0.reuse, R76 ;  /* 0x0000004c004c7220 */ /* 0x040fe20000410000 */
[----:B------:R-:W-:Y:S01]  /*21360*/  SEL R14, R7, 0xffffffc0, !P2 ;  /* 0xffffffc0070e7807 */ /* 0x000fe20005000000 */
[C---:B------:R-:W-:Y:S01]  /*21370*/  FMUL.FTZ R77, R0.reuse, R77 ;  /* 0x0000004d004d7220 */ /* 0x040fe20000410000 */
[----:B------:R-:W-:Y:S01]  /*21380*/  F2FP.PACK_AB R156, R157, R156 ;  /* 0x0000009c9d9c723e */ /* 0x000fe200000000ff */
[C---:B------:R-:W-:Y:S01]  /*21390*/  FMUL.FTZ R80, R0.reuse, R80 ;  /* 0x0000005000507220 */ /* 0x040fe20000410000 */
[----:B------:R-:W-:Y:S01]  /*213a0*/  F2FP.PACK_AB R36, R37, R36 ;  /* 0x000000242524723e */ /* 0x000fe200000000ff */
[C---:B------:R-:W-:Y:S01]  /*213b0*/  FMUL.FTZ R81, R0.reuse, R81 ;  /* 0x0000005100517220 */ /* 0x040fe20000410000 */
[----:B------:R-:W-:Y:S01]  /*213c0*/  IADD3 R19, R15, R12, RZ ;  /* 0x0000000c0f137210 */ /* 0x000fe20007ffe0ff */
[C---:B------:R-:W-:Y:S01]  /*213d0*/  FMUL.FTZ R84, R0.reuse, R84 ;  /* 0x0000005400547220 */ /* 0x040fe20000410000 */
[----:B------:R-:W-:Y:S01]  /*213e0*/  F2FP.PACK_AB R40, R41, R40 ;  /* 0x000000282928723e */ /* 0x000fe200000000ff */
[----:B------:R-:W-:Y:S01]  /*213f0*/  FMUL.FTZ R85, R0, R85 ;  /* 0x0000005500557220 */ /* 0x000fe20000410000 */
[----:B------:R-:W-:Y:S01]  /*21400*/  IADD3 R7, R12, R17, RZ ;  /* 0x000000110c077210 */ /* 0x000fe20007ffe0ff */
[C---:B------:R-:W-:Y:S01]  /*21410*/  FMUL.FTZ R88, R0.reuse, R88 ;  /* 0x0000005800587220 */ /* 0x040fe20000410000 */
[----:B------:R-:W-:Y:S01]  /*21420*/  F2FP.PACK_AB R44, R45, R44 ;  /* 0x0000002c2d2c723e */ /* 0x000fe200000000ff */
[C---:B------:R-:W-:Y:S01]  /*21430*/  FMUL.FTZ R89, R0.reuse, R89 ;  /* 0x0000005900597220 */ /* 0x040fe20000410000 */
[----:B------:R-:W-:Y:S01]  /*21440*/  IADD3 R21, R15, R14, RZ ;  /* 0x0000000e0f157210 */ /* 0x000fe20007ffe0ff */
[C---:B------:R-:W-:Y:S01]  /*21450*/  FMUL.FTZ R92, R0.reuse, R92 ;  /* 0x0000005c005c7220 */ /* 0x040fe20000410000 */
[----:B------:R-:W-:Y:S01]  /*21460*/  F2FP.PACK_AB R48, R49, R48 ;  /* 0x000000303130723e */ /* 0x000fe200000000ff */
[C---:B------:R-:W-:Y:S01]  /*21470*/  FMUL.FTZ R93, R0.reuse, R93 ;  /* 0x0000005d005d7220 */ /* 0x040fe20000410000 */
[----:B------:R-:W-:Y:S01]  /*21480*/  STS [R15], R160 ;  /* 0x000000a00f007388 */ /* 0x000fe20000000800 */
        /* <DEDUP_REMOVED lines=52> */
[----:B------:R-:W-:Y:S01]  /*217d0*/  FMUL.FTZ R148, R0, R148 ;  /* 0x0000009400947220 */ /* 0x000fe20000410000 */
[----:B------:R-:W-:Y:S01]  /*217e0*/  ISETP.NE.AND P0, PT, R246, -0x1, PT ;  /* 0xfffffffff600780c */ /* 0x000fe20003f05270 */
[C---:B------:R-:W-:Y:S01]  /*217f0*/  FMUL.FTZ R149, R0.reuse, R149 ;  /* 0x0000009500957220 */ /* 0x040fe20000410000 */
[----:B------:R-:W-:Y:S01]  /*21800*/  F2FP.PACK_AB R140, R141, R140 ;  /* 0x0000008c8d8c723e */ /* 0x000fe200000000ff */
[----:B------:R-:W-:-:S02]  /*21810*/  FMUL.FTZ R144, R0, R144 ;  /* 0x0000009000907220 */ /* 0x000fc40000410000 */
[----:B------:R-:W-:Y:S01]  /*21820*/  FMUL.FTZ R145, R0, R145 ;  /* 0x0000009100917220 */ /* 0x000fe20000410000 */
[----:B------:R-:W-:Y:S02]  /*21830*/  MOV R0, 0x3f800000 ;  /* 0x3f80000000007802 */ /* 0x000fe40000000f00 */
[----:B------:R-:W-:Y:S02]  /*21840*/  F2FP.PACK_AB R148, R149, R148 ;  /* 0x000000949594723e */ /* 0x000fe400000000ff */
[----:B------:R-:W-:Y:S02]  /*21850*/  F2FP.PACK_AB R144, R145, R144 ;  /* 0x000000909190723e */ /* 0x000fe400000000ff */
[----:B------:R-:W2:Y:S02]  /*21860*/  @P3 MUFU.RCP R0, R6 ;  /* 0x0000000600003308 */ /* 0x000ea40000001000 */
[C---:B--2---:R-:W-:Y:S02]  /*21870*/  FMUL.FTZ R163, R0.reuse, R163 ;  /* 0x000000a300a37220 */ /* 0x044fe40000410000 */
[----:B------:R-:W-:-:S02]  /*21880*/  FMUL.FTZ R162, R0, R162 ;  /* 0x000000a200a27220 */ /* 0x000fc40000410000 */
[C---:B------:R-:W-:Y:S02]  /*21890*/  FMUL.FTZ R159, R0.reuse, R159 ;  /* 0x0000009f009f7220 */ /* 0x040fe40000410000 */
[C---:B------:R-:W-:Y:S01]  /*218a0*/  FMUL.FTZ R158, R0.reuse, R158 ;  /* 0x0000009e009e7220 */ /* 0x040fe20000410000 */
[----:B------:R-:W-:Y:S01]  /*218b0*/  F2FP.PACK_AB R162, R163, R162 ;  /* 0x000000a2a3a2723e */ /* 0x000fe200000000ff */
[C---:B------:R-:W-:Y:S02]  /*218c0*/  FMUL.FTZ R39, R0.reuse, R39 ;  /* 0x0000002700277220 */ /* 0x040fe40000410000 */
[C---:B------:R-:W-:Y:S01]  /*218d0*/  FMUL.FTZ R38, R0.reuse, R38 ;  /* 0x0000002600267220 */ /* 0x040fe20000410000 */
[----:B------:R-:W-:Y:S01]  /*218e0*/  F2FP.PACK_AB R158, R159, R158 ;  /* 0x0000009e9f9e723e */ /* 0x000fe200000000ff */
[C---:B------:R-:W-:Y:S01]  /*218f0*/  FMUL.FTZ R43, R0.reuse, R43 ;  /* 0x0000002b002b7220 */ /* 0x040fe20000410000 */
[----:B------:R-:W-:Y:S01]  /*21900*/  STS [R15+0x400], R162 ;  /* 0x000400a20f007388 */ /* 0x000fe20000000800 */
[C---:B------:R-:W-:Y:S01]  /*21910*/  FMUL.FTZ R42, R0.reuse, R42 ;  /* 0x0000002a002a7220 */ /* 0x040fe20000410000 */
[----:B------:R-:W-:Y:S01]  /*21920*/  F2FP.PACK_AB R38, R39, R38 ;  /* 0x000000262726723e */ /* 0x000fe200000000ff */
[C---:B------:R-:W-:Y:S01]  /*21930*/  FMUL.FTZ R47, R0.reuse, R47 ;  /* 0x0000002f002f7220 */ /* 0x040fe20000410000 */
[----:B------:R-:W-:Y:S01]  /*21940*/  STS [R17], R156 ;  /* 0x0000009c11007388 */ /* 0x000fe20000000800 */
        /* <DEDUP_REMOVED lines=108> */
[----:B------:R-:W-:Y:S01]  /*22010*/  FMUL.FTZ R0, R0, R146 ;  /* 0x0000009200007220 */ /* 0x000fe20000410000 */
[----:B------:R-:W-:-:S02]  /*22020*/  F2FP.PACK_AB R150, R151, R150 ;  /* 0x000000969796723e */ /* 0x000fc400000000ff */
[----:B------:R-:W-:Y:S02]  /*22030*/  STS [R27+0x2000], R88 ;  /* 0x002000581b007388 */ /* 0x000fe40000000800 */
[----:B------:R-:W-:Y:S02]  /*22040*/  F2FP.PACK_AB R0, R147, R0 ;  /* 0x000000009300723e */ /* 0x000fe400000000ff */
        /* <DEDUP_REMOVED lines=33> */
[----:B--2---:R-:W2:Y:S04]  /*22260*/  LD.E.U8 R7, [R8.64+0x1c8] ;  /* 0x0001c80408077980 */ /* 0x004ea8000c101100 */
[----:B------:R-:W4:Y:S04]  /*22270*/  @!P0 LD.E.64 R16, [R8.64+0x80] ;  /* 0x0000800408108980 */ /* 0x000f28000c101b00 */
[----:B------:R-:W3:Y:S01]  /*22280*/  LD.E.64 R82, [R8.64+0x88] ;  /* 0x0000880408527980 */ /* 0x000ee2000c101b00 */
[----:B------:R-:W1:Y:S01]  /*22290*/  @P4 MUFU.LG2 R15, R10 ;  /* 0x0000000a000f4308 */ /* 0x000e620000000c00 */
[----:B------:R-:W-:Y:S01]  /*222a0*/  @!P0 SHF.R.S32.HI R14, RZ, 0x1f, R242 ;  /* 0x0000001fff0e8819 */ /* 0x000fe200000114f2 */
[----:B------:R-:W-:Y:S01]  /*222b0*/  BSSY B0, `(.L_x_1103) ;  /* 0x0000020000007945 */ /* 0x000fe20003800000 */
[----:B------:R2:W5:Y:S05]  /*222c0*/  LD.E.64 R80, [R8.64+0x90] ;  /* 0x0000900408507980 */ /* 0x00056a000c101b00 */
[----:B------:R-:W1:Y:S01]  /*222d0*/  @P3 MUFU.LG2 R6, R6 ;  /* 0x0000000600063308 */ /* 0x000e620000000c00 */
[----:B------:R-:W-:Y:S01]  /*222e0*/  MOV R12, 0x7f800000 ;  /* 0x7f800000000c7802 */ /* 0x000fe20000000f00 */
[----:B-1----:R-:W-:-:S02]  /*222f0*/  @P4 FMUL.FTZ R15, R15, 0.69314718246459960938 ;  /* 0x3f3172180f0f4820 */ /* 0x002fc40000410000 */
[----:B------:R-:W-:-:S04]  /*22300*/  @P3 FMUL.FTZ R10, R6, 0.69314718246459960938 ;  /* 0x3f317218060a3820 */ /* 0x000fc80000410000 */
[----:B-----5:R-:W-:Y:S01]  /*22310*/  @P3 FFMA.FTZ R12, R3, R2, R10 ;  /* 0x00000002030c3223 */ /* 0x020fe2000001000a */
[----:B--2---:R-:W-:Y:S01]  /*22320*/  ISETP.NE.AND P1, PT, R7, RZ, PT ;  /* 0x000000ff0700720c */ /* 0x004fe20003f25270 */
[----:B----4-:R-:W-:-:S04]  /*22330*/  @!P0 IMAD R17, R17, R242, RZ ;  /* 0x000000f211118224 */ /* 0x010fc800078e02ff */
[----:B------:R-:W-:Y:S02]  /*22340*/  @!P0 IMAD R14, R16, R14, R17 ;  /* 0x0000000e100e8224 */ /* 0x000fe400078e0211 */
[-C--:B---3--:R-:W-:Y:S02]  /*22350*/  @P0 IMAD R0, R83, R246.reuse, RZ ;  /* 0x000000f653000224 */ /* 0x088fe400078e02ff */
[----:B------:R-:W-:-:S04]  /*22360*/  @P0 IMAD.WIDE.U32 R18, R82, R246, RZ ;  /* 0x000000f652120225 */ /* 0x000fc800078e00ff */
[----:B------:R-:W-:Y:S01]  /*22370*/  @!P0 IMAD.WIDE.U32 R16, R16, R242, RZ ;  /* 0x000000f210108225 */ /* 0x000fe200078e00ff */
[----:B------:R-:W-:Y:S02]  /*22380*/  MOV R7, 0x7f800000 ;  /* 0x7f80000000077802 */ /* 0x000fe40000000f00 */
[----:B------:R-:W-:Y:S01]  /*22390*/  @P0 IADD3 R0, R19, R0, RZ ;  /* 0x0000000013000210 */ /* 0x000fe20007ffe0ff */
[----:B------:R-:W-:Y:S01]  /*223a0*/  @P4 FFMA.FTZ R7, R164, R2, R15 ;  /* 0x00000002a4074223 */ /* 0x000fe2000001000f */
[----:B------:R-:W-:Y:S02]  /*223b0*/  @P0 MOV R6, R18 ;  /* 0x0000001200060202 */ /* 0x000fe40000000f00 */
[----:B------:R-:W-:Y:S02]  /*223c0*/  @!P0 IADD3 R0, R17, R14, RZ ;  /* 0x0000000e11008210 */ /* 0x000fe40007ffe0ff */
[----:B------:R-:W-:Y:S01]  /*223d0*/  @!P0 MOV R6, R16 ;  /* 0x0000001000068202 */ /* 0x000fe20000000f00 */
[----:B------:R-:W-:Y:S05]  /*223e0*/  @!P1 BRA `(.L_x_1104) ;  /* 0x0000007000009947 */ /* 0x000fea0003800000 */
[----:B------:R-:W-:Y:S01]  /*223f0*/  ISETP.NE.AND P0, PT, R246, -0x1, PT ;  /* 0xfffffffff600780c */ /* 0x000fe20003f05270 */
[----:B------:R-:W-:-:S02]  /*22400*/  ULDC.64 UR4, c[0x0][0x118] ;  /* 0x0000460000047ab9 */ /* 0x000fc40000000a00 */
[----:B------:R-:W2:Y:S10]  /*22410*/  LD.E R14, [R8.64+0xd4] ;  /* 0x0000d404080e7980 */ /* 0x000eb4000c101900 */
[----:B------:R-:W3:Y:S02]  /*22420*/  @!P0 LD.E R3, [R8.64+0xb4] ;  /* 0x0000b40408038980 */ /* 0x000ee4000c101900 */
[----:B---3--:R-:W-:-:S04]  /*22430*/  @!P0 IMAD R246, R3, R242, RZ ;  /* 0x000000f203f68224 */ /* 0x008fc800078e02ff */
[----:B--2---:R-:W-:Y:S01]  /*22440*/  IMAD R14, R14, R241, R246 ;  /* 0x000000f10e0e7224 */ /* 0x004fe200078e02f6 */
[----:B------:R-:W-:Y:S05]  /*22450*/  BRA `(.L_x_1105) ;  /* 0x0000005000007947 */ /* 0x000fea0003800000 */
.L_x_1104:
[----:B------:R-:W-:Y:S02]  /*22460*/  ULDC.64 UR4, c[0x0][0x118] ;  /* 0x0000460000047ab9 */ /* 0x000fe40000000a00 */
[----:B------:R-:W2:Y:S04]  /*22470*/  LD.E R2, [R8.64+0x60] ;  /* 0x0000600408027980 */ /* 0x000ea8000c101900 */
[----:B------:R-:W3:Y:S01]  /*22480*/  LD.E R14, [R8.64+0xb4] ;  /* 0x0000b404080e7980 */ /* 0x000ee2000c101900 */
[----:B--2---:R-:W-:-:S04]  /*22490*/  IMAD R3, R2, R242, R241 ;  /* 0x000000f202037224 */ /* 0x004fc800078e02f1 */
[----:B---3--:R-:W-:Y:S02]  /*224a0*/  IMAD R14, R14, R3, RZ ;  /* 0x000000030e0e7224 */ /* 0x008fe400078e02ff */
.L_x_1105:
[----:B------:R-:W-:Y:S05]  /*224b0*/  BSYNC B0 ;  /* 0x0000000000007941 */ /* 0x000fea0003800000 */
.L_x_1103:
[----:B------:R-:W-:Y:S02]  /*224c0*/  ULDC.64 UR4, c[0x0][0x118] ;  /* 0x0000460000047ab9 */ /* 0x000fe40000000a00 */
[----:B------:R1:W5:Y:S04]  /*224d0*/  LD.E.64 R84, [R8.64+0x70] ;  /* 0x0000700408547980 */ /* 0x000368000c101b00 */
[----:B------:R1:W5:Y:S01]  /*224e0*/  LD.E.64 R86, [R8.64+0xa0] ;  /* 0x0000a00408567980 */ /* 0x000362000c101b00 */
[----:B------:R-:W-:Y:S01]  /*224f0*/  WARPSYNC 0xffffffff ;  /* 0xffffffff00007948 */ /* 0x000fe20003800000 */
[----:B------:R-:W-:Y:S01]  /*22500*/  LOP3.LUT R3, R11, 0xffffffe0, RZ, 0xc0, !PT ;  /* 0xffffffe00b037812 */ /* 0x000fe200078ec0ff */
[----:B------:R-:W-:Y:S01]  /*22510*/  BSSY B0, `(.L_x_1106) ;  /* 0x000002a000007945 */ /* 0x000fe20003800000 */
[----:B------:R-:W-:Y:S01]  /*22520*/  BAR.SYNC.DEFER_BLOCKING 0x0 ;  /* 0x0000000000007b1d */ /* 0x000fe20000010000 */
[----:B------:R-:W-:-:S02]  /*22530*/  SHF.R.S32.HI R10, RZ, 0x1f, R13 ;  /* 0x0000001fff0a7819 */ /* 0x000fc4000001140d */
[----:B------:R-:W-:Y:S02]  /*22540*/  IMAD.IADD R3, R4, 0x1, -R3 ;  /* 0x0000000104037824 */ /* 0x000fe400078e0a03 */
[----:B------:R-:W-:-:S03]  /*22550*/  LEA.HI R10, R10, R13, RZ, 0x2 ;  /* 0x0000000d0a0a7211 */ /* 0x000fc600078f10ff */
[----:B------:R-:W-:Y:S02]  /*22560*/  LOP3.LUT P0, RZ, R3, 0x3, RZ, 0xc0, !PT ;  /* 0x0000000303ff7812 */ /* 0x000fe4000780c0ff */
[----:B------:R-:W-:Y:S02]  /*22570*/  SHF.R.S32.HI R2, RZ, 0x1f, R3 ;  /* 0x0000001fff027819 */ /* 0x000fe40000011403 */
[----:B------:R-:W-:Y:S02]  /*22580*/  LOP3.LUT R10, R10, 0xffffffc, RZ, 0xc0, !PT ;  /* 0x0ffffffc0a0a7812 */ /* 0x000fe400078ec0ff */
[----:B------:R-:W-:-:S03]  /*22590*/  LEA.HI R2, R2, R3, RZ, 0x2 ;  /* 0x0000000302027211 */ /* 0x000fc600078f10ff */
[----:B------:R-:W-:Y:S01]  /*225a0*/  IMAD.IADD R13, R13, 0x1, -R10 ;  /* 0x000000010d0d7824 */ /* 0x000fe200078e0a0a */
[----:B------:R-:W-:-:S05]  /*225b0*/  SHF.R.S32.HI R2, RZ, 0x2, R2 ;  /* 0x00000002ff027819 */ /* 0x000fca0000011402 */
[----:B------:R-:W-:Y:S01]  /*225c0*/  IMAD R13, R13, 0x10, R2 ;  /* 0x000000100d0d7824 */ /* 0x000fe200078e0202 */
[----:B------:R1:W2:Y:S04]  /*225d0*/  LDS.128 R72, [R245] ;  /* 0x00000000f5487984 */ /* 0x0002a80000000c00 */
        /* <DEDUP_REMOVED lines=16> */
[----:B--234-:R-:W-:Y:S01]  /*226e0*/  IMAD R14, R243, 0x40, R14 ;  /* 0x00000040f30e7824 */ /* 0x01cfe200078e020e */
[----:B------:R-:W-:Y:S01]  /*226f0*/  IADD3 R11, R13, 0x8, RZ ;  /* 0x000000080d0b7810 */ /* 0x000fe20007ffe0ff */
[----:B------:R-:W-:Y:S01]  /*22700*/  IMAD R2, R243, -0x40, R244 ;  /* 0xffffffc0f3027824 */ /* 0x000fe200078e02f4 */
[----:B------:R-:W-:-:S02]  /*22710*/  ULDC.64 UR4, c[0x0][0x118] ;  /* 0x0000460000047ab9 */ /* 0x000fc40000000a00 */
[----:B------:R-:W-:Y:S02]  /*22720*/  SHF.R.S32.HI R10, RZ, 0x1f, R14 ;  /* 0x0000001fff0a7819 */ /* 0x000fe4000001140e */
[C---:B------:R-:W-:Y:S02]  /*22730*/  IADD3 R3, P0, R13.reuse, R14, RZ ;  /* 0x0000000e0d037210 */ /* 0x040fe40007f1e0ff */
[-C--:B------:R-:W-:Y:S02]  /*22740*/  ISETP.GE.AND P2, PT, R13, R2.reuse, PT ;  /* 0x000000020d00720c */ /* 0x080fe40003f46270 */
[----:B------:R-:W-:Y:S02]  /*22750*/  ISETP.GE.AND P1, PT, R11, R2, PT ;  /* 0x000000020b00720c */ /* 0x000fe40003f26270 */
[----:B------:R-:W-:Y:S02]  /*22760*/  LEA.HI.X.SX32 R10, R13, R10, 0x1, P0 ;  /* 0x0000000a0d0a7211 */ /* 0x000fe400000f0eff */
[----:B-----5:R-:W-:-:S04]  /*22770*/  LEA R2, P0, R3, R86, 0x2 ;  /* 0x0000005603027211 */ /* 0x020fc800078010ff */
[----:B------:R-:W-:-:S05]  /*22780*/  LEA.HI.X R3, R3, R87, R10, 0x2, P0 ;  /* 0x0000005703037211 */ /* 0x000fca00000f140a */
[----:B------:R2:W-:Y:S04]  /*22790*/  @!P2 ST.E [R2.64], R7 ;  /* 0x000000070200a985 */ /* 0x0005e8000c101904 */
[----:B------:R2:W-:Y:S02]  /*227a0*/  @!P1 ST.E [R2.64+0x20], R12 ;  /* 0x0000200c02009985 */ /* 0x0005e4000c101904 */
.L_x_1107:
[----:B--234-:R-:W-:Y:S05]  /*227b0*/  BSYNC B0 ;  /* 0x0000000000007941 */ /* 0x01cfea0003800000 */
.L_x_1106:
[----:B------:R-:W2:Y:S01]  /*227c0*/  S2R R2, SR_TID.X ;  /* 0x0000000000027919 */ /* 0x000ea20000002100 */
[----:B------:R-:W-:Y:S01]  /*227d0*/  LEA.HI R3, R5, R4, RZ, 0x3 ;  /* 0x0000000405037211 */ /* 0x000fe200078f18ff */
[----:B------:R-:W-:Y:S01]  /*227e0*/  ULDC.64 UR4, c[0x0][0x118] ;  /* 0x0000460000047ab9 */ /* 0x000fe20000000a00 */
[----:B------:R-:W-:Y:S01]  /*227f0*/  IMAD.SHL.U32 R243, R243, 0x40, RZ ;  /* 0x00000040f3f37824 */ /* 0x000fe200078e00ff */
[----:B-1----:R1:W5:Y:S01]  /*22800*/  LD.E R8, [R8.64+0xc0] ;  /* 0x0000c00408087980 */ /* 0x002362000c101900 */
[----:B------:R-:W-:Y:S01]  /*22810*/  LOP3.LUT R3, R3, 0xfffffff8, RZ, 0xc0, !PT ;  /* 0xfffffff803037812 */ /* 0x000fe200078ec0ff */
[----:B------:R-:W-:Y:S01]  /*22820*/  IMAD R7, R81, R241, RZ ;  /* 0x000000f151077224 */ /* 0x000fe200078e02ff */
[----:B------:R-:W-:Y:S01]  /*22830*/  BSSY B0, `(.L_x_1108) ;  /* 0x000002b000007945 */ /* 0x000fe20003800000 */
[----:B------:R-:W-:Y:S01]  /*22840*/  SHF.R.S32.HI R10, RZ, 0x1f, R243 ;  /* 0x0000001fff0a7819 */ /* 0x000fe200000114f3 */
[----:B------:R-:W-:-:S02]  /*22850*/  IMAD R5, R83, R243, RZ ;  /* 0x000000f353057224 */ /* 0x000fc400078e02ff */
[----:B------:R-:W-:Y:S02]  /*22860*/  IMAD.IADD R4, R4, 0x1, -R3 ;  /* 0x0000000104047824 */ /* 0x000fe400078e0a03 */
[----:B------:R-:W-:Y:S02]  /*22870*/  IMAD R5, R82, R10, R5 ;  /* 0x0000000a52057224 */ /* 0x000fe400078e0205 */
[----:B------:R-:W-:-:S05]  /*22880*/  IMAD.SHL.U32 R14, R4, 0x8, RZ ;  /* 0x00000008040e7824 */ /* 0x000fca00078e00ff */
[----:B------:R-:W-:Y:S02]  /*22890*/  SHF.R.S32.HI R15, RZ, 0x1f, R14 ;  /* 0x0000001fff0f7819 */ /* 0x000fe4000001140e */
[----:B--2---:R-:W-:-:S03]  /*228a0*/  SHF.R.S32.HI R3, RZ, 0x1f, R2 ;  /* 0x0000001fff037819 */ /* 0x004fc60000011402 */
[----:B------:R-:W-:Y:S01]  /*228b0*/  IMAD.WIDE.U32 R12, R82, R243, R14 ;  /* 0x000000f3520c7225 */ /* 0x000fe200078e000e */
[----:B------:R-:W-:-:S03]  /*228c0*/  LEA.HI R4, R3, R2, RZ, 0x3 ;  /* 0x0000000203047211 */ /* 0x000fc600078f18ff */
[----:B------:R-:W-:Y:S01]  /*228d0*/  IMAD.IADD R243, R244, 0x1, -R243 ;  /* 0x00000001f4f37824 */ /* 0x000fe200078e0af3 */
[----:B------:R-:W-:Y:S02]  /*228e0*/  IADD3 R10, P0, R6, R12, RZ ;  /* 0x0000000c060a7210 */ /* 0x000fe40007f1e0ff */
[----:B-1----:R-:W-:Y:S02]  /*228f0*/  SHF.R.S32.HI R9, RZ, 0x3, R4 ;  /* 0x00000003ff097819 */ /* 0x002fe40000011404 */
[----:B------:R-:W-:Y:S02]  /*22900*/  LOP3.LUT R3, R4, 0xfffffff8, RZ, 0xc0, !PT ;  /* 0xfffffff804037812 */ /* 0x000fe400078ec0ff */
[----:B------:R-:W-:Y:S02]  /*22910*/  IADD3.X R11, R0, R13, R5, P0, !PT ;  /* 0x0000000d000b7210 */ /* 0x000fe400007fe405 */
[----:B------:R-:W-:Y:S01]  /*22920*/  ISETP.GE.AND P0, PT, R9, R243, PT ;  /* 0x000000f30900720c */ /* 0x000fe20003f06270 */
[----:B------:R-:W-:Y:S01]  /*22930*/  IMAD.IADD R3, R2, 0x1, -R3 ;  /* 0x0000000102037824 */ /* 0x000fe200078e0a03 */
[----:B------:R-:W-:-:S03]  /*22940*/  SHF.R.S32.HI R2, RZ, 0x1f, R241 ;  /* 0x0000001fff027819 */ /* 0x000fc600000114f1 */
[----:B------:R-:W-:Y:S02]  /*22950*/  IMAD.SHL.U32 R3, R3, 0x8, RZ ;  /* 0x0000000803037824 */ /* 0x000fe400078e00ff */
[C---:B------:R-:W-:Y:S02]  /*22960*/  IMAD R2, R80.reuse, R2, R7 ;  /* 0x0000000250027224 */ /* 0x040fe400078e0207 */
[----:B------:R-:W-:Y:S01]  /*22970*/  IMAD.WIDE.U32 R80, R80, R241, R10 ;  /* 0x000000f150507225 */ /* 0x000fe200078e000a */
[C---:B------:R-:W-:Y:S02]  /*22980*/  IADD3 R7, R3.reuse, 0x40, RZ ;  /* 0x0000004003077810 */ /* 0x040fe40007ffe0ff */
[----:B------:R-:W-:Y:S01]  /*22990*/  IADD3 R5, R3, 0x80, RZ ;  /* 0x0000008003057810 */ /* 0x000fe20007ffe0ff */
[----:B-----5:R-:W-:Y:S01]  /*229a0*/  IMAD.IADD R87, R81, 0x1, R2 ;  /* 0x0000000151577824 */ /* 0x020fe200078e0202 */
[----:B------:R-:W-:Y:S02]  /*229b0*/  SHF.R.S32.HI R11, RZ, 0x1f, R9 ;  /* 0x0000001fff0b7819 */ /* 0x000fe40000011409 */
[----:B------:R-:W-:Y:S01]  /*229c0*/  IADD3 R3, R3, 0xc0, RZ ;  /* 0x000000c003037810 */ /* 0x000fe20007ffe0ff */
[----:B------:R-:W-:Y:S05]  /*229d0*/  @P0 BRA `(.L_x_1109) ;  /* 0x0000010000000947 */ /* 0x000fea0003800000 */
[----:B------:R-:W-:Y:S01]  /*229e0*/  IMAD R0, R83, R9, RZ ;  /* 0x0000000953007224 */ /* 0x000fe200078e02ff */
[-C--:B------:R-:W-:Y:S01]  /*229f0*/  ISETP.GE.AND P4, PT, R14, R8.reuse, PT ;  /* 0x000000080e00720c */ /* 0x080fe20003f86270 */
[----:B------:R-:W-:Y:S01]  /*22a00*/  IMAD.MOV.U32 R86, RZ, RZ, R80 ;  /* 0x000000ffff567224 */ /* 0x000fe200078e0050 */
[-C--:B------:R-:W-:Y:S01]  /*22a10*/  ISETP.GE.AND P3, PT, R7, R8.reuse, PT ;  /* 0x000000080700720c */ /* 0x080fe20003f66270 */
[----:B------:R-:W-:Y:S01]  /*22a20*/  IMAD R0, R82, R11, R0 ;  /* 0x0000000b52007224 */ /* 0x000fe200078e0200 */
[----:B------:R-:W-:Y:S01]  /*22a30*/  ISETP.GE.AND P2, PT, R5, R8, PT ;  /* 0x000000080500720c */ /* 0x000fe20003f46270 */
[----:B------:R-:W-:Y:S01]  /*22a40*/  IMAD.WIDE.U32 R12, R9, R82, R86 ;  /* 0x00000052090c7225 */ /* 0x000fe200078e0056 */
[----:B------:R-:W-:Y:S01]  /*22a50*/  ISETP.GE.AND P1, PT, R3, R8, PT ;  /* 0x000000080300720c */ /* 0x000fe20003f26270 */
[----:B------:R-:W-:-:S02]  /*22a60*/  ULDC.64 UR4, c[0x0][0x118] ;  /* 0x0000460000047ab9 */ /* 0x000fc40000000a00 */
[----:B------:R-:W-:Y:S01]  /*22a70*/  IMAD.IADD R13, R13, 0x1, R0 ;  /* 0x000000010d0d7824 */ /* 0x000fe200078e0200 */
[----:B------:R-:W-:-:S04]  /*22a80*/  LEA R88, P0, R12, R84, 0x1 ;  /* 0x000000540c587211 */ /* 0x000fc800078008ff */
[----:B------:R-:W-:-:S05]  /*22a90*/  LEA.HI.X R89, R12, R85, R13, 0x1, P0 ;  /* 0x000000550c597211 */ /* 0x000fca00000f0c0d */
[----:B------:R1:W-:Y:S04]  /*22aa0*/  @!P4 ST.E.128 [R88.64], R72 ;  /* 0x000000485800c985 */ /* 0x0003e8000c101d04 */
[----:B------:R1:W-:Y:S04]  /*22ab0*/  @!P3 ST.E.128 [R88.64+0x80], R56 ;  /* 0x000080385800b985 */ /* 0x0003e8000c101d04 */
[----:B------:R1:W-:Y:S04]  /*22ac0*/  @!P2 ST.E.128 [R88.64+0x100], R40 ;  /* 0x000100285800a985 */ /* 0x0003e8000c101d04 */
[----:B------:R1:W-:Y:S02]  /*22ad0*/  @!P1 ST.E.128 [R88.64+0x180], R24 ;  /* 0x0001801858009985 */ /* 0x0003e4000c101d04 */
.L_x_1109:
[----:B------:R-:W-:Y:S05]  /*22ae0*/  BSYNC B0 ;  /* 0x0000000000007941 */ /* 0x000fea0003800000 */
.L_x_1108:
[----:B------:R-:W-:Y:S01]  /*22af0*/  IADD3 R0, R9, 0x10, RZ ;  /* 0x0000001009007810 */ /* 0x000fe20007ffe0ff */
[----:B------:R-:W-:Y:S03]  /*22b00*/  BSSY B0, `(.L_x_1110) ;  /* 0x0000016000007945 */ /* 0x000fe60003800000 */
[----:B------:R-:W-:-:S13]  /*22b10*/  ISETP.GE.AND P0, PT, R0, R243, PT ;  /* 0x000000f30000720c */ /* 0x000fda0003f06270 */
[----:B------:R-:W-:Y:S05]  /*22b20*/  @P0 BRA `(.L_x_1111) ;  /* 0x0000013000000947 */ /* 0x000fea0003800000 */
[----:B-1----:R-:W-:Y:S01]  /*22b30*/  IADD3 R25, P0, R9, 0x10, RZ ;  /* 0x0000001009197810 */ /* 0x002fe20007f1e0ff */
[----:B------:R-:W-:Y:S01]  /*22b40*/  IMAD.MOV.U32 R26, RZ, RZ, R80 ;  /* 0x000000ffff1a7224 */ /* 0x000fe200078e0050 */
[-C--:B------:R-:W-:Y:S01]  /*22b50*/  ISETP.GE.AND P3, PT, R14, R8.reuse, PT ;  /* 0x000000080e00720c */ /* 0x080fe20003f66270 */
[----:B------:R-:W-:Y:S01]  /*22b60*/  IMAD.MOV.U32 R27, RZ, RZ, R87 ;  /* 0x000000ffff1b7224 */ /* 0x000fe200078e0057 */
[-C--:B------:R-:W-:Y:S01]  /*22b70*/  ISETP.GE.AND P2, PT, R7, R8.reuse, PT ;  /* 0x000000080700720c */ /* 0x080fe20003f46270 */
[----:B------:R-:W-:Y:S01]  /*22b80*/  IMAD.X R13, RZ, RZ, R11, P0 ;  /* 0x000000ffff0d7224 */ /* 0x000fe200000e060b */
[-C--:B------:R-:W-:Y:S01]  /*22b90*/  ISETP.GE.AND P1, PT, R5, R8.reuse, PT ;  /* 0x000000080500720c */ /* 0x080fe20003f26270 */
[----:B------:R-:W-:Y:S01]  /*22ba0*/  IMAD.WIDE.U32 R26, R82, R25, R26 ;  /* 0x00000019521a7225 */ /* 0x000fe200078e001a */
[----:B------:R-:W-:Y:S01]  /*22bb0*/  ISETP.GE.AND P0, PT, R3, R8, PT ;  /* 0x000000080300720c */ /* 0x000fe20003f06270 */
[----:B------:R-:W-:Y:S02]  /*22bc0*/  ULDC.64 UR4, c[0x0][0x118] ;  /* 0x0000460000047ab9 */ /* 0x000fe40000000a00 */
[----:B------:R-:W-:Y:S01]  /*22bd0*/  IMAD R13, R13, R82, RZ ;  /* 0x000000520d0d7224 */ /* 0x000fe200078e02ff */
[----:B------:R-:W-:-:S03]  /*22be0*/  LEA R12, P4, R26, R84, 0x1 ;  /* 0x000000541a0c7211 */ /* 0x000fc600078808ff */
[----:B------:R-:W-:-:S04]  /*22bf0*/  IMAD R13, R83, R25, R13 ;  /* 0x00000019530d7224 */ /* 0x000fc800078e020d */
[----:B------:R-:W-:-:S05]  /*22c00*/  IMAD.IADD R13, R27, 0x1, R13 ;  /* 0x000000011b0d7824 */ /* 0x000fca00078e020d */
[----:B------:R-:W-:-:S05]  /*22c10*/  LEA.HI.X R13, R26, R85, R13, 0x1, P4 ;  /* 0x000000551a0d7211 */ /* 0x000fca00020f0c0d */
[----:B------:R1:W-:Y:S04]  /*22c20*/  @!P3 ST.E.128 [R12.64], R68 ;  /* 0x000000440c00b985 */ /* 0x0003e8000c101d04 */
[----:B------:R1:W-:Y:S04]  /*22c30*/  @!P2 ST.E.128 [R12.64+0x80], R52 ;  /* 0x000080340c00a985 */ /* 0x0003e8000c101d04 */
[----:B------:R1:W-:Y:S04]  /*22c40*/  @!P1 ST.E.128 [R12.64+0x100], R36 ;  /* 0x000100240c009985 */ /* 0x0003e8000c101d04 */
[----:B------:R1:W-:Y:S02]  /*22c50*/  @!P0 ST.E.128 [R12.64+0x180], R20 ;  /* 0x000180140c008985 */ /* 0x0003e4000c101d04 */
.L_x_1111:
[----:B------:R-:W-:Y:S05]  /*22c60*/  BSYNC B0 ;  /* 0x0000000000007941 */ /* 0x000fea0003800000 */
.L_x_1110:
        /* <DEDUP_REMOVED lines=23> */
.L_x_1113:
[----:B------:R-:W-:Y:S05]  /*22de0*/  BSYNC B0 ;  /* 0x0000000000007941 */ /* 0x000fea0003800000 */
.L_x_1112:
[----:B------:R-:W-:Y:S01]  /*22df0*/  IADD3 R0, R9, 0x30, RZ ;  /* 0x0000003009007810 */ /* 0x000fe20007ffe0ff */
[----:B------:R-:W-:-:S03]  /*22e00*/  IMAD.MOV.U32 R241, RZ, RZ, 0x0 ;  /* 0x00000000fff17424 */ /* 0x000fc600078e00ff */
[----:B------:R-:W-:-:S13]  /*22e10*/  ISETP.GE.AND P0, PT, R0, R243, PT ;  /* 0x000000f30000720c */ /* 0x000fda0003f06270 */
[----:B------:R-:W-:Y:S05]  /*22e20*/  @P0 RET.REL.NODEC R240 `(_ZN5flash24flash_fwd_splitkv_kernelI23Flash_fwd_kernel_traitsILi256ELi64ELi64ELi4ELb0ELb0EN7cutlass6half_tE19Flash_kernel_traitsILi256ELi64ELi64ELi4ES3_EELb0ELb0ELb0ELb0ELb0ELb0ELb0ELb1EEEvNS_16Flash_fwd_paramsE) ;  /* 0xfffdd1d0f0000950 */ /* 0x000fea0003c3ffff */
[----:B------:R-:W-:Y:S01]  /*22e30*/  IADD3 R9, P0, R9, 0x30, RZ ;  /* 0x0000003009097810 */ /* 0x000fe20007f1e0ff */
[----:B-1----:R-:W-:Y:S01]  /*22e40*/  IMAD.MOV.U32 R12, RZ, RZ, R80 ;  /* 0x000000ffff0c7224 */ /* 0x002fe200078e0050 */
[----:B------:R-:W-:Y:S01]  /*22e50*/  MOV R13, R87 ;  /* 0x00000057000d7202 */ /* 0x000fe20000000f00 */
[----:B------:R-:W-:Y:S01]  /*22e60*/  ULDC.64 UR4, c[0x0][0x118] ;  /* 0x0000460000047ab9 */ /* 0x000fe20000000a00 */
[-C--:B------:R-:W-:Y:S01]  /*22e70*/  ISETP.GE.AND P2, PT, R14, R8.reuse, PT ;  /* 0x000000080e00720c */ /* 0x080fe20003f46270 */
[----:B------:R-:W-:Y:S01]  /*22e80*/  IMAD.X R11, RZ, RZ, R11, P0 ;  /* 0x000000ffff0b7224 */ /* 0x000fe200000e060b */
[-C--:B------:R-:W-:Y:S01]  /*22e90*/  ISETP.GE.AND P0, PT, R5, R8.reuse, PT ;  /* 0x000000080500720c */ /* 0x080fe20003f06270 */
[----:B------:R-:W-:Y:S01]  /*22ea0*/  IMAD.WIDE.U32 R12, R82, R9, R12 ;  /* 0x00000009520c7225 */ /* 0x000fe200078e000c */
[----:B------:R-:W-:Y:S02]  /*22eb0*/  ISETP.GE.AND P1, PT, R7, R8, PT ;  /* 0x000000080700720c */ /* 0x000fe40003f26270 */
[----:B------:R-:W-:Y:S01]  /*22ec0*/  MOV R241, 0x0 ;  /* 0x0000000000f17802 */ /* 0x000fe20000000f00 */
[----:B------:R-:W-:Y:S01]  /*22ed0*/  IMAD R11, R11, R82, RZ ;  /* 0x000000520b0b7224 */ /* 0x000fe200078e02ff */
[----:B------:R-:W-:-:S03]  /*22ee0*/  LEA R4, P3, R12, R84, 0x1 ;  /* 0x000000540c047211 */ /* 0x000fc600078608ff */
[----:B------:R-:W-:-:S04]  /*22ef0*/  IMAD R11, R83, R9, R11 ;  /* 0x00000009530b7224 */ /* 0x000fc800078e020b */
[----:B------:R-:W-:-:S05]  /*22f00*/  IMAD.IADD R11, R13, 0x1, R11 ;  /* 0x000000010d0b7824 */ /* 0x000fca00078e020b */
[----:B------:R-:W-:-:S05]  /*22f10*/  LEA.HI.X R5, R12, R85, R11, 0x1, P3 ;  /* 0x000000550c057211 */ /* 0x000fca00018f0c0b */
[----:B------:R1:W-:Y:S01]  /*22f20*/  @!P0 ST.E.128 [R4.64+0x100], R28 ;  /* 0x0001001c04008985 */ /* 0x0003e2000c101d04 */
[----:B------:R-:W-:-:S03]  /*22f30*/  ISETP.GE.AND P0, PT, R3, R8, PT ;  /* 0x000000080300720c */ /* 0x000fc60003f06270 */
[----:B------:R1:W-:Y:S04]  /*22f40*/  @!P2 ST.E.128 [R4.64], R60 ;  /* 0x0000003c0400a985 */ /* 0x0003e8000c101d04 */
[----:B------:R1:W-:Y:S06]  /*22f50*/  @!P1 ST.E.128 [R4.64+0x80], R44 ;  /* 0x0000802c04009985 */ /* 0x0003ec000c101d04 */
[----:B------:R-:W-:Y:S05]  /*22f60*/  @P0 RET.REL.NODEC R240 `(_ZN5flash24flash_fwd_splitkv_kernelI23Flash_fwd_kernel_traitsILi256ELi64ELi64ELi4ELb0ELb0EN7cutlass6half_tE19Flash_kernel_traitsILi256ELi64ELi64ELi4ES3_EELb0ELb0ELb0ELb0ELb0ELb0ELb0ELb1EEEvNS_16Flash_fwd_paramsE) ;  /* 0xfffdd090f0000950 */ /* 0x000fea0003c3ffff */
[----:B------:R-:W-:Y:S01]  /*22f70*/  MOV R241, 0x0 ;  /* 0x0000000000f17802 */ /* 0x000fe20000000f00 */
[----:B------:R-:W-:-:S02]  /*22f80*/  ULDC.64 UR4, c[0x0][0x118] ;  /* 0x0000460000047ab9 */ /* 0x000fc40000000a00 */
[----:B------:R2:W-:Y:S01]  /*22f90*/  ST.E.128 [R4.64+0x180], R76 ;  /* 0x0001804c04007985 */ /* 0x0005e2000c101d04 */
[----:B------:R-:W-:Y:S05]  /*22fa0*/  RET.REL.NODEC R240 `(_ZN5flash24flash_fwd_splitkv_kernelI23Flash_fwd_kernel_traitsILi256ELi64ELi64ELi4ELb0ELb0EN7cutlass6half_tE19Flash_kernel_traitsILi256ELi64ELi64ELi4ES3_EELb0ELb0ELb0ELb0ELb0ELb0ELb0ELb1EEEvNS_16Flash_fwd_paramsE) ;  /* 0xfffdd050f0007950 */ /* 0x000fea0003c3ffff */
.L_x_1101:
[----:B------:R-:W-:Y:S02]  /*22fb0*/  MOV R6, 0x2 ;  /* 0x0000000200067802 */ /* 0x000fe40000000f00 */
[----:B------:R-:W-:Y:S02]  /*22fc0*/  MOV R4, 0x22fe0 ;  /* 0x00022fe000047802 */ /* 0x000fe40000000f00 */
[----:B-1---5:R-:W-:Y:S05]  /*22fd0*/  CALL.REL.NOINC `($__internal_14_$__cuda_sm70_shflsync_bfly_p) ;  /* 0x000000f000007944 */ /* 0x022fea0003c00000 */
[----:B-12---:R-:W-:Y:S05]  /*22fe0*/  BRA `(.L_x_1114) ;  /* 0xffffdf6000007947 */ /* 0x006fea000383ffff */
.L_x_1102:
[----:B------:R-:W-:Y:S02]  /*22ff0*/  MOV R6, 0x1 ;  /* 0x0000000100067802 */ /* 0x000fe40000000f00 */
[----:B------:R-:W-:Y:S02]  /*23000*/  MOV R4, 0x23020 ;  /* 0x0002302000047802 */ /* 0x000fe40000000f00 */
[----:B-1---5:R-:W-:Y:S05]  /*23010*/  CALL.REL.NOINC `($__internal_14_$__cuda_sm70_shflsync_bfly_p) ;  /* 0x000000b000007944 */ /* 0x022fea0003c00000 */
[----:B--2---:R-:W-:Y:S01]  /*23020*/  FADD.FTZ R10, R252, R6 ;  /* 0x00000006fc0a7221 */ /* 0x004fe20000010000 */
[----:B-1----:R-:W-:Y:S02]  /*23030*/  MOV R252, R251 ;  /* 0x000000fb00fc7202 */ /* 0x002fe40000000f00 */
[----:B------:R-:W-:Y:S02]  /*23040*/  MOV R6, 0x2 ;  /* 0x0000000200067802 */ /* 0x000fe40000000f00 */
[----:B------:R-:W-:-:S02]  /*23050*/  MOV R4, 0x23070 ;  /* 0x0002307000047802 */ /* 0x000fc40000000f00 */
[----:B------:R-:W-:Y:S05]  /*23060*/  CALL.REL.NOINC `($__internal_14_$__cuda_sm70_shflsync_bfly_p) ;  /* 0x0000006000007944 */ /* 0x000fea0003c00000 */
[----:B--2---:R-:W-:Y:S01]  /*23070*/  FADD.FTZ R7, R251, R6 ;  /* 0x00000006fb077221 */ /* 0x004fe20000010000 */
[----:B------:R-:W-:-:S02]  /*23080*/  MOV R6, 0x1 ;  /* 0x0000000100067802 */ /* 0x000fc40000000f00 */
[----:B------:R-:W-:Y:S02]  /*23090*/  MOV R4, 0x230c0 ;  /* 0x000230c000047802 */ /* 0x000fe40000000f00 */
[----:B-1----:R-:W-:Y:S02]  /*230a0*/  MOV R252, R7 ;  /* 0x0000000700fc7202 */ /* 0x002fe40000000f00 */
[----:B------:R-:W-:Y:S05]  /*230b0*/  CALL.REL.NOINC `($__internal_14_$__cuda_sm70_shflsync_bfly_p) ;  /* 0x0000001000007944 */ /* 0x000fea0003c00000 */
[----:B-12---:R-:W-:Y:S05]  /*230c0*/  BRA `(.L_x_1115) ;  /* 0xffffdef000007947 */ /* 0x006fea000383ffff */
        .weak           $__internal_14_$__cuda_sm70_shflsync_bfly_p
        .type           $__internal_14_$__cuda_sm70_shflsync_bfly_p,@function
        .size           $__internal_14_$__cuda_sm70_shflsync_bfly_p,(.L_x_8731 - $__internal_14_$__cuda_sm70_shflsync_bfly_p)
$__internal_14_$__cuda_sm70_shflsync_bfly_p:
[----:B------:R-:W-:Y:S01]  /*230d0*/  MOV R12, R4 ;  /* 0x00000004000c7202 */ /* 0x000fe20000000f00 */
[----:B------:R-:W-:Y:S04]  /*230e0*/  WARPSYNC R0 ;  /* 0x0000000000007348 */ /* 0x000fe80003800000 */
[----:B------:R-:W-:Y:S01]  /*230f0*/  MOV R13, 0x0 ;  /* 0x00000000000d7802 */ /* 0x000fe20000000f00 */
[----:B------:R1:W2:Y:S03]  /*23100*/  SHFL.BFLY PT, R6, R252, R6, R5 ;  /* 0x0c000006fc067389 */ /* 0x0002a600000e0005 */
[----:B------:R-:W-:Y:S05]  /*23110*/  RET.REL.NODEC R12 `(_ZN5flash24flash_fwd_splitkv_kernelI23Flash_fwd_kernel_traitsILi256ELi64ELi64ELi4ELb0ELb0EN7cutlass6half_tE19Flash_kernel_traitsILi256ELi64ELi64ELi4ES3_EELb0ELb0ELb0ELb0ELb0ELb0ELb0ELb1EEEvNS_16Flash_fwd_paramsE) ;  /* 0xfffdcee00c007950 */ /* 0x000fea0003c3ffff */
.L_x_1116:
        /* <DEDUP_REMOVED lines=14> */
.L_x_8731:


//--------------------- .text._ZN5flash24flash_fwd_splitkv_kernelI23Flash_fwd_kernel_traitsILi256ELi64ELi64ELi4ELb0ELb0EN7cutlass6half_tE19Flash_kernel_traitsILi256ELi64ELi64ELi4ES3_EELb0ELb0ELb0ELb0ELb0ELb1ELb0ELb1EEEvNS_16Flash_fwd_paramsE --------------------------
	.section	.text._ZN5flash24flash_fwd_splitkv_kernelI23Flash_fwd_kernel_traitsILi256ELi64ELi64ELi4ELb0ELb0EN7cutlass6half_tE19Flash_kernel_traitsILi256ELi64ELi64ELi4ES3_EELb0ELb0ELb0ELb0ELb0ELb1ELb0ELb1EEEvNS_16Flash_fwd_paramsE,"ax",@progbits
	.sectioninfo	@"SHI_REGISTERS=255"
	.align	128
        .global         _ZN5flash24flash_fwd_splitkv_kernelI23Flash_fwd_kernel_traitsILi256ELi64ELi64ELi4ELb0ELb0EN7cutlass6half_tE19Flash_kernel_traitsILi256ELi64ELi64ELi4ES3_EELb0ELb0ELb0ELb0ELb0ELb1ELb0ELb1EEEvNS_16Flash_fwd_paramsE
        .type           _ZN5flash24flash_fwd_splitkv_kernelI23Flash_fwd_kernel_traitsILi256ELi64ELi64ELi4ELb0ELb0EN7cutlass6half_tE19Flash_kernel_traitsILi256ELi64ELi64ELi4ES3_EELb0ELb0ELb0ELb0ELb0ELb1ELb0ELb1EEEvNS_16Flash_fwd_paramsE,@function
        .size           _ZN5flash24flash_fwd_splitkv_kernelI23Flash_fwd_kernel_traitsILi256ELi64ELi64ELi4ELb0ELb0EN7cutlass6half_tE19Flash_kernel_traitsILi256ELi64ELi64ELi4ES3_EELb0ELb0ELb0ELb0ELb0ELb1ELb0ELb1EEEvNS_16Flash_fwd_paramsE,(.L_x_8733 - _ZN5flash24flash_fwd_splitkv_kernelI23Flash_fwd_kernel_traitsILi256ELi64ELi64ELi4ELb0ELb0EN7cutlass6half_tE19Flash_kernel_traitsILi256ELi64ELi64ELi4ES3_EELb0ELb0ELb0ELb0ELb0ELb1ELb0ELb1EEEvNS_16Flash_fwd_paramsE)
        .other          _ZN5flash24flash_fwd_splitkv_kernelI23Flash_fwd_kernel_traitsILi256ELi64ELi64ELi4ELb0ELb0EN7cutlass6half_tE19Flash_kernel_traitsILi256ELi64ELi64ELi4ES3_EELb0ELb0ELb0ELb0ELb0ELb1ELb0ELb1EEEvNS_16Flash_fwd_paramsE,@"STO_CUDA_ENTRY STV_DEFAULT"
_ZN5flash24flash_fwd_splitkv_kernelI23Flash_fwd_kernel_traitsILi256ELi64ELi64ELi4ELb0ELb0EN7cutlass6half_tE19Flash_kernel_traitsILi256ELi64ELi64ELi4ES3_EELb0ELb0ELb0ELb0ELb0ELb1ELb0ELb1EEEvNS_16Flash_fwd_paramsE:
.text._ZN5flash24flash_fwd_splitkv_kernelI23Flash_fwd_kernel_traitsILi256ELi64ELi64ELi4ELb0ELb0EN7cutlass6half_tE19Flash_kernel_traitsILi256ELi64ELi64ELi4ES3_EELb0ELb0ELb0ELb0ELb0ELb1ELb0ELb1EEEvNS_16Flash_fwd_paramsE:
        /* <DEDUP_REMOVED lines=10> */
[----:B-123--:R-:W-:Y:S05]  /*00a0*/  CALL.REL.NOINC `($_ZN5flash24flash_fwd_splitkv_kernelI23Flash_fwd_kernel_traitsILi256ELi64ELi64ELi4ELb0ELb0EN7cutlass6half_tE19Flash_kernel_traitsILi256ELi64ELi64ELi4ES3_EELb0ELb0ELb0ELb0ELb0ELb1ELb0ELb1EEEvNS_16Flash_fwd_paramsE$_ZN5flash30compute_attn_1rowblock_splitkvI23Flash_fwd_kernel_traitsILi256ELi64ELi64ELi4ELb0ELb0EN7cutlass6half_tE19Flash_kernel_traitsILi256ELi64ELi64ELi4ES3_EELb0ELb0ELb0ELb0ELb0ELb1ELb0ELb1ENS_16Flash_fwd_paramsEEEvRKT8_iiiii) ;  /* 0x0000002000007944 */ /* 0x00efea0003c00000 */
[----:B------:R-:W-:Y:S05]  /*00b0*/  BSYNC B4 ;  /* 0x0000000000047941 */ /* 0x000fea0003800000 */
.L_x_1117:
[----:B------:R-:W-:Y:S05]  /*00c0*/  EXIT ;  /* 0x000000000000794d */ /* 0x000fea0003800000 */
        .type           $_ZN5flash24flash_fwd_splitkv_kernelI23Flash_fwd_kernel_traitsILi256ELi64ELi64ELi4ELb0ELb0EN7cutlass6half_tE19Flash_kernel_traitsILi256ELi64ELi64ELi4ES3_EELb0ELb0ELb0ELb0ELb0ELb1ELb0ELb1EEEvNS_16Flash_fwd_paramsE$_ZN5flash30compute_attn_1rowblock_splitkvI23Flash_fwd_kernel_traitsILi256ELi64ELi64ELi4ELb0ELb0EN7cutlass6half_tE19Flash_kernel_traitsILi256ELi64ELi64ELi4ES3_EELb0ELb0ELb0ELb0ELb0ELb1ELb0ELb1ENS_16Flash_fwd_paramsEEEvRKT8_iiiii,@function
        .size           $_ZN5flash24flash_fwd_splitkv_kernelI23Flash_fwd_kernel_traitsILi256ELi64ELi64ELi4ELb0ELb0EN7cutlass6half_tE19Flash_kernel_traitsILi256ELi64ELi64ELi4ES3_EELb0ELb0ELb0ELb0ELb0ELb1ELb0ELb1EEEvNS_16Flash_fwd_paramsE$_ZN5flash30compute_attn_1rowblock_splitkvI23Flash_fwd_kernel_traitsILi256ELi64ELi64ELi4ELb0ELb0EN7cutlass6half_tE19Flash_kernel_traitsILi256ELi64ELi64ELi4ES3_EELb0ELb0ELb0ELb0ELb0ELb1ELb0ELb1ENS_16Flash_fwd_paramsEEEvRKT8_iiiii,($__internal_15_$__cuda_sm70_shflsync_bfly_p - $_ZN5flash24flash_fwd_splitkv_kernelI23Flash_fwd_kernel_traitsILi256ELi64ELi64ELi4ELb0ELb0EN7cutlass6half_tE19Flash_kernel_traitsILi256ELi64ELi64ELi4ES3_EELb0ELb0ELb0ELb0ELb0ELb1ELb0ELb1EEEvNS_16Flash_fwd_paramsE$_ZN5flash30compute_attn_1rowblock_splitkvI23Flash_fwd_kernel_traitsILi256ELi64ELi64ELi4ELb0ELb0EN7cutlass6half_tE19Flash_kernel_traitsILi256ELi64ELi64ELi4ES3_EELb0ELb0ELb0ELb0ELb0ELb1ELb0ELb1ENS_16Flash_fwd_paramsEEEvRKT8_iiiii)
$_ZN5flash24flash_fwd_splitkv_kernelI23Flash_fwd_kernel_traitsILi256ELi64ELi64ELi4ELb0ELb0EN7cutlass6half_tE19Flash_kernel_traitsILi256ELi64ELi64ELi4ES3_EELb0ELb0ELb0ELb0ELb0ELb1ELb0ELb1EEEvNS_16Flash_fwd_paramsE$_ZN5flash30compute_attn_1rowblock_splitkvI23Flash_fwd_kernel_traitsILi256ELi64ELi64ELi4ELb0ELb0EN7cutlass6half_tE19Flash_kernel_traitsILi256ELi64ELi64ELi4ES3_EELb0ELb0ELb0ELb0ELb0ELb1ELb0ELb1ENS_16Flash_fwd_paramsEEEvRKT8_iiiii:
        /* <DEDUP_REMOVED lines=21> */
.L_x_1119:
[----:B------:R-:W-:Y:S05]  /*0220*/  BSYNC B0 ;  /* 0x0000000000007941 */ /* 0x000fea0003800000 */
.L_x_1118:
[----:B------:R-:W4:Y:S04]  /*0230*/  LD.E.64 R22, [R20.64+0xf0] ;  /* 0x0000f00614167980 */ /* 0x000f28000c101b00 */
[----:B---3--:R-:W3:Y:S01]  /*0240*/  @P1 LD.E R245, [R2.64+0x4] ;  /* 0x0000040602f51980 */ /* 0x008ee2000c101900 */
        /* <DEDUP_REMOVED lines=9> */
[----:B------:R-:W4:Y:S02]  /*02e0*/  LD.E.U8 R0, [R20.64+0x1b2] ;  /* 0x0001b20614007980 */ /* 0x000f24000c101100 */
[----:B----4-:R-:W-:-:S13]  /*02f0*/  ISETP.NE.AND P0, PT, R0, RZ, PT ;  /* 0x000000ff0000720c */ /* 0x010fda0003f05270 */
[----:B-1----:R-:W4:Y:S02]  /*0300*/  @P0 LD.E R3, [R4.64+0x4] ;  /* 0x0000040604030980 */ /* 0x002f24000c101900 */
[----:B----4-:R-:W-:-:S06]  /*0310*/  @P0 IADD3 R96, R3, -R12, RZ ;  /* 0x8000000c03600210 */ /* 0x010fcc0007ffe0ff */
[----:B------:R1:W5:Y:S01]  /*0320*/  @!P0 LD.E R96, [R4.64] ;  /* 0x0000000604608980 */ /* 0x000362000c101900 */
[----:B------:R-:W-:Y:S05]  /*0330*/  BRA `(.L_x_1122) ;  /* 0x0000001000007947 */ /* 0x000fea0003800000 */
.L_x_1121:
[----:B------:R4:W5:Y:S02]  /*0340*/  LD.E R96, [R20.64+0xb8] ;  /* 0x0000b80614607980 */ /* 0x000964000c101900 */
.L_x_1122:
[----:B------:R-:W-:Y:S05]  /*0350*/  BSYNC B0 ;  /* 0x0000000000007941 */ /* 0x000fea0003800000 */
.L_x_1120:
[----:B-1-3--:R-:W3:Y:S01]  /*0360*/  LD.E.64 R2, [R20.64+0xf8] ;  /* 0x0000f80614027980 */ /* 0x00aee2000c101b00 */
[----:B------:R-:W-:Y:S01]  /*0370*/  BSSY B1, `(.L_x_1123) ;  /* 0x0000012000017945 */ /* 0x000fe20003800000 */
[----:B-----5:R-:W-:Y:S01]  /*0380*/  IMAD.IADD R96, R96, 0x1, -R11 ;  /* 0x0000000160607824 */ /* 0x020fe200078e0a0b */
[----:B---3--:R-:W-:-:S04]  /*0390*/  ISETP.NE.U32.AND P0, PT, R2, RZ, PT ;  /* 0x000000ff0200720c */ /* 0x008fc80003f05070 */
[----:B------:R-:W-:-:S13]  /*03a0*/  ISETP.NE.AND.EX P0, PT, R3, RZ, PT, P0 ;  /* 0x000000ff0300720c */ /* 0x000fda0003f05300 */
[----:B------:R-:W-:Y:S05]  /*03b0*/  @!P0 BRA `(.L_x_1124) ;  /* 0x0000004000008947 */ /* 0x000fea0003800000 */
[----:B------:R-:W-:-:S05]  /*03c0*/  IMAD.WIDE R2, R243, 0x4, R2 ;  /* 0x00000004f3027825 */ /* 0x000fca00078e0202 */
[----:B------:R-:W3:Y:S02]  /*03d0*/  LD.E R64, [R2.64] ;  /* 0x0000000602407980 */ /* 0x000ee4000c101900 */
[----:B---3--:R-:W-:Y:S01]  /*03e0*/  IADD3 R64, R64, -R11, RZ ;  /* 0x8000000b40407210 */ /* 0x008fe20007ffe0ff */
[----:B------:R-:W-:Y:S05]  /*03f0*/  BRA `(.L_x_1125) ;  /* 0x0000009000007947 */ /* 0x000fea0003800000 */
.L_x_1124:
[----:B------:R-:W3:Y:S01]  /*0400*/  LD.E.64 R2, [R20.64+0x108] ;  /* 0x0001080614027980 */ /* 0x000ee2000c101b00 */
[----:B------:R-:W-:Y:S01]  /*0410*/  BSSY B0, `(.L_x_1126) ;  /* 0x0000006000007945 */ /* 0x000fe20003800000 */
[----:B---3--:R-:W-:-:S04]  /*0420*/  ISETP.NE.U32.AND P0, PT, R2, RZ, PT ;  /* 0x000000ff0200720c */ /* 0x008fc80003f05070 */
[----:B------:R-:W-:Y:S01]  /*0430*/  ISETP.NE.AND.EX P0, PT, R3, RZ, PT, P0 ;  /* 0x000000ff0300720c */ /* 0x000fe20003f05300 */
[----:B------:R-:W-:-:S12]  /*0440*/  IMAD.MOV.U32 R3, RZ, RZ, RZ ;  /* 0x000000ffff037224 */ /* 0x000fd800078e00ff */
[----:B------:R-:W-:Y:S05]  /*0450*/  @!P0 BRA `(.L_x_1127) ;  /* 0x0000001000008947 */ /* 0x000fea0003800000 */
[----:B------:R1:W5:Y:S02]  /*0460*/  LD.E R3, [R20.64+0xbc] ;  /* 0x0000bc0614037980 */ /* 0x000364000c101900 */
.L_x_1127:
[----:B------:R-:W-:Y:S05]  /*0470*/  BSYNC B0 ;  /* 0x0000000000007941 */ /* 0x000fea0003800000 */
.L_x_1126:
[----:B-----5:R-:W-:Y:S02]  /*0480*/  IADD3 R64, R96, R3, RZ ;  /* 0x0000000360407210 */ /* 0x020fe40007ffe0ff */
.L_x_1125:
[----:B------:R-:W-:Y:S05]  /*0490*/  BSYNC B1 ;  /* 0x0000000000017941 */ /* 0x000fea0003800000 */
.L_x_1123:
[----:B------:R-:W-:Y:S01]  /*04a0*/  IMAD.SHL.U32 R170, R244, 0x40, RZ ;  /* 0x00000040f4aa7824 */ /* 0x000fe200078e00ff */
[----:B------:R-:W-:Y:S01]  /*04b0*/  MOV R2, R242 ;  /* 0x000000f200027202 */ /* 0x000fe20000000f00 */
[----:B------:R-:W-:-:S03]  /*04c0*/  IMAD.MOV.U32 R3, RZ, RZ, 0x0 ;  /* 0x00000000ff037424 */ /* 0x000fc600078e00ff */
[----:B------:R-:W-:-:S13]  /*04d0*/  ISETP.GT.AND P0, PT, R245, R170, PT ;  /* 0x000000aaf500720c */ /* 0x000fda0003f04270 */
[----:B------:R-:W-:Y:S05]  /*04e0*/  @!P0 RET.REL.NODEC R2 `(_ZN5flash24flash_fwd_splitkv_kernelI23Flash_fwd_kernel_traitsILi256ELi64ELi64ELi4ELb0ELb0EN7cutlass6half_tE19Flash_kernel_traitsILi256ELi64ELi64ELi4ES3_EELb0ELb0ELb0ELb0ELb0ELb1ELb0ELb1EEEvNS_16Flash_fwd_paramsE) ;  /* 0xfffffb1002008950 */ /* 0x000fea0003c3ffff */
[----:B------:R-:W3:Y:S01]  /*04f0*/  LD.E R5, [R20.64+0xb8] ;  /* 0x0000b80614057980 */ /* 0x000ee2000c101900 */
        /* <DEDUP_REMOVED lines=28> */
[----:B------:R-:W-:Y:S01]  /*06c0*/  BSSY B0, `(.L_x_1129) ;  /* 0x000002c000007945 */ /* 0x000fe20003800000 */
[-C--:B---3--:R-:W-:Y:S02]  /*06d0*/  @P0 IMAD R15, R5, R246.reuse, RZ ;  /* 0x000000f6050f0224 */ /* 0x088fe400078e02ff */
[----:B------:R-:W-:-:S04]  /*06e0*/  @P0 IMAD.WIDE.U32 R18, R4, R246, RZ ;  /* 0x000000f604120225 */ /* 0x000fc800078e00ff */
[-C--:B--2---:R-:W-:Y:S02]  /*06f0*/  @!P0 IMAD R11, R23, R243.reuse, RZ ;  /* 0x000000f3170b8224 */ /* 0x084fe400078e02ff */
[----:B-1----:R-:W-:-:S04]  /*0700*/  @!P0 IMAD.WIDE.U32 R20, R22, R243, RZ ;  /* 0x000000f316148225 */ /* 0x002fc800078e00ff */
[----:B------:R-:W-:Y:S01]  /*0710*/  @!P0 IMAD R14, R22, R14, R11 ;  /* 0x0000000e160e8224 */ /* 0x000fe200078e020b */
[----:B------:R-:W-:Y:S02]  /*0720*/  SHF.R.S32.HI R11, RZ, 0x1f, R10 ;  /* 0x0000001fff0b7819 */ /* 0x000fe4000001140a */
        /* <DEDUP_REMOVED lines=11> */
[----:B------:R-:W-:Y:S01]  /*07e0*/  SHF.R.S32.HI R14, RZ, 0x1f, R241 ;  /* 0x0000001fff0e7819 */ /* 0x000fe200000114f1 */
[----:B------:R-:W-:-:S04]  /*07f0*/  IMAD.WIDE.U32 R20, R241, R16, R18 ;  /* 0x00000010f1147225 */ /* 0x000fc800078e0012 */
[----:B------:R-:W-:Y:S02]  /*0800*/  IMAD R25, R16, R14, R25 ;  /* 0x0000000e10197224 */ /* 0x000fe400078e0219 */
[----:B------:R-:W-:Y:S01]  /*0810*/  IMAD R243, R243, R12, R241 ;  /* 0x0000000cf3f37224 */ /* 0x000fe200078e02f1 */
[----:B------:R-:W-:Y:S02]  /*0820*/  SHF.R.S32.HI R13, RZ, 0x1f, R8 ;  /* 0x0000001fff0d7819 */ /* 0x000fe40000011408 */
[C---:B------:R-:W-:Y:S01]  /*0830*/  IADD3 R19, R10.reuse, 0x40, RZ ;  /* 0x000000400a137810 */ /* 0x040fe20007ffe0ff */
[----:B------:R-:W-:Y:S01]  /*0840*/  IMAD R170, R9, R243, R170 ;  /* 0x000000f309aa7224 */ /* 0x000fe200078e02aa */
[C---:B------:R-:W-:Y:S02]  /*0850*/  IADD3 R17, R10.reuse, 0x80, RZ ;  /* 0x000000800a117810 */ /* 0x040fe40007ffe0ff */
        /* <DEDUP_REMOVED lines=8> */
[----:B------:R-:W-:Y:S01]  /*08e0*/  ISETP.GE.AND P2, PT, R17, R0, PT ;  /* 0x000000001100720c */ /* 0x000fe20003f46270 */
        /* <DEDUP_REMOVED lines=9> */
.L_x_1130:
[----:B------:R-:W-:Y:S05]  /*0980*/  BSYNC B0 ;  /* 0x0000000000007941 */ /* 0x000fea0003800000 */
.L_x_1129:
[----:B------:R-:W-:Y:S01]  /*0990*/  IADD3 R16, R8, 0x10, RZ ;  /* 0x0000001008107810 */ /* 0x000fe20007ffe0ff */
[----:B------:R-:W-:Y:S03]  /*09a0*/  BSSY B0, `(.L_x_1131) ;  /* 0x0000015000007945 */ /* 0x000fe60003800000 */
[----:B------:R-:W-:-:S13]  /*09b0*/  ISETP.GE.AND P0, PT, R16, R245, PT ;  /* 0x000000f51000720c */ /* 0x000fda0003f06270 */
[----:B------:R-:W-:Y:S05]  /*09c0*/  @P0 BRA `(.L_x_1132) ;  /* 0x0000012000000947 */ /* 0x000fea0003800000 */
[----:B------:R-:W-:Y:S01]  /*09d0*/  IADD3 R23, P0, R8, 0x10, RZ ;  /* 0x0000001008177810 */ /* 0x000fe20007f1e0ff */
[----:B-1----:R-:W-:Y:S01]  /*09e0*/  IMAD.MOV.U32 R26, RZ, RZ, R20 ;  /* 0x000000ffff1a7224 */ /* 0x002fe200078e0014 */
        /* <DEDUP_REMOVED lines=16> */
.L_x_1132:
[----:B------:R-:W-:Y:S05]  /*0af0*/  BSYNC B0 ;  /* 0x0000000000007941 */ /* 0x000fea0003800000 */
.L_x_1131:
        /* <DEDUP_REMOVED lines=22> */
.L_x_1134:
[----:B------:R-:W-:Y:S05]  /*0c60*/  BSYNC B0 ;  /* 0x0000000000007941 */ /* 0x000fea0003800000 */
.L_x_1133:
[----:B------:R-:W-:Y:S01]  /*0c70*/  IADD3 R12, R8, 0x30, RZ ;  /* 0x00000030080c7810 */ /* 0x000fe20007ffe0ff */
[----:B------:R-:W-:Y:S03]  /*0c80*/  BSSY B0, `(.L_x_1135) ;  /* 0x0000014000007945 */ /* 0x000fe60003800000 */
[----:B------:R-:W-:-:S13]  /*0c90*/  ISETP.GE.AND P0, PT, R12, R245, PT ;  /* 0x000000f50c00720c */ /* 0x000fda0003f06270 */
[----:B------:R-:W-:Y:S05]  /*0ca0*/  @P0 BRA `(.L_x_1136) ;  /* 0x0000011000000947 */ /* 0x000fea0003800000 */
[----:B------:R-:W-:Y:S01]  /*0cb0*/  IADD3 R11, P0, R8, 0x30, RZ ;  /* 0x00000030080b7810 */ /* 0x000fe20007f1e0ff */
[----:B------:R-:W-:Y:S01]  /*0cc0*/  IMAD.MOV.U32 R21, RZ, RZ, R25 ;  /* 0x000000ffff157224 */ /* 0x000fe200078e0019 */
[-C--:B-----5:R-:W-:Y:S02]  /*0cd0*/  ISETP.GE.AND P3, PT, R10, R0.reuse, PT ;  /* 0x000000000a00720c */ /* 0x0a0fe40003f66270 */
        /* <DEDUP_REMOVED lines=14> */
.L_x_1136:
[----:B------:R-:W-:Y:S05]  /*0dc0*/  BSYNC B0 ;  /* 0x0000000000007941 */ /* 0x000fea0003800000 */
.L_x_1135:
[----:B------:R-:W-:Y:S01]  /*0dd0*/  ISETP.NE.AND P4, PT, R58, RZ, PT ;  /* 0x000000ff3a00720c */ /* 0x000fe20003f85270 */
[----:B------:R-:W-:Y:S01]  /*0de0*/  IMAD.MOV.U32 R243, RZ, RZ, 0x0 ;  /* 0x00000000fff37424 */ /* 0x000fe200078e00ff */
[----:B--2--5:R-:W-:-:S02]  /*0df0*/  IADD3 R3, P0, R170, R8, RZ ;  /* 0x00000008aa037210 */ /* 0x024fc40007f1e0ff */
[-C--:B------:R-:W-:Y:S02]  /*0e00*/  ISETP.GE.OR P3, PT, R8, R245.reuse, P4 ;  /* 0x000000f50800720c */ /* 0x080fe40002766670 */
[-C--:B------:R-:W-:Y:S02]  /*0e10*/  ISETP.GE.OR P2, PT, R16, R245.reuse, P4 ;  /* 0x000000f51000720c */ /* 0x080fe40002746670 */
[-C--:B------:R-:W-:Y:S02]  /*0e20*/  ISETP.GE.OR P1, PT, R14, R245.reuse, P4 ;  /* 0x000000f50e00720c */ /* 0x080fe40002726670 */
[----:B------:R-:W-:Y:S02]  /*0e30*/  ISETP.GE.OR P4, PT, R12, R245, P4 ;  /* 0x000000f50c00720c */ /* 0x000fe40002786670 */
[----:B------:R-:W-:Y:S02]  /*0e40*/  LEA.HI.X.SX32 R13, R170, R13, 0x1, P0 ;  /* 0x0000000daa0d7211 */ /* 0x000fe400000f0eff */
[----:B------:R-:W-:-:S03]  /*0e50*/  LEA R2, P0, R3, R6, 0x2 ;  /* 0x0000000603027211 */ /* 0x000fc600078010ff */
[----:B------:R-:W-:Y:S01]  /*0e60*/  @!P3 IMAD.MOV.U32 R9, RZ, RZ, 0x7f800000 ;  /* 0x7f800000ff09b424 */ /* 0x000fe200078e00ff */
[----:B------:R-:W-:Y:S01]  /*0e70*/  LEA.HI.X R3, R3, R7, R13, 0x2, P0 ;  /* 0x0000000703037211 */ /* 0x000fe200000f140d */
[----:B------:R-:W-:Y:S02]  /*0e80*/  @!P2 IMAD.MOV.U32 R7, RZ, RZ, 0x7f800000 ;  /* 0x7f800000ff07a424 */ /* 0x000fe400078e00ff */
[----:B------:R-:W-:Y:S02]  /*0e90*/  @!P1 IMAD.MOV.U32 R5, RZ, RZ, 0x7f800000 ;  /* 0x7f800000ff059424 */ /* 0x000fe400078e00ff */
[----:B------:R2:W-:Y:S04]  /*0ea0*/  @!P3 ST.E [R2.64], R9 ;  /* 0x000000090200b985 */ /* 0x0005e8000c101906 */
[----:B------:R2:W-:Y:S04]  /*0eb0*/  @!P2 ST.E [R2.64+0x40], R7 ;  /* 0x000040070200a985 */ /* 0x0005e8000c101906 */
[----:B------:R2:W-:Y:S01]  /*0ec0*/  @!P1 ST.E [R2.64+0x80], R5 ;  /* 0x0000800502009985 */ /* 0x0005e2000c101906 */
[----:B------:R-:W-:Y:S05]  /*0ed0*/  @P4 RET.REL.NODEC R242 `(_ZN5flash24flash_fwd_splitkv_kernelI23Flash_fwd_kernel_traitsILi256ELi64ELi64ELi4ELb0ELb0EN7cutlass6half_tE19Flash_kernel_traitsILi256ELi64ELi64ELi4ES3_EELb0ELb0ELb0ELb0ELb0ELb1ELb0ELb1EEEvNS_16Flash_fwd_paramsE) ;  /* 0xfffff120f2004950 */ /* 0x000fea0003c3ffff */
[----:B--2---:R-:W-:Y:S02]  /*0ee0*/  MOV R5, 0x7f800000 ;  /* 0x7f80000000057802 */ /* 0x004fe40000000f00 */
[----:B------:R-:W-:-:S03]  /*0ef0*/  MOV R243, 0x0 ;  /* 0x0000000000f37802 */ /* 0x000fc60000000f00 */
[----:B------:R2:W-:Y:S01]  /*0f00*/  ST.E [R2.64+0xc0], R5 ;  /* 0x0000c00502007985 */ /* 0x0005e2000c101906 */
[----:B------:R-:W-:Y:S05]  /*0f10*/  RET.REL.NODEC R242 `(_ZN5flash24flash_fwd_splitkv_kernelI23Flash_fwd_kernel_traitsILi256ELi64ELi64ELi4ELb0ELb0EN7cutlass6half_tE19Flash_kernel_traitsILi256ELi64ELi64ELi4ES3_EELb0ELb0ELb0ELb0ELb0ELb1ELb0ELb1EEEvNS_16Flash_fwd_paramsE) ;  /* 0xfffff0e0f2007950 */ /* 0x000fea0003c3ffff */
.L_x_1128:
        /* <DEDUP_REMOVED lines=81> */
[----:B------:R-:W-:Y:S02]  /*1430*/  SHF.R.S32.HI R9, RZ, 0x1f, R13 ;  /* 0x0000001fff097819 */ /* 0x000fe4000001140d */
[----:B--2---:R-:W-:Y:S01]  /*1440*/  SHF.R.S32.HI R7, RZ, 0x1f, R0 ;  /* 0x0000001fff077819 */ /* 0x004fe20000011400 */
[-C--:B------:R-:W-:Y:S02]  /*1450*/  IMAD R4, R19, R0.reuse, RZ ;  /* 0x0000000013047224 */ /* 0x080fe400078e02ff */
[----:B------:R-:W-:-:S04]  /*1460*/  IMAD.WIDE.U32 R10, R18, R0, RZ ;  /* 0x00000000120a7225 */ /* 0x000fc800078e00ff */
[----:B------:R-:W-:-:S04]  /*1470*/  IMAD R4, R18, R7, R4 ;  /* 0x0000000712047224 */ /* 0x000fc800078e0204 */
        /* <DEDUP_REMOVED lines=20> */
.L_x_1138:
        /* <DEDUP_REMOVED lines=9> */
[----:B------:R-:W-:-:S02]  /*1650*/  LEA R13, R165, 0xffffffc0, 0x6 ;  /* 0xffffffc0a50d7811 */ /* 0x000fc400078e30ff */
        /* <DEDUP_REMOVED lines=17> */
[----:B------:R-:W-:Y:S02]  /*1770*/  @!P3 IMAD R5, R6, R60, R5 ;  /* 0x0000003c0605b224 */ /* 0x000fe400078e0205 */
[----:B------:R-:W-:Y:S01]  /*1780*/  @P3 IMAD.IADD R8, R11, 0x1, R12 ;  /* 0x000000010b083824 */ /* 0x000fe200078e020c */
[----:B-----5:R-:W-:Y:S02]  /*1790*/  @!P3 SHF.R.S32.HI R6, RZ, 0x1f, R10 ;  /* 0x0000001fff06b819 */ /* 0x020fe4000001140a */
[----:B------:R-:W-:Y:S01]  /*17a0*/  @!P3 IADD3 R9, R27, R5, RZ ;  /* 0x000000051b09b210 */ /* 0x000fe20007ffe0ff */
[----:B------:R-:W-:Y:S01]  /*17b0*/  @P3 IMAD R7, R61, R8, RZ ;  /* 0x000000083d073224 */ /* 0x000fe200078e02ff */
[-C--:B------:R-:W-:Y:S01]  /*17c0*/  @!P0 IADD3 R0, R0, -R3.reuse, RZ ;  /* 0x8000000300008210 */ /* 0x080fe20007ffe0ff */
[----:B--2---:R-:W-:Y:S02]  /*17d0*/  @!P3 IMAD R5, R19, R10, RZ ;  /* 0x0000000a1305b224 */ /* 0x004fe400078e02ff */
[----:B------:R-:W-:Y:S01]  /*17e0*/  @P3 IMAD.WIDE.U32 R24, R60, R8, RZ ;  /* 0x000000083c183225 */ /* 0x000fe200078e00ff */
[----:B------:R-:W-:-:S03]  /*17f0*/  ISETP.GE.U32.AND P2, PT, R0, R3, PT ;  /* 0x000000030000720c */ /* 0x000fc60003f46070 */
[----:B------:R-:W-:Y:S01]  /*1800*/  @!P3 IMAD.MOV.U32 R8, RZ, RZ, R26 ;  /* 0x000000ffff08b224 */ /* 0x000fe200078e001a */
[----:B------:R-:W-:Y:S01]  /*1810*/  LOP3.LUT R0, R241, R4, RZ, 0x3c, !PT ;  /* 0x00000004f1007212 */ /* 0x000fe200078e3cff */
[C---:B------:R-:W-:Y:S02]  /*1820*/  @!P3 IMAD R5, R18.reuse, R6, R5 ;  /* 0x000000061205b224 */ /* 0x040fe400078e0205 */
[----:B------:R-:W-:Y:S01]  /*1830*/  @!P3 IMAD.WIDE.U32 R18, R18, R10, R8 ;  /* 0x0000000a1212b225 */ /* 0x000fe200078e0008 */
[----:B------:R-:W-:Y:S02]  /*1840*/  ISETP.GE.AND P1, PT, R0, RZ, PT ;  /* 0x000000ff0000720c */ /* 0x000fe40003f26270 */
[----:B------:R-:W-:Y:S01]  /*1850*/  @!P0 IADD3 R2, R2, 0x1, RZ ;  /* 0x0000000102028810 */ /* 0x000fe20007ffe0ff */
[----:B------:R-:W-:Y:S01]  /*1860*/  @P3 IMAD.MOV.U32 R8, RZ, RZ, R24 ;  /* 0x000000ffff083224 */ /* 0x000fe200078e0018 */
[----:B------:R-:W-:Y:S01]  /*1870*/  @P3 IADD3 R7, R25, R7, RZ ;  /* 0x0000000719073210 */ /* 0x000fe20007ffe0ff */
[----:B------:R-:W-:Y:S01]  /*1880*/  @!P3 IMAD.MOV.U32 R8, RZ, RZ, R18 ;  /* 0x000000ffff08b224 */ /* 0x000fe200078e0012 */
[----:B------:R-:W-:-:S02]  /*1890*/  ISETP.NE.AND P0, PT, R4, RZ, PT ;  /* 0x000000ff0400720c */ /* 0x000fc40003f05270 */
[----:B------:R-:W-:Y:S01]  /*18a0*/  @!P3 IADD3 R7, R19, R5, RZ ;  /* 0x000000051307b210 */ /* 0x000fe20007ffe0ff */
[-C--:B------:R-:W-:Y:S01]  /*18b0*/  @!P3 IMAD R5, R63, R11.reuse, RZ ;  /* 0x0000000b3f05b224 */ /* 0x080fe200078e02ff */
[----:B------:R-:W-:Y:S01]  /*18c0*/  @!P3 SHF.R.S32.HI R3, RZ, 0x1f, R11 ;  /* 0x0000001fff03b819 */ /* 0x000fe2000001140b */
[----:B------:R-:W-:Y:S01]  /*18d0*/  @!P3 IMAD.WIDE.U32 R24, R62, R11, RZ ;  /* 0x0000000b3e18b225 */ /* 0x000fe200078e00ff */
[----:B------:R-:W-:Y:S02]  /*18e0*/  SHF.R.S32.HI R9, RZ, 0x1f, R13 ;  /* 0x0000001fff097819 */ /* 0x000fe4000001140d */
[----:B------:R-:W-:Y:S01]  /*18f0*/  MOV R18, R8 ;  /* 0x0000000800127202 */ /* 0x000fe20000000f00 */
[----:B------:R-:W-:Y:S01]  /*1900*/  @!P3 IMAD R3, R3, R62, R5 ;  /* 0x0000003e0303b224 */ /* 0x000fe200078e0205 */
[----:B------:R-:W-:Y:S01]  /*1910*/  MOV R19, R7 ;  /* 0x0000000700137202 */ /* 0x000fe20000000f00 */
[----:B------:R-:W-:Y:S01]  /*1920*/  IMAD R6, R61, R13, RZ ;  /* 0x0000000d3d067224 */ /* 0x000fe200078e02ff */
[----:B------:R-:W-:-:S02]  /*1930*/  @P2 IADD3 R2, R2, 0x1, RZ ;  /* 0x0000000102022810 */ /* 0x000fc40007ffe0ff */
[----:B------:R-:W-:Y:S01]  /*1940*/  @!P3 IADD3 R7, R25, R3, RZ ;  /* 0x000000031907b210 */ /* 0x000fe20007ffe0ff */
[----:B------:R-:W-:Y:S01]  /*1950*/  IMAD R6, R9, R60, R6 ;  /* 0x0000003c09067224 */ /* 0x000fe200078e0206 */
[----:B------:R-:W-:Y:S01]  /*1960*/  @!P3 SHF.R.S32.HI R3, RZ, 0x1f, R10 ;  /* 0x0000001fff03b819 */ /* 0x000fe2000001140a */
[----:B------:R-:W-:Y:S01]  /*1970*/  IMAD.WIDE.U32 R18, R60, R13, R18 ;  /* 0x0000000d3c127225 */ /* 0x000fe200078e0012 */
[----:B------:R-:W-:-:S03]  /*1980*/  @P3 IADD3 R11, R11, R12, RZ ;  /* 0x0000000c0b0b3210 */ /* 0x000fc60007ffe0ff */
[----:B------:R-:W-:Y:S01]  /*1990*/  @!P1 IMAD.MOV R2, RZ, RZ, -R2 ;  /* 0x000000ffff029224 */ /* 0x000fe200078e0a02 */
[----:B------:R-:W-:Y:S01]  /*19a0*/  @!P0 LOP3.LUT R2, RZ, R4, RZ, 0x33, !PT ;  /* 0x00000004ff028212 */ /* 0x000fe200078e33ff */
[----:B------:R-:W-:Y:S02]  /*19b0*/  @!P3 IMAD R0, R17, R10, RZ ;  /* 0x0000000a1100b224 */ /* 0x000fe400078e02ff */
[----:B------:R-:W-:Y:S01]  /*19c0*/  IMAD.IADD R19, R19, 0x1, R6 ;  /* 0x0000000113137824 */ /* 0x000fe200078e0206 */
[----:B------:R-:W-:Y:S01]  /*19d0*/  @!P3 MOV R6, R24 ;  /* 0x000000180006b202 */ /* 0x000fe20000000f00 */
[----:B------:R-:W-:Y:S01]  /*19e0*/  @!P3 IMAD R0, R16, R3, R0 ;  /* 0x000000031000b224 */ /* 0x000fe200078e0200 */
[----:B------:R-:W-:Y:S01]  /*19f0*/  SHF.R.S32.HI R5, RZ, 0x1f, R2 ;  /* 0x0000001fff057819 */ /* 0x000fe20000011402 */
[----:B------:R-:W-:Y:S02]  /*1a00*/  IMAD R3, R15, R2, RZ ;  /* 0x000000020f037224 */ /* 0x000fe400078e02ff */
[----:B------:R-:W-:-:S02]  /*1a10*/  @P3 IMAD R17, R63, R11, RZ ;  /* 0x0000000b3f113224 */ /* 0x000fc400078e02ff */
        /* <DEDUP_REMOVED lines=11> */
.L_x_1139:
[----:B-1----:R-:W-:Y:S05]  /*1ad0*/  BSYNC B0 ;  /* 0x0000000000007941 */ /* 0x002fea0003800000 */
.L_x_1137:
        /* <DEDUP_REMOVED lines=12> */
[----:B------:R-:W-:Y:S02]  /*1ba0*/  LOP3.LUT R19, R2, 0xfffffff0, RZ, 0xc0, !PT ;  /* 0xfffffff002137812 */ /* 0x000fe400078ec0ff */
[----:B------:R-:W-:Y:S02]  /*1bb0*/  LOP3.LUT R65, R178, 0xfffffff8, RZ, 0xc0, !PT ;  /* 0xfffffff8b2417812 */ /* 0x000fe400078ec0ff */
[----:B------:R-:W-:Y:S01]  /*1bc0*/  SHF.R.S32.HI R15, RZ, 0x4, R2 ;  /* 0x00000004ff0f7819 */ /* 0x000fe20000011402 */
[C---:B------:R-:W-:Y:S01]  /*1bd0*/  IMAD.IADD R19, R58.reuse, 0x1, -R19 ;  /* 0x000000013a137824 */ /* 0x040fe200078e0a13 */
[----:B------:R-:W-:Y:S01]  /*1be0*/  SHF.R.S32.HI R178, RZ, 0x3, R178 ;  /* 0x00000003ffb27819 */ /* 0x000fe200000114b2 */
[----:B------:R-:W-:Y:S01]  /*1bf0*/  IMAD.IADD R65, R58, 0x1, -R65 ;  /* 0x000000013a417824 */ /* 0x000fe200078e0a41 */
[----:B------:R-:W-:-:S02]  /*1c00*/  LEA.HI R66, R2, R15, RZ, 0x1 ;  /* 0x0000000f02427211 */ /* 0x000fc400078f08ff */
[----:B------:R-:W-:Y:S01]  /*1c10*/  SHF.R.S32.HI R8, RZ, 0x1f, R19 ;  /* 0x0000001fff087819 */ /* 0x000fe20000011413 */
[----:B------:R-:W-:Y:S01]  /*1c20*/  IMAD.SHL.U32 R14, R65, 0x8, RZ ;  /* 0x00000008410e7824 */ /* 0x000fe200078e00ff */
[----:B------:R-:W-:Y:S01]  /*1c30*/  LOP3.LUT R66, R66, 0xfffffffe, RZ, 0xc0, !PT ;  /* 0xfffffffe42427812 */ /* 0x000fe200078ec0ff */
[----:B------:R-:W-:Y:S02]  /*1c40*/  IMAD.SHL.U32 R27, R178, 0x40, RZ ;  /* 0x00000040b21b7824 */ /* 0x000fe400078e00ff */
[----:B------:R-:W-:Y:S01]  /*1c50*/  IMAD R2, R9, R62, RZ ;  /* 0x0000003e09027224 */ /* 0x000fe200078e02ff */
[----:B------:R-:W-:Y:S01]  /*1c60*/  LEA.HI R9, R8, R19, RZ, 0x3 ;  /* 0x0000001308097211 */ /* 0x000fe200078f18ff */
[----:B------:R-:W-:Y:S01]  /*1c70*/  IMAD.IADD R66, R15, 0x1, -R66 ;  /* 0x000000010f427824 */ /* 0x000fe200078e0a42 */
[----:B------:R-:W-:Y:S02]  /*1c80*/  IADD3 R26, P1, R14, R6, RZ ;  /* 0x000000060e1a7210 */ /* 0x000fe40007f3e0ff */
[----:B------:R-:W-:-:S02]  /*1c90*/  LOP3.LUT R27, R27, 0x1c0, RZ, 0xc0, !PT ;  /* 0x000001c01b1b7812 */ /* 0x000fc400078ec0ff */
[----:B------:R-:W-:Y:S02]  /*1ca0*/  LOP3.LUT R6, R9, 0xfffffff8, RZ, 0xc0, !PT ;  /* 0xfffffff809067812 */ /* 0x000fe400078ec0ff */
[----:B------:R-:W-:Y:S02]  /*1cb0*/  SHF.R.S32.HI R15, RZ, 0x1f, R14 ;  /* 0x0000001fff0f7819 */ /* 0x000fe4000001140e */
[----:B------:R-:W-:Y:S01]  /*1cc0*/  LEA.HI R7, R7, R58, RZ, 0x6 ;  /* 0x0000003a07077211 */ /* 0x000fe200078f30ff */
[----:B------:R-:W-:Y:S01]  /*1cd0*/  IMAD.IADD R6, R19, 0x1, -R6 ;  /* 0x0000000113067824 */ /* 0x000fe200078e0a06 */
[----:B-1----:R-:W-:Y:S02]  /*1ce0*/  LOP3.LUT R23, R27, 0x38, R14, 0xf8, !PT ;  /* 0x000000381b177812 */ /* 0x002fe400078ef80e */
[----:B------:R-:W-:Y:S01]  /*1cf0*/  SHF.R.U32.HI R8, RZ, 0x3, R27 ;  /* 0x00000003ff087819 */ /* 0x000fe2000001161b */
[----:B------:R-:W-:Y:S02]  /*1d00*/  IMAD.X R27, R15, 0x1, R17, P1 ;  /* 0x000000010f1b7824 */ /* 0x000fe400008e0611 */
[----:B------:R-:W-:Y:S01]  /*1d10*/  IMAD.SHL.U32 R17, R7, 0x8, RZ ;  /* 0x0000000807117824 */ /* 0x000fe200078e00ff */
[----:B------:R-:W-:Y:S01]  /*1d20*/  LOP3.LUT R8, R23, R8, RZ, 0x3c, !PT ;  /* 0x0000000817087212 */ /* 0x000fe200078e3cff */
[----:B------:R-:W-:-:S03]  /*1d30*/  IMAD.SHL.U32 R7, R6, 0x40, RZ ;  /* 0x0000004006077824 */ /* 0x000fc600078e00ff */
[----:B------:R-:W-:Y:S01]  /*1d40*/  LOP3.LUT R168, R8, 0xfffffe00, R17, 0xf8, !PT ;  /* 0xfffffe0008a87812 */ /* 0x000fe200078ef811 */
[----:B------:R-:W-:Y:S01]  /*1d50*/  IMAD.SHL.U32 R8, R66, 0x8, RZ ;  /* 0x0000000842087824 */ /* 0x000fe200078e00ff */
[----:B------:R-:W-:Y:S01]  /*1d60*/  LOP3.LUT R7, R7, 0x1c0, RZ, 0xc0, !PT ;  /* 0x000001c007077812 */ /* 0x000fe200078ec0ff */
[C---:B------:R-:W-:Y:S02]  /*1d70*/  IMAD R2, R13.reuse, R63, R2 ;  /* 0x0000003f0d027224 */ /* 0x040fe400078e0202 */
[----:B------:R-:W-:Y:S01]  /*1d80*/  IMAD.WIDE.U32 R26, R13, R62, R26 ;  /* 0x0000003e0d1a7225 */ /* 0x000fe200078e001a */
[----:B------:R-:W-:Y:S02]  /*1d90*/  LOP3.LUT R8, R7, 0x8, R8, 0xf8, !PT ;  /* 0x0000000807087812 */ /* 0x000fe400078ef808 */
[----:B------:R-:W-:Y:S01]  /*1da0*/  SHF.R.U32.HI R7, RZ, 0x3, R7 ;  /* 0x00000003ff077819 */ /* 0x000fe20000011607 */
[----:B------:R-:W-:Y:S01]  /*1db0*/  IMAD.IADD R27, R27, 0x1, R2 ;  /* 0x000000011b1b7824 */ /* 0x000fe200078e0202 */
[----:B------:R-:W-:-:S02]  /*1dc0*/  SHF.R.S32.HI R70, RZ, 0x1f, R243 ;  /* 0x0000001fff467819 */ /* 0x000fc400000114f3 */
[----:B------:R-:W-:Y:S02]  /*1dd0*/  LOP3.LUT R48, R8, R7, RZ, 0x3c, !PT ;  /* 0x0000000708307212 */ /* 0x000fe400078e3cff */
[C---:B------:R-:W-:Y:S02]  /*1de0*/  LOP3.LUT P3, RZ, R6.reuse, 0x4, RZ, 0xc0, !PT ;  /* 0x0000000406ff7812 */ /* 0x040fe4000786c0ff */
[----:B------:R-:W-:Y:S01]  /*1df0*/  LOP3.LUT P2, RZ, R6, 0x2, RZ, 0xc0, !PT ;  /* 0x0000000206ff7812 */ /* 0x000fe2000784c0ff */
[----:B------:R-:W-:-:S05]  /*1e00*/  IMAD.SHL.U32 R9, R9, 0x40, RZ ;  /* 0x0000004009097824 */ /* 0x000fca00078e00ff */
[----:B------:R-:W-:Y:S02]  /*1e10*/  LOP3.LUT R48, R48, 0xfffffe00, R9, 0xf8, !PT ;  /* 0xfffffe0030307812 */ /* 0x000fe400078ef809 */
        /* <DEDUP_REMOVED lines=13> */
[----:B------:R-:W-:Y:S02]  /*1ef0*/  IMAD.MOV.U32 R49, RZ, RZ, 0x10 ;  /* 0x00000010ff317424 */ /* 0x000fe400078e00ff */
[----:B------:R-:W-:Y:S02]  /*1f00*/  IMAD.MOV.U32 R47, RZ, RZ, 0x20 ;  /* 0x00000020ff2f7424 */ /* 0x000fe400078e00ff */
[----:B------:R-:W-:Y:S01]  /*1f10*/  IMAD.IADD R171, R177, 0x1, R171 ;  /* 0x00000001b1ab7824 */ /* 0x000fe200078e02ab */
[C---:B------:R-:W-:Y:S01]  /*1f20*/  SHF.L.U64.HI R238, R60.reuse, 0x4, R61 ;  /* 0x000000043cee7819 */ /* 0x040fe2000001023d */
[----:B------:R-:W-:Y:S01]  /*1f30*/  IMAD.SHL.U32 R237, R60, 0x10, RZ ;  /* 0x000000103ced7824 */ /* 0x000fe200078e00ff */
[C---:B------:R-:W-:Y:S01]  /*1f40*/  SHF.L.U64.HI R236, R62.reuse, 0x4, R63 ;  /* 0x000000043eec7819 */ /* 0x040fe2000001023f */
[----:B------:R-:W-:Y:S01]  /*1f50*/  IMAD.SHL.U32 R235, R62, 0x10, RZ ;  /* 0x000000103eeb7824 */ /* 0x000fe200078e00ff */
[----:B------:R-:W-:Y:S01]  /*1f60*/  SEL R49, R49, 0xfffffff0, !P2 ;  /* 0xfffffff031317807 */ /* 0x000fe20005000000 */
[----:B------:R-:W-:Y:S01]  /*1f70*/  IMAD.SHL.U32 R164, R65, 0x4, RZ ;  /* 0x0000000441a47824 */ /* 0x000fe200078e00ff */
        /* <DEDUP_REMOVED lines=52> */
[----:B------:R-:W3:Y:S04]  /*22c0*/  LD.E.64 R196, [R20.64+0x128] ;  /* 0x0001280614c47980 */ /* 0x000ee8000c101b00 */
[----:B------:R-:W3:Y:S04]  /*22d0*/  LD.E.64 R28, [R20.64+0x140] ;  /* 0x00014006141c7980 */ /* 0x000ee8000c101b00 */
[----:B------:R-:W3:Y:S04]  /*22e0*/  LD.E.64 R26, [R20.64+0x138] ;  /* 0x00013806141a7980 */ /* 0x000ee8000c101b00 */
[----:B------:R-:W3:Y:S04]  /*22f0*/  LD.E R8, [R20.64+0xd0] ;  /* 0x0000d00614087980 */ /* 0x000ee8000c101900 */
[----:B------:R-:W3:Y:S04]  /*2300*/  LD.E.64 R24, [R20.64+0x108] ;  /* 0x0001080614187980 */ /* 0x000ee8000c101b00 */
[----:B------:R-:W3:Y:S04]  /*2310*/  LD.E.64 R22, [R20.64+0x110] ;  /* 0x0001100614167980 */ /* 0x000ee8000c101b00 */
[----:B------:R-:W3:Y:S04]  /*2320*/  LD.E.64 R12, [R20.64+0x150] ;  /* 0x00015006140c7980 */ /* 0x000ee8000c101b00 */
[----:B------:R-:W3:Y:S01]  /*2330*/  LD.E.64 R6, [R20.64+0x148] ;  /* 0x0001480614067980 */ /* 0x000ee2000c101b00 */
[----:B------:R-:W-:Y:S01]  /*2340*/  IMAD.SHL.U32 R72, R62, 0x20, RZ ;  /* 0x000000203e487824 */ /* 0x000fe200078e00ff */
[----:B------:R-:W-:Y:S01]  /*2350*/  LOP3.LUT R158, R166, 0xffff, RZ, 0xc0, !PT ;  /* 0x0000ffffa69e7812 */ /* 0x000fe200078ec0ff */
[----:B------:R-:W-:Y:S01]  /*2360*/  IMAD R71, R63, 0x60, RZ ;  /* 0x000000603f477824 */ /* 0x000fe200078e02ff */
[C---:B------:R-:W-:Y:S01]  /*2370*/  SHF.L.U64.HI R73, R62.reuse, 0x5, R63 ;  /* 0x000000053e497819 */ /* 0x040fe2000001023f */
[----:B------:R-:W-:Y:S01]  /*2380*/  IMAD.WIDE.U32 R192, R62, 0x60, RZ ;  /* 0x000000603ec07825 */ /* 0x000fe200078e00ff */
[----:B------:R-:W-:-:S02]  /*2390*/  LOP3.LUT R162, R158, 0x1, RZ, 0xc0, !PT ;  /* 0x000000019ea27812 */ /* 0x000fc400078ec0ff */
[----:B------:R-:W-:Y:S01]  /*23a0*/  LOP3.LUT R161, R158, 0x2, RZ, 0xc0, !PT ;  /* 0x000000029ea17812 */ /* 0x000fe200078ec0ff */
[----:B------:R-:W-:Y:S01]  /*23b0*/  IMAD.SHL.U32 R92, R60, 0x20, RZ ;  /* 0x000000203c5c7824 */ /* 0x000fe200078e00ff */
[----:B------:R-:W-:Y:S01]  /*23c0*/  LOP3.LUT R160, R158, 0x4, RZ, 0xc0, !PT ;  /* 0x000000049ea07812 */ /* 0x000fe200078ec0ff */
[----:B------:R-:W-:Y:S01]  /*23d0*/  IMAD.MOV.U32 R133, RZ, RZ, R239 ;  /* 0x000000ffff857224 */ /* 0x000fe200078e00ef */
[----:B------:R-:W-:Y:S01]  /*23e0*/  SHF.L.U64.HI R73, R72, 0x1, R73 ;  /* 0x0000000148497819 */ /* 0x000fe20000010249 */
[----:B------:R-:W-:Y:S01]  /*23f0*/  IMAD.MOV.U32 R134, RZ, RZ, R188 ;  /* 0x000000ffff867224 */ /* 0x000fe200078e00bc */
[C---:B------:R-:W-:Y:S01]  /*2400*/  IADD3 R69, R178.reuse, 0x10, RZ ;  /* 0x00000010b2457810 */ /* 0x040fe20007ffe0ff */
[----:B------:R-:W-:Y:S01]  /*2410*/  IMAD.MOV.U32 R135, RZ, RZ, R189 ;  /* 0x000000ffff877224 */ /* 0x000fe200078e00bd */
[----:B------:R-:W-:Y:S01]  /*2420*/  IADD3 R68, R178, 0x20, RZ ;  /* 0x00000020b2447810 */ /* 0x000fe20007ffe0ff */
[----:B------:R-:W-:Y:S01]  /*2430*/  IMAD.SHL.U32 R72, R72, 0x2, RZ ;  /* 0x0000000248487824 */ /* 0x000fe200078e00ff */
[----:B------:R-:W-:-:S02]  /*2440*/  IADD3 R67, R178, 0x30, RZ ;  /* 0x00000030b2437810 */ /* 0x000fc40007ffe0ff */
[----:B------:R-:W-:Y:S02]  /*2450*/  SHF.L.U64.HI R93, R60, 0x5, R61 ;  /* 0x000000053c5d7819 */ /* 0x000fe4000001023d */
[----:B------:R-:W-:Y:S02]  /*2460*/  MOV R132, R240 ;  /* 0x000000f000847202 */ /* 0x000fe40000000f00 */
[----:B------:R-:W-:Y:S02]  /*2470*/  LOP3.LUT R158, R158, 0x8, RZ, 0xc0, !PT ;  /* 0x000000089e9e7812 */ /* 0x000fe400078ec0ff */
[----:B------:R-:W-:Y:S01]  /*2480*/  IADD3 R71, R193, R71, RZ ;  /* 0x00000047c1477210 */ /* 0x000fe20007ffe0ff */
[----:B--2---:R-:W-:-:S04]  /*2490*/  IMAD R3, R33, R243, RZ ;  /* 0x000000f321037224 */ /* 0x004fc800078e02ff */
[----:B------:R-:W-:Y:S02]  /*24a0*/  IMAD R0, R32, R70, R3 ;  /* 0x0000004620007224 */ /* 0x000fe400078e0203 */
[----:B------:R-:W-:Y:S01]  /*24b0*/  IMAD.WIDE.U32 R32, R243, R32, R14 ;  /* 0x00000020f3207225 */ /* 0x000fe200078e000e */
[----:B----4-:R-:W-:-:S03]  /*24c0*/  SHF.L.U64.HI R120, R194, 0x5, R195 ;  /* 0x00000005c2787819 */ /* 0x010fc600000102c3 */
[----:B---3--:R-:W-:Y:S01]  /*24d0*/  IMAD R3, R19, R243, RZ ;  /* 0x000000f313037224 */ /* 0x008fe200078e02ff */
[----:B------:R-:W-:Y:S01]  /*24e0*/  LEA R19, R165, 0xffffffc0, 0x6 ;  /* 0xffffffc0a5137811 */ /* 0x000fe200078e30ff */
[----:B------:R-:W-:Y:S01]  /*24f0*/  IMAD.IADD R33, R33, 0x1, R0 ;  /* 0x0000000121217824 */ /* 0x000fe200078e0200 */
[----:B------:R-:W-:Y:S01]  /*2500*/  SHF.L.U64.HI R95, R196, 0x4, R197 ;  /* 0x00000004c45f7819 */ /* 0x000fe200000102c5 */
[----:B------:R-:W-:Y:S01]  /*2510*/  IMAD.WIDE.U32 R30, R243, R18, R14 ;  /* 0x00000012f31e7225 */ /* 0x000fe200078e000e */
[----:B------:R-:W-:Y:S02]  /*2520*/  SHF.R.S32.HI R2, RZ, 0x1f, R19 ;  /* 0x0000001fff027819 */ /* 0x000fe40000011413 */
[----:B------:R-:W-:Y:S01]  /*2530*/  SHF.L.U32 R121, R194, 0x5, RZ ;  /* 0x00000005c2797819 */ /* 0x000fe200000006ff */
[----:B------:R-:W-:Y:S01]  /*2540*/  IMAD R0, R18, R70, R3 ;  /* 0x0000004612007224 */ /* 0x000fe200078e0203 */
[----:B------:R-:W-:Y:S01]  /*2550*/  SHF.L.U64.HI R105, R196, 0x5, R197 ;  /* 0x00000005c4697819 */ /* 0x000fe200000102c5 */
[-C--:B------:R-:W-:Y:S01]  /*2560*/  IMAD R17, R195, R19.reuse, RZ ;  /* 0x00000013c3117224 */ /* 0x080fe200078e02ff */
[----:B------:R-:W-:Y:S01]  /*2570*/  SHF.L.U64.HI R120, R121, 0x1, R120 ;  /* 0x0000000179787819 */ /* 0x000fe20000010278 */
[----:B------:R-:W-:-:S02]  /*2580*/  IMAD R3, R197, R19, RZ ;  /* 0x00000013c5037224 */ /* 0x000fc400078e02ff */
        /* <DEDUP_REMOVED lines=55> */
[----:B------:R-:W-:Y:S01]  /*2900*/  IMAD.IADD R152, R163, 0x1, R155 ;  /* 0x00000001a3987824 */ /* 0x000fe200078e029b */
[----:B------:R-:W-:Y:S01]  /*2910*/  LEA.HI.X R123, R16, R23, R123, 0x1, P1 ;  /* 0x00000017107b7211 */ /* 0x000fe200008f0c7b */
[----:B------:R-:W-:Y:S01]  /*2920*/  IMAD.SHL.U32 R119, R194, 0x10, RZ ;  /* 0x00000010c2777824 */ /* 0x000fe200078e00ff */
[----:B------:R-:W-:Y:S01]  /*2930*/  SHF.L.U64.HI R0, R0, 0x1, R5 ;  /* 0x0000000100007819 */ /* 0x000fe20000010205 */
[----:B------:R-:W-:Y:S01]  /*2940*/  IMAD.SHL.U32 R159, R157, 0x20, RZ ;  /* 0x000000209d9f7824 */ /* 0x000fe200078e00ff */
[----:B------:R-:W-:Y:S01]  /*2950*/  SHF.L.U64.HI R131, R131, 0x1, R2 ;  /* 0x0000000183837819 */ /* 0x000fe20000010202 */
[----:B------:R-:W-:Y:S01]  /*2960*/  IMAD R3, R195, 0x60, RZ ;  /* 0x00000060c3037824 */ /* 0x000fe200078e02ff */
        /* <DEDUP_REMOVED lines=8> */
[----:B------:R-:W-:Y:S01]  /*29f0*/  IADD3 R86, P1, R237, 0x80, RZ ;  /* 0x00000080ed567810 */ /* 0x000fe20007f3e0ff */
[C---:B------:R-:W-:Y:S01]  /*2a00*/  IMAD.X R131, R7.reuse, 0x1, R131, P2 ;  /* 0x0000000107837824 */ /* 0x040fe200010e0683 */
[----:B------:R-:W-:Y:S01]  /*2a10*/  IADD3.X R19, R7, R0, RZ, P0, !PT ;  /* 0x0000000007137210 */ /* 0x000fe200007fe4ff */
[----:B------:R-:W-:Y:S01]  /*2a20*/  IMAD.IADD R149, R163, 0x1, R152 ;  /* 0x00000001a3957824 */ /* 0x000fe200078e0298 */
[C---:B------:R-:W-:Y:S01]  /*2a30*/  IADD3 R90, P2, R237.reuse, 0x40, RZ ;  /* 0x00000040ed5a7810 */ /* 0x040fe20007f5e0ff */
[----:B------:R-:W-:Y:S01]  /*2a40*/  IMAD.X R87, RZ, RZ, R238, P1 ;  /* 0x000000ffff577224 */ /* 0x000fe200008e06ee */
        /* <DEDUP_REMOVED lines=9> */
[--C-:B------:R-:W-:Y:S01]  /*2ae0*/  IMAD.X R89, R91, 0x1, R238.reuse, P2 ;  /* 0x000000015b597824 */ /* 0x100fe200010e06ee */
[-C--:B------:R-:W-:Y:S01]  /*2af0*/  IADD3.X R79, R81, R238.reuse, RZ, P0, !PT ;  /* 0x000000ee514f7210 */ /* 0x080fe200007fe4ff */
[----:B------:R-:W-:Y:S01]  /*2b00*/  IMAD.MOV.U32 R12, RZ, RZ, R165 ;  /* 0x000000ffff0c7224 */ /* 0x000fe200078e00a5 */
[C---:B------:R-:W-:Y:S01]  /*2b10*/  IADD3 R97, P5, R98.reuse, 0x40, RZ ;  /* 0x0000004062617810 */ /* 0x040fe20007fbe0ff */
        /* <DEDUP_REMOVED lines=9> */
[----:B------:R-:W-:-:S02]  /*2bb0*/  IADD3.X R76, R85, R238, RZ, P3, !PT ;  /* 0x000000ee554c7210 */ /* 0x000fc40001ffe4ff */
[C---:B------:R-:W-:Y:S01]  /*2bc0*/  SHF.L.U64.HI R0, R194.reuse, 0x4, R195 ;  /* 0x00000004c2007819 */ /* 0x040fe200000102c3 */
[----:B------:R-:W-:Y:S01]  /*2bd0*/  IMAD.X R74, R79, 0x1, R238, P2 ;  /* 0x000000014f4a7824 */ /* 0x000fe200010e06ee */
[-C--:B------:R-:W-:Y:S01]  /*2be0*/  IADD3 R102, P5, R97, R98.reuse, RZ ;  /* 0x0000006261667210 */ /* 0x080fe20007fbe0ff */
[----:B------:R-:W-:Y:S01]  /*2bf0*/  IMAD.WIDE.U32 R194, R194, 0x60, RZ ;  /* 0x00000060c2c27825 */ /* 0x000fe200078e00ff */
[----:B------:R-:W-:Y:S02]  /*2c00*/  IADD3 R106, P4, R101, R98, RZ ;  /* 0x00000062656a7210 */ /* 0x000fe40007f9e0ff */
[C---:B------:R-:W-:Y:S01]  /*2c10*/  IADD3 R110, P3, R108.reuse, R97, RZ ;  /* 0x000000616c6e7210 */ /* 0x040fe20007f7e0ff */
[----:B------:R-:W-:Y:S01]  /*2c20*/  IMAD.IADD R122, R195, 0x1, R3 ;  /* 0x00000001c37a7824 */ /* 0x000fe200078e0203 */
[----:B------:R-:W-:Y:S01]  /*2c30*/  IADD3 R116, P1, R108, R101, RZ ;  /* 0x000000656c747210 */ /* 0x000fe20007f3e0ff */
[--C-:B------:R-:W-:Y:S01]  /*2c40*/  IMAD.X R99, R100, 0x1, R95.reuse, P5 ;  /* 0x0000000164637824 */ /* 0x100fe200028e065f */
[C---:B------:R-:W-:Y:S01]  /*2c50*/  IADD3 R118, P0, R109.reuse, R108, RZ ;  /* 0x0000006c6d767210 */ /* 0x040fe20007f1e0ff */
[----:B------:R-:W-:Y:S01]  /*2c60*/  IMAD.X R103, R104, 0x1, R95, P4 ;  /* 0x0000000168677824 */ /* 0x000fe200020e065f */
[----:B------:R-:W-:Y:S01]  /*2c70*/  IADD3 R114, P2, R109, R98, RZ ;  /* 0x000000626d727210 */ /* 0x000fe20007f5e0ff */
[----:B------:R-:W-:Y:S01]  /*2c80*/  IMAD.X R107, R105, 0x1, R100, P3 ;  /* 0x00000001696b7824 */ /* 0x000fe200018e0664 */
[C---:B------:R-:W-:Y:S01]  /*2c90*/  SHF.L.U64.HI R117, R119.reuse, 0x1, R0 ;  /* 0x0000000177757819 */ /* 0x040fe20000010200 */
[----:B------:R-:W-:Y:S01]  /*2ca0*/  IMAD.SHL.U32 R119, R119, 0x2, RZ ;  /* 0x0000000277777824 */ /* 0x000fe200078e00ff */
[C---:B------:R-:W-:Y:S01]  /*2cb0*/  IADD3.X R111, R112.reuse, R95, RZ, P2, !PT ;  /* 0x0000005f706f7210 */ /* 0x040fe200017fe4ff */
[----:B------:R-:W-:Y:S01]  /*2cc0*/  IMAD.X R113, R105, 0x1, R104, P1 ;  /* 0x0000000169717824 */ /* 0x000fe200008e0668 */
[----:B------:R-:W-:Y:S01]  /*2cd0*/  SHF.R.S32.HI R146, RZ, 0x1f, R159 ;  /* 0x0000001fff927819 */ /* 0x000fe2000001149f */
[----:B------:R-:W-:Y:S01]  /*2ce0*/  IMAD.X R115, R112, 0x1, R105, P0 ;  /* 0x0000000170737824 */ /* 0x000fe200000e0669 */
[----:B------:R-:W-:-:S02]  /*2cf0*/  SHF.R.S32.HI R144, RZ, 0x1f, R157 ;  /* 0x0000001fff907819 */ /* 0x000fc4000001149d */
[----:B------:R-:W-:Y:S02]  /*2d00*/  SHF.R.S32.HI R142, RZ, 0x1f, R154 ;  /* 0x0000001fff8e7819 */ /* 0x000fe4000001149a */
[----:B------:R-:W-:Y:S02]  /*2d10*/  SHF.R.S32.HI R140, RZ, 0x1f, R152 ;  /* 0x0000001fff8c7819 */ /* 0x000fe40000011498 */
[----:B------:R-:W-:Y:S02]  /*2d20*/  SHF.R.S32.HI R139, RZ, 0x1f, R151 ;  /* 0x0000001fff8b7819 */ /* 0x000fe40000011497 */
[----:B------:R-:W-:Y:S02]  /*2d30*/  SHF.R.S32.HI R137, RZ, 0x1f, R149 ;  /* 0x0000001fff897819 */ /* 0x000fe40000011495 */
[----:B------:R-:W-:Y:S02]  /*2d40*/  SHF.R.S32.HI R136, RZ, 0x1f, R148 ;  /* 0x0000001fff887819 */ /* 0x000fe40000011494 */
.L_x_1258:
        /* <DEDUP_REMOVED lines=22> */
.L_x_1142:
[----:B------:R-:W-:Y:S05]  /*2eb0*/  BSYNC B0 ;  /* 0x0000000000007941 */ /* 0x000fea0003800000 */
.L_x_1141:
[C---:B------:R-:W-:Y:S01]  /*2ec0*/  ISETP.GE.AND P0, PT, R69.reuse, R200, PT ;  /* 0x000000c84500720c */ /* 0x040fe20003f06270 */
[----:B------:R-:W-:Y:S03]  /*2ed0*/  BSSY B0, `(.L_x_1143) ;  /* 0x0000014000007945 */ /* 0x000fe60003800000 */
[----:B------:R-:W-:Y:S11]  /*2ee0*/  ISETP.GE.AND P0, PT, R69, R198, !P0 ;  /* 0x000000c64500720c */ /* 0x000ff60004706270 */
[----:B------:R-:W-:Y:S02]  /*2ef0*/  @!UPT UIADD3 URZ, URZ, URZ, URZ ;  /* 0x0000003f3f3ff290 */ /* 0x000fe4000fffe03f */
[----:B------:R-:W-:-:S05]  /*2f00*/  @!P0 BRA `(.L_x_1144) ;  /* 0x0000010000008947 */ /* 0x000fca0003800000 */
[----:B------:R-:W-:Y:S02]  /*2f10*/  ISETP.NE.AND P1, PT, R162, RZ, PT ;  /* 0x000000ffa200720c */ /* 0x000fe40003f25270 */
[----:B------:R-:W-:Y:S02]  /*2f20*/  IADD3 R22, P0, R124, R119, RZ ;  /* 0x000000777c167210 */ /* 0x000fe40007f1e0ff */
[----:B------:R-:W-:Y:S03]  /*2f30*/  LEA R2, P3, R235, R134, 0x1 ;  /* 0x00000086eb027211 */ /* 0x000fe600078608ff */
        /* <DEDUP_REMOVED lines=13> */
.L_x_1144:
[----:B------:R-:W-:Y:S05]  /*3010*/  BSYNC B0 ;  /* 0x0000000000007941 */ /* 0x000fea0003800000 */
.L_x_1143:
        /* <DEDUP_REMOVED lines=21> */
.L_x_1146:
[----:B------:R-:W-:Y:S05]  /*3170*/  BSYNC B0 ;  /* 0x0000000000007941 */ /* 0x000fea0003800000 */
.L_x_1145:
        /* <DEDUP_REMOVED lines=21> */
.L_x_1148:
[----:B------:R-:W-:Y:S05]  /*32d0*/  BSYNC B0 ;  /* 0x0000000000007941 */ /* 0x000fea0003800000 */
.L_x_1147:
        /* <DEDUP_REMOVED lines=69> */
.L_x_1155:
[----:B------:R-:W-:Y:S05]  /*3730*/  BSYNC B0 ;  /* 0x0000000000007941 */ /* 0x000fea0003800000 */
.L_x_1154:
        /* <DEDUP_REMOVED lines=54> */
.L_x_1157:
[----:B------:R-:W-:Y:S05]  /*3aa0*/  BSYNC B0 ;  /* 0x0000000000007941 */ /* 0x000fea0003800000 */
.L_x_1156:
        /* <DEDUP_REMOVED lines=54> */
.L_x_1159:
[----:B------:R-:W-:Y:S05]  /*3e10*/  BSYNC B0 ;  /* 0x0000000000007941 */ /* 0x000fea0003800000 */
.L_x_1158:
        /* <DEDUP_REMOVED lines=53> */
.L_x_1153:
[----:B------:R-:W-:Y:S05]  /*4170*/  BSYNC B1 ;  /* 0x0000000000017941 */ /* 0x000fea0003800000 */
.L_x_1152:
        /* <DEDUP_REMOVED lines=67> */
.L_x_1163:
[----:B------:R-:W-:Y:S05]  /*45b0*/  BSYNC B0 ;  /* 0x0000000000007941 */ /* 0x000fea0003800000 */
.L_x_1162:
        /* <DEDUP_REMOVED lines=57> */
.L_x_1165:
[----:B------:R-:W-:Y:S05]  /*4950*/  BSYNC B0 ;  /* 0x0000000000007941 */ /* 0x000fea0003800000 */
.L_x_1164:
        /* <DEDUP_REMOVED lines=57> */
.L_x_1167:
[----:B------:R-:W-:Y:S05]  /*4cf0*/  BSYNC B0 ;  /* 0x0000000000007941 */ /* 0x000fea0003800000 */
.L_x_1166:
        /* <DEDUP_REMOVED lines=56> */
.L_x_1161:
[----:B------:R-:W-:Y:S05]  /*5080*/  BSYNC B1 ;  /* 0x0000000000017941 */ /* 0x000fea0003800000 */
.L_x_1160:
        /* <DEDUP_REMOVED lines=67> */
.L_x_1171:
[----:B------:R-:W-:Y:S05]  /*54c0*/  BSYNC B0 ;  /* 0x0000000000007941 */ /* 0x000fea0003800000 */
.L_x_1170:
        /* <DEDUP_REMOVED lines=57> */
.L_x_1173:
[----:B------:R-:W-:Y:S05]  /*5860*/  BSYNC B0 ;  /* 0x0000000000007941 */ /* 0x000fea0003800000 */
.L_x_1172:
        /* <DEDUP_REMOVED lines=57> */
.L_x_1175:
[----:B------:R-:W-:Y:S05]  /*5c00*/  BSYNC B0 ;  /* 0x0000000000007941 */ /* 0x000fea0003800000 */
.L_x_1174:
        /* <DEDUP_REMOVED lines=56> */
.L_x_1169:
[----:B------:R-:W-:Y:S05]  /*5f90*/  BSYNC B1 ;  /* 0x0000000000017941 */ /* 0x000fea0003800000 */
.L_x_1168:
        /* <DEDUP_REMOVED lines=69> */
.L_x_1179:
[----:B------:R-:W-:Y:S05]  /*63f0*/  BSYNC B0 ;  /* 0x0000000000007941 */ /* 0x000fea0003800000 */
.L_x_1178:
        /* <DEDUP_REMOVED lines=57> */
.L_x_1181:
[----:B------:R-:W-:Y:S05]  /*6790*/  BSYNC B0 ;  /* 0x0000000000007941 */ /* 0x000fea0003800000 */
.L_x_1180:
        /* <DEDUP_REMOVED lines=57> */
.L_x_1183:
[----:B------:R-:W-:Y:S05]  /*6b30*/  BSYNC B0 ;  /* 0x0000000000007941 */ /* 0x000fea0003800000 */
.L_x_1182:
        /* <DEDUP_REMOVED lines=56> */
.L_x_1177:
[----:B------:R-:W-:Y:S05]  /*6ec0*/  BSYNC B1 ;  /* 0x0000000000017941 */ /* 0x000fea0003800000 */
.L_x_1176:
[----:B-1----:R-:W2:Y:S02]  /*6ed0*/  LD.E R3, [R20.64+0xd0] ;  /* 0x0000d00614037980 */ /* 0x002ea4000c101900 */
[----:B--2---:R-:W-:Y:S05]  /*6ee0*/  IMAD.U32 R3, R3, -0x20, RZ ;  /* 0xffffffe003037824 */ /* 0x004fea00078e00ff */
[C---:B------:R-:W-:Y:S02]  /*6ef0*/  LEA R18, P1, R3.reuse, R18, 0x1 ;  /* 0x0000001203127211 */ /* 0x040fe400078208ff */
[C---:B------:R-:W-:Y:S02]  /*6f00*/  LEA R50, P0, R3.reuse, R50, 0x1 ;  /* 0x0000003203327211 */ /* 0x040fe400078008ff */
[C---:B------:R-:W-:Y:S02]  /*6f10*/  LEA.HI.X.SX32 R19, R3.reuse, R19, 0x1, P1 ;  /* 0x0000001303137211 */ /* 0x040fe400008f0eff */
[----:B------:R-:W-:Y:S01]  /*6f20*/  LEA.HI.X.SX32 R51, R3, R51, 0x1, P0 ;  /* 0x0000003303337211 */ /* 0x000fe200000f0eff */
[----:B------:R-:W-:-:S05]  /*6f30*/  BRA `(.L_x_1184) ;  /* 0x00006dc000007947 */ /* 0x000fca0003800000 */
.L_x_1151:
        /* <DEDUP_REMOVED lines=95> */
.L_x_1190:
[----:B------:R-:W-:Y:S05]  /*7530*/  BSYNC B0 ;  /* 0x0000000000007941 */ /* 0x000fea0003800000 */
.L_x_1189:
[----:B-----5:R3:W-:Y:S02]  /*7540*/  ST.E.128 [R132.64], R36 ;  /* 0x0000002484007985 */ /* 0x0207e4000c101d06 */
.L_x_1188:
[----:B------:R-:W-:Y:S05]  /*7550*/  BSYNC B1 ;  /* 0x0000000000017941 */ /* 0x000fea0003800000 */
.L_x_1187:
        /* <DEDUP_REMOVED lines=93> */
.L_x_1194:
[----:B------:R-:W-:Y:S05]  /*7b30*/  BSYNC B0 ;  /* 0x0000000000007941 */ /* 0x000fea0003800000 */
.L_x_1193:
[----:B-----5:R4:W-:Y:S02]  /*7b40*/  ST.E.128 [R132.64+0x80], R36 ;  /* 0x0000802484007985 */ /* 0x0209e4000c101d06 */
.L_x_1192:
[----:B------:R-:W-:Y:S05]  /*7b50*/  BSYNC B1 ;  /* 0x0000000000017941 */ /* 0x000fea0003800000 */
.L_x_1191:
        /* <DEDUP_REMOVED lines=93> */
.L_x_1198:
[----:B------:R-:W-:Y:S05]  /*8130*/  BSYNC B0 ;  /* 0x0000000000007941 */ /* 0x000fea0003800000 */
.L_x_1197:
[----:B-----5:R4:W-:Y:S02]  /*8140*/  ST.E.128 [R132.64+0x100], R36 ;  /* 0x0001002484007985 */ /* 0x0209e4000c101d06 */
.L_x_1196:
[----:B------:R-:W-:Y:S05]  /*8150*/  BSYNC B1 ;  /* 0x0000000000017941 */ /* 0x000fea0003800000 */
.L_x_1195:
        /* <DEDUP_REMOVED lines=92> */
.L_x_1200:
[----:B------:R-:W-:Y:S05]  /*8720*/  BSYNC B0 ;  /* 0x0000000000007941 */ /* 0x000fea0003800000 */
.L_x_1199:
[----:B-----5:R4:W-:Y:S02]  /*8730*/  ST.E.128 [R132.64+0x180], R36 ;  /* 0x0001802484007985 */ /* 0x0209e4000c101d06 */
.L_x_1186:
[----:B------:R-:W-:Y:S05]  /*8740*/  BSYNC B2 ;  /* 0x0000000000027941 */ /* 0x000fea0003800000 */
.L_x_1185:
        /* <DEDUP_REMOVED lines=30> */
[C---:B---3--:R-:W-:Y:S02]  /*8930*/  LEA R204, P0, R201.reuse, R128, 0x1 ;  /* 0x00000080c9cc7211 */ /* 0x048fe400078008ff */
[----:B------:R-:W-:Y:S01]  /*8940*/  LEA.HI.X.SX32 R202, R202, R147, 0x1, P2 ;  /* 0x00000093caca7211 */ /* 0x000fe200010f0eff */
[----:B-1----:R-:W3:Y:S03]  /*8950*/  LD.E.128 R28, [R22.64] ;  /* 0x00000006161c7980 */ /* 0x002ee6000c101d00 */
        /* <DEDUP_REMOVED lines=70> */
.L_x_1206:
[----:B------:R-:W-:Y:S05]  /*8dc0*/  BSYNC B0 ;  /* 0x0000000000007941 */ /* 0x000fea0003800000 */
.L_x_1205:
[C---:B-1----:R-:W-:Y:S04]  /*8dd0*/  LEA R2, P0, R237.reuse, R132, 0x1 ;  /* 0x00000084ed027211 */ /* 0x042fe800078008ff */
[----:B------:R-:W-:Y:S05]  /*8de0*/  LEA.HI.X R3, R237, R133, R238, 0x1, P0 ;  /* 0x00000085ed037211 */ /* 0x000fea00000f0cee */
[----:B-----5:R1:W-:Y:S04]  /*8df0*/  ST.E.128 [R2.64], R36 ;  /* 0x0000002402007985 */ /* 0x0203e8000c101d06 */
.L_x_1204:
[----:B------:R-:W-:Y:S05]  /*8e00*/  BSYNC B1 ;  /* 0x0000000000017941 */ /* 0x000fea0003800000 */
.L_x_1203:
        /* <DEDUP_REMOVED lines=22> */
[C---:B------:R-:W-:Y:S02]  /*8f70*/  IADD3 R199, P2, R156.reuse, R201, RZ ;  /* 0x000000c99cc77210 */ /* 0x040fe40007f5e0ff */
[----:B------:R-:W-:Y:S02]  /*8f80*/  LEA R22, P0, R203, R204, 0x1 ;  /* 0x000000cccb167211 */ /* 0x000fe400078008ff */
[----:B-1----:R-:W-:Y:S02]  /*8f90*/  LEA.HI.X.SX32 R204, R201, R145, 0x1, P2 ;  /* 0x00000091c9cc7211 */ /* 0x002fe400010f0eff */
[----:B------:R-:W-:Y:S01]  /*8fa0*/  MOV R201, RZ ;  /* 0x000000ff00c97202 */ /* 0x000fe20000000f00 */
[----:B------:R-:W-:Y:S01]  /*8fb0*/  @P1 IMAD.MOV R201, RZ, RZ, -R202 ;  /* 0x000000ffffc91224 */ /* 0x000fe200078e0aca */
[----:B------:R-:W-:Y:S02]  /*8fc0*/  LEA.HI.X.SX32 R23, R203, R205, 0x1, P0 ;  /* 0x000000cdcb177211 */ /* 0x000fe400000f0eff */
[C---:B------:R-:W-:Y:S03]  /*8fd0*/  LEA R206, P0, R199.reuse, R128, 0x1 ;  /* 0x00000080c7ce7211 */ /* 0x040fe600078008ff */
[----:B------:R-:W3:Y:S01]  /*8fe0*/  LD.E.128 R28, [R22.64] ;  /* 0x00000006161c7980 */ /* 0x000ee2000c101d00 */
        /* <DEDUP_REMOVED lines=68> */
.L_x_1210:
[----:B------:R-:W-:Y:S05]  /*9430*/  BSYNC B0 ;  /* 0x0000000000007941 */ /* 0x000fea0003800000 */
.L_x_1209:
[C---:B------:R-:W-:Y:S04]  /*9440*/  LEA R2, P0, R90.reuse, R132, 0x1 ;  /* 0x000000845a027211 */ /* 0x040fe800078008ff */
[----:B------:R-:W-:Y:S05]  /*9450*/  LEA.HI.X R3, R90, R133, R91, 0x1, P0 ;  /* 0x000000855a037211 */ /* 0x000fea00000f0c5b */
[----:B-----5:R3:W-:Y:S04]  /*9460*/  ST.E.128 [R2.64], R36 ;  /* 0x0000002402007985 */ /* 0x0207e8000c101d06 */
.L_x_1208:
[----:B------:R-:W-:Y:S05]  /*9470*/  BSYNC B1 ;  /* 0x0000000000017941 */ /* 0x000fea0003800000 */
.L_x_1207:
        /* <DEDUP_REMOVED lines=25> */
[C---:B-1----:R-:W-:Y:S02]  /*9610*/  LEA R204, P0, R201.reuse, R128, 0x1 ;  /* 0x00000080c9cc7211 */ /* 0x042fe400078008ff */
[----:B------:R-:W-:Y:S01]  /*9620*/  LEA.HI.X.SX32 R202, R202, R143, 0x1, P2 ;  /* 0x0000008fcaca7211 */ /* 0x000fe200010f0eff */
        /* <DEDUP_REMOVED lines=71> */
.L_x_1214:
[----:B------:R-:W-:Y:S05]  /*9aa0*/  BSYNC B0 ;  /* 0x0000000000007941 */ /* 0x000fea0003800000 */
.L_x_1213:
[C---:B------:R-:W-:Y:S04]  /*9ab0*/  LEA R2, P0, R86.reuse, R132, 0x1 ;  /* 0x0000008456027211 */ /* 0x040fe800078008ff */
[----:B------:R-:W-:Y:S05]  /*9ac0*/  LEA.HI.X R3, R86, R133, R87, 0x1, P0 ;  /* 0x0000008556037211 */ /* 0x000fea00000f0c57 */
[----:B-----5:R3:W-:Y:S04]  /*9ad0*/  ST.E.128 [R2.64], R36 ;  /* 0x0000002402007985 */ /* 0x0207e8000c101d06 */
.L_x_1212:
[----:B------:R-:W-:Y:S05]  /*9ae0*/  BSYNC B1 ;  /* 0x0000000000017941 */ /* 0x000fea0003800000 */
.L_x_1211:
[----:B------:R-:W-:Y:S11]  /*9af0*/  ISETP.GE.AND P0, PT, R9, R125, PT ;  /* 0x0000007d0900720c */ /* 0x000ff60003f06270 */
[----:B------:R-:W-:Y:S02]  /*9b00*/  @!UPT UIADD3 URZ, URZ, URZ, URZ ;  /* 0x0000003f3f3ff290 */ /* 0x000fe4000fffe03f */
        /* <DEDUP_REMOVED lines=95> */
.L_x_1216:
[----:B------:R-:W-:Y:S05]  /*a100*/  BSYNC B0 ;  /* 0x0000000000007941 */ /* 0x000fea0003800000 */
.L_x_1215:
[C---:B------:R-:W-:Y:S04]  /*a110*/  LEA R2, P0, R80.reuse, R132, 0x1 ;  /* 0x0000008450027211 */ /* 0x040fe800078008ff */
[----:B------:R-:W-:Y:S05]  /*a120*/  LEA.HI.X R3, R80, R133, R81, 0x1, P0 ;  /* 0x0000008550037211 */ /* 0x000fea00000f0c51 */
[----:B-----5:R3:W-:Y:S04]  /*a130*/  ST.E.128 [R2.64], R36 ;  /* 0x0000002402007985 */ /* 0x0207e8000c101d06 */
.L_x_1202:
[----:B------:R-:W-:Y:S05]  /*a140*/  BSYNC B2 ;  /* 0x0000000000027941 */ /* 0x000fea0003800000 */
.L_x_1201:
        /* <DEDUP_REMOVED lines=103> */
.L_x_1222:
[----:B------:R-:W-:Y:S05]  /*a7c0*/  BSYNC B0 ;  /* 0x0000000000007941 */ /* 0x000fea0003800000 */
.L_x_1221:
[C---:B------:R-:W-:Y:S04]  /*a7d0*/  LEA R2, P0, R92.reuse, R132, 0x1 ;  /* 0x000000845c027211 */ /* 0x040fe800078008ff */
[----:B------:R-:W-:Y:S05]  /*a7e0*/  LEA.HI.X R3, R92, R133, R93, 0x1, P0 ;  /* 0x000000855c037211 */ /* 0x000fea00000f0c5d */
[----:B-----5:R3:W-:Y:S04]  /*a7f0*/  ST.E.128 [R2.64], R36 ;  /* 0x0000002402007985 */ /* 0x0207e8000c101d06 */
.L_x_1220:
[----:B------:R-:W-:Y:S05]  /*a800*/  BSYNC B1 ;  /* 0x0000000000017941 */ /* 0x000fea0003800000 */
.L_x_1219:
        /* <DEDUP_REMOVED lines=98> */
.L_x_1226:
[----:B------:R-:W-:Y:S05]  /*ae30*/  BSYNC B0 ;  /* 0x0000000000007941 */ /* 0x000fea0003800000 */
.L_x_1225:
[C---:B------:R-:W-:Y:S04]  /*ae40*/  LEA R2, P0, R88.reuse, R132, 0x1 ;  /* 0x0000008458027211 */ /* 0x040fe800078008ff */
[----:B------:R-:W-:Y:S05]  /*ae50*/  LEA.HI.X R3, R88, R133, R89, 0x1, P0 ;  /* 0x0000008558037211 */ /* 0x000fea00000f0c59 */
[----:B-----5:R3:W-:Y:S04]  /*ae60*/  ST.E.128 [R2.64], R36 ;  /* 0x0000002402007985 */ /* 0x0207e8000c101d06 */
.L_x_1224:
[----:B------:R-:W-:Y:S05]  /*ae70*/  BSYNC B1 ;  /* 0x0000000000017941 */ /* 0x000fea0003800000 */
.L_x_1223:
        /* <DEDUP_REMOVED lines=98> */
.L_x_1230:
[----:B------:R-:W-:Y:S05]  /*b4a0*/  BSYNC B0 ;  /* 0x0000000000007941 */ /* 0x000fea0003800000 */
.L_x_1229:
[C---:B------:R-:W-:Y:S04]  /*b4b0*/  LEA R2, P0, R84.reuse, R132, 0x1 ;  /* 0x0000008454027211 */ /* 0x040fe800078008ff */
[----:B------:R-:W-:Y:S05]  /*b4c0*/  LEA.HI.X R3, R84, R133, R85, 0x1, P0 ;  /* 0x0000008554037211 */ /* 0x000fea00000f0c55 */
[----:B-----5:R3:W-:Y:S04]  /*b4d0*/  ST.E.128 [R2.64], R36 ;  /* 0x0000002402007985 */ /* 0x0207e8000c101d06 */
.L_x_1228:
[----:B------:R-:W-:Y:S05]  /*b4e0*/  BSYNC B1 ;  /* 0x0000000000017941 */ /* 0x000fea0003800000 */
.L_x_1227:
        /* <DEDUP_REMOVED lines=96> */
.L_x_1232:
[----:B------:R-:W-:Y:S05]  /*baf0*/  BSYNC B0 ;  /* 0x0000000000007941 */ /* 0x000fea0003800000 */
.L_x_1231:
[C---:B-1----:R-:W-:Y:S04]  /*bb00*/  LEA R2, P0, R78.reuse, R132, 0x1 ;  /* 0x000000844e027211 */ /* 0x042fe800078008ff */
[----:B------:R-:W-:Y:S05]  /*bb10*/  LEA.HI.X R3, R78, R133, R79, 0x1, P0 ;  /* 0x000000854e037211 */ /* 0x000fea00000f0c4f */
[----:B-----5:R1:W-:Y:S04]  /*bb20*/  ST.E.128 [R2.64], R28 ;  /* 0x0000001c02007985 */ /* 0x0203e8000c101d06 */
.L_x_1218:
[----:B------:R-:W-:Y:S05]  /*bb30*/  BSYNC B2 ;  /* 0x0000000000027941 */ /* 0x000fea0003800000 */
.L_x_1217:
        /* <DEDUP_REMOVED lines=103> */
.L_x_1238:
[----:B------:R-:W-:Y:S05]  /*c1b0*/  BSYNC B0 ;  /* 0x0000000000007941 */ /* 0x000fea0003800000 */
.L_x_1237:
[----:B------:R-:W-:Y:S02]  /*c1c0*/  IMAD R0, R61, 0x60, RZ ;  /* 0x000000603d007824 */ /* 0x000fe400078e02ff */
[----:B-1----:R-:W-:Y:S05]  /*c1d0*/  IMAD.WIDE.U32 R2, R60, 0x60, R132 ;  /* 0x000000603c027825 */ /* 0x002fea00078e0084 */
[----:B------:R-:W-:Y:S05]  /*c1e0*/  IADD3 R3, R3, R0, RZ ;  /* 0x0000000003037210 */ /* 0x000fea0007ffe0ff */
[----:B-----5:R1:W-:Y:S02]  /*c1f0*/  ST.E.128 [R2.64], R28 ;  /* 0x0000001c02007985 */ /* 0x0203e4000c101d06 */
.L_x_1236:
[----:B------:R-:W-:Y:S05]  /*c200*/  BSYNC B1 ;  /* 0x0000000000017941 */ /* 0x000fea0003800000 */
.L_x_1235:
        /* <DEDUP_REMOVED lines=97> */
.L_x_1242:
[----:B------:R-:W-:Y:S05]  /*c820*/  BSYNC B0 ;  /* 0x0000000000007941 */ /* 0x000fea0003800000 */
.L_x_1241:
[C---:B-1----:R-:W-:Y:S04]  /*c830*/  LEA R2, P0, R83.reuse, R132, 0x1 ;  /* 0x0000008453027211 */ /* 0x042fe800078008ff */
[----:B------:R-:W-:Y:S05]  /*c840*/  LEA.HI.X R3, R83, R133, R82, 0x1, P0 ;  /* 0x0000008553037211 */ /* 0x000fea00000f0c52 */
[----:B-----5:R1:W-:Y:S04]  /*c850*/  ST.E.128 [R2.64], R28 ;  /* 0x0000001c02007985 */ /* 0x0203e8000c101d06 */
.L_x_1240:
[----:B------:R-:W-:Y:S05]  /*c860*/  BSYNC B1 ;  /* 0x0000000000017941 */ /* 0x000fea0003800000 */
.L_x_1239:
        /* <DEDUP_REMOVED lines=97> */
.L_x_1246:
[----:B------:R-:W-:Y:S05]  /*ce80*/  BSYNC B0 ;  /* 0x0000000000007941 */ /* 0x000fea0003800000 */
.L_x_1245:
[C---:B-1----:R-:W-:Y:S04]  /*ce90*/  LEA R2, P0, R77.reuse, R132, 0x1 ;  /* 0x000000844d027211 */ /* 0x042fe800078008ff */
[----:B------:R-:W-:Y:S05]  /*cea0*/  LEA.HI.X R3, R77, R133, R76, 0x1, P0 ;  /* 0x000000854d037211 */ /* 0x000fea00000f0c4c */
[----:B-----5:R1:W-:Y:S04]  /*ceb0*/  ST.E.128 [R2.64], R28 ;  /* 0x0000001c02007985 */ /* 0x0203e8000c101d06 */
.L_x_1244:
[----:B------:R-:W-:Y:S05]  /*cec0*/  BSYNC B1 ;  /* 0x0000000000017941 */ /* 0x000fea0003800000 */
.L_x_1243:
        /* <DEDUP_REMOVED lines=97> */
.L_x_1248:
[----:B------:R-:W-:Y:S05]  /*d4e0*/  BSYNC B0 ;  /* 0x0000000000007941 */ /* 0x000fea0003800000 */
.L_x_1247:
[C---:B-1----:R-:W-:Y:S04]  /*d4f0*/  LEA R2, P0, R75.reuse, R132, 0x1 ;  /* 0x000000844b027211 */ /* 0x042fe800078008ff */
[----:B------:R-:W-:Y:S05]  /*d500*/  LEA.HI.X R3, R75, R133, R74, 0x1, P0 ;  /* 0x000000854b037211 */ /* 0x000fea00000f0c4a */
[----:B-----5:R1:W-:Y:S04]  /*d510*/  ST.E.128 [R2.64], R28 ;  /* 0x0000001c02007985 */ /* 0x0203e8000c101d06 */
.L_x_1234:
[----:B------:R-:W-:Y:S05]  /*d520*/  BSYNC B2 ;  /* 0x0000000000027941 */ /* 0x000fea0003800000 */
.L_x_1233:
[----:B-1-3--:R-:W3:Y:S02]  /*d530*/  LD.E R3, [R20.64+0xd0] ;  /* 0x0000d00614037980 */ /* 0x00aee4000c101900 */
[----:B---3--:R-:W-:Y:S05]  /*d540*/  IMAD.U32 R3, R3, -0x20, RZ ;  /* 0xffffffe003037824 */ /* 0x008fea00078e00ff */
[C---:B------:R-:W-:Y:S02]  /*d550*/  LEA R130, P1, R3.reuse, R130, 0x1 ;  /* 0x0000008203827211 */ /* 0x040fe400078208ff */
[C---:B------:R-:W-:Y:S02]  /*d560*/  LEA R128, P0, R3.reuse, R128, 0x1 ;  /* 0x0000008003807211 */ /* 0x040fe400078008ff */
[C---:B------:R-:W-:Y:S02]  /*d570*/  LEA.HI.X.SX32 R131, R3.reuse, R131, 0x1, P1 ;  /* 0x0000008303837211 */ /* 0x040fe400008f0eff */
[----:B------:R-:W-:Y:S01]  /*d580*/  LEA.HI.X.SX32 R129, R3, R129, 0x1, P0 ;  /* 0x0000008103817211 */ /* 0x000fe200000f0eff */
[----:B------:R-:W-:-:S05]  /*d590*/  BRA `(.L_x_1184) ;  /* 0x0000076000007947 */ /* 0x000fca0003800000 */
.L_x_1150:
        /* <DEDUP_REMOVED lines=14> */
.L_x_1250:
[----:B------:R-:W-:Y:S05]  /*d680*/  BSYNC B0 ;  /* 0x0000000000007941 */ /* 0x000fea0003800000 */
.L_x_1249:
[C---:B------:R-:W-:Y:S01]  /*d690*/  ISETP.GE.AND P0, PT, R69.reuse, R200, PT ;  /* 0x000000c84500720c */ /* 0x040fe20003f06270 */
[----:B------:R-:W-:Y:S03]  /*d6a0*/  BSSY B0, `(.L_x_1251) ;  /* 0x0000020000007945 */ /* 0x000fe60003800000 */
[----:B------:R-:W-:Y:S11]  /*d6b0*/  ISETP.GE.AND P0, PT, R69, R198, !P0 ;  /* 0x000000c64500720c */ /* 0x000ff60004706270 */
[----:B------:R-:W-:Y:S02]  /*d6c0*/  @!UPT UIADD3 URZ, URZ, URZ, URZ ;  /* 0x0000003f3f3ff290 */ /* 0x000fe4000fffe03f */
[----:B------:R-:W-:-:S05]  /*d6d0*/  @!P0 BRA `(.L_x_1252) ;  /* 0x000001c000008947 */ /* 0x000fca0003800000 */
[----:B------:R-:W-:Y:S02]  /*d6e0*/  ISETP.NE.AND P3, PT, R162, RZ, PT ;  /* 0x000000ffa200720c */ /* 0x000fe40003f65270 */
[----:B------:R-:W-:Y:S11]  /*d6f0*/  ISETP.NE.AND P2, PT, R161, RZ, PT ;  /* 0x000000ffa100720c */ /* 0x000ff60003f45270 */
[C---:B------:R-:W-:Y:S02]  /*d700*/  @P3 LEA R22, P0, R98.reuse, R126, 0x1 ;  /* 0x0000007e62163211 */ /* 0x040fe400078008ff */
[----:B-1----:R-:W-:Y:S02]  /*d710*/  @P3 LEA R2, P1, R237, R132, 0x1 ;  /* 0x00000084ed023211 */ /* 0x002fe400078208ff */
        /* <DEDUP_REMOVED lines=24> */
.L_x_1252:
[----:B------:R-:W-:Y:S05]  /*d8a0*/  BSYNC B0 ;  /* 0x0000000000007941 */ /* 0x000fea0003800000 */
.L_x_1251:
        /* <DEDUP_REMOVED lines=33> */
.L_x_1254:
[----:B------:R-:W-:Y:S05]  /*dac0*/  BSYNC B0 ;  /* 0x0000000000007941 */ /* 0x000fea0003800000 */
.L_x_1253:
        /* <DEDUP_REMOVED lines=35> */
.L_x_1184:
[----:B------:R-:W-:Y:S05]  /*dd00*/  BSYNC B3 ;  /* 0x0000000000037941 */ /* 0x000fea0003800000 */
.L_x_1149:
        /* <DEDUP_REMOVED lines=89> */
.L_x_1256:
        /* <DEDUP_REMOVED lines=8> */
.L_x_1257:
[----:B------:R-:W-:Y:S05]  /*e320*/  BSYNC B0 ;  /* 0x0000000000007941 */ /* 0x000fea0003800000 */
.L_x_1255:
[----:B------:R-:W-:Y:S04]  /*e330*/  IADD3 R12, R12, -0x1, RZ ;  /* 0xffffffff0c0c7810 */ /* 0x000fe80007ffe0ff */
[----:B------:R-:W-:Y:S11]  /*e340*/  ISETP.GT.AND P0, PT, R12, R94, PT ;  /* 0x0000005e0c00720c */ /* 0x000ff60003f04270 */
[----:B------:R-:W-:Y:S02]  /*e350*/  @!UPT UIADD3 URZ, URZ, URZ, URZ ;  /* 0x0000003f3f3ff290 */ /* 0x000fe4000fffe03f */
[----:B------:R-:W-:-:S05]  /*e360*/  @P0 BRA `(.L_x_1258) ;  /* 0xffff49e000000947 */ /* 0x000fca000383ffff */
.L_x_1140:
        /* <DEDUP_REMOVED lines=106> */
.L_x_1267:
[----:B------:R-:W-:Y:S05]  /*ea10*/  BSYNC B0 ;  /* 0x0000000000007941 */ /* 0x000fea0003800000 */
.L_x_1266:
[----:B-----5:R3:W-:Y:S02]  /*ea20*/  STS.128 [R247], R24 ;  /* 0x00000018f7007388 */ /* 0x0207e40000000c00 */
.L_x_1265:
[----:B------:R-:W-:Y:S05]  /*ea30*/  BSYNC B1 ;  /* 0x0000000000017941 */ /* 0x000fea0003800000 */
.L_x_1264:
        /* <DEDUP_REMOVED lines=47> */
.L_x_1271:
[----:B------:R-:W-:Y:S05]  /*ed30*/  BSYNC B0 ;  /* 0x0000000000007941 */ /* 0x000fea0003800000 */
.L_x_1270:
[----:B-----5:R1:W-:Y:S02]  /*ed40*/  STS.128 [R247+0x2000], R24 ;  /* 0x00200018f7007388 */ /* 0x0203e40000000c00 */
.L_x_1269:
[----:B------:R-:W-:Y:S05]  /*ed50*/  BSYNC B1 ;  /* 0x0000000000017941 */ /* 0x000fea0003800000 */
.L_x_1268:
        /* <DEDUP_REMOVED lines=47> */
.L_x_1275:
[----:B------:R-:W-:Y:S05]  /*f050*/  BSYNC B0 ;  /* 0x0000000000007941 */ /* 0x000fea0003800000 */
.L_x_1274:
[----:B-----5:R3:W-:Y:S02]  /*f060*/  STS.128 [R247+0x4000], R24 ;  /* 0x00400018f7007388 */ /* 0x0207e40000000c00 */
.L_x_1273:
[----:B------:R-:W-:Y:S05]  /*f070*/  BSYNC B1 ;  /* 0x0000000000017941 */ /* 0x000fea0003800000 */
.L_x_1272:
        /* <DEDUP_REMOVED lines=46> */
.L_x_1277:
[----:B------:R-:W-:Y:S05]  /*f360*/  BSYNC B0 ;  /* 0x0000000000007941 */ /* 0x000fea0003800000 */
.L_x_1276:
[----:B-----5:R3:W-:Y:S02]  /*f370*/  STS.128 [R247+0x6000], R24 ;  /* 0x00600018f7007388 */ /* 0x0207e40000000c00 */
.L_x_1263:
[----:B------:R-:W-:Y:S05]  /*f380*/  BSYNC B2 ;  /* 0x0000000000027941 */ /* 0x000fea0003800000 */
.L_x_1262:
        /* <DEDUP_REMOVED lines=52> */
.L_x_1283:
[----:B------:R-:W-:Y:S05]  /*f6d0*/  BSYNC B0 ;  /* 0x0000000000007941 */ /* 0x000fea0003800000 */
.L_x_1282:
[----:B-----5:R3:W-:Y:S02]  /*f6e0*/  STS.128 [R247+0x800], R24 ;  /* 0x00080018f7007388 */ /* 0x0207e40000000c00 */
.L_x_1281:
[----:B------:R-:W-:Y:S05]  /*f6f0*/  BSYNC B1 ;  /* 0x0000000000017941 */ /* 0x000fea0003800000 */
.L_x_1280:
        /* <DEDUP_REMOVED lines=47> */
.L_x_1287:
[----:B------:R-:W-:Y:S05]  /*f9f0*/  BSYNC B0 ;  /* 0x0000000000007941 */ /* 0x000fea0003800000 */
.L_x_1286:
[----:B-----5:R1:W-:Y:S02]  /*fa00*/  STS.128 [R247+0x2800], R24 ;  /* 0x00280018f7007388 */ /* 0x0203e40000000c00 */
.L_x_1285:
[----:B------:R-:W-:Y:S05]  /*fa10*/  BSYNC B1 ;  /* 0x0000000000017941 */ /* 0x000fea0003800000 */
.L_x_1284:
        /* <DEDUP_REMOVED lines=47> */
.L_x_1291:
[----:B------:R-:W-:Y:S05]  /*fd10*/  BSYNC B0 ;  /* 0x0000000000007941 */ /* 0x000fea0003800000 */
.L_x_1290:
[----:B-----5:R3:W-:Y:S02]  /*fd20*/  STS.128 [R247+0x4800], R24 ;  /* 0x00480018f7007388 */ /* 0x0207e40000000c00 */
.L_x_1289:
[----:B------:R-:W-:Y:S05]  /*fd30*/  BSYNC B1 ;  /* 0x0000000000017941 */ /* 0x000fea0003800000 */
.L_x_1288:
        /* <DEDUP_REMOVED lines=46> */
.L_x_1293:
[----:B------:R-:W-:Y:S05]  /*10020*/  BSYNC B0 ;  /* 0x0000000000007941 */ /* 0x000fea0003800000 */
.L_x_1292:
[----:B-----5:R3:W-:Y:S02]  /*10030*/  STS.128 [R247+0x6800], R24 ;  /* 0x00680018f7007388 */ /* 0x0207e40000000c00 */
.L_x_1279:
[----:B------:R-:W-:Y:S05]  /*10040*/  BSYNC B2 ;  /* 0x0000000000027941 */ /* 0x000fea0003800000 */
.L_x_1278:
        /* <DEDUP_REMOVED lines=53> */
.L_x_1299:
[----:B------:R-:W-:Y:S05]  /*103a0*/  BSYNC B0 ;  /* 0x0000000000007941 */ /* 0x000fea0003800000 */
.L_x_1298:
[----:B-----5:R3:W-:Y:S02]  /*103b0*/  STS.128 [R247+0x1000], R24 ;  /* 0x00100018f7007388 */ /* 0x0207e40000000c00 */
.L_x_1297:
[----:B------:R-:W-:Y:S05]  /*103c0*/  BSYNC B1 ;  /* 0x0000000000017941 */ /* 0x000fea0003800000 */
.L_x_1296:
        /* <DEDUP_REMOVED lines=48> */
.L_x_1303:
[----:B------:R-:W-:Y:S05]  /*106d0*/  BSYNC B0 ;  /* 0x0000000000007941 */ /* 0x000fea0003800000 */
.L_x_1302:
[----:B-----5:R1:W-:Y:S02]  /*106e0*/  STS.128 [R247+0x3000], R24 ;  /* 0x00300018f7007388 */ /* 0x0203e40000000c00 */
.L_x_1301:
[----:B------:R-:W-:Y:S05]  /*106f0*/  BSYNC B1 ;  /* 0x0000000000017941 */ /* 0x000fea0003800000 */
.L_x_1300:
        /* <DEDUP_REMOVED lines=48> */
.L_x_1307:
[----:B------:R-:W-:Y:S05]  /*10a00*/  BSYNC B0 ;  /* 0x0000000000007941 */ /* 0x000fea0003800000 */
.L_x_1306:
[----:B-----5:R3:W-:Y:S02]  /*10a10*/  STS.128 [R247+0x5000], R24 ;  /* 0x00500018f7007388 */ /* 0x0207e40000000c00 */
.L_x_1305:
[----:B------:R-:W-:Y:S05]  /*10a20*/  BSYNC B1 ;  /* 0x0000000000017941 */ /* 0x000fea0003800000 */
.L_x_1304:
        /* <DEDUP_REMOVED lines=46> */
.L_x_1309:
[----:B------:R-:W-:Y:S05]  /*10d10*/  BSYNC B0 ;  /* 0x0000000000007941 */ /* 0x000fea0003800000 */
.L_x_1308:
[----:B-----5:R3:W-:Y:S02]  /*10d20*/  STS.128 [R247+0x7000], R24 ;  /* 0x00700018f7007388 */ /* 0x0207e40000000c00 */
.L_x_1295:
[----:B------:R-:W-:Y:S05]  /*10d30*/  BSYNC B2 ;  /* 0x0000000000027941 */ /* 0x000fea0003800000 */
.L_x_1294:
        /* <DEDUP_REMOVED lines=50> */
.L_x_1314:
[----:B------:R-:W-:Y:S05]  /*11060*/  BSYNC B0 ;  /* 0x0000000000007941 */ /* 0x000fea0003800000 */
.L_x_1313:
[----:B-----5:R3:W-:Y:S02]  /*11070*/  STS.128 [R247+0x1800], R24 ;  /* 0x00180018f7007388 */ /* 0x0207e40000000c00 */
.L_x_1312:
[----:B------:R-:W-:Y:S05]  /*11080*/  BSYNC B1 ;  /* 0x0000000000017941 */ /* 0x000fea0003800000 */
.L_x_1311:
        /* <DEDUP_REMOVED lines=48> */
.L_x_1318:
[----:B------:R-:W-:Y:S05]  /*11390*/  BSYNC B0 ;  /* 0x0000000000007941 */ /* 0x000fea0003800000 */
.L_x_1317:
[----:B-----5:R1:W-:Y:S02]  /*113a0*/  STS.128 [R247+0x3800], R12 ;  /* 0x0038000cf7007388 */ /* 0x0203e40000000c00 */
.L_x_1316:
[----:B------:R-:W-:Y:S05]  /*113b0*/  BSYNC B1 ;  /* 0x0000000000017941 */ /* 0x000fea0003800000 */
.L_x_1315:
        /* <DEDUP_REMOVED lines=47> */
.L_x_1322:
[----:B------:R-:W-:Y:S05]  /*116b0*/  BSYNC B0 ;  /* 0x0000000000007941 */ /* 0x000fea0003800000 */
.L_x_1321:
[----:B-----5:R1:W-:Y:S02]  /*116c0*/  STS.128 [R247+0x5800], R12 ;  /* 0x0058000cf7007388 */ /* 0x0203e40000000c00 */
.L_x_1320:
[----:B------:R-:W-:Y:S05]  /*116d0*/  BSYNC B1 ;  /* 0x0000000000017941 */ /* 0x000fea0003800000 */
.L_x_1319:
        /* <DEDUP_REMOVED lines=45> */
.L_x_1324:
[----:B------:R-:W-:Y:S05]  /*119b0*/  BSYNC B0 ;  /* 0x0000000000007941 */ /* 0x000fea0003800000 */
.L_x_1323:
[----:B-----5:R1:W-:Y:S01]  /*119c0*/  STS.128 [R247+0x7800], R12 ;  /* 0x0078000cf7007388 */ /* 0x0203e20000000c00 */
[----:B------:R-:W-:Y:S05]  /*119d0*/  BRA `(.L_x_1310) ;  /* 0x0000647000007947 */ /* 0x000fea0003800000 */
.L_x_1261:
        /* <DEDUP_REMOVED lines=90> */
.L_x_1330:
[----:B------:R-:W-:Y:S05]  /*11f80*/  BSYNC B0 ;  /* 0x0000000000007941 */ /* 0x000fea0003800000 */
.L_x_1329:
[----:B-----5:R3:W-:Y:S02]  /*11f90*/  STS.128 [R247], R40 ;  /* 0x00000028f7007388 */ /* 0x0207e40000000c00 */
.L_x_1328:
[----:B------:R-:W-:Y:S05]  /*11fa0*/  BSYNC B1 ;  /* 0x0000000000017941 */ /* 0x000fea0003800000 */
.L_x_1327:
        /* <DEDUP_REMOVED lines=88> */
.L_x_1334:
[----:B------:R-:W-:Y:S05]  /*12530*/  BSYNC B0 ;  /* 0x0000000000007941 */ /* 0x000fea0003800000 */
.L_x_1333:
[----:B-----5:R1:W-:Y:S02]  /*12540*/  STS.128 [R247+0x2000], R40 ;  /* 0x00200028f7007388 */ /* 0x0203e40000000c00 */
.L_x_1332:
[----:B------:R-:W-:Y:S05]  /*12550*/  BSYNC B1 ;  /* 0x0000000000017941 */ /* 0x000fea0003800000 */
.L_x_1331:
        /* <DEDUP_REMOVED lines=88> */
.L_x_1338:
[----:B------:R-:W-:Y:S05]  /*12ae0*/  BSYNC B0 ;  /* 0x0000000000007941 */ /* 0x000fea0003800000 */
.L_x_1337:
[----:B-----5:R3:W-:Y:S02]  /*12af0*/  STS.128 [R247+0x4000], R40 ;  /* 0x00400028f7007388 */ /* 0x0207e40000000c00 */
.L_x_1336:
[----:B------:R-:W-:Y:S05]  /*12b00*/  BSYNC B1 ;  /* 0x0000000000017941 */ /* 0x000fea0003800000 */
.L_x_1335:
        /* <DEDUP_REMOVED lines=86> */
.L_x_1340:
[----:B------:R-:W-:Y:S05]  /*13070*/  BSYNC B0 ;  /* 0x0000000000007941 */ /* 0x000fea0003800000 */
.L_x_1339:
[----:B-----5:R3:W-:Y:S02]  /*13080*/  STS.128 [R247+0x6000], R40 ;  /* 0x00600028f7007388 */ /* 0x0207e40000000c00 */
.L_x_1326:
[----:B------:R-:W-:Y:S05]  /*13090*/  BSYNC B2 ;  /* 0x0000000000027941 */ /* 0x000fea0003800000 */
.L_x_1325:
        /* <DEDUP_REMOVED lines=92> */
.L_x_1346:
[----:B------:R-:W-:Y:S05]  /*13660*/  BSYNC B0 ;  /* 0x0000000000007941 */ /* 0x000fea0003800000 */
.L_x_1345:
[----:B-----5:R3:W-:Y:S02]  /*13670*/  STS.128 [R247+0x800], R40 ;  /* 0x00080028f7007388 */ /* 0x0207e40000000c00 */
.L_x_1344:
[----:B------:R-:W-:Y:S05]  /*13680*/  BSYNC B1 ;  /* 0x0000000000017941 */ /* 0x000fea0003800000 */
.L_x_1343:
        /* <DEDUP_REMOVED lines=87> */
.L_x_1350:
[----:B------:R-:W-:Y:S05]  /*13c00*/  BSYNC B0 ;  /* 0x0000000000007941 */ /* 0x000fea0003800000 */
.L_x_1349:
[----:B-----5:R1:W-:Y:S02]  /*13c10*/  STS.128 [R247+0x2800], R40 ;  /* 0x00280028f7007388 */ /* 0x0203e40000000c00 */
.L_x_1348:
[----:B------:R-:W-:Y:S05]  /*13c20*/  BSYNC B1 ;  /* 0x0000000000017941 */ /* 0x000fea0003800000 */
.L_x_1347:
        /* <DEDUP_REMOVED lines=87> */
.L_x_1354:
[----:B------:R-:W-:Y:S05]  /*141a0*/  BSYNC B0 ;  /* 0x0000000000007941 */ /* 0x000fea0003800000 */
.L_x_1353:
[----:B-----5:R3:W-:Y:S02]  /*141b0*/  STS.128 [R247+0x4800], R40 ;  /* 0x00480028f7007388 */ /* 0x0207e40000000c00 */
.L_x_1352:
[----:B------:R-:W-:Y:S05]  /*141c0*/  BSYNC B1 ;  /* 0x0000000000017941 */ /* 0x000fea0003800000 */
.L_x_1351:
        /* <DEDUP_REMOVED lines=86> */
.L_x_1356:
[----:B------:R-:W-:Y:S05]  /*14730*/  BSYNC B0 ;  /* 0x0000000000007941 */ /* 0x000fea0003800000 */
.L_x_1355:
[----:B-----5:R3:W-:Y:S02]  /*14740*/  STS.128 [R247+0x6800], R40 ;  /* 0x00680028f7007388 */ /* 0x0207e40000000c00 */
.L_x_1342:
[----:B------:R-:W-:Y:S05]  /*14750*/  BSYNC B2 ;  /* 0x0000000000027941 */ /* 0x000fea0003800000 */
.L_x_1341:
        /* <DEDUP_REMOVED lines=92> */
.L_x_1362:
[----:B------:R-:W-:Y:S05]  /*14d20*/  BSYNC B0 ;  /* 0x0000000000007941 */ /* 0x000fea0003800000 */
.L_x_1361:
[----:B-----5:R3:W-:Y:S02]  /*14d30*/  STS.128 [R247+0x1000], R40 ;  /* 0x00100028f7007388 */ /* 0x0207e40000000c00 */
.L_x_1360:
[----:B------:R-:W-:Y:S05]  /*14d40*/  BSYNC B1 ;  /* 0x0000000000017941 */ /* 0x000fea0003800000 */
.L_x_1359:
        /* <DEDUP_REMOVED lines=87> */
.L_x_1366:
[----:B------:R-:W-:Y:S05]  /*152c0*/  BSYNC B0 ;  /* 0x0000000000007941 */ /* 0x000fea0003800000 */
.L_x_1365:
[----:B-----5:R1:W-:Y:S02]  /*152d0*/  STS.128 [R247+0x3000], R40 ;  /* 0x00300028f7007388 */ /* 0x0203e40000000c00 */
.L_x_1364:
[----:B------:R-:W-:Y:S05]  /*152e0*/  BSYNC B1 ;  /* 0x0000000000017941 */ /* 0x000fea0003800000 */
.L_x_1363:
        /* <DEDUP_REMOVED lines=87> */
.L_x_1370:
[----:B------:R-:W-:Y:S05]  /*15860*/  BSYNC B0 ;  /* 0x0000000000007941 */ /* 0x000fea0003800000 */
.L_x_1369:
[----:B-----5:R3:W-:Y:S02]  /*15870*/  STS.128 [R247+0x5000], R40 ;  /* 0x00500028f7007388 */ /* 0x0207e40000000c00 */
.L_x_1368:
[----:B------:R-:W-:Y:S05]  /*15880*/  BSYNC B1 ;  /* 0x0000000000017941 */ /* 0x000fea0003800000 */
.L_x_1367:
        /* <DEDUP_REMOVED lines=86> */
.L_x_1372:
[----:B------:R-:W-:Y:S05]  /*15df0*/  BSYNC B0 ;  /* 0x0000000000007941 */ /* 0x000fea0003800000 */
.L_x_1371:
[----:B-----5:R1:W-:Y:S02]  /*15e00*/  STS.128 [R247+0x7000], R36 ;  /* 0x00700024f7007388 */ /* 0x0203e40000000c00 */
.L_x_1358:
[----:B------:R-:W-:Y:S05]  /*15e10*/  BSYNC B2 ;  /* 0x0000000000027941 */ /* 0x000fea0003800000 */
.L_x_1357:
        /* <DEDUP_REMOVED lines=91> */
.L_x_1376:
[----:B------:R-:W-:Y:S05]  /*163d0*/  BSYNC B0 ;  /* 0x0000000000007941 */ /* 0x000fea0003800000 */
.L_x_1375:
[----:B-----5:R3:W-:Y:S02]  /*163e0*/  STS.128 [R247+0x1800], R16 ;  /* 0x00180010f7007388 */ /* 0x0207e40000000c00 */
.L_x_1374:
[----:B------:R-:W-:Y:S05]  /*163f0*/  BSYNC B1 ;  /* 0x0000000000017941 */ /* 0x000fea0003800000 */
.L_x_1373:
        /* <DEDUP_REMOVED lines=87> */
.L_x_1380:
[----:B------:R-:W-:Y:S05]  /*16970*/  BSYNC B0 ;  /* 0x0000000000007941 */ /* 0x000fea0003800000 */
.L_x_1379:
[----:B-----5:R1:W-:Y:S02]  /*16980*/  STS.128 [R247+0x3800], R16 ;  /* 0x00380010f7007388 */ /* 0x0203e40000000c00 */
.L_x_1378:
[----:B------:R-:W-:Y:S05]  /*16990*/  BSYNC B1 ;  /* 0x0000000000017941 */ /* 0x000fea0003800000 */
.L_x_1377:
        /* <DEDUP_REMOVED lines=87> */
.L_x_1384:
[----:B------:R-:W-:Y:S05]  /*16f10*/  BSYNC B0 ;  /* 0x0000000000007941 */ /* 0x000fea0003800000 */
.L_x_1383:
[----:B-----5:R3:W-:Y:S02]  /*16f20*/  STS.128 [R247+0x5800], R16 ;  /* 0x00580010f7007388 */ /* 0x0207e40000000c00 */
.L_x_1382:
[----:B------:R-:W-:Y:S05]  /*16f30*/  BSYNC B1 ;  /* 0x0000000000017941 */ /* 0x000fea0003800000 */
.L_x_1381:
        /* <DEDUP_REMOVED lines=89> */
.L_x_1386:
[----:B------:R-:W-:Y:S05]  /*174d0*/  BSYNC B0 ;  /* 0x0000000000007941 */ /* 0x000fea0003800000 */
.L_x_1385:
[----:B-----5:R1:W-:Y:S01]  /*174e0*/  STS.128 [R247+0x7800], R12 ;  /* 0x0078000cf7007388 */ /* 0x0203e20000000c00 */
[----:B------:R-:W-:Y:S05]  /*174f0*/  BRA `(.L_x_1310) ;  /* 0x0000095000007947 */ /* 0x000fea0003800000 */
.L_x_1260:
        /* <DEDUP_REMOVED lines=37> */
.L_x_1388:
[----:B------:R-:W-:Y:S05]  /*17750*/  BSYNC B0 ;  /* 0x0000000000007941 */ /* 0x000fea0003800000 */
.L_x_1387:
        /* <DEDUP_REMOVED lines=36> */
.L_x_1390:
[----:B------:R-:W-:Y:S05]  /*179a0*/  BSYNC B0 ;  /* 0x0000000000007941 */ /* 0x000fea0003800000 */
.L_x_1389:
        /* <DEDUP_REMOVED lines=36> */
.L_x_1392:
[----:B------:R-:W-:Y:S05]  /*17bf0*/  BSYNC B0 ;  /* 0x0000000000007941 */ /* 0x000fea0003800000 */
.L_x_1391:
[----:B------:R-:W-:-:S04]  /*17c00*/  IADD3 R32, R178, 0x30, RZ ;  /* 0x00000030b2207810 */ /* 0x000fc80007ffe0ff */
[----:B------:R-:W-:-:S13]  /*17c10*/  ISETP.GE.AND P3, PT, R32, R3, PT ;  /* 0x000000032000720c */ /* 0x000fda0003f66270 */
[----:B------:R-:W-:Y:S05]  /*17c20*/  @P3 BRA `(.L_x_1310) ;  /* 0x0000022000003947 */ /* 0x000fea0003800000 */
[----:B------:R-:W-:Y:S01]  /*17c30*/  ISETP.GE.AND P5, PT, R14, R167, PT ;  /* 0x000000a70e00720c */ /* 0x000fe20003fa6270 */
[----:B------:R-:W-:Y:S02]  /*17c40*/  IMAD.MOV.U32 R183, RZ, RZ, R185 ;  /* 0x000000ffffb77224 */ /* 0x000fe400078e00b9 */
[----:B------:R-:W-:Y:S02]  /*17c50*/  IMAD R0, R187, 0x30, RZ ;  /* 0x00000030bb007824 */ /* 0x000fe400078e02ff */
[----:B------:R-:W-:-:S04]  /*17c60*/  IMAD.WIDE.U32 R186, R186, 0x30, R182 ;  /* 0x00000030baba7825 */ /* 0x000fc800078e00b6 */
[----:B------:R-:W-:Y:S01]  /*17c70*/  IMAD.IADD R3, R0, 0x1, R187 ;  /* 0x0000000100037824 */ /* 0x000fe200078e02bb */
[CC--:B-1---5:R-:W-:Y:S02]  /*17c80*/  @!P1 LEA R6, P4, R186.reuse, R190.reuse, 0x1 ;  /* 0x000000beba069211 */ /* 0x0e2fe400078808ff */
[CC--:B--2---:R-:W-:Y:S01]  /*17c90*/  @!P2 LEA R4, P3, R186.reuse, R190.reuse, 0x1 ;  /* 0x000000beba04a211 */ /* 0x0c4fe200078608ff */
        /* <DEDUP_REMOVED lines=27> */
.L_x_1310:
[----:B------:R-:W-:Y:S05]  /*17e50*/  BSYNC B3 ;  /* 0x0000000000037941 */ /* 0x000fea0003800000 */
.L_x_1259:
[----:B--2---:R-:W-:Y:S01]  /*17e60*/  LEA R3, R165, 0xffffffc0, 0x6 ;  /* 0xffffffc0a5037811 */ /* 0x004fe200078e30ff */
[----:B------:R-:W-:Y:S01]  /*17e70*/  BSSY B0, `(.L_x_1393) ;  /* 0x0000024000007945 */ /* 0x000fe20003800000 */
[----:B------:R-:W-:-:S03]  /*17e80*/  LOP3.LUT R250, R166, 0xff, RZ, 0xc0, !PT ;  /* 0x000000ffa6fa7812 */ /* 0x000fc600078ec0ff */
[----:B-1----:R-:W-:-:S05]  /*17e90*/  IMAD.IADD R5, R64, 0x1, -R3 ;  /* 0x0000000140057824 */ /* 0x002fca00078e0a03 */
[----:B------:R-:W-:-:S13]  /*17ea0*/  ISETP.GE.AND P0, PT, R178, R5, PT ;  /* 0x00000005b200720c */ /* 0x000fda0003f06270 */
[----:B------:R-:W-:Y:S05]  /*17eb0*/  @P0 BRA `(.L_x_1394) ;  /* 0x000001f000000947 */ /* 0x000fea0003800000 */
[C---:B------:R-:W-:Y:S02]  /*17ec0*/  LOP3.LUT R0, R250.reuse, 0x1, RZ, 0xc0, !PT ;  /* 0x00000001fa007812 */ /* 0x040fe400078ec0ff */
[----:B------:R-:W-:Y:S02]  /*17ed0*/  R2P PR, R250, 0xe ;  /* 0x0000000efa007804 */ /* 0x000fe40000000000 */
[----:B------:R-:W-:-:S11]  /*17ee0*/  ISETP.NE.U32.AND P0, PT, R0, 0x1, PT ;  /* 0x000000010000780c */ /* 0x000fd60003f05070 */
[----:B------:R-:W-:Y:S01]  /*17ef0*/  @P1 IMAD.MOV.U32 R10, RZ, RZ, R240 ;  /* 0x000000ffff0a1224 */ /* 0x000fe200078e00f0 */
[-C--:B------:R-:W-:Y:S01]  /*17f00*/  @P2 MOV R8, R240.reuse ;  /* 0x000000f000082202 */ /* 0x080fe20000000f00 */
[--C-:B------:R-:W-:Y:S01]  /*17f10*/  @!P0 IMAD.MOV.U32 R7, RZ, RZ, R239.reuse ;  /* 0x000000ffff078224 */ /* 0x100fe200078e00ef */
[-C--:B------:R-:W-:Y:S01]  /*17f20*/  @!P0 MOV R6, R240.reuse ;  /* 0x000000f000068202 */ /* 0x080fe20000000f00 */
[--C-:B------:R-:W-:Y:S02]  /*17f30*/  @P1 IMAD.MOV.U32 R11, RZ, RZ, R239.reuse ;  /* 0x000000ffff0b1224 */ /* 0x100fe400078e00ef */
[--C-:B------:R-:W-:Y:S02]  /*17f40*/  @P2 IMAD.MOV.U32 R9, RZ, RZ, R239.reuse ;  /* 0x000000ffff092224 */ /* 0x100fe400078e00ef */
        /* <DEDUP_REMOVED lines=15> */
[----:B-1----:R-:W-:Y:S01]  /*18040*/  @P3 MOV R6, R240 ;  /* 0x000000f000063202 */ /* 0x002fe20000000f00 */
[----:B------:R-:W-:-:S05]  /*18050*/  @P3 IMAD.MOV.U32 R7, RZ, RZ, R239 ;  /* 0x000000ffff073224 */ /* 0x000fca00078e00ef */
[----:B------:R-:W-:Y:S01]  /*18060*/  @!PT LDS RZ, [RZ] ;  /* 0x00000000fffff984 */ /* 0x000fe20000000800 */
[----:B------:R-:W-:Y:S01]  /*18070*/  @!PT LDS RZ, [RZ] ;  /* 0x00000000fffff984 */ /* 0x000fe20000000800 */
[----:B------:R-:W-:Y:S01]  /*18080*/  @!PT LDS RZ, [RZ] ;  /* 0x00000000fffff984 */ /* 0x000fe20000000800 */
[----:B------:R2:W-:Y:S04]  /*18090*/  @P3 LDGSTS.E.BYPASS.LTC128B.128 [R247+0xe000], [R6.64+0x180] ;  /* 0x0e00018006f73fae */ /* 0x0005e8000b901d46 */
[----:B------:R2:W-:Y:S02]  /*180a0*/  @!P3 STS.128 [R247+0xe000], RZ ;  /* 0x00e000fff700b388 */ /* 0x0005e40000000c00 */
.L_x_1394:
[----:B------:R-:W-:Y:S05]  /*180b0*/  BSYNC B0 ;  /* 0x0000000000007941 */ /* 0x000fea0003800000 */
.L_x_1393:
[----:B------:R-:W-:Y:S01]  /*180c0*/  ISETP.GE.AND P0, PT, R30, R5, PT ;  /* 0x000000051e00720c */ /* 0x000fe20003f06270 */
[----:B------:R-:W-:-:S12]  /*180d0*/  BSSY B0, `(.L_x_1395) ;  /* 0x0000025000007945 */ /* 0x000fd80003800000 */
[----:B------:R-:W-:Y:S05]  /*180e0*/  @P0 BRA `(.L_x_1396) ;  /* 0x0000023000000947 */ /* 0x000fea0003800000 */
[C---:B------:R-:W-:Y:S02]  /*180f0*/  LOP3.LUT R0, R250.reuse, 0x1, RZ, 0xc0, !PT ;  /* 0x00000001fa007812 */ /* 0x040fe400078ec0ff */
[----:B------:R-:W-:Y:S02]  /*18100*/  LOP3.LUT P4, RZ, R250, 0x2, RZ, 0xc0, !PT ;  /* 0x00000002faff7812 */ /* 0x000fe4000788c0ff */
[----:B------:R-:W-:Y:S02]  /*18110*/  ISETP.NE.U32.AND P5, PT, R0, 0x1, PT ;  /* 0x000000010000780c */ /* 0x000fe40003fa5070 */
[C---:B------:R-:W-:Y:S02]  /*18120*/  LOP3.LUT P3, RZ, R250.reuse, 0x4, RZ, 0xc0, !PT ;  /* 0x00000004faff7812 */ /* 0x040fe4000786c0ff */
[----:B------:R-:W-:Y:S02]  /*18130*/  LOP3.LUT P1, RZ, R250, 0x8, RZ, 0xc0, !PT ;  /* 0x00000008faff7812 */ /* 0x000fe4000782c0ff */
[----:B--2---:R-:W-:-:S05]  /*18140*/  IADD3 R9, P2, R237, R172, RZ ;  /* 0x000000aced097210 */ /* 0x004fca0007f5e0ff */
[----:B------:R-:W-:Y:S01]  /*18150*/  IMAD.X R7, R238, 0x1, R169, P2 ;  /* 0x00000001ee077824 */ /* 0x000fe200010e06a9 */
[----:B------:R-:W-:Y:S02]  /*18160*/  @P4 LEA R12, P6, R9, R174, 0x1 ;  /* 0x000000ae090c4211 */ /* 0x000fe400078c08ff */
[----:B------:R-:W-:Y:S02]  /*18170*/  @!P5 LEA R14, P0, R237, R240, 0x1 ;  /* 0x000000f0ed0ed211 */ /* 0x000fe400078008ff */
[-C--:B------:R-:W-:Y:S02]  /*18180*/  @P3 LEA R10, P2, R9, R174.reuse, 0x1 ;  /* 0x000000ae090a3211 */ /* 0x080fe400078408ff */
        /* <DEDUP_REMOVED lines=25> */
.L_x_1396:
[----:B------:R-:W-:Y:S05]  /*18320*/  BSYNC B0 ;  /* 0x0000000000007941 */ /* 0x000fea0003800000 */
.L_x_1395:
[----:B------:R-:W-:Y:S01]  /*18330*/  ISETP.GE.AND P0, PT, R34, R5, PT ;  /* 0x000000052200720c */ /* 0x000fe20003f06270 */
[----:B------:R-:W-:-:S12]  /*18340*/  BSSY B0, `(.L_x_1397) ;  /* 0x0000027000007945 */ /* 0x000fd80003800000 */
[----:B------:R-:W-:Y:S05]  /*18350*/  @P0 BRA `(.L_x_1398) ;  /* 0x0000025000000947 */ /* 0x000fea0003800000 */
[C---:B------:R-:W-:Y:S02]  /*18360*/  LOP3.LUT R0, R250.reuse, 0x1, RZ, 0xc0, !PT ;  /* 0x00000001fa007812 */ /* 0x040fe400078ec0ff */
[----:B------:R-:W-:Y:S02]  /*18370*/  LOP3.LUT P4, RZ, R250, 0x2, RZ, 0xc0, !PT ;  /* 0x00000002faff7812 */ /* 0x000fe4000788c0ff */
[----:B------:R-:W-:Y:S01]  /*18380*/  ISETP.NE.U32.AND P5, PT, R0, 0x1, PT ;  /* 0x000000010000780c */ /* 0x000fe20003fa5070 */
[----:B------:R-:W-:Y:S01]  /*18390*/  IMAD.SHL.U32 R0, R60, 0x20, RZ ;  /* 0x000000203c007824 */ /* 0x000fe200078e00ff */
[C---:B------:R-:W-:Y:S02]  /*183a0*/  LOP3.LUT P3, RZ, R250.reuse, 0x4, RZ, 0xc0, !PT ;  /* 0x00000004faff7812 */ /* 0x040fe4000786c0ff */
[----:B------:R-:W-:Y:S02]  /*183b0*/  LOP3.LUT P1, RZ, R250, 0x8, RZ, 0xc0, !PT ;  /* 0x00000008faff7812 */ /* 0x000fe4000782c0ff */
[----:B------:R-:W-:-:S02]  /*183c0*/  SHF.L.U64.HI R2, R60, 0x5, R61 ;  /* 0x000000053c027819 */ /* 0x000fc4000001023d */
        /* <DEDUP_REMOVED lines=30> */
.L_x_1398:
[----:B------:R-:W-:Y:S05]  /*185b0*/  BSYNC B0 ;  /* 0x0000000000007941 */ /* 0x000fea0003800000 */
.L_x_1397:
        /* <DEDUP_REMOVED lines=9> */
[----:B-12---:R-:W-:-:S08]  /*18650*/  IMAD.WIDE.U32 R8, R60, 0x30, R168 ;  /* 0x000000303c087825 */ /* 0x006fd000078e00a8 */
[CC--:B------:R-:W-:Y:S02]  /*18660*/  @P2 LEA R14, P4, R8.reuse, R174.reuse, 0x1 ;  /* 0x000000ae080e2211 */ /* 0x0c0fe400078808ff */
[----:B------:R-:W-:Y:S02]  /*18670*/  @!P3 IMAD.MOV.U32 R6, RZ, RZ, R240 ;  /* 0x000000ffff06b224 */ /* 0x000fe400078e00f0 */
[----:B------:R-:W-:Y:S01]  /*18680*/  @!P3 IMAD.MOV.U32 R7, RZ, RZ, R239 ;  /* 0x000000ffff07b224 */ /* 0x000fe200078e00ef */
[----:B------:R-:W-:Y:S01]  /*18690*/  @P1 LEA R12, P0, R8, R174, 0x1 ;  /* 0x000000ae080c1211 */ /* 0x000fe200078008ff */
[----:B------:R-:W-:Y:S02]  /*186a0*/  @!P3 IMAD R61, R61, 0x60, RZ ;  /* 0x000000603d3db824 */ /* 0x000fe400078e02ff */
[----:B------:R-:W-:-:S04]  /*186b0*/  @!P3 IMAD.WIDE.U32 R10, R60, 0x60, R6 ;  /* 0x000000603c0ab825 */ /* 0x000fc800078e0006 */
[----:B------:R-:W-:Y:S02]  /*186c0*/  IMAD.IADD R7, R9, 0x1, R0 ;  /* 0x0000000109077824 */ /* 0x000fe400078e0200 */
[----:B------:R-:W-:-:S03]  /*186d0*/  @!P3 IMAD.IADD R11, R61, 0x1, R11 ;  /* 0x000000013d0bb824 */ /* 0x000fc600078e020b */
[CCC-:B------:R-:W-:Y:S02]  /*186e0*/  @P2 LEA.HI.X R15, R8.reuse, R175.reuse, R7.reuse, 0x1, P4 ;  /* 0x000000af080f2211 */ /* 0x1c0fe400020f0c07 */
[----:B------:R-:W-:Y:S01]  /*186f0*/  @P1 LEA.HI.X R13, R8, R175, R7, 0x1, P0 ;  /* 0x000000af080d1211 */ /* 0x000fe200000f0c07 */
[----:B------:R-:W-:Y:S01]  /*18700*/  @!PT LDS RZ, [RZ] ;  /* 0x00000000fffff984 */ /* 0x000fe20000000800 */
[----:B------:R-:W-:Y:S01]  /*18710*/  @!PT LDS RZ, [RZ] ;  /* 0x00000000fffff984 */ /* 0x000fe20000000800 */
[----:B------:R-:W-:Y:S01]  /*18720*/  @!PT LDS RZ, [RZ] ;  /* 0x00000000fffff984 */ /* 0x000fe20000000800 */
[----:B------:R1:W-:Y:S01]  /*18730*/  @!P3 LDGSTS.E.BYPASS.LTC128B.128 [R247+0x9800], [R10.64] ;  /* 0x098000000af7bfae */ /* 0x0003e2000b901d46 */
[----:B------:R-:W-:-:S03]  /*18740*/  LOP3.LUT P0, RZ, R250, 0x8, RZ, 0xc0, !PT ;  /* 0x00000008faff7812 */ /* 0x000fc6000780c0ff */
        /* <DEDUP_REMOVED lines=19> */
.L_x_1401:
[----:B------:R2:W-:Y:S02]  /*18880*/  STS.128 [R247+0xf800], RZ ;  /* 0x00f800fff7007388 */ /* 0x0005e40000000c00 */
.L_x_1400:
[----:B------:R-:W-:Y:S05]  /*18890*/  BSYNC B0 ;  /* 0x0000000000007941 */ /* 0x000fea0003800000 */
.L_x_1399:
        /* <DEDUP_REMOVED lines=13> */
[----:B-12---:R-:W-:Y:S01]  /*18970*/  @P1 IMAD.MOV.U32 R8, RZ, RZ, R188 ;  /* 0x000000ffff081224 */ /* 0x006fe200078e00bc */
        /* <DEDUP_REMOVED lines=23> */
.L_x_1403:
[----:B------:R-:W-:Y:S05]  /*18af0*/  BSYNC B0 ;  /* 0x0000000000007941 */ /* 0x000fea0003800000 */
.L_x_1402:
        /* <DEDUP_REMOVED lines=12> */
[----:B-12---:R-:W-:-:S05]  /*18bc0*/  IADD3 R9, P2, R235, R176, RZ ;  /* 0x000000b0eb097210 */ /* 0x006fca0007f5e0ff */
        /* <DEDUP_REMOVED lines=29> */
.L_x_1405:
[----:B------:R-:W-:Y:S05]  /*18da0*/  BSYNC B0 ;  /* 0x0000000000007941 */ /* 0x000fea0003800000 */
.L_x_1404:
        /* <DEDUP_REMOVED lines=10> */
[----:B------:R-:W-:Y:S01]  /*18e50*/  IMAD.SHL.U32 R0, R62, 0x20, RZ ;  /* 0x000000203e007824 */ /* 0x000fe200078e00ff */
        /* <DEDUP_REMOVED lines=33> */
.L_x_1407:
[----:B------:R-:W-:Y:S05]  /*19070*/  BSYNC B0 ;  /* 0x0000000000007941 */ /* 0x000fea0003800000 */
.L_x_1406:
        /* <DEDUP_REMOVED lines=17> */
[----:B-12---:R-:W-:-:S04]  /*19190*/  IMAD.IADD R7, R171, 0x1, R0 ;  /* 0x00000001ab077824 */ /* 0x006fc800078e0200 */
        /* <DEDUP_REMOVED lines=31> */
.L_x_1410:
[----:B------:R2:W-:Y:S02]  /*19390*/  STS.128 [R247+0x17800], RZ ;  /* 0x017800fff7007388 */ /* 0x0005e40000000c00 */
.L_x_1409:
[----:B------:R-:W-:Y:S05]  /*193a0*/  BSYNC B0 ;  /* 0x0000000000007941 */ /* 0x000fea0003800000 */
.L_x_1408:
[C---:B------:R-:W-:Y:S01]  /*193b0*/  IMAD.SHL.U32 R0, R65.reuse, 0x40, RZ ;  /* 0x0000004041007824 */ /* 0x040fe200078e00ff */
[----:B------:R-:W-:Y:S01]  /*193c0*/  R2P PR, R65, 0x6 ;  /* 0x0000000641007804 */ /* 0x000fe20000000000 */
[----:B------:R-:W-:Y:S01]  /*193d0*/  IMAD.SHL.U32 R178, R178, 0x8, RZ ;  /* 0x00000008b2b27824 */ /* 0x000fe200078e00ff */
[----:B------:R-:W0:Y:S01]  /*193e0*/  LDGDEPBAR ;  /* 0x00000000000079af */ /* 0x000e220000000000 */
[----:B------:R-:W-:Y:S01]  /*193f0*/  IMAD R230, R5, 0x400, R48 ;  /* 0x0000040005e67824 */ /* 0x000fe200078e0230 */
[----:B-12---:R-:W-:-:S03]  /*19400*/  LOP3.LUT R7, R0, 0x1c0, RZ, 0xc0, !PT ;  /* 0x000001c000077812 */ /* 0x006fc600078ec0ff */
        /* <DEDUP_REMOVED lines=13> */
[----:B------:R-:W1:Y:S01]  /*194e0*/  LDSM.16.M88.4 R12, [R229+0x8000] ;  /* 0x00800000e50c783b */ /* 0x000e620000000200 */
[----:B------:R-:W-:-:S02]  /*194f0*/  IADD3 R0, R229, 0x8000, RZ ;  /* 0x00008000e5007810 */ /* 0x000fc40007ffe0ff */
[C---:B------:R-:W-:Y:S01]  /*19500*/  IADD3 R227, R229.reuse, 0x8020, RZ ;  /* 0x00008020e5e37810 */ /* 0x040fe20007ffe0ff */
[----:B------:R-:W2:Y:S01]  /*19510*/  LDSM.16.M88.4 R52, [R229+0x8800] ;  /* 0x00880000e534783b */ /* 0x000ea20000000200 */
[----:B------:R-:W-:Y:S01]  /*19520*/  @P1 IADD3 R227, R0, -0x20, RZ ;  /* 0xffffffe000e31810 */ /* 0x000fe20007ffe0ff */
[----:B------:R-:W-:Y:S02]  /*19530*/  IMAD.MOV.U32 R0, RZ, RZ, 0x40 ;  /* 0x00000040ff007424 */ /* 0x000fe400078e00ff */
[----:B------:R-:W3:Y:S03]  /*19540*/  LDSM.16.M88.4 R76, [R229+0x9000] ;  /* 0x00900000e54c783b */ /* 0x000ee60000000200 */
[----:B------:R-:W-:Y:S01]  /*19550*/  SEL R0, R0, 0xffffffc0, !P2 ;  /* 0xffffffc000007807 */ /* 0x000fe20005000000 */
[----:B------:R-:W4:Y:S04]  /*19560*/  LDSM.16.M88.4 R4, [R229+0x9800] ;  /* 0x00980000e504783b */ /* 0x000f280000000200 */
[----:B---3--:R-:W3:Y:S01]  /*19570*/  LDSM.16.M88.4 R28, [R227] ;  /* 0x00000000e31c783b */ /* 0x008ee20000000200 */
[----:B------:R-:W-:-:S02]  /*19580*/  IMAD.IADD R224, R229, 0x1, R0 ;  /* 0x00000001e5e07824 */ /* 0x000fc400078e0200 */
[----:B------:R-:W-:Y:S01]  /*19590*/  IMAD.IADD R220, R0, 0x1, R227 ;  /* 0x0000000100dc7824 */ /* 0x000fe200078e02e3 */
[----:B------:R-:W3:Y:S04]  /*195a0*/  LDSM.16.M88.4 R24, [R227+0x800] ;  /* 0x00080000e318783b */ /* 0x000ee80000000200 */
[----:B------:R-:W3:Y:S04]  /*195b0*/  LDSM.16.M88.4 R8, [R227+0x1000] ;  /* 0x00100000e308783b */ /* 0x000ee80000000200 */
[----:B------:R-:W3:Y:S04]  /*195c0*/  LDSM.16.M88.4 R40, [R224+0x8000] ;  /* 0x00800000e028783b */ /* 0x000ee80000000200 */
[----:B------:R-:W3:Y:S04]  /*195d0*/  LDSM.16.M88.4 R88, [R227+0x1800] ;  /* 0x00180000e358783b */ /* 0x000ee80000000200 */
[----:B----4-:R-:W3:Y:S01]  /*195e0*/  LDSM.16.M88.4 R36, [R224+0x8800] ;  /* 0x00880000e024783b */ /* 0x010ee20000000200 */
[C---:B-1---5:R-:W-:Y:S03]  /*195f0*/  HMMA.16816.F32 R16, R60.reuse, R12, RZ ;  /* 0x0000000c3c10723c */ /* 0x062fe600000018ff */
[----:B------:R-:W-:Y:S04]  /*19600*/  LDSM.16.M88.4 R96, [R224+0x9800] ;  /* 0x00980000e060783b */ /* 0x000fe80000000200 */
[----:B------:R-:W4:Y:S01]  /*19610*/  LD.E R0, [R20.64+0x18c] ;  /* 0x00018c0614007980 */ /* 0x000f22000c101900 */
[C---:B------:R-:W-:Y:S03]  /*19620*/  HMMA.16816.F32 R12, R60.reuse, R14, RZ ;  /* 0x0000000e3c0c723c */ /* 0x040fe600000018ff */
[----:B------:R-:W-:Y:S04]  /*19630*/  LDSM.16.M88.4 R108, [R220+0x4800] ;  /* 0x00480000dc6c783b */ /* 0x000fe80000000200 */
[----:B------:R-:W-:Y:S01]  /*19640*/  LDSM.16.M88.4 R100, [R229+0xe800] ;  /* 0x00e80000e564783b */ /* 0x000fe20000000200 */
[C---:B--2---:R-:W-:Y:S03]  /*19650*/  HMMA.16816.F32 R32, R60.reuse, R52, RZ ;  /* 0x000000343c20723c */ /* 0x044fe600000018ff */
[----:B------:R-:W-:Y:S05]  /*19660*/  LDSM.16.M88.4 R104, [R224+0xd800] ;  /* 0x00d80000e068783b */ /* 0x000fea0000000200 */
[C---:B------:R-:W-:Y:S08]  /*19670*/  HMMA.16816.F32 R52, R60.reuse, R54, RZ ;  /* 0x000000363c34723c */ /* 0x040ff000000018ff */
[C---:B------:R-:W-:Y:S08]  /*19680*/  HMMA.16816.F32 R80, R60.reuse, R76, RZ ;  /* 0x0000004c3c50723c */ /* 0x040ff000000018ff */
[C---:B------:R-:W-:Y:S08]  /*19690*/  HMMA.16816.F32 R76, R60.reuse, R78, RZ ;  /* 0x0000004e3c4c723c */ /* 0x040ff000000018ff */
[C---:B------:R-:W-:Y:S08]  /*196a0*/  HMMA.16816.F32 R72, R60.reuse, R4, RZ ;  /* 0x000000043c48723c */ /* 0x040ff000000018ff */
[----:B------:R-:W-:Y:S01]  /*196b0*/  HMMA.16816.F32 R60, R60, R6, RZ ;  /* 0x000000063c3c723c */ /* 0x000fe200000018ff */
[----:B------:R-:W1:Y:S07]  /*196c0*/  LDSM.16.M88.4 R4, [R224+0x9000] ;  /* 0x00900000e004783b */ /* 0x000e6e0000000200 */
[C---:B---3--:R-:W-:Y:S08]  /*196d0*/  HMMA.16816.F32 R16, R84.reuse, R28, R16 ;  /* 0x0000001c5410723c */ /* 0x048ff00000001810 */
[C---:B------:R-:W-:Y:S01]  /*196e0*/  HMMA.16816.F32 R12, R84.reuse, R30, R12 ;  /* 0x0000001e540c723c */ /* 0x040fe2000000180c */
[----:B------:R-:W2:Y:S07]  /*196f0*/  LDSM.16.M88.4 R28, [R220] ;  /* 0x00000000dc1c783b */ /* 0x000eae0000000200 */
[C---:B------:R-:W-:Y:S08]  /*19700*/  HMMA.16816.F32 R32, R84.reuse, R24, R32 ;  /* 0x000000185420723c */ /* 0x040ff00000001820 */
[C---:B------:R-:W-:Y:S01]  /*19710*/  HMMA.16816.F32 R52, R84.reuse, R26, R52 ;  /* 0x0000001a5434723c */ /* 0x040fe20000001834 */
[----:B------:R-:W3:Y:S07]  /*19720*/  LDSM.16.M88.4 R24, [R220+0x800] ;  /* 0x00080000dc18783b */ /* 0x000eee0000000200 */
[C---:B------:R-:W-:Y:S08]  /*19730*/  HMMA.16816.F32 R80, R84.reuse, R8, R80 ;  /* 0x000000085450723c */ /* 0x040ff00000001850 */
[----:B------:R-:W-:Y:S01]  /*19740*/  HMMA.16816.F32 R76, R84, R10, R76 ;  /* 0x0000000a544c723c */ /* 0x000fe2000000184c */
[----:B------:R-:W1:Y:S07]  /*19750*/  LDSM.16.M88.4 R8, [R220+0x1000] ;  /* 0x00100000dc08783b */ /* 0x000e6e0000000200 */
[C---:B------:R-:W-:Y:S08]  /*19760*/  HMMA.16816.F32 R16, R92.reuse, R40, R16 ;  /* 0x000000285c10723c */ /* 0x040ff00000001810 */
[----:B------:R-:W-:Y:S01]  /*19770*/  HMMA.16816.F32 R12, R92, R42, R12 ;  /* 0x0000002a5c0c723c */ /* 0x000fe2000000180c */
[----:B------:R-:W-:Y:S07]  /*19780*/  LDSM.16.M88.4 R40, [R229+0xb000] ;  /* 0x00b00000e528783b */ /* 0x000fee0000000200 */
[C---:B------:R-:W-:Y:S08]  /*19790*/  HMMA.16816.F32 R72, R84.reuse, R88, R72 ;  /* 0x000000585448723c */ /* 0x040ff00000001848 */
[----:B------:R-:W-:Y:S01]  /*197a0*/  HMMA.16816.F32 R60, R84, R90, R60 ;  /* 0x0000005a543c723c */ /* 0x000fe2000000183c */
[----:B------:R-:W-:Y:S04]  /*197b0*/  LDSM.16.M88.4 R84, [R230+0x2000] ;  /* 0x00200000e654783b */ /* 0x000fe80000000200 */
[----:B------:R-:W-:Y:S03]  /*197c0*/  LDSM.16.M88.4 R88, [R220+0x1800] ;  /* 0x00180000dc58783b */ /* 0x000fe60000000200 */
[C---:B------:R-:W-:Y:S08]  /*197d0*/  HMMA.16816.F32 R32, R92.reuse, R36, R32 ;  /* 0x000000245c20723c */ /* 0x040ff00000001820 */
[C---:B------:R-:W-:Y:S01]  /*197e0*/  HMMA.16816.F32 R52, R92.reuse, R38, R52 ;  /* 0x000000265c34723c */ /* 0x040fe20000001834 */
[----:B------:R-:W3:Y:S07]  /*197f0*/  LDSM.16.M88.4 R36, [R229+0xa000] ;  /* 0x00a00000e524783b */ /* 0x000eee0000000200 */
[C---:B-1----:R-:W-:Y:S08]  /*19800*/  HMMA.16816.F32 R80, R92.reuse, R4, R80 ;  /* 0x000000045c50723c */ /* 0x042ff00000001850 */
[----:B------:R-:W-:Y:S01]  /*19810*/  HMMA.16816.F32 R76, R92, R6, R76 ;  /* 0x000000065c4c723c */ /* 0x000fe2000000184c */
[----:B------:R-:W1:Y:S07]  /*19820*/  LDSM.16.M88.4 R4, [R229+0xa800] ;  /* 0x00a80000e504783b */ /* 0x000e6e0000000200 */
[C---:B--2---:R-:W-:Y:S08]  /*19830*/  HMMA.16816.F32 R16, R68.reuse, R28, R16 ;  /* 0x0000001c4410723c */ /* 0x044ff00000001810 */
[----:B------:R-:W-:Y:S01]  /*19840*/  HMMA.16816.F32 R12, R68, R30, R12 ;  /* 0x0000001e440c723c */ /* 0x000fe2000000180c */
[----:B------:R-:W-:Y:S07]  /*19850*/  LDSM.16.M88.4 R28, [R227+0x3000] ;  /* 0x00300000e31c783b */ /* 0x000fee0000000200 */
[C---:B------:R-:W-:Y:S08]  /*19860*/  HMMA.16816.F32 R72, R92.reuse, R96, R72 ;  /* 0x000000605c48723c */ /* 0x040ff00000001848 */
[----:B------:R-:W-:Y:S01]  /*19870*/  HMMA.16816.F32 R92, R92, R98, R60 ;  /* 0x000000625c5c723c */ /* 0x000fe2000000183c */
[----:B------:R-:W-:Y:S04]  /*19880*/  LDSM.16.M88.4 R60, [R228+0x2000] ;  /* 0x00200000e43c783b */ /* 0x000fe80000000200 */
[----:B------:R-:W-:Y:S03]  /*19890*/  LDSM.16.M88.4 R96, [R229+0xb800] ;  /* 0x00b80000e560783b */ /* 0x000fe60000000200 */
[C---:B---3--:R-:W-:Y:S08]  /*198a0*/  HMMA.16816.F32 R32, R68.reuse, R24, R32 ;  /* 0x000000184420723c */ /* 0x048ff00000001820 */
[C---:B------:R-:W-:Y:S01]  /*198b0*/  HMMA.16816.F32 R52, R68.reuse, R26, R52 ;  /* 0x0000001a4434723c */ /* 0x040fe20000001834 */
[----:B------:R-:W2:Y:S07]  /*198c0*/  LDSM.16.M88.4 R24, [R227+0x2000] ;  /* 0x00200000e318783b */ /* 0x000eae0000000200 */
[C---:B------:R-:W-:Y:S08]  /*198d0*/  HMMA.16816.F32 R80, R68.reuse, R8, R80 ;  /* 0x000000084450723c */ /* 0x040ff00000001850 */
[----:B------:R-:W-:Y:S01]  /*198e0*/  HMMA.16816.F32 R76, R68, R10, R76 ;  /* 0x0000000a444c723c */ /* 0x000fe2000000184c */
[----:B------:R-:W3:Y:S07]  /*198f0*/  LDSM.16.M88.4 R8, [R227+0x2800] ;  /* 0x00280000e308783b */ /* 0x000eee0000000200 */
[C---:B------:R-:W-:Y:S08]  /*19900*/  HMMA.16816.F32 R16, R84.reuse, R36, R16 ;  /* 0x000000245410723c */ /* 0x040ff00000001810 */
[----:B------:R-:W-:Y:S01]  /*19910*/  HMMA.16816.F32 R12, R84, R38, R12 ;  /* 0x00000026540c723c */ /* 0x000fe2000000180c */
[----:B------:R-:W-:Y:S07]  /*19920*/  LDSM.16.M88.4 R36, [R224+0xa000] ;  /* 0x00a00000e024783b */ /* 0x000fee0000000200 */
[C---:B------:R-:W-:Y:S08]  /*19930*/  HMMA.16816.F32 R72, R68.reuse, R88, R72 ;  /* 0x000000584448723c */ /* 0x040ff00000001848 */
[----:B------:R-:W-:Y:S01]  /*19940*/  HMMA.16816.F32 R92, R68, R90, R92 ;  /* 0x0000005a445c723c */ /* 0x000fe2000000185c */
[----:B------:R-:W3:Y:S04]  /*19950*/  LDSM.16.M88.4 R68, [R226+0x2000] ;  /* 0x00200000e244783b */ /* 0x000ee80000000200 */
[----:B------:R-:W3:Y:S03]  /*19960*/  LDSM.16.M88.4 R88, [R227+0x3800] ;  /* 0x00380000e358783b */ /* 0x000ee60000000200 */
[C---:B-1----:R-:W-:Y:S08]  /*19970*/  HMMA.16816.F32 R32, R84.reuse, R4, R32 ;  /* 0x000000045420723c */ /* 0x042ff00000001820 */
[----:B------:R-:W-:Y:S01]  /*19980*/  HMMA.16816.F32 R52, R84, R6, R52 ;  /* 0x000000065434723c */ /* 0x000fe20000001834 */
[----:B------:R-:W1:Y:S07]  /*19990*/  LDSM.16.M88.4 R4, [R224+0xa800] ;  /* 0x00a80000e004783b */ /* 0x000e6e0000000200 */
[C---:B--2---:R-:W-:Y:S08]  /*199a0*/  HMMA.16816.F32 R16, R60.reuse, R24, R16 ;  /* 0x000000183c10723c */ /* 0x044ff00000001810 */
[----:B------:R-:W-:Y:S01]  /*199b0*/  HMMA.16816.F32 R12, R60, R26, R12 ;  /* 0x0000001a3c0c723c */ /* 0x000fe2000000180c */
        /* <DEDUP_REMOVED lines=9> */
[----:B------:R-:W-:Y:S01]  /*19a50*/  HMMA.16816.F32 R52, R60, R10, R52 ;  /* 0x0000000a3c34723c */ /* 0x000fe20000001834 */
[----:B------:R-:W3:Y:S07]  /*19a60*/  LDSM.16.M88.4 R8, [R220+0x2800] ;  /* 0x00280000dc08783b */ /* 0x000eee0000000200 */
[C---:B------:R-:W-:Y:S08]  /*19a70*/  HMMA.16816.F32 R16, R68.reuse, R36, R16 ;  /* 0x000000244410723c */ /* 0x040ff00000001810 */
[----:B------:R-:W-:Y:S01]  /*19a80*/  HMMA.16816.F32 R12, R68, R38, R12 ;  /* 0x00000026440c723c */ /* 0x000fe2000000180c */
[----:B------:R-:W-:Y:S07]  /*19a90*/  LDSM.16.M88.4 R36, [R229+0xc000] ;  /* 0x00c00000e524783b */ /* 0x000fee0000000200 */
[C---:B------:R-:W-:Y:S08]  /*19aa0*/  HMMA.16816.F32 R80, R60.reuse, R28, R80 ;  /* 0x0000001c3c50723c */ /* 0x040ff00000001850 */
[C---:B------:R-:W-:Y:S01]  /*19ab0*/  HMMA.16816.F32 R76, R60.reuse, R30, R76 ;  /* 0x0000001e3c4c723c */ /* 0x040fe2000000184c */
[----:B------:R-:W-:Y:S07]  /*19ac0*/  LDSM.16.M88.4 R28, [R220+0x3000] ;  /* 0x00300000dc1c783b */ /* 0x000fee0000000200 */
[C---:B------:R-:W-:Y:S08]  /*19ad0*/  HMMA.16816.F32 R72, R60.reuse, R88, R72 ;  /* 0x000000583c48723c */ /* 0x040ff00000001848 */
[----:B------:R-:W-:Y:S01]  /*19ae0*/  HMMA.16816.F32 R92, R60, R90, R92 ;  /* 0x0000005a3c5c723c */ /* 0x000fe2000000185c */
[----:B------:R-:W3:Y:S04]  /*19af0*/  LDSM.16.M88.4 R60, [R230+0x4000] ;  /* 0x00400000e63c783b */ /* 0x000ee80000000200 */
[----:B------:R-:W-:Y:S03]  /*19b00*/  LDSM.16.M88.4 R88, [R220+0x3800] ;  /* 0x00380000dc58783b */ /* 0x000fe60000000200 */
        /* <DEDUP_REMOVED lines=8> */
[----:B------:R-:W-:Y:S07]  /*19b90*/  LDSM.16.M88.4 R40, [R229+0xd000] ;  /* 0x00d00000e528783b */ /* 0x000fee0000000200 */
[C---:B---3--:R-:W-:Y:S08]  /*19ba0*/  HMMA.16816.F32 R32, R84.reuse, R8, R32 ;  /* 0x000000085420723c */ /* 0x048ff00000001820 */
[----:B------:R-:W-:Y:S01]  /*19bb0*/  HMMA.16816.F32 R52, R84, R10, R52 ;  /* 0x0000000a5434723c */ /* 0x000fe20000001834 */
[----:B------:R-:W2:Y:S07]  /*19bc0*/  LDSM.16.M88.4 R8, [R228+0x4000] ;  /* 0x00400000e408783b */ /* 0x000eae0000000200 */
[C---:B------:R-:W-:Y:S08]  /*19bd0*/  HMMA.16816.F32 R72, R68.reuse, R96, R72 ;  /* 0x000000604448723c */ /* 0x040ff00000001848 */
[----:B------:R-:W-:Y:S01]  /*19be0*/  HMMA.16816.F32 R92, R68, R98, R92 ;  /* 0x00000062445c723c */ /* 0x000fe2000000185c */
[----:B------:R-:W3:Y:S04]  /*19bf0*/  LDSM.16.M88.4 R68, [R229+0xd800] ;  /* 0x00d80000e544783b */ /* 0x000ee80000000200 */
[----:B------:R-:W-:Y:S03]  /*19c00*/  LDSM.16.M88.4 R96, [R226+0x4000] ;  /* 0x00400000e260783b */ /* 0x000fe60000000200 */
[C---:B------:R-:W-:Y:S08]  /*19c10*/  HMMA.16816.F32 R16, R60.reuse, R36, R16 ;  /* 0x000000243c10723c */ /* 0x040ff00000001810 */
[----:B------:R-:W-:Y:S01]  /*19c20*/  HMMA.16816.F32 R12, R60, R38, R12 ;  /* 0x000000263c0c723c */ /* 0x000fe2000000180c */
[----:B------:R-:W-:Y:S07]  /*19c30*/  LDSM.16.M88.4 R36, [R224+0xc000] ;  /* 0x00c00000e024783b */ /* 0x000fee0000000200 */
[C---:B------:R-:W-:Y:S08]  /*19c40*/  HMMA.16816.F32 R80, R84.reuse, R28, R80 ;  /* 0x0000001c5450723c */ /* 0x040ff00000001850 */
[----:B------:R-:W-:Y:S01]  /*19c50*/  HMMA.16816.F32 R76, R84, R30, R76 ;  /* 0x0000001e544c723c */ /* 0x000fe2000000184c */
[----:B------:R-:W3:Y:S07]  /*19c60*/  LDSM.16.M88.4 R28, [R227+0x4800] ;  /* 0x00480000e31c783b */ /* 0x000eee0000000200 */
[C---:B-1----:R-:W-:Y:S08]  /*19c70*/  HMMA.16816.F32 R32, R60.reuse, R4, R32 ;  /* 0x000000043c20723c */ /* 0x042ff00000001820 */
[----:B------:R-:W-:Y:S01]  /*19c80*/  HMMA.16816.F32 R52, R60, R6, R52 ;  /* 0x000000063c34723c */ /* 0x000fe20000001834 */
[----:B------:R-:W1:Y:S07]  /*19c90*/  LDSM.16.M88.4 R4, [R227+0x5000] ;  /* 0x00500000e304783b */ /* 0x000e6e0000000200 */
[C---:B------:R-:W-:Y:S08]  /*19ca0*/  HMMA.16816.F32 R72, R84.reuse, R88, R72 ;  /* 0x000000585448723c */ /* 0x040ff00000001848 */
[----:B------:R-:W-:Y:S01]  /*19cb0*/  HMMA.16816.F32 R92, R84, R90, R92 ;  /* 0x0000005a545c723c */ /* 0x000fe2000000185c */
[----:B------:R-:W-:Y:S04]  /*19cc0*/  LDSM.16.M88.4 R88, [R225+0x4000] ;  /* 0x00400000e158783b */ /* 0x000fe80000000200 */
[----:B------:R-:W-:Y:S03]  /*19cd0*/  LDSM.16.M88.4 R84, [R220+0x5000] ;  /* 0x00500000dc54783b */ /* 0x000fe60000000200 */
[C---:B--2---:R-:W-:Y:S08]  /*19ce0*/  HMMA.16816.F32 R16, R8.reuse, R24, R16 ;  /* 0x000000180810723c */ /* 0x044ff00000001810 */
[----:B------:R-:W-:Y:S01]  /*19cf0*/  HMMA.16816.F32 R12, R8, R26, R12 ;  /* 0x0000001a080c723c */ /* 0x000fe2000000180c */
[----:B------:R-:W-:Y:S07]  /*19d00*/  LDSM.16.M88.4 R24, [R220+0x4000] ;  /* 0x00400000dc18783b */ /* 0x000fee0000000200 */
[C---:B------:R-:W-:Y:S08]  /*19d10*/  HMMA.16816.F32 R80, R60.reuse, R40, R80 ;  /* 0x000000283c50723c */ /* 0x040ff00000001850 */
[C---:B------:R-:W-:Y:S01]  /*19d20*/  HMMA.16816.F32 R76, R60.reuse, R42, R76 ;  /* 0x0000002a3c4c723c */ /* 0x040fe2000000184c */
[----:B------:R-:W2:Y:S07]  /*19d30*/  LDSM.16.M88.4 R40, [R227+0x5800] ;  /* 0x00580000e328783b */ /* 0x000eae0000000200 */
[C---:B---3--:R-:W-:Y:S08]  /*19d40*/  HMMA.16816.F32 R72, R60.reuse, R68, R72 ;  /* 0x000000443c48723c */ /* 0x048ff00000001848 */
[----:B------:R-:W-:Y:S01]  /*19d50*/  HMMA.16816.F32 R92, R60, R70, R92 ;  /* 0x000000463c5c723c */ /* 0x000fe2000000185c */
[----:B------:R-:W-:Y:S04]  /*19d60*/  LDSM.16.M88.4 R68, [R230+0x6000] ;  /* 0x00600000e644783b */ /* 0x000fe80000000200 */
[----:B------:R-:W-:Y:S03]  /*19d70*/  LDSM.16.M88.4 R60, [R227+0x6000] ;  /* 0x00600000e33c783b */ /* 0x000fe60000000200 */
[C---:B------:R-:W-:Y:S08]  /*19d80*/  HMMA.16816.F32 R32, R8.reuse, R28, R32 ;  /* 0x0000001c0820723c */ /* 0x040ff00000001820 */
[----:B------:R-:W-:Y:S01]  /*19d90*/  HMMA.16816.F32 R52, R8, R30, R52 ;  /* 0x0000001e0834723c */ /* 0x000fe20000001834 */
[----:B------:R-:W3:Y:S07]  /*19da0*/  LDSM.16.M88.4 R28, [R224+0xc800] ;  /* 0x00c80000e01c783b */ /* 0x000eee0000000200 */
[C---:B------:R-:W-:Y:S08]  /*19db0*/  HMMA.16816.F32 R16, R96.reuse, R36, R16 ;  /* 0x000000246010723c */ /* 0x040ff00000001810 */
[----:B------:R-:W-:Y:S01]  /*19dc0*/  HMMA.16816.F32 R12, R96, R38, R12 ;  /* 0x00000026600c723c */ /* 0x000fe2000000180c */
[----:B------:R-:W-:Y:S07]  /*19dd0*/  LDSM.16.M88.4 R36, [R227+0x6800] ;  /* 0x00680000e324783b */ /* 0x000fee0000000200 */
[C---:B-1----:R-:W-:Y:S08]  /*19de0*/  HMMA.16816.F32 R80, R8.reuse, R4, R80 ;  /* 0x000000040850723c */ /* 0x042ff00000001850 */
[C---:B------:R-:W-:Y:S01]  /*19df0*/  HMMA.16816.F32 R76, R8.reuse, R6, R76 ;  /* 0x00000006084c723c */ /* 0x040fe2000000184c */
[----:B------:R-:W1:Y:S07]  /*19e00*/  LDSM.16.M88.4 R4, [R229+0xe000] ;  /* 0x00e00000e504783b */ /* 0x000e6e0000000200 */
[C---:B--2---:R-:W-:Y:S08]  /*19e10*/  HMMA.16816.F32 R72, R8.reuse, R40, R72 ;  /* 0x000000280848723c */ /* 0x044ff00000001848 */
[----:B------:R-:W-:Y:S01]  /*19e20*/  HMMA.16816.F32 R92, R8, R42, R92 ;  /* 0x0000002a085c723c */ /* 0x000fe2000000185c */
[----:B------:R-:W2:Y:S04]  /*19e30*/  LDSM.16.M88.4 R8, [R224+0xd000] ;  /* 0x00d00000e008783b */ /* 0x000ea80000000200 */
[----:B------:R-:W2:Y:S03]  /*19e40*/  LDSM.16.M88.4 R40, [R228+0x6000] ;  /* 0x00600000e428783b */ /* 0x000ea60000000200 */
[C---:B------:R-:W-:Y:S08]  /*19e50*/  HMMA.16816.F32 R16, R88.reuse, R24, R16 ;  /* 0x000000185810723c */ /* 0x040ff00000001810 */
[----:B------:R-:W-:Y:S01]  /*19e60*/  HMMA.16816.F32 R12, R88, R26, R12 ;  /* 0x0000001a580c723c */ /* 0x000fe2000000180c */
[----:B------:R-:W-:Y:S07]  /*19e70*/  LDSM.16.M88.4 R24, [R224+0xe000] ;  /* 0x00e00000e018783b */ /* 0x000fee0000000200 */
[C---:B---3--:R-:W-:Y:S08]  /*19e80*/  HMMA.16816.F32 R32, R96.reuse, R28, R32 ;  /* 0x0000001c6020723c */ /* 0x048ff00000001820 */
[----:B------:R-:W-:Y:S01]  /*19e90*/  HMMA.16816.F32 R52, R96, R30, R52 ;  /* 0x0000001e6034723c */ /* 0x000fe20000001834 */
[----:B------:R-:W3:Y:S07]  /*19ea0*/  LDSM.16.M88.4 R28, [R226+0x6000] ;  /* 0x00600000e21c783b */ /* 0x000eee0000000200 */
[C---:B-1----:R-:W-:Y:S08]  /*19eb0*/  HMMA.16816.F32 R16, R68.reuse, R4, R16 ;  /* 0x000000044410723c */ /* 0x042ff00000001810 */
[----:B------:R-:W-:Y:S01]  /*19ec0*/  HMMA.16816.F32 R12, R68, R6, R12 ;  /* 0x00000006440c723c */ /* 0x000fe2000000180c */
[----:B------:R-:W-:Y:S07]  /*19ed0*/  LDSM.16.M88.4 R4, [R220+0x6000] ;  /* 0x00600000dc04783b */ /* 0x000fee0000000200 */
[C---:B--2---:R-:W-:Y:S08]  /*19ee0*/  HMMA.16816.F32 R80, R96.reuse, R8, R80 ;  /* 0x000000086050723c */ /* 0x044ff00000001850 */
[----:B------:R-:W-:Y:S01]  /*19ef0*/  HMMA.16816.F32 R76, R96, R10, R76 ;  /* 0x0000000a604c723c */ /* 0x000fe2000000184c */
[----:B------:R-:W-:Y:S07]  /*19f00*/  LDSM.16.M88.4 R8, [R225+0x6000] ;  /* 0x00600000e108783b */ /* 0x000fee0000000200 */
[C---:B------:R-:W-:Y:S08]  /*19f10*/  HMMA.16816.F32 R32, R88.reuse, R108, R32 ;  /* 0x0000006c5820723c */ /* 0x040ff00000001820 */
[----:B------:R-:W-:Y:S08]  /*19f20*/  HMMA.16816.F32 R52, R88, R110, R52 ;  /* 0x0000006e5834723c */ /* 0x000ff00000001834 */
[C---:B------:R-:W-:Y:S08]  /*19f30*/  HMMA.16816.F32 R16, R40.reuse, R60, R16 ;  /* 0x0000003c2810723c */ /* 0x040ff00000001810 */
[----:B------:R-:W-:Y:S01]  /*19f40*/  HMMA.16816.F32 R12, R40, R62, R12 ;  /* 0x0000003e280c723c */ /* 0x000fe2000000180c */
[----:B------:R-:W1:Y:S07]  /*19f50*/  LDSM.16.M88.4 R60, [R229+0xf000] ;  /* 0x00f00000e53c783b */ /* 0x000e6e0000000200 */
[----:B------:R-:W-:Y:S08]  /*19f60*/  HMMA.16816.F32 R80, R88, R84, R80 ;  /* 0x000000545850723c */ /* 0x000ff00000001850 */
[C---:B------:R-:W-:Y:S08]  /*19f70*/  HMMA.16816.F32 R32, R68.reuse, R100, R32 ;  /* 0x000000644420723c */ /* 0x040ff00000001820 */
[----:B------:R-:W-:Y:S01]  /*19f80*/  HMMA.16816.F32 R52, R68, R102, R52 ;  /* 0x000000664434723c */ /* 0x000fe20000001834 */
[----:B------:R-:W2:Y:S07]  /*19f90*/  LDSM.16.M88.4 R100, [R220+0x5800] ;  /* 0x00580000dc64783b */ /* 0x000eae0000000200 */
[----:B------:R-:W-:Y:S01]  /*19fa0*/  HMMA.16816.F32 R84, R88, R86, R76 ;  /* 0x000000565854723c */ /* 0x000fe2000000184c */
[----:B------:R-:W-:Y:S07]  /*19fb0*/  LDSM.16.M88.4 R76, [R220+0x6800] ;  /* 0x00680000dc4c783b */ /* 0x000fee0000000200 */
[C---:B---3--:R-:W-:Y:S08]  /*19fc0*/  HMMA.16816.F32 R16, R28.reuse, R24, R16 ;  /* 0x000000181c10723c */ /* 0x048ff00000001810 */
[----:B------:R-:W-:Y:S01]  /*19fd0*/  HMMA.16816.F32 R12, R28, R26, R12 ;  /* 0x0000001a1c0c723c */ /* 0x000fe2000000180c */
[----:B------:R-:W3:Y:S07]  /*19fe0*/  LDSM.16.M88.4 R24, [R227+0x7000] ;  /* 0x00700000e318783b */ /* 0x000eee0000000200 */
[----:B------:R-:W-:Y:S08]  /*19ff0*/  HMMA.16816.F32 R72, R96, R104, R72 ;  /* 0x000000686048723c */ /* 0x000ff00000001848 */
[----:B------:R-:W-:Y:S08]  /*1a000*/  HMMA.16816.F32 R32, R40, R36, R32 ;  /* 0x000000242820723c */ /* 0x000ff00000001820 */
[----:B-1----:R-:W-:Y:S08]  /*1a010*/  HMMA.16816.F32 R80, R68, R60, R80 ;  /* 0x0000003c4450723c */ /* 0x002ff00000001850 */
[----:B------:R-:W-:Y:S01]  /*1a020*/  HMMA.16816.F32 R52, R40, R38, R52 ;  /* 0x000000262834723c */ /* 0x000fe20000001834 */
[----:B------:R-:W1:Y:S07]  /*1a030*/  LDSM.16.M88.4 R36, [R229+0xf800] ;  /* 0x00f80000e524783b */ /* 0x000e6e0000000200 */
[----:B------:R-:W-:Y:S08]  /*1a040*/  HMMA.16816.F32 R84, R68, R62, R84 ;  /* 0x0000003e4454723c */ /* 0x000ff00000001854 */
[----:B------:R-:W-:Y:S01]  /*1a050*/  HMMA.16816.F32 R96, R96, R106, R92 ;  /* 0x0000006a6060723c */ /* 0x000fe2000000185c */
[----:B------:R-:W-:Y:S07]  /*1a060*/  LDSM.16.M88.4 R92, [R224+0xe800] ;  /* 0x00e80000e05c783b */ /* 0x000fee0000000200 */
[----:B--2---:R-:W-:Y:S08]  /*1a070*/  HMMA.16816.F32 R72, R88, R100, R72 ;  /* 0x000000645848723c */ /* 0x004ff00000001848 */
[----:B------:R-:W-:Y:S08]  /*1a080*/  HMMA.16816.F32 R12, R8, R6, R12 ;  /* 0x00000006080c723c */ /* 0x000ff0000000180c */
[C---:B---3--:R-:W-:Y:S08]  /*1a090*/  HMMA.16816.F32 R80, R40.reuse, R24, R80 ;  /* 0x000000182850723c */ /* 0x048ff00000001850 */
[----:B------:R-:W-:Y:S01]  /*1a0a0*/  HMMA.16816.F32 R84, R40, R26, R84 ;  /* 0x0000001a2854723c */ /* 0x000fe20000001854 */
[----:B------:R-:W2:Y:S07]  /*1a0b0*/  LDSM.16.M88.4 R24, [R227+0x7800] ;  /* 0x00780000e318783b */ /* 0x000eae0000000200 */
[----:B------:R-:W-:Y:S01]  /*1a0c0*/  HMMA.16816.F32 R16, R8, R4, R16 ;  /* 0x000000040810723c */ /* 0x000fe20000001810 */
[----:B------:R-:W3:Y:S07]  /*1a0d0*/  LDSM.16.M88.4 R4, [R224+0xf000] ;  /* 0x00f00000e004783b */ /* 0x000eee0000000200 */
[----:B------:R-:W-:Y:S01]  /*1a0e0*/  HMMA.16816.F32 R96, R88, R102, R96 ;  /* 0x000000665860723c */ /* 0x000fe20000001860 */
[----:B----4-:R-:W-:-:S02]  /*1a0f0*/  FMUL.FTZ R12, R12, R0 ;  /* 0x000000000c0c7220 */ /* 0x010fc40000410000 */
[-C--:B------:R-:W-:Y:S02]  /*1a100*/  FMUL.FTZ R13, R13, R0.reuse ;  /* 0x000000000d0d7220 */ /* 0x080fe40000410000 */
[----:B------:R-:W-:-:S03]  /*1a110*/  FMUL.FTZ R14, R14, R0 ;  /* 0x000000000e0e7220 */ /* 0x000fc60000410000 */
[----:B-1----:R-:W-:Y:S01]  /*1a120*/  HMMA.16816.F32 R72, R68, R36, R72 ;  /* 0x000000244448723c */ /* 0x002fe20000001848 */
[----:B------:R-:W-:Y:S01]  /*1a130*/  MUFU.TANH R45, R12 ;  /* 0x0000000c002d7308 */ /* 0x000fe20000002400 */
[----:B------:R-:W-:-:S06]  /*1a140*/  FMUL.FTZ R51, R15, R0 ;  /* 0x000000000f337220 */ /* 0x000fcc0000410000 */
[-C--:B------:R-:W-:Y:S01]  /*1a150*/  FMUL.FTZ R17, R17, R0.reuse ;  /* 0x0000000011117220 */ /* 0x080fe20000410000 */
[----:B------:R-:W-:Y:S01]  /*1a160*/  MUFU.TANH R46, R13 ;  /* 0x0000000d002e7308 */ /* 0x000fe20000002400 */
[----:B------:R-:W-:-:S07]  /*1a170*/  FMUL.FTZ R2, R16, R0 ;  /* 0x0000000010027220 */ /* 0x000fce0000410000 */
[----:B------:R1:W-:Y:S01]  /*1a180*/  MUFU.TANH R50, R14 ;  /* 0x0000000e00327308 */ /* 0x0003e20000002400 */
[----:B------:R-:W-:Y:S01]  /*1a190*/  HMMA.16816.F32 R96, R68, R38, R96 ;  /* 0x000000264460723c */ /* 0x000fe20000001860 */
[-C--:B------:R-:W-:Y:S02]  /*1a1a0*/  FMUL.FTZ R23, R18, R0.reuse ;  /* 0x0000000012177220 */ /* 0x080fe40000410000 */
[----:B------:R-:W-:-:S04]  /*1a1b0*/  FMUL.FTZ R44, R19, R0 ;  /* 0x00000000132c7220 */ /* 0x000fc80000410000 */
[----:B------:R4:W-:Y:S01]  /*1a1c0*/  MUFU.TANH R22, R17 ;  /* 0x0000001100167308 */ /* 0x0009e20000002400 */
[----:B-1----:R-:W1:Y:S04]  /*1a1d0*/  LDSM.16.M88.4 R12, [R224+0xf800] ;  /* 0x00f80000e00c783b */ /* 0x002e680000000200 */
[----:B----4-:R-:W4:Y:S01]  /*1a1e0*/  LDSM.16.M88.4 R16, [R220+0x7000] ;  /* 0x00700000dc10783b */ /* 0x010f220000000200 */
[----:B--2---:R-:W-:Y:S08]  /*1a1f0*/  HMMA.16816.F32 R72, R40, R24, R72 ;  /* 0x000000182848723c */ /* 0x004ff00000001848 */
[C---:B---3--:R-:W-:Y:S08]  /*1a200*/  HMMA.16816.F32 R80, R28.reuse, R4, R80 ;  /* 0x000000041c50723c */ /* 0x048ff00000001850 */
[C---:B------:R-:W-:Y:S01]  /*1a210*/  HMMA.16816.F32 R84, R28.reuse, R6, R84 ;  /* 0x000000061c54723c */ /* 0x040fe20000001854 */
[----:B------:R-:W2:Y:S07]  /*1a220*/  LDSM.16.M88.4 R4, [R220+0x7800] ;  /* 0x00780000dc04783b */ /* 0x000eae0000000200 */
[----:B------:R-:W-:Y:S01]  /*1a230*/  HMMA.16816.F32 R32, R28, R92, R32 ;  /* 0x0000005c1c20723c */ /* 0x000fe20000001820 */
[----:B------:R-:W-:-:S07]  /*1a240*/  IMAD.SHL.U32 R58, R58, 0x2, RZ ;  /* 0x000000023a3a7824 */ /* 0x000fce00078e00ff */
[----:B------:R-:W-:Y:S08]  /*1a250*/  HMMA.16816.F32 R96, R40, R26, R96 ;  /* 0x0000001a2860723c */ /* 0x000ff00000001860 */
[----:B------:R-:W-:Y:S01]  /*1a260*/  HMMA.16816.F32 R52, R28, R94, R52 ;  /* 0x0000005e1c34723c */ /* 0x000fe20000001834 */
[----:B------:R-:W-:Y:S01]  /*1a270*/  LOP3.LUT R26, R58, 0x6, RZ, 0xc0, !PT ;  /* 0x000000063a1a7812 */ /* 0x000fe200078ec0ff */
[----:B------:R-:W-:Y:S01]  /*1a280*/  MUFU.TANH R2, R2 ;  /* 0x0000000200027308 */ /* 0x000fe20000002400 */
[----:B------:R-:W-:-:S05]  /*1a290*/  DEPBAR.LE SB0, 0x0 ;  /* 0x000080000000791a */ /* 0x000fca0000000000 */
[----:B-1----:R-:W-:Y:S01]  /*1a2a0*/  HMMA.16816.F32 R72, R28, R12, R72 ;  /* 0x0000000c1c48723c */ /* 0x002fe20000001848 */
[----:B------:R-:W-:-:S07]  /*1a2b0*/  IMAD R26, R165, 0x40, R26 ;  /* 0x00000040a51a7824 */ /* 0x000fce00078e021a */
[C---:B----4-:R-:W-:Y:S07]  /*1a2c0*/  HMMA.16816.F32 R80, R8.reuse, R16, R80 ;  /* 0x000000100850723c */ /* 0x050fee0000001850 */
[----:B------:R-:W-:Y:S01]  /*1a2d0*/  IADD3 R17, R26, -0x3f, RZ ;  /* 0xffffffc11a117810 */ /* 0x000fe20007ffe0ff */
[----:B------:R-:W-:Y:S03]  /*1a2e0*/  HMMA.16816.F32 R32, R8, R76, R32 ;  /* 0x0000004c0820723c */ /* 0x000fe60000001820 */
[----:B------:R-:W-:-:S05]  /*1a2f0*/  ISETP.GE.AND P0, PT, R17, R64, PT ;  /* 0x000000401100720c */ /* 0x000fca0003f06270 */
[----:B------:R-:W-:Y:S08]  /*1a300*/  HMMA.16816.F32 R84, R8, R18, R84 ;  /* 0x000000120854723c */ /* 0x000ff00000001854 */
[----:B------:R-:W-:Y:S01]  /*1a310*/  HMMA.16816.F32 R16, R28, R14, R96 ;  /* 0x0000000e1c10723c */ /* 0x000fe20000001860 */
[----:B------:R-:W1:Y:S07]  /*1a320*/  MUFU.TANH R23, R23 ;  /* 0x0000001700177308 */ /* 0x000e6e0000002400 */
[----:B------:R-:W-:Y:S01]  /*1a330*/  HMMA.16816.F32 R52, R8, R78, R52 ;  /* 0x0000004e0834723c */ /* 0x000fe20000001834 */
[----:B------:R-:W3:Y:S01]  /*1a340*/  MUFU.TANH R44, R44 ;  /* 0x0000002c002c7308 */ /* 0x000ee20000002400 */
[----:B------:R-:W-:-:S06]  /*1a350*/  IADD3 R13, R26, -0x40, RZ ;  /* 0xffffffc01a0d7810 */ /* 0x000fcc0007ffe0ff */
[----:B--2---:R-:W-:Y:S07]  /*1a360*/  HMMA.16816.F32 R72, R8, R4, R72 ;  /* 0x000000040848723c */ /* 0x004fee0000001848 */
[----:B------:R-:W-:-:S04]  /*1a370*/  IADD3 R5, R26, -0x37, RZ ;  /* 0xffffffc91a057810 */ /* 0x000fc80007ffe0ff */
[----:B------:R-:W-:Y:S02]  /*1a380*/  ISETP.GE.AND P6, PT, R5, R64, PT ;  /* 0x000000400500720c */ /* 0x000fe40003fc6270 */
[----:B------:R-:W-:Y:S01]  /*1a390*/  IADD3 R5, R26, -0x28, RZ ;  /* 0xffffffd81a057810 */ /* 0x000fe20007ffe0ff */
[-C--:B------:R-:W-:Y:S01]  /*1a3a0*/  FMUL.FTZ R32, R32, R0.reuse ;  /* 0x0000000020207220 */ /* 0x080fe20000410000 */
[----:B------:R-:W-:Y:S01]  /*1a3b0*/  IADD3 R15, R26, -0x30, RZ ;  /* 0xffffffd01a0f7810 */ /* 0x000fe20007ffe0ff */
[----:B------:R-:W-:Y:S01]  /*1a3c0*/  FMUL.FTZ R34, R34, R0 ;  /* 0x0000000022227220 */ /* 0x000fe20000410000 */
[-C--:B------:R-:W-:Y:S02]  /*1a3d0*/  ISETP.GE.AND P1, PT, R13, R64.reuse, PT ;  /* 0x000000400d00720c */ /* 0x080fe40003f26270 */
[-C--:B------:R-:W-:Y:S01]  /*1a3e0*/  ISETP.GE.AND P2, PT, R5, R64.reuse, PT ;  /* 0x000000400500720c */ /* 0x080fe20003f46270 */
[----:B------:R-:W-:Y:S01]  /*1a3f0*/  HMMA.16816.F32 R16, R8, R6, R16 ;  /* 0x000000060810723c */ /* 0x000fe20000001810 */
[----:B------:R-:W-:Y:S01]  /*1a400*/  IADD3 R5, R26, -0x27, RZ ;  /* 0xffffffd91a057810 */ /* 0x000fe20007ffe0ff */
[----:B------:R-:W2:Y:S01]  /*1a410*/  MUFU.TANH R51, R51 ;  /* 0x0000003300337308 */ /* 0x000ea20000002400 */
[----:B------:R-:W-:Y:S01]  /*1a420*/  ISETP.GE.AND P4, PT, R15, R64, PT ;  /* 0x000000400f00720c */ /* 0x000fe20003f86270 */
[-C--:B------:R-:W-:Y:S01]  /*1a430*/  FMUL.FTZ R33, R33, R0.reuse ;  /* 0x0000000021217220 */ /* 0x080fe20000410000 */
[----:B-1----:R-:W-:Y:S01]  /*1a440*/  FSEL R23, R23, -INF , !P1 ;  /* 0xff80000017177808 */ /* 0x002fe20004800000 */
[----:B------:R-:W-:Y:S01]  /*1a450*/  FMUL.FTZ R35, R35, R0 ;  /* 0x0000000023237220 */ /* 0x000fe20000410000 */
[----:B------:R-:W-:-:S02]  /*1a460*/  FSEL R15, R2, -INF , !P1 ;  /* 0xff800000020f7808 */ /* 0x000fc40004800000 */
[----:B------:R-:W-:Y:S01]  /*1a470*/  ISETP.GE.AND P1, PT, R5, R64, PT ;  /* 0x000000400500720c */ /* 0x000fe20003f26270 */
[----:B------:R-:W-:Y:S01]  /*1a480*/  MUFU.TANH R32, R32 ;  /* 0x0000002000207308 */ /* 0x000fe20000002400 */
[C---:B------:R-:W-:Y:S02]  /*1a490*/  IADD3 R13, R26.reuse, -0x38, RZ ;  /* 0xffffffc81a0d7810 */ /* 0x040fe40007ffe0ff */
[----:B------:R-:W-:Y:S01]  /*1a4a0*/  IADD3 R5, R26, -0x20, RZ ;  /* 0xffffffe01a057810 */ /* 0x000fe20007ffe0ff */
[----:B------:R-:W-:-:S04]  /*1a4b0*/  FMUL.FTZ R36, R52, R0 ;  /* 0x0000000034247220 */ /* 0x000fc80000410000 */
[----:B------:R-:W1:Y:S01]  /*1a4c0*/  MUFU.TANH R34, R34 ;  /* 0x0000002200227308 */ /* 0x000e620000002400 */
[-C--:B------:R-:W-:Y:S01]  /*1a4d0*/  FMUL.FTZ R37, R54, R0.reuse ;  /* 0x0000000036257220 */ /* 0x080fe20000410000 */
[----:B---3--:R-:W-:Y:S01]  /*1a4e0*/  FSEL R44, R44, -INF , !P0 ;  /* 0xff8000002c2c7808 */ /* 0x008fe20004000000 */
[-C--:B------:R-:W-:Y:S01]  /*1a4f0*/  FMUL.FTZ R81, R81, R0.reuse ;  /* 0x0000000051517220 */ /* 0x080fe20000410000 */
[----:B------:R-:W-:Y:S01]  /*1a500*/  FSEL R22, R22, -INF , !P0 ;  /* 0xff80000016167808 */ /* 0x000fe20004000000 */
[----:B------:R-:W-:Y:S01]  /*1a510*/  FMUL.FTZ R83, R83, R0 ;  /* 0x0000000053537220 */ /* 0x000fe20000410000 */
[-C--:B------:R-:W-:Y:S02]  /*1a520*/  ISETP.GE.AND P5, PT, R13, R64.reuse, PT ;  /* 0x000000400d00720c */ /* 0x080fe40003fa6270 */
[----:B------:R-:W-:Y:S01]  /*1a530*/  MUFU.TANH R33, R33 ;  /* 0x0000002100217308 */ /* 0x000fe20000002400 */
[----:B------:R-:W-:Y:S02]  /*1a540*/  ISETP.GE.AND P0, PT, R5, R64, PT ;  /* 0x000000400500720c */ /* 0x000fe40003f06270 */
[----:B------:R-:W-:Y:S01]  /*1a550*/  IADD3 R5, R26, -0x1f, RZ ;  /* 0xffffffe11a057810 */ /* 0x000fe20007ffe0ff */
[----:B------:R-:W-:-:S04]  /*1a560*/  FMUL.FTZ R24, R53, R0 ;  /* 0x0000000035187220 */ /* 0x000fc80000410000 */
[----:B------:R-:W3:Y:S01]  /*1a570*/  MUFU.TANH R35, R35 ;  /* 0x0000002300237308 */ /* 0x000ee20000002400 */
[----:B------:R-:W-:Y:S01]  /*1a580*/  FMUL.FTZ R25, R55, R0 ;  /* 0x0000000037197220 */ /* 0x000fe20000410000 */
[----:B------:R-:W-:Y:S02]  /*1a590*/  FSEL R50, R50, -INF , !P5 ;  /* 0xff80000032327808 */ /* 0x000fe40006800000 */
[----:B------:R-:W-:Y:S02]  /*1a5a0*/  FSEL R45, R45, -INF , !P5 ;  /* 0xff8000002d2d7808 */ /* 0x000fe40006800000 */
[----:B------:R-:W-:Y:S02]  /*1a5b0*/  ISETP.GE.AND P5, PT, R5, R64, PT ;  /* 0x000000400500720c */ /* 0x000fe40003fa6270 */
[----:B------:R-:W-:Y:S01]  /*1a5c0*/  MUFU.TANH R183, R81 ;  /* 0x0000005100b77308 */ /* 0x000fe20000002400 */
[C---:B------:R-:W-:Y:S02]  /*1a5d0*/  IADD3 R5, R26.reuse, -0x18, RZ ;  /* 0xffffffe81a057810 */ /* 0x040fe40007ffe0ff */
[----:B------:R-:W-:-:S05]  /*1a5e0*/  IADD3 R13, R26, -0x2f, RZ ;  /* 0xffffffd11a0d7810 */ /* 0x000fca0007ffe0ff */
[----:B------:R-:W4:Y:S01]  /*1a5f0*/  MUFU.TANH R187, R83 ;  /* 0x0000005300bb7308 */ /* 0x000f220000002400 */
[----:B------:R-:W-:Y:S02]  /*1a600*/  IADD3 R7, R26, -0x17, RZ ;  /* 0xffffffe91a077810 */ /* 0x000fe40007ffe0ff */
[----:B--2---:R-:W-:-:S05]  /*1a610*/  FSEL R51, R51, -INF , !P6 ;  /* 0xff80000033337808 */ /* 0x004fca0007000000 */
[----:B------:R-:W-:Y:S01]  /*1a620*/  MUFU.TANH R36, R36 ;  /* 0x0000002400247308 */ /* 0x000fe20000002400 */
[----:B------:R-:W-:Y:S01]  /*1a630*/  FSEL R46, R46, -INF , !P6 ;  /* 0xff8000002e2e7808 */ /* 0x000fe20007000000 */
[----:B------:R-:W-:Y:S01]  /*1a640*/  FMUL.FTZ R80, R80, R0 ;  /* 0x0000000050507220 */ /* 0x000fe20000410000 */
[----:B------:R-:W-:-:S05]  /*1a650*/  ISETP.GE.AND P6, PT, R5, R64, PT ;  /* 0x000000400500720c */ /* 0x000fca0003fc6270 */
[----:B------:R-:W2:Y:S01]  /*1a660*/  MUFU.TANH R37, R37 ;  /* 0x0000002500257308 */ /* 0x000ea20000002400 */
[----:B------:R-:W-:Y:S01]  /*1a670*/  FMUL.FTZ R82, R82, R0 ;  /* 0x0000000052527220 */ /* 0x000fe20000410000 */
[----:B-1----:R-:W-:Y:S02]  /*1a680*/  FSEL R8, R34, -INF , !P4 ;  /* 0xff80000022087808 */ /* 0x002fe40006000000 */
[----:B------:R-:W-:Y:S02]  /*1a690*/  FSEL R5, R32, -INF , !P4 ;  /* 0xff80000020057808 */ /* 0x000fe40006000000 */
[-C--:B------:R-:W-:Y:S02]  /*1a6a0*/  ISETP.GE.AND P3, PT, R13, R64.reuse, PT ;  /* 0x000000400d00720c */ /* 0x080fe40003f66270 */
[----:B------:R-:W-:Y:S01]  /*1a6b0*/  MUFU.TANH R24, R24 ;  /* 0x0000001800187308 */ /* 0x000fe20000002400 */
[----:B------:R-:W-:Y:S01]  /*1a6c0*/  ISETP.GE.AND P4, PT, R7, R64, PT ;  /* 0x000000400700720c */ /* 0x000fe20003f86270 */
[----:B------:R-:W-:Y:S01]  /*1a6d0*/  FMUL.FTZ R34, R75, R0 ;  /* 0x000000004b227220 */ /* 0x000fe20000410000 */
[----:B------:R-:W-:-:S05]  /*1a6e0*/  IADD3 R7, R26, -0x10, RZ ;  /* 0xfffffff01a077810 */ /* 0x000fca0007ffe0ff */
[----:B------:R-:W1:Y:S01]  /*1a6f0*/  MUFU.TANH R25, R25 ;  /* 0x0000001900197308 */ /* 0x000e620000002400 */
[-C--:B------:R-:W-:Y:S01]  /*1a700*/  FMUL.FTZ R84, R84, R0.reuse ;  /* 0x0000000054547220 */ /* 0x080fe20000410000 */
[----:B---3--:R-:W-:Y:S01]  /*1a710*/  FSEL R14, R35, -INF , !P3 ;  /* 0xff800000230e7808 */ /* 0x008fe20005800000 */
[-C--:B------:R-:W-:Y:S01]  /*1a720*/  FMUL.FTZ R85, R85, R0.reuse ;  /* 0x0000000055557220 */ /* 0x080fe20000410000 */
[----:B------:R-:W-:Y:S01]  /*1a730*/  FSEL R4, R33, -INF , !P3 ;  /* 0xff80000021047808 */ /* 0x000fe20005800000 */
[----:B------:R-:W-:Y:S01]  /*1a740*/  FMUL.FTZ R86, R86, R0 ;  /* 0x0000000056567220 */ /* 0x000fe20000410000 */
[----:B------:R-:W-:Y:S01]  /*1a750*/  ISETP.GE.AND P3, PT, R7, R64, PT ;  /* 0x000000400700720c */ /* 0x000fe20003f66270 */
[-C--:B------:R-:W-:Y:S01]  /*1a760*/  FMUL.FTZ R87, R87, R0.reuse ;  /* 0x0000000057577220 */ /* 0x080fe20000410000 */
[----:B------:R-:W-:Y:S01]  /*1a770*/  MUFU.TANH R178, R80 ;  /* 0x0000005000b27308 */ /* 0x000fe20000002400 */
[-C--:B------:R-:W-:Y:S02]  /*1a780*/  FMUL.FTZ R72, R72, R0.reuse ;  /* 0x0000000048487220 */ /* 0x080fe40000410000 */
[----:B------:R-:W-:-:S02]  /*1a790*/  FMUL.FTZ R73, R73, R0 ;  /* 0x0000000049497220 */ /* 0x000fc40000410000 */
[-C--:B------:R-:W-:Y:S02]  /*1a7a0*/  FMUL.FTZ R74, R74, R0.reuse ;  /* 0x000000004a4a7220 */ /* 0x080fe40000410000 */
[-C--:B------:R-:W-:Y:S01]  /*1a7b0*/  FMUL.FTZ R16, R16, R0.reuse ;  /* 0x0000000010107220 */ /* 0x080fe20000410000 */
[----:B------:R-:W3:Y:S01]  /*1a7c0*/  MUFU.TANH R182, R82 ;  /* 0x0000005200b67308 */ /* 0x000ee20000002400 */
[-C--:B------:R-:W-:Y:S02]  /*1a7d0*/  FMUL.FTZ R17, R17, R0.reuse ;  /* 0x0000000011117220 */ /* 0x080fe40000410000 */
[-C--:B------:R-:W-:Y:S02]  /*1a7e0*/  FMUL.FTZ R18, R18, R0.reuse ;  /* 0x0000000012127220 */ /* 0x080fe40000410000 */
[----:B------:R-:W-:Y:S01]  /*1a7f0*/  FMUL.FTZ R19, R19, R0 ;  /* 0x0000000013137220 */ /* 0x000fe20000410000 */
[----:B------:R-:W-:Y:S02]  /*1a800*/  IADD3 R7, R26, -0xf, RZ ;  /* 0xfffffff11a077810 */ /* 0x000fe40007ffe0ff */
[----:B------:R-:W-:Y:S01]  /*1a810*/  MUFU.TANH R180, R84 ;  /* 0x0000005400b47308 */ /* 0x000fe20000002400 */
[----:B----4-:R-:W-:-:S02]  /*1a820*/  FSEL R187, R187, -INF , !P5 ;  /* 0xff800000bbbb7808 */ /* 0x010fc40006800000 */
[----:B------:R-:W-:Y:S02]  /*1a830*/  FSEL R183, R183, -INF , !P5 ;  /* 0xff800000b7b77808 */ /* 0x000fe40006800000 */
[----:B--2---:R-:W-:Y:S02]  /*1a840*/  FSEL R13, R37, -INF , !P2 ;  /* 0xff800000250d7808 */ /* 0x004fe40005000000 */
[----:B------:R-:W-:Y:S01]  /*1a850*/  FSEL R9, R36, -INF , !P2 ;  /* 0xff80000024097808 */ /* 0x000fe20005000000 */
[----:B------:R-:W-:Y:S01]  /*1a860*/  MUFU.TANH R185, R85 ;  /* 0x0000005500b97308 */ /* 0x000fe20000002400 */
[----:B------:R-:W-:Y:S02]  /*1a870*/  ISETP.GE.AND P5, PT, R165, 0x2, PT ;  /* 0x00000002a500780c */ /* 0x000fe40003fa6270 */
[----:B------:R-:W-:Y:S02]  /*1a880*/  ISETP.GE.AND P2, PT, R7, R64, PT ;  /* 0x000000400700720c */ /* 0x000fe40003f46270 */
[----:B------:R-:W-:-:S03]  /*1a890*/  IADD3 R7, R26, -0x8, RZ ;  /* 0xfffffff81a077810 */ /* 0x000fc60007ffe0ff */
[----:B------:R-:W2:Y:S01]  /*1a8a0*/  MUFU.TANH R186, R86 ;  /* 0x0000005600ba7308 */ /* 0x000ea20000002400 */
[----:B-1----:R-:W-:-:S07]  /*1a8b0*/  FSEL R12, R25, -INF , !P1 ;  /* 0xff800000190c7808 */ /* 0x002fce0004800000 */
[----:B------:R-:W1:Y:S01]  /*1a8c0*/  MUFU.TANH R191, R87 ;  /* 0x0000005700bf7308 */ /* 0x000e620000002400 */
[----:B------:R-:W-:-:S07]  /*1a8d0*/  FSEL R2, R24, -INF , !P1 ;  /* 0xff80000018027808 */ /* 0x000fce0004800000 */
[----:B------:R-:W-:Y:S01]  /*1a8e0*/  MUFU.TANH R194, R72 ;  /* 0x0000004800c27308 */ /* 0x000fe20000002400 */
[----:B------:R-:W-:-:S07]  /*1a8f0*/  ISETP.GE.AND P1, PT, R7, R64, PT ;  /* 0x000000400700720c */ /* 0x000fce0003f26270 */
[----:B------:R-:W-:Y:S08]  /*1a900*/  MUFU.TANH R192, R73 ;  /* 0x0000004900c07308 */ /* 0x000ff00000002400 */
[----:B------:R-:W4:Y:S08]  /*1a910*/  MUFU.TANH R190, R74 ;  /* 0x0000004a00be7308 */ /* 0x000f300000002400 */
[----:B------:R-:W1:Y:S08]  /*1a920*/  MUFU.TANH R34, R34 ;  /* 0x0000002200227308 */ /* 0x000e700000002400 */
[----:B------:R-:W-:Y:S08]  /*1a930*/  MUFU.TANH R195, R16 ;  /* 0x0000001000c37308 */ /* 0x000ff00000002400 */
[----:B------:R-:W1:Y:S08]  /*1a940*/  MUFU.TANH R33, R18 ;  /* 0x0000001200217308 */ /* 0x000e700000002400 */
[----:B------:R-:W1:Y:S08]  /*1a950*/  MUFU.TANH R32, R19 ;  /* 0x0000001300207308 */ /* 0x000e700000002400 */
[----:B------:R-:W1:Y:S01]  /*1a960*/  MUFU.TANH R193, R17 ;  /* 0x0000001100c17308 */ /* 0x000e620000002400 */
[----:B------:R-:W-:-:S02]  /*1a970*/  IADD3 R7, R26, -0x7, RZ ;  /* 0xfffffff91a077810 */ /* 0x000fc40007ffe0ff */
[----:B---3--:R-:W-:Y:S02]  /*1a980*/  FSEL R182, R182, -INF , !P0 ;  /* 0xff800000b6b67808 */ /* 0x008fe40004000000 */
[----:B------:R-:W-:Y:S01]  /*1a990*/  FSEL R178, R178, -INF , !P0 ;  /* 0xff800000b2b27808 */ /* 0x000fe20004000000 */
[----:B------:R-:W-:Y:S01]  /*1a9a0*/  BSSY B1, `(.L_x_1411) ;  /* 0x00000e2000017945 */ /* 0x000fe20003800000 */
[----:B------:R-:W-:Y:S02]  /*1a9b0*/  ISETP.GE.AND P0, PT, R7, R64, PT ;  /* 0x000000400700720c */ /* 0x000fe40003f06270 */
[C---:B------:R-:W-:Y:S02]  /*1a9c0*/  IADD3 R223, R227.reuse, 0x800, RZ ;  /* 0x00000800e3df7810 */ /* 0x040fe40007ffe0ff */
[C---:B------:R-:W-:Y:S02]  /*1a9d0*/  IADD3 R222, R227.reuse, 0x1000, RZ ;  /* 0x00001000e3de7810 */ /* 0x040fe40007ffe0ff */
[----:B------:R-:W-:-:S02]  /*1a9e0*/  IADD3 R221, R227, 0x1800, RZ ;  /* 0x00001800e3dd7810 */ /* 0x000fc40007ffe0ff */
[C---:B------:R-:W-:Y:S02]  /*1a9f0*/  IADD3 R219, R227.reuse, 0x2000, RZ ;  /* 0x00002000e3db7810 */ /* 0x040fe40007ffe0ff */
[C---:B------:R-:W-:Y:S02]  /*1aa00*/  IADD3 R218, R227.reuse, 0x2800, RZ ;  /* 0x00002800e3da7810 */ /* 0x040fe40007ffe0ff */
[C---:B------:R-:W-:Y:S02]  /*1aa10*/  IADD3 R217, R227.reuse, 0x3000, RZ ;  /* 0x00003000e3d97810 */ /* 0x040fe40007ffe0ff */
        /* <DEDUP_REMOVED lines=9> */
[----:B--2---:R-:W-:Y:S02]  /*1aab0*/  FSEL R186, R186, -INF , !P6 ;  /* 0xff800000baba7808 */ /* 0x004fe40007000000 */
[----:B------:R-:W-:Y:S02]  /*1aac0*/  FSEL R180, R180, -INF , !P6 ;  /* 0xff800000b4b47808 */ /* 0x000fe40007000000 */
[----:B-1----:R-:W-:Y:S02]  /*1aad0*/  FSEL R191, R191, -INF , !P4 ;  /* 0xff800000bfbf7808 */ /* 0x002fe40006000000 */
[----:B------:R-:W-:Y:S02]  /*1aae0*/  FSEL R185, R185, -INF , !P4 ;  /* 0xff800000b9b97808 */ /* 0x000fe40006000000 */
[----:B----4-:R-:W-:Y:S02]  /*1aaf0*/  FSEL R190, R190, -INF , !P3 ;  /* 0xff800000bebe7808 */ /* 0x010fe40005800000 */
        /* <DEDUP_REMOVED lines=16> */
[----:B------:R-:W-:Y:S02]  /*1ac00*/  IABS R0, R16 ;  /* 0x0000001000007213 */ /* 0x000fe40000000000 */
[-C--:B--2---:R-:W-:Y:S02]  /*1ac10*/  IABS R10, R18.reuse ;  /* 0x00000012000a7213 */ /* 0x084fe40000000000 */
[-C--:B------:R-:W-:Y:S02]  /*1ac20*/  IABS R7, R18.reuse ;  /* 0x0000001200077213 */ /* 0x080fe40000000000 */
[----:B------:R-:W1:Y:S01]  /*1ac30*/  I2F.RP R17, R10 ;  /* 0x0000000a00117306 */ /* 0x000e620000209400 */
[----:B------:R-:W-:-:S02]  /*1ac40*/  LOP3.LUT R3, R3, R18, RZ, 0x3c, !PT ;  /* 0x0000001203037212 */ /* 0x000fc400078e3cff */
[----:B------:R-:W-:Y:S01]  /*1ac50*/  IMAD.MOV R7, RZ, RZ, -R7 ;  /* 0x000000ffff077224 */ /* 0x000fe200078e0a07 */
[----:B------:R-:W-:Y:S02]  /*1ac60*/  LOP3.LUT R16, R16, R18, RZ, 0x3c, !PT ;  /* 0x0000001210107212 */ /* 0x000fe400078e3cff */
[----:B------:R-:W-:Y:S02]  /*1ac70*/  ISETP.GE.AND P2, PT, R3, RZ, PT ;  /* 0x000000ff0300720c */ /* 0x000fe40003f46270 */
[----:B------:R-:W-:Y:S01]  /*1ac80*/  ISETP.GE.AND P0, PT, R16, RZ, PT ;  /* 0x000000ff1000720c */ /* 0x000fe20003f06270 */
        /* <DEDUP_REMOVED lines=8> */
[----:B------:R-:W-:-:S04]  /*1ad10*/  IMAD.HI.U32 R11, R11, R0, RZ ;  /* 0x000000000b0b7227 */ /* 0x000fc800078e00ff */
[-C--:B------:R-:W-:Y:S01]  /*1ad20*/  IMAD R19, R17, R7.reuse, R6 ;  /* 0x0000000711137224 */ /* 0x080fe200078e0206 */
[----:B------:R-:W-:Y:S01]  /*1ad30*/  LOP3.LUT R6, RZ, R18, RZ, 0x33, !PT ;  /* 0x00000012ff067212 */ /* 0x000fe200078e33ff */
        /* <DEDUP_REMOVED lines=9> */
[----:B------:R-:W-:-:S07]  /*1add0*/  ISETP.NE.AND P1, PT, R18, RZ, PT ;  /* 0x000000ff1200720c */ /* 0x000fce0003f25270 */
[----:B------:R-:W-:Y:S02]  /*1ade0*/  @P6 IADD3 R17, R17, 0x1, RZ ;  /* 0x0000000111116810 */ /* 0x000fe40007ffe0ff */
[----:B------:R-:W-:-:S03]  /*1adf0*/  @P4 IADD3 R11, R11, 0x1, RZ ;  /* 0x000000010b0b4810 */ /* 0x000fc60007ffe0ff */
[----:B------:R-:W-:Y:S02]  /*1ae00*/  @!P2 IMAD.MOV R17, RZ, RZ, -R17 ;  /* 0x000000ffff11a224 */ /* 0x000fe400078e0a11 */
[----:B------:R-:W-:-:S03]  /*1ae10*/  @!P0 IMAD.MOV R11, RZ, RZ, -R11 ;  /* 0x000000ffff0b8224 */ /* 0x000fc600078e0a0b */
[C---:B------:R-:W-:Y:S02]  /*1ae20*/  SEL R7, R6.reuse, R17, !P1 ;  /* 0x0000001106077207 */ /* 0x040fe40004800000 */
[----:B------:R-:W-:Y:S01]  /*1ae30*/  SEL R6, R6, R11, !P1 ;  /* 0x0000000b06067207 */ /* 0x000fe20004800000 */
[----:B------:R-:W2:Y:S02]  /*1ae40*/  LD.E.64 R16, [R20.64+0x20] ;  /* 0x0000200614107980 */ /* 0x000ea4000c101b00 */
[C-C-:B------:R-:W-:Y:S02]  /*1ae50*/  IMAD.WIDE R26, R7.reuse, 0x4, R248.reuse ;  /* 0x00000004071a7825 */ /* 0x140fe400078e02f8 */
[----:B------:R-:W3:Y:S02]  /*1ae60*/  LD.E.64 R10, [R20.64+0x38] ;  /* 0x00003806140a7980 */ /* 0x000ee4000c101b00 */
[----:B------:R-:W-:Y:S02]  /*1ae70*/  IMAD.WIDE R24, R6, 0x4, R248 ;  /* 0x0000000406187825 */ /* 0x000fe400078e02f8 */
[----:B------:R-:W4:Y:S04]  /*1ae80*/  LD.E R3, [R26.64] ;  /* 0x000000061a037980 */ /* 0x000f28000c101900 */
[----:B------:R-:W4:Y:S01]  /*1ae90*/  LD.E R0, [R24.64] ;  /* 0x0000000618007980 */ /* 0x000f22000c101900 */
[----:B------:R-:W-:-:S05]  /*1aea0*/  IADD3 R7, R7, -R6, RZ ;  /* 0x8000000607077210 */ /* 0x000fca0007ffe0ff */
[----:B------:R-:W-:-:S05]  /*1aeb0*/  IMAD R18, R18, R7, -0x40 ;  /* 0xffffffc012127424 */ /* 0x000fca00078e0207 */
[----:B------:R-:W-:Y:S01]  /*1aec0*/  SHF.R.S32.HI R7, RZ, 0x1f, R18 ;  /* 0x0000001fff077819 */ /* 0x000fe20000011412 */
[-C--:B---3--:R-:W-:Y:S02]  /*1aed0*/  IMAD R6, R11, R18.reuse, RZ ;  /* 0x000000120b067224 */ /* 0x088fe400078e02ff */
[----:B------:R-:W-:-:S04]  /*1aee0*/  IMAD.WIDE.U32 R18, R10, R18, RZ ;  /* 0x000000120a127225 */ /* 0x000fc800078e00ff */
[----:B----4-:R-:W-:Y:S02]  /*1aef0*/  IMAD.IADD R0, R0, 0x1, -R3 ;  /* 0x0000000100007824 */ /* 0x010fe400078e0a03 */
[----:B------:R-:W-:Y:S02]  /*1af00*/  IMAD R6, R10, R7, R6 ;  /* 0x000000070a067224 */ /* 0x000fe400078e0206 */
[----:B--2---:R-:W-:Y:S01]  /*1af10*/  IMAD R3, R17, R0, RZ ;  /* 0x0000000011037224 */ /* 0x004fe200078e02ff */
[----:B------:R-:W-:Y:S01]  /*1af20*/  SHF.R.S32.HI R7, RZ, 0x1f, R0 ;  /* 0x0000001fff077819 */ /* 0x000fe20000011400 */
[----:B------:R-:W-:-:S04]  /*1af30*/  IMAD.IADD R19, R19, 0x1, R6 ;  /* 0x0000000113137824 */ /* 0x000fc800078e0206 */
[----:B------:R-:W-:Y:S02]  /*1af40*/  IMAD R3, R16, R7, R3 ;  /* 0x0000000710037224 */ /* 0x000fe400078e0203 */
[----:B------:R-:W-:-:S04]  /*1af50*/  IMAD.WIDE.U32 R16, R0, R16, R18 ;  /* 0x0000001000107225 */ /* 0x000fc800078e0012 */
[----:B------:R-:W-:Y:S01]  /*1af60*/  IMAD.MOV.U32 R0, RZ, RZ, R16 ;  /* 0x000000ffff007224 */ /* 0x000fe200078e0010 */
[----:B------:R-:W-:Y:S01]  /*1af70*/  IADD3 R3, R17, R3, RZ ;  /* 0x0000000311037210 */ /* 0x000fe20007ffe0ff */
[----:B------:R-:W-:Y:S05]  /*1af80*/  BRA `(.L_x_1415) ;  /* 0x0000003000007947 */ /* 0x000fea0003800000 */
.L_x_1414:
[----:B------:R-:W2:Y:S02]  /*1af90*/  LD.E R0, [R20.64+0x38] ;  /* 0x0000380614007980 */ /* 0x000ea4000c101900 */
[----:B--2---:R-:W-:-:S04]  /*1afa0*/  LEA R0, -R0, RZ, 0x6 ;  /* 0x000000ff00007211 */ /* 0x004fc800078e31ff */
[----:B------:R-:W-:Y:S02]  /*1afb0*/  SHF.R.S32.HI R3, RZ, 0x1f, R0 ;  /* 0x0000001fff037819 */ /* 0x000fe40000011400 */
.L_x_1415:
[----:B------:R-:W-:Y:S05]  /*1afc0*/  BSYNC B0 ;  /* 0x0000000000007941 */ /* 0x000fea0003800000 */
.L_x_1413:
[C---:B------:R-:W-:Y:S02]  /*1afd0*/  LOP3.LUT P3, RZ, R250.reuse, 0x4, RZ, 0xc0, !PT ;  /* 0x00000004faff7812 */ /* 0x040fe4000786c0ff */
[----:B------:R-:W-:Y:S02]  /*1afe0*/  LOP3.LUT P4, RZ, R250, 0x2, RZ, 0xc0, !PT ;  /* 0x00000002faff7812 */ /* 0x000fe4000788c0ff */
[----:B------:R-:W-:Y:S02]  /*1aff0*/  IADD3 R173, P1, R0, R172, RZ ;  /* 0x000000ac00ad7210 */ /* 0x000fe40007f3e0ff */
[C---:B------:R-:W-:Y:S02]  /*1b000*/  LOP3.LUT P2, RZ, R250.reuse, 0x8, RZ, 0xc0, !PT ;  /* 0x00000008faff7812 */ /* 0x040fe4000784c0ff */
[----:B------:R-:W-:Y:S01]  /*1b010*/  LOP3.LUT P6, RZ, R250, 0x1, RZ, 0xc0, !PT ;  /* 0x00000001faff7812 */ /* 0x000fe200078cc0ff */
[----:B------:R-:W-:Y:S01]  /*1b020*/  IMAD.X R168, R3, 0x1, R169, P1 ;  /* 0x0000000103a87824 */ /* 0x000fe200008e06a9 */
[----:B------:R-:W-:-:S03]  /*1b030*/  LEA R18, P0, R0, R240, 0x1 ;  /* 0x000000f000127211 */ /* 0x000fc600078008ff */
[CC--:B------:R-:W-:Y:S02]  /*1b040*/  @P3 LEA R6, P1, R173.reuse, R174.reuse, 0x1 ;  /* 0x000000aead063211 */ /* 0x0c0fe400078208ff */
[C---:B------:R-:W-:Y:S02]  /*1b050*/  LEA.HI.X R19, R0.reuse, R239, R3, 0x1, P0 ;  /* 0x000000ef00137211 */ /* 0x040fe400000f0c03 */
[C---:B------:R-:W-:Y:S02]  /*1b060*/  @P3 LEA.HI.X R7, R173.reuse, R175, R168, 0x1, P1 ;  /* 0x000000afad073211 */ /* 0x040fe400008f0ca8 */
[----:B------:R-:W-:Y:S02]  /*1b070*/  IADD3 R0, P1, R0, R237, RZ ;  /* 0x000000ed00007210 */ /* 0x000fe40007f3e0ff */
[-C--:B------:R-:W-:Y:S01]  /*1b080*/  @P4 LEA R16, P0, R173, R174.reuse, 0x1 ;  /* 0x000000aead104211 */ /* 0x080fe200078008ff */
        /* <DEDUP_REMOVED lines=8> */
[CC--:B------:R-:W-:Y:S01]  /*1b110*/  @P6 LEA R36, P1, R0.reuse, R240.reuse, 0x1 ;  /* 0x000000f000246211 */ /* 0x0c0fe200078208ff */
        /* <DEDUP_REMOVED lines=14> */
[C-C-:B------:R-:W-:Y:S01]  /*1b200*/  @P3 LEA.HI.X R29, R0.reuse, R239, R3.reuse, 0x1, P1 ;  /* 0x000000ef001d3211 */ /* 0x140fe200008f0c03 */
[----:B------:R1:W-:Y:S01]  /*1b210*/  @!P3 STS.128 [R247+0xc000], RZ ;  /* 0x00c000fff700b388 */ /* 0x0003e20000000c00 */
[CC--:B------:R-:W-:Y:S02]  /*1b220*/  @P2 LEA R26, P0, R0.reuse, R240.reuse, 0x1 ;  /* 0x000000f0001a2211 */ /* 0x0c0fe400078008ff */
        /* <DEDUP_REMOVED lines=18> */
[C-C-:B------:R-:W-:Y:S02]  /*1b350*/  @P3 LEA.HI.X R41, R10.reuse, R239, R3.reuse, 0x1, P1 ;  /* 0x000000ef0a293211 */ /* 0x140fe400008f0c03 */
[CC--:B------:R-:W-:Y:S01]  /*1b360*/  @P2 LEA R38, P0, R10.reuse, R240.reuse, 0x1 ;  /* 0x000000f00a262211 */ /* 0x0c0fe200078008ff */
        /* <DEDUP_REMOVED lines=17> */
[CCC-:B------:R-:W-:Y:S01]  /*1b480*/  @P4 LEA.HI.X R55, R0.reuse, R239.reuse, R3.reuse, 0x1, P0 ;  /* 0x000000ef00374211 */ /* 0x1c0fe200000f0c03 */
        /* <DEDUP_REMOVED lines=51> */
.L_x_1412:
[----:B------:R-:W-:Y:S05]  /*1b7c0*/  BSYNC B1 ;  /* 0x0000000000017941 */ /* 0x000fea0003800000 */
.L_x_1411:
[----:B------:R-:W2:Y:S01]  /*1b7d0*/  LD.E R184, [R20.64+0xdc] ;  /* 0x0000dc0614b87980 */ /* 0x000ea2000c101900 */
[----:B------:R-:W-:-:S02]  /*1b7e0*/  FMNMX.FTZ R0, R15, R22, !PT ;  /* 0x000000160f007209 */ /* 0x000fc40007810000 */
[----:B-1----:R-:W-:Y:S02]  /*1b7f0*/  FMNMX.FTZ R7, R23, R44, !PT ;  /* 0x0000002c17077209 */ /* 0x002fe40007810000 */
[----:B------:R-:W-:Y:S02]  /*1b800*/  FMNMX.FTZ R3, R45, R0, !PT ;  /* 0x000000002d037209 */ /* 0x000fe40007810000 */
[----:B------:R-:W-:Y:S02]  /*1b810*/  SHF.L.U32 R234, R48, 0x1, RZ ;  /* 0x0000000130ea7819 */ /* 0x000fe400000006ff */
[----:B------:R-:W-:Y:S02]  /*1b820*/  FMNMX.FTZ R0, R46, R3, !PT ;  /* 0x000000032e007209 */ /* 0x000fe40007810000 */
[----:B------:R-:W-:Y:S01]  /*1b830*/  LEA R233, R49, R234, 0x1 ;  /* 0x000000ea31e97211 */ /* 0x000fe200078e08ff */
[----:B------:R-:W-:Y:S01]  /*1b840*/  LDSM.16.MT88.4 R156, [R234+0x10000] ;  /* 0x01000000ea9c783b */ /* 0x000fe20000004200 */
[----:B------:R-:W-:-:S02]  /*1b850*/  FMNMX.FTZ R3, R5, R0, !PT ;  /* 0x0000000005037209 */ /* 0x000fc40007810000 */
[C---:B------:R-:W-:Y:S01]  /*1b860*/  LEA R232, R47.reuse, R234, 0x1 ;  /* 0x000000ea2fe87211 */ /* 0x040fe200078e08ff */
[----:B------:R-:W-:Y:S01]  /*1b870*/  LDSM.16.MT88.4 R148, [R233+0x10000] ;  /* 0x01000000e994783b */ /* 0x000fe20000004200 */
[----:B------:R-:W-:Y:S02]  /*1b880*/  FMNMX.FTZ R0, R4, R3, !PT ;  /* 0x0000000304007209 */ /* 0x000fe40007810000 */
[----:B------:R-:W-:Y:S01]  /*1b890*/  LEA R231, R47, R233, 0x1 ;  /* 0x000000e92fe77211 */ /* 0x000fe200078e08ff */
        /* <DEDUP_REMOVED lines=36> */
[----:B------:R-:W-:Y:S03]  /*1bae0*/  LDSM.16.MT88.4 R16, [R233+0x10800] ;  /* 0x01080000e910783b */ /* 0x000fe60000004200 */
[----:B------:R-:W-:Y:S01]  /*1baf0*/  FMNMX.FTZ R11, R32, R11, !PT ;  /* 0x0000000b200b7209 */ /* 0x000fe20007810000 */
[----:B------:R-:W-:Y:S04]  /*1bb00*/  LDSM.16.MT88.4 R24, [R234+0x12800] ;  /* 0x01280000ea18783b */ /* 0x000fe80000004200 */
[----:B------:R-:W3:Y:S04]  /*1bb10*/  SHFL.BFLY PT, R0, R11, 0x2, 0x1f ;  /* 0x0c401f000b007f89 */ /* 0x000ee800000e0000 */
[----:B------:R-:W-:Y:S01]  /*1bb20*/  LDSM.16.MT88.4 R28, [R232+0x10800] ;  /* 0x01080000e81c783b */ /* 0x000fe20000004200 */
[----:B-1----:R-:W-:-:S05]  /*1bb30*/  FMNMX.FTZ R7, R6, R7, !PT ;  /* 0x0000000706077209 */ /* 0x002fca0007810000 */
[----:B------:R-:W1:Y:S01]  /*1bb40*/  SHFL.BFLY PT, R164, R7, 0x1, 0x1f ;  /* 0x0c201f0007a47f89 */ /* 0x000e6200000e0000 */
[----:B---3--:R-:W-:-:S05]  /*1bb50*/  FMNMX.FTZ R0, R11, R0, !PT ;  /* 0x000000000b007209 */ /* 0x008fca0007810000 */
[----:B------:R-:W3:Y:S01]  /*1bb60*/  SHFL.BFLY PT, R3, R0, 0x1, 0x1f ;  /* 0x0c201f0000037f89 */ /* 0x000ee200000e0000 */
[----:B-1----:R-:W-:-:S04]  /*1bb70*/  FMNMX.FTZ R164, R7, R164, !PT ;  /* 0x000000a407a47209 */ /* 0x002fc80007810000 */
[----:B------:R-:W-:Y:S02]  /*1bb80*/  FSETP.NEU.FTZ.AND P0, PT, R164, -INF , PT ;  /* 0xff800000a400780b */ /* 0x000fe40003f1d000 */
[----:B---3--:R-:W-:Y:S01]  /*1bb90*/  FMNMX.FTZ R3, R0, R3, !PT ;  /* 0x0000000300037209 */ /* 0x008fe20007810000 */
[----:B--2---:R-:W-:-:S04]  /*1bba0*/  FMUL.FTZ R197, R184, R164 ;  /* 0x000000a4b8c57220 */ /* 0x004fc80000410000 */
[----:B------:R-:W-:Y:S01]  /*1bbb0*/  FMUL.FTZ R35, R184, R3 ;  /* 0x00000003b8237220 */ /* 0x000fe20000410000 */
        /* <DEDUP_REMOVED lines=9> */
[-CC-:B------:R-:W-:Y:S01]  /*1bc50*/  FFMA.FTZ R181, R44, R184.reuse, -R35.reuse ;  /* 0x000000b82cb57223 */ /* 0x180fe20000010823 */
[----:B------:R-:W-:Y:S01]  /*1bc60*/  LDSM.16.MT88.4 R20, [R231+0x12800] ;  /* 0x01280000e714783b */ /* 0x000fe20000004200 */
[----:B------:R-:W-:-:S02]  /*1bc70*/  FFMA.FTZ R176, R50, R184, -R35 ;  /* 0x000000b832b07223 */ /* 0x000fc40000010823 */
[-C--:B------:R-:W-:Y:S01]  /*1bc80*/  FFMA.FTZ R171, R51, R184.reuse, -R35 ;  /* 0x000000b833ab7223 */ /* 0x080fe20000010823 */
[----:B------:R-:W1:Y:S01]  /*1bc90*/  MUFU.EX2 R172, R172 ;  /* 0x000000ac00ac7308 */ /* 0x000e620000000800 */
[----:B------:R-:W2:Y:S01]  /*1bca0*/  LDSM.16.MT88.4 R48, [R233+0x12000] ;  /* 0x01200000e930783b */ /* 0x000ea20000004200 */
[-CC-:B------:R-:W-:Y:S02]  /*1bcb0*/  FFMA.FTZ R175, R5, R184.reuse, -R197.reuse ;  /* 0x000000b805af7223 */ /* 0x180fe400000108c5 */
[-CC-:B------:R-:W-:Y:S02]  /*1bcc0*/  FFMA.FTZ R168, R4, R184.reuse, -R197.reuse ;  /* 0x000000b804a87223 */ /* 0x180fe400000108c5 */
[----:B------:R-:W3:Y:S01]  /*1bcd0*/  LDSM.16.MT88.4 R4, [R231+0x16000] ;  /* 0x01600000e704783b */ /* 0x000ee20000004200 */
[-C--:B------:R-:W-:Y:S01]  /*1bce0*/  FFMA.FTZ R169, R9, R184.reuse, -R197 ;  /* 0x000000b809a97223 */ /* 0x080fe200000108c5 */
[----:B------:R-:W-:Y:S01]  /*1bcf0*/  MUFU.EX2 R177, R177 ;  /* 0x000000b100b17308 */ /* 0x000fe20000000800 */
[----:B------:R-:W-:-:S02]  /*1bd00*/  FFMA.FTZ R173, R8, R184, -R35 ;  /* 0x000000b808ad7223 */ /* 0x000fc40000010823 */
[----:B------:R-:W4:Y:S01]  /*1bd10*/  LDSM.16.MT88.4 R8, [R234+0x10800] ;  /* 0x01080000ea08783b */ /* 0x000f220000004200 */
[-C--:B------:R-:W-:Y:S02]  /*1bd20*/  FFMA.FTZ R2, R2, R184.reuse, -R197 ;  /* 0x000000b802027223 */ /* 0x080fe400000108c5 */
[-CC-:B------:R-:W-:Y:S02]  /*1bd30*/  FFMA.FTZ R166, R14, R184.reuse, -R35.reuse ;  /* 0x000000b80ea67223 */ /* 0x180fe40000010823 */
[----:B------:R-:W5:Y:S01]  /*1bd40*/  MUFU.EX2 R170, R170 ;  /* 0x000000aa00aa7308 */ /* 0x000f620000000800 */
[----:B-1----:R-:W-:Y:S01]  /*1bd50*/  F2FP.PACK_AB R128, R172, R179 ;  /* 0x000000b3ac80723e */ /* 0x002fe200000000ff */
[-CC-:B------:R-:W-:Y:S02]  /*1bd60*/  FFMA.FTZ R167, R13, R184.reuse, -R35.reuse ;  /* 0x000000b80da77223 */ /* 0x180fe40000010823 */
[-C--:B------:R-:W-:Y:S02]  /*1bd70*/  FFMA.FTZ R0, R12, R184.reuse, -R35 ;  /* 0x000000b80c007223 */ /* 0x080fe40000010823 */
[----:B------:R-:W1:Y:S01]  /*1bd80*/  LDSM.16.MT88.4 R12, [R231+0x10800] ;  /* 0x01080000e70c783b */ /* 0x000e620000004200 */
[-CC-:B------:R-:W-:Y:S01]  /*1bd90*/  FFMA.FTZ R178, R178, R184.reuse, -R197.reuse ;  /* 0x000000b8b2b27223 */ /* 0x180fe200000108c5 */
[----:B------:R-:W-:Y:S01]  /*1bda0*/  MUFU.EX2 R174, R174 ;  /* 0x000000ae00ae7308 */ /* 0x000fe20000000800 */
[----:B------:R-:W-:-:S02]  /*1bdb0*/  FFMA.FTZ R183, R183, R184, -R197 ;  /* 0x000000b8b7b77223 */ /* 0x000fc400000108c5 */
[-CC-:B------:R-:W-:Y:S02]  /*1bdc0*/  FFMA.FTZ R180, R180, R184.reuse, -R197.reuse ;  /* 0x000000b8b4b47223 */ /* 0x180fe400000108c5 */
[-C--:B------:R-:W-:Y:S02]  /*1bdd0*/  FFMA.FTZ R185, R185, R184.reuse, -R197 ;  /* 0x000000b8b9b97223 */ /* 0x080fe400000108c5 */
[-CC-:B------:R-:W-:Y:S01]  /*1bde0*/  FFMA.FTZ R182, R182, R184.reuse, -R35.reuse ;  /* 0x000000b8b6b67223 */ /* 0x180fe20000010823 */
[----:B------:R-:W2:Y:S01]  /*1bdf0*/  MUFU.EX2 R181, R181 ;  /* 0x000000b500b57308 */ /* 0x000ea20000000800 */
[----:B-----5:R-:W-:Y:S01]  /*1be00*/  F2FP.PACK_AB R130, R170, R177 ;  /* 0x000000b1aa82723e */ /* 0x020fe200000000ff */
        /* <DEDUP_REMOVED lines=8> */
[----:B------:R-:W5:Y:S01]  /*1be90*/  MUFU.EX2 R171, R171 ;  /* 0x000000ab00ab7308 */ /* 0x000f620000000800 */
        /* <DEDUP_REMOVED lines=10> */
[----:B-----5:R-:W-:Y:S01]  /*1bf40*/  F2FP.PACK_AB R131, R171, R176 ;  /* 0x000000b0ab83723e */ /* 0x020fe200000000ff */
[----:B------:R-:W2:Y:S01]  /*1bf50*/  MUFU.EX2 R168, R168 ;  /* 0x000000a800a87308 */ /* 0x000ea20000000800 */
[----:B------:R-:W-:-:S02]  /*1bf60*/  FADD.FTZ R176, R176, R181 ;  /* 0x000000b5b0b07221 */ /* 0x000fc40000010000 */
        /* <DEDUP_REMOVED lines=54> */
[C---:B---3--:R-:W-:Y:S07]  /*1c2d0*/  HMMA.16816.F32 R124, R128.reuse, R4, RZ ;  /* 0x00000004807c723c */ /* 0x048fee00000018ff */
[----:B--2---:R-:W-:Y:S01]  /*1c2e0*/  F2FP.PACK_AB R4, R168, R175 ;  /* 0x000000afa804723e */ /* 0x004fe200000000ff */
[----:B------:R-:W-:Y:S01]  /*1c2f0*/  HMMA.16816.F32 R128, R128, R6, RZ ;  /* 0x000000068080723c */ /* 0x000fe200000018ff */
[----:B-----5:R-:W-:Y:S01]  /*1c300*/  F2FP.PACK_AB R5, R166, R173 ;  /* 0x000000ada605723e */ /* 0x020fe200000000ff */
[----:B------:R-:W-:-:S02]  /*1c310*/  FADD.FTZ R175, R175, R170 ;  /* 0x000000aaafaf7221 */ /* 0x000fc40000010000 */
[----:B------:R-:W-:Y:S02]  /*1c320*/  FADD.FTZ R173, R173, R176 ;  /* 0x000000b0adad7221 */ /* 0x000fe40000010000 */
[----:B------:R-:W-:Y:S01]  /*1c330*/  FADD.FTZ R168, R168, R175 ;  /* 0x000000afa8a87221 */ /* 0x000fe20000010000 */
[----:B------:R-:W-:Y:S01]  /*1c340*/  F2FP.PACK_AB R6, R2, R169 ;  /* 0x000000a90206723e */ /* 0x000fe200000000ff */
[----:B------:R-:W-:Y:S01]  /*1c350*/  FADD.FTZ R166, R166, R173 ;  /* 0x000000ada6a67221 */ /* 0x000fe20000010000 */
[----:B-1----:R-:W-:Y:S01]  /*1c360*/  F2FP.PACK_AB R7, R0, R167 ;  /* 0x000000a70007723e */ /* 0x002fe200000000ff */
[----:B------:R-:W-:Y:S02]  /*1c370*/  FADD.FTZ R169, R169, R168 ;  /* 0x000000a8a9a97221 */ /* 0x000fe40000010000 */
[----:B------:R-:W-:Y:S02]  /*1c380*/  FADD.FTZ R167, R167, R166 ;  /* 0x000000a6a7a77221 */ /* 0x000fe40000010000 */
[----:B------:R-:W-:-:S02]  /*1c390*/  FADD.FTZ R169, R2, R169 ;  /* 0x000000a902a97221 */ /* 0x000fc40000010000 */
[----:B----4-:R-:W-:Y:S01]  /*1c3a0*/  HMMA.16816.F32 R160, R4, R8, R160 ;  /* 0x0000000804a0723c */ /* 0x010fe200000018a0 */
        /* <DEDUP_REMOVED lines=41> */
[----:B------:R-:W5:Y:S07]  /*1c640*/  LDSM.16.MT88.4 R24, [R233+0x11000] ;  /* 0x01100000e918783b */ /* 0x000f6e0000004200 */
[C---:B----4-:R-:W-:Y:S08]  /*1c650*/  HMMA.16816.F32 R100, R4.reuse, R20, R100 ;  /* 0x000000140464723c */ /* 0x050ff00000001864 */
[C---:B------:R-:W-:Y:S01]  /*1c660*/  HMMA.16816.F32 R104, R4.reuse, R22, R104 ;  /* 0x000000160468723c */ /* 0x040fe20000001868 */
[----:B------:R-:W4:Y:S07]  /*1c670*/  LDSM.16.MT88.4 R20, [R231+0x11000] ;  /* 0x01100000e714783b */ /* 0x000f2e0000004200 */
[C---:B--2---:R-:W-:Y:S08]  /*1c680*/  HMMA.16816.F32 R124, R4.reuse, R16, R124 ;  /* 0x00000010047c723c */ /* 0x044ff0000000187c */
        /* <DEDUP_REMOVED lines=74> */
[----:B------:R-:W-:-:S03]  /*1cb30*/  FADD.FTZ R251, R251, R196 ;  /* 0x000000c4fbfb7221 */ /* 0x000fc60000010000 */
[----:B------:R-:W-:Y:S02]  /*1cb40*/  STL [R1], R0 ;  /* 0x0000000001007387 */ /* 0x000fe40000100800 */
[C---:B------:R-:W-:Y:S02]  /*1cb50*/  HMMA.16816.F32 R156, R4.reuse, R10, R156 ;  /* 0x0000000a049c723c */ /* 0x040fe4000000189c */
[----:B------:R-:W1:Y:S06]  /*1cb60*/  LDSM.16.MT88.4 R8, [R232+0x13800] ;  /* 0x01380000e808783b */ /* 0x000e6c0000004200 */
        /* <DEDUP_REMOVED lines=43> */
.L_x_1425:
[----:B------:R-:W-:Y:S01]  /*1ce20*/  ULDC.64 UR4, c[0x0][0x40] ;  /* 0x0000100000047ab9 */ /* 0x000fe20000000a00 */
[----:B------:R-:W-:Y:S04]  /*1ce30*/  DEPBAR.LE SB0, 0x0 ;  /* 0x000080000000791a */ /* 0x000fe80000000000 */
[----:B------:R-:W-:Y:S01]  /*1ce40*/  ISETP.NE.U32.AND P0, PT, R248, RZ, PT ;  /* 0x000000fff800720c */ /* 0x000fe20003f05070 */
[----:B------:R-:W-:Y:S03]  /*1ce50*/  UIADD3 UR4, UP0, UR4, 0x160, URZ ;  /* 0x0000016004047890 */ /* 0x000fe6000ff1e03f */
[----:B------:R-:W-:Y:S01]  /*1ce60*/  ISETP.NE.AND.EX P0, PT, R249, RZ, PT, P0 ;  /* 0x000000fff900720c */ /* 0x000fe20003f05300 */
[----:B------:R-:W-:Y:S02]  /*1ce70*/  UIADD3.X UR5, URZ, UR5, URZ, UP0, !UPT ;  /* 0x000000053f057290 */ /* 0x000fe400087fe43f */
[----:B--2---:R-:W-:Y:S04]  /*1ce80*/  IMAD.U32 R2, RZ, RZ, UR4 ;  /* 0x00000004ff027e24 */ /* 0x004fe8000f8e00ff */
[----:B------:R-:W-:Y:S01]  /*1ce90*/  IMAD.U32 R3, RZ, RZ, UR5 ;  /* 0x00000005ff037e24 */ /* 0x000fe2000f8e00ff */
[----:B------:R-:W-:Y:S01]  /*1cea0*/  WARPSYNC 0xffffffff ;  /* 0xffffffff00007948 */ /* 0x000fe20003800000 */
[----:B------:R-:W-:Y:S06]  /*1ceb0*/  BAR.SYNC.DEFER_BLOCKING 0x0 ;  /* 0x0000000000007b1d */ /* 0x000fec0000010000 */
[----:B------:R-:W-:Y:S01]  /*1cec0*/  BSSY B0, `(.L_x_1417) ;  /* 0x0000046000007945 */ /* 0x000fe20003800000 */
[----:B-1----:R-:W-:-:S05]  /*1ced0*/  @!P0 BRA `(.L_x_1418) ;  /* 0x0000040000008947 */ /* 0x002fca0003800000 */
        /* <DEDUP_REMOVED lines=54> */
[----:B------:R-:W-:Y:S02]  /*1d240*/  IMAD R6, R8, R7, R6 ;  /* 0x0000000708067224 */ /* 0x000fe400078e0206 */
[----:B------:R-:W-:Y:S02]  /*1d250*/  IMAD.MOV.U32 R8, RZ, RZ, R10 ;  /* 0x000000ffff087224 */ /* 0x000fe400078e000a */
[----:B------:R-:W-:Y:S02]  /*1d260*/  IMAD.IADD R9, R11, 0x1, R6 ;  /* 0x000000010b097824 */ /* 0x000fe400078e0206 */
[----:B----4-:R-:W-:Y:S04]  /*1d270*/  IMAD.IADD R5, R4, 0x1, -R5 ;  /* 0x0000000104057824 */ /* 0x010fe800078e0a05 */
[----:B--2---:R-:W-:Y:S01]  /*1d280*/  IMAD R7, R15, R5, RZ ;  /* 0x000000050f077224 */ /* 0x004fe200078e02ff */
[----:B------:R-:W-:Y:S01]  /*1d290*/  SHF.R.S32.HI R4, RZ, 0x1f, R5 ;  /* 0x0000001fff047819 */ /* 0x000fe20000011405 */
[----:B------:R-:W-:Y:S04]  /*1d2a0*/  IMAD.WIDE.U32 R8, R5, R14, R8 ;  /* 0x0000000e05087225 */ /* 0x000fe800078e0008 */
[----:B------:R-:W-:Y:S04]  /*1d2b0*/  IMAD R7, R14, R4, R7 ;  /* 0x000000040e077224 */ /* 0x000fe800078e0207 */
[----:B------:R-:W-:Y:S01]  /*1d2c0*/  IMAD.IADD R4, R9, 0x1, R7 ;  /* 0x0000000109047824 */ /* 0x000fe200078e0207 */
[----:B------:R-:W-:-:S05]  /*1d2d0*/  BRA `(.L_x_1419) ;  /* 0x0000004000007947 */ /* 0x000fca0003800000 */
.L_x_1418:
[----:B------:R-:W-:Y:S02]  /*1d2e0*/  ULDC.64 UR4, c[0x0][0x118] ;  /* 0x0000460000047ab9 */ /* 0x000fe40000000a00 */
[----:B------:R-:W2:Y:S02]  /*1d2f0*/  LD.E R8, [R2.64+0x40] ;  /* 0x0000400402087980 */ /* 0x000ea4000c101900 */
[----:B--2---:R-:W-:Y:S04]  /*1d300*/  LEA R8, -R8, RZ, 0x6 ;  /* 0x000000ff08087211 */ /* 0x004fe800078e31ff */
[----:B------:R-:W-:Y:S02]  /*1d310*/  SHF.R.S32.HI R4, RZ, 0x1f, R8 ;  /* 0x0000001fff047819 */ /* 0x000fe40000011408 */
.L_x_1419:
[----:B------:R-:W-:Y:S05]  /*1d320*/  BSYNC B0 ;  /* 0x0000000000007941 */ /* 0x000fea0003800000 */
.L_x_1417:
[C---:B------:R-:W-:Y:S01]  /*1d330*/  LOP3.LUT P6, RZ, R250.reuse, 0x1, RZ, 0xc0, !PT ;  /* 0x00000001faff7812 */ /* 0x040fe200078cc0ff */
[----:B------:R-:W-:Y:S01]  /*1d340*/  ULDC.64 UR4, c[0x0][0x118] ;  /* 0x0000460000047ab9 */ /* 0x000fe20000000a00 */
[C---:B------:R-:W-:Y:S01]  /*1d350*/  LOP3.LUT P4, RZ, R250.reuse, 0x4, RZ, 0xc0, !PT ;  /* 0x00000004faff7812 */ /* 0x040fe2000788c0ff */
[----:B------:R-:W-:Y:S01]  /*1d360*/  BSSY B1, `(.L_x_1420) ;  /* 0x0000253000017945 */ /* 0x000fe20003800000 */
[----:B------:R-:W-:Y:S02]  /*1d370*/  LOP3.LUT P5, RZ, R250, 0x2, RZ, 0xc0, !PT ;  /* 0x00000002faff7812 */ /* 0x000fe400078ac0ff */
[-C--:B------:R-:W-:Y:S02]  /*1d380*/  IADD3 R7, P1, R8, R235.reuse, RZ ;  /* 0x000000eb08077210 */ /* 0x080fe40007f3e0ff */
[----:B------:R-:W-:Y:S02]  /*1d390*/  LOP3.LUT P3, RZ, R250, 0x8, RZ, 0xc0, !PT ;  /* 0x00000008faff7812 */ /* 0x000fe4000786c0ff */
[-C--:B------:R-:W-:Y:S01]  /*1d3a0*/  LEA R26, P0, R8, R188.reuse, 0x1 ;  /* 0x000000bc081a7211 */ /* 0x080fe200078008ff */
[----:B------:R-:W-:Y:S01]  /*1d3b0*/  IMAD.X R6, R4, 0x1, R236, P1 ;  /* 0x0000000104067824 */ /* 0x000fe200008e06ec */
[C---:B------:R-:W-:Y:S02]  /*1d3c0*/  IADD3 R5, P2, R7.reuse, R235, RZ ;  /* 0x000000eb07057210 */ /* 0x040fe40007f5e0ff */
[-C--:B------:R-:W-:Y:S02]  /*1d3d0*/  LEA.HI.X R27, R8, R189.reuse, R4, 0x1, P0 ;  /* 0x000000bd081b7211 */ /* 0x080fe400000f0c04 */
[C---:B------:R-:W-:Y:S02]  /*1d3e0*/  @P6 LEA R16, P1, R7.reuse, R188, 0x1 ;  /* 0x000000bc07106211 */ /* 0x040fe400078208ff */
[----:B------:R-:W-:Y:S01]  /*1d3f0*/  IADD3.X R4, R6, R236, RZ, P2, !PT ;  /* 0x000000ec06047210 */ /* 0x000fe200017fe4ff */
[----:B------:R-:W-:Y:S01]  /*1d400*/  @!PT LDS RZ, [RZ] ;  /* 0x00000000fffff984 */ /* 0x000fe20000000800 */
[----:B------:R-:W-:Y:S01]  /*1d410*/  @!PT LDS RZ, [RZ] ;  /* 0x00000000fffff984 */ /* 0x000fe20000000800 */
[----:B------:R-:W-:Y:S01]  /*1d420*/  @!PT LDS RZ, [RZ] ;  /* 0x00000000fffff984 */ /* 0x000fe20000000800 */
[----:B------:R1:W-:Y:S01]  /*1d430*/  @P6 LDGSTS.E.BYPASS.LTC128B.128 [R247+0x10000], [R26.64] ;  /* 0x100000001af76fae */ /* 0x0003e2000b901d44 */
[CC--:B------:R-:W-:Y:S02]  /*1d440*/  @P4 LEA R10, P2, R7.reuse, R188.reuse, 0x1 ;  /* 0x000000bc070a4211 */ /* 0x0c0fe400078408ff */
[CC--:B------:R-:W-:Y:S02]  /*1d450*/  @P5 LEA R12, P0, R7.reuse, R188.reuse, 0x1 ;  /* 0x000000bc070c5211 */ /* 0x0c0fe400078008ff */
[CCC-:B------:R-:W-:Y:S01]  /*1d460*/  @P6 LEA.HI.X R17, R7.reuse, R189.reuse, R6.reuse, 0x1, P1 ;  /* 0x000000bd07116211 */ /* 0x1c0fe200008f0c06 */
[----:B------:R-:W-:Y:S01]  /*1d470*/  @!P6 STS.128 [R247+0x10000], RZ ;  /* 0x010000fff700e388 */ /* 0x000fe20000000c00 */
[CC--:B------:R-:W-:Y:S02]  /*1d480*/  @P3 LEA R8, P1, R7.reuse, R188.reuse, 0x1 ;  /* 0x000000bc07083211 */ /* 0x0c0fe400078208ff */
[-CC-:B------:R-:W-:Y:S02]  /*1d490*/  @P4 LEA.HI.X R11, R7, R189.reuse, R6.reuse, 0x1, P2 ;  /* 0x000000bd070b4211 */ /* 0x180fe400010f0c06 */
[-C--:B------:R-:W-:Y:S02]  /*1d4a0*/  @P5 LEA R22, P2, R5, R188.reuse, 0x1 ;  /* 0x000000bc05165211 */ /* 0x080fe400078408ff */
[-CC-:B------:R-:W-:Y:S02]  /*1d4b0*/  @P5 LEA.HI.X R13, R7, R189.reuse, R6.reuse, 0x1, P0 ;  /* 0x000000bd070d5211 */ /* 0x180fe400000f0c06 */
[-C--:B------:R-:W-:Y:S02]  /*1d4c0*/  @P6 LEA R14, P0, R5, R188.reuse, 0x1 ;  /* 0x000000bc050e6211 */ /* 0x080fe400078008ff */
[-C--:B------:R-:W-:Y:S02]  /*1d4d0*/  @P3 LEA.HI.X R9, R7, R189.reuse, R6, 0x1, P1 ;  /* 0x000000bd07093211 */ /* 0x080fe400008f0c06 */
[C-C-:B------:R-:W-:Y:S02]  /*1d4e0*/  @P5 LEA.HI.X R23, R5.reuse, R189, R4.reuse, 0x1, P2 ;  /* 0x000000bd05175211 */ /* 0x140fe400010f0c04 */
        /* <DEDUP_REMOVED lines=15> */
[----:B------:R-:W-:Y:S02]  /*1d5e0*/  @P3 LEA.HI.X R167, R6, R189, R4, 0x1, P0 ;  /* 0x000000bd06a73211 */ /* 0x000fe400000f0c04 */
[-C--:B------:R-:W-:Y:S02]  /*1d5f0*/  @P5 MOV R4, R26.reuse ;  /* 0x0000001a00045202 */ /* 0x080fe40000000f00 */
[----:B------:R-:W-:Y:S03]  /*1d600*/  ISETP.GE.AND P0, PT, R252, 0x1, PT ;  /* 0x00000001fc00780c */ /* 0x000fe60003f06270 */
[----:B------:R-:W-:Y:S01]  /*1d610*/  @!PT LDS RZ, [RZ] ;  /* 0x00000000fffff984 */ /* 0x000fe20000000800 */
[----:B------:R-:W-:Y:S01]  /*1d620*/  @!PT LDS RZ, [RZ] ;  /* 0x00000000fffff984 */ /* 0x000fe20000000800 */
[----:B------:R-:W-:Y:S01]  /*1d630*/  @!PT LDS RZ, [RZ] ;  /* 0x00000000fffff984 */ /* 0x000fe20000000800 */
[----:B------:R2:W-:Y:S05]  /*1d640*/  @P5 LDGSTS.E.BYPASS.LTC128B.128 [R247+0x12000], [R4.64+0x80] ;  /* 0x1200008004f75fae */ /* 0x0005ea000b901d44 */
[----:B------:R-:W-:Y:S01]  /*1d650*/  @!P5 STS.128 [R247+0x12000], RZ ;  /* 0x012000fff700d388 */ /* 0x000fe20000000c00 */
[-C--:B--2---:R-:W-:Y:S01]  /*1d660*/  @P4 MOV R4, R26.reuse ;  /* 0x0000001a00044202 */ /* 0x084fe20000000f00 */
[--C-:B------:R-:W-:Y:S05]  /*1d670*/  @P4 IMAD.MOV.U32 R5, RZ, RZ, R27.reuse ;  /* 0x000000ffff054224 */ /* 0x100fea00078e001b */
        /* <DEDUP_REMOVED lines=11> */
[----:B------:R-:W-:Y:S05]  /*1d730*/  @!P3 STS.128 [R247+0x16000], RZ ;  /* 0x016000fff700b388 */ /* 0x000fea0000000c00 */
[----:B------:R-:W-:Y:S01]  /*1d740*/  @!PT LDS RZ, [RZ] ;  /* 0x00000000fffff984 */ /* 0x000fe20000000800 */
[----:B------:R-:W-:Y:S01]  /*1d750*/  @!PT LDS RZ, [RZ] ;  /* 0x00000000fffff984 */ /* 0x000fe20000000800 */
[----:B------:R-:W-:Y:S01]  /*1d760*/  @!PT LDS RZ, [RZ] ;  /* 0x00000000fffff984 */ /* 0x000fe20000000800 */
[----:B------:R3:W-:Y:S05]  /*1d770*/  @P6 LDGSTS.E.BYPASS.LTC128B.128 [R247+0x10800], [R16.64] ;  /* 0x1080000010f76fae */ /* 0x0007ea000b901d44 */
[----:B------:R-:W-:Y:S05]  /*1d780*/  @!P6 STS.128 [R247+0x10800], RZ ;  /* 0x010800fff700e388 */ /* 0x000fea0000000c00 */
        /* <DEDUP_REMOVED lines=55> */
[----:B------:R-:W-:Y:S05]  /*1db00*/  LDSM.16.M88.4 R32, [R230] ;  /* 0x00000000e620783b */ /* 0x000fea0000000200 */
[----:B-----5:R-:W2:Y:S05]  /*1db10*/  LDSM.16.M88.4 R8, [R229+0x8000] ;  /* 0x00800000e508783b */ /* 0x020eaa0000000200 */
[----:B---3--:R-:W4:Y:S05]  /*1db20*/  LDSM.16.M88.4 R16, [R229+0x8800] ;  /* 0x00880000e510783b */ /* 0x008f2a0000000200 */
[----:B------:R-:W0:Y:S01]  /*1db30*/  LDGDEPBAR ;  /* 0x00000000000079af */ /* 0x000e220000000000 */
[----:B-1----:R-:W-:Y:S01]  /*1db40*/  MOV R166, R26 ;  /* 0x0000001a00a67202 */ /* 0x002fe20000000f00 */
[----:B------:R-:W-:Y:S03]  /*1db50*/  IMAD.MOV.U32 R167, RZ, RZ, R27 ;  /* 0x000000ffffa77224 */ /* 0x000fe600078e001b */
[----:B------:R-:W1:Y:S05]  /*1db60*/  LDSM.16.M88.4 R24, [R229+0x9000] ;  /* 0x00900000e518783b */ /* 0x000e6a0000000200 */
[----:B------:R-:W3:Y:S05]  /*1db70*/  LDSM.16.M88.4 R168, [R229+0x9800] ;  /* 0x00980000e5a8783b */ /* 0x000eea0000000200 */
[----:B------:R-:W-:Y:S05]  /*1db80*/  LDSM.16.M88.4 R172, [R228] ;  /* 0x00000000e4ac783b */ /* 0x000fea0000000200 */
[----:B------:R-:W5:Y:S05]  /*1db90*/  LDSM.16.M88.4 R176, [R227] ;  /* 0x00000000e3b0783b */ /* 0x000f6a0000000200 */
[----:B------:R-:W3:Y:S01]  /*1dba0*/  LDSM.16.M88.4 R180, [R223] ;  /* 0x00000000dfb4783b */ /* 0x000ee20000000200 */
[C---:B--2---:R-:W-:Y:S04]  /*1dbb0*/  HMMA.16816.F32 R4, R32.reuse, R8, RZ ;  /* 0x000000082004723c */ /* 0x044fe800000018ff */
[----:B------:R-:W2:Y:S05]  /*1dbc0*/  LDSM.16.M88.4 R184, [R222] ;  /* 0x00000000deb8783b */ /* 0x000eaa0000000200 */
[----:B------:R-:W2:Y:S01]  /*1dbd0*/  LDSM.16.M88.4 R188, [R221] ;  /* 0x00000000ddbc783b */ /* 0x000ea20000000200 */
[C---:B------:R-:W-:Y:S04]  /*1dbe0*/  HMMA.16816.F32 R8, R32.reuse, R10, RZ ;  /* 0x0000000a2008723c */ /* 0x040fe800000018ff */
[----:B------:R-:W-:Y:S04]  /*1dbf0*/  LDSM.16.M88.4 R192, [R226] ;  /* 0x00000000e2c0783b */ /* 0x000fe80000000200 */
[C---:B----4-:R-:W-:Y:S01]  /*1dc00*/  HMMA.16816.F32 R12, R32.reuse, R16, RZ ;  /* 0x00000010200c723c */ /* 0x050fe200000018ff */
[----:B------:R-:W2:Y:S05]  /*1dc10*/  LDSM.16.M88.4 R196, [R224+0x8000] ;  /* 0x00800000e0c4783b */ /* 0x000eaa0000000200 */
[----:B------:R-:W2:Y:S02]  /*1dc20*/  LDSM.16.M88.4 R200, [R224+0x8800] ;  /* 0x00880000e0c8783b */ /* 0x000ea40000000200 */
[C---:B------:R-:W-:Y:S03]  /*1dc30*/  HMMA.16816.F32 R16, R32.reuse, R18, RZ ;  /* 0x000000122010723c */ /* 0x040fe600000018ff */
[----:B------:R-:W-:Y:S05]  /*1dc40*/  LDSM.16.M88.4 R204, [R220+0x800] ;  /* 0x00080000dccc783b */ /* 0x000fea0000000200 */
[C---:B-1----:R-:W-:Y:S01]  /*1dc50*/  HMMA.16816.F32 R20, R32.reuse, R24, RZ ;  /* 0x000000182014723c */ /* 0x042fe200000018ff */
[----:B------:R-:W4:Y:S07]  /*1dc60*/  LD.E R164, [R2.64+0x18c] ;  /* 0x00018c0402a47980 */ /* 0x000f2e000c101900 */
[C---:B------:R-:W-:Y:S08]  /*1dc70*/  HMMA.16816.F32 R24, R32.reuse, R26, RZ ;  /* 0x0000001a2018723c */ /* 0x040ff000000018ff */
[C---:B---3--:R-:W-:Y:S08]  /*1dc80*/  HMMA.16816.F32 R28, R32.reuse, R168, RZ ;  /* 0x000000a8201c723c */ /* 0x048ff000000018ff */
[----:B------:R-:W-:Y:S01]  /*1dc90*/  HMMA.16816.F32 R32, R32, R170, RZ ;  /* 0x000000aa2020723c */ /* 0x000fe200000018ff */
[----:B------:R-:W1:Y:S07]  /*1dca0*/  LDSM.16.M88.4 R168, [R224+0x9000] ;  /* 0x00900000e0a8783b */ /* 0x000e6e0000000200 */
[C---:B-----5:R-:W-:Y:S08]  /*1dcb0*/  HMMA.16816.F32 R4, R172.reuse, R176, R4 ;  /* 0x000000b0ac04723c */ /* 0x060ff00000001804 */
[C---:B------:R-:W-:Y:S01]  /*1dcc0*/  HMMA.16816.F32 R8, R172.reuse, R178, R8 ;  /* 0x000000b2ac08723c */ /* 0x040fe20000001808 */
[----:B------:R-:W3:Y:S07]  /*1dcd0*/  LDSM.16.M88.4 R176, [R224+0x9800] ;  /* 0x00980000e0b0783b */ /* 0x000eee0000000200 */
[C---:B------:R-:W-:Y:S08]  /*1dce0*/  HMMA.16816.F32 R12, R172.reuse, R180, R12 ;  /* 0x000000b4ac0c723c */ /* 0x040ff0000000180c */
[C---:B------:R-:W-:Y:S01]  /*1dcf0*/  HMMA.16816.F32 R16, R172.reuse, R182, R16 ;  /* 0x000000b6ac10723c */ /* 0x040fe20000001810 */
[----:B------:R-:W-:Y:S07]  /*1dd00*/  LDSM.16.M88.4 R180, [R225] ;  /* 0x00000000e1b4783b */ /* 0x000fee0000000200 */
[C---:B--2---:R-:W-:Y:S08]  /*1dd10*/  HMMA.16816.F32 R20, R172.reuse, R184, R20 ;  /* 0x000000b8ac14723c */ /* 0x044ff00000001814 */
[C---:B------:R-:W-:Y:S01]  /*1dd20*/  HMMA.16816.F32 R24, R172.reuse, R186, R24 ;  /* 0x000000baac18723c */ /* 0x040fe20000001818 */
[----:B------:R-:W2:Y:S07]  /*1dd30*/  LDSM.16.M88.4 R184, [R220] ;  /* 0x00000000dcb8783b */ /* 0x000eae0000000200 */
[C---:B------:R-:W-:Y:S08]  /*1dd40*/  HMMA.16816.F32 R28, R172.reuse, R188, R28 ;  /* 0x000000bcac1c723c */ /* 0x040ff0000000181c */
[----:B------:R-:W-:Y:S01]  /*1dd50*/  HMMA.16816.F32 R32, R172, R190, R32 ;  /* 0x000000beac20723c */ /* 0x000fe20000001820 */
[----:B------:R-:W5:Y:S05]  /*1dd60*/  LDSM.16.M88.4 R172, [R220+0x1000] ;  /* 0x00100000dcac783b */ /* 0x000f6a0000000200 */
[----:B------:R-:W2:Y:S02]  /*1dd70*/  LDSM.16.M88.4 R188, [R220+0x1800] ;  /* 0x00180000dcbc783b */ /* 0x000ea40000000200 */
[C---:B------:R-:W-:Y:S08]  /*1dd80*/  HMMA.16816.F32 R4, R192.reuse, R196, R4 ;  /* 0x000000c4c004723c */ /* 0x040ff00000001804 */
[C---:B------:R-:W-:Y:S01]  /*1dd90*/  HMMA.16816.F32 R8, R192.reuse, R198, R8 ;  /* 0x000000c6c008723c */ /* 0x040fe20000001808 */
[----:B------:R-:W-:Y:S07]  /*1dda0*/  LDSM.16.M88.4 R196, [R230+0x2000] ;  /* 0x00200000e6c4783b */ /* 0x000fee0000000200 */
[C---:B------:R-:W-:Y:S08]  /*1ddb0*/  HMMA.16816.F32 R12, R192.reuse, R200, R12 ;  /* 0x000000c8c00c723c */ /* 0x040ff0000000180c */
[C---:B------:R-:W-:Y:S01]  /*1ddc0*/  HMMA.16816.F32 R16, R192.reuse, R202, R16 ;  /* 0x000000cac010723c */ /* 0x040fe20000001810 */
[----:B------:R-:W5:Y:S07]  /*1ddd0*/  LDSM.16.M88.4 R200, [R229+0xa000] ;  /* 0x00a00000e5c8783b */ /* 0x000f6e0000000200 */
[C---:B-1----:R-:W-:Y:S08]  /*1dde0*/  HMMA.16816.F32 R20, R192.reuse, R168, R20 ;  /* 0x000000a8c014723c */ /* 0x042ff00000001814 */
[C---:B------:R-:W-:Y:S01]  /*1ddf0*/  HMMA.16816.F32 R24, R192.reuse, R170, R24 ;  /* 0x000000aac018723c */ /* 0x040fe20000001818 */
[----:B------:R-:W1:Y:S07]  /*1de00*/  LDSM.16.M88.4 R168, [R229+0xa800] ;  /* 0x00a80000e5a8783b */ /* 0x000e6e0000000200 */
[C---:B---3--:R-:W-:Y:S08]  /*1de10*/  HMMA.16816.F32 R28, R192.reuse, R176, R28 ;  /* 0x000000b0c01c723c */ /* 0x048ff0000000181c */
[----:B------:R-:W-:Y:S01]  /*1de20*/  HMMA.16816.F32 R32, R192, R178, R32 ;  /* 0x000000b2c020723c */ /* 0x000fe20000001820 */
[----:B------:R-:W3:Y:S05]  /*1de30*/  LDSM.16.M88.4 R176, [R229+0xb000] ;  /* 0x00b00000e5b0783b */ /* 0x000eea0000000200 */
[----:B------:R-:W-:Y:S02]  /*1de40*/  LDSM.16.M88.4 R192, [R228+0x2000] ;  /* 0x00200000e4c0783b */ /* 0x000fe40000000200 */
[C---:B--2---:R-:W-:Y:S08]  /*1de50*/  HMMA.16816.F32 R4, R180.reuse, R184, R4 ;  /* 0x000000b8b404723c */ /* 0x044ff00000001804 */
[C---:B------:R-:W-:Y:S01]  /*1de60*/  HMMA.16816.F32 R8, R180.reuse, R186, R8 ;  /* 0x000000bab408723c */ /* 0x040fe20000001808 */
[----:B------:R-:W2:Y:S07]  /*1de70*/  LDSM.16.M88.4 R184, [R229+0xb800] ;  /* 0x00b80000e5b8783b */ /* 0x000eae0000000200 */
[C---:B------:R-:W-:Y:S08]  /*1de80*/  HMMA.16816.F32 R12, R180.reuse, R204, R12 ;  /* 0x000000ccb40c723c */ /* 0x040ff0000000180c */
[C---:B------:R-:W-:Y:S01]  /*1de90*/  HMMA.16816.F32 R16, R180.reuse, R206, R16 ;  /* 0x000000ceb410723c */ /* 0x040fe20000001810 */
[----:B------:R-:W1:Y:S07]  /*1dea0*/  LDSM.16.M88.4 R204, [R219] ;  /* 0x00000000dbcc783b */ /* 0x000e6e0000000200 */
[C---:B-----5:R-:W-:Y:S08]  /*1deb0*/  HMMA.16816.F32 R20, R180.reuse, R172, R20 ;  /* 0x000000acb414723c */ /* 0x060ff00000001814 */
[C---:B------:R-:W-:Y:S01]  /*1dec0*/  HMMA.16816.F32 R24, R180.reuse, R174, R24 ;  /* 0x000000aeb418723c */ /* 0x040fe20000001818 */
[----:B------:R-:W5:Y:S07]  /*1ded0*/  LDSM.16.M88.4 R172, [R218] ;  /* 0x00000000daac783b */ /* 0x000f6e0000000200 */
[C---:B------:R-:W-:Y:S08]  /*1dee0*/  HMMA.16816.F32 R28, R180.reuse, R188, R28 ;  /* 0x000000bcb41c723c */ /* 0x040ff0000000181c */
[----:B------:R-:W-:Y:S01]  /*1def0*/  HMMA.16816.F32 R32, R180, R190, R32 ;  /* 0x000000beb420723c */ /* 0x000fe20000001820 */
[----:B------:R-:W2:Y:S05]  /*1df00*/  LDSM.16.M88.4 R180, [R217] ;  /* 0x00000000d9b4783b */ /* 0x000eaa0000000200 */
[----:B------:R-:W2:Y:S02]  /*1df10*/  LDSM.16.M88.4 R188, [R216] ;  /* 0x00000000d8bc783b */ /* 0x000ea40000000200 */
[C---:B------:R-:W-:Y:S08]  /*1df20*/  HMMA.16816.F32 R4, R196.reuse, R200, R4 ;  /* 0x000000c8c404723c */ /* 0x040ff00000001804 */
[C---:B------:R-:W-:Y:S01]  /*1df30*/  HMMA.16816.F32 R8, R196.reuse, R202, R8 ;  /* 0x000000cac408723c */ /* 0x040fe20000001808 */
[----:B------:R-:W-:Y:S07]  /*1df40*/  LDSM.16.M88.4 R200, [R224+0xb800] ;  /* 0x00b80000e0c8783b */ /* 0x000fee0000000200 */
[C---:B-1----:R-:W-:Y:S08]  /*1df50*/  HMMA.16816.F32 R12, R196.reuse, R168, R12 ;  /* 0x000000a8c40c723c */ /* 0x042ff0000000180c */
[C---:B------:R-:W-:Y:S01]  /*1df60*/  HMMA.16816.F32 R16, R196.reuse, R170, R16 ;  /* 0x000000aac410723c */ /* 0x040fe20000001810 */
[----:B------:R-:W-:Y:S07]  /*1df70*/  LDSM.16.M88.4 R168, [R226+0x2000] ;  /* 0x00200000e2a8783b */ /* 0x000fee0000000200 */
[C---:B---3--:R-:W-:Y:S08]  /*1df80*/  HMMA.16816.F32 R20, R196.reuse, R176, R20 ;  /* 0x000000b0c414723c */ /* 0x048ff00000001814 */
[C---:B------:R-:W-:Y:S01]  /*1df90*/  HMMA.16816.F32 R24, R196.reuse, R178, R24 ;  /* 0x000000b2c418723c */ /* 0x040fe20000001818 */
[----:B------:R-:W1:Y:S07]  /*1dfa0*/  LDSM.16.M88.4 R176, [R224+0xa000] ;  /* 0x00a00000e0b0783b */ /* 0x000e6e0000000200 */
[C---:B--2---:R-:W-:Y:S08]  /*1dfb0*/  HMMA.16816.F32 R28, R196.reuse, R184, R28 ;  /* 0x000000b8c41c723c */ /* 0x044ff0000000181c */
[----:B------:R-:W-:Y:S01]  /*1dfc0*/  HMMA.16816.F32 R32, R196, R186, R32 ;  /* 0x000000bac420723c */ /* 0x000fe20000001820 */
[----:B------:R-:W2:Y:S05]  /*1dfd0*/  LDSM.16.M88.4 R184, [R224+0xa800] ;  /* 0x00a80000e0b8783b */ /* 0x000eaa0000000200 */
[----:B------:R-:W3:Y:S02]  /*1dfe0*/  LDSM.16.M88.4 R196, [R224+0xb000] ;  /* 0x00b00000e0c4783b */ /* 0x000ee40000000200 */
[C---:B------:R-:W-:Y:S08]  /*1dff0*/  HMMA.16816.F32 R4, R192.reuse, R204, R4 ;  /* 0x000000ccc004723c */ /* 0x040ff00000001804 */
[C---:B------:R-:W-:Y:S07]  /*1e000*/  HMMA.16816.F32 R8, R192.reuse, R206, R8 ;  /* 0x000000cec008723c */ /* 0x040fee0000001808 */
[----:B------:R-:W-:Y:S01]  /*1e010*/  MOV R206, R166 ;  /* 0x000000a600ce7202 */ /* 0x000fe20000000f00 */
[C---:B-----5:R-:W-:Y:S04]  /*1e020*/  HMMA.16816.F32 R12, R192.reuse, R172, R12 ;  /* 0x000000acc00c723c */ /* 0x060fe8000000180c */
[----:B------:R-:W-:Y:S04]  /*1e030*/  IMAD.MOV.U32 R207, RZ, RZ, R167 ;  /* 0x000000ffffcf7224 */ /* 0x000fe800078e00a7 */
[C---:B------:R-:W-:Y:S01]  /*1e040*/  HMMA.16816.F32 R16, R192.reuse, R174, R16 ;  /* 0x000000aec010723c */ /* 0x040fe20000001810 */
[----:B------:R-:W-:Y:S07]  /*1e050*/  LDSM.16.M88.4 R172, [R225+0x2000] ;  /* 0x00200000e1ac783b */ /* 0x000fee0000000200 */
[C---:B------:R-:W-:Y:S08]  /*1e060*/  HMMA.16816.F32 R20, R192.reuse, R180, R20 ;  /* 0x000000b4c014723c */ /* 0x040ff00000001814 */
[C---:B------:R-:W-:Y:S01]  /*1e070*/  HMMA.16816.F32 R24, R192.reuse, R182, R24 ;  /* 0x000000b6c018723c */ /* 0x040fe20000001818 */
[----:B------:R-:W5:Y:S07]  /*1e080*/  LDSM.16.M88.4 R180, [R220+0x2000] ;  /* 0x00200000dcb4783b */ /* 0x000f6e0000000200 */
[C---:B------:R-:W-:Y:S08]  /*1e090*/  HMMA.16816.F32 R28, R192.reuse, R188, R28 ;  /* 0x000000bcc01c723c */ /* 0x040ff0000000181c */
[----:B------:R-:W-:Y:S01]  /*1e0a0*/  HMMA.16816.F32 R32, R192, R190, R32 ;  /* 0x000000bec020723c */ /* 0x000fe20000001820 */
[----:B------:R-:W4:Y:S05]  /*1e0b0*/  LDSM.16.M88.4 R188, [R220+0x2800] ;  /* 0x00280000dcbc783b */ /* 0x000f2a0000000200 */
[----:B------:R-:W4:Y:S02]  /*1e0c0*/  LDSM.16.M88.4 R192, [R220+0x3000] ;  /* 0x00300000dcc0783b */ /* 0x000f240000000200 */
[C---:B-1----:R-:W-:Y:S08]  /*1e0d0*/  HMMA.16816.F32 R4, R168.reuse, R176, R4 ;  /* 0x000000b0a804723c */ /* 0x042ff00000001804 */
[C---:B------:R-:W-:Y:S01]  /*1e0e0*/  HMMA.16816.F32 R8, R168.reuse, R178, R8 ;  /* 0x000000b2a808723c */ /* 0x040fe20000001808 */
[----:B------:R-:W1:Y:S07]  /*1e0f0*/  LDSM.16.M88.4 R176, [R220+0x3800] ;  /* 0x00380000dcb0783b */ /* 0x000e6e0000000200 */
[C---:B--2---:R-:W-:Y:S08]  /*1e100*/  HMMA.16816.F32 R12, R168.reuse, R184, R12 ;  /* 0x000000b8a80c723c */ /* 0x044ff0000000180c */
[C---:B------:R-:W-:Y:S01]  /*1e110*/  HMMA.16816.F32 R16, R168.reuse, R186, R16 ;  /* 0x000000baa810723c */ /* 0x040fe20000001810 */
[----:B------:R-:W-:Y:S07]  /*1e120*/  LDSM.16.M88.4 R184, [R230+0x4000] ;  /* 0x00400000e6b8783b */ /* 0x000fee0000000200 */
[C---:B---3--:R-:W-:Y:S08]  /*1e130*/  HMMA.16816.F32 R20, R168.reuse, R196, R20 ;  /* 0x000000c4a814723c */ /* 0x048ff00000001814 */
[C---:B------:R-:W-:Y:S01]  /*1e140*/  HMMA.16816.F32 R24, R168.reuse, R198, R24 ;  /* 0x000000c6a818723c */ /* 0x040fe20000001818 */
[----:B------:R-:W2:Y:S07]  /*1e150*/  LDSM.16.M88.4 R196, [R229+0xc000] ;  /* 0x00c00000e5c4783b */ /* 0x000eae0000000200 */
[C---:B------:R-:W-:Y:S08]  /*1e160*/  HMMA.16816.F32 R28, R168.reuse, R200, R28 ;  /* 0x000000c8a81c723c */ /* 0x040ff0000000181c */
[----:B------:R-:W-:Y:S01]  /*1e170*/  HMMA.16816.F32 R32, R168, R202, R32 ;  /* 0x000000caa820723c */ /* 0x000fe20000001820 */
[----:B------:R-:W3:Y:S05]  /*1e180*/  LDSM.16.M88.4 R168, [R229+0xc800] ;  /* 0x00c80000e5a8783b */ /* 0x000eea0000000200 */
[----:B------:R-:W1:Y:S02]  /*1e190*/  LDSM.16.M88.4 R200, [R229+0xd000] ;  /* 0x00d00000e5c8783b */ /* 0x000e640000000200 */
[C---:B-----5:R-:W-:Y:S08]  /*1e1a0*/  HMMA.16816.F32 R4, R172.reuse, R180, R4 ;  /* 0x000000b4ac04723c */ /* 0x060ff00000001804 */
[C---:B------:R-:W-:Y:S01]  /*1e1b0*/  HMMA.16816.F32 R8, R172.reuse, R182, R8 ;  /* 0x000000b6ac08723c */ /* 0x040fe20000001808 */
[----:B------:R-:W5:Y:S07]  /*1e1c0*/  LDSM.16.M88.4 R180, [R229+0xd800] ;  /* 0x00d80000e5b4783b */ /* 0x000f6e0000000200 */
[C---:B----4-:R-:W-:Y:S08]  /*1e1d0*/  HMMA.16816.F32 R12, R172.reuse, R188, R12 ;  /* 0x000000bcac0c723c */ /* 0x050ff0000000180c */
[C---:B------:R-:W-:Y:S01]  /*1e1e0*/  HMMA.16816.F32 R16, R172.reuse, R190, R16 ;  /* 0x000000beac10723c */ /* 0x040fe20000001810 */
[----:B------:R-:W-:Y:S07]  /*1e1f0*/  LDSM.16.M88.4 R188, [R228+0x4000] ;  /* 0x00400000e4bc783b */ /* 0x000fee0000000200 */
[C---:B------:R-:W-:Y:S08]  /*1e200*/  HMMA.16816.F32 R20, R172.reuse, R192, R20 ;  /* 0x000000c0ac14723c */ /* 0x040ff00000001814 */
[C---:B------:R-:W-:Y:S01]  /*1e210*/  HMMA.16816.F32 R24, R172.reuse, R194, R24 ;  /* 0x000000c2ac18723c */ /* 0x040fe20000001818 */
[----:B------:R-:W4:Y:S07]  /*1e220*/  LDSM.16.M88.4 R192, [R215] ;  /* 0x00000000d7c0783b */ /* 0x000f2e0000000200 */
[C---:B-1----:R-:W-:Y:S08]  /*1e230*/  HMMA.16816.F32 R28, R172.reuse, R176, R28 ;  /* 0x000000b0ac1c723c */ /* 0x042ff0000000181c */
[----:B------:R-:W-:Y:S01]  /*1e240*/  HMMA.16816.F32 R32, R172, R178, R32 ;  /* 0x000000b2ac20723c */ /* 0x000fe20000001820 */
[----:B------:R-:W-:Y:S05]  /*1e250*/  LDSM.16.M88.4 R172, [R213] ;  /* 0x00000000d5ac783b */ /* 0x000fea0000000200 */
[----:B------:R-:W-:Y:S02]  /*1e260*/  LDSM.16.M88.4 R176, [R212] ;  /* 0x00000000d4b0783b */ /* 0x000fe40000000200 */
[C---:B--2---:R-:W-:Y:S08]  /*1e270*/  HMMA.16816.F32 R4, R184.reuse, R196, R4 ;  /* 0x000000c4b804723c */ /* 0x044ff00000001804 */
[C---:B------:R-:W-:Y:S01]  /*1e280*/  HMMA.16816.F32 R8, R184.reuse, R198, R8 ;  /* 0x000000c6b808723c */ /* 0x040fe20000001808 */
[----:B------:R-:W-:Y:S07]  /*1e290*/  LDSM.16.M88.4 R196, [R226+0x4000] ;  /* 0x00400000e2c4783b */ /* 0x000fee0000000200 */
[C---:B---3--:R-:W-:Y:S08]  /*1e2a0*/  HMMA.16816.F32 R12, R184.reuse, R168, R12 ;  /* 0x000000a8b80c723c */ /* 0x048ff0000000180c */
[C---:B------:R-:W-:Y:S01]  /*1e2b0*/  HMMA.16816.F32 R16, R184.reuse, R170, R16 ;  /* 0x000000aab810723c */ /* 0x040fe20000001810 */
[----:B------:R-:W1:Y:S07]  /*1e2c0*/  LDSM.16.M88.4 R168, [R214] ;  /* 0x00000000d6a8783b */ /* 0x000e6e0000000200 */
[C---:B------:R-:W-:Y:S08]  /*1e2d0*/  HMMA.16816.F32 R20, R184.reuse, R200, R20 ;  /* 0x000000c8b814723c */ /* 0x040ff00000001814 */
[C---:B------:R-:W-:Y:S01]  /*1e2e0*/  HMMA.16816.F32 R24, R184.reuse, R202, R24 ;  /* 0x000000cab818723c */ /* 0x040fe20000001818 */
[----:B------:R-:W2:Y:S07]  /*1e2f0*/  LDSM.16.M88.4 R200, [R224+0xc000] ;  /* 0x00c00000e0c8783b */ /* 0x000eae0000000200 */
[C---:B-----5:R-:W-:Y:S08]  /*1e300*/  HMMA.16816.F32 R28, R184.reuse, R180, R28 ;  /* 0x000000b4b81c723c */ /* 0x060ff0000000181c */
[----:B------:R-:W-:Y:S01]  /*1e310*/  HMMA.16816.F32 R32, R184, R182, R32 ;  /* 0x000000b6b820723c */ /* 0x000fe20000001820 */
[----:B------:R-:W3:Y:S05]  /*1e320*/  LDSM.16.M88.4 R180, [R224+0xc800] ;  /* 0x00c80000e0b4783b */ /* 0x000eea0000000200 */
[----:B------:R-:W5:Y:S02]  /*1e330*/  LDSM.16.M88.4 R184, [R224+0xd000] ;  /* 0x00d00000e0b8783b */ /* 0x000f640000000200 */
[C---:B----4-:R-:W-:Y:S08]  /*1e340*/  HMMA.16816.F32 R4, R188.reuse, R192, R4 ;  /* 0x000000c0bc04723c */ /* 0x050ff00000001804 */
[C---:B------:R-:W-:Y:S01]  /*1e350*/  HMMA.16816.F32 R8, R188.reuse, R194, R8 ;  /* 0x000000c2bc08723c */ /* 0x040fe20000001808 */
[----:B------:R-:W4:Y:S07]  /*1e360*/  LDSM.16.M88.4 R192, [R224+0xd800] ;  /* 0x00d80000e0c0783b */ /* 0x000f2e0000000200 */
[C---:B-1----:R-:W-:Y:S08]  /*1e370*/  HMMA.16816.F32 R12, R188.reuse, R168, R12 ;  /* 0x000000a8bc0c723c */ /* 0x042ff0000000180c */
[C---:B------:R-:W-:Y:S01]  /*1e380*/  HMMA.16816.F32 R16, R188.reuse, R170, R16 ;  /* 0x000000aabc10723c */ /* 0x040fe20000001810 */
[----:B------:R-:W-:Y:S07]  /*1e390*/  LDSM.16.M88.4 R168, [R225+0x4000] ;  /* 0x00400000e1a8783b */ /* 0x000fee0000000200 */
[C---:B------:R-:W-:Y:S08]  /*1e3a0*/  HMMA.16816.F32 R20, R188.reuse, R172, R20 ;  /* 0x000000acbc14723c */ /* 0x040ff00000001814 */
[C---:B------:R-:W-:Y:S01]  /*1e3b0*/  HMMA.16816.F32 R24, R188.reuse, R174, R24 ;  /* 0x000000aebc18723c */ /* 0x040fe20000001818 */
[----:B------:R-:W1:Y:S07]  /*1e3c0*/  LDSM.16.M88.4 R172, [R220+0x4000] ;  /* 0x00400000dcac783b */ /* 0x000e6e0000000200 */
[C---:B------:R-:W-:Y:S08]  /*1e3d0*/  HMMA.16816.F32 R28, R188.reuse, R176, R28 ;  /* 0x000000b0bc1c723c */ /* 0x040ff0000000181c */
[----:B------:R-:W-:Y:S01]  /*1e3e0*/  HMMA.16816.F32 R32, R188, R178, R32 ;  /* 0x000000b2bc20723c */ /* 0x000fe20000001820 */
[----:B------:R-:W1:Y:S05]  /*1e3f0*/  LDSM.16.M88.4 R176, [R220+0x4800] ;  /* 0x00480000dcb0783b */ /* 0x000e6a0000000200 */
[----:B------:R-:W1:Y:S02]  /*1e400*/  LDSM.16.M88.4 R188, [R220+0x5000] ;  /* 0x00500000dcbc783b */ /* 0x000e640000000200 */
[C---:B--2---:R-:W-:Y:S08]  /*1e410*/  HMMA.16816.F32 R4, R196.reuse, R200, R4 ;  /* 0x000000c8c404723c */ /* 0x044ff00000001804 */
[C---:B------:R-:W-:Y:S01]  /*1e420*/  HMMA.16816.F32 R8, R196.reuse, R202, R8 ;  /* 0x000000cac408723c */ /* 0x040fe20000001808 */
[----:B------:R-:W2:Y:S07]  /*1e430*/  LDSM.16.M88.4 R200, [R220+0x5800] ;  /* 0x00580000dcc8783b */ /* 0x000eae0000000200 */
[C---:B---3--:R-:W-:Y:S08]  /*1e440*/  HMMA.16816.F32 R12, R196.reuse, R180, R12 ;  /* 0x000000b4c40c723c */ /* 0x048ff0000000180c */
[C---:B------:R-:W-:Y:S01]  /*1e450*/  HMMA.16816.F32 R16, R196.reuse, R182, R16 ;  /* 0x000000b6c410723c */ /* 0x040fe20000001810 */
[----:B------:R-:W-:Y:S07]  /*1e460*/  LDSM.16.M88.4 R180, [R230+0x6000] ;  /* 0x00600000e6b4783b */ /* 0x000fee0000000200 */
[C---:B-----5:R-:W-:Y:S08]  /*1e470*/  HMMA.16816.F32 R20, R196.reuse, R184, R20 ;  /* 0x000000b8c414723c */ /* 0x060ff00000001814 */
[C---:B------:R-:W-:Y:S01]  /*1e480*/  HMMA.16816.F32 R24, R196.reuse, R186, R24 ;  /* 0x000000bac418723c */ /* 0x040fe20000001818 */
[----:B------:R-:W3:Y:S07]  /*1e490*/  LDSM.16.M88.4 R184, [R229+0xe000] ;  /* 0x00e00000e5b8783b */ /* 0x000eee0000000200 */
[C---:B----4-:R-:W-:Y:S08]  /*1e4a0*/  HMMA.16816.F32 R28, R196.reuse, R192, R28 ;  /* 0x000000c0c41c723c */ /* 0x050ff0000000181c */
[----:B------:R-:W-:Y:S01]  /*1e4b0*/  HMMA.16816.F32 R32, R196, R194, R32 ;  /* 0x000000c2c420723c */ /* 0x000fe20000001820 */
[----:B------:R-:W4:Y:S05]  /*1e4c0*/  LDSM.16.M88.4 R192, [R229+0xe800] ;  /* 0x00e80000e5c0783b */ /* 0x000f2a0000000200 */
[----:B------:R-:W5:Y:S02]  /*1e4d0*/  LDSM.16.M88.4 R196, [R229+0xf000] ;  /* 0x00f00000e5c4783b */ /* 0x000f640000000200 */
[C---:B-1----:R-:W-:Y:S08]  /*1e4e0*/  HMMA.16816.F32 R4, R168.reuse, R172, R4 ;  /* 0x000000aca804723c */ /* 0x042ff00000001804 */
[C---:B------:R-:W-:Y:S01]  /*1e4f0*/  HMMA.16816.F32 R8, R168.reuse, R174, R8 ;  /* 0x000000aea808723c */ /* 0x040fe20000001808 */
[----:B------:R-:W1:Y:S07]  /*1e500*/  LDSM.16.M88.4 R172, [R229+0xf800] ;  /* 0x00f80000e5ac783b */ /* 0x000e6e0000000200 */
[C---:B------:R-:W-:Y:S08]  /*1e510*/  HMMA.16816.F32 R12, R168.reuse, R176, R12 ;  /* 0x000000b0a80c723c */ /* 0x040ff0000000180c */
[C---:B------:R-:W-:Y:S01]  /*1e520*/  HMMA.16816.F32 R16, R168.reuse, R178, R16 ;  /* 0x000000b2a810723c */ /* 0x040fe20000001810 */
[----:B------:R-:W-:Y:S07]  /*1e530*/  LDSM.16.M88.4 R176, [R228+0x6000] ;  /* 0x00600000e4b0783b */ /* 0x000fee0000000200 */
[C---:B------:R-:W-:Y:S08]  /*1e540*/  HMMA.16816.F32 R20, R168.reuse, R188, R20 ;  /* 0x000000bca814723c */ /* 0x040ff00000001814 */
[C---:B------:R-:W-:Y:S01]  /*1e550*/  HMMA.16816.F32 R24, R168.reuse, R190, R24 ;  /* 0x000000bea818723c */ /* 0x040fe20000001818 */
[----:B------:R-:W1:Y:S07]  /*1e560*/  LDSM.16.M88.4 R188, [R211] ;  /* 0x00000000d3bc783b */ /* 0x000e6e0000000200 */
[C---:B--2---:R-:W-:Y:S08]  /*1e570*/  HMMA.16816.F32 R28, R168.reuse, R200, R28 ;  /* 0x000000c8a81c723c */ /* 0x044ff0000000181c */
[----:B------:R-:W-:Y:S01]  /*1e580*/  HMMA.16816.F32 R32, R168, R202, R32 ;  /* 0x000000caa820723c */ /* 0x000fe20000001820 */
[----:B------:R-:W2:Y:S05]  /*1e590*/  LDSM.16.M88.4 R168, [R210] ;  /* 0x00000000d2a8783b */ /* 0x000eaa0000000200 */
[----:B------:R-:W1:Y:S02]  /*1e5a0*/  LDSM.16.M88.4 R200, [R209] ;  /* 0x00000000d1c8783b */ /* 0x000e640000000200 */
[C---:B---3--:R-:W-:Y:S08]  /*1e5b0*/  HMMA.16816.F32 R4, R180.reuse, R184, R4 ;  /* 0x000000b8b404723c */ /* 0x048ff00000001804 */
[C---:B------:R-:W-:Y:S01]  /*1e5c0*/  HMMA.16816.F32 R8, R180.reuse, R186, R8 ;  /* 0x000000bab408723c */ /* 0x040fe20000001808 */
[----:B------:R-:W3:Y:S07]  /*1e5d0*/  LDSM.16.M88.4 R184, [R208] ;  /* 0x00000000d0b8783b */ /* 0x000eee0000000200 */
[C---:B----4-:R-:W-:Y:S08]  /*1e5e0*/  HMMA.16816.F32 R12, R180.reuse, R192, R12 ;  /* 0x000000c0b40c723c */ /* 0x050ff0000000180c */
[C---:B------:R-:W-:Y:S01]  /*1e5f0*/  HMMA.16816.F32 R16, R180.reuse, R194, R16 ;  /* 0x000000c2b410723c */ /* 0x040fe20000001810 */
[----:B------:R-:W-:Y:S07]  /*1e600*/  LDSM.16.M88.4 R192, [R226+0x6000] ;  /* 0x00600000e2c0783b */ /* 0x000fee0000000200 */
[C---:B-----5:R-:W-:Y:S08]  /*1e610*/  HMMA.16816.F32 R20, R180.reuse, R196, R20 ;  /* 0x000000c4b414723c */ /* 0x060ff00000001814 */
[C---:B------:R-:W-:Y:S01]  /*1e620*/  HMMA.16816.F32 R24, R180.reuse, R198, R24 ;  /* 0x000000c6b418723c */ /* 0x040fe20000001818 */
[----:B------:R-:W4:Y:S07]  /*1e630*/  LDSM.16.M88.4 R196, [R224+0xe000] ;  /* 0x00e00000e0c4783b */ /* 0x000f2e0000000200 */
[C---:B-1----:R-:W-:Y:S08]  /*1e640*/  HMMA.16816.F32 R28, R180.reuse, R172, R28 ;  /* 0x000000acb41c723c */ /* 0x042ff0000000181c */
[----:B------:R-:W-:Y:S01]  /*1e650*/  HMMA.16816.F32 R32, R180, R174, R32 ;  /* 0x000000aeb420723c */ /* 0x000fe20000001820 */
[----:B------:R-:W-:Y:S05]  /*1e660*/  LDSM.16.M88.4 R172, [R224+0xf000] ;  /* 0x00f00000e0ac783b */ /* 0x000fea0000000200 */
[----:B------:R-:W-:Y:S02]  /*1e670*/  LDSM.16.M88.4 R180, [R224+0xf800] ;  /* 0x00f80000e0b4783b */ /* 0x000fe40000000200 */
[C---:B------:R-:W-:Y:S08]  /*1e680*/  HMMA.16816.F32 R4, R176.reuse, R188, R4 ;  /* 0x000000bcb004723c */ /* 0x040ff00000001804 */
[C---:B------:R-:W-:Y:S01]  /*1e690*/  HMMA.16816.F32 R8, R176.reuse, R190, R8 ;  /* 0x000000beb008723c */ /* 0x040fe20000001808 */
[----:B------:R-:W-:Y:S07]  /*1e6a0*/  LDSM.16.M88.4 R188, [R225+0x6000] ;  /* 0x00600000e1bc783b */ /* 0x000fee0000000200 */
[C---:B--2---:R-:W-:Y:S08]  /*1e6b0*/  HMMA.16816.F32 R12, R176.reuse, R168, R12 ;  /* 0x000000a8b00c723c */ /* 0x044ff0000000180c */
[C---:B------:R-:W-:Y:S01]  /*1e6c0*/  HMMA.16816.F32 R16, R176.reuse, R170, R16 ;  /* 0x000000aab010723c */ /* 0x040fe20000001810 */
[----:B------:R-:W1:Y:S07]  /*1e6d0*/  LDSM.16.M88.4 R168, [R224+0xe800] ;  /* 0x00e80000e0a8783b */ /* 0x000e6e0000000200 */
[C---:B------:R-:W-:Y:S08]  /*1e6e0*/  HMMA.16816.F32 R20, R176.reuse, R200, R20 ;  /* 0x000000c8b014723c */ /* 0x040ff00000001814 */
[C---:B------:R-:W-:Y:S01]  /*1e6f0*/  HMMA.16816.F32 R24, R176.reuse, R202, R24 ;  /* 0x000000cab018723c */ /* 0x040fe20000001818 */
[----:B------:R-:W2:Y:S07]  /*1e700*/  LDSM.16.M88.4 R200, [R220+0x6000] ;  /* 0x00600000dcc8783b */ /* 0x000eae0000000200 */
[C---:B---3--:R-:W-:Y:S08]  /*1e710*/  HMMA.16816.F32 R28, R176.reuse, R184, R28 ;  /* 0x000000b8b01c723c */ /* 0x048ff0000000181c */
[----:B------:R-:W-:Y:S08]  /*1e720*/  HMMA.16816.F32 R32, R176, R186, R32 ;  /* 0x000000bab020723c */ /* 0x000ff00000001820 */
[C---:B----4-:R-:W-:Y:S08]  /*1e730*/  HMMA.16816.F32 R4, R192.reuse, R196, R4 ;  /* 0x000000c4c004723c */ /* 0x050ff00000001804 */
[C---:B------:R-:W-:Y:S08]  /*1e740*/  HMMA.16816.F32 R8, R192.reuse, R198, R8 ;  /* 0x000000c6c008723c */ /* 0x040ff00000001808 */
[C---:B-1----:R-:W-:Y:S08]  /*1e750*/  HMMA.16816.F32 R12, R192.reuse, R168, R12 ;  /* 0x000000a8c00c723c */ /* 0x042ff0000000180c */
[C---:B------:R-:W-:Y:S01]  /*1e760*/  HMMA.16816.F32 R16, R192.reuse, R170, R16 ;  /* 0x000000aac010723c */ /* 0x040fe20000001810 */
[----:B------:R-:W1:Y:S07]  /*1e770*/  LDSM.16.M88.4 R168, [R220+0x6800] ;  /* 0x00680000dca8783b */ /* 0x000e6e0000000200 */
[C---:B------:R-:W-:Y:S08]  /*1e780*/  HMMA.16816.F32 R20, R192.reuse, R172, R20 ;  /* 0x000000acc014723c */ /* 0x040ff00000001814 */
[C---:B------:R-:W-:Y:S08]  /*1e790*/  HMMA.16816.F32 R24, R192.reuse, R174, R24 ;  /* 0x000000aec018723c */ /* 0x040ff00000001818 */
[C---:B------:R-:W-:Y:S08]  /*1e7a0*/  HMMA.16816.F32 R28, R192.reuse, R180, R28 ;  /* 0x000000b4c01c723c */ /* 0x040ff0000000181c */
[----:B------:R-:W-:Y:S08]  /*1e7b0*/  HMMA.16816.F32 R32, R192, R182, R32 ;  /* 0x000000b6c020723c */ /* 0x000ff00000001820 */
[C---:B--2---:R-:W-:Y:S08]  /*1e7c0*/  HMMA.16816.F32 R4, R188.reuse, R200, R4 ;  /* 0x000000c8bc04723c */ /* 0x044ff00000001804 */
[C---:B------:R-:W-:Y:S08]  /*1e7d0*/  HMMA.16816.F32 R8, R188.reuse, R202, R8 ;  /* 0x000000cabc08723c */ /* 0x040ff00000001808 */
[C---:B-1----:R-:W-:Y:S08]  /*1e7e0*/  HMMA.16816.F32 R12, R188.reuse, R168, R12 ;  /* 0x000000a8bc0c723c */ /* 0x042ff0000000180c */
[-C--:B------:R-:W-:Y:S01]  /*1e7f0*/  FMUL.FTZ R196, R4, R164.reuse ;  /* 0x000000a404c47220 */ /* 0x080fe20000410000 */
[C---:B------:R-:W-:Y:S03]  /*1e800*/  HMMA.16816.F32 R16, R188.reuse, R170, R16 ;  /* 0x000000aabc10723c */ /* 0x040fe60000001810 */
[-C--:B------:R-:W-:Y:S02]  /*1e810*/  FMUL.FTZ R192, R5, R164.reuse ;  /* 0x000000a405c07220 */ /* 0x080fe40000410000 */
[----:B------:R-:W1:Y:S01]  /*1e820*/  MUFU.TANH R196, R196 ;  /* 0x000000c400c47308 */ /* 0x000e620000002400 */
[-C--:B------:R-:W-:Y:S02]  /*1e830*/  FMUL.FTZ R201, R6, R164.reuse ;  /* 0x000000a406c97220 */ /* 0x080fe40000410000 */
[-C--:B------:R-:W-:Y:S04]  /*1e840*/  FMUL.FTZ R9, R9, R164.reuse ;  /* 0x000000a409097220 */ /* 0x080fe80000410000 */
[-C--:B------:R-:W-:Y:S02]  /*1e850*/  FMUL.FTZ R10, R10, R164.reuse ;  /* 0x000000a40a0a7220 */ /* 0x080fe40000410000 */
[-C--:B------:R-:W-:Y:S01]  /*1e860*/  FMUL.FTZ R11, R11, R164.reuse ;  /* 0x000000a40b0b7220 */ /* 0x080fe20000410000 */
[----:B------:R-:W2:Y:S01]  /*1e870*/  MUFU.TANH R204, R9 ;  /* 0x0000000900cc7308 */ /* 0x000ea20000002400 */
[-C--:B------:R-:W-:Y:S02]  /*1e880*/  FMUL.FTZ R194, R7, R164.reuse ;  /* 0x000000a407c27220 */ /* 0x080fe40000410000 */
[----:B------:R-:W3:Y:S01]  /*1e890*/  LDSM.16.M88.4 R4, [R220+0x7000] ;  /* 0x00700000dc04783b */ /* 0x000ee20000000200 */
[-C--:B------:R-:W-:Y:S02]  /*1e8a0*/  FMUL.FTZ R193, R8, R164.reuse ;  /* 0x000000a408c17220 */ /* 0x080fe40000410000 */
[-C--:B------:R-:W-:Y:S02]  /*1e8b0*/  FMUL.FTZ R197, R12, R164.reuse ;  /* 0x000000a40cc57220 */ /* 0x080fe40000410000 */
[-C--:B------:R-:W-:Y:S02]  /*1e8c0*/  FMUL.FTZ R13, R13, R164.reuse ;  /* 0x000000a40d0d7220 */ /* 0x080fe40000410000 */
[----:B------:R-:W4:Y:S01]  /*1e8d0*/  MUFU.TANH R203, R10 ;  /* 0x0000000a00cb7308 */ /* 0x000f220000002400 */
[-C--:B------:R-:W-:Y:S02]  /*1e8e0*/  FMUL.FTZ R175, R16, R164.reuse ;  /* 0x000000a410af7220 */ /* 0x080fe40000410000 */
[-C--:B------:R-:W-:Y:S02]  /*1e8f0*/  FMUL.FTZ R14, R14, R164.reuse ;  /* 0x000000a40e0e7220 */ /* 0x080fe40000410000 */
[-C--:B------:R-:W-:Y:S02]  /*1e900*/  FMUL.FTZ R15, R15, R164.reuse ;  /* 0x000000a40f0f7220 */ /* 0x080fe40000410000 */
[-C--:B------:R-:W-:Y:S02]  /*1e910*/  FMUL.FTZ R17, R17, R164.reuse ;  /* 0x000000a411117220 */ /* 0x080fe40000410000 */
[-C--:B------:R-:W-:Y:S01]  /*1e920*/  FMUL.FTZ R18, R18, R164.reuse ;  /* 0x000000a412127220 */ /* 0x080fe20000410000 */
[----:B------:R5:W1:Y:S01]  /*1e930*/  MUFU.TANH R202, R11 ;  /* 0x0000000b00ca7308 */ /* 0x000a620000002400 */
[-C--:B------:R-:W-:Y:S09]  /*1e940*/  FMUL.FTZ R19, R19, R164.reuse ;  /* 0x000000a413137220 */ /* 0x080ff20000410000 */
[----:B------:R-:W1:Y:S10]  /*1e950*/  MUFU.TANH R192, R192 ;  /* 0x000000c000c07308 */ /* 0x000e740000002400 */
[----:B------:R-:W1:Y:S01]  /*1e960*/  MUFU.TANH R201, R201 ;  /* 0x000000c900c97308 */ /* 0x000e620000002400 */
[C---:B---3--:R-:W-:Y:S01]  /*1e970*/  HMMA.16816.F32 R20, R188.reuse, R4, R20 ;  /* 0x00000004bc14723c */ /* 0x048fe20000001814 */
[----:B-----5:R-:W3:Y:S01]  /*1e980*/  LDSM.16.M88.4 R8, [R220+0x7800] ;  /* 0x00780000dc08783b */ /* 0x020ee20000000200 */
[----:B------:R-:W-:Y:S07]  /*1e990*/  DEPBAR.LE SB0, 0x0 ;  /* 0x000080000000791a */ /* 0x000fee0000000000 */
[----:B------:R-:W1:Y:S01]  /*1e9a0*/  MUFU.TANH R194, R194 ;  /* 0x000000c200c27308 */ /* 0x000e620000002400 */
[----:B------:R-:W-:Y:S01]  /*1e9b0*/  BAR.SYNC.DEFER_BLOCKING 0x0 ;  /* 0x0000000000007b1d */ /* 0x000fe20000010000 */
[C---:B------:R-:W-:Y:S08]  /*1e9c0*/  HMMA.16816.F32 R24, R188.reuse, R6, R24 ;  /* 0x00000006bc18723c */ /* 0x040ff00000001818 */
[----:B------:R-:W1:Y:S05]  /*1e9d0*/  MUFU.TANH R193, R193 ;  /* 0x000000c100c17308 */ /* 0x000e6a0000002400 */
[-C--:B------:R-:W-:Y:S02]  /*1e9e0*/  FMUL.FTZ R205, R20, R164.reuse ;  /* 0x000000a414cd7220 */ /* 0x080fe40000410000 */
[-C--:B------:R-:W-:Y:S03]  /*1e9f0*/  FMUL.FTZ R21, R21, R164.reuse ;  /* 0x000000a415157220 */ /* 0x080fe60000410000 */
[----:B------:R-:W1:Y:S01]  /*1ea00*/  MUFU.TANH R197, R197 ;  /* 0x000000c500c57308 */ /* 0x000e620000002400 */
[-C--:B------:R-:W-:Y:S02]  /*1ea10*/  FMUL.FTZ R22, R22, R164.reuse ;  /* 0x000000a416167220 */ /* 0x080fe40000410000 */
[-C--:B------:R-:W-:Y:S03]  /*1ea20*/  FMUL.FTZ R23, R23, R164.reuse ;  /* 0x000000a417177220 */ /* 0x080fe60000410000 */
[-C--:B------:R-:W-:Y:S02]  /*1ea30*/  FMUL.FTZ R184, R24, R164.reuse ;  /* 0x000000a418b87220 */ /* 0x080fe40000410000 */
[-C--:B------:R-:W-:Y:S02]  /*1ea40*/  FMUL.FTZ R25, R25, R164.reuse ;  /* 0x000000a419197220 */ /* 0x080fe40000410000 */
[----:B------:R1:W1:Y:S01]  /*1ea50*/  MUFU.TANH R198, R13 ;  /* 0x0000000d00c67308 */ /* 0x0002620000002400 */
[-C--:B------:R-:W-:Y:S02]  /*1ea60*/  FMUL.FTZ R26, R26, R164.reuse ;  /* 0x000000a41a1a7220 */ /* 0x080fe40000410000 */
[----:B------:R-:W-:Y:S01]  /*1ea70*/  FMUL.FTZ R27, R27, R164 ;  /* 0x000000a41b1b7220 */ /* 0x000fe20000410000 */
[C---:B---3--:R-:W-:Y:S06]  /*1ea80*/  HMMA.16816.F32 R28, R188.reuse, R8, R28 ;  /* 0x00000008bc1c723c */ /* 0x048fec000000181c */
[----:B------:R3:W1:Y:S02]  /*1ea90*/  MUFU.TANH R199, R14 ;  /* 0x0000000e00c77308 */ /* 0x0006640000002400 */
[----:B------:R-:W-:Y:S07]  /*1eaa0*/  HMMA.16816.F32 R32, R188, R10, R32 ;  /* 0x0000000abc20723c */ /* 0x000fee0000001820 */
[----:B------:R-:W-:Y:S01]  /*1eab0*/  MOV R188, R206 ;  /* 0x000000ce00bc7202 */ /* 0x000fe20000000f00 */
[----:B------:R3:W1:Y:S01]  /*1eac0*/  MUFU.TANH R200, R15 ;  /* 0x0000000f00c87308 */ /* 0x0006620000002400 */
[----:B------:R-:W-:Y:S07]  /*1ead0*/  IMAD.MOV.U32 R189, RZ, RZ, R207 ;  /* 0x000000ffffbd7224 */ /* 0x000fee00078e00cf */
[-C--:B------:R-:W-:Y:S02]  /*1eae0*/  FMUL.FTZ R177, R28, R164.reuse ;  /* 0x000000a41cb17220 */ /* 0x080fe40000410000 */
[----:B------:R-:W1:Y:S01]  /*1eaf0*/  MUFU.TANH R175, R175 ;  /* 0x000000af00af7308 */ /* 0x000e620000002400 */
[-C--:B------:R-:W-:Y:S02]  /*1eb00*/  FMUL.FTZ R29, R29, R164.reuse ;  /* 0x000000a41d1d7220 */ /* 0x080fe40000410000 */
[-C--:B------:R-:W-:Y:S02]  /*1eb10*/  FMUL.FTZ R30, R30, R164.reuse ;  /* 0x000000a41e1e7220 */ /* 0x080fe40000410000 */
[-C--:B------:R-:W-:Y:S02]  /*1eb20*/  FMUL.FTZ R31, R31, R164.reuse ;  /* 0x000000a41f1f7220 */ /* 0x080fe40000410000 */
[-C--:B------:R-:W-:Y:S02]  /*1eb30*/  FMUL.FTZ R178, R32, R164.reuse ;  /* 0x000000a420b27220 */ /* 0x080fe40000410000 */
[-C--:B------:R-:W-:Y:S01]  /*1eb40*/  FMUL.FTZ R33, R33, R164.reuse ;  /* 0x000000a421217220 */ /* 0x080fe20000410000 */
[----:B------:R3:W1:Y:S01]  /*1eb50*/  MUFU.TANH R174, R17 ;  /* 0x0000001100ae7308 */ /* 0x0006620000002400 */
[-C--:B------:R-:W-:Y:S02]  /*1eb60*/  FMUL.FTZ R34, R34, R164.reuse ;  /* 0x000000a422227220 */ /* 0x080fe40000410000 */
[----:B------:R-:W-:Y:S07]  /*1eb70*/  FMUL.FTZ R35, R35, R164 ;  /* 0x000000a423237220 */ /* 0x000fee0000410000 */
[----:B------:R3:W1:Y:S10]  /*1eb80*/  MUFU.TANH R173, R18 ;  /* 0x0000001200ad7308 */ /* 0x0006740000002400 */
[----:B------:R3:W1:Y:S10]  /*1eb90*/  MUFU.TANH R172, R19 ;  /* 0x0000001300ac7308 */ /* 0x0006740000002400 */
[----:B------:R-:W1:Y:S10]  /*1eba0*/  MUFU.TANH R205, R205 ;  /* 0x000000cd00cd7308 */ /* 0x000e740000002400 */
[----:B------:R3:W1:Y:S10]  /*1ebb0*/  MUFU.TANH R187, R21 ;  /* 0x0000001500bb7308 */ /* 0x0006740000002400 */
        /* <DEDUP_REMOVED lines=13> */
[----:B------:R3:W1:Y:S01]  /*1ec90*/  MUFU.TANH R166, R35 ;  /* 0x0000002300a67308 */ /* 0x0006620000002400 */
[----:B------:R-:W-:-:S05]  /*1eca0*/  @!P0 BRA `(.L_x_1421) ;  /* 0x00000be000008947 */ /* 0x000fca0003800000 */
[----:B--2-4-:R-:W-:Y:S01]  /*1ecb0*/  ISETP.NE.U32.AND P0, PT, R248, RZ, PT ;  /* 0x000000fff800720c */ /* 0x014fe20003f05070 */
[----:B------:R-:W-:Y:S03]  /*1ecc0*/  BSSY B0, `(.L_x_1422) ;  /* 0x0000048000007945 */ /* 0x000fe60003800000 */
[----:B------:R-:W-:Y:S11]  /*1ecd0*/  ISETP.NE.AND.EX P0, PT, R249, RZ, PT, P0 ;  /* 0x000000fff900720c */ /* 0x000ff60003f05300 */
[----:B------:R-:W-:Y:S02]  /*1ece0*/  @!UPT UIADD3 URZ, URZ, URZ, URZ ;  /* 0x0000003f3f3ff290 */ /* 0x000fe4000fffe03f */
[----:B------:R-:W-:-:S05]  /*1ecf0*/  @!P0 BRA `(.L_x_1423) ;  /* 0x0000040000008947 */ /* 0x000fca0003800000 */
[----:B------:R-:W-:Y:S01]  /*1ed00*/  IMAD.SHL.U32 R5, R252, 0x40, RZ ;  /* 0x00000040fc057824 */ /* 0x000fe200078e00ff */
[----:B------:R-:W-:Y:S02]  /*1ed10*/  ULDC.64 UR4, c[0x0][0x118] ;  /* 0x0000460000047ab9 */ /* 0x000fe40000000a00 */
[----:B------:R-:W2:Y:S02]  /*1ed20*/  LD.E R12, [R2.64+0x170] ;  /* 0x00017004020c7980 */ /* 0x000ea4000c101900 */
[C---:B------:R-:W-:Y:S04]  /*1ed30*/  IADD3 R10, R5.reuse, -0x40, RZ ;  /* 0xffffffc0050a7810 */ /* 0x040fe80007ffe0ff */
[----:B------:R-:W-:Y:S02]  /*1ed40*/  IABS R6, R10 ;  /* 0x0000000a00067213 */ /* 0x000fe40000000000 */
[-C--:B--2---:R-:W-:Y:S02]  /*1ed50*/  IABS R9, R12.reuse ;  /* 0x0000000c00097213 */ /* 0x084fe40000000000 */
[-C--:B------:R-:W-:Y:S02]  /*1ed60*/  IABS R7, R12.reuse ;  /* 0x0000000c00077213 */ /* 0x080fe40000000000 */
[----:B------:R-:W2:Y:S01]  /*1ed70*/  I2F.RP R8, R9 ;  /* 0x0000000900087306 */ /* 0x000ea20000209400 */
[-C--:B------:R-:W-:Y:S02]  /*1ed80*/  LOP3.LUT R10, R10, R12.reuse, RZ, 0x3c, !PT ;  /* 0x0000000c0a0a7212 */ /* 0x080fe400078e3cff */
[----:B------:R-:W-:Y:S07]  /*1ed90*/  IMAD.MOV R7, RZ, RZ, -R7 ;  /* 0x000000ffff077224 */ /* 0x000fee00078e0a07 */
[----:B--2---:R-:W2:Y:S02]  /*1eda0*/  MUFU.RCP R4, R8 ;  /* 0x0000000800047308 */ /* 0x004ea40000001000 */
[----:B--23--:R-:W-:Y:S08]  /*1edb0*/  IADD3 R14, R4, 0xffffffe, RZ ;  /* 0x0ffffffe040e7810 */ /* 0x00cff00007ffe0ff */
        /* <DEDUP_REMOVED lines=27> */
[C---:B------:R-:W-:Y:S02]  /*1ef70*/  SEL R7, R4.reuse, R8, !P2 ;  /* 0x0000000804077207 */ /* 0x040fe40005000000 */
[----:B------:R-:W3:Y:S01]  /*1ef80*/  LD.E.64 R8, [R2.64+0x38] ;  /* 0x0000380402087980 */ /* 0x000ee2000c101b00 */
        /* <DEDUP_REMOVED lines=11> */
[-C--:B---3--:R-:W-:Y:S02]  /*1f040*/  IMAD R6, R9, R12.reuse, RZ ;  /* 0x0000000c09067224 */ /* 0x088fe400078e02ff */
[C---:B-1----:R-:W-:Y:S04]  /*1f050*/  IMAD.WIDE.U32 R12, R8.reuse, R12, RZ ;  /* 0x0000000c080c7225 */ /* 0x042fe800078e00ff */
        /* <DEDUP_REMOVED lines=10> */
.L_x_1423:
[----:B------:R-:W-:Y:S02]  /*1f100*/  ULDC.64 UR4, c[0x0][0x118] ;  /* 0x0000460000047ab9 */ /* 0x000fe40000000a00 */
[----:B------:R-:W2:Y:S02]  /*1f110*/  LD.E R8, [R2.64+0x38] ;  /* 0x0000380402087980 */ /* 0x000ea4000c101900 */
[----:B--2---:R-:W-:Y:S04]  /*1f120*/  LEA R8, -R8, RZ, 0x6 ;  /* 0x000000ff08087211 */ /* 0x004fe800078e31ff */
[----:B------:R-:W-:Y:S02]  /*1f130*/  SHF.R.S32.HI R4, RZ, 0x1f, R8 ;  /* 0x0000001fff047819 */ /* 0x000fe40000011408 */
.L_x_1424:
[----:B------:R-:W-:Y:S05]  /*1f140*/  BSYNC B0 ;  /* 0x0000000000007941 */ /* 0x000fea0003800000 */
.L_x_1422:
[CC--:B---3--:R-:W-:Y:S01]  /*1f150*/  LEA R18, P0, R8.reuse, R240.reuse, 0x1 ;  /* 0x000000f008127211 */ /* 0x0c8fe200078008ff */
[----:B------:R-:W-:Y:S01]  /*1f160*/  ULDC.64 UR4, c[0x0][0x118] ;  /* 0x0000460000047ab9 */ /* 0x000fe20000000a00 */
[C---:B------:R-:W-:Y:S02]  /*1f170*/  IADD3 R7, P1, R8.reuse, R237, RZ ;  /* 0x000000ed08077210 */ /* 0x040fe40007f3e0ff */
[----:B------:R-:W-:Y:S02]  /*1f180*/  LEA.HI.X R19, R8, R239, R4, 0x1, P0 ;  /* 0x000000ef08137211 */ /* 0x000fe400000f0c04 */
[CC--:B------:R-:W-:Y:S01]  /*1f190*/  @P5 LEA R12, P0, R7.reuse, R240.reuse, 0x1 ;  /* 0x000000f0070c5211 */ /* 0x0c0fe200078008ff */
[----:B------:R-:W-:Y:S01]  /*1f1a0*/  IMAD.X R6, R4, 0x1, R238, P1 ;  /* 0x0000000104067824 */ /* 0x000fe200008e06ee */
[CC--:B------:R-:W-:Y:S01]  /*1f1b0*/  @P6 LEA R16, P1, R7.reuse, R240.reuse, 0x1 ;  /* 0x000000f007106211 */ /* 0x0c0fe200078208ff */
[----:B------:R-:W-:Y:S01]  /*1f1c0*/  @!PT LDS RZ, [RZ] ;  /* 0x00000000fffff984 */ /* 0x000fe20000000800 */
[----:B------:R-:W-:Y:S01]  /*1f1d0*/  @!PT LDS RZ, [RZ] ;  /* 0x00000000fffff984 */ /* 0x000fe20000000800 */
[----:B------:R-:W-:Y:S01]  /*1f1e0*/  @!PT LDS RZ, [RZ] ;  /* 0x00000000fffff984 */ /* 0x000fe20000000800 */
[----:B------:R2:W-:Y:S01]  /*1f1f0*/  @P6 LDGSTS.E.BYPASS.LTC128B.128 [R247+0x8000], [R18.64] ;  /* 0x0800000012f76fae */ /* 0x0005e2000b901d44 */
[C---:B------:R-:W-:Y:S02]  /*1f200*/  IADD3 R5, P2, R7.reuse, R237, RZ ;  /* 0x000000ed07057210 */ /* 0x040fe40007f5e0ff */
[CCC-:B------:R-:W-:Y:S01]  /*1f210*/  @P6 LEA.HI.X R17, R7.reuse, R239.reuse, R6.reuse, 0x1, P1 ;  /* 0x000000ef07116211 */ /* 0x1c0fe200008f0c06 */
[----:B------:R2:W-:Y:S01]  /*1f220*/  @!P6 STS.128 [R247+0x8000], RZ ;  /* 0x008000fff700e388 */ /* 0x0005e20000000c00 */
[CC--:B-1----:R-:W-:Y:S01]  /*1f230*/  @P5 LEA.HI.X R13, R7.reuse, R239.reuse, R6, 0x1, P0 ;  /* 0x000000ef070d5211 */ /* 0x0c2fe200000f0c06 */
[----:B------:R-:W-:Y:S01]  /*1f240*/  IMAD.X R4, R6, 0x1, R238, P2 ;  /* 0x0000000106047824 */ /* 0x000fe200010e06ee */
        /* <DEDUP_REMOVED lines=26> */
[C---:B------:R-:W-:Y:S02]  /*1f3f0*/  @P3 LEA.HI.X R21, R5.reuse, R239, R4, 0x1, P0 ;  /* 0x000000ef05153211 */ /* 0x040fe400000f0c04 */
[----:B------:R-:W-:Y:S01]  /*1f400*/  IADD3 R6, P2, R5, R237, RZ ;  /* 0x000000ed05067210 */ /* 0x000fe20007f5e0ff */
[----:B------:R-:W-:Y:S01]  /*1f410*/  @!PT LDS RZ, [RZ] ;  /* 0x00000000fffff984 */ /* 0x000fe20000000800 */
[----:B------:R-:W-:Y:S01]  /*1f420*/  @!PT LDS RZ, [RZ] ;  /* 0x00000000fffff984 */ /* 0x000fe20000000800 */
[----:B------:R-:W-:Y:S01]  /*1f430*/  @!PT LDS RZ, [RZ] ;  /* 0x00000000fffff984 */ /* 0x000fe20000000800 */
[----:B------:R2:W-:Y:S03]  /*1f440*/  @P6 LDGSTS.E.BYPASS.LTC128B.128 [R247+0x8800], [R16.64] ;  /* 0x0880000010f76fae */ /* 0x0005e6000b901d44 */
[CC--:B------:R-:W-:Y:S01]  /*1f450*/  @P6 LEA R30, P0, R6.reuse, R240.reuse, 0x1 ;  /* 0x000000f0061e6211 */ /* 0x0c0fe200078008ff */
[----:B------:R2:W-:Y:S01]  /*1f460*/  @!P6 STS.128 [R247+0x8800], RZ ;  /* 0x008800fff700e388 */ /* 0x0005e20000000c00 */
[-C--:B------:R-:W-:Y:S01]  /*1f470*/  @P4 LEA R26, P1, R6, R240.reuse, 0x1 ;  /* 0x000000f0061a4211 */ /* 0x080fe200078208ff */
[----:B------:R-:W-:Y:S01]  /*1f480*/  IMAD.X R4, R4, 0x1, R238, P2 ;  /* 0x0000000104047824 */ /* 0x000fe200010e06ee */
[CC--:B------:R-:W-:Y:S01]  /*1f490*/  @P5 LEA R28, P2, R6.reuse, R240.reuse, 0x1 ;  /* 0x000000f0061c5211 */ /* 0x0c0fe200078408ff */
[----:B------:R-:W-:Y:S01]  /*1f4a0*/  @!PT LDS RZ, [RZ] ;  /* 0x00000000fffff984 */ /* 0x000fe20000000800 */
[----:B------:R-:W-:Y:S01]  /*1f4b0*/  @!PT LDS RZ, [RZ] ;  /* 0x00000000fffff984 */ /* 0x000fe20000000800 */
[----:B------:R-:W-:Y:S01]  /*1f4c0*/  @!PT LDS RZ, [RZ] ;  /* 0x00000000fffff984 */ /* 0x000fe20000000800 */
[----:B------:R2:W-:Y:S03]  /*1f4d0*/  @P5 LDGSTS.E.BYPASS.LTC128B.128 [R247+0xa800], [R12.64+0x80] ;  /* 0x0a8000800cf75fae */ /* 0x0005e6000b901d44 */
[CCC-:B------:R-:W-:Y:S01]  /*1f4e0*/  @P6 LEA.HI.X R31, R6.reuse, R239.reuse, R4.reuse, 0x1, P0 ;  /* 0x000000ef061f6211 */ /* 0x1c0fe200000f0c04 */
[----:B------:R2:W-:Y:S01]  /*1f4f0*/  @!P5 STS.128 [R247+0xa800], RZ ;  /* 0x00a800fff700d388 */ /* 0x0005e20000000c00 */
[CCC-:B------:R-:W-:Y:S02]  /*1f500*/  @P5 LEA.HI.X R29, R6.reuse, R239.reuse, R4.reuse, 0x1, P2 ;  /* 0x000000ef061d5211 */ /* 0x1c0fe400010f0c04 */
[CC--:B------:R-:W-:Y:S01]  /*1f510*/  @P4 LEA.HI.X R27, R6.reuse, R239.reuse, R4, 0x1, P1 ;  /* 0x000000ef061b4211 */ /* 0x0c0fe200008f0c04 */
[----:B------:R-:W-:Y:S01]  /*1f520*/  @!PT LDS RZ, [RZ] ;  /* 0x00000000fffff984 */ /* 0x000fe20000000800 */
[----:B------:R-:W-:Y:S01]  /*1f530*/  @!PT LDS RZ, [RZ] ;  /* 0x00000000fffff984 */ /* 0x000fe20000000800 */
[----:B------:R-:W-:Y:S01]  /*1f540*/  @!PT LDS RZ, [RZ] ;  /* 0x00000000fffff984 */ /* 0x000fe20000000800 */
[----:B------:R2:W-:Y:S01]  /*1f550*/  @P4 LDGSTS.E.BYPASS.LTC128B.128 [R247+0xc800], [R10.64+0x100] ;  /* 0x0c8001000af74fae */ /* 0x0005e2000b901d44 */
[C---:B------:R-:W-:Y:S01]  /*1f560*/  @P3 LEA R32, P0, R6.reuse, R240, 0x1 ;  /* 0x000000f006203211 */ /* 0x040fe200078008ff */
[----:B------:R-:W-:Y:S02]  /*1f570*/  IMAD.MOV.U32 R240, RZ, RZ, R18 ;  /* 0x000000fffff07224 */ /* 0x000fe400078e0012 */
[----:B------:R2:W-:Y:S01]  /*1f580*/  @!P4 STS.128 [R247+0xc800], RZ ;  /* 0x00c800fff700c388 */ /* 0x0005e20000000c00 */
[----:B------:R-:W-:Y:S01]  /*1f590*/  @P3 LEA.HI.X R33, R6, R239, R4, 0x1, P0 ;  /* 0x000000ef06213211 */ /* 0x000fe200000f0c04 */
[----:B------:R-:W-:Y:S02]  /*1f5a0*/  IMAD.MOV.U32 R239, RZ, RZ, R19 ;  /* 0x000000ffffef7224 */ /* 0x000fe400078e0013 */
        /* <DEDUP_REMOVED lines=46> */
.L_x_1421:
[----:B--2-4-:R-:W-:Y:S05]  /*1f890*/  BSYNC B1 ;  /* 0x0000000000017941 */ /* 0x014fea0003800000 */
.L_x_1420:
[----:B------:R-:W-:Y:S01]  /*1f8a0*/  ULDC.64 UR4, c[0x0][0x118] ;  /* 0x0000460000047ab9 */ /* 0x000fe20000000a00 */
[----:B-1----:R-:W-:Y:S01]  /*1f8b0*/  FMNMX.FTZ R5, R196, R165, !PT ;  /* 0x000000a5c4057209 */ /* 0x002fe20007810000 */
[----:B------:R1:W2:Y:S01]  /*1f8c0*/  LD.E R167, [R2.64+0xdc] ;  /* 0x0000dc0402a77980 */ /* 0x0002a2000c101900 */
[----:B------:R-:W-:Y:S02]  /*1f8d0*/  FMNMX.FTZ R7, R201, R0, !PT ;  /* 0x00000000c9077209 */ /* 0x000fe40007810000 */
[----:B------:R-:W-:Y:S01]  /*1f8e0*/  FMNMX.FTZ R4, R192, R5, !PT ;  /* 0x00000005c0047209 */ /* 0x000fe20007810000 */
[----:B---3--:R-:W-:Y:S01]  /*1f8f0*/  LDSM.16.MT88.4 R12, [R234+0x10000] ;  /* 0x01000000ea0c783b */ /* 0x008fe20000004200 */
        /* <DEDUP_REMOVED lines=10> */
[----:B-1----:R-:W-:Y:S02]  /*1f9a0*/  FMNMX.FTZ R3, R175, R4, !PT ;  /* 0x00000004af037209 */ /* 0x002fe40007810000 */
        /* <DEDUP_REMOVED lines=28> */
[----:B------:R-:W-:Y:S01]  /*1fb70*/  FADD.FTZ R2, -R164, R165 ;  /* 0x000000a5a4027221 */ /* 0x000fe20000010100 */
[----:B---3--:R-:W-:Y:S05]  /*1fb80*/  FMNMX.FTZ R3, R4, R3, !PT ;  /* 0x0000000304037209 */ /* 0x008fea0007810000 */
[----:B------:R-:W-:Y:S02]  /*1fb90*/  FADD.FTZ R6, -R3, R0 ;  /* 0x0000000003067221 */ /* 0x000fe40000010100 */
[C---:B--2---:R-:W-:Y:S02]  /*1fba0*/  FMUL.FTZ R180, R167.reuse, R164 ;  /* 0x000000a4a7b47220 */ /* 0x044fe40000410000 */
[C---:B------:R-:W-:Y:S02]  /*1fbb0*/  FMUL.FTZ R170, R167.reuse, R3 ;  /* 0x00000003a7aa7220 */ /* 0x040fe40000410000 */
[C---:B------:R-:W-:Y:S01]  /*1fbc0*/  FMUL.FTZ R0, R167.reuse, R6 ;  /* 0x00000006a7007220 */ /* 0x040fe20000410000 */
[----:B------:R-:W-:Y:S01]  /*1fbd0*/  FSEL R180, R180, RZ, P0 ;  /* 0x000000ffb4b47208 */ /* 0x000fe20000000000 */
[----:B------:R-:W-:Y:S01]  /*1fbe0*/  FMUL.FTZ R5, R167, R2 ;  /* 0x00000002a7057220 */ /* 0x000fe20000410000 */
[----:B------:R-:W-:Y:S03]  /*1fbf0*/  FSETP.NEU.FTZ.AND P0, PT, R3, -INF , PT ;  /* 0xff8000000300780b */ /* 0x000fe60003f1d000 */
[-CC-:B------:R-:W-:Y:S01]  /*1fc00*/  FFMA.FTZ R196, R196, R167.reuse, -R180.reuse ;  /* 0x000000a7c4c47223 */ /* 0x180fe200000108b4 */
[----:B------:R-:W-:Y:S01]  /*1fc10*/  FSEL R170, R170, RZ, P0 ;  /* 0x000000ffaaaa7208 */ /* 0x000fe20000000000 */
[-CC-:B------:R-:W-:Y:S01]  /*1fc20*/  FFMA.FTZ R195, R192, R167.reuse, -R180.reuse ;  /* 0x000000a7c0c37223 */ /* 0x180fe200000108b4 */
[----:B------:R-:W1:Y:S01]  /*1fc30*/  MUFU.EX2 R2, R5 ;  /* 0x0000000500027308 */ /* 0x000e620000000800 */
[-C--:B------:R-:W-:Y:S01]  /*1fc40*/  FFMA.FTZ R197, R197, R167.reuse, -R180 ;  /* 0x000000a7c5c57223 */ /* 0x080fe200000108b4 */
[----:B------:R-:W-:Y:S01]  /*1fc50*/  ISETP.GT.AND P0, PT, R252, RZ, PT ;  /* 0x000000fffc00720c */ /* 0x000fe20003f04270 */
[-CC-:B------:R-:W-:Y:S02]  /*1fc60*/  FFMA.FTZ R192, R201, R167.reuse, -R170.reuse ;  /* 0x000000a7c9c07223 */ /* 0x180fe400000108aa */
[-CC-:B------:R-:W-:Y:S02]  /*1fc70*/  FFMA.FTZ R190, R203, R167.reuse, -R170.reuse ;  /* 0x000000a7cbbe7223 */ /* 0x180fe400000108aa */
[-CC-:B------:R-:W-:Y:S02]  /*1fc80*/  FFMA.FTZ R165, R202, R167.reuse, -R170.reuse ;  /* 0x000000a7caa57223 */ /* 0x180fe400000108aa */
[-C--:B------:R-:W-:Y:S01]  /*1fc90*/  FFMA.FTZ R191, R194, R167.reuse, -R170 ;  /* 0x000000a7c2bf7223 */ /* 0x080fe200000108aa */
[----:B------:R-:W2:Y:S01]  /*1fca0*/  MUFU.EX2 R0, R0 ;  /* 0x0000000000007308 */ /* 0x000ea20000000800 */
[-CC-:B------:R-:W-:Y:S02]  /*1fcb0*/  FFMA.FTZ R194, R193, R167.reuse, -R180.reuse ;  /* 0x000000a7c1c27223 */ /* 0x180fe400000108b4 */
[-CC-:B------:R-:W-:Y:S02]  /*1fcc0*/  FFMA.FTZ R193, R204, R167.reuse, -R180.reuse ;  /* 0x000000a7ccc17223 */ /* 0x180fe400000108b4 */
[-CC-:B------:R-:W-:Y:S02]  /*1fcd0*/  FFMA.FTZ R202, R175, R167.reuse, -R180.reuse ;  /* 0x000000a7afca7223 */ /* 0x180fe400000108b4 */
[-C--:B------:R-:W-:Y:S02]  /*1fce0*/  FFMA.FTZ R201, R174, R167.reuse, -R180 ;  /* 0x000000a7aec97223 */ /* 0x080fe400000108b4 */
[-CC-:B------:R-:W-:Y:S01]  /*1fcf0*/  FFMA.FTZ R203, R173, R167.reuse, -R170.reuse ;  /* 0x000000a7adcb7223 */ /* 0x180fe200000108aa */
[----:B------:R-:W-:Y:S01]  /*1fd00*/  MUFU.EX2 R196, R196 ;  /* 0x000000c400c47308 */ /* 0x000fe20000000800 */
[-C--:B------:R-:W-:Y:S02]  /*1fd10*/  FFMA.FTZ R204, R172, R167.reuse, -R170 ;  /* 0x000000a7accc7223 */ /* 0x080fe400000108aa */
[--C-:B------:R-:W-:Y:S01]  /*1fd20*/  FFMA.FTZ R198, R198, R167, -R180.reuse ;  /* 0x000000a7c6c67223 */ /* 0x100fe200000108b4 */
[----:B------:R-:W-:Y:S01]  /*1fd30*/  LDSM.16.MT88.4 R172, [R233+0x14800] ;  /* 0x01480000e9ac783b */ /* 0x000fe20000004200 */
[C---:B-1----:R-:W-:Y:S02]  /*1fd40*/  FMUL.FTZ R4, R2.reuse, R160 ;  /* 0x000000a002047220 */ /* 0x042fe40000410000 */
[C---:B------:R-:W-:Y:S02]  /*1fd50*/  FMUL.FTZ R5, R2.reuse, R161 ;  /* 0x000000a102057220 */ /* 0x040fe40000410000 */
[C---:B------:R-:W-:Y:S01]  /*1fd60*/  FMUL.FTZ R8, R2.reuse, R156 ;  /* 0x0000009c02087220 */ /* 0x040fe20000410000 */
[----:B------:R-:W1:Y:S01]  /*1fd70*/  MUFU.EX2 R195, R195 ;  /* 0x000000c300c37308 */ /* 0x000e620000000800 */
[C---:B------:R-:W-:Y:S02]  /*1fd80*/  FMUL.FTZ R9, R2.reuse, R157 ;  /* 0x0000009d02097220 */ /* 0x040fe40000410000 */
[----:B------:R-:W-:Y:S02]  /*1fd90*/  FMUL.FTZ R16, R2, R148 ;  /* 0x0000009402107220 */ /* 0x000fe40000410000 */
[C---:B--2---:R-:W-:Y:S02]  /*1fda0*/  FMUL.FTZ R6, R0.reuse, R162 ;  /* 0x000000a200067220 */ /* 0x044fe40000410000 */
[C---:B------:R-:W-:Y:S02]  /*1fdb0*/  FMUL.FTZ R7, R0.reuse, R163 ;  /* 0x000000a300077220 */ /* 0x040fe40000410000 */
[C---:B------:R-:W-:Y:S01]  /*1fdc0*/  FMUL.FTZ R10, R0.reuse, R158 ;  /* 0x0000009e000a7220 */ /* 0x040fe20000410000 */
[----:B------:R-:W-:Y:S01]  /*1fdd0*/  MUFU.EX2 R192, R192 ;  /* 0x000000c000c07308 */ /* 0x000fe20000000800 */
[----:B------:R-:W-:Y:S02]  /*1fde0*/  FMUL.FTZ R11, R0, R159 ;  /* 0x0000009f000b7220 */ /* 0x000fe40000410000 */
[----:B------:R-:W-:Y:S01]  /*1fdf0*/  FMUL.FTZ R17, R2, R149 ;  /* 0x0000009502117220 */ /* 0x000fe20000410000 */
[----:B------:R-:W-:Y:S01]  /*1fe00*/  LDSM.16.MT88.4 R156, [R233+0x12800] ;  /* 0x01280000e99c783b */ /* 0x000fe20000004200 */
[C---:B------:R-:W-:Y:S02]  /*1fe10*/  FMUL.FTZ R18, R0.reuse, R150 ;  /* 0x0000009600127220 */ /* 0x040fe40000410000 */
[----:B------:R-:W-:Y:S02]  /*1fe20*/  FMUL.FTZ R19, R0, R151 ;  /* 0x0000009700137220 */ /* 0x000fe40000410000 */
[C---:B------:R-:W-:Y:S01]  /*1fe30*/  FMUL.FTZ R24, R2.reuse, R140 ;  /* 0x0000008c02187220 */ /* 0x040fe20000410000 */
[----:B------:R-:W2:Y:S01]  /*1fe40*/  MUFU.EX2 R191, R191 ;  /* 0x000000bf00bf7308 */ /* 0x000ea20000000800 */
[----:B------:R-:W-:Y:S01]  /*1fe50*/  FMUL.FTZ R25, R2, R141 ;  /* 0x0000008d02197220 */ /* 0x000fe20000410000 */
[----:B------:R-:W-:Y:S01]  /*1fe60*/  LDSM.16.MT88.4 R148, [R231+0x10800] ;  /* 0x01080000e794783b */ /* 0x000fe20000004200 */
[C---:B------:R-:W-:Y:S01]  /*1fe70*/  FMUL.FTZ R26, R0.reuse, R142 ;  /* 0x0000008e001a7220 */ /* 0x040fe20000410000 */
[----:B-1----:R-:W-:Y:S01]  /*1fe80*/  F2FP.PACK_AB R160, R195, R196 ;  /* 0x000000c4c3a0723e */ /* 0x002fe200000000ff */
[----:B------:R-:W-:Y:S02]  /*1fe90*/  FMUL.FTZ R27, R0, R143 ;  /* 0x0000008f001b7220 */ /* 0x000fe40000410000 */
[C---:B------:R-:W-:Y:S02]  /*1fea0*/  FMUL.FTZ R32, R2.reuse, R132 ;  /* 0x0000008402207220 */ /* 0x040fe40000410000 */
[----:B------:R-:W-:Y:S01]  /*1feb0*/  FMUL.FTZ R33, R2, R133 ;  /* 0x0000008502217220 */ /* 0x000fe20000410000 */
[----:B------:R-:W-:Y:S01]  /*1fec0*/  MUFU.EX2 R194, R194 ;  /* 0x000000c200c27308 */ /* 0x000fe20000000800 */
[C---:B------:R-:W-:Y:S01]  /*1fed0*/  FMUL.FTZ R34, R0.reuse, R134 ;  /* 0x0000008600227220 */ /* 0x040fe20000410000 */
[----:B------:R-:W-:Y:S01]  /*1fee0*/  LDSM.16.MT88.4 R140, [R231+0x12000] ;  /* 0x01200000e78c783b */ /* 0x000fe20000004200 */
[----:B------:R-:W-:Y:S02]  /*1fef0*/  FMUL.FTZ R35, R0, R135 ;  /* 0x0000008700237220 */ /* 0x000fe40000410000 */
[C---:B------:R-:W-:Y:S02]  /*1ff00*/  FMUL.FTZ R36, R2.reuse, R36 ;  /* 0x0000002402247220 */ /* 0x040fe40000410000 */
[----:B------:R-:W-:Y:S02]  /*1ff10*/  FMUL.FTZ R37, R2, R37 ;  /* 0x0000002502257220 */ /* 0x000fe40000410000 */
[C---:B------:R-:W-:Y:S01]  /*1ff20*/  FMUL.FTZ R38, R0.reuse, R38 ;  /* 0x0000002600267220 */ /* 0x040fe20000410000 */
[----:B------:R-:W1:Y:S01]  /*1ff30*/  MUFU.EX2 R193, R193 ;  /* 0x000000c100c17308 */ /* 0x000e620000000800 */
[----:B------:R-:W-:Y:S01]  /*1ff40*/  LDSM.16.MT88.4 R132, [R232+0x12000] ;  /* 0x01200000e884783b */ /* 0x000fe20000004200 */
[----:B------:R-:W-:Y:S01]  /*1ff50*/  FMUL.FTZ R39, R0, R39 ;  /* 0x0000002700277220 */ /* 0x000fe20000410000 */
[----:B--2---:R-:W-:Y:S01]  /*1ff60*/  F2FP.PACK_AB R161, R191, R192 ;  /* 0x000000c0bfa1723e */ /* 0x004fe200000000ff */
[C---:B------:R-:W-:Y:S02]  /*1ff70*/  FMUL.FTZ R40, R2.reuse, R40 ;  /* 0x0000002802287220 */ /* 0x040fe40000410000 */
[----:B------:R-:W-:Y:S02]  /*1ff80*/  FMUL.FTZ R41, R2, R41 ;  /* 0x0000002902297220 */ /* 0x000fe40000410000 */
[C---:B------:R-:W-:Y:S02]  /*1ff90*/  FMUL.FTZ R42, R0.reuse, R42 ;  /* 0x0000002a002a7220 */ /* 0x040fe40000410000 */
        /* <DEDUP_REMOVED lines=19> */
[----:B------:R-:W1:Y:S01]  /*200d0*/  MUFU.EX2 R198, R198 ;  /* 0x000000c600c67308 */ /* 0x000e620000000800 */
[C---:B------:R-:W-:Y:S02]  /*200e0*/  FMUL.FTZ R58, R0.reuse, R58 ;  /* 0x0000003a003a7220 */ /* 0x040fe40000410000 */
[----:B------:R-:W-:Y:S01]  /*200f0*/  FMUL.FTZ R59, R0, R59 ;  /* 0x0000003b003b7220 */ /* 0x000fe20000410000 */
[----:B--2---:R-:W-:Y:S01]  /*20100*/  F2FP.PACK_AB R163, R165, R190 ;  /* 0x000000bea5a3723e */ /* 0x004fe200000000ff */
[-CC-:B------:R-:W-:Y:S02]  /*20110*/  FFMA.FTZ R177, R177, R167.reuse, -R180.reuse ;  /* 0x000000a7b1b17223 */ /* 0x180fe400000108b4 */
[-CC-:B------:R-:W-:Y:S02]  /*20120*/  FFMA.FTZ R179, R179, R167.reuse, -R180.reuse ;  /* 0x000000a7b3b37223 */ /* 0x180fe400000108b4 */
[----:B------:R-:W-:Y:S01]  /*20130*/  FFMA.FTZ R178, R178, R167, -R180 ;  /* 0x000000a7b2b27223 */ /* 0x000fe200000108b4 */
[----:B------:R-:W-:Y:S01]  /*20140*/  MUFU.EX2 R202, R202 ;  /* 0x000000ca00ca7308 */ /* 0x000fe20000000800 */
[C---:B------:R-:W-:Y:S05]  /*20150*/  HMMA.16816.F32 R4, R160.reuse, R12, R4 ;  /* 0x0000000ca004723c */ /* 0x040fea0000001804 */
[C---:B------:R-:W-:Y:S02]  /*20160*/  FMUL.FTZ R60, R2.reuse, R60 ;  /* 0x0000003c023c7220 */ /* 0x040fe40000410000 */
[C---:B------:R-:W-:Y:S01]  /*20170*/  FMUL.FTZ R12, R2.reuse, R152 ;  /* 0x00000098020c7220 */ /* 0x040fe20000410000 */
[C---:B------:R-:W-:Y:S01]  /*20180*/  HMMA.16816.F32 R8, R160.reuse, R14, R8 ;  /* 0x0000000ea008723c */ /* 0x040fe20000001808 */
[----:B------:R-:W2:Y:S03]  /*20190*/  MUFU.EX2 R201, R201 ;  /* 0x000000c900c97308 */ /* 0x000ea60000000800 */
[C---:B------:R-:W-:Y:S02]  /*201a0*/  FMUL.FTZ R13, R2.reuse, R153 ;  /* 0x00000099020d7220 */ /* 0x040fe40000410000 */
[----:B------:R-:W-:Y:S02]  /*201b0*/  FMUL.FTZ R61, R2, R61 ;  /* 0x0000003d023d7220 */ /* 0x000fe40000410000 */
[C---:B------:R-:W-:Y:S03]  /*201c0*/  FMUL.FTZ R14, R0.reuse, R154 ;  /* 0x0000009a000e7220 */ /* 0x040fe60000410000 */
[----:B------:R-:W-:Y:S01]  /*201d0*/  MUFU.EX2 R203, R203 ;  /* 0x000000cb00cb7308 */ /* 0x000fe20000000800 */
[C---:B------:R-:W-:Y:S02]  /*201e0*/  FMUL.FTZ R15, R0.reuse, R155 ;  /* 0x0000009b000f7220 */ /* 0x040fe40000410000 */
[----:B------:R-:W3:Y:S01]  /*201f0*/  LDSM.16.MT88.4 R152, [R231+0x10000] ;  /* 0x01000000e798783b */ /* 0x000ee20000004200 */
[C---:B------:R-:W-:Y:S02]  /*20200*/  FMUL.FTZ R62, R0.reuse, R62 ;  /* 0x0000003e003e7220 */ /* 0x040fe40000410000 */
[----:B------:R-:W-:Y:S02]  /*20210*/  FMUL.FTZ R63, R0, R63 ;  /* 0x0000003f003f7220 */ /* 0x000fe40000410000 */
[C---:B------:R-:W-:Y:S02]  /*20220*/  HMMA.16816.F32 R12, R160.reuse, R20, R12 ;  /* 0x00000014a00c723c */ /* 0x040fe4000000180c */
[----:B------:R-:W4:Y:S01]  /*20230*/  MUFU.EX2 R204, R204 ;  /* 0x000000cc00cc7308 */ /* 0x000f220000000800 */
[C---:B------:R-:W-:Y:S02]  /*20240*/  FMUL.FTZ R64, R2.reuse, R64 ;  /* 0x0000004002407220 */ /* 0x040fe40000410000 */
[C---:B------:R-:W-:Y:S02]  /*20250*/  FMUL.FTZ R65, R2.reuse, R65 ;  /* 0x0000004102417220 */ /* 0x040fe40000410000 */
[C---:B------:R-:W-:Y:S01]  /*20260*/  FMUL.FTZ R20, R2.reuse, R144 ;  /* 0x0000009002147220 */ /* 0x040fe20000410000 */
[C---:B------:R-:W-:Y:S04]  /*20270*/  HMMA.16816.F32 R16, R160.reuse, R22, R16 ;  /* 0x00000016a010723c */ /* 0x040fe80000001810 */
[----:B------:R-:W-:Y:S02]  /*20280*/  FMUL.FTZ R21, R2, R145 ;  /* 0x0000009102157220 */ /* 0x000fe40000410000 */
[C---:B------:R-:W-:Y:S02]  /*20290*/  FMUL.FTZ R66, R0.reuse, R66 ;  /* 0x0000004200427220 */ /* 0x040fe40000410000 */
[C---:B------:R-:W-:Y:S04]  /*202a0*/  FMUL.FTZ R22, R0.reuse, R146 ;  /* 0x0000009200167220 */ /* 0x040fe80000410000 */
[C---:B------:R-:W-:Y:S02]  /*202b0*/  FMUL.FTZ R23, R0.reuse, R147 ;  /* 0x0000009300177220 */ /* 0x040fe40000410000 */
[----:B------:R-:W5:Y:S01]  /*202c0*/  LDSM.16.MT88.4 R144, [R234+0x12000] ;  /* 0x01200000ea90783b */ /* 0x000f620000004200 */
        /* <DEDUP_REMOVED lines=11> */
[----:B------:R-:W1:Y:S01]  /*20380*/  LDSM.16.MT88.4 R136, [R233+0x12000] ;  /* 0x01200000e988783b */ /* 0x000e620000004200 */
[C---:B------:R-:W-:Y:S02]  /*20390*/  FMUL.FTZ R72, R2.reuse, R72 ;  /* 0x0000004802487220 */ /* 0x040fe40000410000 */
[----:B------:R-:W-:Y:S02]  /*203a0*/  FMUL.FTZ R73, R2, R73 ;  /* 0x0000004902497220 */ /* 0x000fe40000410000 */
[C---:B---3--:R-:W-:Y:S03]  /*203b0*/  HMMA.16816.F32 R28, R160.reuse, R152, R28 ;  /* 0x00000098a01c723c */ /* 0x048fe6000000181c */
[C---:B------:R-:W-:Y:S02]  /*203c0*/  FMUL.FTZ R74, R0.reuse, R74 ;  /* 0x0000004a004a7220 */ /* 0x040fe40000410000 */
[----:B------:R-:W-:Y:S02]  /*203d0*/  FMUL.FTZ R75, R0, R75 ;  /* 0x0000004b004b7220 */ /* 0x000fe40000410000 */
[C---:B------:R-:W-:Y:S01]  /*203e0*/  FMUL.FTZ R76, R2.reuse, R76 ;  /* 0x0000004c024c7220 */ /* 0x040fe20000410000 */
[C---:B------:R-:W-:Y:S01]  /*203f0*/  HMMA.16816.F32 R32, R160.reuse, R154, R32 ;  /* 0x0000009aa020723c */ /* 0x040fe20000001820 */
[----:B------:R-:W-:Y:S03]  /*20400*/  LDSM.16.MT88.4 R152, [R234+0x12800] ;  /* 0x01280000ea98783b */ /* 0x000fe60000004200 */
[----:B------:R-:W-:Y:S02]  /*20410*/  FMUL.FTZ R77, R2, R77 ;  /* 0x0000004d024d7220 */ /* 0x000fe40000410000 */
[C---:B------:R-:W-:Y:S02]  /*20420*/  FMUL.FTZ R78, R0.reuse, R78 ;  /* 0x0000004e004e7220 */ /* 0x040fe40000410000 */
[C---:B-----5:R-:W-:Y:S04]  /*20430*/  HMMA.16816.F32 R36, R160.reuse, R144, R36 ;  /* 0x00000090a024723c */ /* 0x060fe80000001824 */
[----:B------:R-:W-:Y:S02]  /*20440*/  FMUL.FTZ R79, R0, R79 ;  /* 0x0000004f004f7220 */ /* 0x000fe40000410000 */
[C---:B------:R-:W-:Y:S02]  /*20450*/  FMUL.FTZ R80, R2.reuse, R80 ;  /* 0x0000005002507220 */ /* 0x040fe40000410000 */
[C---:B------:R-:W-:Y:S01]  /*20460*/  HMMA.16816.F32 R40, R160.reuse, R146, R40 ;  /* 0x00000092a028723c */ /* 0x040fe20000001828 */
[----:B------:R-:W-:Y:S03]  /*20470*/  LDSM.16.MT88.4 R144, [R232+0x10800] ;  /* 0x01080000e890783b */ /* 0x000fe60000004200 */
        /* <DEDUP_REMOVED lines=22> */
[----:B------:R-:W5:Y:S03]  /*205e0*/  LDSM.16.MT88.4 R140, [R232+0x14000] ;  /* 0x01400000e88c783b */ /* 0x000f660000004200 */
        /* <DEDUP_REMOVED lines=18> */
[C---:B-----5:R-:W-:Y:S04]  /*20710*/  HMMA.16816.F32 R84, R160.reuse, R140, R84 ;  /* 0x0000008ca054723c */ /* 0x060fe80000001854 */
        /* <DEDUP_REMOVED lines=31> */
[-CC-:B------:R-:W-:Y:S02]  /*20910*/  FFMA.FTZ R199, R199, R167.reuse, -R170.reuse ;  /* 0x000000a7c7c77223 */ /* 0x180fe400000108aa */
[----:B------:R-:W-:Y:S02]  /*20920*/  FFMA.FTZ R200, R200, R167, -R170 ;  /* 0x000000a7c8c87223 */ /* 0x000fe400000108aa */
[C---:B------:R-:W-:Y:S01]  /*20930*/  FMUL.FTZ R126, R0.reuse, R126 ;  /* 0x0000007e007e7220 */ /* 0x040fe20000410000 */
[C---:B------:R-:W-:Y:S01]  /*20940*/  HMMA.16816.F32 R120, R160.reuse, R138, R120 ;  /* 0x0000008aa078723c */ /* 0x040fe20000001878 */
[----:B------:R-:W-:Y:S01]  /*20950*/  MUFU.EX2 R199, R199 ;  /* 0x000000c700c77308 */ /* 0x000fe20000000800 */
[----:B------:R-:W1:Y:S02]  /*20960*/  LDSM.16.MT88.4 R136, [R233+0x10800] ;  /* 0x01080000e988783b */ /* 0x000e640000004200 */
[----:B------:R-:W-:Y:S02]  /*20970*/  FMUL.FTZ R127, R0, R127 ;  /* 0x0000007f007f7220 */ /* 0x000fe40000410000 */
[C---:B------:R-:W-:Y:S02]  /*20980*/  FMUL.FTZ R128, R2.reuse, R128 ;  /* 0x0000008002807220 */ /* 0x040fe40000410000 */
[----:B------:R-:W-:Y:S03]  /*20990*/  FMUL.FTZ R129, R2, R129 ;  /* 0x0000008102817220 */ /* 0x000fe60000410000 */
[C---:B---3--:R-:W-:Y:S01]  /*209a0*/  HMMA.16816.F32 R124, R160.reuse, R132, R124 ;  /* 0x00000084a07c723c */ /* 0x048fe2000000187c */
[----:B------:R-:W3:Y:S02]  /*209b0*/  MUFU.EX2 R200, R200 ;  /* 0x000000c800c87308 */ /* 0x000ee40000000800 */
[C---:B------:R-:W-:Y:S02]  /*209c0*/  FMUL.FTZ R130, R0.reuse, R130 ;  /* 0x0000008200827220 */ /* 0x040fe40000410000 */
[----:B------:R-:W-:Y:S02]  /*209d0*/  FMUL.FTZ R131, R0, R131 ;  /* 0x0000008300837220 */ /* 0x000fe40000410000 */
[----:B------:R-:W-:Y:S01]  /*209e0*/  F2FP.PACK_AB R132, R198, R197 ;  /* 0x000000c5c684723e */ /* 0x000fe200000000ff */
[-CC-:B------:R-:W-:Y:S04]  /*209f0*/  FFMA.FTZ R205, R205, R167.reuse, -R180.reuse ;  /* 0x000000a7cdcd7223 */ /* 0x180fe800000108b4 */
[----:B------:R-:W-:Y:S01]  /*20a00*/  HMMA.16816.F32 R128, R160, R134, R128 ;  /* 0x00000086a080723c */ /* 0x000fe20000001880 */
[----:B------:R-:W1:Y:S01]  /*20a10*/  LDSM.16.MT88.4 R160, [R232+0x12800] ;  /* 0x01280000e8a0783b */ /* 0x000e620000004200 */
[----:B------:R-:W-:Y:S01]  /*20a20*/  MUFU.EX2 R205, R205 ;  /* 0x000000cd00cd7308 */ /* 0x000fe20000000800 */
[-C--:B------:R-:W-:Y:S02]  /*20a30*/  FFMA.FTZ R206, R187, R167.reuse, -R180 ;  /* 0x000000a7bbce7223 */ /* 0x080fe400000108b4 */
[-C--:B------:R-:W-:Y:S02]  /*20a40*/  FFMA.FTZ R207, R186, R167.reuse, -R170 ;  /* 0x000000a7bacf7223 */ /* 0x080fe400000108aa */
[----:B--2---:R-:W-:Y:S01]  /*20a50*/  F2FP.PACK_AB R134, R201, R202 ;  /* 0x000000cac986723e */ /* 0x004fe200000000ff */
[----:B------:R-:W-:Y:S01]  /*20a60*/  FFMA.FTZ R183, R183, R167, -R180 ;  /* 0x000000a7b7b77223 */ /* 0x000fe200000108b4 */
[----:B----4-:R-:W-:Y:S03]  /*20a70*/  F2FP.PACK_AB R135, R204, R203 ;  /* 0x000000cbcc87723e */ /* 0x010fe600000000ff */
[--C-:B------:R-:W-:Y:S01]  /*20a80*/  FFMA.FTZ R182, R182, R167, -R170.reuse ;  /* 0x000000a7b6b67223 */ /* 0x100fe200000108aa */
[----:B---3--:R-:W-:Y:S01]  /*20a90*/  F2FP.PACK_AB R133, R200, R199 ;  /* 0x000000c7c885723e */ /* 0x008fe200000000ff */
[----:B------:R-:W-:Y:S01]  /*20aa0*/  MUFU.EX2 R183, R183 ;  /* 0x000000b700b77308 */ /* 0x000fe20000000800 */
[-CC-:B------:R-:W-:Y:S02]  /*20ab0*/  FFMA.FTZ R181, R181, R167.reuse, -R170.reuse ;  /* 0x000000a7b5b57223 */ /* 0x180fe400000108aa */
[-C--:B------:R-:W-:Y:S02]  /*20ac0*/  FFMA.FTZ R185, R185, R167.reuse, -R170 ;  /* 0x000000a7b9b97223 */ /* 0x080fe400000108aa */
[-CC-:B------:R-:W-:Y:S01]  /*20ad0*/  FFMA.FTZ R184, R184, R167.reuse, -R180.reuse ;  /* 0x000000a7b8b87223 */ /* 0x180fe200000108b4 */
[C---:B-----5:R-:W-:Y:S04]  /*20ae0*/  HMMA.16816.F32 R4, R132.reuse, R140, R4 ;  /* 0x0000008c8404723c */ /* 0x060fe80000001804 */
[----:B------:R-:W-:Y:S01]  /*20af0*/  MUFU.EX2 R182, R182 ;  /* 0x000000b600b67308 */ /* 0x000fe20000000800 */
[-C--:B------:R-:W-:Y:S02]  /*20b00*/  FFMA.FTZ R180, R176, R167.reuse, -R180 ;  /* 0x000000a7b0b47223 */ /* 0x080fe400000108b4 */
[-CC-:B------:R-:W-:Y:S01]  /*20b10*/  FFMA.FTZ R171, R171, R167.reuse, -R170.reuse ;  /* 0x000000a7abab7223 */ /* 0x180fe200000108aa */
[C---:B------:R-:W-:Y:S01]  /*20b20*/  HMMA.16816.F32 R8, R132.reuse, R142, R8 ;  /* 0x0000008e8408723c */ /* 0x040fe20000001808 */
[----:B------:R-:W2:Y:S03]  /*20b30*/  LDSM.16.MT88.4 R140, [R231+0x12800] ;  /* 0x01280000e78c783b */ /* 0x000ea60000004200 */
[-CC-:B------:R-:W-:Y:S02]  /*20b40*/  FFMA.FTZ R169, R169, R167.reuse, -R170.reuse ;  /* 0x000000a7a9a97223 */ /* 0x180fe400000108aa */
[----:B------:R-:W-:Y:S01]  /*20b50*/  MUFU.EX2 R181, R181 ;  /* 0x000000b500b57308 */ /* 0x000fe20000000800 */
[-CC-:B------:R-:W-:Y:S01]  /*20b60*/  FFMA.FTZ R168, R168, R167.reuse, -R170.reuse ;  /* 0x000000a7a8a87223 */ /* 0x180fe200000108aa */
[C---:B-1----:R-:W-:Y:S04]  /*20b70*/  HMMA.16816.F32 R12, R132.reuse, R136, R12 ;  /* 0x00000088840c723c */ /* 0x042fe8000000180c */
[----:B------:R-:W-:Y:S02]  /*20b80*/  FFMA.FTZ R170, R166, R167, -R170 ;  /* 0x000000a7a6aa7223 */ /* 0x000fe400000108aa */
[----:B------:R-:W-:Y:S02]  /*20b90*/  FFMA.FTZ R192, R0, R251, R192 ;  /* 0x000000fb00c07223 */ /* 0x000fe400000100c0 */
[C---:B------:R-:W-:Y:S01]  /*20ba0*/  HMMA.16816.F32 R16, R132.reuse, R138, R16 ;  /* 0x0000008a8410723c */ /* 0x040fe20000001810 */
[----:B------:R-:W1:Y:S01]  /*20bb0*/  LDSM.16.MT88.4 R136, [R234+0x14800] ;  /* 0x01480000ea88783b */ /* 0x000e620000004200 */
[----:B------:R-:W-:Y:S02]  /*20bc0*/  MUFU.EX2 R186, R169 ;  /* 0x000000a900ba7308 */ /* 0x000fe40000000800 */
[----:B------:R-:W-:Y:S04]  /*20bd0*/  FADD.FTZ R191, R191, R192 ;  /* 0x000000c0bfbf7221 */ /* 0x000fe80000010000 */
[C---:B------:R-:W-:Y:S04]  /*20be0*/  HMMA.16816.F32 R20, R132.reuse, R144, R20 ;  /* 0x000000908414723c */ /* 0x040fe80000001814 */
[----:B------:R-:W-:Y:S01]  /*20bf0*/  MUFU.EX2 R187, R185 ;  /* 0x000000b900bb7308 */ /* 0x000fe20000000800 */
[----:B------:R-:W-:Y:S03]  /*20c00*/  FADD.FTZ R0, R190, R191 ;  /* 0x000000bfbe007221 */ /* 0x000fe60000010000 */
[C---:B------:R-:W-:Y:S01]  /*20c10*/  HMMA.16816.F32 R24, R132.reuse, R146, R24 ;  /* 0x000000928418723c */ /* 0x040fe20000001818 */
[----:B------:R-:W3:Y:S03]  /*20c20*/  LDSM.16.MT88.4 R144, [R232+0x14800] ;  /* 0x01480000e890783b */ /* 0x000ee60000004200 */
[----:B------:R-:W-:Y:S01]  /*20c30*/  FADD.FTZ R0, R165, R0 ;  /* 0x00000000a5007221 */ /* 0x000fe20000010000 */
[----:B------:R-:W-:Y:S01]  /*20c40*/  MOV R165, R164 ;  /* 0x000000a400a57202 */ /* 0x000fe20000000f00 */
[----:B------:R-:W-:Y:S02]  /*20c50*/  MUFU.EX2 R185, R178 ;  /* 0x000000b200b97308 */ /* 0x000fe40000000800 */
[C---:B------:R-:W-:Y:S04]  /*20c60*/  HMMA.16816.F32 R28, R132.reuse, R148, R28 ;  /* 0x00000094841c723c */ /* 0x040fe8000000181c */
[----:B------:R-:W-:Y:S04]  /*20c70*/  FADD.FTZ R199, R199, R0 ;  /* 0x00000000c7c77221 */ /* 0x000fe80000010000 */
[C---:B------:R-:W-:Y:S01]  /*20c80*/  HMMA.16816.F32 R32, R132.reuse, R150, R32 ;  /* 0x000000968420723c */ /* 0x040fe20000001820 */
[----:B------:R-:W4:Y:S01]  /*20c90*/  LDSM.16.MT88.4 R148, [R231+0x14800] ;  /* 0x01480000e794783b */ /* 0x000f220000004200 */
[----:B------:R-:W-:Y:S02]  /*20ca0*/  MUFU.EX2 R241, R184 ;  /* 0x000000b800f17308 */ /* 0x000fe40000000800 */
[----:B------:R-:W-:Y:S04]  /*20cb0*/  FADD.FTZ R200, R200, R199 ;  /* 0x000000c7c8c87221 */ /* 0x000fe80000010000 */
[C---:B------:R-:W-:Y:S04]  /*20cc0*/  HMMA.16816.F32 R36, R132.reuse, R152, R36 ;  /* 0x000000988424723c */ /* 0x040fe80000001824 */
[----:B------:R-:W-:Y:S01]  /*20cd0*/  MUFU.EX2 R184, R171 ;  /* 0x000000ab00b87308 */ /* 0x000fe20000000800 */
[----:B------:R-:W-:Y:S03]  /*20ce0*/  FADD.FTZ R203, R203, R200 ;  /* 0x000000c8cbcb7221 */ /* 0x000fe60000010000 */
[C---:B------:R-:W-:Y:S01]  /*20cf0*/  HMMA.16816.F32 R40, R132.reuse, R154, R40 ;  /* 0x0000009a8428723c */ /* 0x040fe20000001828 */
[----:B------:R-:W-:Y:S03]  /*20d00*/  LDSM.16.MT88.4 R152, [R232+0x11000] ;  /* 0x01100000e898783b */ /* 0x000fe60000004200 */
[----:B------:R-:W-:Y:S02]  /*20d10*/  FADD.FTZ R204, R204, R203 ;  /* 0x000000cbcccc7221 */ /* 0x000fe40000010000 */
[----:B------:R-:W-:Y:S02]  /*20d20*/  MUFU.EX2 R206, R206 ;  /* 0x000000ce00ce7308 */ /* 0x000fe40000000800 */
[C---:B------:R-:W-:Y:S08]  /*20d30*/  HMMA.16816.F32 R44, R132.reuse, R156, R44 ;  /* 0x0000009c842c723c */ /* 0x040ff0000000182c */
[C---:B------:R-:W-:Y:S01]  /*20d40*/  HMMA.16816.F32 R48, R132.reuse, R158, R48 ;  /* 0x0000009e8430723c */ /* 0x040fe20000001830 */
[----:B------:R-:W-:Y:S01]  /*20d50*/  LDSM.16.MT88.4 R156, [R234+0x13000] ;  /* 0x01300000ea9c783b */ /* 0x000fe20000004200 */
[----:B------:R-:W5:Y:S06]  /*20d60*/  MUFU.EX2 R207, R207 ;  /* 0x000000cf00cf7308 */ /* 0x000f6c0000000800 */
[C---:B------:R-:W-:Y:S04]  /*20d70*/  HMMA.16816.F32 R52, R132.reuse, R160, R52 ;  /* 0x000000a08434723c */ /* 0x040fe80000001834 */
[----:B------:R-:W-:Y:S04]  /*20d80*/  MUFU.EX2 R166, R170 ;  /* 0x000000aa00a67308 */ /* 0x000fe80000000800 */
[C---:B------:R-:W-:Y:S01]  /*20d90*/  HMMA.16816.F32 R56, R132.reuse, R162, R56 ;  /* 0x000000a28438723c */ /* 0x040fe20000001838 */
[----:B------:R-:W-:Y:S07]  /*20da0*/  LDSM.16.MT88.4 R160, [R232+0x13000] ;  /* 0x01300000e8a0783b */ /* 0x000fee0000004200 */
[C---:B--2---:R-:W-:Y:S04]  /*20db0*/  HMMA.16816.F32 R60, R132.reuse, R140, R60 ;  /* 0x0000008c843c723c */ /* 0x044fe8000000183c */
[----:B-----5:R-:W-:Y:S04]  /*20dc0*/  FADD.FTZ R0, R207, R204 ;  /* 0x000000cccf007221 */ /* 0x020fe80000010000 */
[C---:B------:R-:W-:Y:S01]  /*20dd0*/  HMMA.16816.F32 R64, R132.reuse, R142, R64 ;  /* 0x0000008e8440723c */ /* 0x040fe20000001840 */
[----:B------:R-:W-:Y:S07]  /*20de0*/  LDSM.16.MT88.4 R140, [R233+0x16800] ;  /* 0x01680000e98c783b */ /* 0x000fee0000004200 */
[C---:B-1----:R-:W-:Y:S08]  /*20df0*/  HMMA.16816.F32 R68, R132.reuse, R136, R68 ;  /* 0x000000888444723c */ /* 0x042ff00000001844 */
[C---:B------:R-:W-:Y:S01]  /*20e00*/  HMMA.16816.F32 R72, R132.reuse, R138, R72 ;  /* 0x0000008a8448723c */ /* 0x040fe20000001848 */
[----:B------:R-:W1:Y:S07]  /*20e10*/  LDSM.16.MT88.4 R136, [R234+0x16800] ;  /* 0x01680000ea88783b */ /* 0x000e6e0000004200 */
[C---:B------:R-:W-:Y:S08]  /*20e20*/  HMMA.16816.F32 R76, R132.reuse, R172, R76 ;  /* 0x000000ac844c723c */ /* 0x040ff0000000184c */
[C---:B------:R-:W-:Y:S01]  /*20e30*/  HMMA.16816.F32 R80, R132.reuse, R174, R80 ;  /* 0x000000ae8450723c */ /* 0x040fe20000001850 */
[----:B------:R-:W-:Y:S07]  /*20e40*/  LDSM.16.MT88.4 R172, [R231+0x13000] ;  /* 0x01300000e7ac783b */ /* 0x000fee0000004200 */
[C---:B---3--:R-:W-:Y:S08]  /*20e50*/  HMMA.16816.F32 R84, R132.reuse, R144, R84 ;  /* 0x000000908454723c */ /* 0x048ff00000001854 */
[C---:B------:R-:W-:Y:S01]  /*20e60*/  HMMA.16816.F32 R88, R132.reuse, R146, R88 ;  /* 0x000000928458723c */ /* 0x040fe20000001858 */
[----:B------:R-:W2:Y:S07]  /*20e70*/  LDSM.16.MT88.4 R144, [R232+0x16800] ;  /* 0x01680000e890783b */ /* 0x000eae0000004200 */
[C---:B----4-:R-:W-:Y:S08]  /*20e80*/  HMMA.16816.F32 R92, R132.reuse, R148, R92 ;  /* 0x00000094845c723c */ /* 0x050ff0000000185c */
[C---:B------:R-:W-:Y:S01]  /*20e90*/  HMMA.16816.F32 R96, R132.reuse, R150, R96 ;  /* 0x000000968460723c */ /* 0x040fe20000001860 */
[----:B------:R-:W3:Y:S07]  /*20ea0*/  LDSM.16.MT88.4 R148, [R231+0x16800] ;  /* 0x01680000e794783b */ /* 0x000eee0000004200 */
        /* <DEDUP_REMOVED lines=10> */
[----:B------:R-:W-:Y:S01]  /*20f50*/  HMMA.16816.F32 R128, R132, R150, R128 ;  /* 0x000000968480723c */ /* 0x000fe20000001880 */
[----:B------:R-:W3:Y:S06]  /*20f60*/  LDSM.16.MT88.4 R148, [R233+0x13000] ;  /* 0x01300000e994783b */ /* 0x000eec0000004200 */
[----:B------:R-:W-:Y:S02]  /*20f70*/  F2FP.PACK_AB R134, R183, R241 ;  /* 0x000000f1b786723e */ /* 0x000fe400000000ff */
[----:B------:R-:W-:Y:S03]  /*20f80*/  F2FP.PACK_AB R135, R181, R182 ;  /* 0x000000b6b587723e */ /* 0x000fe600000000ff */
[----:B------:R-:W-:Y:S02]  /*20f90*/  F2FP.PACK_AB R132, R206, R205 ;  /* 0x000000cdce84723e */ /* 0x000fe400000000ff */
[----:B------:R-:W-:Y:S07]  /*20fa0*/  F2FP.PACK_AB R133, R187, R207 ;  /* 0x000000cfbb85723e */ /* 0x000fee00000000ff */
[C---:B-1----:R-:W-:Y:S08]  /*20fb0*/  HMMA.16816.F32 R4, R132.reuse, R136, R4 ;  /* 0x000000888404723c */ /* 0x042ff00000001804 */
[C---:B------:R-:W-:Y:S01]  /*20fc0*/  HMMA.16816.F32 R8, R132.reuse, R138, R8 ;  /* 0x0000008a8408723c */ /* 0x040fe20000001808 */
[----:B------:R-:W1:Y:S07]  /*20fd0*/  LDSM.16.MT88.4 R136, [R234+0x15000] ;  /* 0x01500000ea88783b */ /* 0x000e6e0000004200 */
[C---:B----4-:R-:W-:Y:S08]  /*20fe0*/  HMMA.16816.F32 R12, R132.reuse, R140, R12 ;  /* 0x0000008c840c723c */ /* 0x050ff0000000180c */
[C---:B------:R-:W-:Y:S01]  /*20ff0*/  HMMA.16816.F32 R16, R132.reuse, R142, R16 ;  /* 0x0000008e8410723c */ /* 0x040fe20000001810 */
[----:B------:R-:W4:Y:S07]  /*21000*/  LDSM.16.MT88.4 R140, [R233+0x15000] ;  /* 0x01500000e98c783b */ /* 0x000f2e0000004200 */
        /* <DEDUP_REMOVED lines=8> */
[----:B------:R-:W-:Y:S07]  /*21090*/  LDSM.16.MT88.4 R156, [R232+0x17000] ;  /* 0x01700000e89c783b */ /* 0x000fee0000004200 */
[C---:B---3--:R-:W-:Y:S08]  /*210a0*/  HMMA.16816.F32 R44, R132.reuse, R148, R44 ;  /* 0x00000094842c723c */ /* 0x048ff0000000182c */
[C---:B------:R-:W-:Y:S01]  /*210b0*/  HMMA.16816.F32 R48, R132.reuse, R150, R48 ;  /* 0x000000968430723c */ /* 0x040fe20000001830 */
[----:B------:R-:W3:Y:S07]  /*210c0*/  LDSM.16.MT88.4 R148, [R231+0x15000] ;  /* 0x01500000e794783b */ /* 0x000eee0000004200 */
[C---:B------:R-:W-:Y:S01]  /*210d0*/  HMMA.16816.F32 R52, R132.reuse, R160, R52 ;  /* 0x000000a08434723c */ /* 0x040fe20000001834 */
[----:B------:R-:W-:Y:S07]  /*210e0*/  MUFU.EX2 R161, R177 ;  /* 0x000000b100a17308 */ /* 0x000fee0000000800 */
[C---:B------:R-:W-:Y:S03]  /*210f0*/  HMMA.16816.F32 R56, R132.reuse, R162, R56 ;  /* 0x000000a28438723c */ /* 0x040fe60000001838 */
[----:B------:R-:W5:Y:S04]  /*21100*/  MUFU.EX2 R160, R168 ;  /* 0x000000a800a07308 */ /* 0x000f680000000800 */
[----:B------:R-:W-:Y:S01]  /*21110*/  MOV R163, R187 ;  /* 0x000000bb00a37202 */ /* 0x000fe20000000f00 */
[C---:B------:R-:W-:Y:S04]  /*21120*/  HMMA.16816.F32 R60, R132.reuse, R172, R60 ;  /* 0x000000ac843c723c */ /* 0x040fe8000000183c */
[----:B------:R-:W-:Y:S01]  /*21130*/  MOV R162, R241 ;  /* 0x000000f100a27202 */ /* 0x000fe20000000f00 */
[----:B------:R2:W2:Y:S03]  /*21140*/  MUFU.EX2 R187, R179 ;  /* 0x000000b300bb7308 */ /* 0x0004a60000000800 */
[C---:B------:R-:W-:Y:S01]  /*21150*/  HMMA.16816.F32 R64, R132.reuse, R174, R64 ;  /* 0x000000ae8440723c */ /* 0x040fe20000001840 */
[----:B------:R-:W-:Y:S06]  /*21160*/  LDSM.16.MT88.4 R172, [R233+0x11800] ;  /* 0x01180000e9ac783b */ /* 0x000fec0000004200 */
[----:B------:R3:W3:Y:S01]  /*21170*/  MUFU.EX2 R241, R180 ;  /* 0x000000b400f17308 */ /* 0x0006e20000000800 */
[C---:B-1----:R-:W-:Y:S04]  /*21180*/  HMMA.16816.F32 R68, R132.reuse, R136, R68 ;  /* 0x000000888444723c */ /* 0x042fe80000001844 */
[----:B-----5:R-:W-:Y:S04]  /*21190*/  MOV R167, R160 ;  /* 0x000000a000a77202 */ /* 0x020fe80000000f00 */
[C---:B------:R-:W-:Y:S01]  /*211a0*/  HMMA.16816.F32 R72, R132.reuse, R138, R72 ;  /* 0x0000008a8448723c */ /* 0x040fe20000001848 */
[----:B------:R-:W1:Y:S03]  /*211b0*/  LDSM.16.MT88.4 R136, [R234+0x17000] ;  /* 0x01700000ea88783b */ /* 0x000e660000004200 */
[----:B------:R-:W-:Y:S04]  /*211c0*/  F2FP.PACK_AB R171, R166, R167 ;  /* 0x000000a7a6ab723e */ /* 0x000fe800000000ff */
[C---:B----4-:R-:W-:Y:S01]  /*211d0*/  HMMA.16816.F32 R76, R132.reuse, R140, R76 ;  /* 0x0000008c844c723c */ /* 0x050fe2000000184c */
[----:B--2---:R-:W-:Y:S07]  /*211e0*/  LDSM.16.MT88.4 R176, [R232+0x11800] ;  /* 0x01180000e8b0783b */ /* 0x004fee0000004200 */
[C---:B------:R-:W-:Y:S01]  /*211f0*/  HMMA.16816.F32 R80, R132.reuse, R142, R80 ;  /* 0x0000008e8450723c */ /* 0x040fe20000001850 */
[----:B------:R-:W2:Y:S07]  /*21200*/  LDSM.16.MT88.4 R140, [R231+0x17000] ;  /* 0x01700000e78c783b */ /* 0x000eae0000004200 */
[C---:B------:R-:W-:Y:S08]  /*21210*/  HMMA.16816.F32 R84, R132.reuse, R144, R84 ;  /* 0x000000908454723c */ /* 0x040ff00000001854 */
[C---:B------:R-:W-:Y:S01]  /*21220*/  HMMA.16816.F32 R88, R132.reuse, R146, R88 ;  /* 0x000000928458723c */ /* 0x040fe20000001858 */
[----:B------:R-:W4:Y:S07]  /*21230*/  LDSM.16.MT88.4 R144, [R234+0x11800] ;  /* 0x01180000ea90783b */ /* 0x000f2e0000004200 */
[C---:B---3--:R-:W-:Y:S07]  /*21240*/  HMMA.16816.F32 R92, R132.reuse, R148, R92 ;  /* 0x00000094845c723c */ /* 0x048fee000000185c */
[----:B------:R-:W-:Y:S01]  /*21250*/  MOV R149, R162 ;  /* 0x000000a200957202 */ /* 0x000fe20000000f00 */
[C---:B------:R-:W-:Y:S04]  /*21260*/  HMMA.16816.F32 R96, R132.reuse, R150, R96 ;  /* 0x000000968460723c */ /* 0x040fe80000001860 */
[----:B------:R-:W-:Y:S04]  /*21270*/  MOV R148, R163 ;  /* 0x000000a300947202 */ /* 0x000fe80000000f00 */
[C---:B-1----:R-:W-:Y:S07]  /*21280*/  HMMA.16816.F32 R100, R132.reuse, R136, R100 ;  /* 0x000000888464723c */ /* 0x042fee0000001864 */
[----:B------:R-:W-:Y:S01]  /*21290*/  MOV R137, R181 ;  /* 0x000000b500897202 */ /* 0x000fe20000000f00 */
[C---:B------:R-:W-:Y:S04]  /*212a0*/  HMMA.16816.F32 R104, R132.reuse, R138, R104 ;  /* 0x0000008a8468723c */ /* 0x040fe80000001868 */
[----:B------:R-:W-:Y:S03]  /*212b0*/  MOV R136, R161 ;  /* 0x000000a100887202 */ /* 0x000fe60000000f00 */
[----:B------:R-:W-:Y:S01]  /*212c0*/  MOV R138, R182 ;  /* 0x000000b6008a7202 */ /* 0x000fe20000000f00 */
[C---:B------:R-:W-:Y:S04]  /*212d0*/  HMMA.16816.F32 R108, R132.reuse, R152, R108 ;  /* 0x00000098846c723c */ /* 0x040fe8000000186c */
[----:B------:R-:W-:Y:S02]  /*212e0*/  MOV R139, R183 ;  /* 0x000000b7008b7202 */ /* 0x000fe40000000f00 */
[----:B------:R-:W1:Y:S02]  /*212f0*/  LDSM.16.MT88.4 R180, [R231+0x11800] ;  /* 0x01180000e7b4783b */ /* 0x000e640000004200 */
[C---:B------:R-:W-:Y:S08]  /*21300*/  HMMA.16816.F32 R112, R132.reuse, R154, R112 ;  /* 0x0000009a8470723c */ /* 0x040ff00000001870 */
[C---:B------:R-:W-:Y:S08]  /*21310*/  HMMA.16816.F32 R116, R132.reuse, R156, R116 ;  /* 0x0000009c8474723c */ /* 0x040ff00000001874 */
[C---:B------:R-:W-:Y:S08]  /*21320*/  HMMA.16816.F32 R120, R132.reuse, R158, R120 ;  /* 0x0000009e8478723c */ /* 0x040ff00000001878 */
[C---:B--2---:R-:W-:Y:S08]  /*21330*/  HMMA.16816.F32 R124, R132.reuse, R140, R124 ;  /* 0x0000008c847c723c */ /* 0x044ff0000000187c */
[----:B------:R-:W-:Y:S07]  /*21340*/  HMMA.16816.F32 R128, R132, R142, R128 ;  /* 0x0000008e8480723c */ /* 0x000fee0000001880 */
[----:B------:R-:W-:Y:S02]  /*21350*/  MOV R132, R184 ;  /* 0x000000b800847202 */ /* 0x000fe40000000f00 */
[----:B------:R-:W-:Y:S03]  /*21360*/  MOV R133, R185 ;  /* 0x000000b900857202 */ /* 0x000fe60000000f00 */
[----:B------:R-:W-:Y:S02]  /*21370*/  MOV R134, R186 ;  /* 0x000000ba00867202 */ /* 0x000fe40000000f00 */
[----:B------:R-:W-:Y:S02]  /*21380*/  MOV R135, R187 ;  /* 0x000000bb00877202 */ /* 0x000fe40000000f00 */
[----:B------:R-:W-:Y:S01]  /*21390*/  F2FP.PACK_AB R169, R134, R132 ;  /* 0x0000008486a9723e */ /* 0x000fe200000000ff */
[----:B------:R-:W2:Y:S01]  /*213a0*/  LDSM.16.MT88.4 R184, [R234+0x13800] ;  /* 0x01380000eab8783b */ /* 0x000ea20000004200 */
[----:B------:R-:W-:Y:S02]  /*213b0*/  F2FP.PACK_AB R168, R135, R136 ;  /* 0x0000008887a8723e */ /* 0x000fe400000000ff */
[----:B------:R-:W-:Y:S07]  /*213c0*/  F2FP.PACK_AB R170, R241, R133 ;  /* 0x00000085f1aa723e */ /* 0x000fee00000000ff */
[C---:B----4-:R-:W-:Y:S01]  /*213d0*/  HMMA.16816.F32 R160, R168.reuse, R144, R4 ;  /* 0x00000090a8a0723c */ /* 0x050fe20000001804 */
[----:B------:R-:W3:Y:S07]  /*213e0*/  LDSM.16.MT88.4 R4, [R233+0x13800] ;  /* 0x01380000e904783b */ /* 0x000eee0000004200 */
[C---:B------:R-:W-:Y:S01]  /*213f0*/  HMMA.16816.F32 R156, R168.reuse, R146, R8 ;  /* 0x00000092a89c723c */ /* 0x040fe20000001808 */
[----:B------:R-:W4:Y:S07]  /*21400*/  LDSM.16.MT88.4 R8, [R232+0x13800] ;  /* 0x01380000e808783b */ /* 0x000f2e0000004200 */
[C---:B------:R-:W-:Y:S01]  /*21410*/  HMMA.16816.F32 R152, R168.reuse, R172, R12 ;  /* 0x000000aca898723c */ /* 0x040fe2000000180c */
[----:B------:R-:W5:Y:S06]  /*21420*/  LDSM.16.MT88.4 R12, [R231+0x13800] ;  /* 0x01380000e70c783b */ /* 0x000f6c0000004200 */
[----:B------:R-:W-:Y:S02]  /*21430*/  MOV R172, R148 ;  /* 0x0000009400ac7202 */ /* 0x000fe40000000f00 */
[----:B------:R-:W-:Y:S02]  /*21440*/  MOV R173, R149 ;  /* 0x0000009500ad7202 */ /* 0x000fe40000000f00 */
[C---:B------:R-:W-:Y:S01]  /*21450*/  HMMA.16816.F32 R148, R168.reuse, R174, R16 ;  /* 0x000000aea894723c */ /* 0x040fe20000001810 */
[----:B------:R-:W2:Y:S06]  /*21460*/  LDSM.16.MT88.4 R16, [R234+0x15800] ;  /* 0x01580000ea10783b */ /* 0x000eac0000004200 */
[----:B------:R-:W-:Y:S01]  /*21470*/  MOV R174, R138 ;  /* 0x0000008a00ae7202 */ /* 0x000fe20000000f00 */
[C---:B------:R-:W-:Y:S01]  /*21480*/  HMMA.16816.F32 R144, R168.reuse, R176, R20 ;  /* 0x000000b0a890723c */ /* 0x040fe20000001814 */
[----:B------:R-:W3:Y:S03]  /*21490*/  LDSM.16.MT88.4 R20, [R233+0x15800] ;  /* 0x01580000e914783b */ /* 0x000ee60000004200 */
[----:B------:R-:W-:Y:S03]  /*214a0*/  MOV R175, R139 ;  /* 0x0000008b00af7202 */ /* 0x000fe60000000f00 */
[----:B------:R-:W-:Y:S01]  /*214b0*/  MOV R176, R136 ;  /* 0x0000008800b07202 */ /* 0x000fe20000000f00 */
[C---:B------:R-:W-:Y:S01]  /*214c0*/  HMMA.16816.F32 R140, R168.reuse, R178, R24 ;  /* 0x000000b2a88c723c */ /* 0x040fe20000001818 */
[----:B------:R-:W3:Y:S03]  /*214d0*/  LDSM.16.MT88.4 R24, [R232+0x15800] ;  /* 0x01580000e818783b */ /* 0x000ee60000004200 */
[----:B------:R-:W-:Y:S03]  /*214e0*/  MOV R177, R137 ;  /* 0x0000008900b17202 */ /* 0x000fe60000000f00 */
[----:B------:R-:W-:Y:S01]  /*214f0*/  MOV R178, R132 ;  /* 0x0000008400b27202 */ /* 0x000fe20000000f00 */
[C---:B-1----:R-:W-:Y:S01]  /*21500*/  HMMA.16816.F32 R136, R168.reuse, R180, R28 ;  /* 0x000000b4a888723c */ /* 0x042fe2000000181c */
[----:B------:R-:W1:Y:S03]  /*21510*/  LDSM.16.MT88.4 R28, [R231+0x15800] ;  /* 0x01580000e71c783b */ /* 0x000e660000004200 */
[----:B------:R-:W-:Y:S03]  /*21520*/  MOV R179, R135 ;  /* 0x0000008700b37202 */ /* 0x000fe60000000f00 */
[----:B------:R-:W-:Y:S02]  /*21530*/  MOV R181, R176 ;  /* 0x000000b000b57202 */ /* 0x000fe40000000f00 */
[----:B------:R-:W-:Y:S03]  /*21540*/  MOV R176, R134 ;  /* 0x0000008600b07202 */ /* 0x000fe60000000f00 */
[----:B------:R-:W-:Y:S02]  /*21550*/  MOV R180, R177 ;  /* 0x000000b100b47202 */ /* 0x000fe40000000f00 */
[----:B------:R-:W-:Y:S02]  /*21560*/  MOV R177, R133 ;  /* 0x0000008500b17202 */ /* 0x000fe40000000f00 */
[C---:B------:R-:W-:Y:S01]  /*21570*/  HMMA.16816.F32 R132, R168.reuse, R182, R32 ;  /* 0x000000b6a884723c */ /* 0x040fe20000001820 */
[----:B------:R-:W1:Y:S06]  /*21580*/  LDSM.16.MT88.4 R32, [R234+0x17800] ;  /* 0x01780000ea20783b */ /* 0x000e6c0000004200 */
[----:B------:R-:W-:Y:S01]  /*21590*/  MOV R182, R174 ;  /* 0x000000ae00b67202 */ /* 0x000fe20000000f00 */
[C---:B--2---:R-:W-:Y:S04]  /*215a0*/  HMMA.16816.F32 R36, R168.reuse, R184, R36 ;  /* 0x000000b8a824723c */ /* 0x044fe80000001824 */
[----:B------:R-:W-:Y:S03]  /*215b0*/  MOV R183, R175 ;  /* 0x000000af00b77202 */ /* 0x000fe60000000f00 */
[----:B------:R-:W-:Y:S01]  /*215c0*/  MOV R184, R172 ;  /* 0x000000ac00b87202 */ /* 0x000fe20000000f00 */
[C---:B------:R-:W-:Y:S01]  /*215d0*/  HMMA.16816.F32 R40, R168.reuse, R186, R40 ;  /* 0x000000baa828723c */ /* 0x040fe20000001828 */
[----:B------:R-:W2:Y:S03]  /*215e0*/  LDL.LU R187, [R1] ;  /* 0x0000000001bb7983 */ /* 0x000ea60000300800 */
[----:B------:R-:W-:Y:S01]  /*215f0*/  MOV R185, R173 ;  /* 0x000000ad00b97202 */ /* 0x000fe20000000f00 */
[----:B------:R-:W-:Y:S01]  /*21600*/  FADD.FTZ R0, R184, R0 ;  /* 0x00000000b8007221 */ /* 0x000fe20000010000 */
[----:B------:R-:W1:Y:S02]  /*21610*/  LDSM.16.MT88.4 R172, [R233+0x17800] ;  /* 0x01780000e9ac783b */ /* 0x000e640000004200 */
[C---:B---3--:R-:W-:Y:S04]  /*21620*/  HMMA.16816.F32 R44, R168.reuse, R4, R44 ;  /* 0x00000004a82c723c */ /* 0x048fe8000000182c */
[----:B------:R-:W-:Y:S04]  /*21630*/  FADD.FTZ R0, R182, R0 ;  /* 0x00000000b6007221 */ /* 0x000fe80000010000 */
[C---:B------:R-:W-:Y:S01]  /*21640*/  HMMA.16816.F32 R48, R168.reuse, R6, R48 ;  /* 0x00000006a830723c */ /* 0x040fe20000001830 */
[----:B------:R-:W3:Y:S03]  /*21650*/  LDSM.16.MT88.4 R4, [R232+0x17800] ;  /* 0x01780000e804783b */ /* 0x000ee60000004200 */
[----:B------:R-:W-:Y:S04]  /*21660*/  FADD.FTZ R0, R180, R0 ;  /* 0x00000000b4007221 */ /* 0x000fe80000010000 */
[C---:B----4-:R-:W-:Y:S04]  /*21670*/  HMMA.16816.F32 R52, R168.reuse, R8, R52 ;  /* 0x00000008a834723c */ /* 0x050fe80000001834 */
[----:B------:R-:W-:Y:S04]  /*21680*/  FADD.FTZ R0, R178, R0 ;  /* 0x00000000b2007221 */ /* 0x000fe80000010000 */
[C---:B------:R-:W-:Y:S01]  /*21690*/  HMMA.16816.F32 R56, R168.reuse, R10, R56 ;  /* 0x0000000aa838723c */ /* 0x040fe20000001838 */
[----:B------:R-:W4:Y:S03]  /*216a0*/  LDSM.16.MT88.4 R8, [R231+0x17800] ;  /* 0x01780000e708783b */ /* 0x000f260000004200 */
[----:B------:R-:W-:Y:S04]  /*216b0*/  FADD.FTZ R0, R176, R0 ;  /* 0x00000000b0007221 */ /* 0x000fe80000010000 */
[C---:B-----5:R-:W-:Y:S04]  /*216c0*/  HMMA.16816.F32 R60, R168.reuse, R12, R60 ;  /* 0x0000000ca83c723c */ /* 0x060fe8000000183c */
[----:B------:R-:W-:Y:S01]  /*216d0*/  FADD.FTZ R251, R167, R0 ;  /* 0x00000000a7fb7221 */ /* 0x000fe20000010000 */
[----:B------:R-:W-:Y:S03]  /*216e0*/  IADD3 R0, R252, -0x1, RZ ;  /* 0xfffffffffc007810 */ /* 0x000fe60007ffe0ff */
[C---:B------:R-:W-:Y:S04]  /*216f0*/  HMMA.16816.F32 R64, R168.reuse, R14, R64 ;  /* 0x0000000ea840723c */ /* 0x040fe80000001840 */
[----:B------:R-:W-:Y:S01]  /*21700*/  FADD.FTZ R251, R166, R251 ;  /* 0x000000fba6fb7221 */ /* 0x000fe20000010000 */
[----:B------:R-:W-:Y:S02]  /*21710*/  MOV R252, R0 ;  /* 0x0000000000fc7202 */ /* 0x000fe40000000f00 */
[----:B------:R-:W-:Y:S01]  /*21720*/  MOV R0, R3 ;  /* 0x0000000300007202 */ /* 0x000fe20000000f00 */
        /* <DEDUP_REMOVED lines=8> */
[C---:B------:R-:W-:Y:S08]  /*217b0*/  HMMA.16816.F32 R100, R168.reuse, R32, R100 ;  /* 0x00000020a864723c */ /* 0x040ff00000001864 */
[C---:B------:R-:W-:Y:S08]  /*217c0*/  HMMA.16816.F32 R104, R168.reuse, R34, R104 ;  /* 0x00000022a868723c */ /* 0x040ff00000001868 */
[C---:B------:R-:W-:Y:S08]  /*217d0*/  HMMA.16816.F32 R108, R168.reuse, R172, R108 ;  /* 0x000000aca86c723c */ /* 0x040ff0000000186c */
[C---:B------:R-:W-:Y:S08]  /*217e0*/  HMMA.16816.F32 R112, R168.reuse, R174, R112 ;  /* 0x000000aea870723c */ /* 0x040ff00000001870 */
[C---:B---3--:R-:W-:Y:S08]  /*217f0*/  HMMA.16816.F32 R116, R168.reuse, R4, R116 ;  /* 0x00000004a874723c */ /* 0x048ff00000001874 */
[C---:B------:R-:W-:Y:S08]  /*21800*/  HMMA.16816.F32 R120, R168.reuse, R6, R120 ;  /* 0x00000006a878723c */ /* 0x040ff00000001878 */
[C---:B----4-:R-:W-:Y:S08]  /*21810*/  HMMA.16816.F32 R124, R168.reuse, R8, R124 ;  /* 0x00000008a87c723c */ /* 0x050ff0000000187c */
[----:B------:R-:W-:Y:S04]  /*21820*/  HMMA.16816.F32 R128, R168, R10, R128 ;  /* 0x0000000aa880723c */ /* 0x000fe80000001880 */
[----:B--2---:R-:W-:Y:S04]  /*21830*/  FFMA.FTZ R196, R2, R187, R196 ;  /* 0x000000bb02c47223 */ /* 0x004fe800000100c4 */
[----:B------:R-:W-:Y:S04]  /*21840*/  FADD.FTZ R195, R195, R196 ;  /* 0x000000c4c3c37221 */ /* 0x000fe80000010000 */
        /* <DEDUP_REMOVED lines=13> */
[----:B------:R-:W-:Y:S02]  /*21920*/  FADD.FTZ R2, R241, R2 ;  /* 0x00000002f1027221 */ /* 0x000fe40000010000 */
[----:B------:R-:W1:Y:S08]  /*21930*/  S2R R241, SR_CTAID.Z ;  /* 0x0000000000f17919 */ /* 0x000e700000002700 */
[----:B------:R2:W-:Y:S01]  /*21940*/  STL [R1], R2 ;  /* 0x0000000201007387 */ /* 0x0005e20000100800 */
[----:B------:R-:W-:-:S05]  /*21950*/  @P0 BRA `(.L_x_1425) ;  /* 0xffffb4c000000947 */ /* 0x000fca000383ffff */
.L_x_1416:
[----:B------:R-:W-:Y:S02]  /*21960*/  ULDC.64 UR4, c[0x0][0x40] ;  /* 0x0000100000047ab9 */ /* 0x000fe40000000a00 */
[----:B------:R-:W-:-:S04]  /*21970*/  UIADD3 UR4, UP0, UR4, 0x160, URZ ;  /* 0x0000016004047890 */ /* 0x000fc8000ff1e03f */
[----:B------:R-:W-:Y:S02]  /*21980*/  UIADD3.X UR5, URZ, UR5, URZ, UP0, !UPT ;  /* 0x000000053f057290 */ /* 0x000fe400087fe43f */
[----:B------:R-:W-:-:S04]  /*21990*/  IMAD.U32 R8, RZ, RZ, UR4 ;  /* 0x00000004ff087e24 */ /* 0x000fc8000f8e00ff */
[----:B------:R-:W-:Y:S01]  /*219a0*/  IMAD.U32 R9, RZ, RZ, UR5 ;  /* 0x00000005ff097e24 */ /* 0x000fe2000f8e00ff */
[----:B------:R-:W-:Y:S01]  /*219b0*/  ULDC.64 UR4, c[0x0][0x118] ;  /* 0x0000460000047ab9 */ /* 0x000fe20000000a00 */
[----:B------:R-:W-:-:S03]  /*219c0*/  MOV R5, 0x1f ;  /* 0x0000001f00057802 */ /* 0x000fc60000000f00 */
[----:B--2---:R2:W5:Y:S01]  /*219d0*/  LD.E R2, [R8.64+0xd8] ;  /* 0x0000d80408027980 */ /* 0x004562000c101900 */
[----:B------:R-:W-:Y:S01]  /*219e0*/  MOV R0, 0xffffffff ;  /* 0xffffffff00007802 */ /* 0x000fe20000000f00 */
[----:B------:R-:W-:Y:S05]  /*219f0*/  BRA.DIV ~URZ, `(.L_x_1426) ;  /* 0x000020927f007947 */ /* 0x000fea000b800000 */
[----:B------:R-:W3:Y:S04]  /*21a00*/  LDL R4, [R1] ;  /* 0x0000000001047983 */ /* 0x000ee80000100800 */
[----:B---3--:R3:W4:Y:S02]  /*21a10*/  SHFL.BFLY PT, R6, R4, 0x2, 0x1f ;  /* 0x0c401f0004067f89 */ /* 0x00872400000e0000 */
.L_x_1439:
[----:B---3--:R-:W3:Y:S02]  /*21a20*/  LDL.LU R4, [R1] ;  /* 0x0000000001047983 */ /* 0x008ee40000300800 */
[----:B---34-:R-:W-:Y:S01]  /*21a30*/  FADD.FTZ R7, R6, R4 ;  /* 0x0000000406077221 */ /* 0x018fe20000010000 */
[----:B------:R-:W-:Y:S05]  /*21a40*/  BRA.DIV ~URZ, `(.L_x_1427) ;  /* 0x000020927f007947 */ /* 0x000fea000b800000 */
[----:B------:R-:W3:Y:S04]  /*21a50*/  SHFL.BFLY PT, R10, R251, 0x2, 0x1f ;  /* 0x0c401f00fb0a7f89 */ /* 0x000ee800000e0000 */
[----:B------:R-:W4:Y:S01]  /*21a60*/  SHFL.BFLY PT, R0, R7, 0x1, 0x1f ;  /* 0x0c201f0007007f89 */ /* 0x000f2200000e0000 */
[----:B---3--:R-:W-:-:S02]  /*21a70*/  FADD.FTZ R10, R10, R251 ;  /* 0x000000fb0a0a7221 */ /* 0x008fc40000010000 */
[----:B----4-:R-:W-:-:S03]  /*21a80*/  FADD.FTZ R11, R7, R0 ;  /* 0x00000000070b7221 */ /* 0x010fc60000010000 */
[----:B------:R3:W4:Y:S04]  /*21a90*/  SHFL.BFLY PT, R6, R10, 0x1, 0x1f ;  /* 0x0c201f000a067f89 */ /* 0x00072800000e0000 */
.L_x_1440:
[----:B------:R-:W2:Y:S01]  /*21aa0*/  S2R R4, SR_TID.X ;  /* 0x0000000000047919 */ /* 0x000ea20000002100 */
[----:B------:R-:W-:Y:S01]  /*21ab0*/  FSETP.NE.FTZ.AND P4, PT, R11, RZ, PT ;  /* 0x000000ff0b00720b */ /* 0x000fe20003f95000 */
[----:B----4-:R-:W-:Y:S01]  /*21ac0*/  FADD.FTZ R6, R6, R10 ;  /* 0x0000000a06067221 */ /* 0x010fe20000010000 */
[----:B------:R-:W-:Y:S01]  /*21ad0*/  MOV R0, 0x3f800000 ;  /* 0x3f80000000007802 */ /* 0x000fe20000000f00 */
[----:B------:R-:W-:-:S03]  /*21ae0*/  ULDC.64 UR4, c[0x0][0x118] ;  /* 0x0000460000047ab9 */ /* 0x000fc60000000a00 */
[----:B------:R-:W-:-:S07]  /*21af0*/  FSETP.NE.FTZ.AND P3, PT, R6, RZ, PT ;  /* 0x000000ff0600720b */ /* 0x000fce0003f75000 */
[----:B------:R-:W4:Y:S01]  /*21b00*/  @P4 MUFU.RCP R0, R11 ;  /* 0x0000000b00004308 */ /* 0x000f220000001000 */
[----:B--2---:R-:W-:-:S04]  /*21b10*/  SHF.R.S32.HI R5, RZ, 0x1f, R4 ;  /* 0x0000001fff057819 */ /* 0x004fc80000011404 */
[----:B------:R-:W-:Y:S01]  /*21b20*/  LEA.HI R7, R5, R4, RZ, 0x2 ;  /* 0x0000000405077211 */ /* 0x000fe200078f10ff */
[----:B----4-:R-:W-:-:S03]  /*21b30*/  FMUL.FTZ R160, R0, R160 ;  /* 0x000000a000a07220 */ /* 0x010fc60000410000 */
[--C-:B------:R-:W-:Y:S01]  /*21b40*/  SHF.R.S32.HI R13, RZ, 0x2, R7.reuse ;  /* 0x00000002ff0d7819 */ /* 0x100fe20000011407 */
[C---:B------:R-:W-:Y:S01]  /*21b50*/  FMUL.FTZ R161, R0.reuse, R161 ;  /* 0x000000a100a17220 */ /* 0x040fe20000410000 */
[----:B---3--:R-:W-:Y:S01]  /*21b60*/  SHF.R.S32.HI R10, RZ, 0x1f, R7 ;  /* 0x0000001fff0a7819 */ /* 0x008fe20000011407 */
[C---:B------:R-:W-:Y:S01]  /*21b70*/  FMUL.FTZ R156, R0.reuse, R156 ;  /* 0x0000009c009c7220 */ /* 0x040fe20000410000 */
[----:B------:R-:W-:Y:S01]  /*21b80*/  LOP3.LUT R7, R7, 0x3ffffffc, RZ, 0xc0, !PT ;  /* 0x3ffffffc07077812 */ /* 0x000fe200078ec0ff */
[----:B------:R-:W-:Y:S01]  /*21b90*/  FMUL.FTZ R157, R0, R157 ;  /* 0x0000009d009d7220 */ /* 0x000fe20000410000 */
[----:B------:R-:W-:Y:S01]  /*21ba0*/  LEA.HI R10, R10, R13, RZ, 0x3 ;  /* 0x0000000d0a0a7211 */ /* 0x000fe200078f18ff */
[C---:B------:R-:W-:Y:S01]  /*21bb0*/  FMUL.FTZ R152, R0.reuse, R152 ;  /* 0x0000009800987220 */ /* 0x040fe20000410000 */
[----:B------:R-:W-:Y:S01]  /*21bc0*/  IADD3 R7, -R7, R4, RZ ;  /* 0x0000000407077210 */ /* 0x000fe20007ffe1ff */
[----:B------:R-:W-:Y:S01]  /*21bd0*/  FMUL.FTZ R153, R0, R153 ;  /* 0x0000009900997220 */ /* 0x000fe20000410000 */
[----:B------:R-:W-:Y:S01]  /*21be0*/  LOP3.LUT R10, R10, 0xfffffff8, RZ, 0xc0, !PT ;  /* 0xfffffff80a0a7812 */ /* 0x000fe200078ec0ff */
[C---:B------:R-:W-:Y:S01]  /*21bf0*/  FMUL.FTZ R148, R0.reuse, R148 ;  /* 0x0000009400947220 */ /* 0x040fe20000410000 */
[----:B------:R-:W-:Y:S01]  /*21c00*/  F2FP.PACK_AB R160, R161, R160 ;  /* 0x000000a0a1a0723e */ /* 0x000fe200000000ff */
[C---:B------:R-:W-:Y:S01]  /*21c10*/  FMUL.FTZ R149, R0.reuse, R149 ;  /* 0x0000009500957220 */ /* 0x040fe20000410000 */
[----:B------:R-:W-:Y:S01]  /*21c20*/  IADD3 R13, R13, -R10, RZ ;  /* 0x8000000a0d0d7210 */ /* 0x000fe20007ffe0ff */
[C---:B------:R-:W-:Y:S01]  /*21c30*/  FMUL.FTZ R144, R0.reuse, R144 ;  /* 0x0000009000907220 */ /* 0x040fe20000410000 */
[----:B------:R-:W-:Y:S01]  /*21c40*/  LEA.HI R10, R5, R4, RZ, 0x5 ;  /* 0x00000004050a7211 */ /* 0x000fe200078f28ff */
[C---:B------:R-:W-:Y:S01]  /*21c50*/  FMUL.FTZ R145, R0.reuse, R145 ;  /* 0x0000009100917220 */ /* 0x040fe20000410000 */
[C---:B------:R-:W-:Y:S01]  /*21c60*/  SHF.L.U32 R14, R13.reuse, 0x6, RZ ;  /* 0x000000060d0e7819 */ /* 0x040fe200000006ff */
[C---:B------:R-:W-:Y:S01]  /*21c70*/  FMUL.FTZ R140, R0.reuse, R140 ;  /* 0x0000008c008c7220 */ /* 0x040fe20000410000 */
[----:B------:R-:W-:Y:S01]  /*21c80*/  SHF.R.S32.HI R12, RZ, 0x5, R10 ;  /* 0x00000005ff0c7819 */ /* 0x000fe2000001140a */
[----:B------:R-:W-:Y:S01]  /*21c90*/  FMUL.FTZ R141, R0, R141 ;  /* 0x0000008d008d7220 */ /* 0x000fe20000410000 */
[----:B------:R-:W-:Y:S01]  /*21ca0*/  LOP3.LUT R14, R14, 0x1c0, RZ, 0xc0, !PT ;  /* 0x000001c00e0e7812 */ /* 0x000fe200078ec0ff */
[C---:B------:R-:W-:Y:S01]  /*21cb0*/  FMUL.FTZ R136, R0.reuse, R136 ;  /* 0x0000008800887220 */ /* 0x040fe20000410000 */
[----:B------:R-:W-:Y:S01]  /*21cc0*/  LOP3.LUT R15, R13, 0x1, RZ, 0xc0, !PT ;  /* 0x000000010d0f7812 */ /* 0x000fe200078ec0ff */
[----:B------:R-:W-:Y:S01]  /*21cd0*/  FMUL.FTZ R137, R0, R137 ;  /* 0x0000008900897220 */ /* 0x000fe20000410000 */
[----:B------:R-:W-:Y:S01]  /*21ce0*/  LEA R7, R12, R7, 0x9 ;  /* 0x000000070c077211 */ /* 0x000fe200078e48ff */
[----:B------:R-:W-:Y:S01]  /*21cf0*/  FMUL.FTZ R132, R0, R132 ;  /* 0x0000008400847220 */ /* 0x000fe20000410000 */
[----:B------:R-:W-:Y:S01]  /*21d00*/  LEA.HI R14, R14, R14, RZ, 0x1d ;  /* 0x0000000e0e0e7211 */ /* 0x000fe200078fe8ff */
[C---:B------:R-:W-:Y:S01]  /*21d10*/  FMUL.FTZ R133, R0.reuse, R133 ;  /* 0x0000008500857220 */ /* 0x040fe20000410000 */
[----:B------:R-:W-:Y:S01]  /*21d20*/  ISETP.NE.U32.AND P0, PT, R15, 0x1, PT ;  /* 0x000000010f00780c */ /* 0x000fe20003f05070 */
[C---:B------:R-:W-:Y:S01]  /*21d30*/  FMUL.FTZ R36, R0.reuse, R36 ;  /* 0x0000002400247220 */ /* 0x040fe20000410000 */
[----:B------:R-:W-:Y:S01]  /*21d40*/  LEA R7, R7, R14, 0x1 ;  /* 0x0000000e07077211 */ /* 0x000fe200078e08ff */
[C---:B------:R-:W-:Y:S01]  /*21d50*/  FMUL.FTZ R37, R0.reuse, R37 ;  /* 0x0000002500257220 */ /* 0x040fe20000410000 */
        /* <DEDUP_REMOVED lines=243> */
[----:B------:R3:W-:Y:S04]  /*22c90*/  STS [R17+0x6400], R110 ;  /* 0x0064006e11007388 */ /* 0x0007e80000000800 */
        /* <DEDUP_REMOVED lines=11> */
[----:B---3--:R-:W4:Y:S04]  /*22d50*/  @!P0 LD.E.64 R16, [R8.64+0x80] ;  /* 0x0000800408108980 */ /* 0x008f28000c101b00 */
[----:B------:R-:W1:Y:S01]  /*22d60*/  LD.E.64 R82, [R8.64+0x88] ;  /* 0x0000880408527980 */ /* 0x000e62000c101b00 */
[----:B------:R-:W3:Y:S01]  /*22d70*/  @P4 MUFU.LG2 R15, R11 ;  /* 0x0000000b000f4308 */ /* 0x000ee20000000c00 */
[----:B------:R-:W-:Y:S01]  /*22d80*/  @!P0 SHF.R.S32.HI R14, RZ, 0x1f, R243 ;  /* 0x0000001fff0e8819 */ /* 0x000fe200000114f3 */
[----:B------:R-:W-:Y:S01]  /*22d90*/  BSSY B0, `(.L_x_1428) ;  /* 0x0000020000007945 */ /* 0x000fe20003800000 */
[----:B------:R1:W5:Y:S05]  /*22da0*/  LD.E.64 R80, [R8.64+0x90] ;  /* 0x0000900408507980 */ /* 0x00036a000c101b00 */
[----:B------:R-:W3:Y:S02]  /*22db0*/  @P3 MUFU.LG2 R6, R6 ;  /* 0x0000000600063308 */ /* 0x000ee40000000c00 */
[----:B---3--:R-:W-:-:S02]  /*22dc0*/  @P4 FMUL.FTZ R15, R15, 0.69314718246459960938 ;  /* 0x3f3172180f0f4820 */ /* 0x008fc40000410000 */
[----:B------:R-:W-:Y:S01]  /*22dd0*/  @P3 FMUL.FTZ R11, R6, 0.69314718246459960938 ;  /* 0x3f317218060b3820 */ /* 0x000fe20000410000 */
[----:B--2---:R-:W-:Y:S01]  /*22de0*/  ISETP.NE.AND P1, PT, R7, RZ, PT ;  /* 0x000000ff0700720c */ /* 0x004fe20003f25270 */
[----:B----4-:R-:W-:-:S04]  /*22df0*/  @!P0 IMAD R13, R17, R243, RZ ;  /* 0x000000f3110d8224 */ /* 0x010fc800078e02ff */
[----:B------:R-:W-:Y:S02]  /*22e00*/  @!P0 IMAD R14, R16, R14, R13 ;  /* 0x0000000e100e8224 */ /* 0x000fe400078e020d */
[-C--:B-1----:R-:W-:Y:S02]  /*22e10*/  @P0 IMAD R0, R83, R246.reuse, RZ ;  /* 0x000000f653000224 */ /* 0x082fe400078e02ff */
[----:B------:R-:W-:-:S04]  /*22e20*/  @P0 IMAD.WIDE.U32 R18, R82, R246, RZ ;  /* 0x000000f652120225 */ /* 0x000fc800078e00ff */
[----:B------:R-:W-:Y:S01]  /*22e30*/  @!P0 IMAD.WIDE.U32 R16, R16, R243, RZ ;  /* 0x000000f310108225 */ /* 0x000fe200078e00ff */
[----:B------:R-:W-:Y:S02]  /*22e40*/  MOV R7, 0x7f800000 ;  /* 0x7f80000000077802 */ /* 0x000fe40000000f00 */
[----:B------:R-:W-:Y:S01]  /*22e50*/  MOV R13, 0x7f800000 ;  /* 0x7f800000000d7802 */ /* 0x000fe20000000f00 */
[----:B-----5:R-:W-:Y:S01]  /*22e60*/  @P4 FFMA.FTZ R7, R164, R2, R15 ;  /* 0x00000002a4074223 */ /* 0x020fe2000001000f */
        /* <DEDUP_REMOVED lines=13> */
.L_x_1429:
[----:B------:R-:W-:Y:S02]  /*22f40*/  ULDC.64 UR4, c[0x0][0x118] ;  /* 0x0000460000047ab9 */ /* 0x000fe40000000a00 */
[----:B------:R-:W2:Y:S04]  /*22f50*/  LD.E R2, [R8.64+0x60] ;  /* 0x0000600408027980 */ /* 0x000ea8000c101900 */
[----:B------:R-:W3:Y:S01]  /*22f60*/  LD.E R3, [R8.64+0xb4] ;  /* 0x0000b40408037980 */ /* 0x000ee2000c101900 */
[----:B--2---:R-:W-:-:S04]  /*22f70*/  IMAD R2, R2, R243, R241 ;  /* 0x000000f302027224 */ /* 0x004fc800078e02f1 */
[----:B---3--:R-:W-:Y:S02]  /*22f80*/  IMAD R3, R3, R2, RZ ;  /* 0x0000000203037224 */ /* 0x008fe400078e02ff */
.L_x_1430:
[----:B------:R-:W-:Y:S05]  /*22f90*/  BSYNC B0 ;  /* 0x0000000000007941 */ /* 0x000fea0003800000 */
.L_x_1428:
        /* <DEDUP_REMOVED lines=34> */
[C---:B--234-:R-:W-:Y:S01]  /*231c0*/  IMAD R12, R244.reuse, 0x40, R3 ;  /* 0x00000040f40c7824 */ /* 0x05cfe200078e0203 */
        /* <DEDUP_REMOVED lines=12> */
.L_x_1432:
[----:B--234-:R-:W-:Y:S05]  /*23290*/  BSYNC B0 ;  /* 0x0000000000007941 */ /* 0x01cfea0003800000 */
.L_x_1431:
        /* <DEDUP_REMOVED lines=50> */
.L_x_1434:
[----:B------:R-:W-:Y:S05]  /*235c0*/  BSYNC B0 ;  /* 0x0000000000007941 */ /* 0x000fea0003800000 */
.L_x_1433:
        /* <DEDUP_REMOVED lines=23> */
.L_x_1436:
[----:B------:R-:W-:Y:S05]  /*23740*/  BSYNC B0 ;  /* 0x0000000000007941 */ /* 0x000fea0003800000 */
.L_x_1435:
[----:B-1----:R-:W-:Y:S01]  /*23750*/  IADD3 R13, R9, 0x20, RZ ;  /* 0x00000020090d7810 */ /* 0x002fe20007ffe0ff */
[----:B------:R-:W-:Y:S03]  /*23760*/  BSSY B0, `(.L_x_1437) ;  /* 0x0000016000007945 */ /* 0x000fe60003800000 */
[----:B------:R-:W-:-:S13]  /*23770*/  ISETP.GE.AND P0, PT, R13, R244, PT ;  /* 0x000000f40d00720c */ /* 0x000fda0003f06270 */
[----:B------:R-:W-:Y:S05]  /*23780*/  @P0 BRA `(.L_x_1438) ;  /* 0x0000013000000947 */ /* 0x000fea0003800000 */
[----:B------:R-:W-:Y:S01]  /*23790*/  IADD3 R21, P0, R9, 0x20, RZ ;  /* 0x0000002009157810 */ /* 0x000fe20007f1e0ff */
        /* <DEDUP_REMOVED lines=18> */
.L_x_1438:
[----:B------:R-:W-:Y:S05]  /*238c0*/  BSYNC B0 ;  /* 0x0000000000007941 */ /* 0x000fea0003800000 */
.L_x_1437:
[----:B-1----:R-:W-:Y:S01]  /*238d0*/  IADD3 R13, R9, 0x30, RZ ;  /* 0x00000030090d7810 */ /* 0x002fe20007ffe0ff */
[----:B------:R-:W-:-:S03]  /*238e0*/  IMAD.MOV.U32 R243, RZ, RZ, 0x0 ;  /* 0x00000000fff37424 */ /* 0x000fc600078e00ff */
[----:B------:R-:W-:-:S13]  /*238f0*/  ISETP.GE.AND P0, PT, R13, R244, PT ;  /* 0x000000f40d00720c */ /* 0x000fda0003f06270 */
[----:B------:R-:W-:Y:S05]  /*23900*/  @P0 RET.REL.NODEC R242 `(_ZN5flash24flash_fwd_splitkv_kernelI23Flash_fwd_kernel_traitsILi256ELi64ELi64ELi4ELb0ELb0EN7cutlass6half_tE19Flash_kernel_traitsILi256ELi64ELi64ELi4ES3_EELb0ELb0ELb0ELb0ELb0ELb1ELb0ELb1EEEvNS_16Flash_fwd_paramsE) ;  /* 0xfffdc6f0f2000950 */ /* 0x000fea0003c3ffff */
[----:B------:R-:W-:Y:S01]  /*23910*/  IADD3 R9, P0, R9, 0x30, RZ ;  /* 0x0000003009097810 */ /* 0x000fe20007f1e0ff */
[----:B------:R-:W-:Y:S01]  /*23920*/  IMAD.MOV.U32 R12, RZ, RZ, R80 ;  /* 0x000000ffff0c7224 */ /* 0x000fe200078e0050 */
        /* <DEDUP_REMOVED lines=17> */
[----:B------:R-:W-:Y:S05]  /*23a40*/  @P0 RET.REL.NODEC R242 `(_ZN5flash24flash_fwd_splitkv_kernelI23Flash_fwd_kernel_traitsILi256ELi64ELi64ELi4ELb0ELb0EN7cutlass6half_tE19Flash_kernel_traitsILi256ELi64ELi64ELi4ES3_EELb0ELb0ELb0ELb0ELb0ELb1ELb0ELb1EEEvNS_16Flash_fwd_paramsE) ;  /* 0xfffdc5b0f2000950 */ /* 0x000fea0003c3ffff */
[----:B------:R-:W-:Y:S01]  /*23a50*/  MOV R243, 0x0 ;  /* 0x0000000000f37802 */ /* 0x000fe20000000f00 */
[----:B------:R-:W-:-:S02]  /*23a60*/  ULDC.64 UR4, c[0x0][0x118] ;  /* 0x0000460000047ab9 */ /* 0x000fc40000000a00 */
[----:B------:R2:W-:Y:S01]  /*23a70*/  ST.E.128 [R4.64+0x180], R76 ;  /* 0x0001804c04007985 */ /* 0x0005e2000c101d04 */
[----:B------:R-:W-:Y:S05]  /*23a80*/  RET.REL.NODEC R242 `(_ZN5flash24flash_fwd_splitkv_kernelI23Flash_fwd_kernel_traitsILi256ELi64ELi64ELi4ELb0ELb0EN7cutlass6half_tE19Flash_kernel_traitsILi256ELi64ELi64ELi4ES3_EELb0ELb0ELb0ELb0ELb0ELb1ELb0ELb1EEEvNS_16Flash_fwd_paramsE) ;  /* 0xfffdc570f2007950 */ /* 0x000fea0003c3ffff */
.L_x_1426:
[----:B------:R3:W5:Y:S01]  /*23a90*/  LDL R7, [R1] ;  /* 0x0000000001077983 */ /* 0x0007620000100800 */
[----:B------:R-:W-:Y:S02]  /*23aa0*/  MOV R6, 0x2 ;  /* 0x0000000200067802 */ /* 0x000fe40000000f00 */
[----:B------:R-:W-:Y:S02]  /*23ab0*/  MOV R4, 0x23ad0 ;  /* 0x00023ad000047802 */ /* 0x000fe40000000f00 */
[----:B-123-5:R-:W-:Y:S05]  /*23ac0*/  CALL.REL.NOINC `($__internal_15_$__cuda_sm70_shflsync_bfly_p) ;  /* 0x000000f000007944 */ /* 0x02efea0003c00000 */
[----:B-12---:R-:W-:Y:S05]  /*23ad0*/  BRA `(.L_x_1439) ;  /* 0xffffdf4000007947 */ /* 0x006fea000383ffff */
.L_x_1427:
[----:B------:R-:W-:Y:S02]  /*23ae0*/  MOV R6, 0x1 ;  /* 0x0000000100067802 */ /* 0x000fe40000000f00 */
[----:B------:R-:W-:Y:S02]  /*23af0*/  MOV R4, 0x23b10 ;  /* 0x00023b1000047802 */ /* 0x000fe40000000f00 */
[----:B-12--5:R-:W-:Y:S05]  /*23b00*/  CALL.REL.NOINC `($__internal_15_$__cuda_sm70_shflsync_bfly_p) ;  /* 0x000000b000007944 */ /* 0x026fea0003c00000 */
[----:B--2---:R-:W-:Y:S01]  /*23b10*/  FADD.FTZ R11, R7, R6 ;  /* 0x00000006070b7221 */ /* 0x004fe20000010000 */
[----:B-1----:R-:W-:Y:S02]  /*23b20*/  MOV R7, R251 ;  /* 0x000000fb00077202 */ /* 0x002fe40000000f00 */
[----:B------:R-:W-:Y:S02]  /*23b30*/  MOV R6, 0x2 ;  /* 0x0000000200067802 */ /* 0x000fe40000000f00 */
[----:B------:R-:W-:-:S02]  /*23b40*/  MOV R4, 0x23b60 ;  /* 0x00023b6000047802 */ /* 0x000fc40000000f00 */
[----:B------:R-:W-:Y:S05]  /*23b50*/  CALL.REL.NOINC `($__internal_15_$__cuda_sm70_shflsync_bfly_p) ;  /* 0x0000006000007944 */ /* 0x000fea0003c00000 */
[----:B--2---:R-:W-:Y:S01]  /*23b60*/  FADD.FTZ R10, R251, R6 ;  /* 0x00000006fb0a7221 */ /* 0x004fe20000010000 */
[----:B------:R-:W-:-:S02]  /*23b70*/  MOV R6, 0x1 ;  /* 0x0000000100067802 */ /* 0x000fc40000000f00 */
[----:B------:R-:W-:Y:S02]  /*23b80*/  MOV R4, 0x23bb0 ;  /* 0x00023bb000047802 */ /* 0x000fe40000000f00 */
[----:B-1----:R-:W-:Y:S02]  /*23b90*/  MOV R7, R10 ;  /* 0x0000000a00077202 */ /* 0x002fe40000000f00 */
[----:B------:R-:W-:Y:S05]  /*23ba0*/  CALL.REL.NOINC `($__internal_15_$__cuda_sm70_shflsync_bfly_p) ;  /* 0x0000001000007944 */ /* 0x000fea0003c00000 */
[----:B-12---:R-:W-:Y:S05]  /*23bb0*/  BRA `(.L_x_1440) ;  /* 0xffffdee000007947 */ /* 0x006fea000383ffff */
        .weak           $__internal_15_$__cuda_sm70_shflsync_bfly_p
        .type           $__internal_15_$__cuda_sm70_shflsync_bfly_p,@function
        .size           $__internal_15_$__cuda_sm70_shflsync_bfly_p,(.L_x_8733 - $__internal_15_$__cuda_sm70_shflsync_bfly_p)
$__internal_15_$__cuda_sm70_shflsync_bfly_p:
[----:B------:R-:W-:Y:S01]  /*23bc0*/  MOV R12, R4 ;  /* 0x00000004000c7202 */ /* 0x000fe20000000f00 */
[----:B------:R-:W-:Y:S04]  /*23bd0*/  WARPSYNC R0 ;  /* 0x0000000000007348 */ /* 0x000fe80003800000 */
[----:B------:R-:W-:Y:S01]  /*23be0*/  MOV R13, 0x0 ;  /* 0x00000000000d7802 */ /* 0x000fe20000000f00 */
[----:B------:R1:W2:Y:S03]  /*23bf0*/  SHFL.BFLY PT, R6, R7, R6, R5 ;  /* 0x0c00000607067389 */ /* 0x0002a600000e0005 */
[----:B------:R-:W-:Y:S05]  /*23c00*/  RET.REL.NODEC R12 `(_ZN5flash24flash_fwd_splitkv_kernelI23Flash_fwd_kernel_traitsILi256ELi64ELi64ELi4ELb0ELb0EN7cutlass6half_tE19Flash_kernel_traitsILi256ELi64ELi64ELi4ES3_EELb0ELb0ELb0ELb0ELb0ELb1ELb0ELb1EEEvNS_16Flash_fwd_paramsE) ;  /* 0xfffdc3f00c007950 */ /* 0x000fea0003c3ffff */
.L_x_1441:
        /* <DEDUP_REMOVED lines=15> */
.L_x_8733:


//--------------------- .text._ZN5flash24flash_fwd_splitkv_kernelI23Flash_fwd_kernel_traitsILi256ELi64ELi64ELi4ELb0ELb0EN7cutlass6half_tE19Flash_kernel_traitsILi256ELi64ELi64ELi4ES3_EELb0ELb0ELb0ELb0ELb0ELb0ELb1ELb0EEEvNS_16Flash_fwd_paramsE --------------------------
	.section	.text._ZN5flash24flash_fwd_splitkv_kernelI23Flash_fwd_kernel_traitsILi256ELi64ELi64ELi4ELb0ELb0EN7cutlass6half_tE19Flash_kernel_traitsILi256ELi64ELi64ELi4ES3_EELb0ELb0ELb0ELb0ELb0ELb0ELb1ELb0EEEvNS_16Flash_fwd_paramsE,"ax",@progbits
	.sectioninfo	@"SHI_REGISTERS=254"
	.align	128
        .global         _ZN5flash24flash_fwd_splitkv_kernelI23Flash_fwd_kernel_traitsILi256ELi64ELi64ELi4ELb0ELb0EN7cutlass6half_tE19Flash_kernel_traitsILi256ELi64ELi64ELi4ES3_EELb0ELb0ELb0ELb0ELb0ELb0ELb1ELb0EEEvNS_16Flash_fwd_paramsE
        .type           _ZN5flash24flash_fwd_splitkv_kernelI23Flash_fwd_kernel_traitsILi256ELi64ELi64ELi4ELb0ELb0EN7cutlass6half_tE19Flash_kernel_traitsILi256ELi64ELi64ELi4ES3_EELb0ELb0ELb0ELb0ELb0ELb0ELb1ELb0EEEvNS_16Flash_fwd_paramsE,@function
        .size           _ZN5flash24flash_fwd_splitkv_kernelI23Flash_fwd_kernel_traitsILi256ELi64ELi64ELi4ELb0ELb0EN7cutlass6half_tE19Flash_kernel_traitsILi256ELi64ELi64ELi4ES3_EELb0ELb0ELb0ELb0ELb0ELb0ELb1ELb0EEEvNS_16Flash_fwd_paramsE,(.L_x_8784 - _ZN5flash24flash_fwd_splitkv_kernelI23Flash_fwd_kernel_traitsILi256ELi64ELi64ELi4ELb0ELb0EN7cutlass6half_tE19Flash_kernel_traitsILi256ELi64ELi64ELi4ES3_EELb0ELb0ELb0ELb0ELb0ELb0ELb1ELb0EEEvNS_16Flash_fwd_paramsE)
        .other          _ZN5flash24flash_fwd_splitkv_kernelI23Flash_fwd_kernel_traitsILi256ELi64ELi64ELi4ELb0ELb0EN7cutlass6half_tE19Flash_kernel_traitsILi256ELi64ELi64ELi4ES3_EELb0ELb0ELb0ELb0ELb0ELb0ELb1ELb0EEEvNS_16Flash_fwd_paramsE,@"STO_CUDA_ENTRY STV_DEFAULT"
_ZN5flash24flash_fwd_splitkv_kernelI23Flash_fwd_kernel_traitsILi256ELi64ELi64ELi4ELb0ELb0EN7cutlass6half_tE19Flash_kernel_traitsILi256ELi64ELi64ELi4ES3_EELb0ELb0ELb0ELb0ELb0ELb0ELb1ELb0EEEvNS_16Flash_fwd_paramsE:
.text._ZN5flash24flash_fwd_splitkv_kernelI23Flash_fwd_kernel_traitsILi256ELi64ELi64ELi4ELb0ELb0EN7cutlass6half_tE19Flash_kernel_traitsILi256ELi64ELi64ELi4ES3_EELb0ELb0ELb0ELb0ELb0ELb0ELb1ELb0EEEvNS_16Flash_fwd_paramsE:
[----:B------:R-:W-:Y:S02]  /*0000*/  MOV R1, c[0x0][0x28] ;  /* 0x00000a0000017a02 */ /* 0x000fe40000000f00 */
[----:B------:R-:W1:Y:S01]  /*0010*/  I2F.U32.RP R2, c[0x0][0x1c0] ;  /* 0x0000700000027b06 */ /* 0x000e620000209000 */
[----:B------:R-:W2:Y:S01]  /*0020*/  S2UR UR4, SR_CTAID.Z ;  /* 0x00000000000479c3 */ /* 0x000ea20000002700 */
[----:B------:R-:W-:Y:S02]  /*0030*/  ULDC UR14, c[0x0][0x1c0] ;  /* 0x00007000000e7ab9 */ /* 0x000fe40000000800 */
[----:B------:R-:W-:Y:S02]  /*0040*/  UMOV UR6, URZ ;  /* 0x0000003f00067c82 */ /* 0x000fe40008000000 */
[----:B------:R-:W-:Y:S02]  /*0050*/  UISETP.NE.U32.AND UP1, UPT, URZ, UR14, UPT ;  /* 0x0000000e3f00728c */ /* 0x000fe4000bf25070 */
[----:B------:R-:W-:Y:S02]  /*0060*/  UMOV UR24, 0x4 ;  /* 0x0000000400187882 */ /* 0x000fe40000000000 */
[----:B------:R-:W-:-:S02]  /*0070*/  ULDC.64 UR10, c[0x0][0x240] ;  /* 0x00009000000a7ab9 */ /* 0x000fc40000000a00 */
[----:B------:R-:W-:Y:S02]  /*0080*/  ULDC.64 UR30, c[0x0][0x118] ;  /* 0x00004600001e7ab9 */ /* 0x000fe40000000a00 */
[----:B------:R-:W-:Y:S01]  /*0090*/  ULDC.64 UR8, c[0x0][0x248] ;  /* 0x0000920000087ab9 */ /* 0x000fe20000000a00 */
[----:B-1----:R-:W1:Y:S02]  /*00a0*/  MUFU.RCP R0, R2 ;  /* 0x0000000200007308 */ /* 0x002e640000001000 */
[----:B-1----:R-:W-:-:S06]  /*00b0*/  IADD3 R0, R0, 0xffffffe, RZ ;  /* 0x0ffffffe00007810 */ /* 0x002fcc0007ffe0ff */
[----:B------:R-:W1:Y:S02]  /*00c0*/  F2I.FTZ.U32.TRUNC.NTZ R0, R0 ;  /* 0x0000000000007305 */ /* 0x000e64000021f000 */
[----:B-1----:R-:W1:Y:S02]  /*00d0*/  R2UR UR7, R0 ;  /* 0x00000000000773c2 */ /* 0x002e6400000e0000 */
[----:B-1----:R-:W-:-:S04]  /*00e0*/  UIADD3 UR5, URZ, -UR7, URZ ;  /* 0x800000073f057290 */ /* 0x002fc8000fffe03f */
[----:B------:R-:W-:-:S04]  /*00f0*/  UIMAD UR5, UR5, UR14, URZ ;  /* 0x0000000e050572a4 */ /* 0x000fc8000f8e023f */
[----:B------:R-:W-:-:S04]  /*0100*/  UIMAD.WIDE.U32 UR6, UR7, UR5, UR6 ;  /* 0x00000005070672a5 */ /* 0x000fc8000f8e0006 */
[----:B--2---:R-:W-:-:S03]  /*0110*/  UIMAD.WIDE.U32 UR26, UR7, UR4, URZ ;  /* 0x00000004071a72a5 */ /* 0x004fc6000f8e003f */
[----:B------:R-:W-:Y:S02]  /*0120*/  ULDC.64 UR6, c[0x0][0x240] ;  /* 0x0000900000067ab9 */ /* 0x000fe40000000a00 */
[----:B------:R-:W-:Y:S02]  /*0130*/  UIADD3 UR5, -UR27, URZ, URZ ;  /* 0x0000003f1b057290 */ /* 0x000fe4000fffe13f */
[----:B------:R-:W-:Y:S02]  /*0140*/  UISETP.NE.U32.AND UP0, UPT, URZ, UR6, UPT ;  /* 0x000000063f00728c */ /* 0x000fe4000bf05070 */
[----:B------:R-:W-:Y:S02]  /*0150*/  UIMAD UR5, UR5, UR14, UR4 ;  /* 0x0000000e050572a4 */ /* 0x000fe4000f8e0204 */
[----:B------:R-:W-:Y:S02]  /*0160*/  UISETP.NE.AND.EX UP0, UPT, URZ, UR7, UPT, UP0 ;  /* 0x000000073f00728c */ /* 0x000fe4000bf05300 */
[----:B------:R-:W-:-:S02]  /*0170*/  UISETP.GE.U32.AND UP3, UPT, UR5, UR14, UPT ;  /* 0x0000000e0500728c */ /* 0x000fc4000bf66070 */
[----:B------:R-:W-:Y:S02]  /*0180*/  ULDC.64 UR6, c[0x0][0x250] ;  /* 0x0000940000067ab9 */ /* 0x000fe40000000a00 */
[----:B------:R-:W-:-:S07]  /*0190*/  PLOP3.LUT P2, PT, PT, PT, UP0, 0x80, 0x0 ;  /* 0x000000000000781c */ /* 0x000fce0003f4f008 */
[----:B------:R-:W-:Y:S02]  /*01a0*/  @UP3 UIADD3 UR5, UR5, -UR14, URZ ;  /* 0x8000000e05053290 */ /* 0x000fe4000fffe03f */
[----:B------:R-:W-:Y:S02]  /*01b0*/  @UP3 UIADD3 UR27, UR27, 0x1, URZ ;  /* 0x000000011b1b3890 */ /* 0x000fe4000fffe03f */
[----:B------:R-:W-:-:S03]  /*01c0*/  UISETP.GE.U32.AND UP2, UPT, UR5, UR14, UPT ;  /* 0x0000000e0500728c */ /* 0x000fc6000bf46070 */
[----:B------:R-:W-:Y:S02]  /*01d0*/  ULDC.U8 UR5, c[0x0][0x312] ;  /* 0x0000c48000057ab9 */ /* 0x000fe40000000000 */
[----:B------:R-:W-:-:S06]  /*01e0*/  UISETP.NE.AND UP3, UPT, UR5, URZ, UPT ;  /* 0x0000003f0500728c */ /* 0x000fcc000bf65270 */
[----:B------:R-:W-:Y:S02]  /*01f0*/  @UP2 UIADD3 UR27, UR27, 0x1, URZ ;  /* 0x000000011b1b2890 */ /* 0x000fe4000fffe03f */
[----:B------:R-:W-:Y:S02]  /*0200*/  @!UP1 ULOP3.LUT UR27, URZ, UR14, URZ, 0x33, !UPT ;  /* 0x0000000e3f1b9292 */ /* 0x000fe4000f8e333f */
[----:B------:R-:W-:Y:S02]  /*0210*/  UISETP.NE.U32.AND UP1, UPT, URZ, UR6, UPT ;  /* 0x000000063f00728c */ /* 0x000fe4000bf25070 */
[----:B------:R-:W-:Y:S02]  /*0220*/  UIMAD.WIDE UR10, UR27, UR24, UR10 ;  /* 0x000000181b0a72a5 */ /* 0x000fe4000f8e020a */
[----:B------:R-:W-:Y:S02]  /*0230*/  UISETP.NE.AND.EX UP1, UPT, URZ, UR7, UPT, UP1 ;  /* 0x000000073f00728c */ /* 0x000fe4000bf25310 */
[----:B------:R-:W-:-:S02]  /*0240*/  UISETP.EQ.U32.AND UP2, UPT, URZ, UR8, UPT ;  /* 0x000000083f00728c */ /* 0x000fc4000bf42070 */
[----:B------:R-:W-:Y:S02]  /*0250*/  IMAD.U32 R10, RZ, RZ, UR10 ;  /* 0x0000000aff0a7e24 */ /* 0x000fe4000f8e00ff */
[----:B------:R-:W-:Y:S01]  /*0260*/  IMAD.U32 R11, RZ, RZ, UR11 ;  /* 0x0000000bff0b7e24 */ /* 0x000fe2000f8e00ff */
[----:B------:R-:W-:Y:S01]  /*0270*/  ULDC.64 UR6, c[0x0][0x250] ;  /* 0x0000940000067ab9 */ /* 0x000fe20000000a00 */
[----:B------:R-:W-:Y:S01]  /*0280*/  PLOP3.LUT P0, PT, PT, PT, UP1, 0x80, 0x0 ;  /* 0x000000000000781c */ /* 0x000fe20003f0f018 */
[----:B------:R-:W-:Y:S02]  /*0290*/  UISETP.EQ.OR.EX UP2, UPT, URZ, UR9, !UP3, UP2 ;  /* 0x000000093f00728c */ /* 0x000fe4000df42720 */
[----:B------:R-:W2:Y:S01]  /*02a0*/  @P2 LDG.E R6, [R10.64] ;  /* 0x0000001e0a062981 */ /* 0x000ea2000c1e1900 */
[----:B------:R-:W-:Y:S02]  /*02b0*/  @UP1 UIMAD.WIDE UR6, UR27, UR24, UR6 ;  /* 0x000000181b0612a5 */ /* 0x000fe4000f8e0206 */
[----:B------:R-:W-:Y:S01]  /*02c0*/  ULDC.64 UR8, c[0x0][0x248] ;  /* 0x0000920000087ab9 */ /* 0x000fe20000000a00 */
[----:B------:R-:W3:Y:S03]  /*02d0*/  @P2 LDG.E R0, [R10.64+0x4] ;  /* 0x0000041e0a002981 */ /* 0x000ee6000c1e1900 */
[----:B------:R-:W-:-:S02]  /*02e0*/  IMAD.U32 R8, RZ, RZ, UR6 ;  /* 0x00000006ff087e24 */ /* 0x000fc4000f8e00ff */
[----:B------:R-:W-:Y:S01]  /*02f0*/  IMAD.U32 R9, RZ, RZ, UR7 ;  /* 0x00000007ff097e24 */ /* 0x000fe2000f8e00ff */
[----:B------:R-:W-:-:S04]  /*0300*/  PLOP3.LUT P1, PT, PT, PT, UP2, 0x80, 0x0 ;  /* 0x000000000000781c */ /* 0x000fc80003f2f028 */
[----:B------:R-:W4:Y:S01]  /*0310*/  @P0 LDG.E R4, [R8.64] ;  /* 0x0000001e08040981 */ /* 0x000f22000c1e1900 */
[----:B------:R-:W-:-:S06]  /*0320*/  UIMAD.WIDE UR8, UR27, UR24, UR8 ;  /* 0x000000181b0872a5 */ /* 0x000fcc000f8e0208 */
[----:B------:R-:W-:Y:S02]  /*0330*/  IMAD.U32 R2, RZ, RZ, UR8 ;  /* 0x00000008ff027e24 */ /* 0x000fe4000f8e00ff */
[----:B------:R-:W-:-:S05]  /*0340*/  IMAD.U32 R3, RZ, RZ, UR9 ;  /* 0x00000009ff037e24 */ /* 0x000fca000f8e00ff */
[----:B------:R-:W5:Y:S01]  /*0350*/  @!P1 LDG.E R5, [R2.64] ;  /* 0x0000001e02059981 */ /* 0x000f62000c1e1900 */
[----:B------:R-:W-:Y:S02]  /*0360*/  UMOV UR13, 0xffffffff ;  /* 0xffffffff000d7882 */ /* 0x000fe40000000000 */
[----:B------:R-:W-:Y:S01]  /*0370*/  UMOV UR7, URZ ;  /* 0x0000003f00077c82 */ /* 0x000fe20008000000 */
[----:B------:R-:W1:Y:S01]  /*0380*/  S2R R84, SR_TID.X ;  /* 0x0000000000547919 */ /* 0x000e620000002100 */
[----:B------:R-:W-:Y:S02]  /*0390*/  UMOV UR15, 0xffffffff ;  /* 0xffffffff000f7882 */ /* 0x000fe40000000000 */
[----:B------:R-:W-:Y:S01]  /*03a0*/  UIADD3 UR5, -UR27, URZ, URZ ;  /* 0x0000003f1b057290 */ /* 0x000fe2000fffe13f */
[----:B------:R-:W1:Y:S03]  /*03b0*/  S2UR UR18, SR_CTAID.X ;  /* 0x00000000001279c3 */ /* 0x000e660000002500 */
[----:B------:R-:W-:-:S05]  /*03c0*/  UIMAD UR14, UR5, UR14, UR4 ;  /* 0x0000000e050e72a4 */ /* 0x000fca000f8e0204 */
[----:B------:R-:W1:Y:S08]  /*03d0*/  S2UR UR6, SR_CTAID.Y ;  /* 0x00000000000679c3 */ /* 0x000e700000002600 */
        /* <DEDUP_REMOVED lines=16> */
.L_x_1442:
[----:B------:R-:W-:Y:S02]  /*04e0*/  ULDC UR8, c[0x0][0x218] ;  /* 0x0000860000087ab9 */ /* 0x000fe40000000800 */
.L_x_1443:
        /* <DEDUP_REMOVED lines=21> */
[----:B------:R-:W-:Y:S01]  /*0640*/  IABS R0, c[0x0][0x10] ;  /* 0x0000040000007a13 */ /* 0x000fe20000000000 */
[----:B------:R-:W-:Y:S02]  /*0650*/  ULDC UR4, c[0x0][0x218] ;  /* 0x0000860000047ab9 */ /* 0x000fe40000000800 */
[----:B------:R-:W-:Y:S01]  /*0660*/  UIADD3 UR4, UR4, 0x3f, URZ ;  /* 0x0000003f04047890 */ /* 0x000fe2000fffe03f */
[----:B------:R1:W2:Y:S01]  /*0670*/  R2UR UR10, R0 ;  /* 0x00000000000a73c2 */ /* 0x0002a200000e0000 */
[----:B------:R-:W-:Y:S02]  /*0680*/  ULDC UR5, c[0x0][0x10] ;  /* 0x0000040000057ab9 */ /* 0x000fe40000000800 */
[----:B------:R-:W-:Y:S02]  /*0690*/  USHF.R.S32.HI UR11, URZ, 0x1f, UR4 ;  /* 0x0000001f3f0b7899 */ /* 0x000fe40008011404 */
[----:B------:R-:W-:Y:S02]  /*06a0*/  UMOV UR16, URZ ;  /* 0x0000003f00107c82 */ /* 0x000fe40008000000 */
[----:B------:R-:W-:-:S04]  /*06b0*/  ULEA.HI UR11, UR11, UR4, URZ, 0x6 ;  /* 0x000000040b0b7291 */ /* 0x000fc8000f8f303f */
[----:B------:R-:W-:-:S04]  /*06c0*/  ULEA.HI.SX32 UR11, UR11, UR5, 0x1a ;  /* 0x000000050b0b7291 */ /* 0x000fc8000f8fd23f */
[----:B------:R-:W-:-:S06]  /*06d0*/  UIADD3 UR11, UR11, -0x1, URZ ;  /* 0xffffffff0b0b7890 */ /* 0x000fcc000fffe03f */
[----:B-1----:R-:W-:Y:S01]  /*06e0*/  IMAD.U32 R0, RZ, RZ, UR11 ;  /* 0x0000000bff007e24 */ /* 0x002fe2000f8e00ff */
[----:B--2---:R-:W1:Y:S01]  /*06f0*/  I2F.RP R3, UR10 ;  /* 0x0000000a00037d06 */ /* 0x004e620008209400 */
[----:B------:R-:W-:-:S03]  /*0700*/  ULOP3.LUT UR11, UR11, UR5, URZ, 0x3c, !UPT ;  /* 0x000000050b0b7292 */ /* 0x000fc6000f8e3c3f */
[----:B------:R-:W-:-:S04]  /*0710*/  IABS R0, R0 ;  /* 0x0000000000007213 */ /* 0x000fc80000000000 */
[----:B------:R-:W2:Y:S01]  /*0720*/  R2UR UR8, R0 ;  /* 0x00000000000873c2 */ /* 0x000ea200000e0000 */
[----:B-1----:R-:W1:Y:S02]  /*0730*/  MUFU.RCP R2, R3 ;  /* 0x0000000300027308 */ /* 0x002e640000001000 */
[----:B-1----:R-:W-:-:S06]  /*0740*/  IADD3 R2, R2, 0xffffffe, RZ ;  /* 0x0ffffffe02027810 */ /* 0x002fcc0007ffe0ff */
[----:B------:R-:W1:Y:S02]  /*0750*/  F2I.FTZ.U32.TRUNC.NTZ R2, R2 ;  /* 0x0000000200027305 */ /* 0x000e64000021f000 */
[----:B-1----:R-:W1:Y:S02]  /*0760*/  R2UR UR17, R2 ;  /* 0x00000000021173c2 */ /* 0x002e6400000e0000 */
[----:B-1----:R-:W-:-:S04]  /*0770*/  UIADD3 UR4, URZ, -UR17, URZ ;  /* 0x800000113f047290 */ /* 0x002fc8000fffe03f */
[----:B------:R-:W-:-:S04]  /*0780*/  UIMAD UR4, UR4, UR10, URZ ;  /* 0x0000000a040472a4 */ /* 0x000fc8000f8e023f */
[----:B------:R-:W-:-:S04]  /*0790*/  UIMAD.WIDE.U32 UR16, UR17, UR4, UR16 ;  /* 0x00000004111072a5 */ /* 0x000fc8000f8e0010 */
[----:B--2---:R-:W-:-:S04]  /*07a0*/  UIMAD.WIDE.U32 UR16, UR17, UR8, URZ ;  /* 0x00000008111072a5 */ /* 0x004fc8000f8e003f */
[----:B------:R-:W-:-:S04]  /*07b0*/  UIADD3 UR4, -UR17, URZ, URZ ;  /* 0x0000003f11047290 */ /* 0x000fc8000fffe13f */
[----:B------:R-:W-:-:S04]  /*07c0*/  UIMAD UR4, UR10, UR4, UR8 ;  /* 0x000000040a0472a4 */ /* 0x000fc8000f8e0208 */
[----:B------:R-:W-:-:S11]  /*07d0*/  UISETP.GT.U32.AND UP0, UPT, UR10, UR4, UPT ;  /* 0x000000040a00728c */ /* 0x000fd6000bf04070 */
[----:B------:R-:W-:Y:S02]  /*07e0*/  @!UP0 UIADD3 UR4, UR4, -UR10, URZ ;  /* 0x8000000a04048290 */ /* 0x000fe4000fffe03f */
[----:B------:R-:W-:Y:S02]  /*07f0*/  @!UP0 UIADD3 UR17, UR17, 0x1, URZ ;  /* 0x0000000111118890 */ /* 0x000fe4000fffe03f */
[----:B------:R-:W-:Y:S02]  /*0800*/  UISETP.GE.U32.AND UP1, UPT, UR4, UR10, UPT ;  /* 0x0000000a0400728c */ /* 0x000fe4000bf26070 */
[----:B------:R-:W-:Y:S02]  /*0810*/  UISETP.GE.AND UP0, UPT, UR11, URZ, UPT ;  /* 0x0000003f0b00728c */ /* 0x000fe4000bf06270 */
[----:B------:R-:W-:-:S04]  /*0820*/  UIADD3 UR4, UR9, 0x3f, URZ ;  /* 0x0000003f09047890 */ /* 0x000fc8000fffe03f */
[----:B------:R-:W-:-:S03]  /*0830*/  USHF.R.S32.HI UR8, URZ, 0x1f, UR4 ;  /* 0x0000001f3f087899 */ /* 0x000fc60008011404 */
[----:B------:R-:W-:Y:S02]  /*0840*/  @UP1 UIADD3 UR17, UR17, 0x1, URZ ;  /* 0x0000000111111890 */ /* 0x000fe4000fffe03f */
[----:B------:R-:W-:Y:S02]  /*0850*/  UISETP.NE.AND UP1, UPT, URZ, UR5, UPT ;  /* 0x000000053f00728c */ /* 0x000fe4000bf25270 */
[----:B------:R-:W-:Y:S02]  /*0860*/  @!UP0 UIADD3 UR17, -UR17, URZ, URZ ;  /* 0x0000003f11118290 */ /* 0x000fe4000fffe13f */
[----:B------:R-:W-:-:S04]  /*0870*/  ULEA.HI UR8, UR8, UR4, URZ, 0x6 ;  /* 0x0000000408087291 */ /* 0x000fc8000f8f303f */
[----:B------:R-:W-:-:S03]  /*0880*/  USHF.R.S32.HI UR26, URZ, 0x6, UR8 ;  /* 0x000000063f1a7899 */ /* 0x000fc60008011408 */
[----:B------:R-:W-:-:S04]  /*0890*/  @!UP1 ULOP3.LUT UR17, URZ, UR5, URZ, 0x33, !UPT ;  /* 0x000000053f119292 */ /* 0x000fc8000f8e333f */
[----:B------:R-:W-:-:S04]  /*08a0*/  UIMAD UR19, UR17, UR6, URZ ;  /* 0x00000006111372a4 */ /* 0x000fc8000f8e023f */
[----:B------:R-:W-:-:S04]  /*08b0*/  UIADD3 UR17, UR17, UR19, URZ ;  /* 0x0000001311117290 */ /* 0x000fc8000fffe03f */
[----:B------:R-:W-:-:S04]  /*08c0*/  UISETP.LT.AND UP0, UPT, UR26, UR17, UPT ;  /* 0x000000111a00728c */ /* 0x000fc8000bf01270 */
[----:B------:R-:W-:-:S04]  /*08d0*/  USEL UR26, UR26, UR17, UP0 ;  /* 0x000000111a1a7287 */ /* 0x000fc80008000000 */
[----:B------:R-:W-:-:S06]  /*08e0*/  UISETP.GE.AND UP0, UPT, UR19, UR26, UPT ;  /* 0x0000001a1300728c */ /* 0x000fcc000bf06270 */
[----:B------:R-:W-:-:S13]  /*08f0*/  PLOP3.LUT P0, PT, PT, PT, UP0, 0x80, 0x0 ;  /* 0x000000000000781c */ /* 0x000fda0003f0f008 */
[----:B------:R-:W-:Y:S05]  /*0900*/  @!P0 BRA `(.L_x_1444) ;  /* 0x000009f000008947 */ /* 0x000fea0003800000 */
[----:B------:R-:W-:Y:S01]  /*0910*/  SHF.R.S32.HI R11, RZ, 0x1f, R84 ;  /* 0x0000001fff0b7819 */ /* 0x000fe20000011454 */
[----:B------:R-:W-:Y:S01]  /*0920*/  ULDC.64 UR4, c[0x0][0x210] ;  /* 0x0000840000047ab9 */ /* 0x000fe20000000a00 */
[----:B------:R-:W-:Y:S01]  /*0930*/  BSSY B0, `(.L_x_1445) ;  /* 0x0000021000007945 */ /* 0x000fe20003800000 */
[----:B------:R-:W-:Y:S01]  /*0940*/  UIMAD UR6, UR6, UR4, UR27 ;  /* 0x00000004060672a4 */ /* 0x000fe2000f8e021b */
[----:B------:R-:W-:Y:S01]  /*0950*/  LEA.HI R11, R11, R84, RZ, 0x4 ;  /* 0x000000540b0b7211 */ /* 0x000fe200078f20ff */
[----:B------:R-:W-:Y:S02]  /*0960*/  UIADD3 UR12, -UR18, UR12, URZ ;  /* 0x0000000c120c7290 */ /* 0x000fe4000fffe13f */
[----:B------:R-:W-:Y:S01]  /*0970*/  ULDC UR4, c[0x0][0x1c0] ;  /* 0x0000700000047ab9 */ /* 0x000fe20000000800 */
[----:B------:R-:W-:Y:S01]  /*0980*/  LOP3.LUT R3, R11, 0xfffffff0, RZ, 0xc0, !PT ;  /* 0xfffffff00b037812 */ /* 0x000fe200078ec0ff */
[----:B------:R-:W-:Y:S01]  /*0990*/  UIMAD UR4, UR6, UR4, UR14 ;  /* 0x00000004060472a4 */ /* 0x000fe2000f8e020e */
[----:B------:R-:W-:-:S03]  /*09a0*/  SHF.R.S32.HI R11, RZ, 0x4, R11 ;  /* 0x00000004ff0b7819 */ /* 0x000fc6000001140b */
[----:B------:R-:W-:Y:S01]  /*09b0*/  IMAD.IADD R84, R84, 0x1, -R3 ;  /* 0x0000000154547824 */ /* 0x000fe200078e0a03 */
[----:B------:R-:W-:Y:S01]  /*09c0*/  UIMAD UR5, UR4, UR5, UR18 ;  /* 0x00000005040572a4 */ /* 0x000fe2000f8e0212 */
[----:B------:R-:W-:Y:S02]  /*09d0*/  ISETP.GE.AND P1, PT, R11, UR12, PT ;  /* 0x0000000c0b007c0c */ /* 0x000fe4000bf26270 */
[----:B------:R-:W-:Y:S01]  /*09e0*/  IMAD.SHL.U32 R14, R84, 0x4, RZ ;  /* 0x00000004540e7824 */ /* 0x000fe200078e00ff */
[----:B------:R-:W-:Y:S02]  /*09f0*/  ULDC UR4, c[0x0][0x22c] ;  /* 0x00008b0000047ab9 */ /* 0x000fe40000000800 */
[----:B------:R-:W-:Y:S02]  /*0a00*/  UIMAD UR4, UR5, UR4, URZ ;  /* 0x00000004050472a4 */ /* 0x000fe4000f8e023f */
[----:B------:R-:W-:Y:S02]  /*0a10*/  SHF.R.S32.HI R15, RZ, 0x1f, R14 ;  /* 0x0000001fff0f7819 */ /* 0x000fe4000001140e */
[----:B------:R-:W-:-:S02]  /*0a20*/  IADD3 R10, R14, 0x40, RZ ;  /* 0x000000400e0a7810 */ /* 0x000fc40007ffe0ff */
[----:B------:R-:W-:Y:S01]  /*0a30*/  IMAD.U32 R0, RZ, RZ, UR4 ;  /* 0x00000004ff007e24 */ /* 0x000fe2000f8e00ff */
[C---:B------:R-:W-:Y:S01]  /*0a40*/  IADD3 R9, R14.reuse, 0x80, RZ ;  /* 0x000000800e097810 */ /* 0x040fe20007ffe0ff */
[----:B------:R-:W-:Y:S01]  /*0a50*/  IMAD.WIDE R4, R11, 0x100, R14 ;  /* 0x000001000b047825 */ /* 0x000fe200078e020e */
[----:B------:R-:W-:-:S04]  /*0a60*/  IADD3 R8, R14, 0xc0, RZ ;  /* 0x000000c00e087810 */ /* 0x000fc80007ffe0ff */
[----:B------:R-:W-:-:S04]  /*0a70*/  IADD3 R3, P0, R4, UR4, RZ ;  /* 0x0000000404037c10 */ /* 0x000fc8000ff1e0ff */
[----:B------:R-:W-:Y:S02]  /*0a80*/  LEA.HI.X.SX32 R0, R0, R5, 0x1, P0 ;  /* 0x0000000500007211 */ /* 0x000fe400000f0eff */
[----:B------:R-:W-:-:S04]  /*0a90*/  LEA R12, P0, R3, c[0x0][0x1d8], 0x2 ;  /* 0x00007600030c7a11 */ /* 0x000fc800078010ff */
[----:B------:R-:W-:Y:S01]  /*0aa0*/  LEA.HI.X R13, R3, c[0x0][0x1dc], R0, 0x2, P0 ;  /* 0x00007700030d7a11 */ /* 0x000fe200000f1400 */
[----:B------:R-:W-:Y:S05]  /*0ab0*/  @P1 BRA `(.L_x_1446) ;  /* 0x0000008000001947 */ /* 0x000fea0003800000 */
[----:B------:R-:W-:Y:S02]  /*0ac0*/  ISETP.GE.AND P3, PT, R14, c[0x0][0x220], PT ;  /* 0x000088000e007a0c */ /* 0x000fe40003f66270 */
[----:B------:R-:W-:Y:S02]  /*0ad0*/  ISETP.GE.AND P2, PT, R10, c[0x0][0x220], PT ;  /* 0x000088000a007a0c */ /* 0x000fe40003f46270 */
[----:B------:R-:W-:Y:S02]  /*0ae0*/  ISETP.GE.AND P1, PT, R9, c[0x0][0x220], PT ;  /* 0x0000880009007a0c */ /* 0x000fe40003f26270 */
[----:B------:R-:W-:-:S07]  /*0af0*/  ISETP.GE.AND P0, PT, R8, c[0x0][0x220], PT ;  /* 0x0000880008007a0c */ /* 0x000fce0003f06270 */
[----:B------:R1:W-:Y:S04]  /*0b00*/  @!P3 STG.E.128 [R12.64], RZ ;  /* 0x000000ff0c00b986 */ /* 0x0003e8000c101d1e */
[----:B------:R1:W-:Y:S04]  /*0b10*/  @!P2 STG.E.128 [R12.64+0x100], RZ ;  /* 0x000100ff0c00a986 */ /* 0x0003e8000c101d1e */
[----:B------:R1:W-:Y:S04]  /*0b20*/  @!P1 STG.E.128 [R12.64+0x200], RZ ;  /* 0x000200ff0c009986 */ /* 0x0003e8000c101d1e */
[----:B------:R1:W-:Y:S02]  /*0b30*/  @!P0 STG.E.128 [R12.64+0x300], RZ ;  /* 0x000300ff0c008986 */ /* 0x0003e4000c101d1e */
.L_x_1446:
[----:B------:R-:W-:Y:S05]  /*0b40*/  BSYNC B0 ;  /* 0x0000000000007941 */ /* 0x000fea0003800000 */
.L_x_1445:
[----:B------:R-:W-:Y:S01]  /*0b50*/  IADD3 R7, R11, 0x8, RZ ;  /* 0x000000080b077810 */ /* 0x000fe20007ffe0ff */
[----:B------:R-:W-:Y:S03]  /*0b60*/  BSSY B0, `(.L_x_1447) ;  /* 0x000000b000007945 */ /* 0x000fe60003800000 */
[----:B------:R-:W-:-:S13]  /*0b70*/  ISETP.GE.AND P0, PT, R7, UR12, PT ;  /* 0x0000000c07007c0c */ /* 0x000fda000bf06270 */
[----:B------:R-:W-:Y:S05]  /*0b80*/  @P0 BRA `(.L_x_1448) ;  /* 0x0000008000000947 */ /* 0x000fea0003800000 */
[----:B------:R-:W-:Y:S02]  /*0b90*/  ISETP.GE.AND P3, PT, R14, c[0x0][0x220], PT ;  /* 0x000088000e007a0c */ /* 0x000fe40003f66270 */
[----:B------:R-:W-:Y:S02]  /*0ba0*/  ISETP.GE.AND P2, PT, R10, c[0x0][0x220], PT ;  /* 0x000088000a007a0c */ /* 0x000fe40003f46270 */
[----:B------:R-:W-:Y:S02]  /*0bb0*/  ISETP.GE.AND P1, PT, R9, c[0x0][0x220], PT ;  /* 0x0000880009007a0c */ /* 0x000fe40003f26270 */
[----:B------:R-:W-:-:S07]  /*0bc0*/  ISETP.GE.AND P0, PT, R8, c[0x0][0x220], PT ;  /* 0x0000880008007a0c */ /* 0x000fce0003f06270 */
[----:B------:R2:W-:Y:S04]  /*0bd0*/  @!P3 STG.E.128 [R12.64+0x2000], RZ ;  /* 0x002000ff0c00b986 */ /* 0x0005e8000c101d1e */
[----:B------:R2:W-:Y:S04]  /*0be0*/  @!P2 STG.E.128 [R12.64+0x2100], RZ ;  /* 0x002100ff0c00a986 */ /* 0x0005e8000c101d1e */
[----:B------:R2:W-:Y:S04]  /*0bf0*/  @!P1 STG.E.128 [R12.64+0x2200], RZ ;  /* 0x002200ff0c009986 */ /* 0x0005e8000c101d1e */
[----:B------:R2:W-:Y:S02]  /*0c00*/  @!P0 STG.E.128 [R12.64+0x2300], RZ ;  /* 0x002300ff0c008986 */ /* 0x0005e4000c101d1e */
.L_x_1448:
[----:B------:R-:W-:Y:S05]  /*0c10*/  BSYNC B0 ;  /* 0x0000000000007941 */ /* 0x000fea0003800000 */
.L_x_1447:
        /* <DEDUP_REMOVED lines=12> */
.L_x_1450:
[----:B------:R-:W-:Y:S05]  /*0ce0*/  BSYNC B0 ;  /* 0x0000000000007941 */ /* 0x000fea0003800000 */
.L_x_1449:
        /* <DEDUP_REMOVED lines=12> */
.L_x_1452:
[----:B------:R-:W-:Y:S05]  /*0db0*/  BSYNC B0 ;  /* 0x0000000000007941 */ /* 0x000fea0003800000 */
.L_x_1451:
        /* <DEDUP_REMOVED lines=12> */
.L_x_1454:
[----:B------:R-:W-:Y:S05]  /*0e80*/  BSYNC B0 ;  /* 0x0000000000007941 */ /* 0x000fea0003800000 */
.L_x_1453:
        /* <DEDUP_REMOVED lines=12> */
.L_x_1456:
[----:B------:R-:W-:Y:S05]  /*0f50*/  BSYNC B0 ;  /* 0x0000000000007941 */ /* 0x000fea0003800000 */
.L_x_1455:
        /* <DEDUP_REMOVED lines=12> */
.L_x_1458:
[----:B------:R-:W-:Y:S05]  /*1020*/  BSYNC B0 ;  /* 0x0000000000007941 */ /* 0x000fea0003800000 */
.L_x_1457:
        /* <DEDUP_REMOVED lines=12> */
.L_x_1460:
[----:B------:R-:W-:Y:S05]  /*10f0*/  BSYNC B0 ;  /* 0x0000000000007941 */ /* 0x000fea0003800000 */
.L_x_1459:
[----:B------:R-:W-:Y:S01]  /*1100*/  ISETP.NE.AND P6, PT, R84, RZ, PT ;  /* 0x000000ff5400720c */ /* 0x000fe20003fc5270 */
[----:B------:R-:W-:Y:S01]  /*1110*/  USHF.R.S32.HI UR4, URZ, 0x1f, UR5 ;  /* 0x0000001f3f047899 */ /* 0x000fe20008011405 */
[----:B------:R-:W-:-:S02]  /*1120*/  IADD3 R8, P1, R11, UR5, RZ ;  /* 0x000000050b087c10 */ /* 0x000fc4000ff3e0ff */
[----:B------:R-:W-:Y:S02]  /*1130*/  ISETP.GE.OR P0, PT, R11, UR12, P6 ;  /* 0x0000000c0b007c0c */ /* 0x000fe4000b706670 */
[----:B------:R-:W-:Y:S02]  /*1140*/  ISETP.GE.OR P5, PT, R7, UR12, P6 ;  /* 0x0000000c07007c0c */ /* 0x000fe4000b7a6670 */
[----:B------:R-:W-:Y:S02]  /*1150*/  LEA.HI.X.SX32 R11, R11, UR4, 0x1, P1 ;  /* 0x000000040b0b7c11 */ /* 0x000fe400088f0eff */
[----:B------:R-:W-:Y:S02]  /*1160*/  LEA R10, P1, R8, c[0x0][0x208], 0x2 ;  /* 0x00008200080a7a11 */ /* 0x000fe400078210ff */
[----:B------:R-:W-:Y:S02]  /*1170*/  ISETP.GE.OR P4, PT, R6, UR12, P6 ;  /* 0x0000000c06007c0c */ /* 0x000fe4000b786670 */
[----:B------:R-:W-:-:S02]  /*1180*/  LEA.HI.X R11, R8, c[0x0][0x20c], R11, 0x2, P1 ;  /* 0x00008300080b7a11 */ /* 0x000fc400008f140b */
[----:B------:R-:W-:Y:S01]  /*1190*/  ISETP.GE.OR P3, PT, R5, UR12, P6 ;  /* 0x0000000c05007c0c */ /* 0x000fe2000b766670 */
[----:B------:R-:W-:Y:S01]  /*11a0*/  @!P0 IMAD.MOV.U32 R15, RZ, RZ, -0x800000 ;  /* 0xff800000ff0f8424 */ /* 0x000fe200078e00ff */
[----:B------:R-:W-:Y:S01]  /*11b0*/  ISETP.GE.OR P2, PT, R4, UR12, P6 ;  /* 0x0000000c04007c0c */ /* 0x000fe2000b746670 */
[----:B------:R-:W-:Y:S01]  /*11c0*/  @!P5 IMAD.MOV.U32 R17, RZ, RZ, -0x800000 ;  /* 0xff800000ff11d424 */ /* 0x000fe200078e00ff */
[----:B------:R-:W-:Y:S02]  /*11d0*/  ISETP.GE.OR P1, PT, R3, UR12, P6 ;  /* 0x0000000c03007c0c */ /* 0x000fe4000b726670 */
[----:B------:R1:W-:Y:S01]  /*11e0*/  @!P0 STG.E [R10.64], R15 ;  /* 0x0000000f0a008986 */ /* 0x0003e2000c10191e */
[----:B------:R-:W-:Y:S02]  /*11f0*/  ISETP.GE.OR P0, PT, R2, UR12, P6 ;  /* 0x0000000c02007c0c */ /* 0x000fe4000b706670 */
[----:B------:R-:W-:Y:S01]  /*1200*/  ISETP.GE.OR P6, PT, R0, UR12, P6 ;  /* 0x0000000c00007c0c */ /* 0x000fe2000b7c6670 */
[----:B-1234-:R-:W-:Y:S01]  /*1210*/  @!P4 IMAD.MOV.U32 R13, RZ, RZ, -0x800000 ;  /* 0xff800000ff0dc424 */ /* 0x01efe200078e00ff */
[----:B------:R1:W-:Y:S02]  /*1220*/  @!P5 STG.E [R10.64+0x20], R17 ;  /* 0x000020110a00d986 */ /* 0x0003e4000c10191e */
[----:B------:R-:W-:-:S02]  /*1230*/  @!P3 IMAD.MOV.U32 R9, RZ, RZ, -0x800000 ;  /* 0xff800000ff09b424 */ /* 0x000fc400078e00ff */
[----:B------:R-:W-:Y:S01]  /*1240*/  @!P2 IMAD.MOV.U32 R7, RZ, RZ, -0x800000 ;  /* 0xff800000ff07a424 */ /* 0x000fe200078e00ff */
[----:B------:R1:W-:Y:S01]  /*1250*/  @!P4 STG.E [R10.64+0x40], R13 ;  /* 0x0000400d0a00c986 */ /* 0x0003e2000c10191e */
[----:B------:R-:W-:-:S03]  /*1260*/  @!P1 IMAD.MOV.U32 R5, RZ, RZ, -0x800000 ;  /* 0xff800000ff059424 */ /* 0x000fc600078e00ff */
[----:B------:R-:W-:Y:S01]  /*1270*/  @!P0 IMAD.MOV.U32 R3, RZ, RZ, -0x800000 ;  /* 0xff800000ff038424 */ /* 0x000fe200078e00ff */
[----:B------:R1:W-:Y:S04]  /*1280*/  @!P3 STG.E [R10.64+0x60], R9 ;  /* 0x000060090a00b986 */ /* 0x0003e8000c10191e */
[----:B------:R1:W-:Y:S04]  /*1290*/  @!P2 STG.E [R10.64+0x80], R7 ;  /* 0x000080070a00a986 */ /* 0x0003e8000c10191e */
[----:B------:R1:W-:Y:S04]  /*12a0*/  @!P1 STG.E [R10.64+0xa0], R5 ;  /* 0x0000a0050a009986 */ /* 0x0003e8000c10191e */
[----:B------:R1:W-:Y:S01]  /*12b0*/  @!P0 STG.E [R10.64+0xc0], R3 ;  /* 0x0000c0030a008986 */ /* 0x0003e2000c10191e */
[----:B------:R-:W-:Y:S05]  /*12c0*/  @P6 EXIT ;  /* 0x000000000000694d */ /* 0x000fea0003800000 */
[----:B-1----:R-:W-:-:S05]  /*12d0*/  MOV R3, 0xff800000 ;  /* 0xff80000000037802 */ /* 0x002fca0000000f00 */
[----:B------:R-:W-:Y:S01]  /*12e0*/  STG.E [R10.64+0xe0], R3 ;  /* 0x0000e0030a007986 */ /* 0x000fe2000c10191e */
[----:B------:R-:W-:Y:S05]  /*12f0*/  EXIT ;  /* 0x000000000000794d */ /* 0x000fea0003800000 */
.L_x_1444:
        /* <DEDUP_REMOVED lines=15> */
[----:B------:R-:W-:Y:S01]  /*13f0*/  UMOV UR29, URZ ;  /* 0x0000003f001d7c82 */ /* 0x000fe20008000000 */
[----:B------:R1:W3:Y:S01]  /*1400*/  R2UR UR8, R0 ;  /* 0x00000000000873c2 */ /* 0x0002e200000e0000 */
[----:B------:R-:W-:-:S05]  /*1410*/  UPLOP3.LUT UP6, UPT, UPT, UPT, UPT, 0x40, 0x0 ;  /* 0x000000000000789c */ /* 0x000fca0003fce870 */
[----:B------:R-:W-:Y:S02]  /*1420*/  @UP1 USHF.R.S32.HI UR6, URZ, 0x1f, UR27 ;  /* 0x0000001f3f061899 */ /* 0x000fe4000801141b */
[----:B------:R-:W-:Y:S02]  /*1430*/  @UP1 UIMAD.WIDE.U32 UR16, UR27, UR4, URZ ;  /* 0x000000041b1012a5 */ /* 0x000fe4000f8e003f */
[----:B------:R-:W-:Y:S02]  /*1440*/  @UP1 UIMAD UR6, UR6, UR4, URZ ;  /* 0x00000004060612a4 */ /* 0x000fe4000f8e023f */
[----:B------:R-:W-:Y:S02]  /*1450*/  @UP1 ULEA UR28, UP0, UR16, UR10, 0x2 ;  /* 0x0000000a101c1291 */ /* 0x000fe4000f80103f */
[----:B------:R-:W-:-:S03]  /*1460*/  @UP1 UIMAD UR4, UR27, UR5, UR6 ;  /* 0x000000051b0412a4 */ /* 0x000fc6000f8e0206 */
[----:B------:R-:W-:Y:S02]  /*1470*/  UMOV UR6, UR27 ;  /* 0x0000001b00067c82 */ /* 0x000fe40008000000 */
[----:B------:R-:W-:-:S04]  /*1480*/  @UP1 UIADD3 UR4, UR17, UR4, URZ ;  /* 0x0000000411041290 */ /* 0x000fc8000fffe03f */
        /* <DEDUP_REMOVED lines=20> */
[----:B------:R-:W-:-:S04]  /*15d0*/  UIMAD.WIDE.U32 UR6, UR7, UR4, UR6 ;  /* 0x00000004070672a5 */ /* 0x000fc8000f8e0006 */
        /* <DEDUP_REMOVED lines=18> */
[----:B------:R-:W-:Y:S01]  /*1700*/  IMAD.U32 R0, RZ, RZ, UR14 ;  /* 0x0000000eff007e24 */ /* 0x000fe2000f8e00ff */
[----:B------:R-:W-:Y:S01]  /*1710*/  ULDC UR17, c[0x0][0x1c8] ;  /* 0x0000720000117ab9 */ /* 0x000fe20000000800 */
[----:B------:R-:W2:Y:S01]  /*1720*/  LDG.E R2, [R8.64] ;  /* 0x0000001e08027981 */ /* 0x000ea2000c1e1900 */
[----:B------:R-:W1:Y:S01]  /*1730*/  I2F.RP R5, R4 ;  /* 0x0000000400057306 */ /* 0x000e620000209400 */
[----:B------:R-:W-:Y:S01]  /*1740*/  ULOP3.LUT UR17, UR14, UR17, URZ, 0x3c, !UPT ;  /* 0x000000110e117292 */ /* 0x000fe2000f8e3c3f */
[----:B------:R-:W-:Y:S01]  /*1750*/  IABS R0, R0 ;  /* 0x0000000000007213 */ /* 0x000fe20000000000 */
[----:B------:R-:W-:-:S02]  /*1760*/  UIADD3 UR16, -UR16, URZ, URZ ;  /* 0x0000003f10107290 */ /* 0x000fc4000fffe13f */
[----:B------:R-:W-:Y:S02]  /*1770*/  ULDC.64 UR4, c[0x0][0x180] ;  /* 0x0000600000047ab9 */ /* 0x000fe40000000a00 */
[----:B------:R-:W-:Y:S01]  /*1780*/  ISETP.LE.AND P0, PT, RZ, UR17, PT ;  /* 0x00000011ff007c0c */ /* 0x000fe2000bf03270 */
[----:B------:R-:W-:-:S04]  /*1790*/  UIMAD UR11, UR16, UR11, UR10 ;  /* 0x0000000b100b72a4 */ /* 0x000fc8000f8e020a */
[----:B------:R-:W-:Y:S01]  /*17a0*/  USHF.R.S32.HI UR10, URZ, 0x1f, UR11 ;  /* 0x0000001f3f0a7899 */ /* 0x000fe2000801140b */
[----:B-1----:R-:W1:Y:S02]  /*17b0*/  MUFU.RCP R6, R5 ;  /* 0x0000000500067308 */ /* 0x002e640000001000 */
[----:B-1----:R-:W-:-:S06]  /*17c0*/  IADD3 R6, R6, 0xffffffe, RZ ;  /* 0x0ffffffe06067810 */ /* 0x002fcc0007ffe0ff */
[----:B------:R-:W1:Y:S02]  /*17d0*/  F2I.FTZ.U32.TRUNC.NTZ R7, R6 ;  /* 0x0000000600077305 */ /* 0x000e64000021f000 */
[----:B-1----:R-:W-:Y:S01]  /*17e0*/  IMAD.MOV R3, RZ, RZ, -R7 ;  /* 0x000000ffff037224 */ /* 0x002fe200078e0a07 */
[----:B------:R-:W-:-:S03]  /*17f0*/  MOV R6, RZ ;  /* 0x000000ff00067202 */ /* 0x000fc60000000f00 */
        /* <DEDUP_REMOVED lines=39> */
.L_x_1461:
        /* <DEDUP_REMOVED lines=19> */
.L_x_1463:
[----:B------:R-:W-:Y:S01]  /*1ba0*/  IABS R3, c[0x0][0x1c8] ;  /* 0x0000720000037a13 */ /* 0x000fe20000000000 */
[----:B------:R-:W-:Y:S01]  /*1bb0*/  IMAD.U32 R0, RZ, RZ, UR14 ;  /* 0x0000000eff007e24 */ /* 0x000fe2000f8e00ff */
[----:B------:R-:W-:Y:S02]  /*1bc0*/  ULDC UR4, c[0x0][0x1c8] ;  /* 0x0000720000047ab9 */ /* 0x000fe40000000800 */
[----:B------:R-:W1:Y:S01]  /*1bd0*/  I2F.RP R6, R3 ;  /* 0x0000000300067306 */ /* 0x000e620000209400 */
[----:B------:R-:W-:Y:S01]  /*1be0*/  ULOP3.LUT UR4, UR14, UR4, URZ, 0x3c, !UPT ;  /* 0x000000040e047292 */ /* 0x000fe2000f8e3c3f */
[----:B------:R-:W-:Y:S01]  /*1bf0*/  IABS R0, R0 ;  /* 0x0000000000007213 */ /* 0x000fe20000000000 */
[----:B------:R-:W-:Y:S02]  /*1c00*/  ULEA UR11, UR26, 0xffffffc0, 0x6 ;  /* 0xffffffc01a0b7891 */ /* 0x000fe4000f8e303f */
[----:B------:R-:W-:Y:S02]  /*1c10*/  UMOV UR21, UR17 ;  /* 0x0000001100157c82 */ /* 0x000fe40008000000 */
[----:B------:R-:W-:Y:S01]  /*1c20*/  ISETP.LE.AND P2, PT, RZ, UR4, PT ;  /* 0x00000004ff007c0c */ /* 0x000fe2000bf43270 */
[----:B------:R-:W-:-:S02]  /*1c30*/  USHF.R.S32.HI UR10, URZ, 0x1f, UR11 ;  /* 0x0000001f3f0a7899 */ /* 0x000fc4000801140b */
[----:B------:R-:W-:Y:S02]  /*1c40*/  ULDC.64 UR4, c[0x0][0x198] ;  /* 0x0000660000047ab9 */ /* 0x000fe40000000a00 */
[----:B------:R-:W-:Y:S02]  /*1c50*/  UIMAD UR16, UR10, UR4, URZ ;  /* 0x000000040a1072a4 */ /* 0x000fe4000f8e023f */
[----:B------:R-:W-:Y:S01]  /*1c60*/  UIMAD.WIDE.U32 UR20, UR11, UR4, UR20 ;  /* 0x000000040b1472a5 */ /* 0x000fe2000f8e0014 */
[----:B-1----:R-:W1:Y:S01]  /*1c70*/  MUFU.RCP R4, R6 ;  /* 0x0000000600047308 */ /* 0x002e620000001000 */
[----:B------:R-:W-:Y:S02]  /*1c80*/  UIMAD UR4, UR11, UR5, UR16 ;  /* 0x000000050b0472a4 */ /* 0x000fe4000f8e0210 */
[----:B------:R-:W-:Y:S02]  /*1c90*/  @UP0 UIADD3 UR15, UR7, UR15, URZ ;  /* 0x0000000f070f0290 */ /* 0x000fe4000fffe03f */
[----:B------:R-:W-:Y:S01]  /*1ca0*/  UIADD3 UR4, UR21, UR4, URZ ;  /* 0x0000000415047290 */ /* 0x000fe2000fffe03f */
[----:B-1----:R-:W-:-:S04]  /*1cb0*/  IADD3 R4, R4, 0xffffffe, RZ ;  /* 0x0ffffffe04047810 */ /* 0x002fc80007ffe0ff */
[----:B------:R-:W1:Y:S02]  /*1cc0*/  F2I.FTZ.U32.TRUNC.NTZ R5, R4 ;  /* 0x0000000400057305 */ /* 0x000e64000021f000 */
[----:B-1----:R-:W-:Y:S01]  /*1cd0*/  IMAD.MOV R2, RZ, RZ, -R5 ;  /* 0x000000ffff027224 */ /* 0x002fe200078e0a05 */
[----:B------:R-:W-:-:S03]  /*1ce0*/  MOV R4, RZ ;  /* 0x000000ff00047202 */ /* 0x000fc60000000f00 */
[----:B------:R-:W-:-:S04]  /*1cf0*/  IMAD R2, R2, R3, RZ ;  /* 0x0000000302027224 */ /* 0x000fc800078e02ff */
[----:B------:R-:W-:-:S04]  /*1d00*/  IMAD.HI.U32 R5, R5, R2, R4 ;  /* 0x0000000205057227 */ /* 0x000fc800078e0004 */
[----:B------:R-:W-:-:S04]  /*1d10*/  IMAD.MOV.U32 R2, RZ, RZ, R0 ;  /* 0x000000ffff027224 */ /* 0x000fc800078e0000 */
[----:B------:R-:W-:-:S05]  /*1d20*/  IMAD.HI.U32 R10, R5, R2, RZ ;  /* 0x00000002050a7227 */ /* 0x000fca00078e00ff */
[----:B------:R-:W-:-:S05]  /*1d30*/  IADD3 R0, -R10, RZ, RZ ;  /* 0x000000ff0a007210 */ /* 0x000fca0007ffe1ff */
[----:B------:R-:W-:Y:S02]  /*1d40*/  IMAD R0, R3, R0, R2 ;  /* 0x0000000003007224 */ /* 0x000fe400078e0202 */
[----:B------:R-:W-:-:S03]  /*1d50*/  IMAD.U32 R2, RZ, RZ, UR20 ;  /* 0x00000014ff027e24 */ /* 0x000fc6000f8e00ff */
[----:B------:R-:W-:-:S13]  /*1d60*/  ISETP.GT.U32.AND P1, PT, R3, R0, PT ;  /* 0x000000000300720c */ /* 0x000fda0003f24070 */
[----:B------:R-:W-:Y:S01]  /*1d70*/  @!P1 IMAD.IADD R0, R0, 0x1, -R3 ;  /* 0x0000000100009824 */ /* 0x000fe200078e0a03 */
[----:B------:R-:W-:Y:S02]  /*1d80*/  @!P1 IADD3 R10, R10, 0x1, RZ ;  /* 0x000000010a0a9810 */ /* 0x000fe40007ffe0ff */
[----:B------:R-:W-:Y:S02]  /*1d90*/  ISETP.NE.AND P1, PT, RZ, c[0x0][0x1c8], PT ;  /* 0x00007200ff007a0c */ /* 0x000fe40003f25270 */
[----:B------:R-:W-:Y:S02]  /*1da0*/  ISETP.GE.U32.AND P3, PT, R0, R3, PT ;  /* 0x000000030000720c */ /* 0x000fe40003f66070 */
        /* <DEDUP_REMOVED lines=26> */
.L_x_1462:
[----:B------:R-:W-:Y:S01]  /*1f50*/  SHF.R.S32.HI R9, RZ, 0x1f, R84 ;  /* 0x0000001fff097819 */ /* 0x000fe20000011454 */
[----:B------:R-:W-:Y:S01]  /*1f60*/  UISETP.NE.AND UP0, UPT, UR13, -0x1, UPT ;  /* 0xffffffff0d00788c */ /* 0x000fe2000bf05270 */
[----:B------:R-:W-:Y:S01]  /*1f70*/  IMAD.U32 R20, RZ, RZ, UR14 ;  /* 0x0000000eff147e24 */ /* 0x000fe2000f8e00ff */
[----:B------:R-:W-:Y:S01]  /*1f80*/  ULDC.64 UR6, c[0x0][0x190] ;  /* 0x0000640000067ab9 */ /* 0x000fe20000000a00 */
[CC--:B------:R-:W-:Y:S01]  /*1f90*/  LEA.HI R18, R9.reuse, R84.reuse, RZ, 0x3 ;  /* 0x0000005409127211 */ /* 0x0c0fe200078f18ff */
[----:B------:R-:W-:Y:S01]  /*1fa0*/  ULDC.64 UR4, c[0x0][0x178] ;  /* 0x00005e0000047ab9 */ /* 0x000fe20000000a00 */
[----:B------:R-:W-:Y:S01]  /*1fb0*/  LEA.HI R3, R9, R84, RZ, 0x4 ;  /* 0x0000005409037211 */ /* 0x000fe200078f20ff */
[----:B------:R-:W1:Y:S01]  /*1fc0*/  S2R R25, SR_CTAID.X ;  /* 0x0000000000197919 */ /* 0x000e620000002500 */
[----:B------:R-:W-:Y:S01]  /*1fd0*/  LOP3.LUT R11, R18, 0xfffffff8, RZ, 0xc0, !PT ;  /* 0xfffffff8120b7812 */ /* 0x000fe200078ec0ff */
[----:B------:R-:W-:Y:S01]  /*1fe0*/  IMAD R5, R5, c[0x0][0x1b8], RZ ;  /* 0x00006e0005057a24 */ /* 0x000fe200078e02ff */
[----:B------:R-:W-:Y:S01]  /*1ff0*/  SHF.R.S32.HI R18, RZ, 0x3, R18 ;  /* 0x00000003ff127819 */ /* 0x000fe20000011412 */
[----:B------:R-:W-:Y:S01]  /*2000*/  UIADD3 UR18, -UR18, UR12, URZ ;  /* 0x0000000c12127290 */ /* 0x000fe2000fffe13f */
[----:B------:R-:W-:Y:S01]  /*2010*/  SHF.R.S32.HI R0, RZ, 0x4, R3 ;  /* 0x00000004ff007819 */ /* 0x000fe20000011403 */
[----:B------:R-:W-:Y:S01]  /*2020*/  IMAD.IADD R2, R84, 0x1, -R11 ;  /* 0x0000000154027824 */ /* 0x000fe200078e0a0b */
[----:B------:R-:W-:Y:S01]  /*2030*/  @UP0 UIMAD.WIDE.U32 UR22, UR13, UR6, URZ ;  /* 0x000000060d1602a5 */ /* 0x000fe2000f8e003f */
[----:B------:R-:W-:Y:S01]  /*2040*/  IMAD.SHL.U32 R235, R18, 0x40, RZ ;  /* 0x0000004012eb7824 */ /* 0x000fe200078e00ff */
[C---:B------:R-:W-:Y:S01]  /*2050*/  LEA.HI R233, R3.reuse, R0, RZ, 0x1 ;  /* 0x0000000003e97211 */ /* 0x040fe200078f08ff */
[----:B------:R-:W-:Y:S01]  /*2060*/  IMAD.SHL.U32 R236, R2, 0x8, RZ ;  /* 0x0000000802ec7824 */ /* 0x000fe200078e00ff */
[----:B------:R-:W-:Y:S01]  /*2070*/  LOP3.LUT R3, R3, 0xfffffff0, RZ, 0xc0, !PT ;  /* 0xfffffff003037812 */ /* 0x000fe200078ec0ff */
[----:B------:R-:W-:Y:S01]  /*2080*/  @!UP0 USHF.R.S32.HI UR6, URZ, 0x1f, UR27 ;  /* 0x0000001f3f068899 */ /* 0x000fe2000801141b */
[----:B------:R-:W-:Y:S01]  /*2090*/  LOP3.LUT R235, R235, 0x1c0, RZ, 0xc0, !PT ;  /* 0x000001c0ebeb7812 */ /* 0x000fe200078ec0ff */
[----:B------:R-:W-:Y:S01]  /*20a0*/  @!UP0 UIMAD.WIDE.U32 UR20, UR27, UR4, URZ ;  /* 0x000000041b1482a5 */ /* 0x000fe2000f8e003f */
[----:B------:R-:W-:Y:S01]  /*20b0*/  LOP3.LUT R233, R233, 0xfffffffe, RZ, 0xc0, !PT ;  /* 0xfffffffee9e97812 */ /* 0x000fe200078ec0ff */
[----:B------:R-:W-:Y:S01]  /*20c0*/  @!UP0 UIMAD UR6, UR6, UR4, URZ ;  /* 0x00000004060682a4 */ /* 0x000fe2000f8e023f */
[----:B------:R-:W-:Y:S01]  /*20d0*/  LOP3.LUT R4, R235, 0x38, R236, 0xf8, !PT ;  /* 0x00000038eb047812 */ /* 0x000fe200078ef8ec */
[----:B------:R-:W-:Y:S01]  /*20e0*/  @UP0 UIMAD UR7, UR13, UR7, UR23 ;  /* 0x000000070d0702a4 */ /* 0x000fe2000f8e0217 */
[----:B------:R-:W-:Y:S01]  /*20f0*/  SHF.R.U32.HI R235, RZ, 0x3, R235 ;  /* 0x00000003ffeb7819 */ /* 0x000fe200000116eb */
[----:B------:R-:W-:Y:S01]  /*2100*/  IMAD.IADD R233, R0, 0x1, -R233 ;  /* 0x0000000100e97824 */ /* 0x000fe200078e0ae9 */
[----:B------:R-:W-:Y:S01]  /*2110*/  @!UP0 UIMAD UR5, UR27, UR5, UR6 ;  /* 0x000000051b0582a4 */ /* 0x000fe2000f8e0206 */
[----:B------:R-:W-:Y:S01]  /*2120*/  IMAD.IADD R0, R84, 0x1, -R3 ;  /* 0x0000000154007824 */ /* 0x000fe200078e0a03 */
[----:B------:R-:W-:Y:S01]  /*2130*/  LOP3.LUT R235, R4, R235, RZ, 0x3c, !PT ;  /* 0x000000eb04eb7212 */ /* 0x000fe200078e3cff */
[----:B------:R-:W-:Y:S01]  /*2140*/  @!UP0 UMOV UR22, UR20 ;  /* 0x0000001400168c82 */ /* 0x000fe20008000000 */
[----:B------:R-:W-:Y:S01]  /*2150*/  LEA.HI R4, R9, R84, RZ, 0x6 ;  /* 0x0000005409047211 */ /* 0x000fe200078f30ff */
[----:B------:R-:W-:Y:S01]  /*2160*/  @!UP0 UIADD3 UR7, UR21, UR5, URZ ;  /* 0x0000000515078290 */ /* 0x000fe2000fffe03f */
[----:B------:R-:W-:Y:S01]  /*2170*/  SHF.R.S32.HI R3, RZ, 0x1f, R0 ;  /* 0x0000001fff037819 */ /* 0x000fe20000011400 */
[----:B------:R-:W-:Y:S01]  /*2180*/  IMAD R6, R10, c[0x0][0x1bc], R5 ;  /* 0x00006f000a067a24 */ /* 0x000fe200078e0205 */
[----:B------:R-:W-:Y:S01]  /*2190*/  IADD3 R12, P0, R236, UR22, RZ ;  /* 0x00000016ec0c7c10 */ /* 0x000fe2000ff1e0ff */
[----:B------:R-:W-:Y:S01]  /*21a0*/  IMAD.SHL.U32 R4, R4, 0x8, RZ ;  /* 0x0000000804047824 */ /* 0x000fe200078e00ff */
[----:B------:R-:W-:Y:S01]  /*21b0*/  LEA.HI R3, R3, R0, RZ, 0x3 ;  /* 0x0000000003037211 */ /* 0x000fe200078f18ff */
[----:B------:R-:W-:Y:S01]  /*21c0*/  USHF.R.S32.HI UR6, URZ, 0x1f, UR14 ;  /* 0x0000001f3f067899 */ /* 0x000fe2000801140e */
[----:B------:R-:W-:Y:S01]  /*21d0*/  IADD3 R14, P2, R236, R14, RZ ;  /* 0x0000000eec0e7210 */ /* 0x000fe20007f5e0ff */
[----:B------:R-:W-:Y:S01]  /*21e0*/  IMAD.SHL.U32 R5, R233, 0x8, RZ ;  /* 0x00000008e9057824 */ /* 0x000fe200078e00ff */
[----:B------:R-:W-:Y:S01]  /*21f0*/  LOP3.LUT R11, R3, 0xfffffff8, RZ, 0xc0, !PT ;  /* 0xfffffff8030b7812 */ /* 0x000fe200078ec0ff */
[----:B------:R-:W-:Y:S01]  /*2200*/  ULDC.64 UR4, c[0x0][0x1a8] ;  /* 0x00006a0000047ab9 */ /* 0x000fe20000000a00 */
[----:B------:R-:W-:Y:S01]  /*2210*/  LOP3.LUT R235, R235, 0xfffffe00, R4, 0xf8, !PT ;  /* 0xfffffe00ebeb7812 */ /* 0x000fe200078ef804 */
[----:B------:R-:W-:Y:S01]  /*2220*/  UIMAD UR4, UR6, UR4, URZ ;  /* 0x00000004060472a4 */ /* 0x000fe2000f8e023f */
[----:B------:R-:W-:Y:S01]  /*2230*/  SHF.R.S32.HI R4, RZ, 0x1f, R236 ;  /* 0x0000001fff047819 */ /* 0x000fe200000114ec */
[----:B------:R-:W-:Y:S01]  /*2240*/  IMAD.IADD R0, R0, 0x1, -R11 ;  /* 0x0000000100007824 */ /* 0x000fe200078e0a0b */
[----:B------:R-:W-:Y:S01]  /*2250*/  IADD3 R16, P1, R236, UR16, RZ ;  /* 0x00000010ec107c10 */ /* 0x000fe2000ff3e0ff */
[----:B------:R-:W-:Y:S01]  /*2260*/  UIMAD UR5, UR14, UR5, UR4 ;  /* 0x000000050e0572a4 */ /* 0x000fe2000f8e0204 */
[C---:B------:R-:W-:Y:S01]  /*2270*/  IADD3.X R13, R4.reuse, UR7, RZ, P0, !PT ;  /* 0x00000007040d7c10 */ /* 0x040fe200087fe4ff */
[C---:B------:R-:W-:Y:S01]  /*2280*/  IMAD.X R15, R4.reuse, 0x1, R7, P2 ;  /* 0x00000001040f7824 */ /* 0x040fe200010e0607 */
[----:B------:R-:W-:Y:S01]  /*2290*/  IADD3.X R17, R4, UR15, RZ, P1, !PT ;  /* 0x0000000f04117c10 */ /* 0x000fe20008ffe4ff */
[----:B------:R-:W-:Y:S01]  /*22a0*/  IMAD.SHL.U32 R3, R3, 0x40, RZ ;  /* 0x0000004003037824 */ /* 0x000fe200078e00ff */
[----:B------:R-:W-:Y:S01]  /*22b0*/  R2P PR, R0, 0x6 ;  /* 0x0000000600007804 */ /* 0x000fe20000000000 */
[----:B------:R-:W-:Y:S01]  /*22c0*/  IMAD.WIDE.U32 R20, R20, c[0x0][0x1a8], R12 ;  /* 0x00006a0014147a25 */ /* 0x000fe200078e000c */
[----:B------:R-:W-:Y:S01]  /*22d0*/  SHF.R.S32.HI R19, RZ, 0x1f, R18 ;  /* 0x0000001fff137819 */ /* 0x000fe20000011412 */
[----:B------:R-:W-:Y:S01]  /*22e0*/  ULDC.64 UR6, c[0x0][0x1a0] ;  /* 0x0000680000067ab9 */ /* 0x000fe20000000a00 */
[----:B------:R-:W-:Y:S01]  /*22f0*/  IADD3 R12, P0, R18, UR11, RZ ;  /* 0x0000000b120c7c10 */ /* 0x000fe2000ff1e0ff */
[----:B------:R-:W-:Y:S01]  /*2300*/  IMAD.SHL.U32 R0, R0, 0x40, RZ ;  /* 0x0000004000007824 */ /* 0x000fe200078e00ff */
[----:B------:R-:W-:Y:S01]  /*2310*/  USHF.L.U64.HI UR20, UR6, UR24, UR7 ;  /* 0x0000001806147299 */ /* 0x000fe20008010207 */
[----:B------:R-:W-:Y:S01]  /*2320*/  IMAD.WIDE.U32 R166, R18, c[0x0][0x198], R14 ;  /* 0x0000660012a67a25 */ /* 0x000fe200078e000e */
[----:B------:R-:W-:Y:S01]  /*2330*/  IADD3.X R15, R19, UR10, RZ, P0, !PT ;  /* 0x0000000a130f7c10 */ /* 0x000fe200087fe4ff */
[----:B------:R-:W-:Y:S01]  /*2340*/  USHF.L.U32 UR21, UR6, 0x4, URZ ;  /* 0x0000000406157899 */ /* 0x000fe2000800063f */
[----:B------:R-:W-:Y:S01]  /*2350*/  LOP3.LUT R0, R0, 0x1c0, RZ, 0xc0, !PT ;  /* 0x000001c000007812 */ /* 0x000fe200078ec0ff */
[----:B------:R-:W-:Y:S01]  /*2360*/  IMAD.WIDE.U32 R10, R10, c[0x0][0x1b8], R16 ;  /* 0x00006e000a0a7a25 */ /* 0x000fe200078e0010 */
[----:B------:R-:W-:Y:S01]  /*2370*/  ISETP.GE.AND P0, PT, R18, UR18, PT ;  /* 0x0000001212007c0c */ /* 0x000fe2000bf06270 */
[----:B------:R-:W-:Y:S01]  /*2380*/  BSSY B0, `(.L_x_1464) ;  /* 0x000003f000007945 */ /* 0x000fe20003800000 */
[----:B------:R-:W-:Y:S01]  /*2390*/  LOP3.LUT R5, R0, 0x8, R5, 0xf8, !PT ;  /* 0x0000000800057812 */ /* 0x000fe200078ef805 */
[----:B------:R-:W-:Y:S01]  /*23a0*/  IMAD.IADD R7, R11, 0x1, R6 ;  /* 0x000000010b077824 */ /* 0x000fe200078e0206 */
[----:B------:R-:W-:Y:S01]  /*23b0*/  SHF.R.U32.HI R0, RZ, 0x3, R0 ;  /* 0x00000003ff007819 */ /* 0x000fe20000011600 */
[----:B------:R-:W-:Y:S01]  /*23c0*/  IMAD R15, R15, c[0x0][0x1a0], RZ ;  /* 0x000068000f0f7a24 */ /* 0x000fe200078e02ff */
[----:B------:R-:W-:Y:S01]  /*23d0*/  IADD3 R23, R21, UR5, RZ ;  /* 0x0000000515177c10 */ /* 0x000fe2000fffe0ff */
[----:B------:R-:W-:Y:S01]  /*23e0*/  IMAD.MOV.U32 R6, RZ, RZ, R10 ;  /* 0x000000ffff067224 */ /* 0x000fe200078e000a */
[----:B------:R-:W-:Y:S01]  /*23f0*/  LOP3.LUT R0, R5, R0, RZ, 0x3c, !PT ;  /* 0x0000000005007212 */ /* 0x000fe200078e3cff */
[----:B------:R-:W-:Y:S01]  /*2400*/  IMAD R165, R19, c[0x0][0x198], RZ ;  /* 0x0000660013a57a24 */ /* 0x000fe200078e02ff */
[----:B------:R-:W-:Y:S01]  /*2410*/  IADD3 R4, R236, 0x80, RZ ;  /* 0x00000080ec047810 */ /* 0x000fe20007ffe0ff */
[----:B------:R-:W-:Y:S01]  /*2420*/  IMAD R15, R12, c[0x0][0x1a4], R15 ;  /* 0x000069000c0f7a24 */ /* 0x000fe200078e020f */
[----:B------:R-:W-:Y:S01]  /*2430*/  LOP3.LUT R0, R0, 0xfffffe00, R3, 0xf8, !PT ;  /* 0xfffffe0000007812 */ /* 0x000fe200078ef803 */
[----:B------:R-:W-:Y:S01]  /*2440*/  IMAD.WIDE.U32 R12, R12, c[0x0][0x1a0], R6 ;  /* 0x000068000c0c7a25 */ /* 0x000fe200078e0006 */
[----:B------:R-:W-:-:S02]  /*2450*/  IADD3 R6, R236, 0x40, RZ ;  /* 0x00000040ec067810 */ /* 0x000fc40007ffe0ff */
[----:B------:R-:W-:Y:S01]  /*2460*/  IADD3 R3, R236, 0xc0, RZ ;  /* 0x000000c0ec037810 */ /* 0x000fe20007ffe0ff */
[----:B------:R-:W-:Y:S02]  /*2470*/  IMAD.MOV.U32 R7, RZ, RZ, 0x10 ;  /* 0x00000010ff077424 */ /* 0x000fe400078e00ff */
[----:B------:R-:W-:Y:S02]  /*2480*/  IMAD.MOV.U32 R5, RZ, RZ, 0x20 ;  /* 0x00000020ff057424 */ /* 0x000fe400078e00ff */
[----:B------:R-:W-:Y:S01]  /*2490*/  IMAD R165, R18, c[0x0][0x19c], R165 ;  /* 0x0000670012a57a24 */ /* 0x000fe200078e02a5 */
[----:B------:R-:W-:Y:S01]  /*24a0*/  SEL R7, R7, 0xfffffff0, !P1 ;  /* 0xfffffff007077807 */ /* 0x000fe20004800000 */
[----:B-1----:R-:W-:Y:S01]  /*24b0*/  IMAD.WIDE R24, R25, 0x40, R18 ;  /* 0x0000004019187825 */ /* 0x002fe200078e0212 */
        /* <DEDUP_REMOVED lines=43> */
.L_x_1465:
[----:B------:R-:W-:Y:S05]  /*2770*/  BSYNC B0 ;  /* 0x0000000000007941 */ /* 0x000fea0003800000 */
.L_x_1464:
        /* <DEDUP_REMOVED lines=45> */
.L_x_1467:
[----:B------:R-:W-:Y:S05]  /*2a50*/  BSYNC B0 ;  /* 0x0000000000007941 */ /* 0x000fea0003800000 */
.L_x_1466:
[----:B------:R-:W-:Y:S01]  /*2a60*/  IADD3 R10, R18, 0x20, RZ ;  /* 0x00000020120a7810 */ /* 0x000fe20007ffe0ff */
[----:B------:R-:W-:Y:S03]  /*2a70*/  BSSY B0, `(.L_x_1468) ;  /* 0x000002c000007945 */ /* 0x000fe60003800000 */
[----:B------:R-:W-:-:S13]  /*2a80*/  ISETP.GE.AND P0, PT, R10, UR18, PT ;  /* 0x000000120a007c0c */ /* 0x000fda000bf06270 */
[----:B------:R-:W-:Y:S05]  /*2a90*/  @P0 BRA `(.L_x_1469) ;  /* 0x0000029000000947 */ /* 0x000fea0003800000 */
[----:B-1----:R-:W-:Y:S01]  /*2aa0*/  IADD3 R17, P0, R24, 0x20, RZ ;  /* 0x0000002018117810 */ /* 0x002fe20007f1e0ff */
        /* <DEDUP_REMOVED lines=40> */
.L_x_1469:
[----:B------:R-:W-:Y:S05]  /*2d30*/  BSYNC B0 ;  /* 0x0000000000007941 */ /* 0x000fea0003800000 */
.L_x_1468:
[----:B------:R-:W-:Y:S01]  /*2d40*/  IADD3 R8, R18, 0x30, RZ ;  /* 0x0000003012087810 */ /* 0x000fe20007ffe0ff */
[----:B------:R-:W-:Y:S03]  /*2d50*/  BSSY B0, `(.L_x_1470) ;  /* 0x000002b000007945 */ /* 0x000fe60003800000 */
[----:B------:R-:W-:-:S13]  /*2d60*/  ISETP.GE.AND P0, PT, R8, UR18, PT ;  /* 0x0000001208007c0c */ /* 0x000fda000bf06270 */
[----:B------:R-:W-:Y:S05]  /*2d70*/  @P0 BRA `(.L_x_1471) ;  /* 0x0000028000000947 */ /* 0x000fea0003800000 */
[----:B-1----:R-:W-:Y:S01]  /*2d80*/  IADD3 R17, P0, R24, 0x30, RZ ;  /* 0x0000003018117810 */ /* 0x002fe20007f1e0ff */
        /* <DEDUP_REMOVED lines=39> */
.L_x_1471:
[----:B------:R-:W-:Y:S05]  /*3000*/  BSYNC B0 ;  /* 0x0000000000007941 */ /* 0x000fea0003800000 */
.L_x_1470:
[----:B------:R-:W-:Y:S01]  /*3010*/  UIADD3 UR11, UR26, -0x1, URZ ;  /* 0xffffffff1a0b7890 */ /* 0x000fe2000fffe03f */
[----:B------:R-:W-:Y:S03]  /*3020*/  BSSY B0, `(.L_x_1472) ;  /* 0x0000026000007945 */ /* 0x000fe60003800000 */
[----:B------:R-:W-:-:S04]  /*3030*/  USHF.L.U32 UR10, UR11, 0x6, URZ ;  /* 0x000000060b0a7899 */ /* 0x000fc8000800063f */
[----:B------:R-:W-:-:S06]  /*3040*/  UIADD3 UR7, -UR10, UR9, URZ ;  /* 0x000000090a077290 */ /* 0x000fcc000fffe13f */
[----:B------:R-:W-:-:S13]  /*3050*/  ISETP.GE.AND P0, PT, R18, UR7, PT ;  /* 0x0000000712007c0c */ /* 0x000fda000bf06270 */
[----:B------:R-:W-:Y:S05]  /*3060*/  @P0 BRA `(.L_x_1473) ;  /* 0x0000021000000947 */ /* 0x000fea0003800000 */
[----:B------:R-:W-:Y:S02]  /*3070*/  ISETP.GE.AND P5, PT, R236, c[0x0][0x220], PT ;  /* 0x00008800ec007a0c */ /* 0x000fe40003fa6270 */
[----:B------:R-:W-:Y:S02]  /*3080*/  ISETP.GE.AND P4, PT, R6, c[0x0][0x220], PT ;  /* 0x0000880006007a0c */ /* 0x000fe40003f86270 */
[----:B------:R-:W-:Y:S02]  /*3090*/  ISETP.GE.AND P2, PT, R4, c[0x0][0x220], PT ;  /* 0x0000880004007a0c */ /* 0x000fe40003f46270 */
[----:B------:R-:W-:-:S07]  /*30a0*/  ISETP.GE.AND P0, PT, R3, c[0x0][0x220], PT ;  /* 0x0000880003007a0c */ /* 0x000fce0003f06270 */
[C---:B-1----:R-:W-:Y:S01]  /*30b0*/  @!P5 LEA R22, P6, R166.reuse, c[0x0][0x168], 0x1 ;  /* 0x00005a00a616da11 */ /* 0x042fe200078c08ff */
        /* <DEDUP_REMOVED lines=28> */
.L_x_1473:
[----:B------:R-:W-:Y:S05]  /*3280*/  BSYNC B0 ;  /* 0x0000000000007941 */ /* 0x000fea0003800000 */
.L_x_1472:
        /* <DEDUP_REMOVED lines=9> */
[----:B-1----:R-:W-:-:S04]  /*3320*/  IADD3 R17, P0, R166, UR25, RZ ;  /* 0x00000019a6117c10 */ /* 0x002fc8000ff1e0ff */
        /* <DEDUP_REMOVED lines=31> */
.L_x_1475:
[----:B------:R-:W-:Y:S05]  /*3520*/  BSYNC B0 ;  /* 0x0000000000007941 */ /* 0x000fea0003800000 */
.L_x_1474:
[----:B------:R-:W-:Y:S01]  /*3530*/  ISETP.GE.AND P0, PT, R10, UR7, PT ;  /* 0x000000070a007c0c */ /* 0x000fe2000bf06270 */
[----:B------:R-:W-:-:S12]  /*3540*/  BSSY B0, `(.L_x_1476) ;  /* 0x0000027000007945 */ /* 0x000fd80003800000 */
[----:B------:R-:W-:Y:S05]  /*3550*/  @P0 BRA `(.L_x_1477) ;  /* 0x0000025000000947 */ /* 0x000fea0003800000 */
[----:B------:R-:W-:Y:S01]  /*3560*/  ISETP.GE.AND P5, PT, R236, c[0x0][0x220], PT ;  /* 0x00008800ec007a0c */ /* 0x000fe20003fa6270 */
[----:B-1----:R-:W-:Y:S01]  /*3570*/  IMAD.MOV.U32 R16, RZ, RZ, c[0x0][0x198] ;  /* 0x00006600ff107624 */ /* 0x002fe200078e00ff */
[----:B------:R-:W-:Y:S01]  /*3580*/  ISETP.GE.AND P4, PT, R6, c[0x0][0x220], PT ;  /* 0x0000880006007a0c */ /* 0x000fe20003f86270 */
[----:B------:R-:W-:Y:S01]  /*3590*/  IMAD.MOV.U32 R20, RZ, RZ, c[0x0][0x19c] ;  /* 0x00006700ff147624 */ /* 0x000fe200078e00ff */
        /* <DEDUP_REMOVED lines=33> */
.L_x_1477:
[----:B------:R-:W-:Y:S05]  /*37b0*/  BSYNC B0 ;  /* 0x0000000000007941 */ /* 0x000fea0003800000 */
.L_x_1476:
[----:B------:R-:W-:Y:S01]  /*37c0*/  ISETP.GE.AND P0, PT, R8, UR7, PT ;  /* 0x0000000708007c0c */ /* 0x000fe2000bf06270 */
[----:B------:R-:W-:-:S12]  /*37d0*/  BSSY B0, `(.L_x_1478) ;  /* 0x0000029000007945 */ /* 0x000fd80003800000 */
[----:B------:R-:W-:Y:S05]  /*37e0*/  @P0 BRA `(.L_x_1479) ;  /* 0x0000027000000947 */ /* 0x000fea0003800000 */
[----:B------:R-:W-:Y:S01]  /*37f0*/  ISETP.GE.AND P5, PT, R236, c[0x0][0x220], PT ;  /* 0x00008800ec007a0c */ /* 0x000fe20003fa6270 */
[----:B-1----:R-:W-:Y:S01]  /*3800*/  IMAD.MOV.U32 R24, RZ, RZ, c[0x0][0x198] ;  /* 0x00006600ff187624 */ /* 0x002fe200078e00ff */
[----:B------:R-:W-:Y:S01]  /*3810*/  ISETP.GE.AND P4, PT, R6, c[0x0][0x220], PT ;  /* 0x0000880006007a0c */ /* 0x000fe20003f86270 */
[----:B------:R-:W-:Y:S01]  /*3820*/  IMAD.MOV.U32 R164, RZ, RZ, R166 ;  /* 0x000000ffffa47224 */ /* 0x000fe200078e00a6 */
[----:B------:R-:W-:Y:S01]  /*3830*/  ISETP.GE.AND P2, PT, R4, c[0x0][0x220], PT ;  /* 0x0000880004007a0c */ /* 0x000fe20003f46270 */
[----:B------:R-:W-:Y:S01]  /*3840*/  ULDC UR5, c[0x0][0x19c] ;  /* 0x0000670000057ab9 */ /* 0x000fe20000000800 */
[----:B------:R-:W-:Y:S01]  /*3850*/  ISETP.GE.AND P0, PT, R3, c[0x0][0x220], PT ;  /* 0x0000880003007a0c */ /* 0x000fe20003f06270 */
[----:B------:R-:W-:Y:S01]  /*3860*/  UIMAD UR5, UR5, 0x30, URZ ;  /* 0x00000030050578a4 */ /* 0x000fe2000f8e023f */
[----:B------:R-:W-:-:S05]  /*3870*/  IMAD.WIDE.U32 R24, R24, 0x30, R164 ;  /* 0x0000003018187825 */ /* 0x000fca00078e00a4 */
[----:B--2---:R-:W-:Y:S01]  /*3880*/  IADD3 R16, R25, UR5, RZ ;  /* 0x0000000519107c10 */ /* 0x004fe2000fffe0ff */
        /* <DEDUP_REMOVED lines=29> */
.L_x_1479:
[----:B------:R-:W-:Y:S05]  /*3a60*/  BSYNC B0 ;  /* 0x0000000000007941 */ /* 0x000fea0003800000 */
.L_x_1478:
        /* <DEDUP_REMOVED lines=16> */
[----:B-12---:R-:W-:Y:S02]  /*3b70*/  @!P2 IMAD.MOV.U32 R16, RZ, RZ, R244 ;  /* 0x000000ffff10a224 */ /* 0x006fe400078e00f4 */
        /* <DEDUP_REMOVED lines=22> */
.L_x_1481:
[----:B------:R-:W-:Y:S05]  /*3ce0*/  BSYNC B0 ;  /* 0x0000000000007941 */ /* 0x000fea0003800000 */
.L_x_1480:
        /* <DEDUP_REMOVED lines=8> */
[----:B-12---:R-:W-:Y:S01]  /*3d70*/  IMAD.U32 R17, RZ, RZ, UR21 ;  /* 0x00000015ff117e24 */ /* 0x006fe2000f8e00ff */
[----:B------:R-:W-:Y:S01]  /*3d80*/  ISETP.GE.AND P3, PT, R6, c[0x0][0x220], PT ;  /* 0x0000880006007a0c */ /* 0x000fe20003f66270 */
[----:B------:R-:W-:Y:S01]  /*3d90*/  IMAD.U32 R11, RZ, RZ, UR21 ;  /* 0x00000015ff0b7e24 */ /* 0x000fe2000f8e00ff */
[----:B------:R-:W-:Y:S01]  /*3da0*/  ISETP.GE.AND P2, PT, R4, c[0x0][0x220], PT ;  /* 0x0000880004007a0c */ /* 0x000fe20003f46270 */
[----:B------:R-:W-:-:S08]  /*3db0*/  IMAD.U32 R16, RZ, RZ, UR20 ;  /* 0x00000014ff107e24 */ /* 0x000fd0000f8e00ff */
[----:B------:R-:W-:Y:S01]  /*3dc0*/  @!P4 LEA R20, P1, R17, R244, 0x1 ;  /* 0x000000f41114c211 */ /* 0x000fe200078208ff */
[----:B------:R1:W-:Y:S01]  /*3dd0*/  @P4 STS.128 [R235+0x10800], RZ ;  /* 0x010800ffeb004388 */ /* 0x0003e20000000c00 */
[----:B------:R-:W-:Y:S02]  /*3de0*/  IADD3 R17, P0, R12, UR21, RZ ;  /* 0x000000150c117c10 */ /* 0x000fe4000ff1e0ff */
        /* <DEDUP_REMOVED lines=8> */
[C---:B------:R-:W-:Y:S01]  /*3e70*/  @!P2 LEA R22, P1, R17.reuse, c[0x0][0x170], 0x1 ;  /* 0x00005c001116aa11 */ /* 0x040fe200078208ff */
[----:B------:R1:W-:Y:S01]  /*3e80*/  @P3 STS.128 [R235+0x12800], RZ ;  /* 0x012800ffeb003388 */ /* 0x0003e20000000c00 */
[C-C-:B------:R-:W-:Y:S02]  /*3e90*/  @!P3 LEA.HI.X R25, R17.reuse, c[0x0][0x174], R16.reuse, 0x1, P5 ;  /* 0x00005d001119ba11 */ /* 0x140fe400028f0c10 */
        /* <DEDUP_REMOVED lines=18> */
.L_x_1483:
[----:B------:R-:W-:Y:S05]  /*3fc0*/  BSYNC B0 ;  /* 0x0000000000007941 */ /* 0x000fea0003800000 */
.L_x_1482:
        /* <DEDUP_REMOVED lines=14> */
[----:B------:R-:W-:Y:S01]  /*40b0*/  IMAD.U32 R11, RZ, RZ, UR13 ;  /* 0x0000000dff0b7e24 */ /* 0x000fe2000f8e00ff */
[----:B-12---:R-:W-:-:S04]  /*40c0*/  IADD3 R16, P0, R12, UR13, RZ ;  /* 0x0000000d0c107c10 */ /* 0x006fc8000ff1e0ff */
[----:B------:R-:W-:Y:S01]  /*40d0*/  IMAD.U32 R10, RZ, RZ, UR5 ;  /* 0x00000005ff0a7e24 */ /* 0x000fe2000f8e00ff */
[C---:B------:R-:W-:Y:S01]  /*40e0*/  @!P4 LEA R20, P1, R11.reuse, R244, 0x1 ;  /* 0x000000f40b14c211 */ /* 0x040fe200078208ff */
        /* <DEDUP_REMOVED lines=30> */
.L_x_1485:
[----:B------:R-:W-:Y:S05]  /*42d0*/  BSYNC B0 ;  /* 0x0000000000007941 */ /* 0x000fea0003800000 */
.L_x_1484:
[----:B------:R-:W-:Y:S01]  /*42e0*/  ISETP.GE.AND P0, PT, R8, UR7, PT ;  /* 0x0000000708007c0c */ /* 0x000fe2000bf06270 */
[----:B------:R-:W-:Y:S01]  /*42f0*/  BSSY B0, `(.L_x_1486) ;  /* 0x0000030000007945 */ /* 0x000fe20003800000 */
[----:B--2---:R-:W-:-:S04]  /*4300*/  LEA.HI R11, R9, R84, RZ, 0x5 ;  /* 0x00000054090b7211 */ /* 0x004fc800078f28ff */
        /* <DEDUP_REMOVED lines=17> */
[C---:B-1----:R-:W-:Y:S02]  /*4420*/  @!P3 LEA R20, P5, R14.reuse, c[0x0][0x170], 0x1 ;  /* 0x00005c000e14ba11 */ /* 0x042fe400078a08ff */
        /* <DEDUP_REMOVED lines=28> */
.L_x_1487:
[----:B------:R-:W-:Y:S05]  /*45f0*/  BSYNC B0 ;  /* 0x0000000000007941 */ /* 0x000fea0003800000 */
.L_x_1486:
[C---:B-1----:R-:W-:Y:S01]  /*4600*/  IMAD.SHL.U32 R8, R2.reuse, 0x40, RZ ;  /* 0x0000004002087824 */ /* 0x042fe200078e00ff */
[----:B------:R-:W-:Y:S01]  /*4610*/  R2P PR, R2, 0x6 ;  /* 0x0000000602007804 */ /* 0x000fe20000000000 */
[----:B------:R-:W-:Y:S01]  /*4620*/  IMAD.SHL.U32 R18, R18, 0x8, RZ ;  /* 0x0000000812127824 */ /* 0x000fe200078e00ff */
[----:B------:R-:W0:Y:S01]  /*4630*/  LDGDEPBAR ;  /* 0x00000000000079af */ /* 0x000e220000000000 */
[----:B------:R-:W-:Y:S01]  /*4640*/  IMAD R234, R11, 0x400, R0 ;  /* 0x000004000bea7824 */ /* 0x000fe200078e0200 */
[----:B------:R-:W-:Y:S01]  /*4650*/  LOP3.LUT R9, R8, 0x1c0, RZ, 0xc0, !PT ;  /* 0x000001c008097812 */ /* 0x000fe200078ec0ff */
[----:B------:R-:W-:Y:S01]  /*4660*/  IMAD.SHL.U32 R84, R84, 0x2, RZ ;  /* 0x0000000254547824 */ /* 0x000fe200078e00ff */
[----:B------:R-:W-:Y:S01]  /*4670*/  UISETP.GT.AND UP0, UPT, UR11, UR19, UPT ;  /* 0x000000130b00728c */ /* 0x000fe2000bf04270 */
        /* <DEDUP_REMOVED lines=11> */
[----:B------:R-:W-:-:S05]  /*4730*/  IMAD.SHL.U32 R233, R233, 0x2, RZ ;  /* 0x00000002e9e97824 */ /* 0x000fca00078e00ff */
[----:B------:R-:W1:Y:S01]  /*4740*/  LDSM.16.M88.4 R48, [R233+0x8000] ;  /* 0x00800000e930783b */ /* 0x000e620000000200 */
[C---:B------:R-:W-:Y:S02]  /*4750*/  IADD3 R2, R233.reuse, 0x8000, RZ ;  /* 0x00008000e9027810 */ /* 0x040fe40007ffe0ff */
[----:B------:R-:W-:Y:S01]  /*4760*/  IADD3 R231, R233, 0x8020, RZ ;  /* 0x00008020e9e77810 */ /* 0x000fe20007ffe0ff */
[----:B------:R-:W5:Y:S01]  /*4770*/  LDSM.16.M88.4 R40, [R233+0x8800] ;  /* 0x00880000e928783b */ /* 0x000f620000000200 */
[----:B------:R-:W-:Y:S01]  /*4780*/  @P1 IADD3 R231, R2, -0x20, RZ ;  /* 0xffffffe002e71810 */ /* 0x000fe20007ffe0ff */
[----:B------:R-:W-:Y:S02]  /*4790*/  IMAD.MOV.U32 R2, RZ, RZ, 0x40 ;  /* 0x00000040ff027424 */ /* 0x000fe400078e00ff */
[----:B------:R-:W2:Y:S01]  /*47a0*/  LDSM.16.M88.4 R12, [R233+0x9000] ;  /* 0x00900000e90c783b */ /* 0x000ea20000000200 */
[C---:B------:R-:W-:Y:S02]  /*47b0*/  IADD3 R223, R231.reuse, 0x800, RZ ;  /* 0x00000800e7df7810 */ /* 0x040fe40007ffe0ff */
[----:B------:R-:W-:Y:S01]  /*47c0*/  SEL R2, R2, 0xffffffc0, !P2 ;  /* 0xffffffc002027807 */ /* 0x000fe20005000000 */
[----:B------:R-:W3:Y:S01]  /*47d0*/  LDSM.16.M88.4 R20, [R233+0x9800] ;  /* 0x00980000e914783b */ /* 0x000ee20000000200 */
[----:B------:R-:W-:-:S02]  /*47e0*/  IADD3 R222, R231, 0x1000, RZ ;  /* 0x00001000e7de7810 */ /* 0x000fc40007ffe0ff */
[----:B------:R-:W-:Y:S01]  /*47f0*/  IADD3 R221, R231, 0x1800, RZ ;  /* 0x00001800e7dd7810 */ /* 0x000fe20007ffe0ff */
[----:B------:R-:W4:Y:S01]  /*4800*/  LDSM.16.M88.4 R24, [R231] ;  /* 0x00000000e718783b */ /* 0x000f220000000200 */
[----:B------:R-:W-:Y:S01]  /*4810*/  IMAD.IADD R227, R233, 0x1, R2 ;  /* 0x00000001e9e37824 */ /* 0x000fe200078e0202 */
[C---:B------:R-:W-:Y:S01]  /*4820*/  IADD3 R219, R231.reuse, 0x2000, RZ ;  /* 0x00002000e7db7810 */ /* 0x040fe20007ffe0ff */
[----:B------:R-:W-:Y:S01]  /*4830*/  IMAD.IADD R220, R2, 0x1, R231 ;  /* 0x0000000102dc7824 */ /* 0x000fe200078e02e7 */
[----:B------:R-:W2:Y:S01]  /*4840*/  LDSM.16.M88.4 R28, [R231+0x800] ;  /* 0x00080000e71c783b */ /* 0x000ea20000000200 */
[C---:B------:R-:W-:Y:S02]  /*4850*/  IADD3 R218, R231.reuse, 0x2800, RZ ;  /* 0x00002800e7da7810 */ /* 0x040fe40007ffe0ff */
[C---:B------:R-:W-:Y:S01]  /*4860*/  IADD3 R217, R231.reuse, 0x3000, RZ ;  /* 0x00003000e7d97810 */ /* 0x040fe20007ffe0ff */
[----:B------:R-:W2:Y:S01]  /*4870*/  LDSM.16.M88.4 R56, [R231+0x1800] ;  /* 0x00180000e738783b */ /* 0x000ea20000000200 */
[----:B------:R-:W-:-:S02]  /*4880*/  IADD3 R216, R231, 0x3800, RZ ;  /* 0x00003800e7d87810 */ /* 0x000fc40007ffe0ff */
[C---:B------:R-:W-:Y:S01]  /*4890*/  IADD3 R215, R231.reuse, 0x4000, RZ ;  /* 0x00004000e7d77810 */ /* 0x040fe20007ffe0ff */
[----:B------:R-:W-:Y:S01]  /*48a0*/  LDSM.16.M88.4 R32, [R227+0x8000] ;  /* 0x00800000e320783b */ /* 0x000fe20000000200 */
[C---:B------:R-:W-:Y:S02]  /*48b0*/  IADD3 R214, R231.reuse, 0x4800, RZ ;  /* 0x00004800e7d67810 */ /* 0x040fe40007ffe0ff */
[C---:B------:R-:W-:Y:S01]  /*48c0*/  IADD3 R213, R231.reuse, 0x5000, RZ ;  /* 0x00005000e7d57810 */ /* 0x040fe20007ffe0ff */
[----:B------:R-:W-:Y:S01]  /*48d0*/  LDSM.16.M88.4 R80, [R227+0x9800] ;  /* 0x00980000e350783b */ /* 0x000fe20000000200 */
[C---:B------:R-:W-:Y:S02]  /*48e0*/  IADD3 R212, R231.reuse, 0x5800, RZ ;  /* 0x00005800e7d47810 */ /* 0x040fe40007ffe0ff */
[C---:B------:R-:W-:Y:S01]  /*48f0*/  IADD3 R211, R231.reuse, 0x6000, RZ ;  /* 0x00006000e7d37810 */ /* 0x040fe20007ffe0ff */
[----:B------:R-:W-:Y:S01]  /*4900*/  LDSM.16.M88.4 R68, [R220] ;  /* 0x00000000dc44783b */ /* 0x000fe20000000200 */
[----:B------:R-:W-:-:S02]  /*4910*/  IADD3 R210, R231, 0x6800, RZ ;  /* 0x00006800e7d27810 */ /* 0x000fc40007ffe0ff */
[C---:B------:R-:W-:Y:S01]  /*4920*/  IADD3 R209, R231.reuse, 0x7000, RZ ;  /* 0x00007000e7d17810 */ /* 0x040fe20007ffe0ff */
[----:B-1----:R-:W-:Y:S01]  /*4930*/  HMMA.16816.F32 R52, R76, R48, RZ ;  /* 0x000000304c34723c */ /* 0x002fe200000018ff */
[----:B------:R-:W-:Y:S01]  /*4940*/  LDSM.16.M88.4 R64, [R220+0x800] ;  /* 0x00080000dc40783b */ /* 0x000fe20000000200 */
[----:B------:R-:W-:-:S03]  /*4950*/  IADD3 R208, R231, 0x7800, RZ ;  /* 0x00007800e7d07810 */ /* 0x000fc60007ffe0ff */
[----:B------:R-:W-:Y:S03]  /*4960*/  LDSM.16.M88.4 R60, [R220+0x1000] ;  /* 0x00100000dc3c783b */ /* 0x000fe60000000200 */
[C---:B------:R-:W-:Y:S08]  /*4970*/  HMMA.16816.F32 R48, R76.reuse, R50, RZ ;  /* 0x000000324c30723c */ /* 0x040ff000000018ff */
[C---:B-----5:R-:W-:Y:S08]  /*4980*/  HMMA.16816.F32 R44, R76.reuse, R40, RZ ;  /* 0x000000284c2c723c */ /* 0x060ff000000018ff */
[C---:B--2---:R-:W-:Y:S08]  /*4990*/  HMMA.16816.F32 R16, R76.reuse, R12, RZ ;  /* 0x0000000c4c10723c */ /* 0x044ff000000018ff */
[C---:B------:R-:W-:Y:S08]  /*49a0*/  HMMA.16816.F32 R40, R76.reuse, R42, RZ ;  /* 0x0000002a4c28723c */ /* 0x040ff000000018ff */
[C---:B------:R-:W-:Y:S08]  /*49b0*/  HMMA.16816.F32 R12, R76.reuse, R14, RZ ;  /* 0x0000000e4c0c723c */ /* 0x040ff000000018ff */
[C---:B---3--:R-:W-:Y:S08]  /*49c0*/  HMMA.16816.F32 R8, R76.reuse, R20, RZ ;  /* 0x000000144c08723c */ /* 0x048ff000000018ff */
[----:B------:R-:W-:Y:S01]  /*49d0*/  HMMA.16816.F32 R76, R76, R22, RZ ;  /* 0x000000164c4c723c */ /* 0x000fe200000018ff */
[----:B------:R-:W1:Y:S07]  /*49e0*/  LDSM.16.M88.4 R20, [R231+0x1000] ;  /* 0x00100000e714783b */ /* 0x000e6e0000000200 */
[C---:B----4-:R-:W-:Y:S08]  /*49f0*/  HMMA.16816.F32 R52, R36.reuse, R24, R52 ;  /* 0x000000182434723c */ /* 0x050ff00000001834 */
[C---:B------:R-:W-:Y:S01]  /*4a00*/  HMMA.16816.F32 R48, R36.reuse, R26, R48 ;  /* 0x0000001a2430723c */ /* 0x040fe20000001830 */
[----:B------:R-:W2:Y:S07]  /*4a10*/  LDSM.16.M88.4 R24, [R230] ;  /* 0x00000000e618783b */ /* 0x000eae0000000200 */
[C---:B------:R-:W-:Y:S08]  /*4a20*/  HMMA.16816.F32 R44, R36.reuse, R28, R44 ;  /* 0x0000001c242c723c */ /* 0x040ff0000000182c */
[C---:B------:R-:W-:Y:S01]  /*4a30*/  HMMA.16816.F32 R40, R36.reuse, R30, R40 ;  /* 0x0000001e2428723c */ /* 0x040fe20000001828 */
[----:B------:R-:W3:Y:S07]  /*4a40*/  LDSM.16.M88.4 R28, [R227+0x8800] ;  /* 0x00880000e31c783b */ /* 0x000eee0000000200 */
[C---:B------:R-:W-:Y:S08]  /*4a50*/  HMMA.16816.F32 R8, R36.reuse, R56, R8 ;  /* 0x000000382408723c */ /* 0x040ff00000001808 */
[C---:B-1----:R-:W-:Y:S08]  /*4a60*/  HMMA.16816.F32 R16, R36.reuse, R20, R16 ;  /* 0x000000142410723c */ /* 0x042ff00000001810 */
[C---:B------:R-:W-:Y:S01]  /*4a70*/  HMMA.16816.F32 R12, R36.reuse, R22, R12 ;  /* 0x00000016240c723c */ /* 0x040fe2000000180c */
[----:B------:R-:W1:Y:S07]  /*4a80*/  LDSM.16.M88.4 R20, [R227+0x9000] ;  /* 0x00900000e314783b */ /* 0x000e6e0000000200 */
[----:B------:R-:W-:Y:S01]  /*4a90*/  HMMA.16816.F32 R76, R36, R58, R76 ;  /* 0x0000003a244c723c */ /* 0x000fe2000000184c */
[----:B------:R-:W4:Y:S04]  /*4aa0*/  LDSM.16.M88.4 R56, [R220+0x1800] ;  /* 0x00180000dc38783b */ /* 0x000f280000000200 */
[----:B------:R-:W-:Y:S03]  /*4ab0*/  LDSM.16.M88.4 R36, [R234+0x2000] ;  /* 0x00200000ea24783b */ /* 0x000fe60000000200 */
[C---:B--2---:R-:W-:Y:S08]  /*4ac0*/  HMMA.16816.F32 R52, R24.reuse, R32, R52 ;  /* 0x000000201834723c */ /* 0x044ff00000001834 */
[C---:B------:R-:W-:Y:S01]  /*4ad0*/  HMMA.16816.F32 R48, R24.reuse, R34, R48 ;  /* 0x000000221830723c */ /* 0x040fe20000001830 */
[----:B------:R-:W2:Y:S07]  /*4ae0*/  LDSM.16.M88.4 R32, [R233+0xa000] ;  /* 0x00a00000e920783b */ /* 0x000eae0000000200 */
[C---:B---3--:R-:W-:Y:S08]  /*4af0*/  HMMA.16816.F32 R44, R24.reuse, R28, R44 ;  /* 0x0000001c182c723c */ /* 0x048ff0000000182c */
[C---:B------:R-:W-:Y:S01]  /*4b00*/  HMMA.16816.F32 R40, R24.reuse, R30, R40 ;  /* 0x0000001e1828723c */ /* 0x040fe20000001828 */
[----:B------:R-:W3:Y:S07]  /*4b10*/  LDSM.16.M88.4 R28, [R233+0xa800] ;  /* 0x00a80000e91c783b */ /* 0x000eee0000000200 */
[C---:B-1----:R-:W-:Y:S08]  /*4b20*/  HMMA.16816.F32 R16, R24.reuse, R20, R16 ;  /* 0x000000141810723c */ /* 0x042ff00000001810 */
[C---:B------:R-:W-:Y:S01]  /*4b30*/  HMMA.16816.F32 R12, R24.reuse, R22, R12 ;  /* 0x00000016180c723c */ /* 0x040fe2000000180c */
[----:B------:R-:W1:Y:S07]  /*4b40*/  LDSM.16.M88.4 R20, [R233+0xb000] ;  /* 0x00b00000e914783b */ /* 0x000e6e0000000200 */
[C---:B------:R-:W-:Y:S08]  /*4b50*/  HMMA.16816.F32 R8, R24.reuse, R80, R8 ;  /* 0x000000501808723c */ /* 0x040ff00000001808 */
[----:B------:R-:W-:Y:S01]  /*4b60*/  HMMA.16816.F32 R76, R24, R82, R76 ;  /* 0x00000052184c723c */ /* 0x000fe2000000184c */
[----:B------:R-:W5:Y:S07]  /*4b70*/  LDSM.16.M88.4 R24, [R233+0xb800] ;  /* 0x00b80000e918783b */ /* 0x000f6e0000000200 */
[C---:B------:R-:W-:Y:S08]  /*4b80*/  HMMA.16816.F32 R52, R72.reuse, R68, R52 ;  /* 0x000000444834723c */ /* 0x040ff00000001834 */
[C---:B------:R-:W-:Y:S08]  /*4b90*/  HMMA.16816.F32 R48, R72.reuse, R70, R48 ;  /* 0x000000464830723c */ /* 0x040ff00000001830 */
[C---:B------:R-:W-:Y:S08]  /*4ba0*/  HMMA.16816.F32 R44, R72.reuse, R64, R44 ;  /* 0x00000040482c723c */ /* 0x040ff0000000182c */
[C---:B------:R-:W-:Y:S01]  /*4bb0*/  HMMA.16816.F32 R40, R72.reuse, R66, R40 ;  /* 0x000000424828723c */ /* 0x040fe20000001828 */
[----:B------:R-:W-:Y:S07]  /*4bc0*/  LDSM.16.M88.4 R64, [R231+0x3800] ;  /* 0x00380000e740783b */ /* 0x000fee0000000200 */
[C---:B------:R-:W-:Y:S08]  /*4bd0*/  HMMA.16816.F32 R16, R72.reuse, R60, R16 ;  /* 0x0000003c4810723c */ /* 0x040ff00000001810 */
[C---:B------:R-:W-:Y:S01]  /*4be0*/  HMMA.16816.F32 R12, R72.reuse, R62, R12 ;  /* 0x0000003e480c723c */ /* 0x040fe2000000180c */
[----:B------:R-:W-:Y:S07]  /*4bf0*/  LDSM.16.M88.4 R60, [R231+0x2800] ;  /* 0x00280000e73c783b */ /* 0x000fee0000000200 */
[C---:B----4-:R-:W-:Y:S08]  /*4c00*/  HMMA.16816.F32 R8, R72.reuse, R56, R8 ;  /* 0x000000384808723c */ /* 0x050ff00000001808 */
[----:B------:R-:W-:Y:S01]  /*4c10*/  HMMA.16816.F32 R76, R72, R58, R76 ;  /* 0x0000003a484c723c */ /* 0x000fe2000000184c */
[----:B------:R-:W-:Y:S04]  /*4c20*/  LDSM.16.M88.4 R56, [R232+0x2000] ;  /* 0x00200000e838783b */ /* 0x000fe80000000200 */
        /* <DEDUP_REMOVED lines=9> */
[----:B------:R-:W-:Y:S07]  /*4cc0*/  LDSM.16.M88.4 R20, [R230+0x2000] ;  /* 0x00200000e614783b */ /* 0x000fee0000000200 */
[C---:B-----5:R-:W-:Y:S01]  /*4cd0*/  HMMA.16816.F32 R68, R36.reuse, R24, R8 ;  /* 0x000000182444723c */ /* 0x060fe20000001808 */
[----:B------:R-:W1:Y:S07]  /*4ce0*/  LDSM.16.M88.4 R8, [R227+0xa000] ;  /* 0x00a00000e308783b */ /* 0x000e6e0000000200 */
[----:B------:R-:W-:Y:S01]  /*4cf0*/  HMMA.16816.F32 R76, R36, R26, R76 ;  /* 0x0000001a244c723c */ /* 0x000fe2000000184c */
[----:B------:R-:W4:Y:S04]  /*4d00*/  LDSM.16.M88.4 R36, [R227+0xb000] ;  /* 0x00b00000e324783b */ /* 0x000f280000000200 */
[----:B------:R-:W5:Y:S03]  /*4d10*/  LDSM.16.M88.4 R24, [R227+0xa800] ;  /* 0x00a80000e318783b */ /* 0x000f660000000200 */
        /* <DEDUP_REMOVED lines=8> */
[----:B------:R-:W-:Y:S07]  /*4da0*/  LDSM.16.M88.4 R60, [R220+0x2800] ;  /* 0x00280000dc3c783b */ /* 0x000fee0000000200 */
[C---:B------:R-:W-:Y:S08]  /*4db0*/  HMMA.16816.F32 R68, R56.reuse, R64, R68 ;  /* 0x000000403844723c */ /* 0x040ff00000001844 */
[----:B------:R-:W-:Y:S01]  /*4dc0*/  HMMA.16816.F32 R76, R56, R66, R76 ;  /* 0x00000042384c723c */ /* 0x000fe2000000184c */
[----:B------:R-:W-:Y:S04]  /*4dd0*/  LDSM.16.M88.4 R56, [R229+0x2000] ;  /* 0x00200000e538783b */ /* 0x000fe80000000200 */
[----:B------:R-:W-:Y:S03]  /*4de0*/  LDSM.16.M88.4 R64, [R220+0x3800] ;  /* 0x00380000dc40783b */ /* 0x000fe60000000200 */
[C---:B-1----:R-:W-:Y:S08]  /*4df0*/  HMMA.16816.F32 R52, R20.reuse, R8, R52 ;  /* 0x000000081434723c */ /* 0x042ff00000001834 */
[C---:B------:R-:W-:Y:S01]  /*4e00*/  HMMA.16816.F32 R48, R20.reuse, R10, R48 ;  /* 0x0000000a1430723c */ /* 0x040fe20000001830 */
[----:B------:R-:W1:Y:S07]  /*4e10*/  LDSM.16.M88.4 R8, [R220+0x3000] ;  /* 0x00300000dc08783b */ /* 0x000e6e0000000200 */
[C---:B----4-:R-:W-:Y:S08]  /*4e20*/  HMMA.16816.F32 R16, R20.reuse, R36, R16 ;  /* 0x000000241410723c */ /* 0x050ff00000001810 */
[C---:B------:R-:W-:Y:S01]  /*4e30*/  HMMA.16816.F32 R12, R20.reuse, R38, R12 ;  /* 0x00000026140c723c */ /* 0x040fe2000000180c */
[----:B------:R-:W-:Y:S07]  /*4e40*/  LDSM.16.M88.4 R36, [R234+0x4000] ;  /* 0x00400000ea24783b */ /* 0x000fee0000000200 */
[C---:B-----5:R-:W-:Y:S08]  /*4e50*/  HMMA.16816.F32 R44, R20.reuse, R24, R44 ;  /* 0x00000018142c723c */ /* 0x060ff0000000182c */
[C---:B------:R-:W-:Y:S01]  /*4e60*/  HMMA.16816.F32 R40, R20.reuse, R26, R40 ;  /* 0x0000001a1428723c */ /* 0x040fe20000001828 */
[----:B------:R-:W3:Y:S07]  /*4e70*/  LDSM.16.M88.4 R24, [R233+0xc000] ;  /* 0x00c00000e918783b */ /* 0x000eee0000000200 */
[C---:B--2---:R-:W-:Y:S08]  /*4e80*/  HMMA.16816.F32 R68, R20.reuse, R32, R68 ;  /* 0x000000201444723c */ /* 0x044ff00000001844 */
[----:B------:R-:W-:Y:S01]  /*4e90*/  HMMA.16816.F32 R76, R20, R34, R76 ;  /* 0x00000022144c723c */ /* 0x000fe2000000184c */
[----:B------:R-:W2:Y:S04]  /*4ea0*/  LDSM.16.M88.4 R20, [R233+0xc800] ;  /* 0x00c80000e914783b */ /* 0x000ea80000000200 */
[----:B------:R-:W-:Y:S03]  /*4eb0*/  LDSM.16.M88.4 R32, [R232+0x4000] ;  /* 0x00400000e820783b */ /* 0x000fe60000000200 */
        /* <DEDUP_REMOVED lines=8> */
[----:B------:R-:W-:Y:S07]  /*4f40*/  LDSM.16.M88.4 R60, [R231+0x4800] ;  /* 0x00480000e73c783b */ /* 0x000fee0000000200 */
[C---:B------:R-:W-:Y:S08]  /*4f50*/  HMMA.16816.F32 R68, R56.reuse, R64, R68 ;  /* 0x000000403844723c */ /* 0x040ff00000001844 */
[----:B------:R-:W-:Y:S01]  /*4f60*/  HMMA.16816.F32 R76, R56, R66, R76 ;  /* 0x00000042384c723c */ /* 0x000fe2000000184c */
[----:B------:R-:W4:Y:S07]  /*4f70*/  LDSM.16.M88.4 R56, [R233+0xd800] ;  /* 0x00d80000e938783b */ /* 0x000f2e0000000200 */
[C---:B---3--:R-:W-:Y:S08]  /*4f80*/  HMMA.16816.F32 R52, R36.reuse, R24, R52 ;  /* 0x000000182434723c */ /* 0x048ff00000001834 */
[C---:B------:R-:W-:Y:S01]  /*4f90*/  HMMA.16816.F32 R48, R36.reuse, R26, R48 ;  /* 0x0000001a2430723c */ /* 0x040fe20000001830 */
[----:B------:R-:W3:Y:S07]  /*4fa0*/  LDSM.16.M88.4 R24, [R231+0x5000] ;  /* 0x00500000e718783b */ /* 0x000eee0000000200 */
[C---:B--2---:R-:W-:Y:S08]  /*4fb0*/  HMMA.16816.F32 R44, R36.reuse, R20, R44 ;  /* 0x00000014242c723c */ /* 0x044ff0000000182c */
[C---:B------:R-:W-:Y:S01]  /*4fc0*/  HMMA.16816.F32 R64, R36.reuse, R22, R40 ;  /* 0x000000162440723c */ /* 0x040fe20000001828 */
[----:B------:R-:W-:Y:S04]  /*4fd0*/  LDSM.16.M88.4 R40, [R230+0x4000] ;  /* 0x00400000e628783b */ /* 0x000fe80000000200 */
[----:B------:R-:W2:Y:S03]  /*4fe0*/  LDSM.16.M88.4 R20, [R227+0xc000] ;  /* 0x00c00000e314783b */ /* 0x000ea60000000200 */
[C---:B-1----:R-:W-:Y:S08]  /*4ff0*/  HMMA.16816.F32 R16, R36.reuse, R8, R16 ;  /* 0x000000082410723c */ /* 0x042ff00000001810 */
[C---:B------:R-:W-:Y:S01]  /*5000*/  HMMA.16816.F32 R12, R36.reuse, R10, R12 ;  /* 0x0000000a240c723c */ /* 0x040fe2000000180c */
[----:B------:R-:W1:Y:S07]  /*5010*/  LDSM.16.M88.4 R8, [R227+0xc800] ;  /* 0x00c80000e308783b */ /* 0x000e6e0000000200 */
[C---:B----4-:R-:W-:Y:S08]  /*5020*/  HMMA.16816.F32 R68, R36.reuse, R56, R68 ;  /* 0x000000382444723c */ /* 0x050ff00000001844 */
[----:B------:R-:W-:Y:S01]  /*5030*/  HMMA.16816.F32 R76, R36, R58, R76 ;  /* 0x0000003a244c723c */ /* 0x000fe2000000184c */
[----:B------:R-:W-:Y:S04]  /*5040*/  LDSM.16.M88.4 R36, [R227+0xd800] ;  /* 0x00d80000e324783b */ /* 0x000fe80000000200 */
[----:B------:R-:W-:Y:S03]  /*5050*/  LDSM.16.M88.4 R56, [R229+0x4000] ;  /* 0x00400000e538783b */ /* 0x000fe60000000200 */
[C---:B------:R-:W-:Y:S08]  /*5060*/  HMMA.16816.F32 R52, R32.reuse, R28, R52 ;  /* 0x0000001c2034723c */ /* 0x040ff00000001834 */
[C---:B------:R-:W-:Y:S01]  /*5070*/  HMMA.16816.F32 R48, R32.reuse, R30, R48 ;  /* 0x0000001e2030723c */ /* 0x040fe20000001830 */
[----:B------:R-:W4:Y:S07]  /*5080*/  LDSM.16.M88.4 R28, [R227+0xd000] ;  /* 0x00d00000e31c783b */ /* 0x000f2e0000000200 */
[C---:B------:R-:W-:Y:S08]  /*5090*/  HMMA.16816.F32 R44, R32.reuse, R60, R44 ;  /* 0x0000003c202c723c */ /* 0x040ff0000000182c */
[C---:B------:R-:W-:Y:S01]  /*50a0*/  HMMA.16816.F32 R64, R32.reuse, R62, R64 ;  /* 0x0000003e2040723c */ /* 0x040fe20000001840 */
[----:B------:R-:W-:Y:S07]  /*50b0*/  LDSM.16.M88.4 R60, [R233+0xe000] ;  /* 0x00e00000e93c783b */ /* 0x000fee0000000200 */
[C---:B---3--:R-:W-:Y:S08]  /*50c0*/  HMMA.16816.F32 R16, R32.reuse, R24, R16 ;  /* 0x000000182010723c */ /* 0x048ff00000001810 */
[C---:B------:R-:W-:Y:S01]  /*50d0*/  HMMA.16816.F32 R12, R32.reuse, R26, R12 ;  /* 0x0000001a200c723c */ /* 0x040fe2000000180c */
[----:B------:R-:W3:Y:S07]  /*50e0*/  LDSM.16.M88.4 R24, [R220+0x4800] ;  /* 0x00480000dc18783b */ /* 0x000eee0000000200 */
[C---:B------:R-:W-:Y:S08]  /*50f0*/  HMMA.16816.F32 R68, R32.reuse, R72, R68 ;  /* 0x000000482044723c */ /* 0x040ff00000001844 */
[----:B------:R-:W-:Y:S01]  /*5100*/  HMMA.16816.F32 R76, R32, R74, R76 ;  /* 0x0000004a204c723c */ /* 0x000fe2000000184c */
[----:B------:R-:W-:Y:S07]  /*5110*/  LDSM.16.M88.4 R32, [R220+0x4000] ;  /* 0x00400000dc20783b */ /* 0x000fee0000000200 */
[C---:B--2---:R-:W-:Y:S08]  /*5120*/  HMMA.16816.F32 R52, R40.reuse, R20, R52 ;  /* 0x000000142834723c */ /* 0x044ff00000001834 */
[C---:B------:R-:W-:Y:S01]  /*5130*/  HMMA.16816.F32 R48, R40.reuse, R22, R48 ;  /* 0x000000162830723c */ /* 0x040fe20000001830 */
[----:B------:R-:W2:Y:S07]  /*5140*/  LDSM.16.M88.4 R20, [R220+0x5000] ;  /* 0x00500000dc14783b */ /* 0x000eae0000000200 */
[C---:B-1----:R-:W-:Y:S08]  /*5150*/  HMMA.16816.F32 R44, R40.reuse, R8, R44 ;  /* 0x00000008282c723c */ /* 0x042ff0000000182c */
[C---:B------:R-:W-:Y:S01]  /*5160*/  HMMA.16816.F32 R64, R40.reuse, R10, R64 ;  /* 0x0000000a2840723c */ /* 0x040fe20000001840 */
[----:B------:R-:W1:Y:S07]  /*5170*/  LDSM.16.M88.4 R8, [R220+0x5800] ;  /* 0x00580000dc08783b */ /* 0x000e6e0000000200 */
[C---:B----4-:R-:W-:Y:S08]  /*5180*/  HMMA.16816.F32 R16, R40.reuse, R28, R16 ;  /* 0x0000001c2810723c */ /* 0x050ff00000001810 */
[C---:B------:R-:W-:Y:S01]  /*5190*/  HMMA.16816.F32 R12, R40.reuse, R30, R12 ;  /* 0x0000001e280c723c */ /* 0x040fe2000000180c */
[----:B------:R-:W-:Y:S07]  /*51a0*/  LDSM.16.M88.4 R28, [R233+0xe800] ;  /* 0x00e80000e91c783b */ /* 0x000fee0000000200 */
[C---:B------:R-:W-:Y:S01]  /*51b0*/  HMMA.16816.F32 R72, R40.reuse, R36, R68 ;  /* 0x000000242848723c */ /* 0x040fe20000001844 */
[----:B------:R-:W4:Y:S07]  /*51c0*/  LDSM.16.M88.4 R68, [R234+0x6000] ;  /* 0x00600000ea44783b */ /* 0x000f2e0000000200 */
[----:B------:R-:W-:Y:S01]  /*51d0*/  HMMA.16816.F32 R76, R40, R38, R76 ;  /* 0x00000026284c723c */ /* 0x000fe2000000184c */
[----:B------:R-:W5:Y:S04]  /*51e0*/  LDSM.16.M88.4 R36, [R233+0xf000] ;  /* 0x00f00000e924783b */ /* 0x000f680000000200 */
[----:B------:R-:W-:Y:S03]  /*51f0*/  LDSM.16.M88.4 R40, [R232+0x6000] ;  /* 0x00600000e828783b */ /* 0x000fe60000000200 */
[C---:B---3--:R-:W-:Y:S08]  /*5200*/  HMMA.16816.F32 R44, R56.reuse, R24, R44 ;  /* 0x00000018382c723c */ /* 0x048ff0000000182c */
[C---:B------:R-:W-:Y:S01]  /*5210*/  HMMA.16816.F32 R64, R56.reuse, R26, R64 ;  /* 0x0000001a3840723c */ /* 0x040fe20000001840 */
[----:B------:R-:W3:Y:S07]  /*5220*/  LDSM.16.M88.4 R24, [R233+0xf800] ;  /* 0x00f80000e918783b */ /* 0x000eee0000000200 */
        /* <DEDUP_REMOVED lines=9> */
[----:B------:R-:W-:Y:S03]  /*52c0*/  LDSM.16.M88.4 R56, [R230+0x6000] ;  /* 0x00600000e638783b */ /* 0x000fe60000000200 */
[C---:B----4-:R-:W-:Y:S08]  /*52d0*/  HMMA.16816.F32 R44, R68.reuse, R28, R44 ;  /* 0x0000001c442c723c */ /* 0x050ff0000000182c */
[C---:B------:R-:W-:Y:S01]  /*52e0*/  HMMA.16816.F32 R64, R68.reuse, R30, R64 ;  /* 0x0000001e4440723c */ /* 0x040fe20000001840 */
[----:B------:R-:W4:Y:S07]  /*52f0*/  LDSM.16.M88.4 R28, [R231+0x7800] ;  /* 0x00780000e71c783b */ /* 0x000f2e0000000200 */
[C---:B-----5:R-:W-:Y:S08]  /*5300*/  HMMA.16816.F32 R16, R68.reuse, R36, R16 ;  /* 0x000000244410723c */ /* 0x060ff00000001810 */
[C---:B------:R-:W-:Y:S01]  /*5310*/  HMMA.16816.F32 R12, R68.reuse, R38, R12 ;  /* 0x00000026440c723c */ /* 0x040fe2000000180c */
[----:B------:R-:W5:Y:S07]  /*5320*/  LDSM.16.M88.4 R36, [R227+0xe000] ;  /* 0x00e00000e324783b */ /* 0x000f6e0000000200 */
[C---:B------:R-:W-:Y:S08]  /*5330*/  HMMA.16816.F32 R52, R68.reuse, R60, R52 ;  /* 0x0000003c4434723c */ /* 0x040ff00000001834 */
[C---:B---3--:R-:W-:Y:S08]  /*5340*/  HMMA.16816.F32 R72, R68.reuse, R24, R72 ;  /* 0x000000184448723c */ /* 0x048ff00000001848 */
[C---:B------:R-:W-:Y:S01]  /*5350*/  HMMA.16816.F32 R76, R68.reuse, R26, R76 ;  /* 0x0000001a444c723c */ /* 0x040fe2000000184c */
[----:B------:R-:W-:Y:S07]  /*5360*/  LDSM.16.M88.4 R24, [R227+0xe800] ;  /* 0x00e80000e318783b */ /* 0x000fee0000000200 */
[----:B------:R-:W-:Y:S01]  /*5370*/  HMMA.16816.F32 R48, R68, R62, R48 ;  /* 0x0000003e4430723c */ /* 0x000fe20000001830 */
[----:B------:R-:W-:Y:S07]  /*5380*/  LDSM.16.M88.4 R60, [R229+0x6000] ;  /* 0x00600000e53c783b */ /* 0x000fee0000000200 */
[C---:B-1----:R-:W-:Y:S08]  /*5390*/  HMMA.16816.F32 R16, R40.reuse, R8, R16 ;  /* 0x000000082810723c */ /* 0x042ff00000001810 */
[C---:B------:R-:W-:Y:S01]  /*53a0*/  HMMA.16816.F32 R12, R40.reuse, R10, R12 ;  /* 0x0000000a280c723c */ /* 0x040fe2000000180c */
[----:B------:R-:W1:Y:S07]  /*53b0*/  LDSM.16.M88.4 R8, [R227+0xf800] ;  /* 0x00f80000e308783b */ /* 0x000e6e0000000200 */
[C---:B------:R-:W-:Y:S08]  /*53c0*/  HMMA.16816.F32 R44, R40.reuse, R20, R44 ;  /* 0x00000014282c723c */ /* 0x040ff0000000182c */
[C---:B------:R-:W-:Y:S01]  /*53d0*/  HMMA.16816.F32 R64, R40.reuse, R22, R64 ;  /* 0x000000162840723c */ /* 0x040fe20000001840 */
[----:B------:R-:W3:Y:S07]  /*53e0*/  LDSM.16.M88.4 R20, [R227+0xf000] ;  /* 0x00f00000e314783b */ /* 0x000eee0000000200 */
[C---:B--2---:R-:W-:Y:S08]  /*53f0*/  HMMA.16816.F32 R52, R40.reuse, R32, R52 ;  /* 0x000000202834723c */ /* 0x044ff00000001834 */
[C---:B----4-:R-:W-:Y:S08]  /*5400*/  HMMA.16816.F32 R72, R40.reuse, R28, R72 ;  /* 0x0000001c2848723c */ /* 0x050ff00000001848 */
[C---:B------:R-:W-:Y:S01]  /*5410*/  HMMA.16816.F32 R76, R40.reuse, R30, R76 ;  /* 0x0000001e284c723c */ /* 0x040fe2000000184c */
[----:B------:R-:W-:Y:S07]  /*5420*/  LDSM.16.M88.4 R28, [R220+0x6800] ;  /* 0x00680000dc1c783b */ /* 0x000fee0000000200 */
[----:B------:R-:W-:Y:S01]  /*5430*/  HMMA.16816.F32 R48, R40, R34, R48 ;  /* 0x000000222830723c */ /* 0x000fe20000001830 */
[----:B------:R-:W2:Y:S07]  /*5440*/  LDSM.16.M88.4 R32, [R220+0x6000] ;  /* 0x00600000dc20783b */ /* 0x000eae0000000200 */
[C---:B-----5:R-:W-:Y:S08]  /*5450*/  HMMA.16816.F32 R52, R56.reuse, R36, R52 ;  /* 0x000000243834723c */ /* 0x060ff00000001834 */
[C---:B-1----:R-:W-:Y:S08]  /*5460*/  HMMA.16816.F32 R72, R56.reuse, R8, R72 ;  /* 0x000000083848723c */ /* 0x042ff00000001848 */
[C---:B------:R-:W-:Y:S01]  /*5470*/  HMMA.16816.F32 R76, R56.reuse, R10, R76 ;  /* 0x0000000a384c723c */ /* 0x040fe2000000184c */
[----:B------:R-:W-:Y:S07]  /*5480*/  LDSM.16.M88.4 R8, [R220+0x7000] ;  /* 0x00700000dc08783b */ /* 0x000fee0000000200 */
[C---:B---3--:R-:W-:Y:S08]  /*5490*/  HMMA.16816.F32 R16, R56.reuse, R20, R16 ;  /* 0x000000143810723c */ /* 0x048ff00000001810 */
[----:B------:R-:W-:Y:S01]  /*54a0*/  HMMA.16816.F32 R12, R56, R22, R12 ;  /* 0x00000016380c723c */ /* 0x000fe2000000180c */
[----:B------:R-:W1:Y:S01]  /*54b0*/  LDSM.16.M88.4 R20, [R220+0x7800] ;  /* 0x00780000dc14783b */ /* 0x000e620000000200 */
[----:B------:R-:W-:-:S06]  /*54c0*/  DEPBAR.LE SB0, 0x0 ;  /* 0x000080000000791a */ /* 0x000fcc0000000000 */
[C---:B------:R-:W-:Y:S08]  /*54d0*/  HMMA.16816.F32 R48, R56.reuse, R38, R48 ;  /* 0x000000263830723c */ /* 0x040ff00000001830 */
[----:B------:R-:W-:Y:S08]  /*54e0*/  HMMA.16816.F32 R44, R56, R24, R44 ;  /* 0x00000018382c723c */ /* 0x000ff0000000182c */
[----:B--2---:R-:W-:Y:S07]  /*54f0*/  HMMA.16816.F32 R52, R60, R32, R52 ;  /* 0x000000203c34723c */ /* 0x004fee0000001834 */
[----:B------:R-:W-:Y:S01]  /*5500*/  LOP3.LUT R32, R84, 0x6, RZ, 0xc0, !PT ;  /* 0x0000000654207812 */ /* 0x000fe200078ec0ff */
[----:B------:R-:W-:Y:S03]  /*5510*/  HMMA.16816.F32 R64, R56, R26, R64 ;  /* 0x0000001a3840723c */ /* 0x000fe60000001840 */
[----:B------:R-:W-:-:S04]  /*5520*/  IADD3 R32, R32, UR10, RZ ;  /* 0x0000000a20207c10 */ /* 0x000fc8000fffe0ff */
[C---:B------:R-:W-:Y:S01]  /*5530*/  IADD3 R24, R32.reuse, 0x9, RZ ;  /* 0x0000000920187810 */ /* 0x040fe20007ffe0ff */
[C---:B------:R-:W-:Y:S01]  /*5540*/  HMMA.16816.F32 R48, R60.reuse, R34, R48 ;  /* 0x000000223c30723c */ /* 0x040fe20000001830 */
[----:B------:R-:W-:Y:S02]  /*5550*/  IADD3 R26, R32, 0x1, RZ ;  /* 0x00000001201a7810 */ /* 0x000fe40007ffe0ff */
[----:B------:R-:W-:Y:S02]  /*5560*/  ISETP.GE.AND P5, PT, R24, UR9, PT ;  /* 0x0000000918007c0c */ /* 0x000fe4000bfa6270 */
[C---:B------:R-:W-:Y:S02]  /*5570*/  IADD3 R25, R32.reuse, 0x8, RZ ;  /* 0x0000000820197810 */ /* 0x040fe40007ffe0ff */
[C---:B------:R-:W-:Y:S01]  /*5580*/  IADD3 R24, R32.reuse, 0x18, RZ ;  /* 0x0000001820187810 */ /* 0x040fe20007ffe0ff */
[----:B------:R-:W-:Y:S01]  /*5590*/  HMMA.16816.F32 R44, R60, R28, R44 ;  /* 0x0000001c3c2c723c */ /* 0x000fe2000000182c */
[----:B------:R-:W-:-:S02]  /*55a0*/  IADD3 R2, R32, 0x10, RZ ;  /* 0x0000001020027810 */ /* 0x000fc40007ffe0ff */
[----:B------:R-:W-:Y:S02]  /*55b0*/  ISETP.GE.AND P0, PT, R26, UR9, PT ;  /* 0x000000091a007c0c */ /* 0x000fe4000bf06270 */
[----:B------:R-:W-:Y:S02]  /*55c0*/  ISETP.GE.AND P6, PT, R25, UR9, PT ;  /* 0x0000000919007c0c */ /* 0x000fe4000bfc6270 */
[----:B------:R-:W-:Y:S01]  /*55d0*/  ISETP.GE.AND P2, PT, R24, UR9, PT ;  /* 0x0000000918007c0c */ /* 0x000fe2000bf46270 */
[----:B-1----:R-:W-:Y:S01]  /*55e0*/  HMMA.16816.F32 R76, R60, R22, R76 ;  /* 0x000000163c4c723c */ /* 0x002fe2000000184c */
[----:B------:R-:W-:Y:S02]  /*55f0*/  ISETP.GE.AND P4, PT, R2, UR9, PT ;  /* 0x0000000902007c0c */ /* 0x000fe4000bf86270 */
[C---:B------:R-:W-:Y:S02]  /*5600*/  IADD3 R2, R32.reuse, 0x11, RZ ;  /* 0x0000001120027810 */ /* 0x040fe40007ffe0ff */
[----:B------:R-:W-:-:S02]  /*5610*/  ISETP.GE.AND P1, PT, R32, UR9, PT ;  /* 0x0000000920007c0c */ /* 0x000fc4000bf26270 */
[----:B------:R-:W-:Y:S01]  /*5620*/  ISETP.GE.AND P3, PT, R2, UR9, PT ;  /* 0x0000000902007c0c */ /* 0x000fe2000bf66270 */
[C---:B------:R-:W-:Y:S01]  /*5630*/  HMMA.16816.F32 R24, R60.reuse, R8, R16 ;  /* 0x000000083c18723c */ /* 0x040fe20000001810 */
[----:B------:R-:W-:Y:S02]  /*5640*/  IADD3 R2, R32, 0x19, RZ ;  /* 0x0000001920027810 */ /* 0x000fe40007ffe0ff */
[----:B------:R-:W-:Y:S02]  /*5650*/  FSEL R54, R54, -INF , !P1 ;  /* 0xff80000036367808 */ /* 0x000fe40004800000 */
[----:B------:R-:W-:Y:S02]  /*5660*/  FSEL R33, R52, -INF , !P1 ;  /* 0xff80000034217808 */ /* 0x000fe40004800000 */
[----:B------:R-:W-:Y:S01]  /*5670*/  IADD3 R8, R32, 0x20, RZ ;  /* 0x0000002020087810 */ /* 0x000fe20007ffe0ff */
[----:B------:R-:W-:Y:S01]  /*5680*/  HMMA.16816.F32 R64, R60, R30, R64 ;  /* 0x0000001e3c40723c */ /* 0x000fe20000001840 */
[----:B------:R-:W-:-:S02]  /*5690*/  ISETP.GE.AND P1, PT, R2, UR9, PT ;  /* 0x0000000902007c0c */ /* 0x000fc4000bf26270 */
[----:B------:R-:W-:Y:S02]  /*56a0*/  FSEL R55, R55, -INF , !P0 ;  /* 0xff80000037377808 */ /* 0x000fe40004000000 */
[----:B------:R-:W-:Y:S02]  /*56b0*/  FSEL R53, R53, -INF , !P0 ;  /* 0xff80000035357808 */ /* 0x000fe40004000000 */
[----:B------:R-:W-:Y:S01]  /*56c0*/  IADD3 R2, R32, 0x21, RZ ;  /* 0x0000002120027810 */ /* 0x000fe20007ffe0ff */
[----:B------:R-:W-:Y:S01]  /*56d0*/  HMMA.16816.F32 R28, R60, R10, R12 ;  /* 0x0000000a3c1c723c */ /* 0x000fe2000000180c */
[----:B------:R-:W-:Y:S02]  /*56e0*/  ISETP.GE.AND P0, PT, R8, UR9, PT ;  /* 0x0000000908007c0c */ /* 0x000fe4000bf06270 */
[----:B------:R-:W-:Y:S02]  /*56f0*/  IADD3 R8, R32, 0x28, RZ ;  /* 0x0000002820087810 */ /* 0x000fe40007ffe0ff */
[----:B------:R-:W-:-:S02]  /*5700*/  FSEL R50, R50, -INF , !P6 ;  /* 0xff80000032327808 */ /* 0x000fc40007000000 */
[----:B------:R-:W-:Y:S01]  /*5710*/  FSEL R17, R48, -INF , !P6 ;  /* 0xff80000030117808 */ /* 0x000fe20007000000 */
[----:B------:R-:W-:Y:S01]  /*5720*/  HMMA.16816.F32 R72, R60, R20, R72 ;  /* 0x000000143c48723c */ /* 0x000fe20000001848 */
[----:B------:R-:W-:Y:S02]  /*5730*/  ISETP.GE.AND P6, PT, R2, UR9, PT ;  /* 0x0000000902007c0c */ /* 0x000fe4000bfc6270 */
[C---:B------:R-:W-:Y:S02]  /*5740*/  IADD3 R9, R32.reuse, 0x29, RZ ;  /* 0x0000002920097810 */ /* 0x040fe40007ffe0ff */
[----:B------:R-:W-:Y:S02]  /*5750*/  IADD3 R10, R32, 0x30, RZ ;  /* 0x00000030200a7810 */ /* 0x000fe40007ffe0ff */
[----:B------:R-:W-:Y:S02]  /*5760*/  FSEL R2, R51, -INF , !P5 ;  /* 0xff80000033027808 */ /* 0x000fe40006800000 */
[----:B------:R-:W-:-:S02]  /*5770*/  FSEL R49, R49, -INF , !P5 ;  /* 0xff80000031317808 */ /* 0x000fc40006800000 */
[----:B------:R-:W-:Y:S02]  /*5780*/  ISETP.GE.AND P5, PT, R8, UR9, PT ;  /* 0x0000000908007c0c */ /* 0x000fe4000bfa6270 */
[----:B------:R-:W-:Y:S02]  /*5790*/  FSEL R8, R46, -INF , !P4 ;  /* 0xff8000002e087808 */ /* 0x000fe40006000000 */
[----:B------:R-:W-:Y:S02]  /*57a0*/  FSEL R15, R44, -INF , !P4 ;  /* 0xff8000002c0f7808 */ /* 0x000fe40006000000 */
[----:B------:R-:W-:Y:S02]  /*57b0*/  FSEL R16, R47, -INF , !P3 ;  /* 0xff8000002f107808 */ /* 0x000fe40005800000 */
[----:B------:R-:W-:Y:S02]  /*57c0*/  FSEL R13, R45, -INF , !P3 ;  /* 0xff8000002d0d7808 */ /* 0x000fe40005800000 */
[----:B------:R-:W-:-:S02]  /*57d0*/  ISETP.GE.AND P4, PT, R9, UR9, PT ;  /* 0x0000000909007c0c */ /* 0x000fc4000bf86270 */
[----:B------:R-:W-:Y:S02]  /*57e0*/  ISETP.GE.AND P3, PT, R10, UR9, PT ;  /* 0x000000090a007c0c */ /* 0x000fe4000bf66270 */
[C---:B------:R-:W-:Y:S02]  /*57f0*/  IADD3 R9, R32.reuse, 0x31, RZ ;  /* 0x0000003120097810 */ /* 0x040fe40007ffe0ff */
        /* <DEDUP_REMOVED lines=8> */
[----:B------:R-:W-:Y:S02]  /*5880*/  PLOP3.LUT P0, PT, PT, PT, UP0, 0x80, 0x0 ;  /* 0x000000000000781c */ /* 0x000fe40003f0f008 */
[----:B------:R-:W-:-:S02]  /*5890*/  FSEL R11, R64, -INF , !P2 ;  /* 0xff800000400b7808 */ /* 0x000fc40005000000 */
[----:B------:R-:W-:Y:S02]  /*58a0*/  ISETP.GE.AND P2, PT, R9, UR9, PT ;  /* 0x0000000909007c0c */ /* 0x000fe4000bf46270 */
[----:B------:R-:W-:Y:S02]  /*58b0*/  FSEL R14, R67, -INF , !P1 ;  /* 0xff800000430e7808 */ /* 0x000fe40004800000 */
[----:B------:R-:W-:Y:S02]  /*58c0*/  FSEL R9, R65, -INF , !P1 ;  /* 0xff80000041097808 */ /* 0x000fe40004800000 */
[----:B------:R-:W-:Y:S02]  /*58d0*/  ISETP.GE.AND P1, PT, R10, UR9, PT ;  /* 0x000000090a007c0c */ /* 0x000fe4000bf26270 */
        /* <DEDUP_REMOVED lines=20> */
[----:B------:R-:W-:Y:S01]  /*5a20*/  IMAD.U32 R10, RZ, RZ, UR11 ;  /* 0x0000000bff0a7e24 */ /* 0x000fe2000f8e00ff */
[----:B------:R-:W-:-:S04]  /*5a30*/  IABS R18, R18 ;  /* 0x0000001200127213 */ /* 0x000fc80000000000 */
[----:B------:R-:W-:Y:S01]  /*5a40*/  IABS R10, R10 ;  /* 0x0000000a000a7213 */ /* 0x000fe20000000000 */
        /* <DEDUP_REMOVED lines=43> */
[----:B------:R-:W2:Y:S04]  /*5d00*/  LDG.E R18, [R22.64] ;  /* 0x0000001e16127981 */ /* 0x000ea8000c1e1900 */
[----:B------:R1:W2:Y:S01]  /*5d10*/  LDG.E R21, [R20.64] ;  /* 0x0000001e14157981 */ /* 0x0002a2000c1e1900 */
[----:B------:R-:W-:Y:S02]  /*5d20*/  UIADD3 UR13, UR13, -UR5, URZ ;  /* 0x800000050d0d7290 */ /* 0x000fe4000fffe03f */
[----:B------:R-:W-:Y:S02]  /*5d30*/  UMOV UR7, 0x40 ;  /* 0x0000004000077882 */ /* 0x000fe40000000000 */
[----:B------:R-:W-:-:S03]  /*5d40*/  UIMAD UR7, UR13, UR4, -UR7 ;  /* 0x000000040d0772a4 */ /* 0x000fc6000f8e0a07 */
[----:B------:R-:W-:Y:S02]  /*5d50*/  ULDC.64 UR4, c[0x0][0x198] ;  /* 0x0000660000047ab9 */ /* 0x000fe40000000a00 */
[----:B------:R-:W-:Y:S02]  /*5d60*/  USHF.R.S32.HI UR6, URZ, 0x1f, UR7 ;  /* 0x0000001f3f067899 */ /* 0x000fe40008011407 */
[----:B------:R-:W-:Y:S02]  /*5d70*/  UIMAD.WIDE.U32 UR8, UR7, UR4, URZ ;  /* 0x00000004070872a5 */ /* 0x000fe4000f8e003f */
[----:B------:R-:W-:-:S04]  /*5d80*/  UIMAD UR6, UR6, UR4, URZ ;  /* 0x00000004060672a4 */ /* 0x000fc8000f8e023f */
[----:B------:R-:W-:-:S04]  /*5d90*/  UIMAD UR5, UR7, UR5, UR6 ;  /* 0x00000005070572a4 */ /* 0x000fc8000f8e0206 */
[----:B------:R-:W-:Y:S01]  /*5da0*/  UIADD3 UR5, UR9, UR5, URZ ;  /* 0x0000000509057290 */ /* 0x000fe2000fffe03f */
[----:B-1----:R-:W-:Y:S01]  /*5db0*/  IMAD.U32 R20, RZ, RZ, UR8 ;  /* 0x00000008ff147e24 */ /* 0x002fe2000f8e00ff */
[----:B--2---:R-:W-:Y:S02]  /*5dc0*/  IADD3 R18, -R18, R21, RZ ;  /* 0x0000001512127210 */ /* 0x004fe40007ffe1ff */
[----:B------:R-:W-:Y:S02]  /*5dd0*/  MOV R21, UR9 ;  /* 0x0000000900157c02 */ /* 0x000fe40008000f00 */
[----:B------:R-:W-:Y:S01]  /*5de0*/  IMAD.U32 R21, RZ, RZ, UR5 ;  /* 0x00000005ff157e24 */ /* 0x000fe2000f8e00ff */
[----:B------:R-:W-:-:S05]  /*5df0*/  SHF.R.S32.HI R19, RZ, 0x1f, R18 ;  /* 0x0000001fff137819 */ /* 0x000fca0000011412 */
[----:B------:R-:W-:-:S04]  /*5e00*/  IMAD R19, R19, c[0x0][0x180], RZ ;  /* 0x0000600013137a24 */ /* 0x000fc800078e02ff */
[C---:B------:R-:W-:Y:S02]  /*5e10*/  IMAD R10, R18.reuse, c[0x0][0x184], R19 ;  /* 0x00006100120a7a24 */ /* 0x040fe400078e0213 */
[----:B------:R-:W-:-:S05]  /*5e20*/  IMAD.WIDE.U32 R18, R18, c[0x0][0x180], R20 ;  /* 0x0000600012127a25 */ /* 0x000fca00078e0014 */
[----:B------:R-:W-:Y:S02]  /*5e30*/  IADD3 R10, R19, R10, RZ ;  /* 0x0000000a130a7210 */ /* 0x000fe40007ffe0ff */
[----:B------:R-:W-:Y:S01]  /*5e40*/  MOV R19, R18 ;  /* 0x0000001200137202 */ /* 0x000fe20000000f00 */
[----:B------:R-:W-:Y:S05]  /*5e50*/  BRA `(.L_x_1490) ;  /* 0x0000004000007947 */ /* 0x000fea0003800000 */
.L_x_1489:
[----:B------:R-:W-:-:S04]  /*5e60*/  ULEA UR4, -UR4, URZ, 0x6 ;  /* 0x0000003f04047291 */ /* 0x000fc8000f8e313f */
[----:B------:R-:W-:Y:S02]  /*5e70*/  USHF.R.S32.HI UR5, URZ, 0x1f, UR4 ;  /* 0x0000001f3f057899 */ /* 0x000fe40008011404 */
[----:B------:R-:W-:-:S04]  /*5e80*/  MOV R19, UR4 ;  /* 0x0000000400137c02 */ /* 0x000fc80008000f00 */
[----:B------:R-:W-:Y:S02]  /*5e90*/  MOV R10, UR5 ;  /* 0x00000005000a7c02 */ /* 0x000fe40008000f00 */
.L_x_1490:
[----:B------:R-:W-:Y:S01]  /*5ea0*/  ISETP.GE.AND P6, PT, R236, c[0x0][0x220], PT ;  /* 0x00008800ec007a0c */ /* 0x000fe20003fc6270 */
[----:B------:R-:W-:Y:S01]  /*5eb0*/  BSSY B0, `(.L_x_1491) ;  /* 0x000009b000007945 */ /* 0x000fe20003800000 */
[----:B------:R-:W-:Y:S02]  /*5ec0*/  ISETP.GE.AND P5, PT, R6, c[0x0][0x220], PT ;  /* 0x0000880006007a0c */ /* 0x000fe40003fa6270 */
[----:B------:R-:W-:Y:S02]  /*5ed0*/  ISETP.GE.AND P4, PT, R4, c[0x0][0x220], PT ;  /* 0x0000880004007a0c */ /* 0x000fe40003f86270 */
[----:B------:R-:W-:-:S07]  /*5ee0*/  ISETP.GE.AND P3, PT, R3, c[0x0][0x220], PT ;  /* 0x0000880003007a0c */ /* 0x000fce0003f66270 */
[CC--:B------:R-:W-:Y:S01]  /*5ef0*/  @!P6 IADD3 R6, P1, R19.reuse, R166.reuse, RZ ;  /* 0x000000a61306e210 */ /* 0x0c0fe20007f3e0ff */
[----:B------:R1:W-:Y:S03]  /*5f00*/  @P6 STS.128 [R235+0x8000], RZ ;  /* 0x008000ffeb006388 */ /* 0x0003e60000000c00 */
[----:B------:R-:W-:Y:S01]  /*5f10*/  @!P6 LEA R46, P2, R6, c[0x0][0x168], 0x1 ;  /* 0x00005a00062eea11 */ /* 0x000fe200078408ff */
[----:B------:R-:W-:Y:S01]  /*5f20*/  @!P6 IMAD.X R3, R10, 0x1, R165, P1 ;  /* 0x000000010a03e824 */ /* 0x000fe200008e06a5 */
[----:B------:R-:W-:-:S04]  /*5f30*/  @!P5 IADD3 R4, P1, R19, R166, RZ ;  /* 0x000000a61304d210 */ /* 0x000fc80007f3e0ff */
[----:B------:R-:W-:Y:S01]  /*5f40*/  @!P6 LEA.HI.X R47, R6, c[0x0][0x16c], R3, 0x1, P2 ;  /* 0x00005b00062fea11 */ /* 0x000fe200010f0c03 */
[----:B------:R-:W-:Y:S01]  /*5f50*/  @!P5 IMAD.X R3, R10, 0x1, R165, P1 ;  /* 0x000000010a03d824 */ /* 0x000fe200008e06a5 */
[C---:B------:R-:W-:Y:S02]  /*5f60*/  @!P5 LEA R40, P2, R4.reuse, c[0x0][0x168], 0x1 ;  /* 0x00005a000428da11 */ /* 0x040fe400078408ff */
[CC--:B------:R-:W-:Y:S01]  /*5f70*/  @!P4 IADD3 R6, P1, R19.reuse, R166.reuse, RZ ;  /* 0x000000a61306c210 */ /* 0x0c0fe20007f3e0ff */
[----:B------:R-:W-:Y:S01]  /*5f80*/  @!PT LDS RZ, [RZ] ;  /* 0x00000000fffff984 */ /* 0x000fe20000000800 */
[----:B------:R-:W-:Y:S01]  /*5f90*/  @!PT LDS RZ, [RZ] ;  /* 0x00000000fffff984 */ /* 0x000fe20000000800 */
[----:B------:R-:W-:Y:S01]  /*5fa0*/  @!PT LDS RZ, [RZ] ;  /* 0x00000000fffff984 */ /* 0x000fe20000000800 */
[----:B------:R1:W-:Y:S01]  /*5fb0*/  @!P6 LDGSTS.E.BYPASS.LTC128B.128 [R235+0x8000], [R46.64] ;  /* 0x080000002eebefae */ /* 0x0003e2000b901d5e */
[----:B------:R-:W-:Y:S02]  /*5fc0*/  @!P5 LEA.HI.X R41, R4, c[0x0][0x16c], R3, 0x1, P2 ;  /* 0x00005b000429da11 */ /* 0x000fe400010f0c03 */
[----:B------:R-:W-:Y:S01]  /*5fd0*/  @!P4 LEA R38, P2, R6, c[0x0][0x168], 0x1 ;  /* 0x00005a000626ca11 */ /* 0x000fe200078408ff */
[----:B------:R-:W-:Y:S01]  /*5fe0*/  @!P4 IMAD.X R3, R10, 0x1, R165, P1 ;  /* 0x000000010a03c824 */ /* 0x000fe200008e06a5 */
[C---:B------:R-:W-:Y:S01]  /*5ff0*/  @!P3 IADD3 R4, P1, R19.reuse, R166, RZ ;  /* 0x000000a61304b210 */ /* 0x040fe20007f3e0ff */
        /* <DEDUP_REMOVED lines=12> */
[CC--:B------:R-:W-:Y:S01]  /*60c0*/  @!P6 IADD3 R18, P1, R23.reuse, R166.reuse, RZ ;  /* 0x000000a61712e210 */ /* 0x0c0fe20007f3e0ff */
[----:B------:R-:W-:Y:S01]  /*60d0*/  @!PT LDS RZ, [RZ] ;  /* 0x00000000fffff984 */ /* 0x000fe20000000800 */
[----:B------:R-:W-:Y:S01]  /*60e0*/  @!PT LDS RZ, [RZ] ;  /* 0x00000000fffff984 */ /* 0x000fe20000000800 */
[----:B------:R-:W-:Y:S01]  /*60f0*/  @!PT LDS RZ, [RZ] ;  /* 0x00000000fffff984 */ /* 0x000fe20000000800 */
[----:B------:R1:W-:Y:S03]  /*6100*/  @!P4 LDGSTS.E.BYPASS.LTC128B.128 [R235+0xc000], [R38.64+0x100] ;  /* 0x0c00010026ebcfae */ /* 0x0003e6000b901d5e */
[----:B------:R-:W-:Y:S01]  /*6110*/  @!P6 LEA R44, P2, R18, c[0x0][0x168], 0x1 ;  /* 0x00005a00122cea11 */ /* 0x000fe200078408ff */
[----:B------:R-:W-:Y:S01]  /*6120*/  @!P6 IMAD.X R3, R6, 0x1, R165, P1 ;  /* 0x000000010603e824 */ /* 0x000fe200008e06a5 */
[CC--:B------:R-:W-:Y:S01]  /*6130*/  @!P5 IADD3 R4, P1, R23.reuse, R166.reuse, RZ ;  /* 0x000000a61704d210 */ /* 0x0c0fe20007f3e0ff */
        /* <DEDUP_REMOVED lines=12> */
[----:B------:R-:W-:Y:S01]  /*6200*/  @!P4 IMAD.X R3, R6, 0x1, R165, P1 ;  /* 0x000000010603c824 */ /* 0x000fe200008e06a5 */
[C---:B------:R-:W-:Y:S01]  /*6210*/  @!P3 IADD3 R4, P1, R23.reuse, R166, RZ ;  /* 0x000000a61704b210 */ /* 0x040fe20007f3e0ff */
        /* <DEDUP_REMOVED lines=15> */
[CC--:B------:R-:W-:Y:S01]  /*6310*/  @!P6 IADD3 R18, P1, R23.reuse, R166.reuse, RZ ;  /* 0x000000a61712e210 */ /* 0x0c0fe20007f3e0ff */
[----:B------:R1:W-:Y:S03]  /*6320*/  @P4 STS.128 [R235+0xc800], RZ ;  /* 0x00c800ffeb004388 */ /* 0x0003e60000000c00 */
[----:B------:R-:W-:Y:S01]  /*6330*/  @!P6 LEA R42, P2, R18, c[0x0][0x168], 0x1 ;  /* 0x00005a00122aea11 */ /* 0x000fe200078408ff */
[----:B------:R-:W-:Y:S01]  /*6340*/  @!P6 IMAD.X R3, R6, 0x1, R165, P1 ;  /* 0x000000010603e824 */ /* 0x000fe200008e06a5 */
[CC--:B------:R-:W-:Y:S01]  /*6350*/  @!P5 IADD3 R4, P1, R23.reuse, R166.reuse, RZ ;  /* 0x000000a61704d210 */ /* 0x0c0fe20007f3e0ff */
[----:B------:R-:W-:Y:S01]  /*6360*/  @!PT LDS RZ, [RZ] ;  /* 0x00000000fffff984 */ /* 0x000fe20000000800 */
[----:B------:R-:W-:Y:S01]  /*6370*/  @!PT LDS RZ, [RZ] ;  /* 0x00000000fffff984 */ /* 0x000fe20000000800 */
[----:B------:R-:W-:Y:S01]  /*6380*/  @!PT LDS RZ, [RZ] ;  /* 0x00000000fffff984 */ /* 0x000fe20000000800 */
[----:B------:R1:W-:Y:S03]  /*6390*/  @!P4 LDGSTS.E.BYPASS.LTC128B.128 [R235+0xc800], [R28.64+0x100] ;  /* 0x0c8001001cebcfae */ /* 0x0003e6000b901d5e */
[----:B------:R-:W-:Y:S01]  /*63a0*/  @!P6 LEA.HI.X R43, R18, c[0x0][0x16c], R3, 0x1, P2 ;  /* 0x00005b00122bea11 */ /* 0x000fe200010f0c03 */
[----:B------:R-:W-:Y:S01]  /*63b0*/  @!P5 IMAD.X R3, R6, 0x1, R165, P1 ;  /* 0x000000010603d824 */ /* 0x000fe200008e06a5 */
[----:B------:R-:W-:Y:S01]  /*63c0*/  @!P5 LEA R24, P2, R4, c[0x0][0x168], 0x1 ;  /* 0x00005a000418da11 */ /* 0x000fe200078408ff */
[----:B------:R1:W-:Y:S01]  /*63d0*/  @P3 STS.128 [R235+0xe800], RZ ;  /* 0x00e800ffeb003388 */ /* 0x0003e20000000c00 */
[----:B------:R-:W-:-:S02]  /*63e0*/  @!P4 IADD3 R21, P1, R23, R166, RZ ;  /* 0x000000a61715c210 */ /* 0x000fc40007f3e0ff */
[----:B------:R-:W-:Y:S01]  /*63f0*/  @!P5 LEA.HI.X R25, R4, c[0x0][0x16c], R3, 0x1, P2 ;  /* 0x00005b000419da11 */ /* 0x000fe200010f0c03 */
[----:B------:R-:W-:Y:S01]  /*6400*/  @!PT LDS RZ, [RZ] ;  /* 0x00000000fffff984 */ /* 0x000fe20000000800 */
[----:B------:R-:W-:Y:S01]  /*6410*/  @!PT LDS RZ, [RZ] ;  /* 0x00000000fffff984 */ /* 0x000fe20000000800 */
[----:B------:R-:W-:Y:S01]  /*6420*/  @!PT LDS RZ, [RZ] ;  /* 0x00000000fffff984 */ /* 0x000fe20000000800 */
[----:B------:R1:W-:Y:S01]  /*6430*/  @!P3 LDGSTS.E.BYPASS.LTC128B.128 [R235+0xe800], [R26.64+0x180] ;  /* 0x0e8001801aebbfae */ /* 0x0003e2000b901d5e */
        /* <DEDUP_REMOVED lines=10> */
[----:B------:R1:W-:Y:S01]  /*64e0*/  @!P6 LDGSTS.E.BYPASS.LTC128B.128 [R235+0x9000], [R42.64] ;  /* 0x090000002aebefae */ /* 0x0003e2000b901d5e */
        /* <DEDUP_REMOVED lines=55> */
.L_x_1492:
[----:B------:R-:W-:Y:S05]  /*6860*/  BSYNC B0 ;  /* 0x0000000000007941 */ /* 0x000fea0003800000 */
.L_x_1491:
[----:B------:R-:W0:Y:S01]  /*6870*/  LDGDEPBAR ;  /* 0x00000000000079af */ /* 0x000e220000000000 */
[----:B------:R-:W-:-:S04]  /*6880*/  IADD3 R166, P1, R19, R166, RZ ;  /* 0x000000a613a67210 */ /* 0x000fc80007f3e0ff */
[----:B------:R-:W-:Y:S02]  /*6890*/  IADD3.X R165, R10, R165, RZ, P1, !PT ;  /* 0x000000a50aa57210 */ /* 0x000fe40000ffe4ff */
.L_x_1488:
[----:B------:R-:W-:Y:S02]  /*68a0*/  FMNMX.FTZ R6, R33, R53, !PT ;  /* 0x0000003521067209 */ /* 0x000fe40007810000 */
[----:B-1----:R-:W-:Y:S02]  /*68b0*/  FMNMX.FTZ R21, R54, R55, !PT ;  /* 0x0000003736157209 */ /* 0x002fe40007810000 */
        /* <DEDUP_REMOVED lines=29> */
[----:B------:R-:W1:Y:S03]  /*6a90*/  SHFL.BFLY PT, R19, R6, 0x2, 0x1f ;  /* 0x0c401f0006137f89 */ /* 0x000e6600000e0000 */
[-C--:B------:R-:W-:Y:S01]  /*6aa0*/  LEA R226, R7, R228.reuse, 0x1 ;  /* 0x000000e407e27211 */ /* 0x080fe200078e08ff */
[----:B------:R-:W2:Y:S01]  /*6ab0*/  SHFL.BFLY PT, R4, R21, 0x2, 0x1f ;  /* 0x0c401f0015047f89 */ /* 0x000ea200000e0000 */
[C---:B------:R-:W-:Y:S02]  /*6ac0*/  LEA R225, R5.reuse, R228, 0x1 ;  /* 0x000000e405e17211 */ /* 0x040fe400078e08ff */
[----:B------:R-:W-:Y:S01]  /*6ad0*/  LEA R224, R5, R226, 0x1 ;  /* 0x000000e205e07211 */ /* 0x000fe200078e08ff */
[----:B------:R-:W-:Y:S04]  /*6ae0*/  LDSM.16.MT88.4 R36, [R228+0x10000] ;  /* 0x01000000e424783b */ /* 0x000fe80000004200 */
[----:B------:R-:W-:Y:S04]  /*6af0*/  LDSM.16.MT88.4 R44, [R226+0x10000] ;  /* 0x01000000e22c783b */ /* 0x000fe80000004200 */
[----:B------:R-:W-:Y:S04]  /*6b00*/  LDSM.16.MT88.4 R60, [R224+0x10000] ;  /* 0x01000000e03c783b */ /* 0x000fe80000004200 */
[----:B------:R-:W-:Y:S01]  /*6b10*/  LDSM.16.MT88.4 R68, [R228+0x12000] ;  /* 0x01200000e444783b */ /* 0x000fe20000004200 */
[----:B-1----:R-:W-:-:S03]  /*6b20*/  FMNMX.FTZ R19, R6, R19, !PT ;  /* 0x0000001306137209 */ /* 0x002fc60007810000 */
[----:B------:R-:W-:Y:S01]  /*6b30*/  LDSM.16.MT88.4 R76, [R226+0x12000] ;  /* 0x01200000e24c783b */ /* 0x000fe20000004200 */
[----:B--2---:R-:W-:-:S03]  /*6b40*/  FMNMX.FTZ R4, R21, R4, !PT ;  /* 0x0000000415047209 */ /* 0x004fc60007810000 */
        /* <DEDUP_REMOVED lines=8> */
[----:B--2---:R-:W-:Y:S01]  /*6bd0*/  FMNMX.FTZ R3, R4, R3, !PT ;  /* 0x0000000304037209 */ /* 0x004fe20007810000 */
[C---:B------:R-:W-:Y:S01]  /*6be0*/  FMUL.FTZ R204, R164.reuse, c[0x0][0x23c] ;  /* 0x00008f00a4cc7a20 */ /* 0x040fe20000410000 */
[----:B------:R-:W-:Y:S01]  /*6bf0*/  FSETP.NEU.FTZ.AND P1, PT, R164, -INF , PT ;  /* 0xff800000a400780b */ /* 0x000fe20003f3d000 */
[----:B------:R-:W-:Y:S02]  /*6c00*/  LDSM.16.MT88.4 R124, [R224+0x14000] ;  /* 0x01400000e07c783b */ /* 0x000fe40000004200 */
[C---:B------:R-:W-:Y:S01]  /*6c10*/  FMUL.FTZ R197, R3.reuse, c[0x0][0x23c] ;  /* 0x00008f0003c57a20 */ /* 0x040fe20000410000 */
[----:B------:R-:W-:Y:S01]  /*6c20*/  FSEL R204, R204, RZ, P1 ;  /* 0x000000ffcccc7208 */ /* 0x000fe20000800000 */
[----:B------:R-:W-:Y:S01]  /*6c30*/  LDSM.16.MT88.4 R132, [R228+0x16000] ;  /* 0x01600000e484783b */ /* 0x000fe20000004200 */
[----:B------:R-:W-:-:S03]  /*6c40*/  FSETP.NEU.FTZ.AND P1, PT, R3, -INF , PT ;  /* 0xff8000000300780b */ /* 0x000fc60003f3d000 */
[--C-:B------:R-:W-:Y:S01]  /*6c50*/  FFMA.FTZ R185, R33, c[0x0][0x23c], -R204.reuse ;  /* 0x00008f0021b97a23 */ /* 0x100fe200000108cc */
[----:B------:R-:W-:Y:S01]  /*6c60*/  FSEL R197, R197, RZ, P1 ;  /* 0x000000ffc5c57208 */ /* 0x000fe20000800000 */
[--C-:B------:R-:W-:Y:S01]  /*6c70*/  FFMA.FTZ R184, R53, c[0x0][0x23c], -R204.reuse ;  /* 0x00008f0035b87a23 */ /* 0x100fe200000108cc */
[----:B------:R-:W-:Y:S01]  /*6c80*/  LDSM.16.MT88.4 R156, [R226+0x16000] ;  /* 0x01600000e29c783b */ /* 0x000fe20000004200 */
[--C-:B------:R-:W-:Y:S01]  /*6c90*/  FFMA.FTZ R182, R17, c[0x0][0x23c], -R204.reuse ;  /* 0x00008f0011b67a23 */ /* 0x100fe200000108cc */
[----:B------:R-:W-:Y:S01]  /*6ca0*/  LEA R240, P1, R166, c[0x0][0x168], 0x1 ;  /* 0x00005a00a6f07a11 */ /* 0x000fe200078208ff */
[--C-:B------:R-:W-:Y:S01]  /*6cb0*/  FFMA.FTZ R179, R49, c[0x0][0x23c], -R204.reuse ;  /* 0x00008f0031b37a23 */ /* 0x100fe200000108cc */
[----:B------:R-:W-:Y:S01]  /*6cc0*/  LDSM.16.MT88.4 R144, [R225+0x16000] ;  /* 0x01600000e190783b */ /* 0x000fe20000004200 */
[--C-:B------:R-:W-:Y:S01]  /*6cd0*/  FFMA.FTZ R189, R54, c[0x0][0x23c], -R197.reuse ;  /* 0x00008f0036bd7a23 */ /* 0x100fe200000108c5 */
[----:B------:R-:W-:Y:S01]  /*6ce0*/  MUFU.EX2 R185, R185 ;  /* 0x000000b900b97308 */ /* 0x000fe20000000800 */
[--C-:B------:R-:W-:Y:S01]  /*6cf0*/  FFMA.FTZ R186, R55, c[0x0][0x23c], -R197.reuse ;  /* 0x00008f0037ba7a23 */ /* 0x100fe200000108c5 */
[----:B------:R-:W-:Y:S01]  /*6d00*/  LDSM.16.MT88.4 R4, [R224+0x16000] ;  /* 0x01600000e004783b */ /* 0x000fe20000004200 */
[----:B------:R-:W-:Y:S01]  /*6d10*/  FFMA.FTZ R187, R50, c[0x0][0x23c], -R197 ;  /* 0x00008f0032bb7a23 */ /* 0x000fe200000108c5 */
[----:B------:R-:W-:Y:S01]  /*6d20*/  LEA.HI.X R239, R166, c[0x0][0x16c], R165, 0x1, P1 ;  /* 0x00005b00a6ef7a11 */ /* 0x000fe200008f0ca5 */
[--C-:B------:R-:W-:Y:S01]  /*6d30*/  FFMA.FTZ R180, R2, c[0x0][0x23c], -R197.reuse ;  /* 0x00008f0002b47a23 */ /* 0x100fe200000108c5 */
[----:B------:R-:W1:Y:S01]  /*6d40*/  LDSM.16.MT88.4 R52, [R225+0x10000] ;  /* 0x01000000e134783b */ /* 0x000e620000004200 */
[--C-:B------:R-:W-:Y:S01]  /*6d50*/  FFMA.FTZ R177, R11, c[0x0][0x23c], -R204.reuse ;  /* 0x00008f000bb17a23 */ /* 0x100fe200000108cc */
[----:B------:R-:W2:Y:S01]  /*6d60*/  MUFU.EX2 R184, R184 ;  /* 0x000000b800b87308 */ /* 0x000ea20000000800 */
[----:B------:R-:W-:Y:S01]  /*6d70*/  FFMA.FTZ R2, R9, c[0x0][0x23c], -R204 ;  /* 0x00008f0009027a23 */ /* 0x000fe200000108cc */
[----:B------:R-:W-:Y:S01]  /*6d80*/  LDSM.16.MT88.4 R20, [R224+0x10800] ;  /* 0x01080000e014783b */ /* 0x000fe20000004200 */
[----:B------:R-:W-:-:S02]  /*6d90*/  FFMA.FTZ R181, R8, c[0x0][0x23c], -R197 ;  /* 0x00008f0008b57a23 */ /* 0x000fc400000108c5 */
[--C-:B------:R-:W-:Y:S01]  /*6da0*/  FFMA.FTZ R176, R16, c[0x0][0x23c], -R197.reuse ;  /* 0x00008f0010b07a23 */ /* 0x100fe200000108c5 */
[----:B------:R-:W3:Y:S01]  /*6db0*/  LDSM.16.MT88.4 R8, [R228+0x10800] ;  /* 0x01080000e408783b */ /* 0x000ee20000004200 */
[--C-:B------:R-:W-:Y:S01]  /*6dc0*/  FFMA.FTZ R183, R15, c[0x0][0x23c], -R204.reuse ;  /* 0x00008f000fb77a23 */ /* 0x100fe200000108cc */
[----:B------:R-:W-:Y:S01]  /*6dd0*/  MUFU.EX2 R182, R182 ;  /* 0x000000b600b67308 */ /* 0x000fe20000000800 */
[--C-:B------:R-:W-:Y:S01]  /*6de0*/  FFMA.FTZ R178, R13, c[0x0][0x23c], -R204.reuse ;  /* 0x00008f000db27a23 */ /* 0x100fe200000108cc */
[----:B------:R-:W4:Y:S01]  /*6df0*/  LDSM.16.MT88.4 R16, [R226+0x10800] ;  /* 0x01080000e210783b */ /* 0x000f220000004200 */
[--C-:B------:R-:W-:Y:S02]  /*6e00*/  FFMA.FTZ R167, R12, c[0x0][0x23c], -R197.reuse ;  /* 0x00008f000ca77a23 */ /* 0x100fe400000108c5 */
[--C-:B------:R-:W-:Y:S01]  /*6e10*/  FFMA.FTZ R0, R14, c[0x0][0x23c], -R197.reuse ;  /* 0x00008f000e007a23 */ /* 0x100fe200000108c5 */
[----:B------:R-:W-:Y:S01]  /*6e20*/  LDSM.16.MT88.4 R24, [R228+0x14800] ;  /* 0x01480000e418783b */ /* 0x000fe20000004200 */
[----:B------:R-:W-:Y:S01]  /*6e30*/  FFMA.FTZ R188, R193, c[0x0][0x23c], -R204 ;  /* 0x00008f00c1bc7a23 */ /* 0x000fe200000108cc */
[----:B------:R-:W5:Y:S01]  /*6e40*/  MUFU.EX2 R179, R179 ;  /* 0x000000b300b37308 */ /* 0x000f620000000800 */
[----:B--2---:R-:W-:Y:S01]  /*6e50*/  F2FP.PACK_AB R148, R184, R185 ;  /* 0x000000b9b894723e */ /* 0x004fe200000000ff */
[----:B------:R-:W2:Y:S01]  /*6e60*/  LDSM.16.MT88.4 R12, [R225+0x10800] ;  /* 0x01080000e10c783b */ /* 0x000ea20000004200 */
[----:B------:R-:W-:-:S02]  /*6e70*/  FFMA.FTZ R195, R196, c[0x0][0x23c], -R197 ;  /* 0x00008f00c4c37a23 */ /* 0x000fc400000108c5 */
[--C-:B------:R-:W-:Y:S01]  /*6e80*/  FFMA.FTZ R191, R191, c[0x0][0x23c], -R204.reuse ;  /* 0x00008f00bfbf7a23 */ /* 0x100fe200000108cc */
[----:B------:R-:W-:Y:S01]  /*6e90*/  LDSM.16.MT88.4 R168, [R228+0x12800] ;  /* 0x01280000e4a8783b */ /* 0x000fe20000004200 */
[--C-:B------:R-:W-:Y:S01]  /*6ea0*/  FFMA.FTZ R190, R175, c[0x0][0x23c], -R204.reuse ;  /* 0x00008f00afbe7a23 */ /* 0x100fe200000108cc */
[----:B------:R-:W-:Y:S01]  /*6eb0*/  MUFU.EX2 R189, R189 ;  /* 0x000000bd00bd7308 */ /* 0x000fe20000000800 */
[--C-:B------:R-:W-:Y:S01]  /*6ec0*/  FFMA.FTZ R193, R173, c[0x0][0x23c], -R204.reuse ;  /* 0x00008f00adc17a23 */ /* 0x100fe200000108cc */
[----:B------:R-:W-:Y:S01]  /*6ed0*/  LDSM.16.MT88.4 R32, [R226+0x12800] ;  /* 0x01280000e220783b */ /* 0x000fe20000004200 */
[--C-:B------:R-:W-:Y:S02]  /*6ee0*/  FFMA.FTZ R192, R192, c[0x0][0x23c], -R197.reuse ;  /* 0x00008f00c0c07a23 */ /* 0x100fe400000108c5 */
[--C-:B------:R-:W-:Y:S01]  /*6ef0*/  FFMA.FTZ R196, R174, c[0x0][0x23c], -R197.reuse ;  /* 0x00008f00aec47a23 */ /* 0x100fe200000108c5 */
[----:B------:R-:W-:Y:S01]  /*6f00*/  LDSM.16.MT88.4 R28, [R225+0x12800] ;  /* 0x01280000e11c783b */ /* 0x000fe20000004200 */
[----:B------:R-:W-:Y:S01]  /*6f10*/  FFMA.FTZ R199, R172, c[0x0][0x23c], -R197 ;  /* 0x00008f00acc77a23 */ /* 0x000fe200000108c5 */
[----:B------:R-:W1:Y:S01]  /*6f20*/  MUFU.EX2 R186, R186 ;  /* 0x000000ba00ba7308 */ /* 0x000e620000000800 */
[----:B-----5:R-:W-:Y:S01]  /*6f30*/  F2FP.PACK_AB R150, R179, R182 ;  /* 0x000000b6b396723e */ /* 0x020fe200000000ff */
[----:B------:R-:W-:Y:S01]  /*6f40*/  LDSM.16.MT88.4 R172, [R228+0x13000] ;  /* 0x01300000e4ac783b */ /* 0x000fe20000004200 */
[----:B------:R-:W-:-:S02]  /*6f50*/  FFMA.FTZ R206, R207, c[0x0][0x23c], -R204 ;  /* 0x00008f00cfce7a23 */ /* 0x000fc400000108cc */
[--C-:B------:R-:W-:Y:S02]  /*6f60*/  FFMA.FTZ R205, R205, c[0x0][0x23c], -R204.reuse ;  /* 0x00008f00cdcd7a23 */ /* 0x100fe400000108cc */
[--C-:B------:R-:W-:Y:S01]  /*6f70*/  FFMA.FTZ R203, R203, c[0x0][0x23c], -R204.reuse ;  /* 0x00008f00cbcb7a23 */ /* 0x100fe200000108cc */
[----:B------:R-:W-:Y:S01]  /*6f80*/  MUFU.EX2 R187, R187 ;  /* 0x000000bb00bb7308 */ /* 0x000fe20000000800 */
[----:B------:R-:W-:Y:S02]  /*6f90*/  FFMA.FTZ R204, R201, c[0x0][0x23c], -R204 ;  /* 0x00008f00c9cc7a23 */ /* 0x000fe400000108cc */
[--C-:B------:R-:W-:Y:S02]  /*6fa0*/  FFMA.FTZ R201, R202, c[0x0][0x23c], -R197.reuse ;  /* 0x00008f00cac97a23 */ /* 0x100fe400000108c5 */
[--C-:B------:R-:W-:Y:S02]  /*6fb0*/  FFMA.FTZ R200, R200, c[0x0][0x23c], -R197.reuse ;  /* 0x00008f00c8c87a23 */ /* 0x100fe400000108c5 */
[--C-:B------:R-:W-:Y:S01]  /*6fc0*/  FFMA.FTZ R198, R198, c[0x0][0x23c], -R197.reuse ;  /* 0x00008f00c6c67a23 */ /* 0x100fe200000108c5 */
[----:B------:R-:W5:Y:S01]  /*6fd0*/  MUFU.EX2 R180, R180 ;  /* 0x000000b400b47308 */ /* 0x000f620000000800 */
[----:B-1----:R-:W-:Y:S01]  /*6fe0*/  F2FP.PACK_AB R149, R186, R189 ;  /* 0x000000bdba95723e */ /* 0x002fe200000000ff */
[----:B------:R-:W-:-:S02]  /*6ff0*/  FFMA.FTZ R241, R194, c[0x0][0x23c], -R197 ;  /* 0x00008f00c2f17a23 */ /* 0x000fc400000108c5 */
[----:B------:R-:W-:Y:S02]  /*7000*/  FADD.FTZ R185, R185, R184 ;  /* 0x000000b8b9b97221 */ /* 0x000fe40000010000 */
[----:B------:R-:W-:Y:S02]  /*7010*/  FADD.FTZ R186, R189, R186 ;  /* 0x000000babdba7221 */ /* 0x000fe40000010000 */
[----:B------:R-:W-:Y:S01]  /*7020*/  MUFU.EX2 R183, R183 ;  /* 0x000000b700b77308 */ /* 0x000fe20000000800 */
[----:B------:R-:W-:-:S04]  /*7030*/  FADD.FTZ R182, R182, R185 ;  /* 0x000000b9b6b67221 */ /* 0x000fc80000010000 */
[----:B------:R-:W-:Y:S01]  /*7040*/  FADD.FTZ R182, R179, R182 ;  /* 0x000000b6b3b67221 */ /* 0x000fe20000010000 */
[----:B-----5:R-:W-:Y:S02]  /*7050*/  F2FP.PACK_AB R151, R180, R187 ;  /* 0x000000bbb497723e */ /* 0x020fe400000000ff */
[----:B------:R-:W1:Y:S01]  /*7060*/  MUFU.EX2 R178, R178 ;  /* 0x000000b200b27308 */ /* 0x000e620000000800 */
[----:B------:R-:W-:-:S04]  /*7070*/  FADD.FTZ R187, R187, R186 ;  /* 0x000000babbbb7221 */ /* 0x000fc80000010000 */
        /* <DEDUP_REMOVED lines=54> */
[----:B-1----:R-:W-:Y:S01]  /*73e0*/  F2FP.PACK_AB R4, R178, R183 ;  /* 0x000000b7b204723e */ /* 0x002fe200000000ff */
[----:B------:R-:W-:Y:S01]  /*73f0*/  HMMA.16816.F32 R148, R148, R6, RZ ;  /* 0x000000069494723c */ /* 0x000fe200000018ff */
[----:B-----5:R-:W-:Y:S01]  /*7400*/  F2FP.PACK_AB R5, R176, R181 ;  /* 0x000000b5b005723e */ /* 0x020fe200000000ff */
[----:B------:R-:W-:-:S02]  /*7410*/  FADD.FTZ R183, R183, R182 ;  /* 0x000000b6b7b77221 */ /* 0x000fc40000010000 */
[----:B------:R-:W-:Y:S02]  /*7420*/  FADD.FTZ R181, R181, R180 ;  /* 0x000000b4b5b57221 */ /* 0x000fe40000010000 */
[----:B------:R-:W-:Y:S01]  /*7430*/  FADD.FTZ R178, R178, R183 ;  /* 0x000000b7b2b27221 */ /* 0x000fe20000010000 */
[----:B------:R-:W-:Y:S01]  /*7440*/  F2FP.PACK_AB R6, R2, R177 ;  /* 0x000000b10206723e */ /* 0x000fe200000000ff */
[----:B------:R-:W-:Y:S01]  /*7450*/  FADD.FTZ R176, R176, R181 ;  /* 0x000000b5b0b07221 */ /* 0x000fe20000010000 */
[----:B------:R-:W-:Y:S01]  /*7460*/  F2FP.PACK_AB R7, R0, R167 ;  /* 0x000000a70007723e */ /* 0x000fe200000000ff */
[----:B------:R-:W-:Y:S02]  /*7470*/  FADD.FTZ R177, R177, R178 ;  /* 0x000000b2b1b17221 */ /* 0x000fe40000010000 */
[----:B------:R-:W-:Y:S02]  /*7480*/  FADD.FTZ R167, R167, R176 ;  /* 0x000000b0a7a77221 */ /* 0x000fe40000010000 */
[----:B------:R-:W-:-:S02]  /*7490*/  FADD.FTZ R2, R2, R177 ;  /* 0x000000b102027221 */ /* 0x000fc40000010000 */
[----:B---3--:R-:W-:Y:S01]  /*74a0*/  HMMA.16816.F32 R160, R4, R8, R160 ;  /* 0x0000000804a0723c */ /* 0x008fe200000018a0 */
[----:B------:R-:W-:-:S07]  /*74b0*/  FADD.FTZ R167, R0, R167 ;  /* 0x000000a700a77221 */ /* 0x000fce0000010000 */
[C---:B------:R-:W-:Y:S01]  /*74c0*/  HMMA.16816.F32 R36, R4.reuse, R10, R36 ;  /* 0x0000000a0424723c */ /* 0x040fe20000001824 */
[----:B------:R-:W1:Y:S07]  /*74d0*/  LDSM.16.MT88.4 R8, [R224+0x12800] ;  /* 0x01280000e008783b */ /* 0x000e6e0000004200 */
[C---:B----4-:R-:W-:Y:S08]  /*74e0*/  HMMA.16816.F32 R40, R4.reuse, R16, R40 ;  /* 0x000000100428723c */ /* 0x050ff00000001828 */
[C---:B------:R-:W-:Y:S01]  /*74f0*/  HMMA.16816.F32 R44, R4.reuse, R18, R44 ;  /* 0x00000012042c723c */ /* 0x040fe2000000182c */
[----:B------:R-:W3:Y:S07]  /*7500*/  LDSM.16.MT88.4 R16, [R226+0x14800] ;  /* 0x01480000e210783b */ /* 0x000eee0000004200 */
[C---:B--2---:R-:W-:Y:S08]  /*7510*/  HMMA.16816.F32 R48, R4.reuse, R12, R48 ;  /* 0x0000000c0430723c */ /* 0x044ff00000001830 */
[C---:B------:R-:W-:Y:S01]  /*7520*/  HMMA.16816.F32 R52, R4.reuse, R14, R52 ;  /* 0x0000000e0434723c */ /* 0x040fe20000001834 */
[----:B------:R-:W2:Y:S07]  /*7530*/  LDSM.16.MT88.4 R12, [R225+0x14800] ;  /* 0x01480000e10c783b */ /* 0x000eae0000004200 */
[C---:B------:R-:W-:Y:S08]  /*7540*/  HMMA.16816.F32 R56, R4.reuse, R20, R56 ;  /* 0x000000140438723c */ /* 0x040ff00000001838 */
[C---:B-1----:R-:W-:Y:S08]  /*7550*/  HMMA.16816.F32 R88, R4.reuse, R8, R88 ;  /* 0x000000080458723c */ /* 0x042ff00000001858 */
[C---:B------:R-:W-:Y:S01]  /*7560*/  HMMA.16816.F32 R92, R4.reuse, R10, R92 ;  /* 0x0000000a045c723c */ /* 0x040fe2000000185c */
[----:B------:R-:W1:Y:S07]  /*7570*/  LDSM.16.MT88.4 R8, [R228+0x16800] ;  /* 0x01680000e408783b */ /* 0x000e6e0000004200 */
[C---:B---3--:R-:W-:Y:S08]  /*7580*/  HMMA.16816.F32 R104, R4.reuse, R16, R104 ;  /* 0x000000100468723c */ /* 0x048ff00000001868 */
[C---:B------:R-:W-:Y:S01]  /*7590*/  HMMA.16816.F32 R108, R4.reuse, R18, R108 ;  /* 0x00000012046c723c */ /* 0x040fe2000000186c */
[----:B------:R-:W3:Y:S07]  /*75a0*/  LDSM.16.MT88.4 R16, [R226+0x16800] ;  /* 0x01680000e210783b */ /* 0x000eee0000004200 */
        /* <DEDUP_REMOVED lines=25> */
[----:B------:R-:W-:Y:S07]  /*7740*/  LDSM.16.MT88.4 R20, [R228+0x11000] ;  /* 0x01100000e414783b */ /* 0x000fee0000004200 */
[C---:B--2---:R-:W-:Y:S08]  /*7750*/  HMMA.16816.F32 R140, R4.reuse, R12, R140 ;  /* 0x0000000c048c723c */ /* 0x044ff0000000188c */
[C---:B------:R-:W-:Y:S01]  /*7760*/  HMMA.16816.F32 R144, R4.reuse, R14, R144 ;  /* 0x0000000e0490723c */ /* 0x040fe20000001890 */
[----:B------:R-:W2:Y:S07]  /*7770*/  LDSM.16.MT88.4 R12, [R224+0x11000] ;  /* 0x01100000e00c783b */ /* 0x000eae0000004200 */
        /* <DEDUP_REMOVED lines=106> */
[C---:B----4-:R-:W-:Y:S08]  /*7e20*/  HMMA.16816.F32 R120, R4.reuse, R20, R120 ;  /* 0x000000140478723c */ /* 0x050ff00000001878 */
        /* <DEDUP_REMOVED lines=49> */
.L_x_1497:
        /* <DEDUP_REMOVED lines=54> */
[----:B-1----:R-:W-:Y:S02]  /*84a0*/  IMAD.U32 R10, RZ, RZ, UR22 ;  /* 0x00000016ff0a7e24 */ /* 0x002fe4000f8e00ff */
[----:B--2---:R-:W-:Y:S01]  /*84b0*/  IMAD.U32 R12, RZ, RZ, UR32 ;  /* 0x00000020ff0c7e24 */ /* 0x004fe2000f8e00ff */
[----:B------:R-:W-:Y:S04]  /*84c0*/  UIADD3 UR32, UR37, -UR35, URZ ;  /* 0x8000002325207290 */ /* 0x000fe8000fffe03f */
[----:B------:R-:W-:Y:S01]  /*84d0*/  UIMAD UR32, UR32, UR11, -0x40 ;  /* 0xffffffc0202074a4 */ /* 0x000fe2000f8e020b */
[----:B---3--:R-:W-:Y:S03]  /*84e0*/  MOV R13, UR33 ;  /* 0x00000021000d7c02 */ /* 0x008fe60008000f00 */
[----:B------:R-:W-:Y:S02]  /*84f0*/  UIMAD UR22, UR9, UR32, URZ ;  /* 0x00000020091672a4 */ /* 0x000fe4000f8e023f */
[----:B------:R-:W2:Y:S01]  /*8500*/  LDG.E R3, [R12.64] ;  /* 0x0000001e0c037981 */ /* 0x000ea2000c1e1900 */
[----:B----4-:R-:W-:Y:S01]  /*8510*/  MOV R11, UR23 ;  /* 0x00000017000b7c02 */ /* 0x010fe20008000f00 */
[----:B------:R-:W-:Y:S02]  /*8520*/  USHF.R.S32.HI UR23, URZ, 0x1f, UR32 ;  /* 0x0000001f3f177899 */ /* 0x000fe40008011420 */
[----:B------:R-:W-:Y:S02]  /*8530*/  UIMAD.WIDE.U32 UR32, UR8, UR32, URZ ;  /* 0x00000020082072a5 */ /* 0x000fe4000f8e003f */
[----:B------:R-:W2:Y:S01]  /*8540*/  LDG.E R10, [R10.64] ;  /* 0x0000001e0a0a7981 */ /* 0x000ea2000c1e1900 */
[----:B------:R-:W-:Y:S03]  /*8550*/  UIMAD UR22, UR23, UR8, UR22 ;  /* 0x00000008171672a4 */ /* 0x000fe6000f8e0216 */
[----:B------:R-:W-:Y:S01]  /*8560*/  IMAD.U32 R5, RZ, RZ, UR33 ;  /* 0x00000021ff057e24 */ /* 0x000fe2000f8e00ff */
[----:B------:R-:W-:Y:S01]  /*8570*/  UIADD3 UR22, UR33, UR22, URZ ;  /* 0x0000001621167290 */ /* 0x000fe2000fffe03f */
[----:B------:R-:W-:Y:S01]  /*8580*/  MOV R4, UR32 ;  /* 0x0000002000047c02 */ /* 0x000fe20008000f00 */
[----:B------:R-:W-:Y:S04]  /*8590*/  UMOV UR23, UR8 ;  /* 0x0000000800177c82 */ /* 0x000fe80008000000 */
        /* <DEDUP_REMOVED lines=9> */
.L_x_1494:
[C---:B------:R-:W-:Y:S01]  /*8630*/  ISETP.GE.AND P6, PT, R236.reuse, c[0x0][0x220], PT ;  /* 0x00008800ec007a0c */ /* 0x040fe20003fc6270 */
[----:B------:R-:W-:Y:S01]  /*8640*/  UISETP.GT.AND UP2, UPT, UR26, UR19, UPT ;  /* 0x000000131a00728c */ /* 0x000fe2000bf44270 */
[C---:B------:R-:W-:Y:S02]  /*8650*/  IADD3 R166, R236.reuse, 0x40, RZ ;  /* 0x00000040eca67810 */ /* 0x040fe40007ffe0ff */
[----:B------:R-:W-:Y:S02]  /*8660*/  IADD3 R2, R236, 0x80, RZ ;  /* 0x00000080ec027810 */ /* 0x000fe40007ffe0ff */
[----:B------:R-:W-:Y:S02]  /*8670*/  ISETP.GE.AND P5, PT, R166, c[0x0][0x220], PT ;  /* 0x00008800a6007a0c */ /* 0x000fe40003fa6270 */
[----:B------:R-:W-:Y:S02]  /*8680*/  ISETP.GE.AND P4, PT, R2, c[0x0][0x220], PT ;  /* 0x0000880002007a0c */ /* 0x000fe40003f86270 */
[CC--:B------:R-:W-:Y:S02]  /*8690*/  LEA R2, P0, R3.reuse, R244.reuse, 0x1 ;  /* 0x000000f403027211 */ /* 0x0c0fe400078008ff */
[C---:B------:R-:W-:Y:S01]  /*86a0*/  IADD3 R247, P1, R3.reuse, UR21, RZ ;  /* 0x0000001503f77c10 */ /* 0x040fe2000ff3e0ff */
[----:B------:R-:W-:Y:S01]  /*86b0*/  @P6 STS.128 [R235+0x10000], RZ ;  /* 0x010000ffeb006388 */ /* 0x000fe20000000c00 */
[-C--:B------:R-:W-:Y:S02]  /*86c0*/  LEA.HI.X R3, R3, R245.reuse, R164, 0x1, P0 ;  /* 0x000000f503037211 */ /* 0x080fe400000f0ca4 */
[----:B------:R-:W-:Y:S02]  /*86d0*/  IADD3 R166, R236, 0xc0, RZ ;  /* 0x000000c0eca67810 */ /* 0x000fe40007ffe0ff */
[C---:B------:R-:W-:Y:S01]  /*86e0*/  IADD3 R167, P2, R247.reuse, UR21, RZ ;  /* 0x00000015f7a77c10 */ /* 0x040fe2000ff5e0ff */
[----:B------:R-:W-:Y:S01]  /*86f0*/  @!PT LDS RZ, [RZ] ;  /* 0x00000000fffff984 */ /* 0x000fe20000000800 */
[----:B------:R-:W-:Y:S01]  /*8700*/  @!PT LDS RZ, [RZ] ;  /* 0x00000000fffff984 */ /* 0x000fe20000000800 */
[----:B------:R-:W-:Y:S01]  /*8710*/  @!PT LDS RZ, [RZ] ;  /* 0x00000000fffff984 */ /* 0x000fe20000000800 */
[----:B------:R1:W-:Y:S01]  /*8720*/  @!P6 LDGSTS.E.BYPASS.LTC128B.128 [R235+0x10000], [R2.64] ;  /* 0x1000000002ebefae */ /* 0x0003e2000b901d5e */
[----:B------:R-:W-:Y:S02]  /*8730*/  ISETP.GE.AND P3, PT, R166, c[0x0][0x220], PT ;  /* 0x00008800a6007a0c */ /* 0x000fe40003f66270 */
[----:B------:R-:W-:Y:S01]  /*8740*/  IADD3.X R166, R164, UR20, RZ, P1, !PT ;  /* 0x00000014a4a67c10 */ /* 0x000fe20008ffe4ff */
[----:B------:R-:W-:Y:S01]  /*8750*/  @P5 STS.128 [R235+0x12000], RZ ;  /* 0x012000ffeb005388 */ /* 0x000fe20000000c00 */
[CC--:B------:R-:W-:Y:S02]  /*8760*/  @!P6 LEA R18, P1, R247.reuse, R244.reuse, 0x1 ;  /* 0x000000f4f712e211 */ /* 0x0c0fe400078208ff */
[CC--:B------:R-:W-:Y:S01]  /*8770*/  @!P5 LEA R250, P0, R247.reuse, R244.reuse, 0x1 ;  /* 0x000000f4f7fad211 */ /* 0x0c0fe200078008ff */
[----:B------:R-:W-:Y:S01]  /*8780*/  @!PT LDS RZ, [RZ] ;  /* 0x00000000fffff984 */ /* 0x000fe20000000800 */
[----:B------:R-:W-:Y:S01]  /*8790*/  @!PT LDS RZ, [RZ] ;  /* 0x00000000fffff984 */ /* 0x000fe20000000800 */
[----:B------:R-:W-:Y:S01]  /*87a0*/  @!PT LDS RZ, [RZ] ;  /* 0x00000000fffff984 */ /* 0x000fe20000000800 */
[----:B------:R1:W-:Y:S01]  /*87b0*/  @!P5 LDGSTS.E.BYPASS.LTC128B.128 [R235+0x12000], [R2.64+0x80] ;  /* 0x1200008002ebdfae */ /* 0x0003e2000b901d5e */
[CCC-:B------:R-:W-:Y:S02]  /*87c0*/  @!P6 LEA.HI.X R19, R247.reuse, R245.reuse, R166.reuse, 0x1, P1 ;  /* 0x000000f5f713e211 */ /* 0x1c0fe400008f0ca6 */
[CCC-:B------:R-:W-:Y:S01]  /*87d0*/  @!P5 LEA.HI.X R251, R247.reuse, R245.reuse, R166.reuse, 0x1, P0 ;  /* 0x000000f5f7fbd211 */ /* 0x1c0fe200000f0ca6 */
[----:B------:R-:W-:Y:S01]  /*87e0*/  @P4 STS.128 [R235+0x14000], RZ ;  /* 0x014000ffeb004388 */ /* 0x000fe20000000c00 */
[----:B------:R-:W-:Y:S02]  /*87f0*/  IADD3.X R164, R166, UR20, RZ, P2, !PT ;  /* 0x00000014a6a47c10 */ /* 0x000fe400097fe4ff */
        /* <DEDUP_REMOVED lines=8> */
[-C--:B------:R-:W-:Y:S02]  /*8880*/  @!P3 LEA.HI.X R247, R247, R245.reuse, R166, 0x1, P1 ;  /* 0x000000f5f7f7b211 */ /* 0x080fe400008f0ca6 */
        /* <DEDUP_REMOVED lines=17> */
[CC--:B------:R-:W-:Y:S02]  /*89a0*/  @!P3 LEA.HI.X R23, R167.reuse, R245.reuse, R164, 0x1, P0 ;  /* 0x000000f5a717b211 */ /* 0x0c0fe400000f0ca4 */
[----:B------:R-:W-:Y:S01]  /*89b0*/  IADD3 R166, P2, R167, UR21, RZ ;  /* 0x00000015a7a67c10 */ /* 0x000fe2000ff5e0ff */
[----:B------:R-:W-:Y:S01]  /*89c0*/  @!PT LDS RZ, [RZ] ;  /* 0x00000000fffff984 */ /* 0x000fe20000000800 */
[----:B------:R-:W-:Y:S01]  /*89d0*/  @!PT LDS RZ, [RZ] ;  /* 0x00000000fffff984 */ /* 0x000fe20000000800 */
[----:B------:R-:W-:Y:S01]  /*89e0*/  @!PT LDS RZ, [RZ] ;  /* 0x00000000fffff984 */ /* 0x000fe20000000800 */
[----:B------:R1:W-:Y:S03]  /*89f0*/  @!P5 LDGSTS.E.BYPASS.LTC128B.128 [R235+0x12800], [R250.64+0x80] ;  /* 0x12800080faebdfae */ /* 0x0003e6000b901d5e */
[-C--:B------:R-:W-:Y:S01]  /*8a00*/  @!P6 LEA R202, P0, R166, R244.reuse, 0x1 ;  /* 0x000000f4a6cae211 */ /* 0x080fe200078008ff */
[----:B------:R-:W-:Y:S01]  /*8a10*/  @P4 STS.128 [R235+0x14800], RZ ;  /* 0x014800ffeb004388 */ /* 0x000fe20000000c00 */
[----:B------:R-:W-:Y:S02]  /*8a20*/  IADD3.X R164, R164, UR20, RZ, P2, !PT ;  /* 0x00000014a4a47c10 */ /* 0x000fe400097fe4ff */
        /* <DEDUP_REMOVED lines=8> */
[CC--:B------:R-:W-:Y:S02]  /*8ab0*/  @!P4 LEA R34, P1, R166.reuse, R244.reuse, 0x1 ;  /* 0x000000f4a622c211 */ /* 0x0c0fe400078208ff */
[C---:B------:R-:W-:Y:S01]  /*8ac0*/  @!P3 LEA R244, P0, R166.reuse, R244, 0x1 ;  /* 0x000000f4a6f4b211 */ /* 0x040fe200078008ff */
[----:B------:R-:W-:Y:S01]  /*8ad0*/  @!PT LDS RZ, [RZ] ;  /* 0x00000000fffff984 */ /* 0x000fe20000000800 */
[----:B------:R-:W-:Y:S01]  /*8ae0*/  @!PT LDS RZ, [RZ] ;  /* 0x00000000fffff984 */ /* 0x000fe20000000800 */
[----:B------:R-:W-:Y:S01]  /*8af0*/  @!PT LDS RZ, [RZ] ;  /* 0x00000000fffff984 */ /* 0x000fe20000000800 */
[----:B------:R1:W-:Y:S01]  /*8b00*/  @!P3 LDGSTS.E.BYPASS.LTC128B.128 [R235+0x16800], [R246.64+0x180] ;  /* 0x16800180f6ebbfae */ /* 0x0003e2000b901d5e */
[CCC-:B------:R-:W-:Y:S02]  /*8b10*/  @!P4 LEA.HI.X R35, R166.reuse, R245.reuse, R164.reuse, 0x1, P1 ;  /* 0x000000f5a623c211 */ /* 0x1c0fe400008f0ca4 */
[----:B------:R-:W-:Y:S01]  /*8b20*/  @!P3 LEA.HI.X R245, R166, R245, R164, 0x1, P0 ;  /* 0x000000f5a6f5b211 */ /* 0x000fe200000f0ca4 */
[----:B------:R-:W-:Y:S01]  /*8b30*/  @P6 STS.128 [R235+0x11000], RZ ;  /* 0x011000ffeb006388 */ /* 0x000fe20000000c00 */
[----:B------:R-:W-:Y:S03]  /*8b40*/  PLOP3.LUT P0, PT, PT, PT, UP2, 0x80, 0x0 ;  /* 0x000000000000781c */ /* 0x000fe60003f0f028 */
        /* <DEDUP_REMOVED lines=41> */
[----:B------:R-:W3:Y:S04]  /*8de0*/  LDSM.16.M88.4 R176, [R233+0x8800] ;  /* 0x00880000e9b0783b */ /* 0x000ee80000000200 */
[----:B------:R-:W3:Y:S04]  /*8df0*/  LDSM.16.M88.4 R180, [R233+0x9000] ;  /* 0x00900000e9b4783b */ /* 0x000ee80000000200 */
[----:B------:R-:W0:Y:S04]  /*8e00*/  LDGDEPBAR ;  /* 0x00000000000079af */ /* 0x000e280000000000 */
[----:B------:R-:W4:Y:S01]  /*8e10*/  LDSM.16.M88.4 R184, [R233+0x9800] ;  /* 0x00980000e9b8783b */ /* 0x000f220000000200 */
        /* <DEDUP_REMOVED lines=10> */
[C---:B---3--:R-:W-:Y:S08]  /*8ec0*/  HMMA.16816.F32 R12, R168.reuse, R176, RZ ;  /* 0x000000b0a80c723c */ /* 0x048ff000000018ff */
[C---:B------:R-:W-:Y:S01]  /*8ed0*/  HMMA.16816.F32 R16, R168.reuse, R178, RZ ;  /* 0x000000b2a810723c */ /* 0x040fe200000018ff */
[----:B------:R-:W2:Y:S07]  /*8ee0*/  LDSM.16.M88.4 R176, [R227+0x8000] ;  /* 0x00800000e3b0783b */ /* 0x000eae0000000200 */
[C---:B------:R-:W-:Y:S08]  /*8ef0*/  HMMA.16816.F32 R20, R168.reuse, R180, RZ ;  /* 0x000000b4a814723c */ /* 0x040ff000000018ff */
[C---:B-----5:R-:W-:Y:S01]  /*8f00*/  HMMA.16816.F32 R24, R168.reuse, R182, RZ ;  /* 0x000000b6a818723c */ /* 0x060fe200000018ff */
[----:B------:R-:W3:Y:S07]  /*8f10*/  LDSM.16.M88.4 R180, [R227+0x8800] ;  /* 0x00880000e3b4783b */ /* 0x000eee0000000200 */
[C---:B----4-:R-:W-:Y:S08]  /*8f20*/  HMMA.16816.F32 R28, R168.reuse, R184, RZ ;  /* 0x000000b8a81c723c */ /* 0x050ff000000018ff */
        /* <DEDUP_REMOVED lines=244> */
[----:B-1----:R-:W-:Y:S02]  /*9e70*/  MOV R172, UR8 ;  /* 0x0000000800ac7c02 */ /* 0x002fe40008000f00 */
[----:B--2---:R-:W-:Y:S01]  /*9e80*/  MOV R170, UR32 ;  /* 0x0000002000aa7c02 */ /* 0x004fe20008000f00 */
[----:B------:R-:W-:Y:S04]  /*9e90*/  UIADD3 UR32, UR37, -UR35, URZ ;  /* 0x8000002325207290 */ /* 0x000fe8000fffe03f */
[----:B------:R-:W-:Y:S01]  /*9ea0*/  UIMAD UR32, UR32, UR10, -0x40 ;  /* 0xffffffc0202074a4 */ /* 0x000fe2000f8e020a */
[----:B---3--:R-:W-:Y:S03]  /*9eb0*/  IMAD.U32 R173, RZ, RZ, UR9 ;  /* 0x00000009ffad7e24 */ /* 0x008fe6000f8e00ff */
[----:B------:R-:W-:Y:S02]  /*9ec0*/  USHF.R.S32.HI UR9, URZ, 0x1f, UR32 ;  /* 0x0000001f3f097899 */ /* 0x000fe40008011420 */
[----:B------:R-:W-:Y:S01]  /*9ed0*/  UIMAD UR8, UR7, UR32, URZ ;  /* 0x00000020070872a4 */ /* 0x000fe2000f8e023f */
[----:B------:R-:W2:Y:S03]  /*9ee0*/  LDG.E R3, [R172.64] ;  /* 0x0000001eac037981 */ /* 0x000ea6000c1e1900 */
[----:B------:R-:W-:Y:S01]  /*9ef0*/  UIMAD UR8, UR9, UR6, UR8 ;  /* 0x00000006090872a4 */ /* 0x000fe2000f8e0208 */
[----:B----4-:R-:W-:Y:S01]  /*9f00*/  IMAD.U32 R171, RZ, RZ, UR33 ;  /* 0x00000021ffab7e24 */ /* 0x010fe2000f8e00ff */
[----:B------:R-:W-:Y:S02]  /*9f10*/  UIMAD.WIDE.U32 UR32, UR6, UR32, URZ ;  /* 0x00000020062072a5 */ /* 0x000fe4000f8e003f */
[----:B------:R-:W-:Y:S02]  /*9f20*/  UMOV UR9, UR7 ;  /* 0x0000000700097c82 */ /* 0x000fe40008000000 */
[----:B------:R-:W2:Y:S01]  /*9f30*/  LDG.E R170, [R170.64] ;  /* 0x0000001eaaaa7981 */ /* 0x000ea2000c1e1900 */
[----:B------:R-:W-:Y:S01]  /*9f40*/  UIADD3 UR8, UR33, UR8, URZ ;  /* 0x0000000821087290 */ /* 0x000fe2000fffe03f */
[----:B------:R-:W-:Y:S01]  /*9f50*/  IMAD.U32 R166, RZ, RZ, UR32 ;  /* 0x00000020ffa67e24 */ /* 0x000fe2000f8e00ff */
[----:B------:R-:W-:Y:S04]  /*9f60*/  MOV R167, UR33 ;  /* 0x0000002100a77c02 */ /* 0x000fe80008000f00 */
        /* <DEDUP_REMOVED lines=8> */
.L_x_1496:
        /* <DEDUP_REMOVED lines=117> */
.L_x_1495:
[----:B------:R-:W-:Y:S01]  /*a740*/  FMNMX.FTZ R2, R4, R165, !PT ;  /* 0x000000a504027209 */ /* 0x000fe20007810000 */
[----:B-1----:R-:W-:Y:S01]  /*a750*/  LDSM.16.MT88.4 R172, [R226+0x10000] ;  /* 0x01000000e2ac783b */ /* 0x002fe20000004200 */
[----:B------:R-:W-:Y:S01]  /*a760*/  FMNMX.FTZ R164, R6, R0, !PT ;  /* 0x0000000006a47209 */ /* 0x000fe20007810000 */
[----:B------:R-:W-:Y:S01]  /*a770*/  UISETP.GT.AND UP2, UPT, UR26, UR19, UPT ;  /* 0x000000131a00728c */ /* 0x000fe2000bf44270 */
[----:B------:R-:W-:Y:S01]  /*a780*/  FMNMX.FTZ R3, R5, R2, !PT ;  /* 0x0000000205037209 */ /* 0x000fe20007810000 */
[----:B------:R-:W-:Y:S01]  /*a790*/  UIADD3 UR26, UR26, -0x1, URZ ;  /* 0xffffffff1a1a7890 */ /* 0x000fe2000fffe03f */
[----:B------:R-:W-:Y:S01]  /*a7a0*/  FMNMX.FTZ R167, R7, R164, !PT ;  /* 0x000000a407a77209 */ /* 0x000fe20007810000 */
[----:B------:R-:W-:Y:S01]  /*a7b0*/  UMOV UR8, UR23 ;  /* 0x0000001700087c82 */ /* 0x000fe20008000000 */
[----:B------:R-:W-:Y:S01]  /*a7c0*/  FMNMX.FTZ R2, R8, R3, !PT ;  /* 0x0000000308027209 */ /* 0x000fe20007810000 */
[----:B------:R-:W-:Y:S01]  /*a7d0*/  LDSM.16.MT88.4 R176, [R225+0x10000] ;  /* 0x01000000e1b0783b */ /* 0x000fe20000004200 */
[----:B------:R-:W-:Y:S01]  /*a7e0*/  FMNMX.FTZ R164, R10, R167, !PT ;  /* 0x000000a70aa47209 */ /* 0x000fe20007810000 */
[----:B------:R-:W-:Y:S01]  /*a7f0*/  UMOV UR9, UR22 ;  /* 0x0000001600097c82 */ /* 0x000fe20008000000 */
        /* <DEDUP_REMOVED lines=38> */
[----:B--2---:R-:W-:Y:S04]  /*aa60*/  FMNMX.FTZ R164, R171, R164, !PT ;  /* 0x000000a4aba47209 */ /* 0x004fe80007810000 */
[C---:B------:R-:W-:Y:S01]  /*aa70*/  FSETP.NEU.FTZ.AND P0, PT, R164.reuse, -INF , PT ;  /* 0xff800000a400780b */ /* 0x040fe20003f1d000 */
[C---:B------:R-:W-:Y:S02]  /*aa80*/  FMUL.FTZ R200, R164.reuse, c[0x0][0x23c] ;  /* 0x00008f00a4c87a20 */ /* 0x040fe40000410000 */
[----:B------:R-:W-:Y:S02]  /*aa90*/  FADD.FTZ R2, -R164, R165 ;  /* 0x000000a5a4027221 */ /* 0x000fe40000010100 */
[C---:B------:R-:W-:Y:S01]  /*aaa0*/  FADD.FTZ R165, -R3.reuse, R0 ;  /* 0x0000000003a57221 */ /* 0x040fe20000010100 */
[----:B------:R-:W-:Y:S01]  /*aab0*/  FSEL R200, R200, RZ, P0 ;  /* 0x000000ffc8c87208 */ /* 0x000fe20000000000 */
[----:B------:R-:W-:Y:S01]  /*aac0*/  FMUL.FTZ R167, R2, c[0x0][0x23c] ;  /* 0x00008f0002a77a20 */ /* 0x000fe20000410000 */
[----:B------:R-:W-:Y:S01]  /*aad0*/  FSETP.NEU.FTZ.AND P0, PT, R3, -INF , PT ;  /* 0xff8000000300780b */ /* 0x000fe20003f1d000 */
[----:B------:R-:W-:Y:S01]  /*aae0*/  FMUL.FTZ R0, R165, c[0x0][0x23c] ;  /* 0x00008f00a5007a20 */ /* 0x000fe20000410000 */
[----:B------:R-:W-:Y:S01]  /*aaf0*/  MOV R165, R164 ;  /* 0x000000a400a57202 */ /* 0x000fe20000000f00 */
[--C-:B------:R-:W-:Y:S01]  /*ab00*/  FFMA.FTZ R168, R5, c[0x0][0x23c], -R200.reuse ;  /* 0x00008f0005a87a23 */ /* 0x100fe200000108c8 */
[----:B------:R-:W1:Y:S01]  /*ab10*/  MUFU.EX2 R2, R167 ;  /* 0x000000a700027308 */ /* 0x000e620000000800 */
[----:B------:R-:W-:Y:S01]  /*ab20*/  FSEL R199, R199, RZ, P0 ;  /* 0x000000ffc7c77208 */ /* 0x000fe20000000000 */
[--C-:B------:R-:W-:Y:S01]  /*ab30*/  FFMA.FTZ R166, R4, c[0x0][0x23c], -R200.reuse ;  /* 0x00008f0004a67a23 */ /* 0x100fe200000108c8 */
[----:B------:R-:W-:Y:S01]  /*ab40*/  PLOP3.LUT P0, PT, PT, PT, UP2, 0x80, 0x0 ;  /* 0x000000000000781c */ /* 0x000fe20003f0f028 */
[--C-:B------:R-:W-:Y:S02]  /*ab50*/  FFMA.FTZ R201, R12, c[0x0][0x23c], -R200.reuse ;  /* 0x00008f000cc97a23 */ /* 0x100fe400000108c8 */
[--C-:B------:R-:W-:Y:S02]  /*ab60*/  FFMA.FTZ R198, R6, c[0x0][0x23c], -R199.reuse ;  /* 0x00008f0006c67a23 */ /* 0x100fe400000108c7 */
[--C-:B------:R-:W-:Y:S02]  /*ab70*/  FFMA.FTZ R5, R7, c[0x0][0x23c], -R199.reuse ;  /* 0x00008f0007057a23 */ /* 0x100fe400000108c7 */
[----:B------:R2:W-:Y:S01]  /*ab80*/  MUFU.EX2 R167, R168 ;  /* 0x000000a800a77308 */ /* 0x0005e20000000800 */
[--C-:B------:R-:W-:Y:S02]  /*ab90*/  FFMA.FTZ R6, R8, c[0x0][0x23c], -R200.reuse ;  /* 0x00008f0008067a23 */ /* 0x100fe400000108c8 */
[--C-:B------:R-:W-:Y:S02]  /*aba0*/  FFMA.FTZ R7, R9, c[0x0][0x23c], -R200.reuse ;  /* 0x00008f0009077a23 */ /* 0x100fe400000108c8 */
[--C-:B------:R-:W-:Y:S02]  /*abb0*/  FFMA.FTZ R196, R10, c[0x0][0x23c], -R199.reuse ;  /* 0x00008f000ac47a23 */ /* 0x100fe400000108c7 */
[--C-:B------:R-:W-:Y:S02]  /*abc0*/  FFMA.FTZ R197, R11, c[0x0][0x23c], -R199.reuse ;  /* 0x00008f000bc57a23 */ /* 0x100fe400000108c7 */
[--C-:B------:R-:W-:Y:S01]  /*abd0*/  FFMA.FTZ R202, R13, c[0x0][0x23c], -R200.reuse ;  /* 0x00008f000dca7a23 */ /* 0x100fe200000108c8 */
[----:B------:R-:W3:Y:S01]  /*abe0*/  MUFU.EX2 R0, R0 ;  /* 0x0000000000007308 */ /* 0x000ee20000000800 */
[--C-:B------:R-:W-:Y:S02]  /*abf0*/  FFMA.FTZ R203, R14, c[0x0][0x23c], -R199.reuse ;  /* 0x00008f000ecb7a23 */ /* 0x100fe400000108c7 */
[--C-:B------:R-:W-:Y:S02]  /*ac00*/  FFMA.FTZ R204, R15, c[0x0][0x23c], -R199.reuse ;  /* 0x00008f000fcc7a23 */ /* 0x100fe400000108c7 */
[C---:B-1----:R-:W-:Y:S02]  /*ac10*/  FMUL.FTZ R8, R2.reuse, R160 ;  /* 0x000000a002087220 */ /* 0x042fe40000410000 */
[C---:B------:R-:W-:Y:S02]  /*ac20*/  FMUL.FTZ R9, R2.reuse, R161 ;  /* 0x000000a102097220 */ /* 0x040fe40000410000 */
[C---:B------:R-:W-:Y:S01]  /*ac30*/  FMUL.FTZ R36, R2.reuse, R36 ;  /* 0x0000002402247220 */ /* 0x040fe20000410000 */
[----:B------:R-:W1:Y:S01]  /*ac40*/  MUFU.EX2 R166, R166 ;  /* 0x000000a600a67308 */ /* 0x000e620000000800 */
[C---:B------:R-:W-:Y:S02]  /*ac50*/  FMUL.FTZ R37, R2.reuse, R37 ;  /* 0x0000002502257220 */ /* 0x040fe40000410000 */
[C---:B------:R-:W-:Y:S01]  /*ac60*/  FMUL.FTZ R40, R2.reuse, R40 ;  /* 0x0000002802287220 */ /* 0x040fe20000410000 */
[----:B--2---:R-:W2:Y:S01]  /*ac70*/  LDSM.16.MT88.4 R168, [R228+0x10000] ;  /* 0x01000000e4a8783b */ /* 0x004ea20000004200 */
[C---:B------:R-:W-:Y:S02]  /*ac80*/  FMUL.FTZ R41, R2.reuse, R41 ;  /* 0x0000002902297220 */ /* 0x040fe40000410000 */
[C---:B------:R-:W-:Y:S02]  /*ac90*/  FMUL.FTZ R44, R2.reuse, R44 ;  /* 0x0000002c022c7220 */ /* 0x040fe40000410000 */
[C---:B------:R-:W-:Y:S01]  /*aca0*/  FMUL.FTZ R45, R2.reuse, R45 ;  /* 0x0000002d022d7220 */ /* 0x040fe20000410000 */
[----:B------:R-:W-:Y:S01]  /*acb0*/  MUFU.EX2 R198, R198 ;  /* 0x000000c600c67308 */ /* 0x000fe20000000800 */
[C---:B------:R-:W-:Y:S02]  /*acc0*/  FMUL.FTZ R48, R2.reuse, R48 ;  /* 0x0000003002307220 */ /* 0x040fe40000410000 */
[----:B------:R-:W-:Y:S02]  /*acd0*/  FMUL.FTZ R49, R2, R49 ;  /* 0x0000003102317220 */ /* 0x000fe40000410000 */
[C---:B---3--:R-:W-:Y:S02]  /*ace0*/  FMUL.FTZ R10, R0.reuse, R162 ;  /* 0x000000a2000a7220 */ /* 0x048fe40000410000 */
[C---:B------:R-:W-:Y:S02]  /*acf0*/  FMUL.FTZ R11, R0.reuse, R163 ;  /* 0x000000a3000b7220 */ /* 0x040fe40000410000 */
[C---:B------:R-:W-:Y:S01]  /*ad00*/  FMUL.FTZ R38, R0.reuse, R38 ;  /* 0x0000002600267220 */ /* 0x040fe20000410000 */
[----:B------:R-:W3:Y:S01]  /*ad10*/  MUFU.EX2 R5, R5 ;  /* 0x0000000500057308 */ /* 0x000ee20000000800 */
[C---:B------:R-:W-:Y:S02]  /*ad20*/  FMUL.FTZ R39, R0.reuse, R39 ;  /* 0x0000002700277220 */ /* 0x040fe40000410000 */
[C---:B------:R-:W-:Y:S01]  /*ad30*/  FMUL.FTZ R42, R0.reuse, R42 ;  /* 0x0000002a002a7220 */ /* 0x040fe20000410000 */
[----:B-1----:R-:W-:Y:S01]  /*ad40*/  F2FP.PACK_AB R160, R167, R166 ;  /* 0x000000a6a7a0723e */ /* 0x002fe200000000ff */
[C---:B------:R-:W-:Y:S02]  /*ad50*/  FMUL.FTZ R43, R0.reuse, R43 ;  /* 0x0000002b002b7220 */ /* 0x040fe40000410000 */
[C---:B------:R-:W-:Y:S02]  /*ad60*/  FMUL.FTZ R46, R0.reuse, R46 ;  /* 0x0000002e002e7220 */ /* 0x040fe40000410000 */
[C---:B------:R-:W-:Y:S01]  /*ad70*/  FMUL.FTZ R47, R0.reuse, R47 ;  /* 0x0000002f002f7220 */ /* 0x040fe20000410000 */
        /* <DEDUP_REMOVED lines=8> */
[----:B------:R-:W-:Y:S01]  /*ae00*/  LDSM.16.MT88.4 R156, [R224+0x16000] ;  /* 0x01600000e09c783b */ /* 0x000fe20000004200 */
        /* <DEDUP_REMOVED lines=31> */
[C---:B--2---:R-:W-:Y:S05]  /*b000*/  HMMA.16816.F32 R8, R160.reuse, R168, R8 ;  /* 0x000000a8a008723c */ /* 0x044fea0000001808 */
[----:B------:R-:W-:Y:S02]  /*b010*/  FMUL.FTZ R75, R0, R75 ;  /* 0x0000004b004b7220 */ /* 0x000fe40000410000 */
[C---:B------:R-:W-:Y:S01]  /*b020*/  FMUL.FTZ R76, R2.reuse, R76 ;  /* 0x0000004c024c7220 */ /* 0x040fe20000410000 */
[C---:B------:R-:W-:Y:S01]  /*b030*/  HMMA.16816.F32 R36, R160.reuse, R170, R36 ;  /* 0x000000aaa024723c */ /* 0x040fe20000001824 */
[----:B------:R-:W2:Y:S01]  /*b040*/  LDSM.16.MT88.4 R168, [R224+0x10000] ;  /* 0x01000000e0a8783b */ /* 0x000ea20000004200 */
[----:B------:R-:W3:Y:S02]  /*b050*/  MUFU.EX2 R204, R204 ;  /* 0x000000cc00cc7308 */ /* 0x000ee40000000800 */
        /* <DEDUP_REMOVED lines=17> */
[C---:B--2---:R-:W-:Y:S03]  /*b170*/  HMMA.16816.F32 R56, R160.reuse, R168, R56 ;  /* 0x000000a8a038723c */ /* 0x044fe60000001838 */
[C---:B------:R-:W-:Y:S02]  /*b180*/  FMUL.FTZ R88, R2.reuse, R88 ;  /* 0x0000005802587220 */ /* 0x040fe40000410000 */
[----:B------:R-:W-:Y:S02]  /*b190*/  FMUL.FTZ R89, R2, R89 ;  /* 0x0000005902597220 */ /* 0x000fe40000410000 */
[C---:B------:R-:W-:Y:S01]  /*b1a0*/  FMUL.FTZ R90, R0.reuse, R90 ;  /* 0x0000005a005a7220 */ /* 0x040fe20000410000 */
[C---:B------:R-:W-:Y:S01]  /*b1b0*/  HMMA.16816.F32 R60, R160.reuse, R170, R60 ;  /* 0x000000aaa03c723c */ /* 0x040fe2000000183c */
[----:B------:R-:W2:Y:S03]  /*b1c0*/  LDSM.16.MT88.4 R168, [R225+0x12000] ;  /* 0x01200000e1a8783b */ /* 0x000ea60000004200 */
        /* <DEDUP_REMOVED lines=55> */
[----:B------:R-:W-:Y:S03]  /*b540*/  FMUL.FTZ R125, R2, R125 ;  /* 0x0000007d027d7220 */ /* 0x000fe60000410000 */
[C---:B-----5:R-:W-:Y:S03]  /*b550*/  HMMA.16816.F32 R120, R160.reuse, R176, R120 ;  /* 0x000000b0a078723c */ /* 0x060fe60000001878 */
[C---:B------:R-:W-:Y:S02]  /*b560*/  FMUL.FTZ R126, R0.reuse, R126 ;  /* 0x0000007e007e7220 */ /* 0x040fe40000410000 */
[----:B------:R-:W-:Y:S02]  /*b570*/  FMUL.FTZ R127, R0, R127 ;  /* 0x0000007f007f7220 */ /* 0x000fe40000410000 */
[C---:B------:R-:W-:Y:S02]  /*b580*/  FMUL.FTZ R128, R2.reuse, R128 ;  /* 0x0000008002807220 */ /* 0x040fe40000410000 */
[----:B------:R-:W-:Y:S03]  /*b590*/  FMUL.FTZ R129, R2, R129 ;  /* 0x0000008102817220 */ /* 0x000fe60000410000 */
[C---:B------:R-:W-:Y:S01]  /*b5a0*/  HMMA.16816.F32 R124, R160.reuse, R178, R124 ;  /* 0x000000b2a07c723c */ /* 0x040fe2000000187c */
[----:B------:R-:W5:Y:S02]  /*b5b0*/  LDSM.16.MT88.4 R176, [R225+0x16000] ;  /* 0x01600000e1b0783b */ /* 0x000f640000004200 */
        /* <DEDUP_REMOVED lines=18> */
[--C-:B------:R-:W-:Y:S01]  /*b6e0*/  FFMA.FTZ R205, R16, c[0x0][0x23c], -R200.reuse ;  /* 0x00008f0010cd7a23 */ /* 0x100fe200000108c8 */
[C---:B------:R-:W-:Y:S01]  /*b6f0*/  HMMA.16816.F32 R12, R160.reuse, R174, R12 ;  /* 0x000000aea00c723c */ /* 0x040fe2000000180c */
[----:B------:R-:W4:Y:S03]  /*b700*/  LDSM.16.MT88.4 R172, [R226+0x10800] ;  /* 0x01080000e2ac783b */ /* 0x000f260000004200 */
[----:B------:R-:W-:Y:S01]  /*b710*/  FFMA.FTZ R206, R17, c[0x0][0x23c], -R200 ;  /* 0x00008f0011ce7a23 */ /* 0x000fe200000108c8 */
[----:B------:R-:W-:Y:S01]  /*b720*/  MUFU.EX2 R205, R205 ;  /* 0x000000cd00cd7308 */ /* 0x000fe20000000800 */
[--C-:B------:R-:W-:Y:S02]  /*b730*/  FFMA.FTZ R207, R18, c[0x0][0x23c], -R199.reuse ;  /* 0x00008f0012cf7a23 */ /* 0x100fe400000108c7 */
[C---:B-----5:R-:W-:Y:S04]  /*b740*/  HMMA.16816.F32 R140, R160.reuse, R176, R140 ;  /* 0x000000b0a08c723c */ /* 0x060fe8000000188c */
[----:B------:R-:W-:Y:S02]  /*b750*/  FFMA.FTZ R242, R19, c[0x0][0x23c], -R199 ;  /* 0x00008f0013f27a23 */ /* 0x000fe400000108c7 */
[C---:B------:R-:W-:Y:S01]  /*b760*/  FMUL.FTZ R144, R2.reuse, R144 ;  /* 0x0000009002907220 */ /* 0x040fe20000410000 */
[----:B------:R-:W5:Y:S01]  /*b770*/  MUFU.EX2 R206, R206 ;  /* 0x000000ce00ce7308 */ /* 0x000f620000000800 */
[----:B------:R-:W-:Y:S04]  /*b780*/  FMUL.FTZ R145, R2, R145 ;  /* 0x0000009102917220 */ /* 0x000fe80000410000 */
[C---:B------:R-:W-:Y:S02]  /*b790*/  FMUL.FTZ R146, R0.reuse, R146 ;  /* 0x0000009200927220 */ /* 0x040fe40000410000 */
[----:B------:R-:W-:Y:S02]  /*b7a0*/  FMUL.FTZ R147, R0, R147 ;  /* 0x0000009300937220 */ /* 0x000fe40000410000 */
[----:B------:R-:W-:Y:S01]  /*b7b0*/  FMUL.FTZ R16, R2, R152 ;  /* 0x0000009802107220 */ /* 0x000fe20000410000 */
[----:B------:R-:W-:Y:S01]  /*b7c0*/  MUFU.EX2 R207, R207 ;  /* 0x000000cf00cf7308 */ /* 0x000fe20000000800 */
[----:B-1----:R-:W-:Y:S01]  /*b7d0*/  F2FP.PACK_AB R152, R202, R201 ;  /* 0x000000c9ca98723e */ /* 0x002fe200000000ff */
[----:B------:R-:W-:Y:S01]  /*b7e0*/  FMUL.FTZ R17, R2, R153 ;  /* 0x0000009902117220 */ /* 0x000fe20000410000 */
[----:B---3--:R-:W-:Y:S01]  /*b7f0*/  F2FP.PACK_AB R153, R204, R203 ;  /* 0x000000cbcc99723e */ /* 0x008fe200000000ff */
[C---:B------:R-:W-:Y:S01]  /*b800*/  HMMA.16816.F32 R144, R160.reuse, R178, R144 ;  /* 0x000000b2a090723c */ /* 0x040fe20000001890 */
[----:B------:R-:W1:Y:S02]  /*b810*/  LDSM.16.MT88.4 R176, [R225+0x10800] ;  /* 0x01080000e1b0783b */ /* 0x000e640000004200 */
[C---:B------:R-:W-:Y:S02]  /*b820*/  FMUL.FTZ R18, R0.reuse, R154 ;  /* 0x0000009a00127220 */ /* 0x040fe40000410000 */
[----:B------:R-:W-:Y:S01]  /*b830*/  FMUL.FTZ R19, R0, R155 ;  /* 0x0000009b00137220 */ /* 0x000fe20000410000 */
[----:B------:R-:W3:Y:S01]  /*b840*/  MUFU.EX2 R242, R242 ;  /* 0x000000f200f27308 */ /* 0x000ee20000000800 */
[C---:B------:R-:W-:Y:S02]  /*b850*/  FMUL.FTZ R148, R2.reuse, R148 ;  /* 0x0000009402947220 */ /* 0x040fe40000410000 */
[----:B------:R-:W-:Y:S03]  /*b860*/  FMUL.FTZ R149, R2, R149 ;  /* 0x0000009502957220 */ /* 0x000fe60000410000 */
[C---:B------:R-:W-:Y:S03]  /*b870*/  HMMA.16816.F32 R16, R160.reuse, R156, R16 ;  /* 0x0000009ca010723c */ /* 0x040fe60000001810 */
[----:B------:R-:W-:Y:S01]  /*b880*/  FMUL.FTZ R150, R0, R150 ;  /* 0x0000009600967220 */ /* 0x000fe20000410000 */
[----:B-----5:R-:W-:Y:S01]  /*b890*/  F2FP.PACK_AB R154, R206, R205 ;  /* 0x000000cdce9a723e */ /* 0x020fe200000000ff */
[----:B------:R-:W-:Y:S02]  /*b8a0*/  FMUL.FTZ R151, R0, R151 ;  /* 0x0000009700977220 */ /* 0x000fe40000410000 */
[----:B------:R-:W-:Y:S02]  /*b8b0*/  FFMA.FTZ R166, R2, R243, R166 ;  /* 0x000000f302a67223 */ /* 0x000fe400000100a6 */
[----:B------:R-:W-:Y:S03]  /*b8c0*/  FFMA.FTZ R198, R0, R241, R198 ;  /* 0x000000f100c67223 */ /* 0x000fe600000100c6 */
[----:B------:R-:W-:Y:S01]  /*b8d0*/  HMMA.16816.F32 R148, R160, R158, R148 ;  /* 0x0000009ea094723c */ /* 0x000fe20000001894 */
[----:B------:R-:W5:Y:S02]  /*b8e0*/  LDSM.16.MT88.4 R156, [R224+0x10800] ;  /* 0x01080000e09c783b */ /* 0x000f640000004200 */
[----:B------:R-:W-:Y:S02]  /*b8f0*/  FADD.FTZ R167, R167, R166 ;  /* 0x000000a6a7a77221 */ /* 0x000fe40000010000 */
[----:B------:R-:W-:Y:S01]  /*b900*/  FADD.FTZ R5, R5, R198 ;  /* 0x000000c605057221 */ /* 0x000fe20000010000 */
[----:B---3--:R-:W-:Y:S01]  /*b910*/  F2FP.PACK_AB R155, R242, R207 ;  /* 0x000000cff29b723e */ /* 0x008fe200000000ff */
[----:B------:R-:W-:Y:S02]  /*b920*/  FADD.FTZ R0, R6, R167 ;  /* 0x000000a706007221 */ /* 0x000fe40000010000 */
[----:B------:R-:W3:Y:S03]  /*b930*/  LDSM.16.MT88.4 R160, [R228+0x12800] ;  /* 0x01280000e4a0783b */ /* 0x000ee60000004200 */
[----:B------:R-:W-:Y:S01]  /*b940*/  FADD.FTZ R196, R196, R5 ;  /* 0x00000005c4c47221 */ /* 0x000fe20000010000 */
[C---:B--2---:R-:W-:Y:S05]  /*b950*/  HMMA.16816.F32 R8, R152.reuse, R168, R8 ;  /* 0x000000a89808723c */ /* 0x044fea0000001808 */
[----:B------:R-:W-:Y:S02]  /*b960*/  FADD.FTZ R0, R7, R0 ;  /* 0x0000000007007221 */ /* 0x000fe40000010000 */
[----:B------:R-:W-:Y:S01]  /*b970*/  FADD.FTZ R196, R197, R196 ;  /* 0x000000c4c5c47221 */ /* 0x000fe20000010000 */
[C---:B------:R-:W-:Y:S01]  /*b980*/  HMMA.16816.F32 R36, R152.reuse, R170, R36 ;  /* 0x000000aa9824723c */ /* 0x040fe20000001824 */
[----:B------:R-:W2:Y:S03]  /*b990*/  LDSM.16.MT88.4 R168, [R226+0x14800] ;  /* 0x01480000e2a8783b */ /* 0x000ea60000004200 */
[----:B------:R-:W-:Y:S01]  /*b9a0*/  FADD.FTZ R201, R201, R0 ;  /* 0x00000000c9c97221 */ /* 0x000fe20000010000 */
[----:B------:R-:W-:Y:S01]  /*b9b0*/  MOV R0, R3 ;  /* 0x0000000300007202 */ /* 0x000fe20000000f00 */
[----:B------:R-:W-:Y:S02]  /*b9c0*/  FADD.FTZ R203, R203, R196 ;  /* 0x000000c4cbcb7221 */ /* 0x000fe40000010000 */
[C---:B----4-:R-:W-:Y:S04]  /*b9d0*/  HMMA.16816.F32 R40, R152.reuse, R172, R40 ;  /* 0x000000ac9828723c */ /* 0x050fe80000001828 */
[----:B------:R-:W-:Y:S02]  /*b9e0*/  FADD.FTZ R202, R202, R201 ;  /* 0x000000c9caca7221 */ /* 0x000fe40000010000 */
[----:B------:R-:W-:Y:S02]  /*b9f0*/  FADD.FTZ R204, R204, R203 ;  /* 0x000000cbcccc7221 */ /* 0x000fe40000010000 */
[C---:B------:R-:W-:Y:S01]  /*ba00*/  HMMA.16816.F32 R44, R152.reuse, R174, R44 ;  /* 0x000000ae982c723c */ /* 0x040fe2000000182c */
[----:B------:R-:W4:Y:S03]  /*ba10*/  LDSM.16.MT88.4 R172, [R225+0x14800] ;  /* 0x01480000e1ac783b */ /* 0x000f260000004200 */
[----:B------:R-:W-:Y:S02]  /*ba20*/  FADD.FTZ R5, R205, R202 ;  /* 0x000000cacd057221 */ /* 0x000fe40000010000 */
[----:B------:R-:W-:Y:S02]  /*ba30*/  FADD.FTZ R207, R207, R204 ;  /* 0x000000cccfcf7221 */ /* 0x000fe40000010000 */
[C---:B-1----:R-:W-:Y:S04]  /*ba40*/  HMMA.16816.F32 R48, R152.reuse, R176, R48 ;  /* 0x000000b09830723c */ /* 0x042fe80000001830 */
[----:B------:R-:W-:Y:S02]  /*ba50*/  FADD.FTZ R5, R206, R5 ;  /* 0x00000005ce057221 */ /* 0x000fe40000010000 */
[----:B------:R-:W-:Y:S02]  /*ba60*/  FADD.FTZ R207, R242, R207 ;  /* 0x000000cff2cf7221 */ /* 0x000fe40000010000 */
[C---:B------:R-:W-:Y:S01]  /*ba70*/  HMMA.16816.F32 R52, R152.reuse, R178, R52 ;  /* 0x000000b29834723c */ /* 0x040fe20000001834 */
[----:B------:R-:W-:Y:S07]  /*ba80*/  LDSM.16.MT88.4 R176, [R225+0x13000] ;  /* 0x01300000e1b0783b */ /* 0x000fee0000004200 */
[C---:B-----5:R-:W-:Y:S08]  /*ba90*/  HMMA.16816.F32 R56, R152.reuse, R156, R56 ;  /* 0x0000009c9838723c */ /* 0x060ff00000001838 */
        /* <DEDUP_REMOVED lines=22> */
[----:B------:R-:W5:Y:S03]  /*bc00*/  MUFU.EX2 R189, R189 ;  /* 0x000000bd00bd7308 */ /* 0x000f660000000800 */
[----:B------:R-:W-:Y:S03]  /*bc10*/  FFMA.FTZ R193, R25, c[0x0][0x23c], -R200 ;  /* 0x00008f0019c17a23 */ /* 0x000fe600000108c8 */
[--C-:B------:R-:W-:Y:S01]  /*bc20*/  FFMA.FTZ R194, R26, c[0x0][0x23c], -R199.reuse ;  /* 0x00008f001ac27a23 */ /* 0x100fe200000108c7 */
[C---:B--2---:R-:W-:Y:S03]  /*bc30*/  HMMA.16816.F32 R104, R152.reuse, R168, R104 ;  /* 0x000000a89868723c */ /* 0x044fe60000001868 */
[----:B------:R-:W-:Y:S01]  /*bc40*/  MUFU.EX2 R190, R190 ;  /* 0x000000be00be7308 */ /* 0x000fe20000000800 */
[----:B------:R-:W-:Y:S02]  /*bc50*/  FFMA.FTZ R195, R27, c[0x0][0x23c], -R199 ;  /* 0x00008f001bc37a23 */ /* 0x000fe400000108c7 */
[----:B------:R-:W-:Y:S02]  /*bc60*/  LDSM.16.MT88.4 R24, [R226+0x11000] ;  /* 0x01100000e218783b */ /* 0x000fe40000004200 */
[C---:B------:R-:W-:Y:S05]  /*bc70*/  HMMA.16816.F32 R108, R152.reuse, R170, R108 ;  /* 0x000000aa986c723c */ /* 0x040fea000000186c */
[----:B------:R-:W2:Y:S01]  /*bc80*/  MUFU.EX2 R191, R191 ;  /* 0x000000bf00bf7308 */ /* 0x000ea20000000800 */
[----:B------:R-:W2:Y:S02]  /*bc90*/  LDSM.16.MT88.4 R168, [R226+0x16800] ;  /* 0x01680000e2a8783b */ /* 0x000ea40000004200 */
[C---:B----4-:R-:W-:Y:S07]  /*bca0*/  HMMA.16816.F32 R112, R152.reuse, R172, R112 ;  /* 0x000000ac9870723c */ /* 0x050fee0000001870 */
[----:B------:R-:W-:Y:S01]  /*bcb0*/  MUFU.EX2 R192, R192 ;  /* 0x000000c000c07308 */ /* 0x000fe20000000800 */
[C---:B------:R-:W-:Y:S01]  /*bcc0*/  HMMA.16816.F32 R116, R152.reuse, R174, R116 ;  /* 0x000000ae9874723c */ /* 0x040fe20000001874 */
[----:B------:R-:W4:Y:S07]  /*bcd0*/  LDSM.16.MT88.4 R172, [R225+0x16800] ;  /* 0x01680000e1ac783b */ /* 0x000f2e0000004200 */
[C---:B-1----:R-:W-:Y:S01]  /*bce0*/  HMMA.16816.F32 R120, R152.reuse, R156, R120 ;  /* 0x0000009c9878723c */ /* 0x042fe20000001878 */
[----:B------:R-:W1:Y:S07]  /*bcf0*/  MUFU.EX2 R193, R193 ;  /* 0x000000c100c17308 */ /* 0x000e6e0000000800 */
[C---:B------:R-:W-:Y:S01]  /*bd00*/  HMMA.16816.F32 R124, R152.reuse, R158, R124 ;  /* 0x0000009e987c723c */ /* 0x040fe2000000187c */
[----:B------:R-:W1:Y:S02]  /*bd10*/  LDSM.16.MT88.4 R156, [R228+0x11000] ;  /* 0x01100000e49c783b */ /* 0x000e640000004200 */
[----:B------:R-:W-:Y:S05]  /*bd20*/  MUFU.EX2 R194, R194 ;  /* 0x000000c200c27308 */ /* 0x000fea0000000800 */
[C---:B---3--:R-:W-:Y:S05]  /*bd30*/  HMMA.16816.F32 R128, R152.reuse, R160, R128 ;  /* 0x000000a09880723c */ /* 0x048fea0000001880 */
[----:B------:R-:W3:Y:S03]  /*bd40*/  MUFU.EX2 R195, R195 ;  /* 0x000000c300c37308 */ /* 0x000ee60000000800 */
[C---:B------:R-:W-:Y:S01]  /*bd50*/  HMMA.16816.F32 R132, R152.reuse, R162, R132 ;  /* 0x000000a29884723c */ /* 0x040fe20000001884 */
[----:B------:R-:W1:Y:S07]  /*bd60*/  LDSM.16.MT88.4 R160, [R225+0x11000] ;  /* 0x01100000e1a0783b */ /* 0x000e6e0000004200 */
[C---:B--2---:R-:W-:Y:S08]  /*bd70*/  HMMA.16816.F32 R136, R152.reuse, R168, R136 ;  /* 0x000000a89888723c */ /* 0x044ff00000001888 */
[C---:B------:R-:W-:Y:S01]  /*bd80*/  HMMA.16816.F32 R12, R152.reuse, R170, R12 ;  /* 0x000000aa980c723c */ /* 0x040fe2000000180c */
[----:B------:R-:W2:Y:S07]  /*bd90*/  LDSM.16.MT88.4 R168, [R224+0x11000] ;  /* 0x01100000e0a8783b */ /* 0x000eae0000004200 */
[C---:B----4-:R-:W-:Y:S08]  /*bda0*/  HMMA.16816.F32 R140, R152.reuse, R172, R140 ;  /* 0x000000ac988c723c */ /* 0x050ff0000000188c */
[C---:B------:R-:W-:Y:S01]  /*bdb0*/  HMMA.16816.F32 R144, R152.reuse, R174, R144 ;  /* 0x000000ae9890723c */ /* 0x040fe20000001890 */
[----:B------:R-:W-:Y:S07]  /*bdc0*/  LDSM.16.MT88.4 R172, [R226+0x13000] ;  /* 0x01300000e2ac783b */ /* 0x000fee0000004200 */
[C---:B------:R-:W-:Y:S07]  /*bdd0*/  HMMA.16816.F32 R16, R152.reuse, R20, R16 ;  /* 0x000000149810723c */ /* 0x040fee0000001810 */
[----:B-----5:R-:W-:Y:S01]  /*bde0*/  F2FP.PACK_AB R20, R189, R188 ;  /* 0x000000bcbd14723e */ /* 0x020fe200000000ff */
[----:B------:R-:W-:Y:S01]  /*bdf0*/  HMMA.16816.F32 R148, R152, R22, R148 ;  /* 0x000000169894723c */ /* 0x000fe20000001894 */
[----:B------:R-:W4:Y:S03]  /*be00*/  LDSM.16.MT88.4 R152, [R228+0x13000] ;  /* 0x01300000e498783b */ /* 0x000f260000004200 */
[----:B------:R-:W-:Y:S01]  /*be10*/  F2FP.PACK_AB R21, R191, R190 ;  /* 0x000000bebf15723e */ /* 0x000fe200000000ff */
[----:B------:R-:W-:Y:S02]  /*be20*/  FADD.FTZ R188, R188, R5 ;  /* 0x00000005bcbc7221 */ /* 0x000fe40000010000 */
[----:B-1----:R-:W-:Y:S01]  /*be30*/  F2FP.PACK_AB R22, R193, R192 ;  /* 0x000000c0c116723e */ /* 0x002fe200000000ff */
[----:B------:R-:W-:Y:S01]  /*be40*/  FADD.FTZ R190, R190, R207 ;  /* 0x000000cfbebe7221 */ /* 0x000fe20000010000 */
[----:B---3--:R-:W-:Y:S03]  /*be50*/  F2FP.PACK_AB R23, R195, R194 ;  /* 0x000000c2c317723e */ /* 0x008fe600000000ff */
[----:B------:R-:W-:Y:S02]  /*be60*/  FADD.FTZ R189, R189, R188 ;  /* 0x000000bcbdbd7221 */ /* 0x000fe40000010000 */
[----:B------:R-:W-:Y:S02]  /*be70*/  FADD.FTZ R191, R191, R190 ;  /* 0x000000bebfbf7221 */ /* 0x000fe40000010000 */
[C---:B------:R-:W-:Y:S05]  /*be80*/  HMMA.16816.F32 R8, R20.reuse, R156, R8 ;  /* 0x0000009c1408723c */ /* 0x040fea0000001808 */
[----:B------:R-:W-:Y:S02]  /*be90*/  FADD.FTZ R192, R192, R189 ;  /* 0x000000bdc0c07221 */ /* 0x000fe40000010000 */
[----:B------:R-:W-:Y:S01]  /*bea0*/  FADD.FTZ R194, R194, R191 ;  /* 0x000000bfc2c27221 */ /* 0x000fe20000010000 */
[C---:B------:R-:W-:Y:S01]  /*beb0*/  HMMA.16816.F32 R36, R20.reuse, R158, R36 ;  /* 0x0000009e1424723c */ /* 0x040fe20000001824 */
[----:B------:R-:W1:Y:S03]  /*bec0*/  LDSM.16.MT88.4 R156, [R226+0x15000] ;  /* 0x01500000e29c783b */ /* 0x000e660000004200 */
[----:B------:R-:W-:Y:S02]  /*bed0*/  FADD.FTZ R193, R193, R192 ;  /* 0x000000c0c1c17221 */ /* 0x000fe40000010000 */
[----:B------:R-:W-:Y:S02]  /*bee0*/  FADD.FTZ R195, R195, R194 ;  /* 0x000000c2c3c37221 */ /* 0x000fe40000010000 */
[C---:B------:R-:W-:Y:S08]  /*bef0*/  HMMA.16816.F32 R40, R20.reuse, R24, R40 ;  /* 0x000000181428723c */ /* 0x040ff00000001828 */
[C---:B------:R-:W-:Y:S01]  /*bf00*/  HMMA.16816.F32 R44, R20.reuse, R26, R44 ;  /* 0x0000001a142c723c */ /* 0x040fe2000000182c */
[----:B------:R-:W3:Y:S07]  /*bf10*/  LDSM.16.MT88.4 R24, [R225+0x15000] ;  /* 0x01500000e118783b */ /* 0x000eee0000004200 */
[C---:B------:R-:W-:Y:S08]  /*bf20*/  HMMA.16816.F32 R48, R20.reuse, R160, R48 ;  /* 0x000000a01430723c */ /* 0x040ff00000001830 */
[C---:B------:R-:W-:Y:S01]  /*bf30*/  HMMA.16816.F32 R52, R20.reuse, R162, R52 ;  /* 0x000000a21434723c */ /* 0x040fe20000001834 */
[----:B------:R-:W-:Y:S07]  /*bf40*/  LDSM.16.MT88.4 R160, [R228+0x17000] ;  /* 0x01700000e4a0783b */ /* 0x000fee0000004200 */
[C---:B--2---:R-:W-:Y:S08]  /*bf50*/  HMMA.16816.F32 R56, R20.reuse, R168, R56 ;  /* 0x000000a81438723c */ /* 0x044ff00000001838 */
[C---:B------:R-:W-:Y:S01]  /*bf60*/  HMMA.16816.F32 R60, R20.reuse, R170, R60 ;  /* 0x000000aa143c723c */ /* 0x040fe2000000183c */
[----:B------:R-:W-:Y:S07]  /*bf70*/  LDSM.16.MT88.4 R168, [R224+0x13800] ;  /* 0x01380000e0a8783b */ /* 0x000fee0000004200 */
[C---:B----4-:R-:W-:Y:S08]  /*bf80*/  HMMA.16816.F32 R64, R20.reuse, R152, R64 ;  /* 0x000000981440723c */ /* 0x050ff00000001840 */
[C---:B------:R-:W-:Y:S01]  /*bf90*/  HMMA.16816.F32 R68, R20.reuse, R154, R68 ;  /* 0x0000009a1444723c */ /* 0x040fe20000001844 */
[----:B------:R-:W2:Y:S07]  /*bfa0*/  LDSM.16.MT88.4 R152, [R224+0x15000] ;  /* 0x01500000e098783b */ /* 0x000eae0000004200 */
        /* <DEDUP_REMOVED lines=17> */
[----:B------:R-:W4:Y:S03]  /*c0c0*/  MUFU.EX2 R181, R181 ;  /* 0x000000b500b57308 */ /* 0x000f260000000800 */
[----:B------:R-:W-:Y:S03]  /*c0d0*/  FFMA.FTZ R200, R33, c[0x0][0x23c], -R200 ;  /* 0x00008f0021c87a23 */ /* 0x000fe600000108c8 */
[--C-:B------:R-:W-:Y:S01]  /*c0e0*/  FFMA.FTZ R186, R34, c[0x0][0x23c], -R199.reuse ;  /* 0x00008f0022ba7a23 */ /* 0x100fe200000108c7 */
[C---:B-1----:R-:W-:Y:S03]  /*c0f0*/  HMMA.16816.F32 R104, R20.reuse, R156, R104 ;  /* 0x0000009c1468723c */ /* 0x042fe60000001868 */
[----:B------:R-:W-:Y:S01]  /*c100*/  MUFU.EX2 R182, R182 ;  /* 0x000000b600b67308 */ /* 0x000fe20000000800 */
[----:B------:R-:W-:Y:S02]  /*c110*/  FFMA.FTZ R199, R35, c[0x0][0x23c], -R199 ;  /* 0x00008f0023c77a23 */ /* 0x000fe400000108c7 */
[----:B------:R-:W-:Y:S02]  /*c120*/  LDSM.16.MT88.4 R32, [R226+0x11800] ;  /* 0x01180000e220783b */ /* 0x000fe40000004200 */
[C---:B------:R-:W-:Y:S05]  /*c130*/  HMMA.16816.F32 R108, R20.reuse, R158, R108 ;  /* 0x0000009e146c723c */ /* 0x040fea000000186c */
[----:B------:R-:W1:Y:S01]  /*c140*/  MUFU.EX2 R183, R183 ;  /* 0x000000b700b77308 */ /* 0x000e620000000800 */
[----:B------:R-:W5:Y:S02]  /*c150*/  LDSM.16.MT88.4 R156, [R226+0x17000] ;  /* 0x01700000e29c783b */ /* 0x000f640000004200 */
[C---:B---3--:R-:W-:Y:S07]  /*c160*/  HMMA.16816.F32 R112, R20.reuse, R24, R112 ;  /* 0x000000181470723c */ /* 0x048fee0000001870 */
[----:B------:R-:W-:Y:S01]  /*c170*/  MUFU.EX2 R184, R184 ;  /* 0x000000b800b87308 */ /* 0x000fe20000000800 */
[C---:B------:R-:W-:Y:S01]  /*c180*/  HMMA.16816.F32 R116, R20.reuse, R26, R116 ;  /* 0x0000001a1474723c */ /* 0x040fe20000001874 */
[----:B------:R-:W3:Y:S07]  /*c190*/  LDSM.16.MT88.4 R24, [R225+0x17000] ;  /* 0x01700000e118783b */ /* 0x000eee0000004200 */
[C---:B--2---:R-:W-:Y:S01]  /*c1a0*/  HMMA.16816.F32 R120, R20.reuse, R152, R120 ;  /* 0x000000981478723c */ /* 0x044fe20000001878 */
[----:B------:R-:W2:Y:S07]  /*c1b0*/  MUFU.EX2 R185, R200 ;  /* 0x000000c800b97308 */ /* 0x000eae0000000800 */
[C---:B------:R-:W-:Y:S01]  /*c1c0*/  HMMA.16816.F32 R124, R20.reuse, R154, R124 ;  /* 0x0000009a147c723c */ /* 0x040fe2000000187c */
[----:B------:R-:W1:Y:S02]  /*c1d0*/  LDSM.16.MT88.4 R152, [R228+0x11800] ;  /* 0x01180000e498783b */ /* 0x000e640000004200 */
[----:B------:R-:W-:Y:S05]  /*c1e0*/  MUFU.EX2 R186, R186 ;  /* 0x000000ba00ba7308 */ /* 0x000fea0000000800 */
[C---:B------:R-:W-:Y:S05]  /*c1f0*/  HMMA.16816.F32 R128, R20.reuse, R160, R128 ;  /* 0x000000a01480723c */ /* 0x040fea0000001880 */
[----:B------:R-:W1:Y:S03]  /*c200*/  MUFU.EX2 R199, R199 ;  /* 0x000000c700c77308 */ /* 0x000e660000000800 */
[C---:B------:R-:W-:Y:S08]  /*c210*/  HMMA.16816.F32 R132, R20.reuse, R162, R132 ;  /* 0x000000a21484723c */ /* 0x040ff00000001884 */
[C---:B-----5:R-:W-:Y:S08]  /*c220*/  HMMA.16816.F32 R136, R20.reuse, R156, R136 ;  /* 0x0000009c1488723c */ /* 0x060ff00000001888 */
[C---:B------:R-:W-:Y:S01]  /*c230*/  HMMA.16816.F32 R12, R20.reuse, R158, R12 ;  /* 0x0000009e140c723c */ /* 0x040fe2000000180c */
[----:B------:R-:W5:Y:S07]  /*c240*/  LDSM.16.MT88.4 R156, [R225+0x11800] ;  /* 0x01180000e19c783b */ /* 0x000f6e0000004200 */
[C---:B---3--:R-:W-:Y:S08]  /*c250*/  HMMA.16816.F32 R140, R20.reuse, R24, R140 ;  /* 0x00000018148c723c */ /* 0x048ff0000000188c */
[C---:B------:R-:W-:Y:S01]  /*c260*/  HMMA.16816.F32 R144, R20.reuse, R26, R144 ;  /* 0x0000001a1490723c */ /* 0x040fe20000001890 */
[----:B------:R-:W3:Y:S07]  /*c270*/  LDSM.16.MT88.4 R24, [R224+0x11800] ;  /* 0x01180000e018783b */ /* 0x000eee0000004200 */
[C---:B------:R-:W-:Y:S08]  /*c280*/  HMMA.16816.F32 R16, R20.reuse, R28, R16 ;  /* 0x0000001c1410723c */ /* 0x040ff00000001810 */
[----:B------:R-:W-:Y:S01]  /*c290*/  HMMA.16816.F32 R148, R20, R30, R148 ;  /* 0x0000001e1494723c */ /* 0x000fe20000001894 */
[----:B------:R-:W-:Y:S06]  /*c2a0*/  LDSM.16.MT88.4 R28, [R226+0x13800] ;  /* 0x01380000e21c783b */ /* 0x000fec0000004200 */
[----:B----4-:R-:W-:Y:S01]  /*c2b0*/  F2FP.PACK_AB R20, R181, R180 ;  /* 0x000000b4b514723e */ /* 0x010fe200000000ff */
[----:B------:R-:W-:Y:S01]  /*c2c0*/  FADD.FTZ R180, R180, R193 ;  /* 0x000000c1b4b47221 */ /* 0x000fe20000010000 */
[----:B-1----:R-:W-:Y:S03]  /*c2d0*/  F2FP.PACK_AB R21, R183, R182 ;  /* 0x000000b6b715723e */ /* 0x002fe600000000ff */
[----:B--2---:R-:W-:Y:S01]  /*c2e0*/  F2FP.PACK_AB R22, R185, R184 ;  /* 0x000000b8b916723e */ /* 0x004fe200000000ff */
[----:B------:R-:W-:Y:S01]  /*c2f0*/  FADD.FTZ R182, R182, R195 ;  /* 0x000000c3b6b67221 */ /* 0x000fe20000010000 */
[----:B------:R-:W-:Y:S01]  /*c300*/  F2FP.PACK_AB R23, R199, R186 ;  /* 0x000000bac717723e */ /* 0x000fe200000000ff */
[----:B------:R-:W-:Y:S02]  /*c310*/  FADD.FTZ R181, R181, R180 ;  /* 0x000000b4b5b57221 */ /* 0x000fe40000010000 */
[----:B------:R-:W-:Y:S02]  /*c320*/  FADD.FTZ R183, R183, R182 ;  /* 0x000000b6b7b77221 */ /* 0x000fe40000010000 */
[----:B------:R-:W-:Y:S02]  /*c330*/  FADD.FTZ R184, R184, R181 ;  /* 0x000000b5b8b87221 */ /* 0x000fe40000010000 */
[C---:B------:R-:W-:Y:S01]  /*c340*/  HMMA.16816.F32 R160, R20.reuse, R152, R8 ;  /* 0x0000009814a0723c */ /* 0x040fe20000001808 */
        /* <DEDUP_REMOVED lines=8> */
[----:B------:R-:W4:Y:S07]  /*c3d0*/  LDSM.16.MT88.4 R32, [R228+0x15800] ;  /* 0x01580000e420783b */ /* 0x000f2e0000004200 */
[C---:B-----5:R-:W-:Y:S08]  /*c3e0*/  HMMA.16816.F32 R48, R20.reuse, R156, R48 ;  /* 0x0000009c1430723c */ /* 0x060ff00000001830 */
[C---:B------:R-:W-:Y:S01]  /*c3f0*/  HMMA.16816.F32 R52, R20.reuse, R158, R52 ;  /* 0x0000009e1434723c */ /* 0x040fe20000001834 */
[----:B------:R-:W5:Y:S07]  /*c400*/  LDSM.16.MT88.4 R156, [R224+0x15800] ;  /* 0x01580000e09c783b */ /* 0x000f6e0000004200 */
        /* <DEDUP_REMOVED lines=8> */
[----:B------:R-:W1:Y:S07]  /*c490*/  LDSM.16.MT88.4 R28, [R225+0x17800] ;  /* 0x01780000e11c783b */ /* 0x000e6e0000004200 */
[C---:B--2---:R-:W-:Y:S08]  /*c4a0*/  HMMA.16816.F32 R80, R20.reuse, R152, R80 ;  /* 0x000000981450723c */ /* 0x044ff00000001850 */
        /* <DEDUP_REMOVED lines=9> */
[C---:B-----5:R-:W-:Y:S08]  /*c540*/  HMMA.16816.F32 R120, R20.reuse, R156, R120 ;  /* 0x0000009c1478723c */ /* 0x060ff00000001878 */
[C---:B------:R-:W-:Y:S08]  /*c550*/  HMMA.16816.F32 R124, R20.reuse, R158, R124 ;  /* 0x0000009e147c723c */ /* 0x040ff0000000187c */
[C---:B---3--:R-:W-:Y:S08]  /*c560*/  HMMA.16816.F32 R128, R20.reuse, R24, R128 ;  /* 0x000000181480723c */ /* 0x048ff00000001880 */
[C---:B------:R-:W-:Y:S01]  /*c570*/  HMMA.16816.F32 R132, R20.reuse, R26, R132 ;  /* 0x0000001a1484723c */ /* 0x040fe20000001884 */
[----:B------:R-:W2:Y:S07]  /*c580*/  LDSM.16.MT88.4 R24, [R224+0x17800] ;  /* 0x01780000e018783b */ /* 0x000eae0000004200 */
[C---:B-1----:R-:W-:Y:S08]  /*c590*/  HMMA.16816.F32 R136, R20.reuse, R8, R136 ;  /* 0x000000081488723c */ /* 0x042ff00000001888 */
[C---:B------:R-:W-:Y:S08]  /*c5a0*/  HMMA.16816.F32 R156, R20.reuse, R10, R12 ;  /* 0x0000000a149c723c */ /* 0x040ff0000000180c */
[C---:B------:R-:W-:Y:S08]  /*c5b0*/  HMMA.16816.F32 R140, R20.reuse, R28, R140 ;  /* 0x0000001c148c723c */ /* 0x040ff0000000188c */
[C---:B------:R-:W-:Y:S08]  /*c5c0*/  HMMA.16816.F32 R144, R20.reuse, R30, R144 ;  /* 0x0000001e1490723c */ /* 0x040ff00000001890 */
[C---:B--2---:R-:W-:Y:S08]  /*c5d0*/  HMMA.16816.F32 R152, R20.reuse, R24, R16 ;  /* 0x000000181498723c */ /* 0x044ff00000001810 */
[----:B------:R-:W-:Y:S01]  /*c5e0*/  HMMA.16816.F32 R148, R20, R26, R148 ;  /* 0x0000001a1494723c */ /* 0x000fe20000001894 */
[----:B------:R-:W-:-:S07]  /*c5f0*/  @P0 BRA `(.L_x_1497) ;  /* 0xffffbb4000000947 */ /* 0x000fce000383ffff */
.L_x_1493:
[----:B------:R-:W1:Y:S01]  /*c600*/  SHFL.BFLY PT, R0, R241, 0x2, 0x1f ;  /* 0x0c401f00f1007f89 */ /* 0x000e6200000e0000 */
[----:B------:R-:W-:Y:S01]  /*c610*/  MOV R7, 0x3f800000 ;  /* 0x3f80000000077802 */ /* 0x000fe20000000f00 */
[----:B------:R-:W2:Y:S01]  /*c620*/  S2UR UR9, SR_CTAID.Z ;  /* 0x00000000000979c3 */ /* 0x000ea20000002700 */
[----:B------:R-:W-:Y:S01]  /*c630*/  MOV R6, 0x3f800000 ;  /* 0x3f80000000067802 */ /* 0x000fe20000000f00 */
[----:B------:R-:W3:Y:S01]  /*c640*/  SHFL.BFLY PT, R2, R243, 0x2, 0x1f ;  /* 0x0c401f00f3027f89 */ /* 0x000ee200000e0000 */
[----:B------:R-:W-:Y:S01]  /*c650*/  UIADD3 UR8, -UR27, URZ, URZ ;  /* 0x0000003f1b087290 */ /* 0x000fe2000fffe13f */
[----:B------:R-:W-:Y:S01]  /*c660*/  BSSY B0, `(.L_x_1498) ;  /* 0x0000149000007945 */ /* 0x000fe20003800000 */
[----:B------:R-:W-:Y:S01]  /*c670*/  ULDC UR6, c[0x0][0x1c0] ;  /* 0x0000700000067ab9 */ /* 0x000fe20000000800 */
[----:B------:R-:W4:Y:S01]  /*c680*/  S2R R11, SR_TID.X ;  /* 0x00000000000b7919 */ /* 0x000f220000002100 */
[----:B------:R-:W-:Y:S01]  /*c690*/  ULDC.64 UR4, c[0x0][0x210] ;  /* 0x0000840000047ab9 */ /* 0x000fe20000000a00 */
[----:B------:R-:W5:Y:S08]  /*c6a0*/  S2UR UR7, SR_CTAID.Y ;  /* 0x00000000000779c3 */ /* 0x000f700000002600 */
[----:B------:R-:W5:Y:S01]  /*c6b0*/  S2UR UR10, SR_CTAID.X ;  /* 0x00000000000a79c3 */ /* 0x000f620000002500 */
[----:B-1----:R-:W-:-:S02]  /*c6c0*/  FADD.FTZ R5, R0, R241 ;  /* 0x000000f100057221 */ /* 0x002fc40000010000 */
[----:B------:R-:W1:Y:S01]  /*c6d0*/  S2R R0, SR_TID.X ;  /* 0x0000000000007919 */ /* 0x000e620000002100 */
[----:B--2---:R-:W-:Y:S01]  /*c6e0*/  UIMAD UR8, UR8, UR6, UR9 ;  /* 0x00000006080872a4 */ /* 0x004fe2000f8e0209 */
[----:B---3--:R-:W-:Y:S02]  /*c6f0*/  FADD.FTZ R13, R2, R243 ;  /* 0x000000f3020d7221 */ /* 0x008fe40000010000 */
[----:B------:R-:W2:Y:S01]  /*c700*/  SHFL.BFLY PT, R2, R5, 0x1, 0x1f ;  /* 0x0c201f0005027f89 */ /* 0x000ea200000e0000 */
[----:B----4-:R-:W-:-:S03]  /*c710*/  SHF.R.S32.HI R8, RZ, 0x1f, R11 ;  /* 0x0000001fff087819 */ /* 0x010fc6000001140b */
[----:B------:R-:W3:Y:S01]  /*c720*/  SHFL.BFLY PT, R4, R13, 0x1, 0x1f ;  /* 0x0c201f000d047f89 */ /* 0x000ee200000e0000 */
[----:B-----5:R-:W-:Y:S01]  /*c730*/  UIMAD UR4, UR7, UR4, UR27 ;  /* 0x00000004070472a4 */ /* 0x020fe2000f8e021b */
[----:B------:R-:W-:-:S03]  /*c740*/  LEA.HI R8, R8, R11, RZ, 0x4 ;  /* 0x0000000b08087211 */ /* 0x000fc600078f20ff */
[----:B------:R-:W-:Y:S01]  /*c750*/  UIMAD UR4, UR4, UR6, UR8 ;  /* 0x00000006040472a4 */ /* 0x000fe2000f8e0208 */
[----:B------:R-:W-:Y:S01]  /*c760*/  SHF.R.S32.HI R8, RZ, 0x4, R8 ;  /* 0x00000004ff087819 */ /* 0x000fe20000011408 */
[----:B------:R-:W-:-:S04]  /*c770*/  USHF.L.U32 UR10, UR10, 0x6, URZ ;  /* 0x000000060a0a7899 */ /* 0x000fc8000800063f */
[----:B------:R-:W-:Y:S01]  /*c780*/  UIMAD UR5, UR4, UR5, UR10 ;  /* 0x00000005040572a4 */ /* 0x000fe2000f8e020a */
[----:B-1----:R-:W-:-:S04]  /*c790*/  SHF.R.S32.HI R9, RZ, 0x1f, R0 ;  /* 0x0000001fff097819 */ /* 0x002fc80000011400 */
[-C--:B------:R-:W-:Y:S01]  /*c7a0*/  LEA.HI R10, R9, R0.reuse, RZ, 0x2 ;  /* 0x00000000090a7211 */ /* 0x080fe200078f10ff */
[----:B--2---:R-:W-:Y:S01]  /*c7b0*/  FADD.FTZ R2, R5, R2 ;  /* 0x0000000205027221 */ /* 0x004fe20000010000 */
[----:B------:R-:W-:Y:S01]  /*c7c0*/  LEA.HI R11, R9, R0, RZ, 0x4 ;  /* 0x00000000090b7211 */ /* 0x000fe200078f20ff */
[----:B---3--:R-:W-:Y:S01]  /*c7d0*/  FADD.FTZ R4, R13, R4 ;  /* 0x000000040d047221 */ /* 0x008fe20000010000 */
[--C-:B------:R-:W-:Y:S02]  /*c7e0*/  SHF.R.S32.HI R12, RZ, 0x2, R10.reuse ;  /* 0x00000002ff0c7819 */ /* 0x100fe4000001140a */
[----:B------:R-:W-:Y:S01]  /*c7f0*/  SHF.R.S32.HI R5, RZ, 0x1f, R10 ;  /* 0x0000001fff057819 */ /* 0x000fe2000001140a */
[----:B------:R-:W-:Y:S01]  /*c800*/  BAR.SYNC.DEFER_BLOCKING 0x0 ;  /* 0x0000000000007b1d */ /* 0x000fe20000010000 */
[----:B------:R-:W-:Y:S02]  /*c810*/  FSETP.NE.FTZ.AND P4, PT, R4, RZ, PT ;  /* 0x000000ff0400720b */ /* 0x000fe40003f95000 */
[----:B------:R-:W-:-:S02]  /*c820*/  FSETP.NE.FTZ.AND P3, PT, R2, RZ, PT ;  /* 0x000000ff0200720b */ /* 0x000fc40003f75000 */
[----:B------:R-:W-:Y:S02]  /*c830*/  LEA.HI R5, R5, R12, RZ, 0x3 ;  /* 0x0000000c05057211 */ /* 0x000fe400078f18ff */
[----:B------:R-:W-:Y:S02]  /*c840*/  LEA.HI R9, R9, R0, RZ, 0x5 ;  /* 0x0000000009097211 */ /* 0x000fe400078f28ff */
[----:B------:R-:W-:Y:S02]  /*c850*/  LOP3.LUT R5, R5, 0xfffffff8, RZ, 0xc0, !PT ;  /* 0xfffffff805057812 */ /* 0x000fe400078ec0ff */
[----:B------:R-:W-:Y:S02]  /*c860*/  LOP3.LUT R15, R10, 0x1ffffffc, RZ, 0xc0, !PT ;  /* 0x1ffffffc0a0f7812 */ /* 0x000fe400078ec0ff */
[----:B------:R-:W-:Y:S01]  /*c870*/  LOP3.LUT R11, R11, 0xfffffff0, RZ, 0xc0, !PT ;  /* 0xfffffff00b0b7812 */ /* 0x000fe200078ec0ff */
[----:B------:R-:W1:Y:S01]  /*c880*/  @P4 MUFU.RCP R7, R4 ;  /* 0x0000000400074308 */ /* 0x000e620000001000 */
[----:B------:R-:W-:-:S02]  /*c890*/  IADD3 R5, R12, -R5, RZ ;  /* 0x800000050c057210 */ /* 0x000fc40007ffe0ff */
[----:B------:R-:W-:Y:S02]  /*c8a0*/  SHF.R.S32.HI R10, RZ, 0x5, R9 ;  /* 0x00000005ff0a7819 */ /* 0x000fe40000011409 */
[-C--:B------:R-:W-:Y:S02]  /*c8b0*/  IADD3 R15, -R15, R0.reuse, RZ ;  /* 0x000000000f0f7210 */ /* 0x080fe40007ffe1ff */
[----:B------:R-:W-:Y:S01]  /*c8c0*/  IADD3 R11, -R11, R0, RZ ;  /* 0x000000000b0b7210 */ /* 0x000fe20007ffe1ff */
[----:B------:R-:W2:Y:S01]  /*c8d0*/  @P3 MUFU.RCP R6, R2 ;  /* 0x0000000200063308 */ /* 0x000ea20000001000 */
[C---:B------:R-:W-:Y:S02]  /*c8e0*/  LOP3.LUT R14, R5.reuse, 0x1, RZ, 0xc0, !PT ;  /* 0x00000001050e7812 */ /* 0x040fe400078ec0ff */
[----:B------:R-:W-:Y:S02]  /*c8f0*/  LEA R12, R10, R15, 0x9 ;  /* 0x0000000f0a0c7211 */ /* 0x000fe400078e48ff */
[----:B------:R-:W-:-:S02]  /*c900*/  SHF.L.U32 R17, R5, 0x6, RZ ;  /* 0x0000000605117819 */ /* 0x000fc400000006ff */
[----:B------:R-:W-:Y:S01]  /*c910*/  SHF.L.U32 R13, R8, 0x6, RZ ;  /* 0x00000006080d7819 */ /* 0x000fe200000006ff */
[----:B-1----:R-:W-:Y:S01]  /*c920*/  FMUL.FTZ R160, R7, R160 ;  /* 0x000000a007a07220 */ /* 0x002fe20000410000 */
[----:B------:R-:W-:Y:S01]  /*c930*/  LEA.HI R15, R11, R11, RZ, 0x1 ;  /* 0x0000000b0b0f7211 */ /* 0x000fe200078f08ff */
[C---:B------:R-:W-:Y:S01]  /*c940*/  FMUL.FTZ R161, R7.reuse, R161 ;  /* 0x000000a107a17220 */ /* 0x040fe20000410000 */
[----:B------:R-:W-:Y:S01]  /*c950*/  ISETP.NE.U32.AND P0, PT, R14, 0x1, PT ;  /* 0x000000010e00780c */ /* 0x000fe20003f05070 */
[----:B------:R-:W-:Y:S01]  /*c960*/  FMUL.FTZ R36, R7, R36 ;  /* 0x0000002407247220 */ /* 0x000fe20000410000 */
[----:B------:R-:W-:Y:S01]  /*c970*/  LOP3.LUT R17, R17, 0x1c0, RZ, 0xc0, !PT ;  /* 0x000001c011117812 */ /* 0x000fe200078ec0ff */
[----:B------:R-:W-:Y:S01]  /*c980*/  FMUL.FTZ R37, R7, R37 ;  /* 0x0000002507257220 */ /* 0x000fe20000410000 */
[----:B------:R-:W-:Y:S01]  /*c990*/  LOP3.LUT R13, R13, 0x1c0, RZ, 0xc0, !PT ;  /* 0x000001c00d0d7812 */ /* 0x000fe200078ec0ff */
[C---:B--2---:R-:W-:Y:S01]  /*c9a0*/  FMUL.FTZ R163, R6.reuse, R163 ;  /* 0x000000a306a37220 */ /* 0x044fe20000410000 */
[----:B------:R-:W-:Y:S01]  /*c9b0*/  SHF.L.U32 R14, R15, 0x2, RZ ;  /* 0x000000020f0e7819 */ /* 0x000fe200000006ff */
[C---:B------:R-:W-:Y:S01]  /*c9c0*/  FMUL.FTZ R162, R6.reuse, R162 ;  /* 0x000000a206a27220 */ /* 0x040fe20000410000 */
[----:B------:R-:W-:Y:S01]  /*c9d0*/  LEA.HI R17, R17, R17, RZ, 0x1d ;  /* 0x0000001111117211 */ /* 0x000fe200078fe8ff */
[C---:B------:R-:W-:Y:S01]  /*c9e0*/  FMUL.FTZ R39, R6.reuse, R39 ;  /* 0x0000002706277220 */ /* 0x040fe20000410000 */
[----:B------:R-:W-:Y:S01]  /*c9f0*/  LOP3.LUT R14, R13, 0x38, R14, 0xf8, !PT ;  /* 0x000000380d0e7812 */ /* 0x000fe200078ef80e */
[----:B------:R-:W-:Y:S01]  /*ca00*/  FMUL.FTZ R38, R6, R38 ;  /* 0x0000002606267220 */ /* 0x000fe20000410000 */
[----:B------:R-:W-:Y:S01]  /*ca10*/  SHF.R.U32.HI R13, RZ, 0x3, R13 ;  /* 0x00000003ff0d7819 */ /* 0x000fe2000001160d */
[----:B------:R-:W-:Y:S01]  /*ca20*/  FMUL.FTZ R40, R7, R40 ;  /* 0x0000002807287220 */ /* 0x000fe20000410000 */
[----:B------:R-:W-:Y:S01]  /*ca30*/  LOP3.LUT R16, R15, 0xffffffe, RZ, 0xc0, !PT ;  /* 0x0ffffffe0f107812 */ /* 0x000fe200078ec0ff */
[----:B------:R-:W-:Y:S01]  /*ca40*/  FMUL.FTZ R41, R7, R41 ;  /* 0x0000002907297220 */ /* 0x000fe20000410000 */
[----:B------:R-:W-:Y:S01]  /*ca50*/  LEA R12, R12, R17, 0x1 ;  /* 0x000000110c0c7211 */ /* 0x000fe200078e08ff */
[----:B------:R-:W-:Y:S01]  /*ca60*/  FMUL.FTZ R43, R6, R43 ;  /* 0x0000002b062b7220 */ /* 0x000fe20000410000 */
[----:B------:R-:W-:Y:S01]  /*ca70*/  LOP3.LUT R13, R14, R13, RZ, 0x3c, !PT ;  /* 0x0000000d0e0d7212 */ /* 0x000fe200078e3cff */
[----:B------:R-:W-:Y:S01]  /*ca80*/  FMUL.FTZ R42, R6, R42 ;  /* 0x0000002a062a7220 */ /* 0x000fe20000410000 */
[----:B------:R-:W-:Y:S01]  /*ca90*/  IADD3 R16, R11, -R16, RZ ;  /* 0x800000100b107210 */ /* 0x000fe20007ffe0ff */
[----:B------:R-:W-:Y:S01]  /*caa0*/  FMUL.FTZ R44, R7, R44 ;  /* 0x0000002c072c7220 */ /* 0x000fe20000410000 */
[----:B------:R-:W-:Y:S01]  /*cab0*/  R2P PR, R5, 0x6 ;  /* 0x0000000605007804 */ /* 0x000fe20000000000 */
[C---:B------:R-:W-:Y:S01]  /*cac0*/  FMUL.FTZ R45, R7.reuse, R45 ;  /* 0x0000002d072d7220 */ /* 0x040fe20000410000 */
[----:B------:R-:W-:Y:S01]  /*cad0*/  LEA R5, R16, R13, 0x2 ;  /* 0x0000000d10057211 */ /* 0x000fe200078e10ff */
[C---:B------:R-:W-:Y:S01]  /*cae0*/  FMUL.FTZ R47, R6.reuse, R47 ;  /* 0x0000002f062f7220 */ /* 0x040fe20000410000 */
[----:B------:R-:W-:Y:S01]  /*caf0*/  MOV R13, 0x80 ;  /* 0x00000080000d7802 */ /* 0x000fe20000000f00 */
[C---:B------:R-:W-:Y:S01]  /*cb00*/  FMUL.FTZ R46, R6.reuse, R46 ;  /* 0x0000002e062e7220 */ /* 0x040fe20000410000 */
[----:B------:R-:W-:Y:S01]  /*cb10*/  STS.64 [R12.X4], R160 ;  /* 0x000000a00c007388 */ /* 0x000fe20000004a00 */
[----:B------:R-:W-:Y:S01]  /*cb20*/  FMUL.FTZ R48, R7, R48 ;  /* 0x0000003007307220 */ /* 0x000fe20000410000 */
[----:B------:R-:W-:Y:S01]  /*cb30*/  SEL R13, R13, 0xffffff80, !P2 ;  /* 0xffffff800d0d7807 */ /* 0x000fe20005000000 */
[----:B------:R-:W-:Y:S01]  /*cb40*/  FMUL.FTZ R49, R7, R49 ;  /* 0x0000003107317220 */ /* 0x000fe20000410000 */
[----:B------:R-:W-:Y:S01]  /*cb50*/  STS.64 [R12.X4+0x800], R162 ;  /* 0x000800a20c007388 */ /* 0x000fe20000004a00 */
[C---:B------:R-:W-:Y:S01]  /*cb60*/  FMUL.FTZ R51, R6.reuse, R51 ;  /* 0x0000003306337220 */ /* 0x040fe20000410000 */
[----:B------:R-:W-:Y:S01]  /*cb70*/  LOP3.LUT R9, R9, 0xffffffe0, RZ, 0xc0, !PT ;  /* 0xffffffe009097812 */ /* 0x000fe200078ec0ff */
[----:B------:R-:W-:Y:S01]  /*cb80*/  FMUL.FTZ R50, R6, R50 ;  /* 0x0000003206327220 */ /* 0x000fe20000410000 */
[----:B------:R-:W1:Y:S01]  /*cb90*/  @P4 MUFU.LG2 R4, R4 ;  /* 0x0000000400044308 */ /* 0x000e620000000c00 */
[----:B------:R-:W-:Y:S01]  /*cba0*/  FMUL.FTZ R52, R7, R52 ;  /* 0x0000003407347220 */ /* 0x000fe20000410000 */
[----:B------:R-:W-:Y:S01]  /*cbb0*/  IADD3 R0, -R9, R0, RZ ;  /* 0x0000000009007210 */ /* 0x000fe20007ffe1ff */
[----:B------:R-:W-:-:S02]  /*cbc0*/  FMUL.FTZ R53, R7, R53 ;  /* 0x0000003507357220 */ /* 0x000fc40000410000 */
[C---:B------:R-:W-:Y:S02]  /*cbd0*/  FMUL.FTZ R55, R6.reuse, R55 ;  /* 0x0000003706377220 */ /* 0x040fe40000410000 */
[C---:B------:R-:W-:Y:S01]  /*cbe0*/  FMUL.FTZ R54, R6.reuse, R54 ;  /* 0x0000003606367220 */ /* 0x040fe20000410000 */
[----:B------:R-:W2:Y:S01]  /*cbf0*/  @P3 MUFU.LG2 R2, R2 ;  /* 0x0000000200023308 */ /* 0x000ea20000000c00 */
[C---:B------:R-:W-:Y:S02]  /*cc00*/  FMUL.FTZ R56, R7.reuse, R56 ;  /* 0x0000003807387220 */ /* 0x040fe40000410000 */
[----:B------:R-:W-:Y:S02]  /*cc10*/  FMUL.FTZ R57, R7, R57 ;  /* 0x0000003907397220 */ /* 0x000fe40000410000 */
[C---:B------:R-:W-:Y:S02]  /*cc20*/  FMUL.FTZ R59, R6.reuse, R59 ;  /* 0x0000003b063b7220 */ /* 0x040fe40000410000 */
[----:B------:R-:W-:-:S02]  /*cc30*/  FMUL.FTZ R58, R6, R58 ;  /* 0x0000003a063a7220 */ /* 0x000fc40000410000 */
[C---:B------:R-:W-:Y:S02]  /*cc40*/  FMUL.FTZ R60, R7.reuse, R60 ;  /* 0x0000003c073c7220 */ /* 0x040fe40000410000 */
[C---:B------:R-:W-:Y:S02]  /*cc50*/  FMUL.FTZ R61, R7.reuse, R61 ;  /* 0x0000003d073d7220 */ /* 0x040fe40000410000 */
        /* <DEDUP_REMOVED lines=95> */
[----:B------:R-:W-:Y:S01]  /*d250*/  FMUL.FTZ R149, R7, R149 ;  /* 0x0000009507957220 */ /* 0x000fe20000410000 */
[----:B------:R-:W-:Y:S01]  /*d260*/  MOV R7, 0x40 ;  /* 0x0000004000077802 */ /* 0x000fe20000000f00 */
[C---:B------:R-:W-:Y:S02]  /*d270*/  FMUL.FTZ R151, R6.reuse, R151 ;  /* 0x0000009706977220 */ /* 0x040fe40000410000 */
[----:B------:R-:W-:Y:S01]  /*d280*/  FMUL.FTZ R150, R6, R150 ;  /* 0x0000009606967220 */ /* 0x000fe20000410000 */
[----:B------:R-:W-:Y:S01]  /*d290*/  SHF.L.U32 R6, R12, 0x2, RZ ;  /* 0x000000020c067819 */ /* 0x000fe200000006ff */
[----:B-1----:R-:W-:Y:S01]  /*d2a0*/  @P4 FMUL.FTZ R9, R4, 0.69314718246459960938 ;  /* 0x3f31721804094820 */ /* 0x002fe20000410000 */
[----:B------:R-:W-:Y:S01]  /*d2b0*/  SEL R7, R7, 0xffffffc0, !P1 ;  /* 0xffffffc007077807 */ /* 0x000fe20004800000 */
[----:B--2---:R-:W-:Y:S01]  /*d2c0*/  @P3 FMUL.FTZ R2, R2, 0.69314718246459960938 ;  /* 0x3f31721802023820 */ /* 0x004fe20000410000 */
[----:B------:R-:W-:-:S02]  /*d2d0*/  IADD3 R14, R6, -0x20, RZ ;  /* 0xffffffe0060e7810 */ /* 0x000fc40007ffe0ff */
[C---:B------:R-:W-:Y:S02]  /*d2e0*/  @P0 IADD3 R14, R6.reuse, 0x20, RZ ;  /* 0x00000020060e0810 */ /* 0x040fe40007ffe0ff */
[C---:B------:R-:W-:Y:S02]  /*d2f0*/  IADD3 R15, R6.reuse, R7, RZ ;  /* 0x00000007060f7210 */ /* 0x040fe40007ffe0ff */
[-C--:B------:R-:W-:Y:S01]  /*d300*/  IADD3 R16, R7, R14.reuse, RZ ;  /* 0x0000000e07107210 */ /* 0x080fe20007ffe0ff */
[----:B------:R-:W-:Y:S01]  /*d310*/  STS.64 [R14], R36 ;  /* 0x000000240e007388 */ /* 0x000fe20000000a00 */
[-C--:B------:R-:W-:Y:S02]  /*d320*/  IADD3 R6, R6, R13.reuse, RZ ;  /* 0x0000000d06067210 */ /* 0x080fe40007ffe0ff */
[----:B------:R-:W-:Y:S01]  /*d330*/  IADD3 R7, R13, R14, RZ ;  /* 0x0000000e0d077210 */ /* 0x000fe20007ffe0ff */
[----:B------:R-:W-:Y:S01]  /*d340*/  STS.64 [R14+0x800], R38 ;  /* 0x000800260e007388 */ /* 0x000fe20000000a00 */
[----:B------:R-:W-:-:S02]  /*d350*/  IADD3 R17, R15, R13, RZ ;  /* 0x0000000d0f117210 */ /* 0x000fc40007ffe0ff */
[----:B------:R-:W-:Y:S01]  /*d360*/  IADD3 R13, R16, R13, RZ ;  /* 0x0000000d100d7210 */ /* 0x000fe20007ffe0ff */
[----:B------:R-:W-:Y:S01]  /*d370*/  STS.64 [R15], R40 ;  /* 0x000000280f007388 */ /* 0x000fe20000000a00 */
[----:B------:R-:W-:-:S03]  /*d380*/  LOP3.LUT P0, RZ, R0, 0x3, RZ, 0xc0, !PT ;  /* 0x0000000300ff7812 */ /* 0x000fc6000780c0ff */
[----:B------:R-:W-:Y:S04]  /*d390*/  STS.64 [R15+0x800], R42 ;  /* 0x0008002a0f007388 */ /* 0x000fe80000000a00 */
[----:B------:R-:W-:Y:S04]  /*d3a0*/  STS.64 [R16], R44 ;  /* 0x0000002c10007388 */ /* 0x000fe80000000a00 */
        /* <DEDUP_REMOVED lines=9> */
[----:B------:R-:W-:Y:S04]  /*d440*/  STS.64 [R12.X4+0x4000], R64 ;  /* 0x004000400c007388 */ /* 0x000fe80000004a00 */
[----:B------:R-:W-:Y:S04]  /*d450*/  STS.64 [R12.X4+0x4800], R66 ;  /* 0x004800420c007388 */ /* 0x000fe80000004a00 */
[----:B------:R-:W-:Y:S04]  /*d460*/  STS.64 [R14+0x4000], R68 ;  /* 0x004000440e007388 */ /* 0x000fe80000000a00 */
        /* <DEDUP_REMOVED lines=38> */
[----:B------:R1:W-:Y:S04]  /*d6d0*/  STS.64 [R6+0xc800], R142 ;  /* 0x00c8008e06007388 */ /* 0x0003e80000000a00 */
[----:B------:R-:W-:Y:S04]  /*d6e0*/  STS.64 [R7+0xc000], R144 ;  /* 0x00c0009007007388 */ /* 0x000fe80000000a00 */
[----:B------:R2:W-:Y:S04]  /*d6f0*/  STS.64 [R7+0xc800], R146 ;  /* 0x00c8009207007388 */ /* 0x0005e80000000a00 */
[----:B------:R-:W-:Y:S04]  /*d700*/  STS.64 [R17+0xc000], R152 ;  /* 0x00c0009811007388 */ /* 0x000fe80000000a00 */
[----:B------:R-:W-:Y:S04]  /*d710*/  STS.64 [R17+0xc800], R154 ;  /* 0x00c8009a11007388 */ /* 0x000fe80000000a00 */
[----:B------:R-:W-:Y:S04]  /*d720*/  STS.64 [R13+0xc000], R148 ;  /* 0x00c000940d007388 */ /* 0x000fe80000000a00 */
[----:B------:R-:W-:Y:S01]  /*d730*/  STS.64 [R13+0xc800], R150 ;  /* 0x00c800960d007388 */ /* 0x000fe20000000a00 */
[----:B-1----:R-:W-:-:S03]  /*d740*/  MOV R6, 0xff800000 ;  /* 0xff80000000067802 */ /* 0x002fc60000000f00 */
[----:B------:R-:W-:Y:S01]  /*d750*/  BAR.SYNC.DEFER_BLOCKING 0x0 ;  /* 0x0000000000007b1d */ /* 0x000fe20000010000 */
[----:B------:R-:W-:Y:S01]  /*d760*/  @P3 FFMA.FTZ R6, R3, c[0x0][0x238], R2 ;  /* 0x00008e0003063a23 */ /* 0x000fe20000010002 */
[----:B--2---:R-:W-:-:S04]  /*d770*/  SHF.R.S32.HI R7, RZ, 0x1f, R10 ;  /* 0x0000001fff077819 */ /* 0x004fc8000001140a */
[----:B------:R-:W-:-:S04]  /*d780*/  LEA.HI R7, R7, R10, RZ, 0x2 ;  /* 0x0000000a07077211 */ /* 0x000fc800078f10ff */
[----:B------:R-:W-:-:S04]  /*d790*/  LOP3.LUT R7, R7, 0xffffffc, RZ, 0xc0, !PT ;  /* 0x0ffffffc07077812 */ /* 0x000fc800078ec0ff */
[----:B------:R-:W-:Y:S02]  /*d7a0*/  IADD3 R7, -R7, R10, RZ ;  /* 0x0000000a07077210 */ /* 0x000fe40007ffe1ff */
[----:B------:R-:W-:Y:S01]  /*d7b0*/  SHF.L.U32 R10, R11, 0x2, RZ ;  /* 0x000000020b0a7819 */ /* 0x000fe200000006ff */
[----:B------:R-:W1:Y:S03]  /*d7c0*/  LDS.128 R132, [R5.X4] ;  /* 0x0000000005847984 */ /* 0x000e660000004c00 */
[----:B------:R-:W-:Y:S01]  /*d7d0*/  SHF.R.S32.HI R11, RZ, 0x1f, R10 ;  /* 0x0000001fff0b7819 */ /* 0x000fe2000001140a */
[----:B------:R-:W2:Y:S04]  /*d7e0*/  LDS.128 R128, [R5.X4+0x800] ;  /* 0x0008000005807984 */ /* 0x000ea80000004c00 */
[----:B------:R-:W3:Y:S04]  /*d7f0*/  LDS.128 R124, [R5.X4+0x1000] ;  /* 0x00100000057c7984 */ /* 0x000ee80000004c00 */
[----:B------:R-:W4:Y:S04]  /*d800*/  LDS.128 R120, [R5.X4+0x1800] ;  /* 0x0018000005787984 */ /* 0x000f280000004c00 */
[----:B------:R-:W1:Y:S04]  /*d810*/  LDS.128 R116, [R5.X4+0x2000] ;  /* 0x0020000005747984 */ /* 0x000e680000004c00 */
        /* <DEDUP_REMOVED lines=26> */
[----:B------:R5:W1:Y:S02]  /*d9c0*/  LDS.128 R136, [R5.X4+0xf800] ;  /* 0x00f8000005887984 */ /* 0x000a640000004c00 */
[----:B-----5:R-:W-:-:S04]  /*d9d0*/  SHF.R.S32.HI R5, RZ, 0x1f, R0 ;  /* 0x0000001fff057819 */ /* 0x020fc80000011400 */
[----:B------:R-:W-:Y:S02]  /*d9e0*/  LEA.HI R5, R5, R0, RZ, 0x2 ;  /* 0x0000000005057211 */ /* 0x000fe400078f10ff */
[----:B------:R-:W-:Y:S01]  /*d9f0*/  MOV R0, 0xff800000 ;  /* 0xff80000000007802 */ /* 0x000fe20000000f00 */
[----:B------:R-:W-:Y:S01]  /*da00*/  @P4 FFMA.FTZ R0, R164, c[0x0][0x238], R9 ;  /* 0x00008e00a4004a23 */ /* 0x000fe20000010009 */
[----:B------:R-:W-:-:S04]  /*da10*/  SHF.R.S32.HI R4, RZ, 0x2, R5 ;  /* 0x00000002ff047819 */ /* 0x000fc80000011405 */
[----:B------:R-:W-:Y:S01]  /*da20*/  LEA R7, R7, R4, 0x4 ;  /* 0x0000000407077211 */ /* 0x000fe200078e20ff */
[----:B------:R-:W-:Y:S05]  /*da30*/  @P0 BRA `(.L_x_1499) ;  /* 0x000000b000000947 */ /* 0x000fea0003800000 */
[C---:B--234-:R-:W-:Y:S01]  /*da40*/  IADD3 R4, R7.reuse, 0x8, RZ ;  /* 0x0000000807047810 */ /* 0x05cfe20007ffe0ff */
[----:B------:R-:W-:Y:S01]  /*da50*/  IMAD.U32 R2, RZ, RZ, UR5 ;  /* 0x00000005ff027e24 */ /* 0x000fe2000f8e00ff */
[----:B------:R-:W-:Y:S02]  /*da60*/  SHF.R.S32.HI R5, RZ, 0x1f, R7 ;  /* 0x0000001fff057819 */ /* 0x000fe40000011407 */
[C---:B------:R-:W-:Y:S02]  /*da70*/  IADD3 R3, P0, R7.reuse, UR5, RZ ;  /* 0x0000000507037c10 */ /* 0x040fe4000ff1e0ff */
[----:B------:R-:W-:Y:S02]  /*da80*/  ISETP.GE.AND P2, PT, R7, UR18, PT ;  /* 0x0000001207007c0c */ /* 0x000fe4000bf46270 */
[----:B------:R-:W-:Y:S02]  /*da90*/  ISETP.GE.AND P1, PT, R4, UR18, PT ;  /* 0x0000001204007c0c */ /* 0x000fe4000bf26270 */
[----:B------:R-:W-:-:S02]  /*daa0*/  LEA.HI.X.SX32 R2, R2, R5, 0x1, P0 ;  /* 0x0000000502027211 */ /* 0x000fc400000f0eff */
[----:B------:R-:W-:-:S04]  /*dab0*/  LEA R4, P0, R3, c[0x0][0x208], 0x2 ;  /* 0x0000820003047a11 */ /* 0x000fc800078010ff */
[----:B------:R-:W-:-:S05]  /*dac0*/  LEA.HI.X R5, R3, c[0x0][0x20c], R2, 0x2, P0 ;  /* 0x0000830003057a11 */ /* 0x000fca00000f1402 */
[----:B------:R2:W-:Y:S04]  /*dad0*/  @!P2 STG.E [R4.64], R0 ;  /* 0x000000000400a986 */ /* 0x0005e8000c10191e */
[----:B------:R2:W-:Y:S02]  /*dae0*/  @!P1 STG.E [R4.64+0x20], R6 ;  /* 0x0000200604009986 */ /* 0x0005e4000c10191e */
.L_x_1499:
[----:B--234-:R-:W-:Y:S05]  /*daf0*/  BSYNC B0 ;  /* 0x0000000000007941 */ /* 0x01cfea0003800000 */
.L_x_1498:
[----:B------:R-:W-:Y:S01]  /*db00*/  ULDC UR4, c[0x0][0x22c] ;  /* 0x00008b0000047ab9 */ /* 0x000fe20000000800 */
[C---:B------:R-:W-:Y:S01]  /*db10*/  ISETP.GE.AND P1, PT, R8.reuse, UR18, PT ;  /* 0x0000001208007c0c */ /* 0x040fe2000bf26270 */
[----:B------:R-:W-:Y:S01]  /*db20*/  UIMAD UR4, UR5, UR4, URZ ;  /* 0x00000004050472a4 */ /* 0x000fe2000f8e023f */
[----:B------:R-:W-:Y:S01]  /*db30*/  IMAD.WIDE R2, R8, 0x100, R10 ;  /* 0x0000010008027825 */ /* 0x000fe200078e020a */
[----:B------:R-:W-:Y:S04]  /*db40*/  BSSY B0, `(.L_x_1500) ;  /* 0x0000013000007945 */ /* 0x000fe80003800000 */
[----:B------:R-:W-:Y:S01]  /*db50*/  IMAD.U32 R0, RZ, RZ, UR4 ;  /* 0x00000004ff007e24 */ /* 0x000fe2000f8e00ff */
[----:B------:R-:W-:-:S04]  /*db60*/  IADD3 R2, P0, R2, UR4, RZ ;  /* 0x0000000402027c10 */ /* 0x000fc8000ff1e0ff */
[----:B------:R-:W-:Y:S02]  /*db70*/  LEA.HI.X.SX32 R3, R0, R3, 0x1, P0 ;  /* 0x0000000300037211 */ /* 0x000fe400000f0eff */
[----:B------:R-:W-:Y:S02]  /*db80*/  LEA R4, P0, R2, c[0x0][0x1d8], 0x2 ;  /* 0x0000760002047a11 */ /* 0x000fe400078010ff */
[----:B------:R-:W-:Y:S02]  /*db90*/  IADD3 R0, R10, 0x40, RZ ;  /* 0x000000400a007810 */ /* 0x000fe40007ffe0ff */
[----:B------:R-:W-:Y:S01]  /*dba0*/  LEA.HI.X R5, R2, c[0x0][0x1dc], R3, 0x2, P0 ;  /* 0x0000770002057a11 */ /* 0x000fe200000f1403 */
[----:B------:R-:W-:Y:S05]  /*dbb0*/  @P1 BRA `(.L_x_1501) ;  /* 0x000000b000001947 */ /* 0x000fea0003800000 */
[C---:B------:R-:W-:Y:S02]  /*dbc0*/  IADD3 R3, R0.reuse, 0x40, RZ ;  /* 0x0000004000037810 */ /* 0x040fe40007ffe0ff */
[C---:B------:R-:W-:Y:S02]  /*dbd0*/  IADD3 R2, R0.reuse, 0x80, RZ ;  /* 0x0000008000027810 */ /* 0x040fe40007ffe0ff */
[----:B------:R-:W-:-:S02]  /*dbe0*/  ISETP.GE.AND P0, PT, R0, c[0x0][0x220], PT ;  /* 0x0000880000007a0c */ /* 0x000fc40003f06270 */
[----:B------:R-:W-:Y:S02]  /*dbf0*/  ISETP.GE.AND P1, PT, R10, c[0x0][0x220], PT ;  /* 0x000088000a007a0c */ /* 0x000fe40003f26270 */
[----:B------:R-:W-:Y:S02]  /*dc00*/  ISETP.GE.AND P3, PT, R3, c[0x0][0x220], PT ;  /* 0x0000880003007a0c */ /* 0x000fe40003f66270 */
[----:B------:R-:W-:-:S07]  /*dc10*/  ISETP.GE.AND P2, PT, R2, c[0x0][0x220], PT ;  /* 0x0000880002007a0c */ /* 0x000fce0003f46270 */
[----:B-1----:R1:W-:Y:S04]  /*dc20*/  @!P0 STG.E.128 [R4.64+0x100], R100 ;  /* 0x0001006404008986 */ /* 0x0023e8000c101d1e */
[----:B------:R1:W-:Y:S04]  /*dc30*/  @!P1 STG.E.64 [R4.64], R132 ;  /* 0x0000008404009986 */ /* 0x0003e8000c101b1e */
[----:B------:R1:W-:Y:S04]  /*dc40*/  @!P1 STG.E.64 [R4.64+0x8], R134 ;  /* 0x0000088604009986 */ /* 0x0003e8000c101b1e */
[----:B------:R1:W-:Y:S04]  /*dc50*/  @!P3 STG.E.128 [R4.64+0x200], R68 ;  /* 0x000200440400b986 */ /* 0x0003e8000c101d1e */
[----:B------:R1:W-:Y:S02]  /*dc60*/  @!P2 STG.E.128 [R4.64+0x300], R36 ;  /* 0x000300240400a986 */ /* 0x0003e4000c101d1e */
.L_x_1501:
[----:B------:R-:W-:Y:S05]  /*dc70*/  BSYNC B0 ;  /* 0x0000000000007941 */ /* 0x000fea0003800000 */
.L_x_1500:
[----:B------:R-:W-:Y:S01]  /*dc80*/  IADD3 R2, R8, 0x8, RZ ;  /* 0x0000000808027810 */ /* 0x000fe20007ffe0ff */
[----:B------:R-:W-:Y:S03]  /*dc90*/  BSSY B0, `(.L_x_1502) ;  /* 0x000000d000007945 */ /* 0x000fe60003800000 */
[----:B------:R-:W-:-:S13]  /*dca0*/  ISETP.GE.AND P0, PT, R2, UR18, PT ;  /* 0x0000001202007c0c */ /* 0x000fda000bf06270 */
[----:B------:R-:W-:Y:S05]  /*dcb0*/  @P0 BRA `(.L_x_1503) ;  /* 0x000000a000000947 */ /* 0x000fea0003800000 */
[C---:B------:R-:W-:Y:S02]  /*dcc0*/  IADD3 R3, R0.reuse, 0x40, RZ ;  /* 0x0000004000037810 */ /* 0x040fe40007ffe0ff */
[----:B------:R-:W-:Y:S02]  /*dcd0*/  IADD3 R2, R0, 0x80, RZ ;  /* 0x0000008000027810 */ /* 0x000fe40007ffe0ff */
[----:B------:R-:W-:Y:S02]  /*dce0*/  ISETP.GE.AND P3, PT, R10, c[0x0][0x220], PT ;  /* 0x000088000a007a0c */ /* 0x000fe40003f66270 */
[----:B------:R-:W-:Y:S02]  /*dcf0*/  ISETP.GE.AND P2, PT, R0, c[0x0][0x220], PT ;  /* 0x0000880000007a0c */ /* 0x000fe40003f46270 */
[----:B------:R-:W-:Y:S02]  /*dd00*/  ISETP.GE.AND P1, PT, R3, c[0x0][0x220], PT ;  /* 0x0000880003007a0c */ /* 0x000fe40003f26270 */
[----:B------:R-:W-:-:S07]  /*dd10*/  ISETP.GE.AND P0, PT, R2, c[0x0][0x220], PT ;  /* 0x0000880002007a0c */ /* 0x000fce0003f06270 */
[----:B------:R2:W-:Y:S04]  /*dd20*/  @!P3 STG.E.128 [R4.64+0x2000], R128 ;  /* 0x002000800400b986 */ /* 0x0005e8000c101d1e */
[----:B-1----:R2:W-:Y:S04]  /*dd30*/  @!P2 STG.E.128 [R4.64+0x2100], R96 ;  /* 0x002100600400a986 */ /* 0x0025e8000c101d1e */
[----:B------:R2:W-:Y:S04]  /*dd40*/  @!P1 STG.E.128 [R4.64+0x2200], R64 ;  /* 0x0022004004009986 */ /* 0x0005e8000c101d1e */
[----:B------:R2:W-:Y:S02]  /*dd50*/  @!P0 STG.E.128 [R4.64+0x2300], R32 ;  /* 0x0023002004008986 */ /* 0x0005e4000c101d1e */
.L_x_1503:
[----:B------:R-:W-:Y:S05]  /*dd60*/  BSYNC B0 ;  /* 0x0000000000007941 */ /* 0x000fea0003800000 */
.L_x_1502:
        /* <DEDUP_REMOVED lines=14> */
.L_x_1505:
[----:B------:R-:W-:Y:S05]  /*de50*/  BSYNC B0 ;  /* 0x0000000000007941 */ /* 0x000fea0003800000 */
.L_x_1504:
        /* <DEDUP_REMOVED lines=14> */
.L_x_1507:
[----:B------:R-:W-:Y:S05]  /*df40*/  BSYNC B0 ;  /* 0x0000000000007941 */ /* 0x000fea0003800000 */
.L_x_1506:
        /* <DEDUP_REMOVED lines=10> */
[----:B-1----:R1:W-:Y:S04]  /*dff0*/  @!P3 STG.E.128 [R4.64+0x8000], R116 ;  /* 0x008000740400b986 */ /* 0x0023e8000c101d1e */
[----:B------:R1:W-:Y:S04]  /*e000*/  @!P2 STG.E.128 [R4.64+0x8100], R84 ;  /* 0x008100540400a986 */ /* 0x0003e8000c101d1e */
[----:B------:R1:W-:Y:S04]  /*e010*/  @!P1 STG.E.128 [R4.64+0x8200], R52 ;  /* 0x0082003404009986 */ /* 0x0003e8000c101d1e */
[----:B------:R1:W-:Y:S02]  /*e020*/  @!P0 STG.E.128 [R4.64+0x8300], R20 ;  /* 0x0083001404008986 */ /* 0x0003e4000c101d1e */
.L_x_1509:
[----:B------:R-:W-:Y:S05]  /*e030*/  BSYNC B0 ;  /* 0x0000000000007941 */ /* 0x000fea0003800000 */
.L_x_1508:
        /* <DEDUP_REMOVED lines=14> */
.L_x_1511:
[----:B------:R-:W-:Y:S05]  /*e120*/  BSYNC B0 ;  /* 0x0000000000007941 */ /* 0x000fea0003800000 */
.L_x_1510:
        /* <DEDUP_REMOVED lines=14> */
.L_x_1513:
[----:B------:R-:W-:Y:S05]  /*e210*/  BSYNC B0 ;  /* 0x0000000000007941 */ /* 0x000fea0003800000 */
.L_x_1512:
[----:B------:R-:W-:-:S04]  /*e220*/  IADD3 R8, R8, 0x38, RZ ;  /* 0x0000003808087810 */ /* 0x000fc80007ffe0ff */
[----:B------:R-:W-:-:S13]  /*e230*/  ISETP.GE.AND P0, PT, R8, UR18, PT ;  /* 0x0000001208007c0c */ /* 0x000fda000bf06270 */
[----:B------:R-:W-:Y:S05]  /*e240*/  @P0 EXIT ;  /* 0x000000000000094d */ /* 0x000fea0003800000 */
[C---:B------:R-:W-:Y:S02]  /*e250*/  IADD3 R2, R0.reuse, 0x40, RZ ;  /* 0x0000004000027810 */ /* 0x040fe40007ffe0ff */
[----:B------:R-:W-:Y:S02]  /*e260*/  ISETP.GE.AND P1, PT, R0, c[0x0][0x220], PT ;  /* 0x0000880000007a0c */ /* 0x000fe40003f26270 */
[----:B------:R-:W-:Y:S02]  /*e270*/  ISETP.GE.AND P0, PT, R2, c[0x0][0x220], PT ;  /* 0x0000880002007a0c */ /* 0x000fe40003f06270 */
[----:B------:R-:W-:Y:S02]  /*e280*/  IADD3 R0, R0, 0x80, RZ ;  /* 0x0000008000007810 */ /* 0x000fe40007ffe0ff */
[----:B------:R-:W-:-:S07]  /*e290*/  ISETP.GE.AND P2, PT, R10, c[0x0][0x220], PT ;  /* 0x000088000a007a0c */ /* 0x000fce0003f46270 */
[----:B-1----:R1:W-:Y:S04]  /*e2a0*/  @!P1 STG.E.128 [R4.64+0xe100], R72 ;  /* 0x00e1004804009986 */ /* 0x0023e8000c101d1e */
[----:B------:R1:W-:Y:S01]  /*e2b0*/  @!P0 STG.E.128 [R4.64+0xe200], R40 ;  /* 0x00e2002804008986 */ /* 0x0003e2000c101d1e */
[----:B------:R-:W-:-:S03]  /*e2c0*/  ISETP.GE.AND P0, PT, R0, c[0x0][0x220], PT ;  /* 0x0000880000007a0c */ /* 0x000fc60003f06270 */
[----:B------:R1:W-:Y:S10]  /*e2d0*/  @!P2 STG.E.128 [R4.64+0xe000], R104 ;  /* 0x00e000680400a986 */ /* 0x0003f4000c101d1e */
[----:B------:R-:W-:Y:S05]  /*e2e0*/  @P0 EXIT ;  /* 0x000000000000094d */ /* 0x000fea0003800000 */
[----:B------:R-:W-:Y:S01]  /*e2f0*/  STG.E.128 [R4.64+0xe300], R136 ;  /* 0x00e3008804007986 */ /* 0x000fe2000c101d1e */
[----:B------:R-:W-:Y:S05]  /*e300*/  EXIT ;  /* 0x000000000000794d */ /* 0x000fea0003800000 */
.L_x_1514:
        /* <DEDUP_REMOVED lines=15> */
.L_x_8784:


//--------------------- .text._ZN5flash24flash_fwd_splitkv_kernelI23Flash_fwd_kernel_traitsILi256ELi64ELi64ELi4ELb0ELb0EN7cutlass6half_tE19Flash_kernel_traitsILi256ELi64ELi64ELi4ES3_EELb0ELb0ELb0ELb0ELb0ELb1ELb1ELb0EEEvNS_16Flash_fwd_paramsE --------------------------
	.section	.text._ZN5flash24flash_fwd_splitkv_kernelI23Flash_fwd_kernel_traitsILi256ELi64ELi64ELi4ELb0ELb0EN7cutlass6half_tE19Flash_kernel_traitsILi256ELi64ELi64ELi4ES3_EELb0ELb0ELb0ELb0ELb0ELb1ELb1ELb0EEEvNS_16Flash_fwd_paramsE,"ax",@progbits
	.sectioninfo	@"SHI_REGISTERS=255"
	.align	128
        .global         _ZN5flash24flash_fwd_splitkv_kernelI23Flash_fwd_kernel_traitsILi256ELi64ELi64ELi4ELb0ELb0EN7cutlass6half_tE19Flash_kernel_traitsILi256ELi64ELi64ELi4ES3_EELb0ELb0ELb0ELb0ELb0ELb1ELb1ELb0EEEvNS_16Flash_fwd_paramsE
        .type           _ZN5flash24flash_fwd_splitkv_kernelI23Flash_fwd_kernel_traitsILi256ELi64ELi64ELi4ELb0ELb0EN7cutlass6half_tE19Flash_kernel_traitsILi256ELi64ELi64ELi4ES3_EELb0ELb0ELb0ELb0ELb0ELb1ELb1ELb0EEEvNS_16Flash_fwd_paramsE,@function
        .size           _ZN5flash24flash_fwd_splitkv_kernelI23Flash_fwd_kernel_traitsILi256ELi64ELi64ELi4ELb0ELb0EN7cutlass6half_tE19Flash_kernel_traitsILi256ELi64ELi64ELi4ES3_EELb0ELb0ELb0ELb0ELb0ELb1ELb1ELb0EEEvNS_16Flash_fwd_paramsE,(.L_x_8785 - _ZN5flash24flash_fwd_splitkv_kernelI23Flash_fwd_kernel_traitsILi256ELi64ELi64ELi4ELb0ELb0EN7cutlass6half_tE19Flash_kernel_traitsILi256ELi64ELi64ELi4ES3_EELb0ELb0ELb0ELb0ELb0ELb1ELb1ELb0EEEvNS_16Flash_fwd_paramsE)
        .other          _ZN5flash24flash_fwd_splitkv_kernelI23Flash_fwd_kernel_traitsILi256ELi64ELi64ELi4ELb0ELb0EN7cutlass6half_tE19Flash_kernel_traitsILi256ELi64ELi64ELi4ES3_EELb0ELb0ELb0ELb0ELb0ELb1ELb1ELb0EEEvNS_16Flash_fwd_paramsE,@"STO_CUDA_ENTRY STV_DEFAULT"
_ZN5flash24flash_fwd_splitkv_kernelI23Flash_fwd_kernel_traitsILi256ELi64ELi64ELi4ELb0ELb0EN7cutlass6half_tE19Flash_kernel_traitsILi256ELi64ELi64ELi4ES3_EELb0ELb0ELb0ELb0ELb0ELb1ELb1ELb0EEEvNS_16Flash_fwd_paramsE:
.text._ZN5flash24flash_fwd_splitkv_kernelI23Flash_fwd_kernel_traitsILi256ELi64ELi64ELi4ELb0ELb0EN7cutlass6half_tE19Flash_kernel_traitsILi256ELi64ELi64ELi4ES3_EELb0ELb0ELb0ELb0ELb0ELb1ELb1ELb0EEEvNS_16Flash_fwd_paramsE:
        /* <DEDUP_REMOVED lines=78> */
.L_x_1515:
[----:B------:R-:W-:Y:S02]  /*04e0*/  ULDC UR8, c[0x0][0x218] ;  /* 0x0000860000087ab9 */ /* 0x000fe40000000800 */
.L_x_1516:
        /* <DEDUP_REMOVED lines=101> */
.L_x_1519:
[----:B------:R-:W-:Y:S05]  /*0b40*/  BSYNC B0 ;  /* 0x0000000000007941 */ /* 0x000fea0003800000 */
.L_x_1518:
        /* <DEDUP_REMOVED lines=12> */
.L_x_1521:
[----:B------:R-:W-:Y:S05]  /*0c10*/  BSYNC B0 ;  /* 0x0000000000007941 */ /* 0x000fea0003800000 */
.L_x_1520:
        /* <DEDUP_REMOVED lines=12> */
.L_x_1523:
[----:B------:R-:W-:Y:S05]  /*0ce0*/  BSYNC B0 ;  /* 0x0000000000007941 */ /* 0x000fea0003800000 */
.L_x_1522:
        /* <DEDUP_REMOVED lines=12> */
.L_x_1525:
[----:B------:R-:W-:Y:S05]  /*0db0*/  BSYNC B0 ;  /* 0x0000000000007941 */ /* 0x000fea0003800000 */
.L_x_1524:
        /* <DEDUP_REMOVED lines=12> */
.L_x_1527:
[----:B------:R-:W-:Y:S05]  /*0e80*/  BSYNC B0 ;  /* 0x0000000000007941 */ /* 0x000fea0003800000 */
.L_x_1526:
        /* <DEDUP_REMOVED lines=12> */
.L_x_1529:
[----:B------:R-:W-:Y:S05]  /*0f50*/  BSYNC B0 ;  /* 0x0000000000007941 */ /* 0x000fea0003800000 */
.L_x_1528:
        /* <DEDUP_REMOVED lines=12> */
.L_x_1531:
[----:B------:R-:W-:Y:S05]  /*1020*/  BSYNC B0 ;  /* 0x0000000000007941 */ /* 0x000fea0003800000 */
.L_x_1530:
        /* <DEDUP_REMOVED lines=12> */
.L_x_1533:
[----:B------:R-:W-:Y:S05]  /*10f0*/  BSYNC B0 ;  /* 0x0000000000007941 */ /* 0x000fea0003800000 */
.L_x_1532:
        /* <DEDUP_REMOVED lines=32> */
.L_x_1517:
        /* <DEDUP_REMOVED lines=119> */
.L_x_1534:
        /* <DEDUP_REMOVED lines=19> */
.L_x_1536:
        /* <DEDUP_REMOVED lines=59> */
.L_x_1535:
        /* <DEDUP_REMOVED lines=130> */
.L_x_1538:
[----:B------:R-:W-:Y:S05]  /*2770*/  BSYNC B0 ;  /* 0x0000000000007941 */ /* 0x000fea0003800000 */
.L_x_1537:
        /* <DEDUP_REMOVED lines=45> */
.L_x_1540:
[----:B------:R-:W-:Y:S05]  /*2a50*/  BSYNC B0 ;  /* 0x0000000000007941 */ /* 0x000fea0003800000 */
.L_x_1539:
        /* <DEDUP_REMOVED lines=45> */
.L_x_1542:
[----:B------:R-:W-:Y:S05]  /*2d30*/  BSYNC B0 ;  /* 0x0000000000007941 */ /* 0x000fea0003800000 */
.L_x_1541:
        /* <DEDUP_REMOVED lines=44> */
.L_x_1544:
[----:B------:R-:W-:Y:S05]  /*3000*/  BSYNC B0 ;  /* 0x0000000000007941 */ /* 0x000fea0003800000 */
.L_x_1543:
        /* <DEDUP_REMOVED lines=39> */
.L_x_1546:
[----:B------:R-:W-:Y:S05]  /*3280*/  BSYNC B0 ;  /* 0x0000000000007941 */ /* 0x000fea0003800000 */
.L_x_1545:
        /* <DEDUP_REMOVED lines=41> */
.L_x_1548:
[----:B------:R-:W-:Y:S05]  /*3520*/  BSYNC B0 ;  /* 0x0000000000007941 */ /* 0x000fea0003800000 */
.L_x_1547:
        /* <DEDUP_REMOVED lines=40> */
.L_x_1550:
[----:B------:R-:W-:Y:S05]  /*37b0*/  BSYNC B0 ;  /* 0x0000000000007941 */ /* 0x000fea0003800000 */
.L_x_1549:
        /* <DEDUP_REMOVED lines=42> */
.L_x_1552:
[----:B------:R-:W-:Y:S05]  /*3a60*/  BSYNC B0 ;  /* 0x0000000000007941 */ /* 0x000fea0003800000 */
.L_x_1551:
        /* <DEDUP_REMOVED lines=16> */
[----:B-12---:R-:W-:Y:S01]  /*3b70*/  @!P3 IMAD.MOV.U32 R16, RZ, RZ, R252 ;  /* 0x000000ffff10b224 */ /* 0x006fe200078e00fc */
[----:B------:R1:W-:Y:S01]  /*3b80*/  @P3 STS.128 [R243+0x10000], RZ ;  /* 0x010000fff3003388 */ /* 0x0003e20000000c00 */
[----:B------:R-:W-:Y:S01]  /*3b90*/  @!P3 IMAD.MOV.U32 R17, RZ, RZ, R250 ;  /* 0x000000ffff11b224 */ /* 0x000fe200078e00fa */
[----:B------:R-:W-:Y:S01]  /*3ba0*/  @!P2 MOV R21, R250 ;  /* 0x000000fa0015a202 */ /* 0x000fe20000000f00 */
[----:B------:R-:W-:-:S03]  /*3bb0*/  @!P2 IMAD.MOV.U32 R20, RZ, RZ, R252 ;  /* 0x000000ffff14a224 */ /* 0x000fc600078e00fc */
        /* <DEDUP_REMOVED lines=9> */
[----:B------:R1:W-:Y:S01]  /*3c50*/  @P1 STS.128 [R243+0x14000], RZ ;  /* 0x014000fff3001388 */ /* 0x0003e20000000c00 */
[----:B--2---:R-:W-:Y:S01]  /*3c60*/  @!P1 IMAD.MOV.U32 R16, RZ, RZ, R252 ;  /* 0x000000ffff109224 */ /* 0x004fe200078e00fc */
[----:B------:R-:W-:-:S05]  /*3c70*/  @!P1 MOV R17, R250 ;  /* 0x000000fa00119202 */ /* 0x000fca0000000f00 */
[----:B------:R-:W-:Y:S01]  /*3c80*/  @!PT LDS RZ, [RZ] ;  /* 0x00000000fffff984 */ /* 0x000fe20000000800 */
[----:B------:R-:W-:Y:S01]  /*3c90*/  @!PT LDS RZ, [RZ] ;  /* 0x00000000fffff984 */ /* 0x000fe20000000800 */
[----:B------:R-:W-:Y:S01]  /*3ca0*/  @!PT LDS RZ, [RZ] ;  /* 0x00000000fffff984 */ /* 0x000fe20000000800 */
[----:B------:R1:W-:Y:S04]  /*3cb0*/  @!P1 LDGSTS.E.BYPASS.LTC128B.128 [R243+0x14000], [R16.64+0x100] ;  /* 0x1400010010f39fae */ /* 0x0003e8000b901d5e */
[----:B------:R1:W-:Y:S01]  /*3cc0*/  @P0 STS.128 [R243+0x16000], RZ ;  /* 0x016000fff3000388 */ /* 0x0003e20000000c00 */
[----:B------:R-:W-:Y:S05]  /*3cd0*/  @P0 BRA `(.L_x_1554) ;  /* 0x0000006000000947 */ /* 0x000fea0003800000 */
[----:B-1----:R-:W-:Y:S02]  /*3ce0*/  MOV R16, R252 ;  /* 0x000000fc00107202 */ /* 0x002fe40000000f00 */
[----:B------:R-:W-:-:S05]  /*3cf0*/  MOV R17, R250 ;  /* 0x000000fa00117202 */ /* 0x000fca0000000f00 */
[----:B------:R-:W-:Y:S01]  /*3d00*/  @!PT LDS RZ, [RZ] ;  /* 0x00000000fffff984 */ /* 0x000fe20000000800 */
[----:B------:R-:W-:Y:S01]  /*3d10*/  @!PT LDS RZ, [RZ] ;  /* 0x00000000fffff984 */ /* 0x000fe20000000800 */
[----:B------:R-:W-:Y:S01]  /*3d20*/  @!PT LDS RZ, [RZ] ;  /* 0x00000000fffff984 */ /* 0x000fe20000000800 */
[----:B------:R1:W-:Y:S02]  /*3d30*/  LDGSTS.E.BYPASS.LTC128B.128 [R243+0x16000], [R16.64+0x180] ;  /* 0x1600018010f37fae */ /* 0x0003e4000b901d5e */
.L_x_1554:
[----:B------:R-:W-:Y:S05]  /*3d40*/  BSYNC B0 ;  /* 0x0000000000007941 */ /* 0x000fea0003800000 */
.L_x_1553:
        /* <DEDUP_REMOVED lines=45> */
.L_x_1556:
[----:B------:R-:W-:Y:S05]  /*4020*/  BSYNC B0 ;  /* 0x0000000000007941 */ /* 0x000fea0003800000 */
.L_x_1555:
        /* <DEDUP_REMOVED lines=14> */
[----:B-12---:R-:W-:Y:S01]  /*4110*/  IMAD.U32 R17, RZ, RZ, UR13 ;  /* 0x0000000dff117e24 */ /* 0x006fe2000f8e00ff */
[----:B------:R-:W-:-:S04]  /*4120*/  IADD3 R10, P0, R12, UR13, RZ ;  /* 0x0000000d0c0a7c10 */ /* 0x000fc8000ff1e0ff */
        /* <DEDUP_REMOVED lines=32> */
.L_x_1558:
[----:B------:R-:W-:Y:S05]  /*4330*/  BSYNC B0 ;  /* 0x0000000000007941 */ /* 0x000fea0003800000 */
.L_x_1557:
[----:B------:R-:W-:Y:S01]  /*4340*/  ISETP.GE.AND P0, PT, R8, UR7, PT ;  /* 0x0000000708007c0c */ /* 0x000fe2000bf06270 */
[----:B------:R-:W-:Y:S01]  /*4350*/  BSSY B0, `(.L_x_1559) ;  /* 0x0000032000007945 */ /* 0x000fe20003800000 */
[----:B------:R-:W-:-:S04]  /*4360*/  LEA.HI R11, R9, R96, RZ, 0x5 ;  /* 0x00000060090b7211 */ /* 0x000fc800078f28ff */
        /* <DEDUP_REMOVED lines=15> */
[----:B------:R-:W-:Y:S01]  /*4460*/  @!P4 MOV R13, R250 ;  /* 0x000000fa000dc202 */ /* 0x000fe20000000f00 */
[----:B------:R1:W-:Y:S01]  /*4470*/  @P4 STS.128 [R243+0x11800], RZ ;  /* 0x011800fff3004388 */ /* 0x0003e20000000c00 */
[----:B------:R-:W-:Y:S01]  /*4480*/  @!P4 IMAD.MOV.U32 R12, RZ, RZ, R252 ;  /* 0x000000ffff0cc224 */ /* 0x000fe200078e00fc */
[----:B-1----:R-:W-:Y:S01]  /*4490*/  @!P3 LEA R20, P5, R14, c[0x0][0x170], 0x1 ;  /* 0x00005c000e14ba11 */ /* 0x002fe200078a08ff */
[----:B------:R-:W-:Y:S01]  /*44a0*/  @!P4 IMAD R8, R8, 0x60, RZ ;  /* 0x000000600808c824 */ /* 0x000fe200078e02ff */
[----:B--2---:R-:W-:Y:S01]  /*44b0*/  @!P2 LEA R16, P1, R14, c[0x0][0x170], 0x1 ;  /* 0x00005c000e10aa11 */ /* 0x004fe200078208ff */
[----:B------:R-:W-:-:S04]  /*44c0*/  @!P4 IMAD.WIDE.U32 R12, R9, 0x60, R12 ;  /* 0x00000060090cc825 */ /* 0x000fc800078e000c */
[----:B------:R-:W-:Y:S01]  /*44d0*/  IMAD.IADD R9, R15, 0x1, R10 ;  /* 0x000000010f097824 */ /* 0x000fe200078e020a */
[----:B------:R-:W-:-:S04]  /*44e0*/  @!P4 IADD3 R13, R13, R8, RZ ;  /* 0x000000080d0dc210 */ /* 0x000fc80007ffe0ff */
[C-C-:B------:R-:W-:Y:S01]  /*44f0*/  @!P3 LEA.HI.X R21, R14.reuse, c[0x0][0x174], R9.reuse, 0x1, P5 ;  /* 0x00005d000e15ba11 */ /* 0x140fe200028f0c09 */
[----:B------:R-:W-:Y:S01]  /*4500*/  @!PT LDS RZ, [RZ] ;  /* 0x00000000fffff984 */ /* 0x000fe20000000800 */
[----:B------:R-:W-:Y:S01]  /*4510*/  @!PT LDS RZ, [RZ] ;  /* 0x00000000fffff984 */ /* 0x000fe20000000800 */
[----:B------:R-:W-:Y:S01]  /*4520*/  @!PT LDS RZ, [RZ] ;  /* 0x00000000fffff984 */ /* 0x000fe20000000800 */
[----:B------:R1:W-:Y:S01]  /*4530*/  @!P4 LDGSTS.E.BYPASS.LTC128B.128 [R243+0x11800], [R12.64] ;  /* 0x118000000cf3cfae */ /* 0x0003e2000b901d5e */
[----:B------:R-:W-:-:S03]  /*4540*/  @!P2 LEA.HI.X R17, R14, c[0x0][0x174], R9, 0x1, P1 ;  /* 0x00005d000e11aa11 */ /* 0x000fc600008f0c09 */
        /* <DEDUP_REMOVED lines=18> */
.L_x_1560:
[----:B------:R-:W-:Y:S05]  /*4670*/  BSYNC B0 ;  /* 0x0000000000007941 */ /* 0x000fea0003800000 */
.L_x_1559:
[C---:B--2---:R-:W-:Y:S01]  /*4680*/  IMAD.SHL.U32 R8, R2.reuse, 0x40, RZ ;  /* 0x0000004002087824 */ /* 0x044fe200078e00ff */
[----:B------:R-:W-:Y:S01]  /*4690*/  R2P PR, R2, 0x6 ;  /* 0x0000000602007804 */ /* 0x000fe20000000000 */
[----:B------:R-:W-:Y:S01]  /*46a0*/  IMAD.SHL.U32 R18, R18, 0x8, RZ ;  /* 0x0000000812127824 */ /* 0x000fe200078e00ff */
[----:B------:R-:W0:Y:S01]  /*46b0*/  LDGDEPBAR ;  /* 0x00000000000079af */ /* 0x000e220000000000 */
[----:B------:R-:W-:Y:S01]  /*46c0*/  IMAD R242, R11, 0x400, R0 ;  /* 0x000004000bf27824 */ /* 0x000fe200078e0200 */
[----:B------:R-:W-:Y:S01]  /*46d0*/  LOP3.LUT R9, R8, 0x1c0, RZ, 0xc0, !PT ;  /* 0x000001c008097812 */ /* 0x000fe200078ec0ff */
[----:B------:R-:W-:Y:S02]  /*46e0*/  UISETP.GT.AND UP0, UPT, UR11, UR19, UPT ;  /* 0x000000130b00728c */ /* 0x000fe4000bf04270 */
        /* <DEDUP_REMOVED lines=8> */
[----:B-1----:R-:W-:Y:S03]  /*4770*/  LDSM.16.M88.4 R28, [R240] ;  /* 0x00000000f01c783b */ /* 0x002fe60000000200 */
[----:B------:R-:W-:Y:S01]  /*4780*/  IMAD R241, R241, 0x200, R8 ;  /* 0x00000200f1f17824 */ /* 0x000fe200078e0208 */
[----:B------:R-:W-:Y:S03]  /*4790*/  LDSM.16.M88.4 R72, [R238] ;  /* 0x00000000ee48783b */ /* 0x000fe60000000200 */
[----:B------:R-:W-:Y:S01]  /*47a0*/  IMAD.SHL.U32 R241, R241, 0x2, RZ ;  /* 0x00000002f1f17824 */ /* 0x000fe200078e00ff */
[----:B------:R-:W-:Y:S04]  /*47b0*/  LDSM.16.M88.4 R84, [R238+0x4000] ;  /* 0x00400000ee54783b */ /* 0x000fe80000000200 */
[----:B------:R-:W1:Y:S01]  /*47c0*/  LDSM.16.M88.4 R20, [R241+0x8000] ;  /* 0x00800000f114783b */ /* 0x000e620000000200 */
[----:B------:R-:W-:-:S02]  /*47d0*/  IADD3 R2, R241, 0x8000, RZ ;  /* 0x00008000f1027810 */ /* 0x000fc40007ffe0ff */
[----:B------:R-:W-:Y:S01]  /*47e0*/  IADD3 R239, R241, 0x8020, RZ ;  /* 0x00008020f1ef7810 */ /* 0x000fe20007ffe0ff */
[----:B------:R-:W2:Y:S01]  /*47f0*/  LDSM.16.M88.4 R44, [R241+0x8800] ;  /* 0x00880000f12c783b */ /* 0x000ea20000000200 */
[----:B------:R-:W-:Y:S01]  /*4800*/  @P1 IADD3 R239, R2, -0x20, RZ ;  /* 0xffffffe002ef1810 */ /* 0x000fe20007ffe0ff */
[----:B------:R-:W-:Y:S02]  /*4810*/  IMAD.MOV.U32 R2, RZ, RZ, 0x40 ;  /* 0x00000040ff027424 */ /* 0x000fe400078e00ff */
[----:B------:R-:W-:Y:S01]  /*4820*/  LDSM.16.M88.4 R56, [R241+0x9000] ;  /* 0x00900000f138783b */ /* 0x000fe20000000200 */
[C---:B------:R-:W-:Y:S02]  /*4830*/  IADD3 R231, R239.reuse, 0x800, RZ ;  /* 0x00000800efe77810 */ /* 0x040fe40007ffe0ff */
[----:B------:R-:W-:Y:S01]  /*4840*/  SEL R2, R2, 0xffffffc0, !P2 ;  /* 0xffffffc002027807 */ /* 0x000fe20005000000 */
[----:B------:R-:W5:Y:S01]  /*4850*/  LDSM.16.M88.4 R16, [R239] ;  /* 0x00000000ef10783b */ /* 0x000f620000000200 */
[----:B------:R-:W-:-:S02]  /*4860*/  IADD3 R230, R239, 0x1000, RZ ;  /* 0x00001000efe67810 */ /* 0x000fc40007ffe0ff */
[----:B------:R-:W-:Y:S01]  /*4870*/  IADD3 R229, R239, 0x1800, RZ ;  /* 0x00001800efe57810 */ /* 0x000fe20007ffe0ff */
[----:B------:R-:W3:Y:S01]  /*4880*/  LDSM.16.M88.4 R24, [R241+0x9800] ;  /* 0x00980000f118783b */ /* 0x000ee20000000200 */
[----:B------:R-:W-:Y:S01]  /*4890*/  IMAD.IADD R235, R241, 0x1, R2 ;  /* 0x00000001f1eb7824 */ /* 0x000fe200078e0202 */
[C---:B------:R-:W-:Y:S01]  /*48a0*/  IADD3 R227, R239.reuse, 0x2000, RZ ;  /* 0x00002000efe37810 */ /* 0x040fe20007ffe0ff */
[----:B------:R-:W-:Y:S01]  /*48b0*/  IMAD.IADD R228, R2, 0x1, R239 ;  /* 0x0000000102e47824 */ /* 0x000fe200078e02ef */
[----:B------:R-:W-:Y:S01]  /*48c0*/  LDSM.16.M88.4 R52, [R239+0x800] ;  /* 0x00080000ef34783b */ /* 0x000fe20000000200 */
[C---:B------:R-:W-:Y:S02]  /*48d0*/  IADD3 R226, R239.reuse, 0x2800, RZ ;  /* 0x00002800efe27810 */ /* 0x040fe40007ffe0ff */
[C---:B------:R-:W-:Y:S01]  /*48e0*/  IADD3 R225, R239.reuse, 0x3000, RZ ;  /* 0x00003000efe17810 */ /* 0x040fe20007ffe0ff */
[----:B------:R-:W4:Y:S01]  /*48f0*/  LDSM.16.M88.4 R12, [R235+0x8000] ;  /* 0x00800000eb0c783b */ /* 0x000f220000000200 */
[----:B------:R-:W-:-:S02]  /*4900*/  IADD3 R224, R239, 0x3800, RZ ;  /* 0x00003800efe07810 */ /* 0x000fc40007ffe0ff */
[C---:B------:R-:W-:Y:S01]  /*4910*/  IADD3 R223, R239.reuse, 0x4000, RZ ;  /* 0x00004000efdf7810 */ /* 0x040fe20007ffe0ff */
[----:B------:R-:W3:Y:S01]  /*4920*/  LDSM.16.M88.4 R48, [R239+0x1000] ;  /* 0x00100000ef30783b */ /* 0x000ee20000000200 */
[C---:B------:R-:W-:Y:S02]  /*4930*/  IADD3 R222, R239.reuse, 0x4800, RZ ;  /* 0x00004800efde7810 */ /* 0x040fe40007ffe0ff */
[C---:B------:R-:W-:Y:S01]  /*4940*/  IADD3 R221, R239.reuse, 0x5000, RZ ;  /* 0x00005000efdd7810 */ /* 0x040fe20007ffe0ff */
[----:B------:R-:W3:Y:S01]  /*4950*/  LDSM.16.M88.4 R40, [R239+0x1800] ;  /* 0x00180000ef28783b */ /* 0x000ee20000000200 */
[C---:B------:R-:W-:Y:S02]  /*4960*/  IADD3 R220, R239.reuse, 0x5800, RZ ;  /* 0x00005800efdc7810 */ /* 0x040fe40007ffe0ff */
[C---:B------:R-:W-:Y:S01]  /*4970*/  IADD3 R219, R239.reuse, 0x6000, RZ ;  /* 0x00006000efdb7810 */ /* 0x040fe20007ffe0ff */
[----:B------:R-:W-:Y:S01]  /*4980*/  LDSM.16.M88.4 R80, [R235+0x8800] ;  /* 0x00880000eb50783b */ /* 0x000fe20000000200 */
[----:B------:R-:W-:-:S02]  /*4990*/  IADD3 R218, R239, 0x6800, RZ ;  /* 0x00006800efda7810 */ /* 0x000fc40007ffe0ff */
[C---:B------:R-:W-:Y:S01]  /*49a0*/  IADD3 R217, R239.reuse, 0x7000, RZ ;  /* 0x00007000efd97810 */ /* 0x040fe20007ffe0ff */
[----:B-1----:R-:W-:Y:S01]  /*49b0*/  HMMA.16816.F32 R8, R36, R20, RZ ;  /* 0x000000142408723c */ /* 0x002fe200000018ff */
[----:B------:R-:W-:Y:S01]  /*49c0*/  LDSM.16.M88.4 R68, [R235+0x9000] ;  /* 0x00900000eb44783b */ /* 0x000fe20000000200 */
[----:B------:R-:W-:-:S03]  /*49d0*/  IADD3 R216, R239, 0x7800, RZ ;  /* 0x00007800efd87810 */ /* 0x000fc60007ffe0ff */
[----:B------:R-:W-:Y:S03]  /*49e0*/  LDSM.16.M88.4 R64, [R235+0x9800] ;  /* 0x00980000eb40783b */ /* 0x000fe60000000200 */
[C---:B------:R-:W-:Y:S01]  /*49f0*/  HMMA.16816.F32 R20, R36.reuse, R22, RZ ;  /* 0x000000162414723c */ /* 0x040fe200000018ff */
[----:B------:R-:W-:Y:S04]  /*4a00*/  LDSM.16.M88.4 R92, [R241+0xe800] ;  /* 0x00e80000f15c783b */ /* 0x000fe80000000200 */
[----:B------:R-:W-:Y:S03]  /*4a10*/  LDSM.16.M88.4 R88, [R235+0xe000] ;  /* 0x00e00000eb58783b */ /* 0x000fe60000000200 */
[----:B--2---:R-:W-:Y:S08]  /*4a20*/  HMMA.16816.F32 R32, R36, R44, RZ ;  /* 0x0000002c2420723c */ /* 0x004ff000000018ff */
[----:B-----5:R-:W-:Y:S08]  /*4a30*/  HMMA.16816.F32 R8, R28, R16, R8 ;  /* 0x000000101c08723c */ /* 0x020ff00000001808 */
[C---:B------:R-:W-:Y:S08]  /*4a40*/  HMMA.16816.F32 R60, R36.reuse, R56, RZ ;  /* 0x00000038243c723c */ /* 0x040ff000000018ff */
[C---:B------:R-:W-:Y:S08]  /*4a50*/  HMMA.16816.F32 R44, R36.reuse, R46, RZ ;  /* 0x0000002e242c723c */ /* 0x040ff000000018ff */
[C---:B------:R-:W-:Y:S08]  /*4a60*/  HMMA.16816.F32 R56, R36.reuse, R58, RZ ;  /* 0x0000003a2438723c */ /* 0x040ff000000018ff */
[C---:B---3--:R-:W-:Y:S08]  /*4a70*/  HMMA.16816.F32 R76, R36.reuse, R24, RZ ;  /* 0x00000018244c723c */ /* 0x048ff000000018ff */
[----:B------:R-:W-:Y:S01]  /*4a80*/  HMMA.16816.F32 R36, R36, R26, RZ ;  /* 0x0000001a2424723c */ /* 0x000fe200000018ff */
[----:B------:R-:W-:Y:S07]  /*4a90*/  LDSM.16.M88.4 R24, [R237] ;  /* 0x00000000ed18783b */ /* 0x000fee0000000200 */
[----:B------:R-:W-:Y:S01]  /*4aa0*/  HMMA.16816.F32 R20, R28, R18, R20 ;  /* 0x000000121c14723c */ /* 0x000fe20000001814 */
[----:B------:R-:W1:Y:S07]  /*4ab0*/  LDSM.16.M88.4 R16, [R228] ;  /* 0x00000000e410783b */ /* 0x000e6e0000000200 */
[----:B----4-:R-:W-:Y:S08]  /*4ac0*/  HMMA.16816.F32 R8, R72, R12, R8 ;  /* 0x0000000c4808723c */ /* 0x010ff00000001808 */
        /* <DEDUP_REMOVED lines=10> */
[----:B------:R-:W-:Y:S01]  /*4b70*/  HMMA.16816.F32 R20, R72, R14, R20 ;  /* 0x0000000e4814723c */ /* 0x000fe20000001814 */
[----:B------:R-:W2:Y:S07]  /*4b80*/  LDSM.16.M88.4 R12, [R241+0xa000] ;  /* 0x00a00000f10c783b */ /* 0x000eae0000000200 */
[----:B-1----:R-:W-:Y:S08]  /*4b90*/  HMMA.16816.F32 R8, R24, R16, R8 ;  /* 0x000000101808723c */ /* 0x002ff00000001808 */
        /* <DEDUP_REMOVED lines=11> */
[----:B------:R-:W1:Y:S07]  /*4c50*/  LDSM.16.M88.4 R16, [R239+0x2000] ;  /* 0x00200000ef10783b */ /* 0x000e6e0000000200 */
[----:B--2---:R-:W-:Y:S08]  /*4c60*/  HMMA.16816.F32 R8, R28, R12, R8 ;  /* 0x0000000c1c08723c */ /* 0x004ff00000001808 */
        /* <DEDUP_REMOVED lines=40> */
[----:B------:R-:W-:Y:S01]  /*4ef0*/  HMMA.16816.F32 R72, R12, R66, R72 ;  /* 0x000000420c48723c */ /* 0x000fe20000001848 */
[----:B------:R-:W-:Y:S07]  /*4f00*/  LDSM.16.M88.4 R64, [R239+0x4000] ;  /* 0x00400000ef40783b */ /* 0x000fee0000000200 */
[----:B------:R-:W-:Y:S01]  /*4f10*/  HMMA.16816.F32 R20, R28, R18, R20 ;  /* 0x000000121c14723c */ /* 0x000fe20000001814 */
[----:B------:R-:W1:Y:S07]  /*4f20*/  LDSM.16.M88.4 R16, [R240+0x4000] ;  /* 0x00400000f010783b */ /* 0x000e6e0000000200 */
[C---:B------:R-:W-:Y:S08]  /*4f30*/  HMMA.16816.F32 R32, R12.reuse, R80, R32 ;  /* 0x000000500c20723c */ /* 0x040ff00000001820 */
[C---:B------:R-:W-:Y:S01]  /*4f40*/  HMMA.16816.F32 R44, R12.reuse, R82, R44 ;  /* 0x000000520c2c723c */ /* 0x040fe2000000182c */
[----:B------:R-:W-:Y:S07]  /*4f50*/  LDSM.16.M88.4 R80, [R235+0xc800] ;  /* 0x00c80000eb50783b */ /* 0x000fee0000000200 */
[C---:B------:R-:W-:Y:S08]  /*4f60*/  HMMA.16816.F32 R60, R12.reuse, R68, R60 ;  /* 0x000000440c3c723c */ /* 0x040ff0000000183c */
[----:B------:R-:W-:Y:S01]  /*4f70*/  HMMA.16816.F32 R56, R12, R70, R56 ;  /* 0x000000460c38723c */ /* 0x000fe20000001838 */
[----:B------:R-:W3:Y:S04]  /*4f80*/  LDSM.16.M88.4 R12, [R241+0xc800] ;  /* 0x00c80000f10c783b */ /* 0x000ee80000000200 */
[----:B------:R-:W-:Y:S03]  /*4f90*/  LDSM.16.M88.4 R68, [R237+0x4000] ;  /* 0x00400000ed44783b */ /* 0x000fe60000000200 */
[C---:B--2---:R-:W-:Y:S08]  /*4fa0*/  HMMA.16816.F32 R8, R36.reuse, R24, R8 ;  /* 0x000000182408723c */ /* 0x044ff00000001808 */
[----:B------:R-:W-:Y:S01]  /*4fb0*/  HMMA.16816.F32 R20, R36, R26, R20 ;  /* 0x0000001a2414723c */ /* 0x000fe20000001814 */
[----:B------:R-:W2:Y:S07]  /*4fc0*/  LDSM.16.M88.4 R24, [R235+0xc000] ;  /* 0x00c00000eb18783b */ /* 0x000eae0000000200 */
[C---:B------:R-:W-:Y:S08]  /*4fd0*/  HMMA.16816.F32 R32, R28.reuse, R52, R32 ;  /* 0x000000341c20723c */ /* 0x040ff00000001820 */
[C---:B------:R-:W-:Y:S01]  /*4fe0*/  HMMA.16816.F32 R44, R28.reuse, R54, R44 ;  /* 0x000000361c2c723c */ /* 0x040fe2000000182c */
[----:B------:R-:W4:Y:S07]  /*4ff0*/  LDSM.16.M88.4 R52, [R241+0xd000] ;  /* 0x00d00000f134783b */ /* 0x000f2e0000000200 */
[C---:B------:R-:W-:Y:S08]  /*5000*/  HMMA.16816.F32 R60, R28.reuse, R48, R60 ;  /* 0x000000301c3c723c */ /* 0x040ff0000000183c */
[----:B------:R-:W-:Y:S01]  /*5010*/  HMMA.16816.F32 R56, R28, R50, R56 ;  /* 0x000000321c38723c */ /* 0x000fe20000001838 */
[----:B------:R-:W5:Y:S07]  /*5020*/  LDSM.16.M88.4 R48, [R241+0xd800] ;  /* 0x00d80000f130783b */ /* 0x000f6e0000000200 */
[----:B-1----:R-:W-:Y:S08]  /*5030*/  HMMA.16816.F32 R8, R16, R64, R8 ;  /* 0x000000401008723c */ /* 0x002ff00000001808 */
[C---:B------:R-:W-:Y:S08]  /*5040*/  HMMA.16816.F32 R76, R28.reuse, R40, R76 ;  /* 0x000000281c4c723c */ /* 0x040ff0000000184c */
[----:B------:R-:W-:Y:S01]  /*5050*/  HMMA.16816.F32 R72, R28, R42, R72 ;  /* 0x0000002a1c48723c */ /* 0x000fe20000001848 */
[----:B------:R-:W1:Y:S04]  /*5060*/  LDSM.16.M88.4 R40, [R239+0x4800] ;  /* 0x00480000ef28783b */ /* 0x000e680000000200 */
[----:B------:R-:W1:Y:S03]  /*5070*/  LDSM.16.M88.4 R28, [R228+0x4000] ;  /* 0x00400000e41c783b */ /* 0x000e660000000200 */
[C---:B---3--:R-:W-:Y:S08]  /*5080*/  HMMA.16816.F32 R32, R36.reuse, R12, R32 ;  /* 0x0000000c2420723c */ /* 0x048ff00000001820 */
[----:B------:R-:W-:Y:S01]  /*5090*/  HMMA.16816.F32 R44, R36, R14, R44 ;  /* 0x0000000e242c723c */ /* 0x000fe2000000182c */
[----:B------:R-:W3:Y:S07]  /*50a0*/  LDSM.16.M88.4 R12, [R239+0x5000] ;  /* 0x00500000ef0c783b */ /* 0x000eee0000000200 */
[----:B------:R-:W-:Y:S01]  /*50b0*/  HMMA.16816.F32 R20, R16, R66, R20 ;  /* 0x000000421014723c */ /* 0x000fe20000001814 */
[----:B------:R-:W-:Y:S07]  /*50c0*/  LDSM.16.M88.4 R64, [R239+0x5800] ;  /* 0x00580000ef40783b */ /* 0x000fee0000000200 */
[----:B--2---:R-:W-:Y:S08]  /*50d0*/  HMMA.16816.F32 R8, R84, R24, R8 ;  /* 0x000000185408723c */ /* 0x004ff00000001808 */
[C---:B----4-:R-:W-:Y:S08]  /*50e0*/  HMMA.16816.F32 R60, R36.reuse, R52, R60 ;  /* 0x00000034243c723c */ /* 0x050ff0000000183c */
[C---:B------:R-:W-:Y:S01]  /*50f0*/  HMMA.16816.F32 R56, R36.reuse, R54, R56 ;  /* 0x000000362438723c */ /* 0x040fe20000001838 */
[----:B------:R-:W-:Y:S07]  /*5100*/  LDSM.16.M88.4 R52, [R242+0x6000] ;  /* 0x00600000f234783b */ /* 0x000fee0000000200 */
[C---:B-----5:R-:W-:Y:S08]  /*5110*/  HMMA.16816.F32 R76, R36.reuse, R48, R76 ;  /* 0x00000030244c723c */ /* 0x060ff0000000184c */
[----:B------:R-:W-:Y:S01]  /*5120*/  HMMA.16816.F32 R72, R36, R50, R72 ;  /* 0x000000322448723c */ /* 0x000fe20000001848 */
[----:B------:R-:W2:Y:S04]  /*5130*/  LDSM.16.M88.4 R36, [R241+0xe000] ;  /* 0x00e00000f124783b */ /* 0x000ea80000000200 */
[----:B------:R-:W-:Y:S03]  /*5140*/  LDSM.16.M88.4 R48, [R239+0x6000] ;  /* 0x00600000ef30783b */ /* 0x000fe60000000200 */
[C---:B-1----:R-:W-:Y:S08]  /*5150*/  HMMA.16816.F32 R32, R16.reuse, R40, R32 ;  /* 0x000000281020723c */ /* 0x042ff00000001820 */
[----:B------:R-:W-:Y:S01]  /*5160*/  HMMA.16816.F32 R44, R16, R42, R44 ;  /* 0x0000002a102c723c */ /* 0x000fe2000000182c */
[----:B------:R-:W-:Y:S07]  /*5170*/  LDSM.16.M88.4 R40, [R240+0x6000] ;  /* 0x00600000f028783b */ /* 0x000fee0000000200 */
[----:B------:R-:W-:Y:S01]  /*5180*/  HMMA.16816.F32 R20, R84, R26, R20 ;  /* 0x0000001a5414723c */ /* 0x000fe20000001814 */
[----:B------:R-:W-:Y:S07]  /*5190*/  LDSM.16.M88.4 R24, [R235+0xd000] ;  /* 0x00d00000eb18783b */ /* 0x000fee0000000200 */
[----:B------:R-:W-:Y:S08]  /*51a0*/  HMMA.16816.F32 R8, R68, R28, R8 ;  /* 0x0000001c4408723c */ /* 0x000ff00000001808 */
[C---:B---3--:R-:W-:Y:S08]  /*51b0*/  HMMA.16816.F32 R60, R16.reuse, R12, R60 ;  /* 0x0000000c103c723c */ /* 0x048ff0000000183c */
[----:B------:R-:W-:Y:S01]  /*51c0*/  HMMA.16816.F32 R56, R16, R14, R56 ;  /* 0x0000000e1038723c */ /* 0x000fe20000001838 */
[----:B------:R-:W1:Y:S07]  /*51d0*/  LDSM.16.M88.4 R12, [R228+0x4800] ;  /* 0x00480000e40c783b */ /* 0x000e6e0000000200 */
[----:B------:R-:W-:Y:S08]  /*51e0*/  HMMA.16816.F32 R32, R84, R80, R32 ;  /* 0x000000505420723c */ /* 0x000ff00000001820 */
[----:B------:R-:W-:Y:S01]  /*51f0*/  HMMA.16816.F32 R20, R68, R30, R20 ;  /* 0x0000001e4414723c */ /* 0x000fe20000001814 */
[----:B------:R-:W3:Y:S07]  /*5200*/  LDSM.16.M88.4 R28, [R238+0x6000] ;  /* 0x00600000ee1c783b */ /* 0x000eee0000000200 */
[----:B--2---:R-:W-:Y:S08]  /*5210*/  HMMA.16816.F32 R8, R52, R36, R8 ;  /* 0x000000243408723c */ /* 0x004ff00000001808 */
[----:B------:R-:W-:Y:S01]  /*5220*/  HMMA.16816.F32 R44, R84, R82, R44 ;  /* 0x00000052542c723c */ /* 0x000fe2000000182c */
[----:B------:R-:W-:Y:S07]  /*5230*/  LDSM.16.M88.4 R80, [R235+0xd800] ;  /* 0x00d80000eb50783b */ /* 0x000fee0000000200 */
[----:B------:R-:W-:Y:S01]  /*5240*/  HMMA.16816.F32 R20, R52, R38, R20 ;  /* 0x000000263414723c */ /* 0x000fe20000001814 */
[----:B------:R-:W-:Y:S07]  /*5250*/  LDSM.16.M88.4 R36, [R239+0x6800] ;  /* 0x00680000ef24783b */ /* 0x000fee0000000200 */
[----:B-1----:R-:W-:Y:S08]  /*5260*/  HMMA.16816.F32 R32, R68, R12, R32 ;  /* 0x0000000c4420723c */ /* 0x002ff00000001820 */
[----:B------:R-:W-:Y:S08]  /*5270*/  HMMA.16816.F32 R8, R40, R48, R8 ;  /* 0x000000302808723c */ /* 0x000ff00000001808 */
[----:B------:R-:W-:Y:S01]  /*5280*/  HMMA.16816.F32 R44, R68, R14, R44 ;  /* 0x0000000e442c723c */ /* 0x000fe2000000182c */
[----:B------:R-:W-:Y:S07]  /*5290*/  LDSM.16.M88.4 R12, [R228+0x6000] ;  /* 0x00600000e40c783b */ /* 0x000fee0000000200 */
[C---:B------:R-:W-:Y:S08]  /*52a0*/  HMMA.16816.F32 R76, R16.reuse, R64, R76 ;  /* 0x00000040104c723c */ /* 0x040ff0000000184c */
[----:B------:R-:W-:Y:S01]  /*52b0*/  HMMA.16816.F32 R72, R16, R66, R72 ;  /* 0x000000421048723c */ /* 0x000fe20000001848 */
[----:B------:R-:W1:Y:S04]  /*52c0*/  LDSM.16.M88.4 R64, [R228+0x5000] ;  /* 0x00500000e440783b */ /* 0x000e680000000200 */
[----:B------:R-:W2:Y:S03]  /*52d0*/  LDSM.16.M88.4 R16, [R237+0x6000] ;  /* 0x00600000ed10783b */ /* 0x000ea60000000200 */
[----:B------:R-:W-:Y:S08]  /*52e0*/  HMMA.16816.F32 R60, R84, R24, R60 ;  /* 0x00000018543c723c */ /* 0x000ff0000000183c */
[----:B------:R-:W-:Y:S08]  /*52f0*/  HMMA.16816.F32 R32, R52, R92, R32 ;  /* 0x0000005c3420723c */ /* 0x000ff00000001820 */
[----:B------:R-:W-:Y:S01]  /*5300*/  HMMA.16816.F32 R20, R40, R50, R20 ;  /* 0x000000322814723c */ /* 0x000fe20000001814 */
[----:B------:R-:W4:Y:S07]  /*5310*/  LDSM.16.M88.4 R48, [R241+0xf000] ;  /* 0x00f00000f130783b */ /* 0x000f2e0000000200 */
[----:B---3--:R-:W-:Y:S08]  /*5320*/  HMMA.16816.F32 R8, R28, R88, R8 ;  /* 0x000000581c08723c */ /* 0x008ff00000001808 */
[----:B------:R-:W-:Y:S08]  /*5330*/  HMMA.16816.F32 R44, R52, R94, R44 ;  /* 0x0000005e342c723c */ /* 0x000ff0000000182c */
[----:B------:R-:W-:Y:S01]  /*5340*/  HMMA.16816.F32 R56, R84, R26, R56 ;  /* 0x0000001a5438723c */ /* 0x000fe20000001838 */
[----:B------:R-:W3:Y:S07]  /*5350*/  LDSM.16.M88.4 R24, [R235+0xe800] ;  /* 0x00e80000eb18783b */ /* 0x000eee0000000200 */
[----:B-1----:R-:W-:Y:S08]  /*5360*/  HMMA.16816.F32 R60, R68, R64, R60 ;  /* 0x00000040443c723c */ /* 0x002ff0000000183c */
[----:B------:R-:W-:Y:S08]  /*5370*/  HMMA.16816.F32 R32, R40, R36, R32 ;  /* 0x000000242820723c */ /* 0x000ff00000001820 */
[----:B------:R-:W-:Y:S01]  /*5380*/  HMMA.16816.F32 R20, R28, R90, R20 ;  /* 0x0000005a1c14723c */ /* 0x000fe20000001814 */
[----:B------:R-:W-:Y:S07]  /*5390*/  LDSM.16.M88.4 R88, [R239+0x7000] ;  /* 0x00700000ef58783b */ /* 0x000fee0000000200 */
[----:B--2---:R-:W-:Y:S08]  /*53a0*/  HMMA.16816.F32 R8, R16, R12, R8 ;  /* 0x0000000c1008723c */ /* 0x004ff00000001808 */
[----:B------:R-:W-:Y:S01]  /*53b0*/  HMMA.16816.F32 R44, R40, R38, R44 ;  /* 0x00000026282c723c */ /* 0x000fe2000000182c */
[----:B------:R-:W1:Y:S07]  /*53c0*/  LDSM.16.M88.4 R36, [R228+0x5800] ;  /* 0x00580000e424783b */ /* 0x000e6e0000000200 */
[C---:B------:R-:W-:Y:S08]  /*53d0*/  HMMA.16816.F32 R76, R84.reuse, R80, R76 ;  /* 0x00000050544c723c */ /* 0x040ff0000000184c */
[----:B------:R-:W-:Y:S01]  /*53e0*/  HMMA.16816.F32 R80, R84, R82, R72 ;  /* 0x000000525450723c */ /* 0x000fe20000001848 */
[----:B------:R-:W2:Y:S01]  /*53f0*/  LDSM.16.M88.4 R72, [R228+0x6800] ;  /* 0x00680000e448783b */ /* 0x000ea20000000200 */
[----:B------:R-:W-:-:S02]  /*5400*/  FMUL.FTZ R2, R8, c[0x0][0x2ec] ;  /* 0x0000bb0008027a20 */ /* 0x000fc40000410000 */
[----:B------:R-:W-:-:S04]  /*5410*/  FMUL.FTZ R64, R11, c[0x0][0x2ec] ;  /* 0x0000bb000b407a20 */ /* 0x000fc80000410000 */
[----:B----4-:R-:W-:Y:S01]  /*5420*/  HMMA.16816.F32 R60, R52, R48, R60 ;  /* 0x00000030343c723c */ /* 0x010fe2000000183c */
[----:B------:R-:W-:Y:S06]  /*5430*/  MUFU.TANH R2, R2 ;  /* 0x0000000200027308 */ /* 0x000fec0000002400 */
[----:B------:R-:W-:Y:S01]  /*5440*/  FMUL.FTZ R48, R9, c[0x0][0x2ec] ;  /* 0x0000bb0009307a20 */ /* 0x000fe20000410000 */
[----:B------:R-:W-:Y:S01]  /*5450*/  HMMA.16816.F32 R56, R68, R66, R56 ;  /* 0x000000424438723c */ /* 0x000fe20000001838 */
[----:B------:R-:W-:Y:S01]  /*5460*/  FMUL.FTZ R49, R10, c[0x0][0x2ec] ;  /* 0x0000bb000a317a20 */ /* 0x000fe20000410000 */
[----:B------:R-:W-:Y:S01]  /*5470*/  MUFU.TANH R64, R64 ;  /* 0x0000004000407308 */ /* 0x000fe20000002400 */
[----:B------:R-:W4:Y:S05]  /*5480*/  LDSM.16.M88.4 R8, [R241+0xf800] ;  /* 0x00f80000f108783b */ /* 0x000f2a0000000200 */
[----:B---3--:R-:W-:Y:S02]  /*5490*/  HMMA.16816.F32 R32, R28, R24, R32 ;  /* 0x000000181c20723c */ /* 0x008fe40000001820 */
[----:B------:R-:W-:Y:S06]  /*54a0*/  MUFU.TANH R48, R48 ;  /* 0x0000003000307308 */ /* 0x000fec0000002400 */
[----:B------:R-:W-:Y:S01]  /*54b0*/  HMMA.16816.F32 R20, R16, R14, R20 ;  /* 0x0000000e1014723c */ /* 0x000fe20000001814 */
[----:B------:R-:W-:Y:S01]  /*54c0*/  LDSM.16.M88.4 R12, [R235+0xf000] ;  /* 0x00f00000eb0c783b */ /* 0x000fe20000000200 */
[----:B------:R-:W3:Y:S06]  /*54d0*/  MUFU.TANH R49, R49 ;  /* 0x0000003100317308 */ /* 0x000eec0000002400 */
[C---:B-1----:R-:W-:Y:S08]  /*54e0*/  HMMA.16816.F32 R76, R68.reuse, R36, R76 ;  /* 0x00000024444c723c */ /* 0x042ff0000000184c */
[----:B------:R-:W-:Y:S08]  /*54f0*/  HMMA.16816.F32 R80, R68, R38, R80 ;  /* 0x000000264450723c */ /* 0x000ff00000001850 */
[----:B------:R-:W-:Y:S01]  /*5500*/  HMMA.16816.F32 R56, R52, R50, R56 ;  /* 0x000000323438723c */ /* 0x000fe20000001838 */
[----:B------:R-:W-:-:S02]  /*5510*/  FMUL.FTZ R65, R20, c[0x0][0x2ec] ;  /* 0x0000bb0014417a20 */ /* 0x000fc40000410000 */
[----:B------:R-:W-:Y:S02]  /*5520*/  FMUL.FTZ R36, R22, c[0x0][0x2ec] ;  /* 0x0000bb0016247a20 */ /* 0x000fe40000410000 */
[----:B------:R-:W-:Y:S02]  /*5530*/  FMUL.FTZ R37, R23, c[0x0][0x2ec] ;  /* 0x0000bb0017257a20 */ /* 0x000fe40000410000 */
[----:B------:R-:W-:Y:S01]  /*5540*/  FMUL.FTZ R50, R21, c[0x0][0x2ec] ;  /* 0x0000bb0015327a20 */ /* 0x000fe20000410000 */
[----:B--2---:R-:W-:Y:S01]  /*5550*/  HMMA.16816.F32 R32, R16, R72, R32 ;  /* 0x000000481020723c */ /* 0x004fe20000001820 */
[----:B------:R-:W1:Y:S01]  /*5560*/  LDSM.16.M88.4 R20, [R239+0x7800] ;  /* 0x00780000ef14783b */ /* 0x000e620000000200 */
[----:B------:R-:W-:Y:S06]  /*5570*/  MUFU.TANH R65, R65 ;  /* 0x0000004100417308 */ /* 0x000fec0000002400 */
[C---:B----4-:R-:W-:Y:S02]  /*5580*/  HMMA.16816.F32 R76, R52.reuse, R8, R76 ;  /* 0x00000008344c723c */ /* 0x050fe4000000184c */
[----:B------:R-:W2:Y:S06]  /*5590*/  MUFU.TANH R36, R36 ;  /* 0x0000002400247308 */ /* 0x000eac0000002400 */
[----:B------:R-:W-:Y:S02]  /*55a0*/  HMMA.16816.F32 R80, R52, R10, R80 ;  /* 0x0000000a3450723c */ /* 0x000fe40000001850 */
[----:B------:R-:W-:Y:S05]  /*55b0*/  MUFU.TANH R50, R50 ;  /* 0x0000003200327308 */ /* 0x000fea0000002400 */
[----:B------:R-:W-:Y:S01]  /*55c0*/  IMAD.SHL.U32 R10, R96, 0x2, RZ ;  /* 0x00000002600a7824 */ /* 0x000fe200078e00ff */
[----:B------:R-:W-:Y:S01]  /*55d0*/  HMMA.16816.F32 R60, R40, R88, R60 ;  /* 0x00000058283c723c */ /* 0x000fe2000000183c */
[----:B------:R-:W-:Y:S01]  /*55e0*/  FMUL.FTZ R51, R32, c[0x0][0x2ec] ;  /* 0x0000bb0020337a20 */ /* 0x000fe20000410000 */
[----:B------:R-:W4:Y:S01]  /*55f0*/  MUFU.TANH R37, R37 ;  /* 0x0000002500257308 */ /* 0x000f220000002400 */
[----:B------:R-:W-:Y:S01]  /*5600*/  FMUL.FTZ R66, R33, c[0x0][0x2ec] ;  /* 0x0000bb0021427a20 */ /* 0x000fe20000410000 */
[----:B------:R-:W-:Y:S01]  /*5610*/  LOP3.LUT R10, R10, 0x6, RZ, 0xc0, !PT ;  /* 0x000000060a0a7812 */ /* 0x000fe200078ec0ff */
[----:B------:R-:W-:-:S02]  /*5620*/  FMUL.FTZ R8, R34, c[0x0][0x2ec] ;  /* 0x0000bb0022087a20 */ /* 0x000fc40000410000 */
[----:B------:R-:W-:Y:S01]  /*5630*/  FMUL.FTZ R9, R35, c[0x0][0x2ec] ;  /* 0x0000bb0023097a20 */ /* 0x000fe20000410000 */
[----:B------:R-:W-:Y:S01]  /*5640*/  HMMA.16816.F32 R56, R40, R90, R56 ;  /* 0x0000005a2838723c */ /* 0x000fe20000001838 */
[----:B------:R-:W5:Y:S01]  /*5650*/  LDSM.16.M88.4 R32, [R235+0xf800] ;  /* 0x00f80000eb20783b */ /* 0x000f620000000200 */
[----:B------:R-:W-:Y:S01]  /*5660*/  IADD3 R10, R10, UR10, RZ ;  /* 0x0000000a0a0a7c10 */ /* 0x000fe2000fffe0ff */
[----:B------:R-:W-:Y:S03]  /*5670*/  MUFU.TANH R51, R51 ;  /* 0x0000003300337308 */ /* 0x000fe60000002400 */
[C---:B------:R-:W-:Y:S02]  /*5680*/  IADD3 R11, R10.reuse, 0x8, RZ ;  /* 0x000000080a0b7810 */ /* 0x040fe40007ffe0ff */
[----:B------:R-:W-:Y:S01]  /*5690*/  HMMA.16816.F32 R44, R28, R26, R44 ;  /* 0x0000001a1c2c723c */ /* 0x000fe2000000182c */
[----:B------:R-:W4:Y:S01]  /*56a0*/  LDSM.16.M88.4 R24, [R228+0x7000] ;  /* 0x00700000e418783b */ /* 0x000f220000000200 */
[----:B------:R-:W-:Y:S01]  /*56b0*/  ISETP.GE.AND P0, PT, R11, UR9, PT ;  /* 0x000000090b007c0c */ /* 0x000fe2000bf06270 */
[----:B------:R-:W-:Y:S01]  /*56c0*/  MUFU.TANH R8, R8 ;  /* 0x0000000800087308 */ /* 0x000fe20000002400 */
[----:B------:R-:W-:-:S02]  /*56d0*/  IADD3 R11, R10, 0x11, RZ ;  /* 0x000000110a0b7810 */ /* 0x000fc40007ffe0ff */
[C---:B------:R-:W-:Y:S02]  /*56e0*/  ISETP.GE.AND P2, PT, R10.reuse, UR9, PT ;  /* 0x000000090a007c0c */ /* 0x040fe4000bf46270 */
[C---:B-1----:R-:W-:Y:S01]  /*56f0*/  HMMA.16816.F32 R76, R40.reuse, R20, R76 ;  /* 0x00000014284c723c */ /* 0x042fe2000000184c */
[----:B------:R-:W-:Y:S02]  /*5700*/  ISETP.GE.AND P4, PT, R11, UR9, PT ;  /* 0x000000090b007c0c */ /* 0x000fe4000bf86270 */
[C---:B------:R-:W-:Y:S01]  /*5710*/  IADD3 R11, R10.reuse, 0x18, RZ ;  /* 0x000000180a0b7810 */ /* 0x040fe20007ffe0ff */
[----:B------:R-:W-:Y:S01]  /*5720*/  MUFU.TANH R9, R9 ;  /* 0x0000000900097308 */ /* 0x000fe20000002400 */
[----:B---3--:R-:W-:Y:S02]  /*5730*/  FSEL R49, R49, -INF , !P2 ;  /* 0xff80000031317808 */ /* 0x008fe40005000000 */
[----:B------:R-:W-:Y:S01]  /*5740*/  ISETP.GE.AND P3, PT, R11, UR9, PT ;  /* 0x000000090b007c0c */ /* 0x000fe2000bf66270 */
[----:B------:R-:W-:Y:S01]  /*5750*/  HMMA.16816.F32 R80, R40, R22, R80 ;  /* 0x000000162850723c */ /* 0x000fe20000001850 */
[----:B------:R-:W-:-:S02]  /*5760*/  IADD3 R11, R10, 0x19, RZ ;  /* 0x000000190a0b7810 */ /* 0x000fc40007ffe0ff */
[----:B--2---:R-:W-:Y:S01]  /*5770*/  FSEL R36, R36, -INF , !P0 ;  /* 0xff80000024247808 */ /* 0x004fe20004000000 */
[----:B------:R-:W-:Y:S01]  /*5780*/  MUFU.TANH R66, R66 ;  /* 0x0000004200427308 */ /* 0x000fe20000002400 */
[----:B------:R-:W-:Y:S02]  /*5790*/  FSEL R65, R65, -INF , !P0 ;  /* 0xff80000041417808 */ /* 0x000fe40004000000 */
[----:B------:R-:W-:Y:S01]  /*57a0*/  IADD3 R22, R10, 0x1, RZ ;  /* 0x000000010a167810 */ /* 0x000fe20007ffe0ff */
[----:B------:R-:W-:Y:S01]  /*57b0*/  HMMA.16816.F32 R60, R28, R12, R60 ;  /* 0x0000000c1c3c723c */ /* 0x000fe2000000183c */
[----:B------:R-:W-:Y:S02]  /*57c0*/  FSEL R23, R2, -INF , !P2 ;  /* 0xff80000002177808 */ /* 0x000fe40005000000 */
[----:B------:R-:W-:Y:S02]  /*57d0*/  ISETP.GE.AND P1, PT, R22, UR9, PT ;  /* 0x0000000916007c0c */ /* 0x000fe4000bf26270 */
[----:B------:R-:W-:-:S02]  /*57e0*/  IADD3 R2, R10, 0x20, RZ ;  /* 0x000000200a027810 */ /* 0x000fc40007ffe0ff */
[----:B------:R-:W-:Y:S01]  /*57f0*/  FSEL R64, R64, -INF , !P1 ;  /* 0xff80000040407808 */ /* 0x000fe20004800000 */
[----:B------:R-:W-:Y:S01]  /*5800*/  HMMA.16816.F32 R56, R28, R14, R56 ;  /* 0x0000000e1c38723c */ /* 0x000fe20000001838 */
[----:B------:R-:W1:Y:S01]  /*5810*/  LDSM.16.M88.4 R12, [R228+0x7800] ;  /* 0x00780000e40c783b */ /* 0x000e620000000200 */
[----:B------:R-:W-:Y:S01]  /*5820*/  FSEL R48, R48, -INF , !P1 ;  /* 0xff80000030307808 */ /* 0x000fe20004800000 */
[----:B------:R-:W-:-:S04]  /*5830*/  DEPBAR.LE SB0, 0x0 ;  /* 0x000080000000791a */ /* 0x000fc80000000000 */
[----:B------:R-:W-:Y:S01]  /*5840*/  BAR.SYNC.DEFER_BLOCKING 0x0 ;  /* 0x0000000000007b1d */ /* 0x000fe20000010000 */
[C---:B-----5:R-:W-:Y:S01]  /*5850*/  HMMA.16816.F32 R76, R28.reuse, R32, R76 ;  /* 0x000000201c4c723c */ /* 0x060fe2000000184c */
[----:B------:R-:W-:Y:S02]  /*5860*/  ISETP.GE.AND P1, PT, R2, UR9, PT ;  /* 0x0000000902007c0c */ /* 0x000fe4000bf26270 */
[C---:B------:R-:W-:Y:S02]  /*5870*/  IADD3 R2, R10.reuse, 0x21, RZ ;  /* 0x000000210a027810 */ /* 0x040fe40007ffe0ff */
[----:B------:R-:W-:Y:S02]  /*5880*/  ISETP.GE.AND P2, PT, R11, UR9, PT ;  /* 0x000000090b007c0c */ /* 0x000fe4000bf46270 */
[----:B------:R-:W-:Y:S01]  /*5890*/  IADD3 R11, R10, 0x28, RZ ;  /* 0x000000280a0b7810 */ /* 0x000fe20007ffe0ff */
[----:B------:R-:W-:Y:S01]  /*58a0*/  HMMA.16816.F32 R80, R28, R34, R80 ;  /* 0x000000221c50723c */ /* 0x000fe20000001850 */
[----:B------:R-:W-:-:S07]  /*58b0*/  ISETP.GE.AND P0, PT, R2, UR9, PT ;  /* 0x0000000902007c0c */ /* 0x000fce000bf06270 */
[C---:B----4-:R-:W-:Y:S08]  /*58c0*/  HMMA.16816.F32 R60, R16.reuse, R24, R60 ;  /* 0x00000018103c723c */ /* 0x050ff0000000183c */
[C---:B------:R-:W-:Y:S08]  /*58d0*/  HMMA.16816.F32 R44, R16.reuse, R74, R44 ;  /* 0x0000004a102c723c */ /* 0x040ff0000000182c */
[C---:B------:R-:W-:Y:S08]  /*58e0*/  HMMA.16816.F32 R56, R16.reuse, R26, R56 ;  /* 0x0000001a1038723c */ /* 0x040ff00000001838 */
[----:B-1----:R-:W-:Y:S01]  /*58f0*/  HMMA.16816.F32 R76, R16, R12, R76 ;  /* 0x0000000c104c723c */ /* 0x002fe2000000184c */
[----:B------:R-:W-:-:S02]  /*5900*/  FMUL.FTZ R61, R61, c[0x0][0x2ec] ;  /* 0x0000bb003d3d7a20 */ /* 0x000fc40000410000 */
[----:B------:R-:W-:Y:S02]  /*5910*/  FMUL.FTZ R63, R63, c[0x0][0x2ec] ;  /* 0x0000bb003f3f7a20 */ /* 0x000fe40000410000 */
[----:B------:R-:W1:Y:S01]  /*5920*/  MUFU.TANH R193, R61 ;  /* 0x0000003d00c17308 */ /* 0x000e620000002400 */
[----:B------:R-:W-:Y:S01]  /*5930*/  FMUL.FTZ R60, R60, c[0x0][0x2ec] ;  /* 0x0000bb003c3c7a20 */ /* 0x000fe20000410000 */
[----:B------:R-:W-:Y:S01]  /*5940*/  IADD3 R13, R10, 0x9, RZ ;  /* 0x000000090a0d7810 */ /* 0x000fe20007ffe0ff */
[----:B------:R-:W-:Y:S01]  /*5950*/  HMMA.16816.F32 R80, R16, R14, R80 ;  /* 0x0000000e1050723c */ /* 0x000fe20000001850 */
[----:B------:R-:W-:Y:S01]  /*5960*/  FMUL.FTZ R24, R44, c[0x0][0x2ec] ;  /* 0x0000bb002c187a20 */ /* 0x000fe20000410000 */
[----:B------:R-:W-:Y:S01]  /*5970*/  IADD3 R12, R10, 0x10, RZ ;  /* 0x000000100a0c7810 */ /* 0x000fe20007ffe0ff */
[----:B------:R-:W-:Y:S01]  /*5980*/  FMUL.FTZ R21, R46, c[0x0][0x2ec] ;  /* 0x0000bb002e157a20 */ /* 0x000fe20000410000 */
[----:B------:R-:W-:Y:S01]  /*5990*/  ISETP.GE.AND P6, PT, R13, UR9, PT ;  /* 0x000000090d007c0c */ /* 0x000fe2000bfc6270 */
[----:B------:R-:W2:Y:S01]  /*59a0*/  MUFU.TANH R196, R63 ;  /* 0x0000003f00c47308 */ /* 0x000ea20000002400 */
[----:B------:R-:W-:Y:S01]  /*59b0*/  FMUL.FTZ R25, R45, c[0x0][0x2ec] ;  /* 0x0000bb002d197a20 */ /* 0x000fe20000410000 */
[----:B------:R-:W-:Y:S01]  /*59c0*/  ISETP.GE.AND P5, PT, R12, UR9, PT ;  /* 0x000000090c007c0c */ /* 0x000fe2000bfa6270 */
[----:B------:R-:W-:Y:S01]  /*59d0*/  FMUL.FTZ R20, R47, c[0x0][0x2ec] ;  /* 0x0000bb002f147a20 */ /* 0x000fe20000410000 */
[----:B------:R-:W-:Y:S01]  /*59e0*/  FSEL R2, R37, -INF , !P6 ;  /* 0xff80000025027808 */ /* 0x000fe20007000000 */
[----:B------:R-:W-:Y:S01]  /*59f0*/  FMUL.FTZ R62, R62, c[0x0][0x2ec] ;  /* 0x0000bb003e3e7a20 */ /* 0x000fe20000410000 */
[----:B------:R-:W-:Y:S01]  /*5a00*/  FSEL R27, R50, -INF , !P6 ;  /* 0xff800000321b7808 */ /* 0x000fe20007000000 */
[----:B------:R-:W-:Y:S01]  /*5a10*/  FMUL.FTZ R56, R56, c[0x0][0x2ec] ;  /* 0x0000bb0038387a20 */ /* 0x000fe20000410000 */
[----:B------:R-:W-:Y:S01]  /*5a20*/  MUFU.TANH R24, R24 ;  /* 0x0000001800187308 */ /* 0x000fe20000002400 */
[----:B------:R-:W-:Y:S01]  /*5a30*/  FMUL.FTZ R57, R57, c[0x0][0x2ec] ;  /* 0x0000bb0039397a20 */ /* 0x000fe20000410000 */
[----:B------:R-:W-:Y:S01]  /*5a40*/  ISETP.GE.AND P6, PT, R11, UR9, PT ;  /* 0x000000090b007c0c */ /* 0x000fe2000bfc6270 */
[----:B------:R-:W-:Y:S01]  /*5a50*/  FMUL.FTZ R58, R58, c[0x0][0x2ec] ;  /* 0x0000bb003a3a7a20 */ /* 0x000fe20000410000 */
[----:B------:R-:W-:Y:S01]  /*5a60*/  IADD3 R11, R10, 0x29, RZ ;  /* 0x000000290a0b7810 */ /* 0x000fe20007ffe0ff */
[----:B------:R-:W-:Y:S01]  /*5a70*/  FMUL.FTZ R59, R59, c[0x0][0x2ec] ;  /* 0x0000bb003b3b7a20 */ /* 0x000fe20000410000 */
[----:B-1----:R-:W-:Y:S01]  /*5a80*/  FSEL R193, R193, -INF , !P0 ;  /* 0xff800000c1c17808 */ /* 0x002fe20004000000 */
[----:B------:R-:W-:Y:S01]  /*5a90*/  FMUL.FTZ R76, R76, c[0x0][0x2ec] ;  /* 0x0000bb004c4c7a20 */ /* 0x000fe20000410000 */
[----:B------:R-:W1:Y:S01]  /*5aa0*/  MUFU.TANH R21, R21 ;  /* 0x0000001500157308 */ /* 0x000e620000002400 */
[----:B------:R-:W-:Y:S01]  /*5ab0*/  FMUL.FTZ R77, R77, c[0x0][0x2ec] ;  /* 0x0000bb004d4d7a20 */ /* 0x000fe20000410000 */
[----:B--2---:R-:W-:Y:S01]  /*5ac0*/  FSEL R196, R196, -INF , !P0 ;  /* 0xff800000c4c47808 */ /* 0x004fe20004000000 */
[----:B------:R-:W-:Y:S01]  /*5ad0*/  FMUL.FTZ R78, R78, c[0x0][0x2ec] ;  /* 0x0000bb004e4e7a20 */ /* 0x000fe20000410000 */
[----:B------:R-:W-:Y:S01]  /*5ae0*/  PLOP3.LUT P0, PT, PT, PT, UP0, 0x80, 0x0 ;  /* 0x000000000000781c */ /* 0x000fe20003f0f008 */
[----:B------:R-:W-:Y:S01]  /*5af0*/  FMUL.FTZ R79, R79, c[0x0][0x2ec] ;  /* 0x0000bb004f4f7a20 */ /* 0x000fe20000410000 */
[----:B------:R-:W-:Y:S01]  /*5b00*/  FSEL R8, R8, -INF , !P5 ;  /* 0xff80000008087808 */ /* 0x000fe20006800000 */
[----:B------:R-:W-:Y:S01]  /*5b10*/  FMUL.FTZ R80, R80, c[0x0][0x2ec] ;  /* 0x0000bb0050507a20 */ /* 0x000fe20000410000 */
[----:B------:R-:W-:Y:S01]  /*5b20*/  MUFU.TANH R25, R25 ;  /* 0x0000001900197308 */ /* 0x000fe20000002400 */
[----:B------:R-:W-:Y:S01]  /*5b30*/  FMUL.FTZ R81, R81, c[0x0][0x2ec] ;  /* 0x0000bb0051517a20 */ /* 0x000fe20000410000 */
[----:B------:R-:W-:Y:S01]  /*5b40*/  FSEL R15, R51, -INF , !P5 ;  /* 0xff800000330f7808 */ /* 0x000fe20006800000 */
[----:B------:R-:W-:Y:S01]  /*5b50*/  FMUL.FTZ R82, R82, c[0x0][0x2ec] ;  /* 0x0000bb0052527a20 */ /* 0x000fe20000410000 */
[----:B------:R-:W-:Y:S01]  /*5b60*/  ISETP.GE.AND P5, PT, R11, UR9, PT ;  /* 0x000000090b007c0c */ /* 0x000fe2000bfa6270 */
[----:B------:R-:W-:Y:S01]  /*5b70*/  FMUL.FTZ R83, R83, c[0x0][0x2ec] ;  /* 0x0000bb0053537a20 */ /* 0x000fe20000410000 */
[----:B------:R-:W-:-:S02]  /*5b80*/  IADD3 R11, R10, 0x30, RZ ;  /* 0x000000300a0b7810 */ /* 0x000fc40007ffe0ff */
[----:B------:R-:W2:Y:S01]  /*5b90*/  MUFU.TANH R20, R20 ;  /* 0x0000001400147308 */ /* 0x000ea20000002400 */
[----:B------:R-:W-:Y:S02]  /*5ba0*/  FSEL R16, R9, -INF , !P4 ;  /* 0xff80000009107808 */ /* 0x000fe40006000000 */
[----:B------:R-:W-:Y:S02]  /*5bb0*/  IADD3 R9, R10, 0x31, RZ ;  /* 0x000000310a097810 */ /* 0x000fe40007ffe0ff */
[----:B------:R-:W-:Y:S02]  /*5bc0*/  FSEL R13, R66, -INF , !P4 ;  /* 0xff800000420d7808 */ /* 0x000fe40006000000 */
[C---:B------:R-:W-:Y:S01]  /*5bd0*/  IADD3 R17, R10.reuse, 0x38, RZ ;  /* 0x000000380a117810 */ /* 0x040fe20007ffe0ff */
[----:B------:R-:W3:Y:S01]  /*5be0*/  MUFU.TANH R191, R60 ;  /* 0x0000003c00bf7308 */ /* 0x000ee20000002400 */
[----:B------:R-:W-:Y:S02]  /*5bf0*/  ISETP.GE.AND P4, PT, R11, UR9, PT ;  /* 0x000000090b007c0c */ /* 0x000fe4000bf86270 */
[----:B------:R-:W-:-:S02]  /*5c00*/  IADD3 R10, R10, 0x39, RZ ;  /* 0x000000390a0a7810 */ /* 0x000fc40007ffe0ff */
[----:B-1----:R-:W-:Y:S02]  /*5c10*/  FSEL R14, R21, -INF , !P3 ;  /* 0xff800000150e7808 */ /* 0x002fe40005800000 */
[----:B------:R-:W-:Y:S01]  /*5c20*/  FSEL R11, R24, -INF , !P3 ;  /* 0xff800000180b7808 */ /* 0x000fe20005800000 */
[----:B------:R-:W1:Y:S01]  /*5c30*/  MUFU.TANH R192, R62 ;  /* 0x0000003e00c07308 */ /* 0x000e620000002400 */
[----:B------:R-:W-:Y:S02]  /*5c40*/  ISETP.GE.AND P3, PT, R9, UR9, PT ;  /* 0x0000000909007c0c */ /* 0x000fe4000bf66270 */
[----:B--2---:R-:W-:Y:S02]  /*5c50*/  FSEL R12, R20, -INF , !P2 ;  /* 0xff800000140c7808 */ /* 0x004fe40005000000 */
[----:B------:R-:W-:Y:S02]  /*5c60*/  FSEL R9, R25, -INF , !P2 ;  /* 0xff80000019097808 */ /* 0x000fe40005000000 */
[----:B------:R-:W-:Y:S01]  /*5c70*/  ISETP.GE.AND P2, PT, R17, UR9, PT ;  /* 0x0000000911007c0c */ /* 0x000fe2000bf46270 */
[----:B------:R-:W2:Y:S01]  /*5c80*/  MUFU.TANH R175, R56 ;  /* 0x0000003800af7308 */ /* 0x000ea20000002400 */
[----:B---3--:R-:W-:-:S07]  /*5c90*/  FSEL R191, R191, -INF , !P1 ;  /* 0xff800000bfbf7808 */ /* 0x008fce0004800000 */
[----:B------:R-:W3:Y:S01]  /*5ca0*/  MUFU.TANH R173, R57 ;  /* 0x0000003900ad7308 */ /* 0x000ee20000002400 */
[----:B-1----:R-:W-:Y:S02]  /*5cb0*/  FSEL R192, R192, -INF , !P1 ;  /* 0xff800000c0c07808 */ /* 0x002fe40004800000 */
[----:B------:R-:W-:-:S05]  /*5cc0*/  ISETP.GE.AND P1, PT, R10, UR9, PT ;  /* 0x000000090a007c0c */ /* 0x000fca000bf26270 */
[----:B------:R-:W1:Y:S01]  /*5cd0*/  MUFU.TANH R174, R58 ;  /* 0x0000003a00ae7308 */ /* 0x000e620000002400 */
[----:B--2---:R-:W-:-:S07]  /*5ce0*/  FSEL R175, R175, -INF , !P6 ;  /* 0xff800000afaf7808 */ /* 0x004fce0007000000 */
        /* <DEDUP_REMOVED lines=17> */
[----:B--2---:R-:W-:Y:S02]  /*5e00*/  FSEL R198, R198, -INF , !P2 ;  /* 0xff800000c6c67808 */ /* 0x004fe40005000000 */
[----:B---3--:R-:W-:Y:S02]  /*5e10*/  FSEL R194, R194, -INF , !P1 ;  /* 0xff800000c2c27808 */ /* 0x008fe40004800000 */
[----:B-1----:R-:W-:Y:S01]  /*5e20*/  FSEL R201, R201, -INF , !P1 ;  /* 0xff800000c9c97808 */ /* 0x002fe20004800000 */
        /* <DEDUP_REMOVED lines=64> */
[----:B-1----:R-:W-:-:S05]  /*6230*/  MOV R19, UR9 ;  /* 0x0000000900137c02 */ /* 0x002fca0008000f00 */
[----:B------:R-:W-:Y:S01]  /*6240*/  IMAD.U32 R19, RZ, RZ, UR5 ;  /* 0x00000005ff137e24 */ /* 0x000fe2000f8e00ff */
[----:B--2---:R-:W-:Y:S01]  /*6250*/  IADD3 R17, -R17, R18, RZ ;  /* 0x0000001211117210 */ /* 0x004fe20007ffe1ff */
[----:B------:R-:W-:-:S03]  /*6260*/  IMAD.U32 R18, RZ, RZ, UR8 ;  /* 0x00000008ff127e24 */ /* 0x000fc6000f8e00ff */
[----:B------:R-:W-:Y:S01]  /*6270*/  SHF.R.S32.HI R10, RZ, 0x1f, R17 ;  /* 0x0000001fff0a7819 */ /* 0x000fe20000011411 */
[----:B------:R-:W-:-:S04]  /*6280*/  IMAD.WIDE.U32 R18, R17, c[0x0][0x180], R18 ;  /* 0x0000600011127a25 */ /* 0x000fc800078e0012 */
[----:B------:R-:W-:-:S04]  /*6290*/  IMAD R10, R10, c[0x0][0x180], RZ ;  /* 0x000060000a0a7a24 */ /* 0x000fc800078e02ff */
[----:B------:R-:W-:Y:S01]  /*62a0*/  IMAD R10, R17, c[0x0][0x184], R10 ;  /* 0x00006100110a7a24 */ /* 0x000fe200078e020a */
[----:B------:R-:W-:-:S04]  /*62b0*/  MOV R17, R18 ;  /* 0x0000001200117202 */ /* 0x000fc80000000f00 */
[----:B------:R-:W-:Y:S01]  /*62c0*/  IADD3 R10, R19, R10, RZ ;  /* 0x0000000a130a7210 */ /* 0x000fe20007ffe0ff */
[----:B------:R-:W-:Y:S05]  /*62d0*/  BRA `(.L_x_1563) ;  /* 0x0000004000007947 */ /* 0x000fea0003800000 */
.L_x_1562:
[----:B------:R-:W-:-:S04]  /*62e0*/  ULEA UR4, -UR4, URZ, 0x6 ;  /* 0x0000003f04047291 */ /* 0x000fc8000f8e313f */
[----:B------:R-:W-:Y:S02]  /*62f0*/  USHF.R.S32.HI UR5, URZ, 0x1f, UR4 ;  /* 0x0000001f3f057899 */ /* 0x000fe40008011404 */
[----:B------:R-:W-:-:S04]  /*6300*/  MOV R17, UR4 ;  /* 0x0000000400117c02 */ /* 0x000fc80008000f00 */
[----:B------:R-:W-:Y:S02]  /*6310*/  MOV R10, UR5 ;  /* 0x00000005000a7c02 */ /* 0x000fe40008000f00 */
.L_x_1563:
        /* <DEDUP_REMOVED lines=156> */
.L_x_1565:
[----:B------:R-:W-:Y:S05]  /*6ce0*/  BSYNC B0 ;  /* 0x0000000000007941 */ /* 0x000fea0003800000 */
.L_x_1564:
[----:B------:R-:W0:Y:S01]  /*6cf0*/  LDGDEPBAR ;  /* 0x00000000000079af */ /* 0x000e220000000000 */
[----:B------:R-:W-:-:S04]  /*6d00*/  IADD3 R166, P1, R17, R166, RZ ;  /* 0x000000a611a67210 */ /* 0x000fc80007f3e0ff */
[----:B------:R-:W-:Y:S02]  /*6d10*/  IADD3.X R165, R10, R165, RZ, P1, !PT ;  /* 0x000000a50aa57210 */ /* 0x000fe40000ffe4ff */
.L_x_1561:
        /* <DEDUP_REMOVED lines=70> */
[----:B------:R-:W1:Y:S01]  /*7180*/  LDSM.16.MT88.4 R48, [R234+0x12000] ;  /* 0x01200000ea30783b */ /* 0x000e620000004200 */
[----:B------:R-:W-:Y:S01]  /*7190*/  FFMA.FTZ R187, R36, c[0x0][0x23c], -R197 ;  /* 0x00008f0024bb7a23 */ /* 0x000fe200000108c5 */
[----:B------:R-:W-:Y:S01]  /*71a0*/  LEA.HI.X R247, R166, c[0x0][0x16c], R165, 0x1, P1 ;  /* 0x00005b00a6f77a11 */ /* 0x000fe200008f0ca5 */
[--C-:B------:R-:W-:Y:S01]  /*71b0*/  FFMA.FTZ R180, R2, c[0x0][0x23c], -R197.reuse ;  /* 0x00008f0002b47a23 */ /* 0x100fe200000108c5 */
[----:B------:R-:W2:Y:S01]  /*71c0*/  LDSM.16.MT88.4 R64, [R232+0x12000] ;  /* 0x01200000e840783b */ /* 0x000ea20000004200 */
[--C-:B------:R-:W-:Y:S01]  /*71d0*/  FFMA.FTZ R177, R11, c[0x0][0x23c], -R204.reuse ;  /* 0x00008f000bb17a23 */ /* 0x100fe200000108cc */
[----:B------:R-:W3:Y:S01]  /*71e0*/  MUFU.EX2 R184, R184 ;  /* 0x000000b800b87308 */ /* 0x000ee20000000800 */
[----:B------:R-:W-:Y:S01]  /*71f0*/  FFMA.FTZ R2, R9, c[0x0][0x23c], -R204 ;  /* 0x00008f0009027a23 */ /* 0x000fe200000108cc */
[----:B------:R-:W-:Y:S01]  /*7200*/  LDSM.16.MT88.4 R20, [R232+0x10800] ;  /* 0x01080000e814783b */ /* 0x000fe20000004200 */
[----:B------:R-:W-:-:S02]  /*7210*/  FFMA.FTZ R181, R8, c[0x0][0x23c], -R197 ;  /* 0x00008f0008b57a23 */ /* 0x000fc400000108c5 */
[--C-:B------:R-:W-:Y:S01]  /*7220*/  FFMA.FTZ R176, R16, c[0x0][0x23c], -R197.reuse ;  /* 0x00008f0010b07a23 */ /* 0x100fe200000108c5 */
[----:B------:R-:W4:Y:S01]  /*7230*/  LDSM.16.MT88.4 R8, [R236+0x10800] ;  /* 0x01080000ec08783b */ /* 0x000f220000004200 */
[--C-:B------:R-:W-:Y:S01]  /*7240*/  FFMA.FTZ R183, R15, c[0x0][0x23c], -R204.reuse ;  /* 0x00008f000fb77a23 */ /* 0x100fe200000108cc */
[----:B------:R-:W-:Y:S01]  /*7250*/  MUFU.EX2 R182, R182 ;  /* 0x000000b600b67308 */ /* 0x000fe20000000800 */
[--C-:B------:R-:W-:Y:S01]  /*7260*/  FFMA.FTZ R178, R13, c[0x0][0x23c], -R204.reuse ;  /* 0x00008f000db27a23 */ /* 0x100fe200000108cc */
[----:B------:R-:W5:Y:S01]  /*7270*/  LDSM.16.MT88.4 R16, [R234+0x10800] ;  /* 0x01080000ea10783b */ /* 0x000f620000004200 */
[--C-:B------:R-:W-:Y:S02]  /*7280*/  FFMA.FTZ R167, R14, c[0x0][0x23c], -R197.reuse ;  /* 0x00008f000ea77a23 */ /* 0x100fe400000108c5 */
[--C-:B------:R-:W-:Y:S01]  /*7290*/  FFMA.FTZ R0, R12, c[0x0][0x23c], -R197.reuse ;  /* 0x00008f000c007a23 */ /* 0x100fe200000108c5 */
[----:B------:R-:W-:Y:S01]  /*72a0*/  LDSM.16.MT88.4 R24, [R236+0x14800] ;  /* 0x01480000ec18783b */ /* 0x000fe20000004200 */
[----:B------:R-:W-:Y:S01]  /*72b0*/  FFMA.FTZ R188, R193, c[0x0][0x23c], -R204 ;  /* 0x00008f00c1bc7a23 */ /* 0x000fe200000108cc */
[----:B------:R-:W1:Y:S01]  /*72c0*/  MUFU.EX2 R179, R179 ;  /* 0x000000b300b37308 */ /* 0x000e620000000800 */
[----:B---3--:R-:W-:Y:S01]  /*72d0*/  F2FP.PACK_AB R128, R184, R185 ;  /* 0x000000b9b880723e */ /* 0x008fe200000000ff */
[----:B------:R-:W3:Y:S01]  /*72e0*/  LDSM.16.MT88.4 R12, [R233+0x10800] ;  /* 0x01080000e90c783b */ /* 0x000ee20000004200 */
        /* <DEDUP_REMOVED lines=11> */
[----:B------:R-:W2:Y:S01]  /*73a0*/  MUFU.EX2 R186, R186 ;  /* 0x000000ba00ba7308 */ /* 0x000ea20000000800 */
[----:B-1----:R-:W-:Y:S01]  /*73b0*/  F2FP.PACK_AB R130, R179, R182 ;  /* 0x000000b6b382723e */ /* 0x002fe200000000ff */
        /* <DEDUP_REMOVED lines=9> */
[----:B------:R-:W1:Y:S01]  /*7450*/  MUFU.EX2 R180, R180 ;  /* 0x000000b400b47308 */ /* 0x000e620000000800 */
[----:B--2---:R-:W-:Y:S01]  /*7460*/  F2FP.PACK_AB R129, R186, R189 ;  /* 0x000000bdba81723e */ /* 0x004fe200000000ff */
[----:B------:R-:W-:-:S02]  /*7470*/  FFMA.FTZ R249, R194, c[0x0][0x23c], -R197 ;  /* 0x00008f00c2f97a23 */ /* 0x000fc400000108c5 */
[----:B------:R-:W-:Y:S02]  /*7480*/  FADD.FTZ R185, R185, R184 ;  /* 0x000000b8b9b97221 */ /* 0x000fe40000010000 */
[----:B------:R-:W-:Y:S02]  /*7490*/  FADD.FTZ R186, R189, R186 ;  /* 0x000000babdba7221 */ /* 0x000fe40000010000 */
[----:B------:R-:W-:Y:S01]  /*74a0*/  MUFU.EX2 R183, R183 ;  /* 0x000000b700b77308 */ /* 0x000fe20000000800 */
[----:B------:R-:W-:-:S04]  /*74b0*/  FADD.FTZ R182, R182, R185 ;  /* 0x000000b9b6b67221 */ /* 0x000fc80000010000 */
[----:B------:R-:W-:Y:S01]  /*74c0*/  FADD.FTZ R182, R179, R182 ;  /* 0x000000b6b3b67221 */ /* 0x000fe20000010000 */
[----:B-1----:R-:W-:Y:S02]  /*74d0*/  F2FP.PACK_AB R131, R180, R187 ;  /* 0x000000bbb483723e */ /* 0x002fe400000000ff */
        /* <DEDUP_REMOVED lines=58> */
[----:B--2---:R-:W-:Y:S01]  /*7880*/  F2FP.PACK_AB R5, R176, R181 ;  /* 0x000000b5b005723e */ /* 0x004fe200000000ff */
        /* <DEDUP_REMOVED lines=9> */
[----:B----4-:R-:W-:Y:S01]  /*7920*/  HMMA.16816.F32 R160, R4, R8, R160 ;  /* 0x0000000804a0723c */ /* 0x010fe200000018a0 */
[----:B------:R-:W-:-:S07]  /*7930*/  FADD.FTZ R167, R0, R167 ;  /* 0x000000a700a77221 */ /* 0x000fce0000010000 */
[C---:B------:R-:W-:Y:S01]  /*7940*/  HMMA.16816.F32 R156, R4.reuse, R10, R156 ;  /* 0x0000000a049c723c */ /* 0x040fe2000000189c */
[----:B------:R-:W1:Y:S07]  /*7950*/  LDSM.16.MT88.4 R8, [R232+0x12800] ;  /* 0x01280000e808783b */ /* 0x000e6e0000004200 */
[C---:B-----5:R-:W-:Y:S08]  /*7960*/  HMMA.16816.F32 R152, R4.reuse, R16, R152 ;  /* 0x000000100498723c */ /* 0x060ff00000001898 */
[C---:B------:R-:W-:Y:S01]  /*7970*/  HMMA.16816.F32 R148, R4.reuse, R18, R148 ;  /* 0x000000120494723c */ /* 0x040fe20000001894 */
[----:B------:R-:W2:Y:S07]  /*7980*/  LDSM.16.MT88.4 R16, [R234+0x14800] ;  /* 0x01480000ea10783b */ /* 0x000eae0000004200 */
[C---:B---3--:R-:W-:Y:S08]  /*7990*/  HMMA.16816.F32 R144, R4.reuse, R12, R144 ;  /* 0x0000000c0490723c */ /* 0x048ff00000001890 */
        /* <DEDUP_REMOVED lines=9> */
[C---:B------:R-:W-:Y:S01]  /*7a30*/  HMMA.16816.F32 R132, R4.reuse, R22, R132 ;  /* 0x000000160484723c */ /* 0x040fe20000001884 */
[----:B------:R-:W4:Y:S07]  /*7a40*/  LDSM.16.MT88.4 R20, [R232+0x14800] ;  /* 0x01480000e814783b */ /* 0x000f2e0000004200 */
[C---:B------:R-:W-:Y:S08]  /*7a50*/  HMMA.16816.F32 R68, R4.reuse, R24, R68 ;  /* 0x000000180444723c */ /* 0x040ff00000001844 */
[C---:B------:R-:W-:Y:S01]  /*7a60*/  HMMA.16816.F32 R72, R4.reuse, R26, R72 ;  /* 0x0000001a0448723c */ /* 0x040fe20000001848 */
[----:B------:R-:W-:Y:S07]  /*7a70*/  LDSM.16.MT88.4 R24, [R232+0x16800] ;  /* 0x01680000e818783b */ /* 0x000fee0000004200 */
[C---:B---3--:R-:W-:Y:S08]  /*7a80*/  HMMA.16816.F32 R84, R4.reuse, R12, R84 ;  /* 0x0000000c0454723c */ /* 0x048ff00000001854 */
[C---:B------:R-:W-:Y:S01]  /*7a90*/  HMMA.16816.F32 R88, R4.reuse, R14, R88 ;  /* 0x0000000e0458723c */ /* 0x040fe20000001858 */
[----:B------:R-:W3:Y:S07]  /*7aa0*/  LDSM.16.MT88.4 R12, [R233+0x16800] ;  /* 0x01680000e90c783b */ /* 0x000eee0000004200 */
[C---:B-1----:R-:W-:Y:S08]  /*7ab0*/  HMMA.16816.F32 R100, R4.reuse, R8, R100 ;  /* 0x000000080464723c */ /* 0x042ff00000001864 */
[C---:B------:R-:W-:Y:S01]  /*7ac0*/  HMMA.16816.F32 R104, R4.reuse, R10, R104 ;  /* 0x0000000a0468723c */ /* 0x040fe20000001868 */
[----:B------:R-:W1:Y:S07]  /*7ad0*/  LDSM.16.MT88.4 R8, [R234+0x11000] ;  /* 0x01100000ea08783b */ /* 0x000e6e0000004200 */
[C---:B--2---:R-:W-:Y:S08]  /*7ae0*/  HMMA.16816.F32 R108, R4.reuse, R16, R108 ;  /* 0x00000010046c723c */ /* 0x044ff0000000186c */
        /* <DEDUP_REMOVED lines=14> */
[C---:B---3--:R-:W-:Y:S08]  /*7bd0*/  HMMA.16816.F32 R116, R4.reuse, R12, R116 ;  /* 0x0000000c0474723c */ /* 0x048ff00000001874 */
[C---:B------:R-:W-:Y:S01]  /*7be0*/  HMMA.16816.F32 R120, R4.reuse, R14, R120 ;  /* 0x0000000e0478723c */ /* 0x040fe20000001878 */
[----:B------:R-:W3:Y:S07]  /*7bf0*/  LDSM.16.MT88.4 R12, [R232+0x11000] ;  /* 0x01100000e80c783b */ /* 0x000eee0000004200 */
        /* <DEDUP_REMOVED lines=60> */
[C---:B---3--:R-:W-:Y:S08]  /*7fc0*/  HMMA.16816.F32 R124, R4.reuse, R12, R124 ;  /* 0x0000000c047c723c */ /* 0x048ff0000000187c */
[----:B------:R-:W-:Y:S01]  /*7fd0*/  HMMA.16816.F32 R128, R4, R14, R128 ;  /* 0x0000000e0480723c */ /* 0x000fe20000001880 */
[----:B------:R-:W3:Y:S06]  /*7fe0*/  LDSM.16.MT88.4 R12, [R236+0x13800] ;  /* 0x01380000ec0c783b */ /* 0x000eec0000004200 */
        /* <DEDUP_REMOVED lines=18> */
[C---:B-----5:R-:W-:Y:S08]  /*8110*/  HMMA.16816.F32 R160, R4.reuse, R24, R160 ;  /* 0x0000001804a0723c */ /* 0x060ff000000018a0 */
[C---:B------:R-:W-:Y:S01]  /*8120*/  HMMA.16816.F32 R156, R4.reuse, R26, R156 ;  /* 0x0000001a049c723c */ /* 0x040fe2000000189c */
[----:B------:R-:W5:Y:S07]  /*8130*/  LDSM.16.MT88.4 R24, [R233+0x15800] ;  /* 0x01580000e918783b */ /* 0x000f6e0000004200 */
[C---:B----4-:R-:W-:Y:S08]  /*8140*/  HMMA.16816.F32 R152, R4.reuse, R20, R152 ;  /* 0x000000140498723c */ /* 0x050ff00000001898 */
        /* <DEDUP_REMOVED lines=23> */
[C---:B---3--:R-:W-:Y:S08]  /*82c0*/  HMMA.16816.F32 R108, R4.reuse, R12, R108 ;  /* 0x0000000c046c723c */ /* 0x048ff0000000186c */
[C---:B------:R-:W-:Y:S08]  /*82d0*/  HMMA.16816.F32 R112, R4.reuse, R14, R112 ;  /* 0x0000000e0470723c */ /* 0x040ff00000001870 */
[C---:B-1----:R-:W-:Y:S08]  /*82e0*/  HMMA.16816.F32 R116, R4.reuse, R8, R116 ;  /* 0x000000080474723c */ /* 0x042ff00000001874 */
[C---:B------:R-:W-:Y:S08]  /*82f0*/  HMMA.16816.F32 R120, R4.reuse, R10, R120 ;  /* 0x0000000a0478723c */ /* 0x040ff00000001878 */
[C---:B--2---:R-:W-:Y:S08]  /*8300*/  HMMA.16816.F32 R124, R4.reuse, R16, R124 ;  /* 0x00000010047c723c */ /* 0x044ff0000000187c */
        /* <DEDUP_REMOVED lines=43> */
.L_x_1570:
        /* <DEDUP_REMOVED lines=74> */
[----:B------:R-:W-:Y:S03]  /*8a60*/  SHF.R.S32.HI R2, RZ, 0x1f, R3 ;  /* 0x0000001fff027819 */ /* 0x000fe60000011403 */
[----:B------:R-:W-:Y:S02]  /*8a70*/  IMAD.MOV.U32 R165, RZ, RZ, R4 ;  /* 0x000000ffffa57224 */ /* 0x000fe400078e0004 */
[----:B------:R-:W-:Y:S04]  /*8a80*/  IMAD R2, R2, c[0x0][0x188], RZ ;  /* 0x0000620002027a24 */ /* 0x000fe800078e02ff */
[----:B------:R-:W-:Y:S05]  /*8a90*/  IMAD R2, R3, c[0x0][0x18c], R2 ;  /* 0x0000630003027a24 */ /* 0x000fea00078e0202 */
[----:B------:R-:W-:Y:S02]  /*8aa0*/  IADD3 R3, R5, R2, RZ ;  /* 0x0000000205037210 */ /* 0x000fe40007ffe0ff */
.L_x_1567:
[C---:B------:R-:W-:Y:S01]  /*8ab0*/  ISETP.GE.AND P6, PT, R244.reuse, c[0x0][0x220], PT ;  /* 0x00008800f4007a0c */ /* 0x040fe20003fc6270 */
[----:B------:R-:W-:Y:S01]  /*8ac0*/  UISETP.GT.AND UP2, UPT, UR26, UR19, UPT ;  /* 0x000000131a00728c */ /* 0x000fe2000bf44270 */
[C---:B------:R-:W-:Y:S02]  /*8ad0*/  IADD3 R2, R244.reuse, 0x80, RZ ;  /* 0x00000080f4027810 */ /* 0x040fe40007ffe0ff */
[----:B------:R-:W-:Y:S02]  /*8ae0*/  IADD3 R164, R244, 0x40, RZ ;  /* 0x00000040f4a47810 */ /* 0x000fe40007ffe0ff */
[----:B------:R-:W-:Y:S02]  /*8af0*/  ISETP.GE.AND P4, PT, R2, c[0x0][0x220], PT ;  /* 0x0000880002007a0c */ /* 0x000fe40003f86270 */
[C---:B------:R-:W-:Y:S02]  /*8b00*/  LEA R2, P0, R165.reuse, R252, 0x1 ;  /* 0x000000fca5027211 */ /* 0x040fe400078008ff */
[----:B------:R-:W-:Y:S02]  /*8b10*/  IADD3 R9, P1, R165, UR21, RZ ;  /* 0x00000015a5097c10 */ /* 0x000fe4000ff3e0ff */
[----:B------:R-:W-:Y:S01]  /*8b20*/  ISETP.GE.AND P5, PT, R164, c[0x0][0x220], PT ;  /* 0x00008800a4007a0c */ /* 0x000fe20003fa6270 */
[----:B------:R-:W-:Y:S01]  /*8b30*/  @P6 STS.128 [R243+0x10000], RZ ;  /* 0x010000fff3006388 */ /* 0x000fe20000000c00 */
[----:B------:R-:W-:Y:S02]  /*8b40*/  IADD3.X R166, R3, UR20, RZ, P1, !PT ;  /* 0x0000001403a67c10 */ /* 0x000fe40008ffe4ff */
[----:B------:R-:W-:Y:S02]  /*8b50*/  LEA.HI.X R3, R165, R250, R3, 0x1, P0 ;  /* 0x000000faa5037211 */ /* 0x000fe400000f0c03 */
[----:B------:R-:W-:Y:S02]  /*8b60*/  IADD3 R164, R244, 0xc0, RZ ;  /* 0x000000c0f4a47810 */ /* 0x000fe40007ffe0ff */
[C---:B------:R-:W-:Y:S01]  /*8b70*/  @!P6 LEA R26, P1, R9.reuse, R252, 0x1 ;  /* 0x000000fc091ae211 */ /* 0x040fe200078208ff */
[----:B------:R-:W-:Y:S01]  /*8b80*/  @!PT LDS RZ, [RZ] ;  /* 0x00000000fffff984 */ /* 0x000fe20000000800 */
[----:B------:R-:W-:Y:S01]  /*8b90*/  @!PT LDS RZ, [RZ] ;  /* 0x00000000fffff984 */ /* 0x000fe20000000800 */
[----:B------:R-:W-:Y:S01]  /*8ba0*/  @!PT LDS RZ, [RZ] ;  /* 0x00000000fffff984 */ /* 0x000fe20000000800 */
[----:B------:R1:W-:Y:S01]  /*8bb0*/  @!P6 LDGSTS.E.BYPASS.LTC128B.128 [R243+0x10000], [R2.64] ;  /* 0x1000000002f3efae */ /* 0x0003e2000b901d5e */
[----:B------:R-:W-:Y:S02]  /*8bc0*/  ISETP.GE.AND P3, PT, R164, c[0x0][0x220], PT ;  /* 0x00008800a4007a0c */ /* 0x000fe40003f66270 */
[C-C-:B------:R-:W-:Y:S02]  /*8bd0*/  @!P6 LEA.HI.X R27, R9.reuse, R250, R166.reuse, 0x1, P1 ;  /* 0x000000fa091be211 */ /* 0x140fe400008f0ca6 */
[----:B------:R-:W-:Y:S01]  /*8be0*/  @P5 STS.128 [R243+0x12000], RZ ;  /* 0x012000fff3005388 */ /* 0x000fe20000000c00 */
[C---:B------:R-:W-:Y:S02]  /*8bf0*/  @!P5 LEA R18, P0, R9.reuse, R252, 0x1 ;  /* 0x000000fc0912d211 */ /* 0x040fe400078008ff */
[C---:B------:R-:W-:Y:S02]  /*8c00*/  IADD3 R164, P2, R9.reuse, UR21, RZ ;  /* 0x0000001509a47c10 */ /* 0x040fe4000ff5e0ff */
[----:B------:R-:W-:Y:S01]  /*8c10*/  @!PT LDS RZ, [RZ] ;  /* 0x00000000fffff984 */ /* 0x000fe20000000800 */
[----:B------:R-:W-:Y:S01]  /*8c20*/  @!PT LDS RZ, [RZ] ;  /* 0x00000000fffff984 */ /* 0x000fe20000000800 */
[----:B------:R-:W-:Y:S01]  /*8c30*/  @!PT LDS RZ, [RZ] ;  /* 0x00000000fffff984 */ /* 0x000fe20000000800 */
[----:B------:R1:W-:Y:S01]  /*8c40*/  @!P5 LDGSTS.E.BYPASS.LTC128B.128 [R243+0x12000], [R2.64+0x80] ;  /* 0x1200008002f3dfae */ /* 0x0003e2000b901d5e */
[C-C-:B------:R-:W-:Y:S02]  /*8c50*/  @!P5 LEA.HI.X R19, R9.reuse, R250, R166.reuse, 0x1, P0 ;  /* 0x000000fa0913d211 */ /* 0x140fe400000f0ca6 */
[----:B------:R-:W-:Y:S02]  /*8c60*/  IADD3.X R165, R166, UR20, RZ, P2, !PT ;  /* 0x00000014a6a57c10 */ /* 0x000fe400097fe4ff */
[----:B------:R-:W-:Y:S01]  /*8c70*/  @P4 STS.128 [R243+0x14000], RZ ;  /* 0x014000fff3004388 */ /* 0x000fe20000000c00 */
[CC--:B------:R-:W-:Y:S02]  /*8c80*/  @!P4 LEA R14, P2, R9.reuse, R252.reuse, 0x1 ;  /* 0x000000fc090ec211 */ /* 0x0c0fe400078408ff */
[C---:B------:R-:W-:Y:S02]  /*8c90*/  @!P3 LEA R10, P1, R9.reuse, R252, 0x1 ;  /* 0x000000fc090ab211 */ /* 0x040fe400078208ff */
[----:B------:R-:W-:Y:S01]  /*8ca0*/  @!PT LDS RZ, [RZ] ;  /* 0x00000000fffff984 */ /* 0x000fe20000000800 */
[----:B------:R-:W-:Y:S01]  /*8cb0*/  @!PT LDS RZ, [RZ] ;  /* 0x00000000fffff984 */ /* 0x000fe20000000800 */
[----:B------:R-:W-:Y:S01]  /*8cc0*/  @!PT LDS RZ, [RZ] ;  /* 0x00000000fffff984 */ /* 0x000fe20000000800 */
[----:B------:R1:W-:Y:S01]  /*8cd0*/  @!P4 LDGSTS.E.BYPASS.LTC128B.128 [R243+0x14000], [R2.64+0x100] ;  /* 0x1400010002f3cfae */ /* 0x0003e2000b901d5e */
[CCC-:B------:R-:W-:Y:S02]  /*8ce0*/  @!P4 LEA.HI.X R15, R9.reuse, R250.reuse, R166.reuse, 0x1, P2 ;  /* 0x000000fa090fc211 */ /* 0x1c0fe400010f0ca6 */
[----:B------:R-:W-:Y:S02]  /*8cf0*/  @!P3 LEA.HI.X R11, R9, R250, R166, 0x1, P1 ;  /* 0x000000fa090bb211 */ /* 0x000fe400008f0ca6 */
        /* <DEDUP_REMOVED lines=8> */
[C-C-:B------:R-:W-:Y:S02]  /*8d80*/  @!P5 LEA.HI.X R195, R164.reuse, R250, R165.reuse, 0x1, P2 ;  /* 0x000000faa4c3d211 */ /* 0x140fe400010f0ca5 */
[----:B------:R-:W-:Y:S01]  /*8d90*/  @P6 STS.128 [R243+0x10800], RZ ;  /* 0x010800fff3006388 */ /* 0x000fe20000000c00 */
[CC--:B------:R-:W-:Y:S02]  /*8da0*/  @!P4 LEA R34, P1, R164.reuse, R252.reuse, 0x1 ;  /* 0x000000fca422c211 */ /* 0x0c0fe400078208ff */
[C---:B------:R-:W-:Y:S02]  /*8db0*/  @!P3 LEA R30, P0, R164.reuse, R252, 0x1 ;  /* 0x000000fca41eb211 */ /* 0x040fe400078008ff */
[----:B------:R-:W-:Y:S01]  /*8dc0*/  @!PT LDS RZ, [RZ] ;  /* 0x00000000fffff984 */ /* 0x000fe20000000800 */
[----:B------:R-:W-:Y:S01]  /*8dd0*/  @!PT LDS RZ, [RZ] ;  /* 0x00000000fffff984 */ /* 0x000fe20000000800 */
[----:B------:R-:W-:Y:S01]  /*8de0*/  @!PT LDS RZ, [RZ] ;  /* 0x00000000fffff984 */ /* 0x000fe20000000800 */
[----:B------:R2:W-:Y:S01]  /*8df0*/  @!P6 LDGSTS.E.BYPASS.LTC128B.128 [R243+0x10800], [R26.64] ;  /* 0x108000001af3efae */ /* 0x0005e2000b901d5e */
[CCC-:B------:R-:W-:Y:S02]  /*8e00*/  @!P4 LEA.HI.X R35, R164.reuse, R250.reuse, R165.reuse, 0x1, P1 ;  /* 0x000000faa423c211 */ /* 0x1c0fe400008f0ca5 */
[C---:B------:R-:W-:Y:S02]  /*8e10*/  @!P3 LEA.HI.X R31, R164.reuse, R250, R165, 0x1, P0 ;  /* 0x000000faa41fb211 */ /* 0x040fe400000f0ca5 */
[----:B------:R-:W-:Y:S01]  /*8e20*/  @P5 STS.128 [R243+0x12800], RZ ;  /* 0x012800fff3005388 */ /* 0x000fe20000000c00 */
[----:B------:R-:W-:Y:S04]  /*8e30*/  IADD3 R166, P2, R164, UR21, RZ ;  /* 0x00000015a4a67c10 */ /* 0x000fe8000ff5e0ff */
[----:B------:R-:W-:Y:S01]  /*8e40*/  @!PT LDS RZ, [RZ] ;  /* 0x00000000fffff984 */ /* 0x000fe20000000800 */
[----:B------:R-:W-:Y:S01]  /*8e50*/  @!PT LDS RZ, [RZ] ;  /* 0x00000000fffff984 */ /* 0x000fe20000000800 */
[----:B------:R-:W-:Y:S01]  /*8e60*/  @!PT LDS RZ, [RZ] ;  /* 0x00000000fffff984 */ /* 0x000fe20000000800 */
[----:B------:R3:W-:Y:S01]  /*8e70*/  @!P5 LDGSTS.E.BYPASS.LTC128B.128 [R243+0x12800], [R18.64+0x80] ;  /* 0x1280008012f3dfae */ /* 0x0007e2000b901d5e */
[CC--:B------:R-:W-:Y:S02]  /*8e80*/  @!P6 LEA R206, P0, R166.reuse, R252.reuse, 0x1 ;  /* 0x000000fca6cee211 */ /* 0x0c0fe400078008ff */
[----:B------:R-:W-:Y:S02]  /*8e90*/  IADD3.X R165, R165, UR20, RZ, P2, !PT ;  /* 0x00000014a5a57c10 */ /* 0x000fe400097fe4ff */
[----:B------:R-:W-:Y:S01]  /*8ea0*/  @P4 STS.128 [R243+0x14800], RZ ;  /* 0x014800fff3004388 */ /* 0x000fe20000000c00 */
[C---:B------:R-:W-:Y:S02]  /*8eb0*/  @!P5 LEA R202, P2, R166.reuse, R252, 0x1 ;  /* 0x000000fca6cad211 */ /* 0x040fe400078408ff */
[CCC-:B------:R-:W-:Y:S02]  /*8ec0*/  @!P6 LEA.HI.X R207, R166.reuse, R250.reuse, R165.reuse, 0x1, P0 ;  /* 0x000000faa6cfe211 */ /* 0x1c0fe400000f0ca5 */
[----:B------:R-:W-:Y:S01]  /*8ed0*/  @!PT LDS RZ, [RZ] ;  /* 0x00000000fffff984 */ /* 0x000fe20000000800 */
[----:B------:R-:W-:Y:S01]  /*8ee0*/  @!PT LDS RZ, [RZ] ;  /* 0x00000000fffff984 */ /* 0x000fe20000000800 */
[----:B------:R-:W-:Y:S01]  /*8ef0*/  @!PT LDS RZ, [RZ] ;  /* 0x00000000fffff984 */ /* 0x000fe20000000800 */
[----:B------:R4:W-:Y:S01]  /*8f00*/  @!P4 LDGSTS.E.BYPASS.LTC128B.128 [R243+0x14800], [R14.64+0x100] ;  /* 0x148001000ef3cfae */ /* 0x0009e2000b901d5e */
[C-C-:B------:R-:W-:Y:S02]  /*8f10*/  @!P5 LEA.HI.X R203, R166.reuse, R250, R165.reuse, 0x1, P2 ;  /* 0x000000faa6cbd211 */ /* 0x140fe400010f0ca5 */
[CC--:B------:R-:W-:Y:S02]  /*8f20*/  @!P4 LEA R198, P1, R166.reuse, R252.reuse, 0x1 ;  /* 0x000000fca6c6c211 */ /* 0x0c0fe400078208ff */
[----:B------:R-:W-:Y:S01]  /*8f30*/  @P3 STS.128 [R243+0x16800], RZ ;  /* 0x016800fff3003388 */ /* 0x000fe20000000c00 */
[C---:B------:R-:W-:Y:S02]  /*8f40*/  @!P3 LEA R164, P0, R166.reuse, R252, 0x1 ;  /* 0x000000fca6a4b211 */ /* 0x040fe400078008ff */
[CCC-:B------:R-:W-:Y:S02]  /*8f50*/  @!P4 LEA.HI.X R199, R166.reuse, R250.reuse, R165.reuse, 0x1, P1 ;  /* 0x000000faa6c7c211 */ /* 0x1c0fe400008f0ca5 */
[----:B------:R-:W-:Y:S01]  /*8f60*/  @!PT LDS RZ, [RZ] ;  /* 0x00000000fffff984 */ /* 0x000fe20000000800 */
[----:B------:R-:W-:Y:S01]  /*8f70*/  @!PT LDS RZ, [RZ] ;  /* 0x00000000fffff984 */ /* 0x000fe20000000800 */
[----:B------:R-:W-:Y:S01]  /*8f80*/  @!PT LDS RZ, [RZ] ;  /* 0x00000000fffff984 */ /* 0x000fe20000000800 */
[----:B------:R5:W-:Y:S01]  /*8f90*/  @!P3 LDGSTS.E.BYPASS.LTC128B.128 [R243+0x16800], [R10.64+0x180] ;  /* 0x168001800af3bfae */ /* 0x000be2000b901d5e */
[----:B------:R-:W-:Y:S02]  /*8fa0*/  @!P3 LEA.HI.X R165, R166, R250, R165, 0x1, P0 ;  /* 0x000000faa6a5b211 */ /* 0x000fe400000f0ca5 */
[----:B------:R-:W-:Y:S02]  /*8fb0*/  PLOP3.LUT P0, PT, PT, PT, UP2, 0x80, 0x0 ;  /* 0x000000000000781c */ /* 0x000fe40003f0f028 */
        /* <DEDUP_REMOVED lines=47> */
[----:B-1----:R-:W1:Y:S05]  /*92b0*/  LDSM.16.M88.4 R192, [R239] ;  /* 0x00000000efc0783b */ /* 0x002e6a0000000200 */
[----:B------:R-:W1:Y:S01]  /*92c0*/  LDSM.16.M88.4 R196, [R231] ;  /* 0x00000000e7c4783b */ /* 0x000e620000000200 */
        /* <DEDUP_REMOVED lines=17> */
[C---:B-1----:R-:W-:Y:S08]  /*93e0*/  HMMA.16816.F32 R4, R188.reuse, R192, R4 ;  /* 0x000000c0bc04723c */ /* 0x042ff00000001804 */
[C---:B------:R-:W-:Y:S01]  /*93f0*/  HMMA.16816.F32 R8, R188.reuse, R194, R8 ;  /* 0x000000c2bc08723c */ /* 0x040fe20000001808 */
[----:B------:R-:W-:Y:S07]  /*9400*/  LDSM.16.M88.4 R192, [R228+0x1000] ;  /* 0x00100000e4c0783b */ /* 0x000fee0000000200 */
[C---:B------:R-:W-:Y:S08]  /*9410*/  HMMA.16816.F32 R12, R188.reuse, R196, R12 ;  /* 0x000000c4bc0c723c */ /* 0x040ff0000000180c */
        /* <DEDUP_REMOVED lines=191> */
[----:B--2---:R-:W-:Y:S02]  /*a010*/  FMUL.FTZ R164, R11, c[0x0][0x2ec] ;  /* 0x0000bb000ba47a20 */ /* 0x004fe40000410000 */
[----:B------:R-:W-:Y:S03]  /*a020*/  FMUL.FTZ R11, R12, c[0x0][0x2ec] ;  /* 0x0000bb000c0b7a20 */ /* 0x000fe60000410000 */
[----:B------:R-:W-:Y:S01]  /*a030*/  FMUL.FTZ R210, R24, c[0x0][0x2ec] ;  /* 0x0000bb0018d27a20 */ /* 0x000fe20000410000 */
[C---:B-1----:R-:W-:Y:S01]  /*a040*/  HMMA.16816.F32 R28, R192.reuse, R168, R28 ;  /* 0x000000a8c01c723c */ /* 0x042fe2000000181c */
[----:B------:R1:W2:Y:S02]  /*a050*/  MUFU.TANH R183, R250 ;  /* 0x000000fa00b77308 */ /* 0x0002a40000002400 */
[----:B------:R-:W-:Y:S02]  /*a060*/  FMUL.FTZ R25, R25, c[0x0][0x2ec] ;  /* 0x0000bb0019197a20 */ /* 0x000fe40000410000 */
[----:B----4-:R-:W-:Y:S03]  /*a070*/  FMUL.FTZ R166, R13, c[0x0][0x2ec] ;  /* 0x0000bb000da67a20 */ /* 0x010fe60000410000 */
[----:B------:R-:W-:Y:S03]  /*a080*/  HMMA.16816.F32 R32, R192, R170, R32 ;  /* 0x000000aac020723c */ /* 0x000fe60000001820 */
[----:B------:R4:W2:Y:S01]  /*a090*/  MUFU.TANH R182, R165 ;  /* 0x000000a500b67308 */ /* 0x0008a20000002400 */
[----:B-----5:R-:W-:Y:S09]  /*a0a0*/  FMUL.FTZ R252, R15, c[0x0][0x2ec] ;  /* 0x0000bb000ffc7a20 */ /* 0x020ff20000410000 */
[----:B------:R5:W2:Y:S03]  /*a0b0*/  MUFU.TANH R190, R166 ;  /* 0x000000a600be7308 */ /* 0x000aa60000002400 */
[----:B------:R-:W-:Y:S02]  /*a0c0*/  FMUL.FTZ R29, R29, c[0x0][0x2ec] ;  /* 0x0000bb001d1d7a20 */ /* 0x000fe40000410000 */
[----:B-1----:R-:W-:Y:S02]  /*a0d0*/  FMUL.FTZ R250, R16, c[0x0][0x2ec] ;  /* 0x0000bb0010fa7a20 */ /* 0x002fe40000410000 */
[----:B------:R-:W-:Y:S03]  /*a0e0*/  FMUL.FTZ R30, R30, c[0x0][0x2ec] ;  /* 0x0000bb001e1e7a20 */ /* 0x000fe60000410000 */
        /* <DEDUP_REMOVED lines=23> */
[----:B------:R-:W2:Y:S01]  /*a260*/  MUFU.TANH R8, R197 ;  /* 0x000000c500087308 */ /* 0x000ea20000002400 */
[----:B-1----:R-:W-:Y:S09]  /*a270*/  FMUL.FTZ R166, R34, c[0x0][0x2ec] ;  /* 0x0000bb0022a67a20 */ /* 0x002ff20000410000 */
[----:B------:R1:W1:Y:S01]  /*a280*/  MUFU.TANH R197, R252 ;  /* 0x000000fc00c57308 */ /* 0x0002620000002400 */
[----:B----4-:R-:W-:Y:S09]  /*a290*/  FMUL.FTZ R164, R33, c[0x0][0x2ec] ;  /* 0x0000bb0021a47a20 */ /* 0x010ff20000410000 */
[----:B------:R4:W2:Y:S10]  /*a2a0*/  MUFU.TANH R195, R250 ;  /* 0x000000fa00c37308 */ /* 0x0008b40000002400 */
[----:B------:R2:W2:Y:S01]  /*a2b0*/  MUFU.TANH R189, R11 ;  /* 0x0000000b00bd7308 */ /* 0x0004a20000002400 */
[----:B-1----:R-:W-:Y:S09]  /*a2c0*/  IMAD.MOV.U32 R252, RZ, RZ, R2 ;  /* 0x000000fffffc7224 */ /* 0x002ff200078e0002 */
[----:B------:R1:W1:Y:S01]  /*a2d0*/  MUFU.TANH R191, R14 ;  /* 0x0000000e00bf7308 */ /* 0x0002620000002400 */
[----:B----4-:R-:W-:Y:S09]  /*a2e0*/  IMAD.MOV.U32 R250, RZ, RZ, R3 ;  /* 0x000000fffffa7224 */ /* 0x010ff200078e0003 */
        /* <DEDUP_REMOVED lines=63> */
[----:B------:R-:W4:Y:S01]  /*a6e0*/  R2UR UR33, R13 ;  /* 0x000000000d2173c2 */ /* 0x000f2200000e0000 */
[----:B-12---:R-:W-:Y:S02]  /*a6f0*/  MOV R14, UR8 ;  /* 0x00000008000e7c02 */ /* 0x006fe40008000f00 */
[----:B---3--:R-:W-:Y:S01]  /*a700*/  MOV R4, UR32 ;  /* 0x0000002000047c02 */ /* 0x008fe20008000f00 */
[----:B------:R-:W-:Y:S04]  /*a710*/  UIADD3 UR32, UR37, -UR35, URZ ;  /* 0x8000002325207290 */ /* 0x000fe8000fffe03f */
[----:B------:R-:W-:Y:S01]  /*a720*/  UIMAD UR32, UR32, UR10, -0x40 ;  /* 0xffffffc0202074a4 */ /* 0x000fe2000f8e020a */
[----:B-----5:R-:W-:Y:S03]  /*a730*/  IMAD.U32 R15, RZ, RZ, UR9 ;  /* 0x00000009ff0f7e24 */ /* 0x020fe6000f8e00ff */
        /* <DEDUP_REMOVED lines=19> */
.L_x_1569:
[----:B------:R2:W-:Y:S01]  /*a870*/  @P6 STS.128 [R243+0x8000], RZ ;  /* 0x008000fff3006388 */ /* 0x0005e20000000c00 */
[CC--:B------:R-:W-:Y:S01]  /*a880*/  LEA R20, P0, R6.reuse, R248.reuse, 0x1 ;  /* 0x000000f806147211 */ /* 0x0c0fe200078008ff */
[----:B------:R-:W-:Y:S01]  /*a890*/  UMOV UR6, UR8 ;  /* 0x0000000800067c82 */ /* 0x000fe20008000000 */
[C---:B------:R-:W-:Y:S01]  /*a8a0*/  IADD3 R5, P1, R6.reuse, UR25, RZ ;  /* 0x0000001906057c10 */ /* 0x040fe2000ff3e0ff */
[----:B------:R-:W-:Y:S01]  /*a8b0*/  UMOV UR7, UR9 ;  /* 0x0000000900077c82 */ /* 0x000fe20008000000 */
[-C--:B----4-:R-:W-:Y:S02]  /*a8c0*/  LEA.HI.X R21, R6, R247.reuse, R2, 0x1, P0 ;  /* 0x000000f706157211 */ /* 0x090fe400000f0c02 */
[CC--:B-1----:R-:W-:Y:S02]  /*a8d0*/  @!P5 LEA R14, P0, R5.reuse, R248.reuse, 0x1 ;  /* 0x000000f8050ed211 */ /* 0x0c2fe400078008ff */
        /* <DEDUP_REMOVED lines=110> */
.L_x_1568:
[----:B--23--:R-:W-:Y:S01]  /*afc0*/  FMNMX.FTZ R3, R186, R167, !PT ;  /* 0x000000a7ba037209 */ /* 0x00cfe20007810000 */
[----:B----4-:R-:W-:Y:S01]  /*afd0*/  LDSM.16.MT88.4 R20, [R234+0x10000] ;  /* 0x01000000ea14783b */ /* 0x010fe20000004200 */
        /* <DEDUP_REMOVED lines=14> */
[----:B-1----:R-:W-:Y:S02]  /*b0c0*/  FMNMX.FTZ R2, R191, R2, !PT ;  /* 0x00000002bf027209 */ /* 0x002fe40007810000 */
        /* <DEDUP_REMOVED lines=22> */
[----:B------:R-:W-:Y:S01]  /*b230*/  FMNMX.FTZ R7, R165, R2, !PT ;  /* 0x00000002a5077209 */ /* 0x000fe20007810000 */
[----:B------:R-:W-:Y:S08]  /*b240*/  LDSM.16.MT88.4 R12, [R236+0x10000] ;  /* 0x01000000ec0c783b */ /* 0x000ff00000004200 */
[----:B------:R-:W-:Y:S08]  /*b250*/  SHFL.BFLY PT, R6, R5, 0x2, 0x1f ;  /* 0x0c401f0005067f89 */ /* 0x000ff000000e0000 */
[----:B------:R-:W1:Y:S02]  /*b260*/  SHFL.BFLY PT, R2, R7, 0x2, 0x1f ;  /* 0x0c401f0007027f89 */ /* 0x000e6400000e0000 */
[----:B-1----:R-:W-:Y:S02]  /*b270*/  FMNMX.FTZ R4, R7, R2, !PT ;  /* 0x0000000207047209 */ /* 0x002fe40007810000 */
[----:B------:R-:W-:Y:S04]  /*b280*/  FMNMX.FTZ R11, R5, R6, !PT ;  /* 0x00000006050b7209 */ /* 0x000fe80007810000 */
[----:B------:R-:W1:Y:S08]  /*b290*/  SHFL.BFLY PT, R3, R4, 0x1, 0x1f ;  /* 0x0c201f0004037f89 */ /* 0x000e7000000e0000 */
[----:B------:R-:W2:Y:S01]  /*b2a0*/  SHFL.BFLY PT, R164, R11, 0x1, 0x1f ;  /* 0x0c201f000ba47f89 */ /* 0x000ea200000e0000 */
[----:B-1----:R-:W-:Y:S05]  /*b2b0*/  FMNMX.FTZ R3, R4, R3, !PT ;  /* 0x0000000304037209 */ /* 0x002fea0007810000 */
[C---:B------:R-:W-:Y:S02]  /*b2c0*/  FMUL.FTZ R176, R3.reuse, c[0x0][0x23c] ;  /* 0x00008f0003b07a20 */ /* 0x040fe40000410000 */
[----:B------:R-:W-:Y:S01]  /*b2d0*/  FADD.FTZ R5, -R3, R0 ;  /* 0x0000000003057221 */ /* 0x000fe20000010100 */
[----:B--2---:R-:W-:Y:S03]  /*b2e0*/  FMNMX.FTZ R164, R11, R164, !PT ;  /* 0x000000a40ba47209 */ /* 0x004fe60007810000 */
[----:B------:R-:W-:Y:S01]  /*b2f0*/  FMUL.FTZ R0, R5, c[0x0][0x23c] ;  /* 0x00008f0005007a20 */ /* 0x000fe20000410000 */
[C---:B------:R-:W-:Y:S01]  /*b300*/  FSETP.NEU.FTZ.AND P0, PT, R164.reuse, -INF , PT ;  /* 0xff800000a400780b */ /* 0x040fe20003f1d000 */
[C---:B------:R-:W-:Y:S02]  /*b310*/  FMUL.FTZ R177, R164.reuse, c[0x0][0x23c] ;  /* 0x00008f00a4b17a20 */ /* 0x040fe40000410000 */
[----:B------:R-:W-:Y:S01]  /*b320*/  FADD.FTZ R2, -R164, R167 ;  /* 0x000000a7a4027221 */ /* 0x000fe20000010100 */
[----:B------:R-:W-:Y:S01]  /*b330*/  MOV R167, R164 ;  /* 0x000000a400a77202 */ /* 0x000fe20000000f00 */
[----:B------:R-:W1:Y:S01]  /*b340*/  MUFU.EX2 R0, R0 ;  /* 0x0000000000007308 */ /* 0x000e620000000800 */
[----:B------:R-:W-:Y:S01]  /*b350*/  FSEL R177, R177, RZ, P0 ;  /* 0x000000ffb1b17208 */ /* 0x000fe20000000000 */
[----:B------:R-:W-:Y:S01]  /*b360*/  FMUL.FTZ R6, R2, c[0x0][0x23c] ;  /* 0x00008f0002067a20 */ /* 0x000fe20000410000 */
[----:B------:R-:W-:Y:S03]  /*b370*/  FSETP.NEU.FTZ.AND P0, PT, R3, -INF , PT ;  /* 0xff8000000300780b */ /* 0x000fe60003f1d000 */
[--C-:B------:R-:W-:Y:S01]  /*b380*/  FFMA.FTZ R187, R186, c[0x0][0x23c], -R177.reuse ;  /* 0x00008f00babb7a23 */ /* 0x100fe200000108b1 */
[----:B------:R-:W-:Y:S01]  /*b390*/  FSEL R176, R176, RZ, P0 ;  /* 0x000000ffb0b07208 */ /* 0x000fe20000000000 */
[--C-:B------:R-:W-:Y:S01]  /*b3a0*/  FFMA.FTZ R186, R182, c[0x0][0x23c], -R177.reuse ;  /* 0x00008f00b6ba7a23 */ /* 0x100fe200000108b1 */
[----:B------:R-:W-:Y:S01]  /*b3b0*/  PLOP3.LUT P0, PT, PT, PT, UP2, 0x80, 0x0 ;  /* 0x000000000000781c */ /* 0x000fe20003f0f028 */
[--C-:B------:R-:W-:Y:S01]  /*b3c0*/  FFMA.FTZ R184, R181, c[0x0][0x23c], -R177.reuse ;  /* 0x00008f00b5b87a23 */ /* 0x100fe200000108b1 */
[----:B------:R-:W2:Y:S01]  /*b3d0*/  MUFU.EX2 R2, R6 ;  /* 0x0000000600027308 */ /* 0x000ea20000000800 */
[--C-:B------:R-:W-:Y:S02]  /*b3e0*/  FFMA.FTZ R185, R185, c[0x0][0x23c], -R176.reuse ;  /* 0x00008f00b9b97a23 */ /* 0x100fe400000108b0 */
[--C-:B------:R-:W-:Y:S02]  /*b3f0*/  FFMA.FTZ R182, R183, c[0x0][0x23c], -R176.reuse ;  /* 0x00008f00b7b67a23 */ /* 0x100fe400000108b0 */
[--C-:B------:R-:W-:Y:S02]  /*b400*/  FFMA.FTZ R183, R8, c[0x0][0x23c], -R177.reuse ;  /* 0x00008f0008b77a23 */ /* 0x100fe400000108b1 */
[--C-:B------:R-:W-:Y:S02]  /*b410*/  FFMA.FTZ R181, R10, c[0x0][0x23c], -R176.reuse ;  /* 0x00008f000ab57a23 */ /* 0x100fe400000108b0 */
[--C-:B------:R-:W-:Y:S01]  /*b420*/  FFMA.FTZ R180, R9, c[0x0][0x23c], -R176.reuse ;  /* 0x00008f0009b47a23 */ /* 0x100fe200000108b0 */
[----:B------:R-:W-:Y:S01]  /*b430*/  MUFU.EX2 R187, R187 ;  /* 0x000000bb00bb7308 */ /* 0x000fe20000000800 */
[--C-:B------:R-:W-:Y:S02]  /*b440*/  FFMA.FTZ R192, R178, c[0x0][0x23c], -R177.reuse ;  /* 0x00008f00b2c07a23 */ /* 0x100fe400000108b1 */
[C---:B-1----:R-:W-:Y:S02]  /*b450*/  FMUL.FTZ R7, R0.reuse, R163 ;  /* 0x000000a300077220 */ /* 0x042fe40000410000 */
[C---:B------:R-:W-:Y:S02]  /*b460*/  FMUL.FTZ R10, R0.reuse, R158 ;  /* 0x0000009e000a7220 */ /* 0x040fe40000410000 */
[C---:B------:R-:W-:Y:S02]  /*b470*/  FMUL.FTZ R11, R0.reuse, R159 ;  /* 0x0000009f000b7220 */ /* 0x040fe40000410000 */
[C---:B------:R-:W-:Y:S01]  /*b480*/  FMUL.FTZ R18, R0.reuse, R150 ;  /* 0x0000009600127220 */ /* 0x040fe20000410000 */
[----:B------:R-:W1:Y:S01]  /*b490*/  MUFU.EX2 R186, R186 ;  /* 0x000000ba00ba7308 */ /* 0x000e620000000800 */
[C---:B------:R-:W-:Y:S02]  /*b4a0*/  FMUL.FTZ R19, R0.reuse, R151 ;  /* 0x0000009700137220 */ /* 0x040fe40000410000 */
[----:B------:R-:W-:Y:S02]  /*b4b0*/  FMUL.FTZ R26, R0, R142 ;  /* 0x0000008e001a7220 */ /* 0x000fe40000410000 */
[C---:B--2---:R-:W-:Y:S02]  /*b4c0*/  FMUL.FTZ R4, R2.reuse, R160 ;  /* 0x000000a002047220 */ /* 0x044fe40000410000 */
[----:B------:R-:W-:Y:S02]  /*b4d0*/  FMUL.FTZ R5, R2, R161 ;  /* 0x000000a102057220 */ /* 0x000fe40000410000 */
[----:B------:R-:W-:Y:S01]  /*b4e0*/  FMUL.FTZ R6, R0, R162 ;  /* 0x000000a200067220 */ /* 0x000fe20000410000 */
[----:B------:R-:W-:Y:S01]  /*b4f0*/  MUFU.EX2 R185, R185 ;  /* 0x000000b900b97308 */ /* 0x000fe20000000800 */
[C---:B------:R-:W-:Y:S02]  /*b500*/  FMUL.FTZ R8, R2.reuse, R156 ;  /* 0x0000009c02087220 */ /* 0x040fe40000410000 */
[C---:B------:R-:W-:Y:S02]  /*b510*/  FMUL.FTZ R9, R2.reuse, R157 ;  /* 0x0000009d02097220 */ /* 0x040fe40000410000 */
[C---:B------:R-:W-:Y:S01]  /*b520*/  FMUL.FTZ R16, R2.reuse, R148 ;  /* 0x0000009402107220 */ /* 0x040fe20000410000 */
[----:B------:R-:W-:Y:S01]  /*b530*/  LDSM.16.MT88.4 R156, [R234+0x12800] ;  /* 0x01280000ea9c783b */ /* 0x000fe20000004200 */
[C---:B------:R-:W-:Y:S02]  /*b540*/  FMUL.FTZ R17, R2.reuse, R149 ;  /* 0x0000009502117220 */ /* 0x040fe40000410000 */
[C---:B------:R-:W-:Y:S01]  /*b550*/  FMUL.FTZ R24, R2.reuse, R140 ;  /* 0x0000008c02187220 */ /* 0x040fe20000410000 */
[----:B------:R-:W2:Y:S01]  /*b560*/  MUFU.EX2 R182, R182 ;  /* 0x000000b600b67308 */ /* 0x000ea20000000800 */
[----:B------:R-:W-:Y:S02]  /*b570*/  FMUL.FTZ R25, R2, R141 ;  /* 0x0000008d02197220 */ /* 0x000fe40000410000 */
[----:B------:R-:W-:Y:S01]  /*b580*/  FMUL.FTZ R27, R0, R143 ;  /* 0x0000008f001b7220 */ /* 0x000fe20000410000 */
[----:B-1----:R-:W-:Y:S01]  /*b590*/  F2FP.PACK_AB R160, R186, R187 ;  /* 0x000000bbbaa0723e */ /* 0x002fe200000000ff */
[----:B------:R-:W-:Y:S01]  /*b5a0*/  LDSM.16.MT88.4 R140, [R232+0x12000] ;  /* 0x01200000e88c783b */ /* 0x000fe20000004200 */
[C---:B------:R-:W-:Y:S02]  /*b5b0*/  FMUL.FTZ R32, R2.reuse, R132 ;  /* 0x0000008402207220 */ /* 0x040fe40000410000 */
[----:B------:R-:W-:Y:S02]  /*b5c0*/  FMUL.FTZ R33, R2, R133 ;  /* 0x0000008502217220 */ /* 0x000fe40000410000 */
[----:B------:R-:W-:Y:S01]  /*b5d0*/  MUFU.EX2 R184, R184 ;  /* 0x000000b800b87308 */ /* 0x000fe20000000800 */
[C---:B------:R-:W-:Y:S02]  /*b5e0*/  FMUL.FTZ R34, R0.reuse, R134 ;  /* 0x0000008600227220 */ /* 0x040fe40000410000 */
[----:B------:R-:W-:Y:S01]  /*b5f0*/  LDSM.16.MT88.4 R148, [R232+0x10800] ;  /* 0x01080000e894783b */ /* 0x000fe20000004200 */
[----:B------:R-:W-:Y:S02]  /*b600*/  FMUL.FTZ R35, R0, R135 ;  /* 0x0000008700237220 */ /* 0x000fe40000410000 */
[C---:B------:R-:W-:Y:S02]  /*b610*/  FMUL.FTZ R36, R2.reuse, R36 ;  /* 0x0000002402247220 */ /* 0x040fe40000410000 */
[----:B------:R-:W-:Y:S02]  /*b620*/  FMUL.FTZ R37, R2, R37 ;  /* 0x0000002502257220 */ /* 0x000fe40000410000 */
[----:B------:R-:W1:Y:S01]  /*b630*/  MUFU.EX2 R183, R183 ;  /* 0x000000b700b77308 */ /* 0x000e620000000800 */
[----:B------:R-:W-:Y:S01]  /*b640*/  LDSM.16.MT88.4 R132, [R233+0x12000] ;  /* 0x01200000e984783b */ /* 0x000fe20000004200 */
[----:B------:R-:W-:Y:S01]  /*b650*/  FMUL.FTZ R38, R0, R38 ;  /* 0x0000002600267220 */ /* 0x000fe20000410000 */
[----:B--2---:R-:W-:Y:S01]  /*b660*/  F2FP.PACK_AB R161, R182, R185 ;  /* 0x000000b9b6a1723e */ /* 0x004fe200000000ff */
[----:B------:R-:W-:Y:S02]  /*b670*/  FMUL.FTZ R39, R0, R39 ;  /* 0x0000002700277220 */ /* 0x000fe40000410000 */
[C---:B------:R-:W-:Y:S02]  /*b680*/  FMUL.FTZ R40, R2.reuse, R40 ;  /* 0x0000002802287220 */ /* 0x040fe40000410000 */
[----:B------:R-:W-:Y:S02]  /*b690*/  FMUL.FTZ R41, R2, R41 ;  /* 0x0000002902297220 */ /* 0x000fe40000410000 */
[----:B------:R-:W-:Y:S01]  /*b6a0*/  MUFU.EX2 R181, R181 ;  /* 0x000000b500b57308 */ /* 0x000fe20000000800 */
[C---:B------:R-:W-:Y:S02]  /*b6b0*/  FMUL.FTZ R42, R0.reuse, R42 ;  /* 0x0000002a002a7220 */ /* 0x040fe40000410000 */
[----:B------:R-:W-:Y:S02]  /*b6c0*/  FMUL.FTZ R43, R0, R43 ;  /* 0x0000002b002b7220 */ /* 0x000fe40000410000 */
[C---:B------:R-:W-:Y:S02]  /*b6d0*/  FMUL.FTZ R44, R2.reuse, R44 ;  /* 0x0000002c022c7220 */ /* 0x040fe40000410000 */
[----:B------:R-:W-:Y:S02]  /*b6e0*/  FMUL.FTZ R45, R2, R45 ;  /* 0x0000002d022d7220 */ /* 0x000fe40000410000 */
[C---:B------:R-:W-:Y:S01]  /*b6f0*/  FMUL.FTZ R46, R0.reuse, R46 ;  /* 0x0000002e002e7220 */ /* 0x040fe20000410000 */
[----:B------:R-:W2:Y:S01]  /*b700*/  MUFU.EX2 R180, R180 ;  /* 0x000000b400b47308 */ /* 0x000ea20000000800 */
        /* <DEDUP_REMOVED lines=11> */
[C---:B------:R-:W-:Y:S02]  /*b7c0*/  FMUL.FTZ R56, R2.reuse, R56 ;  /* 0x0000003802387220 */ /* 0x040fe40000410000 */
[----:B------:R-:W-:Y:S02]  /*b7d0*/  FMUL.FTZ R57, R2, R57 ;  /* 0x0000003902397220 */ /* 0x000fe40000410000 */
[----:B------:R-:W-:Y:S01]  /*b7e0*/  FMUL.FTZ R58, R0, R58 ;  /* 0x0000003a003a7220 */ /* 0x000fe20000410000 */
[----:B--2---:R-:W-:Y:S01]  /*b7f0*/  F2FP.PACK_AB R163, R180, R181 ;  /* 0x000000b5b4a3723e */ /* 0x004fe200000000ff */
[----:B------:R-:W-:Y:S02]  /*b800*/  FMUL.FTZ R59, R0, R59 ;  /* 0x0000003b003b7220 */ /* 0x000fe40000410000 */
[C---:B------:R-:W-:Y:S02]  /*b810*/  FMUL.FTZ R60, R2.reuse, R60 ;  /* 0x0000003c023c7220 */ /* 0x040fe40000410000 */
[----:B------:R-:W-:Y:S02]  /*b820*/  FMUL.FTZ R61, R2, R61 ;  /* 0x0000003d023d7220 */ /* 0x000fe40000410000 */
[C---:B------:R-:W-:Y:S05]  /*b830*/  HMMA.16816.F32 R4, R160.reuse, R12, R4 ;  /* 0x0000000ca004723c */ /* 0x040fea0000001804 */
        /* <DEDUP_REMOVED lines=19> */
[----:B------:R-:W2:Y:S01]  /*b970*/  LDSM.16.MT88.4 R144, [R236+0x12000] ;  /* 0x01200000ec90783b */ /* 0x000ea20000004200 */
[----:B------:R-:W-:Y:S02]  /*b980*/  FMUL.FTZ R69, R2, R69 ;  /* 0x0000004502457220 */ /* 0x000fe40000410000 */
[C---:B------:R-:W-:Y:S02]  /*b990*/  FMUL.FTZ R70, R0.reuse, R70 ;  /* 0x0000004600467220 */ /* 0x040fe40000410000 */
[C---:B------:R-:W-:Y:S03]  /*b9a0*/  HMMA.16816.F32 R20, R160.reuse, R28, R20 ;  /* 0x0000001ca014723c */ /* 0x040fe60000001814 */
[----:B------:R-:W-:Y:S02]  /*b9b0*/  FMUL.FTZ R71, R0, R71 ;  /* 0x0000004700477220 */ /* 0x000fe40000410000 */
[C---:B------:R-:W-:Y:S02]  /*b9c0*/  FMUL.FTZ R72, R2.reuse, R72 ;  /* 0x0000004802487220 */ /* 0x040fe40000410000 */
[C---:B------:R-:W-:Y:S01]  /*b9d0*/  FMUL.FTZ R28, R2.reuse, R136 ;  /* 0x00000088021c7220 */ /* 0x040fe20000410000 */
[C---:B------:R-:W-:Y:S04]  /*b9e0*/  HMMA.16816.F32 R24, R160.reuse, R30, R24 ;  /* 0x0000001ea018723c */ /* 0x040fe80000001818 */
[C---:B------:R-:W-:Y:S02]  /*b9f0*/  FMUL.FTZ R29, R2.reuse, R137 ;  /* 0x00000089021d7220 */ /* 0x040fe40000410000 */
[----:B------:R-:W-:Y:S02]  /*ba00*/  FMUL.FTZ R73, R2, R73 ;  /* 0x0000004902497220 */ /* 0x000fe40000410000 */
[C---:B------:R-:W-:Y:S04]  /*ba10*/  FMUL.FTZ R30, R0.reuse, R138 ;  /* 0x0000008a001e7220 */ /* 0x040fe80000410000 */
[C---:B------:R-:W-:Y:S02]  /*ba20*/  FMUL.FTZ R31, R0.reuse, R139 ;  /* 0x0000008b001f7220 */ /* 0x040fe40000410000 */
[----:B------:R-:W3:Y:S01]  /*ba30*/  LDSM.16.MT88.4 R136, [R234+0x12000] ;  /* 0x01200000ea88783b */ /* 0x000ee20000004200 */
[C---:B------:R-:W-:Y:S02]  /*ba40*/  FMUL.FTZ R74, R0.reuse, R74 ;  /* 0x0000004a004a7220 */ /* 0x040fe40000410000 */
[----:B------:R-:W-:Y:S02]  /*ba50*/  FMUL.FTZ R75, R0, R75 ;  /* 0x0000004b004b7220 */ /* 0x000fe40000410000 */
[C---:B-1----:R-:W-:Y:S03]  /*ba60*/  HMMA.16816.F32 R28, R160.reuse, R152, R28 ;  /* 0x00000098a01c723c */ /* 0x042fe6000000181c */
[C---:B------:R-:W-:Y:S02]  /*ba70*/  FMUL.FTZ R76, R2.reuse, R76 ;  /* 0x0000004c024c7220 */ /* 0x040fe40000410000 */
[----:B------:R-:W-:Y:S02]  /*ba80*/  FMUL.FTZ R77, R2, R77 ;  /* 0x0000004d024d7220 */ /* 0x000fe40000410000 */
[C---:B------:R-:W-:Y:S01]  /*ba90*/  FMUL.FTZ R78, R0.reuse, R78 ;  /* 0x0000004e004e7220 */ /* 0x040fe20000410000 */
[C---:B------:R-:W-:Y:S01]  /*baa0*/  HMMA.16816.F32 R32, R160.reuse, R154, R32 ;  /* 0x0000009aa020723c */ /* 0x040fe20000001820 */
[----:B------:R-:W-:Y:S03]  /*bab0*/  LDSM.16.MT88.4 R152, [R236+0x12800] ;  /* 0x01280000ec98783b */ /* 0x000fe60000004200 */
[----:B------:R-:W-:Y:S02]  /*bac0*/  FMUL.FTZ R79, R0, R79 ;  /* 0x0000004f004f7220 */ /* 0x000fe40000410000 */
[C---:B------:R-:W-:Y:S02]  /*bad0*/  FMUL.FTZ R80, R2.reuse, R80 ;  /* 0x0000005002507220 */ /* 0x040fe40000410000 */
[C---:B--2---:R-:W-:Y:S04]  /*bae0*/  HMMA.16816.F32 R36, R160.reuse, R144, R36 ;  /* 0x00000090a024723c */ /* 0x044fe80000001824 */
[----:B------:R-:W-:Y:S02]  /*baf0*/  FMUL.FTZ R81, R2, R81 ;  /* 0x0000005102517220 */ /* 0x000fe40000410000 */
[C---:B------:R-:W-:Y:S02]  /*bb00*/  FMUL.FTZ R82, R0.reuse, R82 ;  /* 0x0000005200527220 */ /* 0x040fe40000410000 */
[C---:B------:R-:W-:Y:S01]  /*bb10*/  HMMA.16816.F32 R40, R160.reuse, R146, R40 ;  /* 0x00000092a028723c */ /* 0x040fe20000001828 */
[----:B------:R-:W-:Y:S03]  /*bb20*/  LDSM.16.MT88.4 R144, [R233+0x10800] ;  /* 0x01080000e990783b */ /* 0x000fe60000004200 */
[----:B------:R-:W-:Y:S02]  /*bb30*/  FMUL.FTZ R83, R0, R83 ;  /* 0x0000005300537220 */ /* 0x000fe40000410000 */
[C---:B------:R-:W-:Y:S02]  /*bb40*/  FMUL.FTZ R84, R2.reuse, R84 ;  /* 0x0000005402547220 */ /* 0x040fe40000410000 */
[----:B------:R-:W-:Y:S01]  /*bb50*/  FMUL.FTZ R85, R2, R85 ;  /* 0x0000005502557220 */ /* 0x000fe20000410000 */
[C---:B---3--:R-:W-:Y:S03]  /*bb60*/  HMMA.16816.F32 R44, R160.reuse, R136, R44 ;  /* 0x00000088a02c723c */ /* 0x048fe6000000182c */
        /* <DEDUP_REMOVED lines=11> */
[----:B------:R-:W2:Y:S03]  /*bc20*/  LDSM.16.MT88.4 R132, [R234+0x14000] ;  /* 0x01400000ea84783b */ /* 0x000ea60000004200 */
        /* <DEDUP_REMOVED lines=18> */
[C---:B--2---:R-:W-:Y:S04]  /*bd50*/  HMMA.16816.F32 R76, R160.reuse, R132, R76 ;  /* 0x00000084a04c723c */ /* 0x044fe8000000184c */
[----:B------:R-:W-:Y:S02]  /*bd60*/  FMUL.FTZ R105, R2, R105 ;  /* 0x0000006902697220 */ /* 0x000fe40000410000 */
[C---:B------:R-:W-:Y:S02]  /*bd70*/  FMUL.FTZ R106, R0.reuse, R106 ;  /* 0x0000006a006a7220 */ /* 0x040fe40000410000 */
[C---:B------:R-:W-:Y:S01]  /*bd80*/  HMMA.16816.F32 R80, R160.reuse, R134, R80 ;  /* 0x00000086a050723c */ /* 0x040fe20000001850 */
[----:B------:R-:W2:Y:S03]  /*bd90*/  LDSM.16.MT88.4 R132, [R236+0x16000] ;  /* 0x01600000ec84783b */ /* 0x000ea60000004200 */
        /* <DEDUP_REMOVED lines=20> */
[--C-:B------:R-:W-:Y:S02]  /*bee0*/  FFMA.FTZ R188, R189, c[0x0][0x23c], -R177.reuse ;  /* 0x00008f00bdbc7a23 */ /* 0x100fe400000108b1 */
[C---:B------:R-:W-:Y:S01]  /*bef0*/  HMMA.16816.F32 R104, R160.reuse, R134, R104 ;  /* 0x00000086a068723c */ /* 0x040fe20000001868 */
[----:B------:R-:W2:Y:S03]  /*bf00*/  LDSM.16.MT88.4 R132, [R232+0x16000] ;  /* 0x01600000e884783b */ /* 0x000ea60000004200 */
[--C-:B------:R-:W-:Y:S01]  /*bf10*/  FFMA.FTZ R189, R190, c[0x0][0x23c], -R177.reuse ;  /* 0x00008f00bebd7a23 */ /* 0x100fe200000108b1 */
[----:B------:R-:W-:Y:S01]  /*bf20*/  MUFU.EX2 R188, R188 ;  /* 0x000000bc00bc7308 */ /* 0x000fe20000000800 */
[--C-:B------:R-:W-:Y:S02]  /*bf30*/  FFMA.FTZ R190, R191, c[0x0][0x23c], -R176.reuse ;  /* 0x00008f00bfbe7a23 */ /* 0x100fe400000108b0 */
[C---:B---3--:R-:W-:Y:S04]  /*bf40*/  HMMA.16816.F32 R108, R160.reuse, R140, R108 ;  /* 0x0000008ca06c723c */ /* 0x048fe8000000186c */
[--C-:B------:R-:W-:Y:S02]  /*bf50*/  FFMA.FTZ R191, R179, c[0x0][0x23c], -R176.reuse ;  /* 0x00008f00b3bf7a23 */ /* 0x100fe400000108b0 */
[--C-:B------:R-:W-:Y:S01]  /*bf60*/  FFMA.FTZ R193, R215, c[0x0][0x23c], -R177.reuse ;  /* 0x00008f00d7c17a23 */ /* 0x100fe200000108b1 */
[----:B------:R-:W3:Y:S01]  /*bf70*/  MUFU.EX2 R189, R189 ;  /* 0x000000bd00bd7308 */ /* 0x000ee20000000800 */
[C---:B------:R-:W-:Y:S01]  /*bf80*/  HMMA.16816.F32 R112, R160.reuse, R142, R112 ;  /* 0x0000008ea070723c */ /* 0x040fe20000001870 */
[----:B------:R-:W4:Y:S03]  /*bf90*/  LDSM.16.MT88.4 R140, [R236+0x10800] ;  /* 0x01080000ec8c783b */ /* 0x000f260000004200 */
[C---:B------:R-:W-:Y:S02]  /*bfa0*/  FMUL.FTZ R120, R2.reuse, R120 ;  /* 0x0000007802787220 */ /* 0x040fe40000410000 */
[----:B------:R-:W-:Y:S02]  /*bfb0*/  FMUL.FTZ R121, R2, R121 ;  /* 0x0000007902797220 */ /* 0x000fe40000410000 */
[C---:B------:R-:W-:Y:S01]  /*bfc0*/  FMUL.FTZ R122, R0.reuse, R122 ;  /* 0x0000007a007a7220 */ /* 0x040fe20000410000 */
[C---:B-1----:R-:W-:Y:S01]  /*bfd0*/  HMMA.16816.F32 R116, R160.reuse, R136, R116 ;  /* 0x00000088a074723c */ /* 0x042fe20000001874 */
[----:B------:R-:W-:Y:S02]  /*bfe0*/  MUFU.EX2 R190, R190 ;  /* 0x000000be00be7308 */ /* 0x000fe40000000800 */
[----:B------:R-:W-:Y:S02]  /*bff0*/  FMUL.FTZ R123, R0, R123 ;  /* 0x0000007b007b7220 */ /* 0x000fe40000410000 */
[--C-:B------:R-:W-:Y:S02]  /*c000*/  FFMA.FTZ R196, R213, c[0x0][0x23c], -R176.reuse ;  /* 0x00008f00d5c47a23 */ /* 0x100fe400000108b0 */
[--C-:B------:R-:W-:Y:S02]  /*c010*/  FFMA.FTZ R201, R201, c[0x0][0x23c], -R176.reuse ;  /* 0x00008f00c9c97a23 */ /* 0x100fe400000108b0 */
[C---:B------:R-:W-:Y:S01]  /*c020*/  FMUL.FTZ R124, R2.reuse, R124 ;  /* 0x0000007c027c7220 */ /* 0x040fe20000410000 */
[C---:B------:R-:W-:Y:S01]  /*c030*/  HMMA.16816.F32 R120, R160.reuse, R138, R120 ;  /* 0x0000008aa078723c */ /* 0x040fe20000001878 */
[----:B------:R-:W1:Y:S01]  /*c040*/  MUFU.EX2 R191, R191 ;  /* 0x000000bf00bf7308 */ /* 0x000e620000000800 */
[----:B------:R-:W5:Y:S01]  /*c050*/  LDSM.16.MT88.4 R136, [R234+0x10800] ;  /* 0x01080000ea88783b */ /* 0x000f620000004200 */
[----:B------:R-:W-:Y:S02]  /*c060*/  FMUL.FTZ R125, R2, R125 ;  /* 0x0000007d027d7220 */ /* 0x000fe40000410000 */
[C---:B------:R-:W-:Y:S02]  /*c070*/  FMUL.FTZ R126, R0.reuse, R126 ;  /* 0x0000007e007e7220 */ /* 0x040fe40000410000 */
[----:B------:R-:W-:Y:S02]  /*c080*/  FMUL.FTZ R127, R0, R127 ;  /* 0x0000007f007f7220 */ /* 0x000fe40000410000 */
[C---:B------:R-:W-:Y:S02]  /*c090*/  FMUL.FTZ R128, R2.reuse, R128 ;  /* 0x0000008002807220 */ /* 0x040fe40000410000 */
[----:B------:R-:W4:Y:S01]  /*c0a0*/  MUFU.EX2 R193, R193 ;  /* 0x000000c100c17308 */ /* 0x000f220000000800 */
[----:B------:R-:W-:Y:S02]  /*c0b0*/  FMUL.FTZ R129, R2, R129 ;  /* 0x0000008102817220 */ /* 0x000fe40000410000 */
[C---:B--2---:R-:W-:Y:S03]  /*c0c0*/  HMMA.16816.F32 R124, R160.reuse, R132, R124 ;  /* 0x00000084a07c723c */ /* 0x044fe6000000187c */
[C---:B------:R-:W-:Y:S02]  /*c0d0*/  FMUL.FTZ R130, R0.reuse, R130 ;  /* 0x0000008200827220 */ /* 0x040fe40000410000 */
[----:B------:R-:W-:Y:S02]  /*c0e0*/  FMUL.FTZ R131, R0, R131 ;  /* 0x0000008300837220 */ /* 0x000fe40000410000 */
[----:B------:R-:W-:Y:S01]  /*c0f0*/  MUFU.EX2 R196, R196 ;  /* 0x000000c400c47308 */ /* 0x000fe20000000800 */
[----:B---3--:R-:W-:Y:S01]  /*c100*/  F2FP.PACK_AB R132, R189, R188 ;  /* 0x000000bcbd84723e */ /* 0x008fe200000000ff */
[--C-:B------:R-:W-:Y:S03]  /*c110*/  FFMA.FTZ R200, R211, c[0x0][0x23c], -R177.reuse ;  /* 0x00008f00d3c87a23 */ /* 0x100fe600000108b1 */
[----:B------:R-:W-:Y:S01]  /*c120*/  HMMA.16816.F32 R128, R160, R134, R128 ;  /* 0x00000086a080723c */ /* 0x000fe20000001880 */
[----:B------:R-:W2:Y:S02]  /*c130*/  LDSM.16.MT88.4 R160, [R233+0x12800] ;  /* 0x01280000e9a0783b */ /* 0x000ea40000004200 */
[----:B-1----:R-:W-:Y:S01]  /*c140*/  F2FP.PACK_AB R133, R191, R190 ;  /* 0x000000bebf85723e */ /* 0x002fe200000000ff */
[--C-:B------:R-:W-:Y:S01]  /*c150*/  FFMA.FTZ R211, R214, c[0x0][0x23c], -R177.reuse ;  /* 0x00008f00d6d37a23 */ /* 0x100fe200000108b1 */
[----:B------:R-:W1:Y:S01]  /*c160*/  MUFU.EX2 R201, R201 ;  /* 0x000000c900c97308 */ /* 0x000e620000000800 */
[--C-:B------:R-:W-:Y:S02]  /*c170*/  FFMA.FTZ R204, R209, c[0x0][0x23c], -R176.reuse ;  /* 0x00008f00d1cc7a23 */ /* 0x100fe400000108b0 */
[--C-:B------:R-:W-:Y:S01]  /*c180*/  FFMA.FTZ R207, R207, c[0x0][0x23c], -R176.reuse ;  /* 0x00008f00cfcf7a23 */ /* 0x100fe200000108b0 */
[----:B----4-:R-:W-:Y:S03]  /*c190*/  F2FP.PACK_AB R134, R193, R192 ;  /* 0x000000c0c186723e */ /* 0x010fe600000000ff */
[--C-:B------:R-:W-:Y:S02]  /*c1a0*/  FFMA.FTZ R208, R210, c[0x0][0x23c], -R177.reuse ;  /* 0x00008f00d2d07a23 */ /* 0x100fe400000108b1 */
[--C-:B------:R-:W-:Y:S01]  /*c1b0*/  FFMA.FTZ R209, R206, c[0x0][0x23c], -R177.reuse ;  /* 0x00008f00ced17a23 */ /* 0x100fe200000108b1 */
[----:B------:R-:W-:Y:S01]  /*c1c0*/  MUFU.EX2 R200, R200 ;  /* 0x000000c800c87308 */ /* 0x000fe20000000800 */
[--C-:B------:R-:W-:Y:S02]  /*c1d0*/  FFMA.FTZ R205, R205, c[0x0][0x23c], -R176.reuse ;  /* 0x00008f00cdcd7a23 */ /* 0x100fe400000108b0 */
[--C-:B------:R-:W-:Y:S02]  /*c1e0*/  FFMA.FTZ R206, R203, c[0x0][0x23c], -R176.reuse ;  /* 0x00008f00cbce7a23 */ /* 0x100fe400000108b0 */
[--C-:B------:R-:W-:Y:S02]  /*c1f0*/  FFMA.FTZ R198, R198, c[0x0][0x23c], -R177.reuse ;  /* 0x00008f00c6c67a23 */ /* 0x100fe400000108b1 */
[--C-:B------:R-:W-:Y:S02]  /*c200*/  FFMA.FTZ R203, R202, c[0x0][0x23c], -R177.reuse ;  /* 0x00008f00cacb7a23 */ /* 0x100fe400000108b1 */
[--C-:B------:R-:W-:Y:S01]  /*c210*/  FFMA.FTZ R199, R199, c[0x0][0x23c], -R176.reuse ;  /* 0x00008f00c7c77a23 */ /* 0x100fe200000108b0 */
[----:B------:R-:W3:Y:S01]  /*c220*/  MUFU.EX2 R211, R211 ;  /* 0x000000d300d37308 */ /* 0x000ee20000000800 */
[--C-:B------:R-:W-:Y:S02]  /*c230*/  FFMA.FTZ R202, R197, c[0x0][0x23c], -R176.reuse ;  /* 0x00008f00c5ca7a23 */ /* 0x100fe400000108b0 */
[--C-:B------:R-:W-:Y:S01]  /*c240*/  FFMA.FTZ R195, R195, c[0x0][0x23c], -R177.reuse ;  /* 0x00008f00c3c37a23 */ /* 0x100fe200000108b1 */
[----:B-1----:R-:W-:Y:S01]  /*c250*/  F2FP.PACK_AB R135, R201, R196 ;  /* 0x000000c4c987723e */ /* 0x002fe200000000ff */
[----:B------:R-:W-:Y:S02]  /*c260*/  FFMA.FTZ R177, R194, c[0x0][0x23c], -R177 ;  /* 0x00008f00c2b17a23 */ /* 0x000fe400000108b1 */
[--C-:B------:R-:W-:Y:S02]  /*c270*/  FFMA.FTZ R166, R166, c[0x0][0x23c], -R176.reuse ;  /* 0x00008f00a6a67a23 */ /* 0x100fe400000108b0 */
[----:B------:R-:W-:Y:S01]  /*c280*/  FFMA.FTZ R176, R165, c[0x0][0x23c], -R176 ;  /* 0x00008f00a5b07a23 */ /* 0x000fe200000108b0 */
[----:B------:R-:W-:Y:S01]  /*c290*/  MUFU.EX2 R194, R177 ;  /* 0x000000b100c27308 */ /* 0x000fe20000000800 */
[C---:B------:R-:W-:Y:S05]  /*c2a0*/  HMMA.16816.F32 R4, R132.reuse, R140, R4 ;  /* 0x0000008c8404723c */ /* 0x040fea0000001804 */
[----:B------:R-:W-:Y:S02]  /*c2b0*/  FFMA.FTZ R187, R2, R251, R187 ;  /* 0x000000fb02bb7223 */ /* 0x000fe400000100bb */
[----:B------:R-:W-:Y:S01]  /*c2c0*/  FFMA.FTZ R185, R0, R249, R185 ;  /* 0x000000f900b97223 */ /* 0x000fe200000100b9 */
[C---:B------:R-:W-:Y:S01]  /*c2d0*/  HMMA.16816.F32 R8, R132.reuse, R142, R8 ;  /* 0x0000008e8408723c */ /* 0x040fe20000001808 */
[----:B------:R-:W1:Y:S01]  /*c2e0*/  LDSM.16.MT88.4 R140, [R234+0x14800] ;  /* 0x01480000ea8c783b */ /* 0x000e620000004200 */
[----:B------:R4:W-:Y:S02]  /*c2f0*/  MUFU.EX2 R165, R176 ;  /* 0x000000b000a57308 */ /* 0x0009e40000000800 */
[----:B------:R-:W-:Y:S02]  /*c300*/  FADD.FTZ R187, R186, R187 ;  /* 0x000000bbbabb7221 */ /* 0x000fe40000010000 */
[----:B------:R-:W-:Y:S02]  /*c310*/  FADD.FTZ R182, R182, R185 ;  /* 0x000000b9b6b67221 */ /* 0x000fe40000010000 */
[C---:B-----5:R-:W-:Y:S04]  /*c320*/  HMMA.16816.F32 R12, R132.reuse, R136, R12 ;  /* 0x00000088840c723c */ /* 0x060fe8000000180c */
[----:B------:R-:W-:Y:S01]  /*c330*/  MUFU.EX2 R204, R204 ;  /* 0x000000cc00cc7308 */ /* 0x000fe20000000800 */
[----:B------:R-:W-:Y:S02]  /*c340*/  FADD.FTZ R184, R184, R187 ;  /* 0x000000bbb8b87221 */ /* 0x000fe40000010000 */
[----:B------:R-:W-:Y:S01]  /*c350*/  FADD.FTZ R181, R181, R182 ;  /* 0x000000b6b5b57221 */ /* 0x000fe20000010000 */
[C---:B------:R-:W-:Y:S01]  /*c360*/  HMMA.16816.F32 R16, R132.reuse, R138, R16 ;  /* 0x0000008a8410723c */ /* 0x040fe20000001810 */
[----:B------:R-:W5:Y:S03]  /*c370*/  LDSM.16.MT88.4 R136, [R233+0x14800] ;  /* 0x01480000e988783b */ /* 0x000f660000004200 */
[----:B------:R-:W-:Y:S02]  /*c380*/  FADD.FTZ R183, R183, R184 ;  /* 0x000000b8b7b77221 */ /* 0x000fe40000010000 */
[----:B------:R-:W1:Y:S01]  /*c390*/  MUFU.EX2 R207, R207 ;  /* 0x000000cf00cf7308 */ /* 0x000e620000000800 */
[----:B------:R-:W-:Y:S01]  /*c3a0*/  FADD.FTZ R181, R180, R181 ;  /* 0x000000b5b4b57221 */ /* 0x000fe20000010000 */
[C---:B------:R-:W-:Y:S01]  /*c3b0*/  HMMA.16816.F32 R20, R132.reuse, R144, R20 ;  /* 0x000000908414723c */ /* 0x040fe20000001814 */
[----:B----4-:R-:W-:Y:S03]  /*c3c0*/  LDSM.16.MT88.4 R176, [R233+0x15800] ;  /* 0x01580000e9b0783b */ /* 0x010fe60000004200 */
[----:B------:R-:W-:Y:S02]  /*c3d0*/  FADD.FTZ R188, R188, R183 ;  /* 0x000000b7bcbc7221 */ /* 0x000fe40000010000 */
[----:B------:R-:W-:Y:S02]  /*c3e0*/  FADD.FTZ R190, R190, R181 ;  /* 0x000000b5bebe7221 */ /* 0x000fe40000010000 */
[C---:B------:R-:W-:Y:S01]  /*c3f0*/  HMMA.16816.F32 R24, R132.reuse, R146, R24 ;  /* 0x000000928418723c */ /* 0x040fe20000001818 */
[----:B------:R-:W-:Y:S01]  /*c400*/  MUFU.EX2 R208, R208 ;  /* 0x000000d000d07308 */ /* 0x000fe20000000800 */
[----:B------:R-:W4:Y:S02]  /*c410*/  LDSM.16.MT88.4 R144, [R232+0x14800] ;  /* 0x01480000e890783b */ /* 0x000f240000004200 */
[----:B------:R-:W-:Y:S02]  /*c420*/  FADD.FTZ R189, R189, R188 ;  /* 0x000000bcbdbd7221 */ /* 0x000fe40000010000 */
[----:B------:R-:W-:Y:S02]  /*c430*/  FADD.FTZ R191, R191, R190 ;  /* 0x000000bebfbf7221 */ /* 0x000fe40000010000 */
[C---:B------:R-:W-:Y:S03]  /*c440*/  HMMA.16816.F32 R28, R132.reuse, R148, R28 ;  /* 0x00000094841c723c */ /* 0x040fe6000000181c */
[----:B------:R-:W1:Y:S01]  /*c450*/  MUFU.EX2 R209, R209 ;  /* 0x000000d100d17308 */ /* 0x000e620000000800 */
[----:B------:R-:W-:Y:S02]  /*c460*/  FADD.FTZ R192, R192, R189 ;  /* 0x000000bdc0c07221 */ /* 0x000fe40000010000 */
[----:B------:R-:W-:Y:S02]  /*c470*/  FADD.FTZ R196, R196, R191 ;  /* 0x000000bfc4c47221 */ /* 0x000fe40000010000 */
[C---:B------:R-:W-:Y:S01]  /*c480*/  HMMA.16816.F32 R32, R132.reuse, R150, R32 ;  /* 0x000000968420723c */ /* 0x040fe20000001820 */
[----:B------:R-:W1:Y:S03]  /*c490*/  LDSM.16.MT88.4 R148, [R236+0x16800] ;  /* 0x01680000ec94783b */ /* 0x000e660000004200 */
[----:B------:R-:W-:Y:S01]  /*c4a0*/  FADD.FTZ R193, R193, R192 ;  /* 0x000000c0c1c17221 */ /* 0x000fe20000010000 */
[----:B------:R-:W-:Y:S01]  /*c4b0*/  MUFU.EX2 R205, R205 ;  /* 0x000000cd00cd7308 */ /* 0x000fe20000000800 */
[----:B------:R-:W-:Y:S02]  /*c4c0*/  FADD.FTZ R201, R201, R196 ;  /* 0x000000c4c9c97221 */ /* 0x000fe40000010000 */
[C---:B------:R-:W-:Y:S07]  /*c4d0*/  HMMA.16816.F32 R36, R132.reuse, R152, R36 ;  /* 0x000000988424723c */ /* 0x040fee0000001824 */
[----:B------:R-:W1:Y:S01]  /*c4e0*/  MUFU.EX2 R206, R206 ;  /* 0x000000ce00ce7308 */ /* 0x000e620000000800 */
[C---:B------:R-:W-:Y:S01]  /*c4f0*/  HMMA.16816.F32 R40, R132.reuse, R154, R40 ;  /* 0x0000009a8428723c */ /* 0x040fe20000001828 */
[----:B------:R-:W-:Y:S07]  /*c500*/  LDSM.16.MT88.4 R152, [R232+0x11000] ;  /* 0x01100000e898783b */ /* 0x000fee0000004200 */
[C---:B------:R-:W-:Y:S01]  /*c510*/  HMMA.16816.F32 R44, R132.reuse, R156, R44 ;  /* 0x0000009c842c723c */ /* 0x040fe2000000182c */
[----:B------:R-:W1:Y:S07]  /*c520*/  MUFU.EX2 R198, R198 ;  /* 0x000000c600c67308 */ /* 0x000e6e0000000800 */
[C---:B------:R-:W-:Y:S01]  /*c530*/  HMMA.16816.F32 R48, R132.reuse, R158, R48 ;  /* 0x0000009e8430723c */ /* 0x040fe20000001830 */
[----:B------:R-:W-:Y:S02]  /*c540*/  LDSM.16.MT88.4 R156, [R234+0x13000] ;  /* 0x01300000ea9c783b */ /* 0x000fe40000004200 */
[----:B------:R-:W1:Y:S05]  /*c550*/  MUFU.EX2 R203, R203 ;  /* 0x000000cb00cb7308 */ /* 0x000e6a0000000800 */
[C---:B--2---:R-:W-:Y:S05]  /*c560*/  HMMA.16816.F32 R52, R132.reuse, R160, R52 ;  /* 0x000000a08434723c */ /* 0x044fea0000001834 */
[----:B------:R-:W-:Y:S03]  /*c570*/  MUFU.EX2 R199, R199 ;  /* 0x000000c700c77308 */ /* 0x000fe60000000800 */
[C---:B------:R-:W-:Y:S01]  /*c580*/  HMMA.16816.F32 R56, R132.reuse, R162, R56 ;  /* 0x000000a28438723c */ /* 0x040fe20000001838 */
[----:B------:R-:W-:Y:S06]  /*c590*/  LDSM.16.MT88.4 R160, [R233+0x13000] ;  /* 0x01300000e9a0783b */ /* 0x000fec0000004200 */
[----:B------:R-:W2:Y:S01]  /*c5a0*/  MUFU.EX2 R202, R202 ;  /* 0x000000ca00ca7308 */ /* 0x000ea20000000800 */
[C---:B------:R-:W-:Y:S08]  /*c5b0*/  HMMA.16816.F32 R60, R132.reuse, R168, R60 ;  /* 0x000000a8843c723c */ /* 0x040ff0000000183c */
[C---:B------:R-:W-:Y:S01]  /*c5c0*/  HMMA.16816.F32 R64, R132.reuse, R170, R64 ;  /* 0x000000aa8440723c */ /* 0x040fe20000001840 */
[----:B------:R-:W-:Y:S01]  /*c5d0*/  LDSM.16.MT88.4 R168, [R232+0x13000] ;  /* 0x01300000e8a8783b */ /* 0x000fe20000004200 */
[----:B------:R-:W2:Y:S06]  /*c5e0*/  MUFU.EX2 R195, R195 ;  /* 0x000000c300c37308 */ /* 0x000eac0000000800 */
[C---:B------:R-:W-:Y:S04]  /*c5f0*/  HMMA.16816.F32 R68, R132.reuse, R172, R68 ;  /* 0x000000ac8444723c */ /* 0x040fe80000001844 */
[----:B------:R-:W2:Y:S04]  /*c600*/  MUFU.EX2 R166, R166 ;  /* 0x000000a600a67308 */ /* 0x000ea80000000800 */
[C---:B------:R-:W-:Y:S01]  /*c610*/  HMMA.16816.F32 R72, R132.reuse, R174, R72 ;  /* 0x000000ae8448723c */ /* 0x040fe20000001848 */
[----:B------:R-:W-:Y:S07]  /*c620*/  LDSM.16.MT88.4 R172, [R236+0x15000] ;  /* 0x01500000ecac783b */ /* 0x000fee0000004200 */
        /* <DEDUP_REMOVED lines=19> */
[----:B------:R-:W-:Y:S01]  /*c760*/  HMMA.16816.F32 R128, R132, R146, R128 ;  /* 0x000000928480723c */ /* 0x000fe20000001880 */
[----:B------:R-:W4:Y:S06]  /*c770*/  LDSM.16.MT88.4 R144, [R236+0x13000] ;  /* 0x01300000ec90783b */ /* 0x000f2c0000004200 */
[----:B---3--:R-:W-:Y:S01]  /*c780*/  F2FP.PACK_AB R132, R211, R200 ;  /* 0x000000c8d384723e */ /* 0x008fe200000000ff */
[----:B------:R-:W-:Y:S01]  /*c790*/  FADD.FTZ R200, R200, R193 ;  /* 0x000000c1c8c87221 */ /* 0x000fe20000010000 */
[----:B------:R-:W-:Y:S03]  /*c7a0*/  F2FP.PACK_AB R133, R207, R204 ;  /* 0x000000cccf85723e */ /* 0x000fe600000000ff */
[----:B------:R-:W-:Y:S01]  /*c7b0*/  F2FP.PACK_AB R134, R209, R208 ;  /* 0x000000d0d186723e */ /* 0x000fe200000000ff */
[----:B------:R-:W-:Y:S01]  /*c7c0*/  FADD.FTZ R204, R204, R201 ;  /* 0x000000c9cccc7221 */ /* 0x000fe20000010000 */
[----:B------:R-:W-:Y:S01]  /*c7d0*/  F2FP.PACK_AB R135, R206, R205 ;  /* 0x000000cdce87723e */ /* 0x000fe200000000ff */
[----:B------:R-:W-:Y:S02]  /*c7e0*/  FADD.FTZ R211, R211, R200 ;  /* 0x000000c8d3d37221 */ /* 0x000fe40000010000 */
[----:B------:R-:W-:Y:S02]  /*c7f0*/  FADD.FTZ R204, R207, R204 ;  /* 0x000000cccfcc7221 */ /* 0x000fe40000010000 */
[----:B------:R-:W-:Y:S02]  /*c800*/  FADD.FTZ R208, R208, R211 ;  /* 0x000000d3d0d07221 */ /* 0x000fe40000010000 */
[C---:B-1----:R-:W-:Y:S03]  /*c810*/  HMMA.16816.F32 R4, R132.reuse, R140, R4 ;  /* 0x0000008c8404723c */ /* 0x042fe60000001804 */
[----:B------:R-:W-:Y:S02]  /*c820*/  FADD.FTZ R205, R205, R204 ;  /* 0x000000cccdcd7221 */ /* 0x000fe40000010000 */
[----:B------:R-:W-:Y:S02]  /*c830*/  FADD.FTZ R209, R209, R208 ;  /* 0x000000d0d1d17221 */ /* 0x000fe40000010000 */
[----:B------:R-:W-:Y:S01]  /*c840*/  FADD.FTZ R206, R206, R205 ;  /* 0x000000cdcece7221 */ /* 0x000fe20000010000 */
[C---:B------:R-:W-:Y:S01]  /*c850*/  HMMA.16816.F32 R8, R132.reuse, R142, R8 ;  /* 0x0000008e8408723c */ /* 0x040fe20000001808 */
[----:B------:R-:W1:Y:S03]  /*c860*/  LDSM.16.MT88.4 R140, [R234+0x15000] ;  /* 0x01500000ea8c783b */ /* 0x000e660000004200 */
[----:B------:R-:W-:Y:S04]  /*c870*/  FADD.FTZ R0, R198, R209 ;  /* 0x000000d1c6007221 */ /* 0x000fe80000010000 */
[C---:B-----5:R-:W-:Y:S04]  /*c880*/  HMMA.16816.F32 R12, R132.reuse, R136, R12 ;  /* 0x00000088840c723c */ /* 0x060fe8000000180c */
[C---:B------:R-:W-:Y:S04]  /*c890*/  FADD.FTZ R0, R203.reuse, R0 ;  /* 0x00000000cb007221 */ /* 0x040fe80000010000 */
[C---:B------:R-:W-:Y:S01]  /*c8a0*/  HMMA.16816.F32 R16, R132.reuse, R138, R16 ;  /* 0x0000008a8410723c */ /* 0x040fe20000001810 */
[----:B------:R-:W3:Y:S07]  /*c8b0*/  LDSM.16.MT88.4 R136, [R233+0x15000] ;  /* 0x01500000e988783b */ /* 0x000eee0000004200 */
[C---:B------:R-:W-:Y:S08]  /*c8c0*/  HMMA.16816.F32 R20, R132.reuse, R148, R20 ;  /* 0x000000948414723c */ /* 0x040ff00000001814 */
[C---:B------:R-:W-:Y:S01]  /*c8d0*/  HMMA.16816.F32 R24, R132.reuse, R150, R24 ;  /* 0x000000968418723c */ /* 0x040fe20000001818 */
[----:B------:R-:W-:Y:S07]  /*c8e0*/  LDSM.16.MT88.4 R148, [R236+0x17000] ;  /* 0x01700000ec94783b */ /* 0x000fee0000004200 */
[C---:B------:R-:W-:Y:S08]  /*c8f0*/  HMMA.16816.F32 R28, R132.reuse, R152, R28 ;  /* 0x00000098841c723c */ /* 0x040ff0000000181c */
[C---:B------:R-:W-:Y:S08]  /*c900*/  HMMA.16816.F32 R32, R132.reuse, R154, R32 ;  /* 0x0000009a8420723c */ /* 0x040ff00000001820 */
[C---:B----4-:R-:W-:Y:S08]  /*c910*/  HMMA.16816.F32 R36, R132.reuse, R144, R36 ;  /* 0x000000908424723c */ /* 0x050ff00000001824 */
[C---:B------:R-:W-:Y:S01]  /*c920*/  HMMA.16816.F32 R40, R132.reuse, R146, R40 ;  /* 0x000000928428723c */ /* 0x040fe20000001828 */
[----:B------:R-:W4:Y:S07]  /*c930*/  LDSM.16.MT88.4 R144, [R232+0x15000] ;  /* 0x01500000e890783b */ /* 0x000f2e0000004200 */
        /* <DEDUP_REMOVED lines=8> */
[----:B--2---:R-:W-:Y:S01]  /*c9c0*/  F2FP.PACK_AB R169, R202, R199 ;  /* 0x000000c7caa9723e */ /* 0x004fe200000000ff */
        /* <DEDUP_REMOVED lines=8> */
[----:B------:R-:W-:Y:S01]  /*ca50*/  MOV R0, R3 ;  /* 0x0000000300007202 */ /* 0x000fe20000000f00 */
[----:B------:R-:W-:Y:S02]  /*ca60*/  FADD.FTZ R166, R166, R199 ;  /* 0x000000c7a6a67221 */ /* 0x000fe40000010000 */
[----:B------:R-:W-:Y:S01]  /*ca70*/  FADD.FTZ R251, R194, R195 ;  /* 0x000000c3c2fb7221 */ /* 0x000fe20000010000 */
[C---:B-1----:R-:W-:Y:S04]  /*ca80*/  HMMA.16816.F32 R76, R132.reuse, R140, R76 ;  /* 0x0000008c844c723c */ /* 0x042fe8000000184c */
[----:B------:R-:W-:Y:S04]  /*ca90*/  FADD.FTZ R249, R165, R166 ;  /* 0x000000a6a5f97221 */ /* 0x000fe80000010000 */
[C---:B------:R-:W-:Y:S01]  /*caa0*/  HMMA.16816.F32 R80, R132.reuse, R142, R80 ;  /* 0x0000008e8450723c */ /* 0x040fe20000001850 */
[----:B------:R-:W1:Y:S07]  /*cab0*/  LDSM.16.MT88.4 R140, [R234+0x17000] ;  /* 0x01700000ea8c783b */ /* 0x000e6e0000004200 */
[C---:B---3--:R-:W-:Y:S08]  /*cac0*/  HMMA.16816.F32 R84, R132.reuse, R136, R84 ;  /* 0x000000888454723c */ /* 0x048ff00000001854 */
[C---:B------:R-:W-:Y:S01]  /*cad0*/  HMMA.16816.F32 R88, R132.reuse, R138, R88 ;  /* 0x0000008a8458723c */ /* 0x040fe20000001858 */
[----:B------:R-:W2:Y:S07]  /*cae0*/  LDSM.16.MT88.4 R136, [R233+0x17000] ;  /* 0x01700000e988783b */ /* 0x000eae0000004200 */
[C---:B----4-:R-:W-:Y:S08]  /*caf0*/  HMMA.16816.F32 R92, R132.reuse, R144, R92 ;  /* 0x00000090845c723c */ /* 0x050ff0000000185c */
[C---:B------:R-:W-:Y:S01]  /*cb00*/  HMMA.16816.F32 R96, R132.reuse, R146, R96 ;  /* 0x000000928460723c */ /* 0x040fe20000001860 */
[----:B------:R-:W3:Y:S07]  /*cb10*/  LDSM.16.MT88.4 R144, [R232+0x17000] ;  /* 0x01700000e890783b */ /* 0x000eee0000004200 */
[C---:B------:R-:W-:Y:S08]  /*cb20*/  HMMA.16816.F32 R100, R132.reuse, R148, R100 ;  /* 0x000000948464723c */ /* 0x040ff00000001864 */
[C---:B------:R-:W-:Y:S01]  /*cb30*/  HMMA.16816.F32 R104, R132.reuse, R150, R104 ;  /* 0x000000968468723c */ /* 0x040fe20000001868 */
[----:B------:R-:W4:Y:S07]  /*cb40*/  LDSM.16.MT88.4 R148, [R234+0x11800] ;  /* 0x01180000ea94783b */ /* 0x000f2e0000004200 */
[C---:B-1----:R-:W-:Y:S08]  /*cb50*/  HMMA.16816.F32 R108, R132.reuse, R140, R108 ;  /* 0x0000008c846c723c */ /* 0x042ff0000000186c */
[C---:B------:R-:W-:Y:S01]  /*cb60*/  HMMA.16816.F32 R112, R132.reuse, R142, R112 ;  /* 0x0000008e8470723c */ /* 0x040fe20000001870 */
[----:B------:R-:W1:Y:S07]  /*cb70*/  LDSM.16.MT88.4 R140, [R233+0x11800] ;  /* 0x01180000e98c783b */ /* 0x000e6e0000004200 */
[C---:B--2---:R-:W-:Y:S08]  /*cb80*/  HMMA.16816.F32 R116, R132.reuse, R136, R116 ;  /* 0x000000888474723c */ /* 0x044ff00000001874 */
[C---:B------:R-:W-:Y:S08]  /*cb90*/  HMMA.16816.F32 R120, R132.reuse, R138, R120 ;  /* 0x0000008a8478723c */ /* 0x040ff00000001878 */
[C---:B---3--:R-:W-:Y:S08]  /*cba0*/  HMMA.16816.F32 R124, R132.reuse, R144, R124 ;  /* 0x00000090847c723c */ /* 0x048ff0000000187c */
[----:B------:R-:W-:Y:S01]  /*cbb0*/  HMMA.16816.F32 R128, R132, R146, R128 ;  /* 0x000000928480723c */ /* 0x000fe20000001880 */
[----:B------:R-:W2:Y:S07]  /*cbc0*/  LDSM.16.MT88.4 R132, [R232+0x11800] ;  /* 0x01180000e884783b */ /* 0x000eae0000004200 */
[C---:B------:R-:W-:Y:S01]  /*cbd0*/  HMMA.16816.F32 R160, R168.reuse, R156, R4 ;  /* 0x0000009ca8a0723c */ /* 0x040fe20000001804 */
[----:B------:R-:W3:Y:S07]  /*cbe0*/  LDSM.16.MT88.4 R4, [R236+0x13800] ;  /* 0x01380000ec04783b */ /* 0x000eee0000004200 */
[C---:B------:R-:W-:Y:S01]  /*cbf0*/  HMMA.16816.F32 R156, R168.reuse, R158, R8 ;  /* 0x0000009ea89c723c */ /* 0x040fe20000001808 */
[----:B------:R-:W5:Y:S07]  /*cc00*/  LDSM.16.MT88.4 R8, [R234+0x13800] ;  /* 0x01380000ea08783b */ /* 0x000f6e0000004200 */
[C---:B----4-:R-:W-:Y:S01]  /*cc10*/  HMMA.16816.F32 R152, R168.reuse, R148, R12 ;  /* 0x00000094a898723c */ /* 0x050fe2000000180c */
[----:B------:R-:W4:Y:S07]  /*cc20*/  LDSM.16.MT88.4 R12, [R232+0x13800] ;  /* 0x01380000e80c783b */ /* 0x000f2e0000004200 */
[C---:B------:R-:W-:Y:S01]  /*cc30*/  HMMA.16816.F32 R148, R168.reuse, R150, R16 ;  /* 0x00000096a894723c */ /* 0x040fe20000001810 */
[----:B------:R-:W4:Y:S07]  /*cc40*/  LDSM.16.MT88.4 R16, [R236+0x15800] ;  /* 0x01580000ec10783b */ /* 0x000f2e0000004200 */
[C---:B-1----:R-:W-:Y:S01]  /*cc50*/  HMMA.16816.F32 R144, R168.reuse, R140, R20 ;  /* 0x0000008ca890723c */ /* 0x042fe20000001814 */
[----:B------:R-:W1:Y:S07]  /*cc60*/  LDSM.16.MT88.4 R20, [R234+0x15800] ;  /* 0x01580000ea14783b */ /* 0x000e6e0000004200 */
[C---:B------:R-:W-:Y:S01]  /*cc70*/  HMMA.16816.F32 R140, R168.reuse, R142, R24 ;  /* 0x0000008ea88c723c */ /* 0x040fe20000001818 */
[----:B------:R-:W1:Y:S07]  /*cc80*/  LDSM.16.MT88.4 R24, [R232+0x15800] ;  /* 0x01580000e818783b */ /* 0x000e6e0000004200 */
[C---:B--2---:R-:W-:Y:S01]  /*cc90*/  HMMA.16816.F32 R136, R168.reuse, R132, R28 ;  /* 0x00000084a888723c */ /* 0x044fe2000000181c */
[----:B------:R-:W2:Y:S07]  /*cca0*/  LDSM.16.MT88.4 R28, [R236+0x17800] ;  /* 0x01780000ec1c783b */ /* 0x000eae0000004200 */
[C---:B------:R-:W-:Y:S08]  /*ccb0*/  HMMA.16816.F32 R132, R168.reuse, R134, R32 ;  /* 0x00000086a884723c */ /* 0x040ff00000001820 */
[C---:B---3--:R-:W-:Y:S08]  /*ccc0*/  HMMA.16816.F32 R36, R168.reuse, R4, R36 ;  /* 0x00000004a824723c */ /* 0x048ff00000001824 */
[C---:B------:R-:W-:Y:S01]  /*ccd0*/  HMMA.16816.F32 R40, R168.reuse, R6, R40 ;  /* 0x00000006a828723c */ /* 0x040fe20000001828 */
[----:B------:R-:W3:Y:S07]  /*cce0*/  LDSM.16.MT88.4 R4, [R234+0x17800] ;  /* 0x01780000ea04783b */ /* 0x000eee0000004200 */
[C---:B-----5:R-:W-:Y:S08]  /*ccf0*/  HMMA.16816.F32 R44, R168.reuse, R8, R44 ;  /* 0x00000008a82c723c */ /* 0x060ff0000000182c */
[C---:B------:R-:W-:Y:S01]  /*cd00*/  HMMA.16816.F32 R48, R168.reuse, R10, R48 ;  /* 0x0000000aa830723c */ /* 0x040fe20000001830 */
[----:B------:R-:W5:Y:S07]  /*cd10*/  LDSM.16.MT88.4 R8, [R233+0x17800] ;  /* 0x01780000e908783b */ /* 0x000f6e0000004200 */
[C---:B------:R-:W-:Y:S08]  /*cd20*/  HMMA.16816.F32 R52, R168.reuse, R172, R52 ;  /* 0x000000aca834723c */ /* 0x040ff00000001834 */
[C---:B------:R-:W-:Y:S08]  /*cd30*/  HMMA.16816.F32 R56, R168.reuse, R174, R56 ;  /* 0x000000aea838723c */ /* 0x040ff00000001838 */
[C---:B----4-:R-:W-:Y:S08]  /*cd40*/  HMMA.16816.F32 R60, R168.reuse, R12, R60 ;  /* 0x0000000ca83c723c */ /* 0x050ff0000000183c */
[C---:B------:R-:W-:Y:S01]  /*cd50*/  HMMA.16816.F32 R64, R168.reuse, R14, R64 ;  /* 0x0000000ea840723c */ /* 0x040fe20000001840 */
[----:B------:R-:W4:Y:S07]  /*cd60*/  LDSM.16.MT88.4 R12, [R232+0x17800] ;  /* 0x01780000e80c783b */ /* 0x000f2e0000004200 */
        /* <DEDUP_REMOVED lines=8> */
[C---:B--2---:R-:W-:Y:S08]  /*cdf0*/  HMMA.16816.F32 R100, R168.reuse, R28, R100 ;  /* 0x0000001ca864723c */ /* 0x044ff00000001864 */
[C---:B------:R-:W-:Y:S08]  /*ce00*/  HMMA.16816.F32 R104, R168.reuse, R30, R104 ;  /* 0x0000001ea868723c */ /* 0x040ff00000001868 */
[C---:B---3--:R-:W-:Y:S08]  /*ce10*/  HMMA.16816.F32 R108, R168.reuse, R4, R108 ;  /* 0x00000004a86c723c */ /* 0x048ff0000000186c */
[C---:B------:R-:W-:Y:S08]  /*ce20*/  HMMA.16816.F32 R112, R168.reuse, R6, R112 ;  /* 0x00000006a870723c */ /* 0x040ff00000001870 */
[C---:B-----5:R-:W-:Y:S08]  /*ce30*/  HMMA.16816.F32 R116, R168.reuse, R8, R116 ;  /* 0x00000008a874723c */ /* 0x060ff00000001874 */
[C---:B------:R-:W-:Y:S08]  /*ce40*/  HMMA.16816.F32 R120, R168.reuse, R10, R120 ;  /* 0x0000000aa878723c */ /* 0x040ff00000001878 */
[C---:B----4-:R-:W-:Y:S08]  /*ce50*/  HMMA.16816.F32 R124, R168.reuse, R12, R124 ;  /* 0x0000000ca87c723c */ /* 0x050ff0000000187c */
[----:B------:R-:W-:Y:S01]  /*ce60*/  HMMA.16816.F32 R128, R168, R14, R128 ;  /* 0x0000000ea880723c */ /* 0x000fe20000001880 */
[----:B------:R-:W-:-:S07]  /*ce70*/  @P0 BRA `(.L_x_1570) ;  /* 0xffffb74000000947 */ /* 0x000fce000383ffff */
.L_x_1566:
        /* <DEDUP_REMOVED lines=335> */
.L_x_1572:
[----:B--234-:R-:W-:Y:S05]  /*e370*/  BSYNC B0 ;  /* 0x0000000000007941 */ /* 0x01cfea0003800000 */
.L_x_1571:
        /* <DEDUP_REMOVED lines=23> */
.L_x_1574:
[----:B------:R-:W-:Y:S05]  /*e4f0*/  BSYNC B0 ;  /* 0x0000000000007941 */ /* 0x000fea0003800000 */
.L_x_1573:
        /* <DEDUP_REMOVED lines=14> */
.L_x_1576:
[----:B------:R-:W-:Y:S05]  /*e5e0*/  BSYNC B0 ;  /* 0x0000000000007941 */ /* 0x000fea0003800000 */
.L_x_1575:
        /* <DEDUP_REMOVED lines=14> */
.L_x_1578:
[----:B------:R-:W-:Y:S05]  /*e6d0*/  BSYNC B0 ;  /* 0x0000000000007941 */ /* 0x000fea0003800000 */
.L_x_1577:
        /* <DEDUP_REMOVED lines=14> */
.L_x_1580:
[----:B------:R-:W-:Y:S05]  /*e7c0*/  BSYNC B0 ;  /* 0x0000000000007941 */ /* 0x000fea0003800000 */
.L_x_1579:
        /* <DEDUP_REMOVED lines=14> */
.L_x_1582:
[----:B------:R-:W-:Y:S05]  /*e8b0*/  BSYNC B0 ;  /* 0x0000000000007941 */ /* 0x000fea0003800000 */
.L_x_1581:
        /* <DEDUP_REMOVED lines=14> */
.L_x_1584:
[----:B------:R-:W-:Y:S05]  /*e9a0*/  BSYNC B0 ;  /* 0x0000000000007941 */ /* 0x000fea0003800000 */
.L_x_1583:
        /* <DEDUP_REMOVED lines=14> */
.L_x_1586:
[----:B------:R-:W-:Y:S05]  /*ea90*/  BSYNC B0 ;  /* 0x0000000000007941 */ /* 0x000fea0003800000 */
.L_x_1585:
        /* <DEDUP_REMOVED lines=15> */
.L_x_1587:
        /* <DEDUP_REMOVED lines=15> */
.L_x_8785:


//--------------------- .text._ZN5flash24flash_fwd_splitkv_kernelI23Flash_fwd_kernel_traitsILi256ELi64ELi64ELi4ELb0ELb0EN7cutlass6half_tE19Flash_kernel_traitsILi256ELi64ELi64ELi4ES3_EELb0ELb0ELb0ELb0ELb0ELb0ELb1ELb1EEEvNS_16Flash_fwd_paramsE --------------------------
	.section	.text._ZN5flash24flash_fwd_splitkv_kernelI23Flash_fwd_kernel_traitsILi256ELi64ELi64ELi4ELb0ELb0EN7cutlass6half_tE19Flash_kernel_traitsILi256ELi64ELi64ELi4ES3_EELb0ELb0ELb0ELb0ELb0ELb0ELb1ELb1EEEvNS_16Flash_fwd_paramsE,"ax",@progbits
	.sectioninfo	@"SHI_REGISTERS=255"
	.align	128
        .global         _ZN5flash24flash_fwd_splitkv_kernelI23Flash_fwd_kernel_traitsILi256ELi64ELi64ELi4ELb0ELb0EN7cutlass6half_tE19Flash_kernel_traitsILi256ELi64ELi64ELi4ES3_EELb0ELb0ELb0ELb0ELb0ELb0ELb1ELb1EEEvNS_16Flash_fwd_paramsE
        .type           _ZN5flash24flash_fwd_splitkv_kernelI23Flash_fwd_kernel_traitsILi256ELi64ELi64ELi4ELb0ELb0EN7cutlass6half_tE19Flash_kernel_traitsILi256ELi64ELi64ELi4ES3_EELb0ELb0ELb0ELb0ELb0ELb0ELb1ELb1EEEvNS_16Flash_fwd_paramsE,@function
        .size           _ZN5flash24flash_fwd_splitkv_kernelI23Flash_fwd_kernel_traitsILi256ELi64ELi64ELi4ELb0ELb0EN7cutlass6half_tE19Flash_kernel_traitsILi256ELi64ELi64ELi4ES3_EELb0ELb0ELb0ELb0ELb0ELb0ELb1ELb1EEEvNS_16Flash_fwd_paramsE,(.L_x_8735 - _ZN5flash24flash_fwd_splitkv_kernelI23Flash_fwd_kernel_traitsILi256ELi64ELi64ELi4ELb0ELb0EN7cutlass6half_tE19Flash_kernel_traitsILi256ELi64ELi64ELi4ES3_EELb0ELb0ELb0ELb0ELb0ELb0ELb1ELb1EEEvNS_16Flash_fwd_paramsE)
        .other          _ZN5flash24flash_fwd_splitkv_kernelI23Flash_fwd_kernel_traitsILi256ELi64ELi64ELi4ELb0ELb0EN7cutlass6half_tE19Flash_kernel_traitsILi256ELi64ELi64ELi4ES3_EELb0ELb0ELb0ELb0ELb0ELb0ELb1ELb1EEEvNS_16Flash_fwd_paramsE,@"STO_CUDA_ENTRY STV_DEFAULT"
_ZN5flash24flash_fwd_splitkv_kernelI23Flash_fwd_kernel_traitsILi256ELi64ELi64ELi4ELb0ELb0EN7cutlass6half_tE19Flash_kernel_traitsILi256ELi64ELi64ELi4ES3_EELb0ELb0ELb0ELb0ELb0ELb0ELb1ELb1EEEvNS_16Flash_fwd_paramsE:
.text._ZN5flash24flash_fwd_splitkv_kernelI23Flash_fwd_kernel_traitsILi256ELi64ELi64ELi4ELb0ELb0EN7cutlass6half_tE19Flash_kernel_traitsILi256ELi64ELi64ELi4ES3_EELb0ELb0ELb0ELb0ELb0ELb0ELb1ELb1EEEvNS_16Flash_fwd_paramsE:
[----:B------:R-:W-:Y:S02]  /*0000*/  MOV R1, c[0x0][0x28] ;  /* 0x00000a0000017a02 */ /* 0x000fe40000000f00 */
[----:B------:R-:W1:Y:S01]  /*0010*/  I2F.U32.RP R4, c[0x0][0x1c0] ;  /* 0x0000700000047b06 */ /* 0x000e620000209000 */
[----:B------:R-:W2:Y:S01]  /*0020*/  S2R R243, SR_CTAID.Z ;  /* 0x0000000000f37919 */ /* 0x000ea20000002700 */
[----:B------:R-:W-:Y:S01]  /*0030*/  IMAD.MOV.U32 R2, RZ, RZ, RZ ;  /* 0x000000ffff027224 */ /* 0x000fe200078e00ff */
[----:B------:R-:W-:Y:S01]  /*0040*/  ISETP.NE.U32.AND P0, PT, RZ, c[0x0][0x1c0], PT ;  /* 0x00007000ff007a0c */ /* 0x000fe20003f05070 */
[----:B------:R-:W3:Y:S01]  /*0050*/  S2UR UR8, SR_CTAID.Y ;  /* 0x00000000000879c3 */ /* 0x000ee20000002600 */
[----:B------:R-:W4:Y:S01]  /*0060*/  S2R R241, SR_CTAID.X ;  /* 0x0000000000f17919 */ /* 0x000f220000002500 */
[----:B------:R-:W-:Y:S01]  /*0070*/  ULDC.64 UR4, c[0x0][0x40] ;  /* 0x0000100000047ab9 */ /* 0x000fe20000000a00 */
[----:B------:R-:W-:Y:S01]  /*0080*/  BSSY B4, `(.L_x_1588) ;  /* 0x0000017000047945 */ /* 0x000fe20003800000 */
[----:B------:R-:W-:Y:S01]  /*0090*/  UIADD3 UR4, UP0, UR4, 0x160, URZ ;  /* 0x0000016004047890 */ /* 0x000fe2000ff1e03f */
[----:B------:R-:W-:Y:S02]  /*00a0*/  IADD3 R1, R1, -0x8, RZ ;  /* 0xfffffff801017810 */ /* 0x000fe40007ffe0ff */
[----:B------:R-:W-:Y:S01]  /*00b0*/  MOV R242, 0x1f0 ;  /* 0x000001f000f27802 */ /* 0x000fe20000000f00 */
[----:B------:R-:W-:Y:S01]  /*00c0*/  UIADD3.X UR5, URZ, UR5, URZ, UP0, !UPT ;  /* 0x000000053f057290 */ /* 0x000fe200087fe43f */
[----:B-1----:R-:W1:Y:S02]  /*00d0*/  MUFU.RCP R3, R4 ;  /* 0x0000000400037308 */ /* 0x002e640000001000 */
[----:B-1----:R-:W-:-:S06]  /*00e0*/  IADD3 R3, R3, 0xffffffe, RZ ;  /* 0x0ffffffe03037810 */ /* 0x002fcc0007ffe0ff */
[----:B------:R-:W1:Y:S02]  /*00f0*/  F2I.FTZ.U32.TRUNC.NTZ R3, R3 ;  /* 0x0000000300037305 */ /* 0x000e64000021f000 */
[----:B-1----:R-:W-:-:S04]  /*0100*/  IMAD.MOV R0, RZ, RZ, -R3 ;  /* 0x000000ffff007224 */ /* 0x002fc800078e0a03 */
[----:B------:R-:W-:-:S04]  /*0110*/  IMAD R5, R0, c[0x0][0x1c0], RZ ;  /* 0x0000700000057a24 */ /* 0x000fc800078e02ff */
[----:B------:R-:W-:-:S06]  /*0120*/  IMAD.HI.U32 R2, R3, R5, R2 ;  /* 0x0000000503027227 */ /* 0x000fcc00078e0002 */
[----:B--2---:R-:W-:-:S04]  /*0130*/  IMAD.HI.U32 R245, R2, R243, RZ ;  /* 0x000000f302f57227 */ /* 0x004fc800078e00ff */
[----:B------:R-:W-:-:S04]  /*0140*/  IMAD.MOV R0, RZ, RZ, -R245 ;  /* 0x000000ffff007224 */ /* 0x000fc800078e0af5 */
[----:B------:R-:W-:-:S05]  /*0150*/  IMAD R0, R0, c[0x0][0x1c0], R243 ;  /* 0x0000700000007a24 */ /* 0x000fca00078e02f3 */
[----:B------:R-:W-:-:S13]  /*0160*/  ISETP.GE.U32.AND P2, PT, R0, c[0x0][0x1c0], PT ;  /* 0x0000700000007a0c */ /* 0x000fda0003f46070 */
[----:B------:R-:W-:Y:S02]  /*0170*/  @P2 IADD3 R0, R0, -c[0x0][0x1c0], RZ ;  /* 0x8000700000002a10 */ /* 0x000fe40007ffe0ff */
[----:B------:R-:W-:Y:S02]  /*0180*/  @P2 IADD3 R245, R245, 0x1, RZ ;  /* 0x00000001f5f52810 */ /* 0x000fe40007ffe0ff */
[----:B------:R-:W-:-:S13]  /*0190*/  ISETP.GE.U32.AND P1, PT, R0, c[0x0][0x1c0], PT ;  /* 0x0000700000007a0c */ /* 0x000fda0003f26070 */
[----:B------:R-:W-:Y:S02]  /*01a0*/  @P1 IADD3 R245, R245, 0x1, RZ ;  /* 0x00000001f5f51810 */ /* 0x000fe40007ffe0ff */
[----:B------:R-:W-:-:S05]  /*01b0*/  @!P0 LOP3.LUT R245, RZ, c[0x0][0x1c0], RZ, 0x33, !PT ;  /* 0x00007000fff58a12 */ /* 0x000fca00078e33ff */
[----:B------:R-:W-:-:S04]  /*01c0*/  IMAD.MOV R0, RZ, RZ, -R245 ;  /* 0x000000ffff007224 */ /* 0x000fc800078e0af5 */
[----:B------:R-:W-:Y:S02]  /*01d0*/  IMAD R243, R0, c[0x0][0x1c0], R243 ;  /* 0x0000700000f37a24 */ /* 0x000fe400078e02f3 */
[----:B---34-:R-:W-:Y:S05]  /*01e0*/  CALL.REL.NOINC `($_ZN5flash24flash_fwd_splitkv_kernelI23Flash_fwd_kernel_traitsILi256ELi64ELi64ELi4ELb0ELb0EN7cutlass6half_tE19Flash_kernel_traitsILi256ELi64ELi64ELi4ES3_EELb0ELb0ELb0ELb0ELb0ELb0ELb1ELb1EEEvNS_16Flash_fwd_paramsE$_ZN5flash30compute_attn_1rowblock_splitkvI23Flash_fwd_kernel_traitsILi256ELi64ELi64ELi4ELb0ELb0EN7cutlass6half_tE19Flash_kernel_traitsILi256ELi64ELi64ELi4ES3_EELb0ELb0ELb0ELb0ELb0ELb0ELb1ELb1ENS_16Flash_fwd_paramsEEEvRKT8_iiiii) ;  /* 0x0000002000007944 */ /* 0x018fea0003c00000 */
[----:B------:R-:W-:Y:S05]  /*01f0*/  BSYNC B4 ;  /* 0x0000000000047941 */ /* 0x000fea0003800000 */
.L_x_1588:
[----:B------:R-:W-:Y:S05]  /*0200*/  EXIT ;  /* 0x000000000000794d */ /* 0x000fea0003800000 */
        .type           $_ZN5flash24flash_fwd_splitkv_kernelI23Flash_fwd_kernel_traitsILi256ELi64ELi64ELi4ELb0ELb0EN7cutlass6half_tE19Flash_kernel_traitsILi256ELi64ELi64ELi4ES3_EELb0ELb0ELb0ELb0ELb0ELb0ELb1ELb1EEEvNS_16Flash_fwd_paramsE$_ZN5flash30compute_attn_1rowblock_splitkvI23Flash_fwd_kernel_traitsILi256ELi64ELi64ELi4ELb0ELb0EN7cutlass6half_tE19Flash_kernel_traitsILi256ELi64ELi64ELi4ES3_EELb0ELb0ELb0ELb0ELb0ELb0ELb1ELb1ENS_16Flash_fwd_paramsEEEvRKT8_iiiii,@function
        .size           $_ZN5flash24flash_fwd_splitkv_kernelI23Flash_fwd_kernel_traitsILi256ELi64ELi64ELi4ELb0ELb0EN7cutlass6half_tE19Flash_kernel_traitsILi256ELi64ELi64ELi4ES3_EELb0ELb0ELb0ELb0ELb0ELb0ELb1ELb1EEEvNS_16Flash_fwd_paramsE$_ZN5flash30compute_attn_1rowblock_splitkvI23Flash_fwd_kernel_traitsILi256ELi64ELi64ELi4ELb0ELb0EN7cutlass6half_tE19Flash_kernel_traitsILi256ELi64ELi64ELi4ES3_EELb0ELb0ELb0ELb0ELb0ELb0ELb1ELb1ENS_16Flash_fwd_paramsEEEvRKT8_iiiii,($__internal_16_$__cuda_sm70_shflsync_bfly_p - $_ZN5flash24flash_fwd_splitkv_kernelI23Flash_fwd_kernel_traitsILi256ELi64ELi64ELi4ELb0ELb0EN7cutlass6half_tE19Flash_kernel_traitsILi256ELi64ELi64ELi4ES3_EELb0ELb0ELb0ELb0ELb0ELb0ELb1ELb1EEEvNS_16Flash_fwd_paramsE$_ZN5flash30compute_attn_1rowblock_splitkvI23Flash_fwd_kernel_traitsILi256ELi64ELi64ELi4ELb0ELb0EN7cutlass6half_tE19Flash_kernel_traitsILi256ELi64ELi64ELi4ES3_EELb0ELb0ELb0ELb0ELb0ELb0ELb1ELb1ENS_16Flash_fwd_paramsEEEvRKT8_iiiii)
$_ZN5flash24flash_fwd_splitkv_kernelI23Flash_fwd_kernel_traitsILi256ELi64ELi64ELi4ELb0ELb0EN7cutlass6half_tE19Flash_kernel_traitsILi256ELi64ELi64ELi4ES3_EELb0ELb0ELb0ELb0ELb0ELb0ELb1ELb1EEEvNS_16Flash_fwd_paramsE$_ZN5flash30compute_attn_1rowblock_splitkvI23Flash_fwd_kernel_traitsILi256ELi64ELi64ELi4ELb0ELb0EN7cutlass6half_tE19Flash_kernel_traitsILi256ELi64ELi64ELi4ES3_EELb0ELb0ELb0ELb0ELb0ELb0ELb1ELb1ENS_16Flash_fwd_paramsEEEvRKT8_iiiii:
        /* <DEDUP_REMOVED lines=21> */
.L_x_1590:
[----:B------:R-:W-:Y:S05]  /*0360*/  BSYNC B0 ;  /* 0x0000000000007941 */ /* 0x000fea0003800000 */
.L_x_1589:
[----:B------:R-:W4:Y:S04]  /*0370*/  LD.E.64 R18, [R20.64+0xf0] ;  /* 0x0000f00614127980 */ /* 0x000f28000c101b00 */
[----:B-1-3--:R-:W3:Y:S01]  /*0380*/  @P1 LD.E R3, [R2.64+0x4] ;  /* 0x0000040602031980 */ /* 0x00aee2000c101900 */
[----:B------:R-:W-:Y:S01]  /*0390*/  IMAD.MOV.U32 R12, RZ, RZ, RZ ;  /* 0x000000ffff0c7224 */ /* 0x000fe200078e00ff */
[----:B----4-:R-:W-:-:S04]  /*03a0*/  ISETP.NE.U32.AND P4, PT, R18, RZ, PT ;  /* 0x000000ff1200720c */ /* 0x010fc80003f85070 */
[----:B------:R-:W-:Y:S01]  /*03b0*/  ISETP.NE.AND.EX P4, PT, R19, RZ, PT, P4 ;  /* 0x000000ff1300720c */ /* 0x000fe20003f85340 */
[----:B------:R-:W-:Y:S01]  /*03c0*/  IMAD.WIDE R18, R245, 0x4, R18 ;  /* 0x00000004f5127825 */ /* 0x000fe200078e0212 */
[----:B---3-5:R-:W-:-:S06]  /*03d0*/  @P1 IADD3 R244, R3, -R4, RZ ;  /* 0x8000000403f41210 */ /* 0x028fcc0007ffe0ff */
        /* <DEDUP_REMOVED lines=10> */
.L_x_1592:
[----:B------:R3:W5:Y:S02]  /*0480*/  LD.E R3, [R20.64+0xb8] ;  /* 0x0000b80614037980 */ /* 0x000764000c101900 */
.L_x_1593:
[----:B------:R-:W-:Y:S05]  /*0490*/  BSYNC B0 ;  /* 0x0000000000007941 */ /* 0x000fea0003800000 */
.L_x_1591:
[----:B---3--:R-:W3:Y:S01]  /*04a0*/  LD.E.64 R6, [R20.64+0xf8] ;  /* 0x0000f80614067980 */ /* 0x008ee2000c101b00 */
        /* <DEDUP_REMOVED lines=9> */
.L_x_1595:
[----:B------:R-:W3:Y:S01]  /*0540*/  LD.E.64 R2, [R20.64+0x108] ;  /* 0x0001080614027980 */ /* 0x000ee2000c101b00 */
[----:B------:R-:W-:Y:S01]  /*0550*/  BSSY B0, `(.L_x_1597) ;  /* 0x0000006000007945 */ /* 0x000fe20003800000 */
[----:B---3--:R-:W-:-:S04]  /*0560*/  ISETP.NE.U32.AND P0, PT, R2, RZ, PT ;  /* 0x000000ff0200720c */ /* 0x008fc80003f05070 */
[----:B------:R-:W-:Y:S01]  /*0570*/  ISETP.NE.AND.EX P0, PT, R3, RZ, PT, P0 ;  /* 0x000000ff0300720c */ /* 0x000fe20003f05300 */
[----:B------:R-:W-:-:S12]  /*0580*/  IMAD.MOV.U32 R3, RZ, RZ, RZ ;  /* 0x000000ffff037224 */ /* 0x000fd800078e00ff */
[----:B------:R-:W-:Y:S05]  /*0590*/  @!P0 BRA `(.L_x_1598) ;  /* 0x0000001000008947 */ /* 0x000fea0003800000 */
[----:B------:R3:W5:Y:S02]  /*05a0*/  LD.E R3, [R20.64+0xbc] ;  /* 0x0000bc0614037980 */ /* 0x000764000c101900 */
.L_x_1598:
[----:B------:R-:W-:Y:S05]  /*05b0*/  BSYNC B0 ;  /* 0x0000000000007941 */ /* 0x000fea0003800000 */
.L_x_1597:
[----:B-----5:R-:W-:Y:S02]  /*05c0*/  IADD3 R64, R94, R3, RZ ;  /* 0x000000035e407210 */ /* 0x020fe40007ffe0ff */
.L_x_1596:
[----:B------:R-:W-:Y:S05]  /*05d0*/  BSYNC B1 ;  /* 0x0000000000017941 */ /* 0x000fea0003800000 */
.L_x_1594:
[----:B------:R-:W-:Y:S01]  /*05e0*/  IMAD.SHL.U32 R169, R241, 0x40, RZ ;  /* 0x00000040f1a97824 */ /* 0x000fe200078e00ff */
[----:B------:R-:W-:Y:S01]  /*05f0*/  MOV R2, R242 ;  /* 0x000000f200027202 */ /* 0x000fe20000000f00 */
[----:B------:R-:W-:-:S03]  /*0600*/  IMAD.MOV.U32 R3, RZ, RZ, 0x0 ;  /* 0x00000000ff037424 */ /* 0x000fc600078e00ff */
[----:B------:R-:W-:-:S13]  /*0610*/  ISETP.GT.AND P0, PT, R244, R169, PT ;  /* 0x000000a9f400720c */ /* 0x000fda0003f04270 */
[----:B------:R-:W-:Y:S05]  /*0620*/  @!P0 RET.REL.NODEC R2 `(_ZN5flash24flash_fwd_splitkv_kernelI23Flash_fwd_kernel_traitsILi256ELi64ELi64ELi4ELb0ELb0EN7cutlass6half_tE19Flash_kernel_traitsILi256ELi64ELi64ELi4ES3_EELb0ELb0ELb0ELb0ELb0ELb0ELb1ELb1EEEvNS_16Flash_fwd_paramsE) ;  /* 0xfffff9d002008950 */ /* 0x000fea0003c3ffff */
[----:B------:R-:W4:Y:S01]  /*0630*/  LD.E R3, [R20.64+0xb8] ;  /* 0x0000b80614037980 */ /* 0x000f22000c101900 */
[----:B------:R-:W-:Y:S02]  /*0640*/  IABS R5, c[0x0][0x10] ;  /* 0x0000040000057a13 */ /* 0x000fe40000000000 */
[----:B------:R-:W-:Y:S02]  /*0650*/  IABS R0, c[0x0][0x10] ;  /* 0x0000040000007a13 */ /* 0x000fe40000000000 */
[----:B------:R-:W5:Y:S03]  /*0660*/  I2F.RP R7, R5 ;  /* 0x0000000500077306 */ /* 0x000f660000209400 */
[----:B------:R-:W-:-:S05]  /*0670*/  IMAD.MOV R0, RZ, RZ, -R0 ;  /* 0x000000ffff007224 */ /* 0x000fca00078e0a00 */
[----:B-----5:R-:W5:Y:S02]  /*0680*/  MUFU.RCP R8, R7 ;  /* 0x0000000700087308 */ /* 0x020f640000001000 */
[----:B-----5:R-:W-:-:S06]  /*0690*/  IADD3 R8, R8, 0xffffffe, RZ ;  /* 0x0ffffffe08087810 */ /* 0x020fcc0007ffe0ff */
[----:B------:R-:W5:Y:S02]  /*06a0*/  F2I.FTZ.U32.TRUNC.NTZ R9, R8 ;  /* 0x0000000800097305 */ /* 0x000f64000021f000 */
[----:B-----5:R-:W-:Y:S02]  /*06b0*/  IMAD.MOV R2, RZ, RZ, -R9 ;  /* 0x000000ffff027224 */ /* 0x020fe400078e0a09 */
[----:B------:R-:W-:Y:S01]  /*06c0*/  IMAD.MOV.U32 R8, RZ, RZ, RZ ;  /* 0x000000ffff087224 */ /* 0x000fe200078e00ff */
[----:B----4-:R-:W-:-:S04]  /*06d0*/  IADD3 R3, R3, 0x3f, RZ ;  /* 0x0000003f03037810 */ /* 0x010fc80007ffe0ff */
[----:B------:R-:W-:-:S04]  /*06e0*/  SHF.R.S32.HI R6, RZ, 0x1f, R3 ;  /* 0x0000001fff067819 */ /* 0x000fc80000011403 */
[----:B------:R-:W-:Y:S01]  /*06f0*/  LEA.HI R6, R6, R3, RZ, 0x6 ;  /* 0x0000000306067211 */ /* 0x000fe200078f30ff */
[----:B------:R-:W-:-:S03]  /*0700*/  IMAD R3, R2, R5, RZ ;  /* 0x0000000502037224 */ /* 0x000fc600078e02ff */
[----:B------:R-:W-:Y:S01]  /*0710*/  LEA.HI.SX32 R6, R6, c[0x0][0x10], 0x1a ;  /* 0x0000040006067a11 */ /* 0x000fe200078fd2ff */
[----:B------:R-:W-:-:S03]  /*0720*/  IMAD.HI.U32 R3, R9, R3, R8 ;  /* 0x0000000309037227 */ /* 0x000fc600078e0008 */
[----:B------:R-:W-:-:S04]  /*0730*/  IADD3 R6, R6, -0x1, RZ ;  /* 0xffffffff06067810 */ /* 0x000fc80007ffe0ff */
[----:B------:R-:W-:Y:S02]  /*0740*/  IABS R2, R6 ;  /* 0x0000000600027213 */ /* 0x000fe40000000000 */
[----:B------:R-:W-:-:S03]  /*0750*/  LOP3.LUT R6, R6, c[0x0][0x10], RZ, 0x3c, !PT ;  /* 0x0000040006067a12 */ /* 0x000fc600078e3cff */
[----:B------:R-:W-:Y:S01]  /*0760*/  IMAD.HI.U32 R3, R3, R2, RZ ;  /* 0x0000000203037227 */ /* 0x000fe200078e00ff */
[----:B------:R-:W-:-:S03]  /*0770*/  ISETP.GE.AND P0, PT, R6, RZ, PT ;  /* 0x000000ff0600720c */ /* 0x000fc60003f06270 */
[----:B------:R-:W-:-:S05]  /*0780*/  IMAD R0, R3, R0, R2 ;  /* 0x0000000003007224 */ /* 0x000fca00078e0202 */
[----:B------:R-:W-:-:S13]  /*0790*/  ISETP.GT.U32.AND P1, PT, R5, R0, PT ;  /* 0x000000000500720c */ /* 0x000fda0003f24070 */
[----:B------:R-:W-:Y:S01]  /*07a0*/  @!P1 IMAD.IADD R0, R0, 0x1, -R5 ;  /* 0x0000000100009824 */ /* 0x000fe200078e0a05 */
[----:B------:R-:W-:Y:S02]  /*07b0*/  @!P1 IADD3 R3, R3, 0x1, RZ ;  /* 0x0000000103039810 */ /* 0x000fe40007ffe0ff */
[----:B------:R-:W-:Y:S02]  /*07c0*/  ISETP.NE.AND P1, PT, RZ, c[0x0][0x10], PT ;  /* 0x00000400ff007a0c */ /* 0x000fe40003f25270 */
[----:B------:R-:W-:Y:S02]  /*07d0*/  ISETP.GE.U32.AND P2, PT, R0, R5, PT ;  /* 0x000000050000720c */ /* 0x000fe40003f46070 */
[----:B------:R-:W-:-:S04]  /*07e0*/  IADD3 R5, R64, 0x3f, RZ ;  /* 0x0000003f40057810 */ /* 0x000fc80007ffe0ff */
[----:B------:R-:W-:-:S04]  /*07f0*/  SHF.R.S32.HI R0, RZ, 0x1f, R5 ;  /* 0x0000001fff007819 */ /* 0x000fc80000011405 */
[----:B------:R-:W-:-:S03]  /*0800*/  LEA.HI R0, R0, R5, RZ, 0x6 ;  /* 0x0000000500007211 */ /* 0x000fc600078f30ff */
[----:B------:R-:W-:Y:S02]  /*0810*/  @P2 IADD3 R3, R3, 0x1, RZ ;  /* 0x0000000103032810 */ /* 0x000fe40007ffe0ff */
[----:B------:R-:W-:-:S03]  /*0820*/  SHF.R.S32.HI R0, RZ, 0x6, R0 ;  /* 0x00000006ff007819 */ /* 0x000fc60000011400 */
[----:B------:R-:W-:Y:S01]  /*0830*/  @!P0 IMAD.MOV R3, RZ, RZ, -R3 ;  /* 0x000000ffff038224 */ /* 0x000fe200078e0a03 */
[----:B------:R-:W-:-:S05]  /*0840*/  @!P1 LOP3.LUT R3, RZ, c[0x0][0x10], RZ, 0x33, !PT ;  /* 0x00000400ff039a12 */ /* 0x000fca00078e33ff */
[----:B------:R-:W-:-:S04]  /*0850*/  IMAD R238, R3, UR8, RZ ;  /* 0x0000000803ee7c24 */ /* 0x000fc8000f8e02ff */
[----:B------:R-:W-:-:S05]  /*0860*/  IMAD.IADD R165, R3, 0x1, R238 ;  /* 0x0000000103a57824 */ /* 0x000fca00078e02ee */
[----:B------:R-:W-:-:S04]  /*0870*/  IMNMX R165, R0, R165, PT ;  /* 0x000000a500a57217 */ /* 0x000fc80003800200 */
[----:B------:R-:W-:-:S13]  /*0880*/  ISETP.GE.AND P0, PT, R238, R165, PT ;  /* 0x000000a5ee00720c */ /* 0x000fda0003f06270 */
[----:B------:R-:W-:Y:S05]  /*0890*/  @!P0 BRA `(.L_x_1599) ;  /* 0x00000a3000008947 */ /* 0x000fea0003800000 */
[----:B------:R-:W4:Y:S04]  /*08a0*/  LD.E.64 R2, [R20.64+0xb0] ;  /* 0x0000b00614027980 */ /* 0x000f28000c101b00 */
[----:B---3--:R-:W3:Y:S04]  /*08b0*/  LD.E R6, [R20.64+0x60] ;  /* 0x0000600614067980 */ /* 0x008ee8000c101900 */
[----:B--2---:R-:W2:Y:S04]  /*08c0*/  LD.E R8, [R20.64+0xcc] ;  /* 0x0000cc0614087980 */ /* 0x004ea8000c101900 */
[----:B------:R-:W2:Y:S04]  /*08d0*/  LD.E.64 R10, [R20.64+0x78] ;  /* 0x00007806140a7980 */ /* 0x000ea8000c101b00 */
[----:B------:R1:W5:Y:S04]  /*08e0*/  LD.E R0, [R20.64+0xc0] ;  /* 0x0000c00614007980 */ /* 0x000368000c101900 */
[----:B------:R1:W5:Y:S01]  /*08f0*/  LD.E.64 R4, [R20.64+0xa8] ;  /* 0x0000a80614047980 */ /* 0x000362000c101b00 */
[----:B------:R-:W-:Y:S01]  /*0900*/  SHF.R.S32.HI R12, RZ, 0x1f, R55 ;  /* 0x0000001fff0c7819 */ /* 0x000fe20000011437 */
[----:B------:R-:W-:Y:S03]  /*0910*/  BSSY B0, `(.L_x_1600) ;  /* 0x000001e000007945 */ /* 0x000fe60003800000 */
[----:B------:R-:W-:-:S04]  /*0920*/  LEA.HI R9, R12, R55, RZ, 0x4 ;  /* 0x000000370c097211 */ /* 0x000fc800078f20ff */
[----:B------:R-:W-:-:S05]  /*0930*/  LOP3.LUT R12, R9, 0xfffffff0, RZ, 0xc0, !PT ;  /* 0xfffffff0090c7812 */ /* 0x000fca00078ec0ff */
[----:B------:R-:W-:Y:S02]  /*0940*/  IMAD.IADD R55, R55, 0x1, -R12 ;  /* 0x0000000137377824 */ /* 0x000fe400078e0a0c */
[----:B----4-:R-:W-:-:S04]  /*0950*/  IMAD R2, R2, UR8, R245 ;  /* 0x0000000802027c24 */ /* 0x010fc8000f8e02f5 */
[----:B---3--:R-:W-:Y:S02]  /*0960*/  IMAD R2, R2, R6, R243 ;  /* 0x0000000602027224 */ /* 0x008fe400078e02f3 */
[----:B------:R-:W-:Y:S02]  /*0970*/  IMAD.SHL.U32 R6, R55, 0x4, RZ ;  /* 0x0000000437067824 */ /* 0x000fe400078e00ff */
[----:B------:R-:W-:Y:S01]  /*0980*/  IMAD R3, R3, R2, R169 ;  /* 0x0000000203037224 */ /* 0x000fe200078e02a9 */
[----:B------:R-:W-:Y:S01]  /*0990*/  SHF.R.S32.HI R2, RZ, 0x4, R9 ;  /* 0x00000004ff027819 */ /* 0x000fe20000011409 */
[----:B------:R-:W-:Y:S01]  /*09a0*/  IMAD.IADD R169, R244, 0x1, -R169 ;  /* 0x00000001f4a97824 */ /* 0x000fe200078e0aa9 */
[----:B------:R-:W-:Y:S01]  /*09b0*/  SHF.R.S32.HI R7, RZ, 0x1f, R6 ;  /* 0x0000001fff077819 */ /* 0x000fe20000011406 */
[----:B--2---:R-:W-:-:S03]  /*09c0*/  IMAD R8, R3, R8, RZ ;  /* 0x0000000803087224 */ /* 0x004fc600078e02ff */
[C---:B------:R-:W-:Y:S01]  /*09d0*/  ISETP.GE.AND P1, PT, R2.reuse, R169, PT ;  /* 0x000000a90200720c */ /* 0x040fe20003f26270 */
[----:B------:R-:W-:-:S05]  /*09e0*/  IMAD.WIDE R12, R2, 0x100, R6 ;  /* 0x00000100020c7825 */ /* 0x000fca00078e0206 */
[----:B------:R-:W-:-:S04]  /*09f0*/  IADD3 R9, P0, R8, R12, RZ ;  /* 0x0000000c08097210 */ /* 0x000fc80007f1e0ff */
[----:B------:R-:W-:Y:S02]  /*0a00*/  LEA.HI.X.SX32 R8, R8, R13, 0x1, P0 ;  /* 0x0000000d08087211 */ /* 0x000fe400000f0eff */
[C---:B------:R-:W-:Y:S02]  /*0a10*/  LEA R22, P0, R9.reuse, R10, 0x2 ;  /* 0x0000000a09167211 */ /* 0x040fe400078010ff */
[C---:B------:R-:W-:Y:S02]  /*0a20*/  IADD3 R13, R6.reuse, 0x40, RZ ;  /* 0x00000040060d7810 */ /* 0x040fe40007ffe0ff */
[----:B------:R-:W-:Y:S02]  /*0a30*/  LEA.HI.X R23, R9, R11, R8, 0x2, P0 ;  /* 0x0000000b09177211 */ /* 0x000fe400000f1408 */
[C---:B------:R-:W-:Y:S02]  /*0a40*/  IADD3 R11, R6.reuse, 0x80, RZ ;  /* 0x00000080060b7810 */ /* 0x040fe40007ffe0ff */
[----:B------:R-:W-:Y:S01]  /*0a50*/  IADD3 R9, R6, 0xc0, RZ ;  /* 0x000000c006097810 */ /* 0x000fe20007ffe0ff */
[----:B------:R-:W-:Y:S05]  /*0a60*/  @P1 BRA `(.L_x_1601) ;  /* 0x0000008000001947 */ /* 0x000fea0003800000 */
[-C--:B-1---5:R-:W-:Y:S02]  /*0a70*/  ISETP.GE.AND P3, PT, R6, R0.reuse, PT ;  /* 0x000000000600720c */ /* 0x0a2fe40003f66270 */
[----:B------:R-:W-:-:S02]  /*0a80*/  ISETP.GE.AND P2, PT, R13, R0, PT ;  /* 0x000000000d00720c */ /* 0x000fc40003f46270 */
[-C--:B------:R-:W-:Y:S02]  /*0a90*/  ISETP.GE.AND P1, PT, R11, R0.reuse, PT ;  /* 0x000000000b00720c */ /* 0x080fe40003f26270 */
[----:B------:R-:W-:-:S07]  /*0aa0*/  ISETP.GE.AND P0, PT, R9, R0, PT ;  /* 0x000000000900720c */ /* 0x000fce0003f06270 */
[----:B------:R1:W-:Y:S04]  /*0ab0*/  @!P3 ST.E.128 [R22.64], RZ ;  /* 0x000000ff1600b985 */ /* 0x0003e8000c101d06 */
[----:B------:R1:W-:Y:S04]  /*0ac0*/  @!P2 ST.E.128 [R22.64+0x100], RZ ;  /* 0x000100ff1600a985 */ /* 0x0003e8000c101d06 */
[----:B------:R1:W-:Y:S04]  /*0ad0*/  @!P1 ST.E.128 [R22.64+0x200], RZ ;  /* 0x000200ff16009985 */ /* 0x0003e8000c101d06 */
[----:B------:R1:W-:Y:S02]  /*0ae0*/  @!P0 ST.E.128 [R22.64+0x300], RZ ;  /* 0x000300ff16008985 */ /* 0x0003e4000c101d06 */
.L_x_1601:
[----:B-1----:R-:W-:Y:S05]  /*0af0*/  BSYNC B0 ;  /* 0x0000000000007941 */ /* 0x002fea0003800000 */
.L_x_1600:
[----:B------:R-:W-:Y:S01]  /*0b00*/  IADD3 R20, R2, 0x8, RZ ;  /* 0x0000000802147810 */ /* 0x000fe20007ffe0ff */
[----:B------:R-:W-:Y:S03]  /*0b10*/  BSSY B0, `(.L_x_1602) ;  /* 0x000000b000007945 */ /* 0x000fe60003800000 */
[----:B------:R-:W-:-:S13]  /*0b20*/  ISETP.GE.AND P0, PT, R20, R169, PT ;  /* 0x000000a91400720c */ /* 0x000fda0003f06270 */
[----:B------:R-:W-:Y:S05]  /*0b30*/  @P0 BRA `(.L_x_1603) ;  /* 0x0000008000000947 */ /* 0x000fea0003800000 */
[-C--:B-----5:R-:W-:Y:S02]  /*0b40*/  ISETP.GE.AND P3, PT, R6, R0.reuse, PT ;  /* 0x000000000600720c */ /* 0x0a0fe40003f66270 */
[-C--:B------:R-:W-:Y:S02]  /*0b50*/  ISETP.GE.AND P2, PT, R13, R0.reuse, PT ;  /* 0x000000000d00720c */ /* 0x080fe40003f46270 */
[-C--:B------:R-:W-:Y:S02]  /*0b60*/  ISETP.GE.AND P1, PT, R11, R0.reuse, PT ;  /* 0x000000000b00720c */ /* 0x080fe40003f26270 */
[----:B------:R-:W-:-:S07]  /*0b70*/  ISETP.GE.AND P0, PT, R9, R0, PT ;  /* 0x000000000900720c */ /* 0x000fce0003f06270 */
[----:B------:R1:W-:Y:S04]  /*0b80*/  @!P3 ST.E.128 [R22.64+0x2000], RZ ;  /* 0x002000ff1600b985 */ /* 0x0003e8000c101d06 */
[----:B------:R1:W-:Y:S04]  /*0b90*/  @!P2 ST.E.128 [R22.64+0x2100], RZ ;  /* 0x002100ff1600a985 */ /* 0x0003e8000c101d06 */
[----:B------:R1:W-:Y:S04]  /*0ba0*/  @!P1 ST.E.128 [R22.64+0x2200], RZ ;  /* 0x002200ff16009985 */ /* 0x0003e8000c101d06 */
[----:B------:R1:W-:Y:S02]  /*0bb0*/  @!P0 ST.E.128 [R22.64+0x2300], RZ ;  /* 0x002300ff16008985 */ /* 0x0003e4000c101d06 */
.L_x_1603:
[----:B------:R-:W-:Y:S05]  /*0bc0*/  BSYNC B0 ;  /* 0x0000000000007941 */ /* 0x000fea0003800000 */
.L_x_1602:
        /* <DEDUP_REMOVED lines=12> */
.L_x_1605:
[----:B------:R-:W-:Y:S05]  /*0c90*/  BSYNC B0 ;  /* 0x0000000000007941 */ /* 0x000fea0003800000 */
.L_x_1604:
        /* <DEDUP_REMOVED lines=12> */
.L_x_1607:
[----:B------:R-:W-:Y:S05]  /*0d60*/  BSYNC B0 ;  /* 0x0000000000007941 */ /* 0x000fea0003800000 */
.L_x_1606:
        /* <DEDUP_REMOVED lines=12> */
.L_x_1609:
[----:B------:R-:W-:Y:S05]  /*0e30*/  BSYNC B0 ;  /* 0x0000000000007941 */ /* 0x000fea0003800000 */
.L_x_1608:
        /* <DEDUP_REMOVED lines=12> */
.L_x_1611:
[----:B------:R-:W-:Y:S05]  /*0f00*/  BSYNC B0 ;  /* 0x0000000000007941 */ /* 0x000fea0003800000 */
.L_x_1610:
        /* <DEDUP_REMOVED lines=12> */
.L_x_1613:
[----:B------:R-:W-:Y:S05]  /*0fd0*/  BSYNC B0 ;  /* 0x0000000000007941 */ /* 0x000fea0003800000 */
.L_x_1612:
        /* <DEDUP_REMOVED lines=12> */
.L_x_1615:
[----:B------:R-:W-:Y:S05]  /*10a0*/  BSYNC B0 ;  /* 0x0000000000007941 */ /* 0x000fea0003800000 */
.L_x_1614:
[----:B------:R-:W-:Y:S01]  /*10b0*/  ISETP.NE.AND P6, PT, R55, RZ, PT ;  /* 0x000000ff3700720c */ /* 0x000fe20003fc5270 */
[----:B------:R-:W-:Y:S01]  /*10c0*/  IMAD.MOV.U32 R243, RZ, RZ, 0x0 ;  /* 0x00000000fff37424 */ /* 0x000fe200078e00ff */
[----:B------:R-:W-:-:S02]  /*10d0*/  SHF.R.S32.HI R7, RZ, 0x1f, R3 ;  /* 0x0000001fff077819 */ /* 0x000fc40000011403 */
[-C--:B------:R-:W-:Y:S02]  /*10e0*/  ISETP.GE.OR P0, PT, R2, R169.reuse, P6 ;  /* 0x000000a90200720c */ /* 0x080fe40003706670 */
[----:B------:R-:W-:Y:S02]  /*10f0*/  IADD3 R3, P1, R3, R2, RZ ;  /* 0x0000000203037210 */ /* 0x000fe40007f3e0ff */
[----:B------:R-:W-:Y:S02]  /*1100*/  ISETP.GE.OR P5, PT, R20, R169, P6 ;  /* 0x000000a91400720c */ /* 0x000fe400037a6670 */
[----:B------:R-:W-:Y:S02]  /*1110*/  LEA.HI.X.SX32 R7, R2, R7, 0x1, P1 ;  /* 0x0000000702077211 */ /* 0x000fe400008f0eff */
[----:B-----5:R-:W-:Y:S02]  /*1120*/  LEA R2, P1, R3, R4, 0x2 ;  /* 0x0000000403027211 */ /* 0x020fe400078210ff */
[----:B------:R-:W-:-:S02]  /*1130*/  ISETP.GE.OR P4, PT, R18, R169, P6 ;  /* 0x000000a91200720c */ /* 0x000fc40003786670 */
[----:B------:R-:W-:Y:S01]  /*1140*/  LEA.HI.X R3, R3, R5, R7, 0x2, P1 ;  /* 0x0000000503037211 */ /* 0x000fe200008f1407 */
[----:B------:R-:W-:Y:S01]  /*1150*/  @!P0 IMAD.MOV.U32 R15, RZ, RZ, -0x800000 ;  /* 0xff800000ff0f8424 */ /* 0x000fe200078e00ff */
[-C--:B------:R-:W-:Y:S02]  /*1160*/  ISETP.GE.OR P3, PT, R16, R169.reuse, P6 ;  /* 0x000000a91000720c */ /* 0x080fe40003766670 */
[-C--:B------:R-:W-:Y:S01]  /*1170*/  ISETP.GE.OR P2, PT, R14, R169.reuse, P6 ;  /* 0x000000a90e00720c */ /* 0x080fe20003746670 */
[----:B------:R-:W-:Y:S01]  /*1180*/  @!P5 IMAD.MOV.U32 R17, RZ, RZ, -0x800000 ;  /* 0xff800000ff11d424 */ /* 0x000fe200078e00ff */
[----:B------:R1:W-:Y:S01]  /*1190*/  @!P0 ST.E [R2.64], R15 ;  /* 0x0000000f02008985 */ /* 0x0003e2000c101906 */
[-C--:B------:R-:W-:Y:S02]  /*11a0*/  ISETP.GE.OR P1, PT, R12, R169.reuse, P6 ;  /* 0x000000a90c00720c */ /* 0x080fe40003726670 */
[-C--:B------:R-:W-:Y:S01]  /*11b0*/  ISETP.GE.OR P0, PT, R10, R169.reuse, P6 ;  /* 0x000000a90a00720c */ /* 0x080fe20003706670 */
[----:B------:R1:W-:Y:S01]  /*11c0*/  @!P5 ST.E [R2.64+0x20], R17 ;  /* 0x000020110200d985 */ /* 0x0003e2000c101906 */
[----:B------:R-:W-:Y:S01]  /*11d0*/  ISETP.GE.OR P6, PT, R8, R169, P6 ;  /* 0x000000a90800720c */ /* 0x000fe200037c6670 */
[----:B------:R-:W-:-:S03]  /*11e0*/  @!P4 IMAD.MOV.U32 R13, RZ, RZ, -0x800000 ;  /* 0xff800000ff0dc424 */ /* 0x000fc600078e00ff */
[----:B------:R-:W-:Y:S02]  /*11f0*/  @!P3 IMAD.MOV.U32 R11, RZ, RZ, -0x800000 ;  /* 0xff800000ff0bb424 */ /* 0x000fe400078e00ff */
[----:B------:R-:W-:Y:S01]  /*1200*/  @!P2 IMAD.MOV.U32 R9, RZ, RZ, -0x800000 ;  /* 0xff800000ff09a424 */ /* 0x000fe200078e00ff */
[----:B------:R1:W-:Y:S02]  /*1210*/  @!P4 ST.E [R2.64+0x40], R13 ;  /* 0x0000400d0200c985 */ /* 0x0003e4000c101906 */
[----:B------:R-:W-:Y:S02]  /*1220*/  @!P1 IMAD.MOV.U32 R7, RZ, RZ, -0x800000 ;  /* 0xff800000ff079424 */ /* 0x000fe400078e00ff */
[----:B------:R-:W-:Y:S01]  /*1230*/  @!P0 IMAD.MOV.U32 R5, RZ, RZ, -0x800000 ;  /* 0xff800000ff058424 */ /* 0x000fe200078e00ff */
[----:B------:R1:W-:Y:S04]  /*1240*/  @!P3 ST.E [R2.64+0x60], R11 ;  /* 0x0000600b0200b985 */ /* 0x0003e8000c101906 */
[----:B------:R1:W-:Y:S04]  /*1250*/  @!P2 ST.E [R2.64+0x80], R9 ;  /* 0x000080090200a985 */ /* 0x0003e8000c101906 */
[----:B------:R1:W-:Y:S04]  /*1260*/  @!P1 ST.E [R2.64+0xa0], R7 ;  /* 0x0000a00702009985 */ /* 0x0003e8000c101906 */
[----:B------:R1:W-:Y:S01]  /*1270*/  @!P0 ST.E [R2.64+0xc0], R5 ;  /* 0x0000c00502008985 */ /* 0x0003e2000c101906 */
[----:B------:R-:W-:Y:S05]  /*1280*/  @P6 RET.REL.NODEC R242 `(_ZN5flash24flash_fwd_splitkv_kernelI23Flash_fwd_kernel_traitsILi256ELi64ELi64ELi4ELb0ELb0EN7cutlass6half_tE19Flash_kernel_traitsILi256ELi64ELi64ELi4ES3_EELb0ELb0ELb0ELb0ELb0ELb0ELb1ELb1EEEvNS_16Flash_fwd_paramsE) ;  /* 0xffffed70f2006950 */ /* 0x000fea0003c3ffff */
[----:B-1----:R-:W-:Y:S02]  /*1290*/  MOV R5, 0xff800000 ;  /* 0xff80000000057802 */ /* 0x002fe40000000f00 */
[----:B------:R-:W-:-:S03]  /*12a0*/  MOV R243, 0x0 ;  /* 0x0000000000f37802 */ /* 0x000fc60000000f00 */
[----:B------:R1:W-:Y:S01]  /*12b0*/  ST.E [R2.64+0xe0], R5 ;  /* 0x0000e00502007985 */ /* 0x0003e2000c101906 */
[----:B------:R-:W-:Y:S05]  /*12c0*/  RET.REL.NODEC R242 `(_ZN5flash24flash_fwd_splitkv_kernelI23Flash_fwd_kernel_traitsILi256ELi64ELi64ELi4ELb0ELb0EN7cutlass6half_tE19Flash_kernel_traitsILi256ELi64ELi64ELi4ES3_EELb0ELb0ELb0ELb0ELb0ELb0ELb1ELb1EEEvNS_16Flash_fwd_paramsE) ;  /* 0xffffed30f2007950 */ /* 0x000fea0003c3ffff */
.L_x_1599:
[----:B------:R-:W4:Y:S04]  /*12d0*/  LD.E.64 R6, [R20.64+0x160] ;  /* 0x0001600614067980 */ /* 0x000f28000c101b00 */
[----:B---3--:R-:W3:Y:S01]  /*12e0*/  LD.E.64 R14, [R20.64+0x158] ;  /* 0x00015806140e7980 */ /* 0x008ee2000c101b00 */
[----:B----4-:R-:W-:-:S04]  /*12f0*/  ISETP.NE.U32.AND P1, PT, R6, RZ, PT ;  /* 0x000000ff0600720c */ /* 0x010fc80003f25070 */
[----:B------:R-:W-:-:S13]  /*1300*/  ISETP.NE.AND.EX P1, PT, R7, RZ, PT, P1 ;  /* 0x000000ff0700720c */ /* 0x000fda0003f25310 */
[----:B------:R-:W4:Y:S01]  /*1310*/  @P1 LD.E.64 R8, [R20.64+0x168] ;  /* 0x0001680614081980 */ /* 0x000f22000c101b00 */
[----:B---3--:R-:W-:Y:S01]  /*1320*/  ISETP.NE.U32.AND P0, PT, R14, RZ, PT ;  /* 0x000000ff0e00720c */ /* 0x008fe20003f05070 */
[----:B------:R-:W-:-:S03]  /*1330*/  IMAD.MOV.U32 R11, RZ, RZ, R245 ;  /* 0x000000ffff0b7224 */ /* 0x000fc600078e00f5 */
[----:B------:R-:W-:Y:S02]  /*1340*/  ISETP.NE.AND.EX P0, PT, R15, RZ, PT, P0 ;  /* 0x000000ff0f00720c */ /* 0x000fe40003f05300 */
[----:B------:R-:W-:Y:S01]  /*1350*/  @P1 SHF.R.S32.HI R5, RZ, 0x1f, R245 ;  /* 0x0000001fff051819 */ /* 0x000fe200000114f5 */
[----:B------:R-:W-:-:S10]  /*1360*/  CS2R R246, SRZ ;  /* 0x0000000000f67805 */ /* 0x000fd4000001ff00 */
[----:B------:R-:W-:-:S05]  /*1370*/  @P0 IMAD.WIDE R14, R245, 0x4, R14 ;  /* 0x00000004f50e0825 */ /* 0x000fca00078e020e */
[----:B------:R3:W5:Y:S01]  /*1380*/  @P0 LD.E R11, [R14.64] ;  /* 0x000000060e0b0980 */ /* 0x000762000c101900 */
[----:B------:R-:W-:Y:S01]  /*1390*/  BSSY B0, `(.L_x_1616) ;  /* 0x00000ae000007945 */ /* 0x000fe20003800000 */
[-C--:B----4-:R-:W-:Y:S02]  /*13a0*/  @P1 IMAD R0, R9, R245.reuse, RZ ;  /* 0x000000f509001224 */ /* 0x090fe400078e02ff */
        /* <DEDUP_REMOVED lines=8> */
[----:B---3--:R-:W3:Y:S04]  /*1430*/  LD.E R8, [R20.64+0x170] ;  /* 0x0001700614087980 */ /* 0x008ee8000c101900 */
[----:B------:R-:W4:Y:S01]  /*1440*/  LD.E R6, [R20.64+0x68] ;  /* 0x0000680614067980 */ /* 0x000f22000c101900 */
[----:B------:R-:W-:-:S03]  /*1450*/  LEA R5, R165, 0xffffffc0, 0x6 ;  /* 0xffffffc0a5057811 */ /* 0x000fc600078e30ff */
[----:B--2---:R-:W2:Y:S01]  /*1460*/  LD.E.64 R16, [R20.64+0x20] ;  /* 0x0000200614107980 */ /* 0x004ea2000c101b00 */
[----:B------:R-:W-:-:S03]  /*1470*/  IABS R2, R5 ;  /* 0x0000000500027213 */ /* 0x000fc60000000000 */
[----:B------:R-:W2:Y:S04]  /*1480*/  LD.E.64 R60, [R20.64+0x38] ;  /* 0x00003806143c7980 */ /* 0x000ea8000c101b00 */
[----:B------:R-:W2:Y:S04]  /*1490*/  LD.E.64 R22, [R20.64+0x50] ;  /* 0x0000500614167980 */ /* 0x000ea8000c101b00 */
[----:B------:R1:W5:Y:S04]  /*14a0*/  LD.E.64 R26, [R20.64+0x58] ;  /* 0x00005806141a7980 */ /* 0x000368000c101b00 */
[----:B------:R1:W5:Y:S01]  /*14b0*/  LD.E.64 R62, [R20.64+0x40] ;  /* 0x00004006143e7980 */ /* 0x000362000c101b00 */
[----:B---3--:R-:W-:-:S04]  /*14c0*/  IABS R3, R8 ;  /* 0x0000000800037213 */ /* 0x008fc80000000000 */
[----:B------:R-:W3:Y:S08]  /*14d0*/  I2F.RP R9, R3 ;  /* 0x0000000300097306 */ /* 0x000ef00000209400 */
[----:B---3--:R-:W3:Y:S02]  /*14e0*/  MUFU.RCP R10, R9 ;  /* 0x00000009000a7308 */ /* 0x008ee40000001000 */
[----:B---3--:R-:W-:-:S06]  /*14f0*/  IADD3 R10, R10, 0xffffffe, RZ ;  /* 0x0ffffffe0a0a7810 */ /* 0x008fcc0007ffe0ff */
[----:B-----5:R-:W3:Y:S02]  /*1500*/  F2I.FTZ.U32.TRUNC.NTZ R11, R10 ;  /* 0x0000000a000b7305 */ /* 0x020ee4000021f000 */
[----:B---3--:R-:W-:Y:S02]  /*1510*/  IMAD.MOV R0, RZ, RZ, -R11 ;  /* 0x000000ffff007224 */ /* 0x008fe400078e0a0b */
[----:B------:R-:W-:Y:S02]  /*1520*/  IMAD.MOV.U32 R10, RZ, RZ, RZ ;  /* 0x000000ffff0a7224 */ /* 0x000fe400078e00ff */
[----:B------:R-:W-:Y:S01]  /*1530*/  IMAD R7, R0, R3, RZ ;  /* 0x0000000300077224 */ /* 0x000fe200078e02ff */
[----:B------:R-:W-:-:S03]  /*1540*/  IABS R0, R8 ;  /* 0x0000000800007213 */ /* 0x000fc60000000000 */
[----:B------:R-:W-:Y:S01]  /*1550*/  IMAD.HI.U32 R7, R11, R7, R10 ;  /* 0x000000070b077227 */ /* 0x000fe200078e000a */
[----:B------:R-:W-:Y:S01]  /*1560*/  IADD3 R0, RZ, -R0, RZ ;  /* 0x80000000ff007210 */ /* 0x000fe20007ffe0ff */
[----:B------:R-:W3:Y:S04]  /*1570*/  LD.E.64 R10, [R20.64+0x28] ;  /* 0x00002806140a7980 */ /* 0x000ee8000c101b00 */
[----:B------:R-:W-:-:S04]  /*1580*/  IMAD.HI.U32 R9, R7, R2, RZ ;  /* 0x0000000207097227 */ /* 0x000fc800078e00ff */
[----:B------:R-:W-:-:S05]  /*1590*/  IMAD R0, R9, R0, R2 ;  /* 0x0000000009007224 */ /* 0x000fca00078e0202 */
[----:B------:R-:W-:-:S13]  /*15a0*/  ISETP.GT.U32.AND P1, PT, R3, R0, PT ;  /* 0x000000000300720c */ /* 0x000fda0003f24070 */
[----:B------:R-:W-:-:S05]  /*15b0*/  @!P1 IMAD.IADD R0, R0, 0x1, -R3 ;  /* 0x0000000100009824 */ /* 0x000fca00078e0a03 */
[----:B------:R-:W-:Y:S02]  /*15c0*/  ISETP.GE.U32.AND P2, PT, R0, R3, PT ;  /* 0x000000030000720c */ /* 0x000fe40003f46070 */
[----:B------:R-:W-:Y:S02]  /*15d0*/  LOP3.LUT R0, R5, R8, RZ, 0x3c, !PT ;  /* 0x0000000805007212 */ /* 0x000fe400078e3cff */
[----:B------:R-:W-:Y:S02]  /*15e0*/  @!P1 IADD3 R9, R9, 0x1, RZ ;  /* 0x0000000109099810 */ /* 0x000fe40007ffe0ff */
[----:B------:R-:W-:Y:S02]  /*15f0*/  ISETP.GE.AND P0, PT, R0, RZ, PT ;  /* 0x000000ff0000720c */ /* 0x000fe40003f06270 */
[----:B------:R-:W-:-:S05]  /*1600*/  ISETP.NE.AND P1, PT, R8, RZ, PT ;  /* 0x000000ff0800720c */ /* 0x000fca0003f25270 */
[----:B------:R-:W-:-:S06]  /*1610*/  @P2 IADD3 R9, R9, 0x1, RZ ;  /* 0x0000000109092810 */ /* 0x000fcc0007ffe0ff */
[----:B------:R-:W-:Y:S02]  /*1620*/  @!P0 IMAD.MOV R9, RZ, RZ, -R9 ;  /* 0x000000ffff098224 */ /* 0x000fe400078e0a09 */
[----:B------:R-:W-:-:S05]  /*1630*/  @!P1 LOP3.LUT R9, RZ, R8, RZ, 0x33, !PT ;  /* 0x00000008ff099212 */ /* 0x000fca00078e33ff */
[----:B------:R-:W-:-:S06]  /*1640*/  IMAD.WIDE R2, R9, 0x4, R246 ;  /* 0x0000000409027825 */ /* 0x000fcc00078e02f6 */
[----:B------:R1:W3:Y:S01]  /*1650*/  LD.E R2, [R2.64] ;  /* 0x0000000602027980 */ /* 0x0002e2000c101900 */
[----:B----4-:R-:W-:-:S04]  /*1660*/  IABS R7, R6 ;  /* 0x0000000600077213 */ /* 0x010fc80000000000 */
[----:B------:R-:W4:Y:S08]  /*1670*/  I2F.RP R14, R7 ;  /* 0x00000007000e7306 */ /* 0x000f300000209400 */
[----:B----4-:R-:W4:Y:S02]  /*1680*/  MUFU.RCP R12, R14 ;  /* 0x0000000e000c7308 */ /* 0x010f240000001000 */
[----:B----4-:R-:W-:-:S06]  /*1690*/  IADD3 R12, R12, 0xffffffe, RZ ;  /* 0x0ffffffe0c0c7810 */ /* 0x010fcc0007ffe0ff */
[----:B------:R-:W4:Y:S01]  /*16a0*/  F2I.FTZ.U32.TRUNC.NTZ R25, R12 ;  /* 0x0000000c00197305 */ /* 0x000f22000021f000 */
[----:B------:R-:W-:Y:S01]  /*16b0*/  IMAD.MOV.U32 R24, RZ, RZ, RZ ;  /* 0x000000ffff187224 */ /* 0x000fe200078e00ff */
[----:B-1----:R-:W-:Y:S02]  /*16c0*/  IABS R3, R6 ;  /* 0x0000000600037213 */ /* 0x002fe40000000000 */
[----:B----4-:R-:W-:-:S05]  /*16d0*/  IADD3 R0, RZ, -R25, RZ ;  /* 0x80000019ff007210 */ /* 0x010fca0007ffe0ff */
[----:B------:R-:W-:Y:S01]  /*16e0*/  IMAD R13, R0, R7, RZ ;  /* 0x00000007000d7224 */ /* 0x000fe200078e02ff */
[----:B------:R-:W-:-:S03]  /*16f0*/  IABS R0, R243 ;  /* 0x000000f300007213 */ /* 0x000fc60000000000 */
[----:B------:R-:W-:-:S04]  /*1700*/  IMAD.HI.U32 R13, R25, R13, R24 ;  /* 0x0000000d190d7227 */ /* 0x000fc800078e0018 */
[----:B------:R-:W-:Y:S02]  /*1710*/  IMAD.MOV R3, RZ, RZ, -R3 ;  /* 0x000000ffff037224 */ /* 0x000fe400078e0a03 */
[----:B------:R-:W-:-:S04]  /*1720*/  IMAD.HI.U32 R14, R13, R0, RZ ;  /* 0x000000000d0e7227 */ /* 0x000fc800078e00ff */
[----:B------:R-:W-:-:S05]  /*1730*/  IMAD R0, R14, R3, R0 ;  /* 0x000000030e007224 */ /* 0x000fca00078e0200 */
[----:B------:R-:W-:Y:S01]  /*1740*/  ISETP.GT.U32.AND P1, PT, R7, R0, PT ;  /* 0x000000000700720c */ /* 0x000fe20003f24070 */
[----:B------:R-:W-:-:S12]  /*1750*/  IMAD.MOV R9, RZ, RZ, -R9 ;  /* 0x000000ffff097224 */ /* 0x000fd800078e0a09 */
[----:B------:R-:W-:-:S04]  /*1760*/  @!P1 IADD3 R0, R0, -R7, RZ ;  /* 0x8000000700009210 */ /* 0x000fc80007ffe0ff */
[----:B------:R-:W-:Y:S02]  /*1770*/  ISETP.GE.U32.AND P2, PT, R0, R7, PT ;  /* 0x000000070000720c */ /* 0x000fe40003f46070 */
[----:B------:R-:W-:Y:S02]  /*1780*/  LOP3.LUT R7, R243, R6, RZ, 0x3c, !PT ;  /* 0x00000006f3077212 */ /* 0x000fe400078e3cff */
[----:B------:R-:W-:Y:S02]  /*1790*/  @!P1 IADD3 R14, R14, 0x1, RZ ;  /* 0x000000010e0e9810 */ /* 0x000fe40007ffe0ff */
[----:B------:R-:W-:Y:S01]  /*17a0*/  ISETP.GE.AND P0, PT, R7, RZ, PT ;  /* 0x000000ff0700720c */ /* 0x000fe20003f06270 */
[----:B------:R-:W-:Y:S01]  /*17b0*/  IMAD R7, R8, R9, R5 ;  /* 0x0000000908077224 */ /* 0x000fe200078e0205 */
[----:B------:R-:W-:-:S03]  /*17c0*/  ISETP.NE.AND P1, PT, R6, RZ, PT ;  /* 0x000000ff0600720c */ /* 0x000fc60003f25270 */
[----:B--2---:R-:W-:Y:S02]  /*17d0*/  IMAD R8, R61, R7, RZ ;  /* 0x000000073d087224 */ /* 0x004fe400078e02ff */
[----:B------:R-:W-:-:S06]  /*17e0*/  @P2 IADD3 R14, R14, 0x1, RZ ;  /* 0x000000010e0e2810 */ /* 0x000fcc0007ffe0ff */
[----:B------:R-:W-:Y:S02]  /*17f0*/  @!P0 IADD3 R14, -R14, RZ, RZ ;  /* 0x000000ff0e0e8210 */ /* 0x000fe40007ffe1ff */
[----:B------:R-:W-:-:S05]  /*1800*/  @!P1 LOP3.LUT R14, RZ, R6, RZ, 0x33, !PT ;  /* 0x00000006ff0e9212 */ /* 0x000fca00078e33ff */
[----:B------:R-:W-:Y:S01]  /*1810*/  IMAD R6, R23, R14, RZ ;  /* 0x0000000e17067224 */ /* 0x000fe200078e02ff */
[----:B---3--:R-:W-:Y:S01]  /*1820*/  SHF.R.S32.HI R0, RZ, 0x1f, R2 ;  /* 0x0000001fff007819 */ /* 0x008fe20000011402 */
[-C--:B------:R-:W-:Y:S02]  /*1830*/  IMAD R3, R17, R2.reuse, RZ ;  /* 0x0000000211037224 */ /* 0x080fe400078e02ff */
[----:B------:R-:W-:Y:S01]  /*1840*/  IMAD.WIDE.U32 R12, R16, R2, RZ ;  /* 0x00000002100c7225 */ /* 0x000fe200078e00ff */
[----:B------:R-:W-:-:S03]  /*1850*/  SHF.R.S32.HI R17, RZ, 0x1f, R7 ;  /* 0x0000001fff117819 */ /* 0x000fc60000011407 */
[----:B------:R-:W-:-:S04]  /*1860*/  IMAD R3, R16, R0, R3 ;  /* 0x0000000010037224 */ /* 0x000fc800078e0203 */
[----:B------:R-:W-:Y:S02]  /*1870*/  IMAD.IADD R13, R13, 0x1, R3 ;  /* 0x000000010d0d7824 */ /* 0x000fe400078e0203 */
[----:B------:R-:W-:Y:S02]  /*1880*/  IMAD R8, R60, R17, R8 ;  /* 0x000000113c087224 */ /* 0x000fe400078e0208 */
[----:B------:R-:W-:-:S04]  /*1890*/  IMAD.WIDE.U32 R12, R7, R60, R12 ;  /* 0x0000003c070c7225 */ /* 0x000fc800078e000c */
[-C--:B------:R-:W-:Y:S02]  /*18a0*/  IMAD R3, R11, R2.reuse, RZ ;  /* 0x000000020b037224 */ /* 0x080fe400078e02ff */
[----:B------:R-:W-:Y:S02]  /*18b0*/  IMAD.IADD R11, R13, 0x1, R8 ;  /* 0x000000010d0b7824 */ /* 0x000fe400078e0208 */
[----:B------:R-:W-:Y:S01]  /*18c0*/  IMAD.WIDE.U32 R8, R10, R2, RZ ;  /* 0x000000020a087225 */ /* 0x000fe200078e00ff */
[----:B------:R-:W-:-:S03]  /*18d0*/  SHF.R.S32.HI R13, RZ, 0x1f, R14 ;  /* 0x0000001fff0d7819 */ /* 0x000fc6000001140e */
[----:B------:R-:W-:Y:S01]  /*18e0*/  IMAD R3, R10, R0, R3 ;  /* 0x000000000a037224 */ /* 0x000fe200078e0203 */
[----:B------:R-:W-:Y:S01]  /*18f0*/  MOV R10, R12 ;  /* 0x0000000c000a7202 */ /* 0x000fe20000000f00 */
[----:B------:R-:W-:-:S04]  /*1900*/  IMAD R6, R22, R13, R6 ;  /* 0x0000000d16067224 */ /* 0x000fc800078e0206 */
[----:B------:R-:W-:Y:S01]  /*1910*/  IMAD.WIDE.U32 R10, R14, R22, R10 ;  /* 0x000000160e0a7225 */ /* 0x000fe200078e000a */
[----:B------:R-:W-:-:S03]  /*1920*/  IADD3 R9, R9, R3, RZ ;  /* 0x0000000309097210 */ /* 0x000fc60007ffe0ff */
[----:B------:R-:W-:Y:S01]  /*1930*/  IMAD.MOV.U32 R2, RZ, RZ, R8 ;  /* 0x000000ffff027224 */ /* 0x000fe200078e0008 */
[----:B------:R-:W-:Y:S01]  /*1940*/  MOV R0, R10 ;  /* 0x0000000a00007202 */ /* 0x000fe20000000f00 */
[----:B------:R-:W-:Y:S01]  /*1950*/  IMAD.IADD R3, R11, 0x1, R6 ;  /* 0x000000010b037824 */ /* 0x000fe200078e0206 */
[----:B------:R-:W-:Y:S05]  /*1960*/  BRA `(.L_x_1618) ;  /* 0x0000050000007947 */ /* 0x000fea0003800000 */
.L_x_1617:
[----:B---3--:R-:W3:Y:S01]  /*1970*/  LD.E R6, [R20.64+0x68] ;  /* 0x0000680614067980 */ /* 0x008ee2000c101900 */
        /* <DEDUP_REMOVED lines=8> */
[----:B-----5:R-:W-:-:S02]  /*1a00*/  @!P3 SHF.R.S32.HI R8, RZ, 0x1f, R11 ;  /* 0x0000001fff08b819 */ /* 0x020fc4000001140b */
        /* <DEDUP_REMOVED lines=12> */
[----:B------:R-:W-:-:S05]  /*1ad0*/  IMAD R0, R2, R9, R0 ;  /* 0x0000000902007224 */ /* 0x000fca00078e0200 */
[----:B------:R-:W-:Y:S01]  /*1ae0*/  ISETP.GT.U32.AND P0, PT, R3, R0, PT ;  /* 0x000000000300720c */ /* 0x000fe20003f04070 */
[-C--:B----4-:R-:W-:Y:S01]  /*1af0*/  @!P3 IMAD R5, R61, R12.reuse, RZ ;  /* 0x0000000c3d05b224 */ /* 0x090fe200078e02ff */
[----:B------:R-:W-:Y:S01]  /*1b00*/  @!P3 SHF.R.S32.HI R7, RZ, 0x1f, R12 ;  /* 0x0000001fff07b819 */ /* 0x000fe2000001140c */
[----:B------:R-:W-:-:S04]  /*1b10*/  @!P3 IMAD.WIDE.U32 R16, R60, R12, RZ ;  /* 0x0000000c3c10b225 */ /* 0x000fc800078e00ff */
[----:B------:R-:W-:-:S06]  /*1b20*/  @!P3 IMAD R5, R7, R60, R5 ;  /* 0x0000003c0705b224 */ /* 0x000fcc00078e0205 */
[----:B------:R-:W-:Y:S01]  /*1b30*/  @!P0 IMAD.IADD R0, R0, 0x1, -R3 ;  /* 0x0000000100008824 */ /* 0x000fe200078e0a03 */
[----:B------:R-:W-:Y:S01]  /*1b40*/  @!P3 IADD3 R17, R17, R5, RZ ;  /* 0x000000051111b210 */ /* 0x000fe20007ffe0ff */
[----:B------:R-:W-:-:S03]  /*1b50*/  @P3 IMAD.IADD R7, R12, 0x1, R13 ;  /* 0x000000010c073824 */ /* 0x000fc600078e020d */
[----:B------:R-:W-:Y:S01]  /*1b60*/  ISETP.GE.U32.AND P2, PT, R0, R3, PT ;  /* 0x000000030000720c */ /* 0x000fe20003f46070 */
[----:B--2---:R-:W-:Y:S01]  /*1b70*/  @!P3 IMAD R5, R15, R11, RZ ;  /* 0x0000000b0f05b224 */ /* 0x004fe200078e02ff */
[----:B------:R-:W-:Y:S01]  /*1b80*/  LOP3.LUT R0, R243, R6, RZ, 0x3c, !PT ;  /* 0x00000006f3007212 */ /* 0x000fe200078e3cff */
[----:B------:R-:W-:Y:S01]  /*1b90*/  @P3 IMAD.WIDE.U32 R28, R60, R7, RZ ;  /* 0x000000073c1c3225 */ /* 0x000fe200078e00ff */
[----:B------:R-:W-:Y:S02]  /*1ba0*/  @!P0 IADD3 R2, R2, 0x1, RZ ;  /* 0x0000000102028810 */ /* 0x000fe40007ffe0ff */
[----:B------:R-:W-:Y:S01]  /*1bb0*/  ISETP.GE.AND P1, PT, R0, RZ, PT ;  /* 0x000000ff0000720c */ /* 0x000fe20003f26270 */
[----:B------:R-:W-:Y:S01]  /*1bc0*/  @!P3 IMAD R5, R14, R8, R5 ;  /* 0x000000080e05b224 */ /* 0x000fe200078e0205 */
[----:B------:R-:W-:Y:S01]  /*1bd0*/  ISETP.NE.AND P0, PT, R6, RZ, PT ;  /* 0x000000ff0600720c */ /* 0x000fe20003f05270 */
[----:B------:R-:W-:Y:S02]  /*1be0*/  @P3 IMAD R9, R61, R7, RZ ;  /* 0x000000073d093224 */ /* 0x000fe400078e02ff */
[----:B------:R-:W-:Y:S01]  /*1bf0*/  @!P3 IMAD.WIDE.U32 R14, R14, R11, R16 ;  /* 0x0000000b0e0eb225 */ /* 0x000fe200078e0010 */
[----:B------:R-:W-:-:S02]  /*1c00*/  @!P3 SHF.R.S32.HI R3, RZ, 0x1f, R12 ;  /* 0x0000001fff03b819 */ /* 0x000fc4000001140c */
[----:B------:R-:W-:Y:S01]  /*1c10*/  @P3 MOV R10, R28 ;  /* 0x0000001c000a3202 */ /* 0x000fe20000000f00 */
[----:B------:R-:W-:Y:S01]  /*1c20*/  @!P3 IMAD R7, R63, R12, RZ ;  /* 0x0000000c3f07b224 */ /* 0x000fe200078e02ff */
[----:B------:R-:W-:Y:S01]  /*1c30*/  @P2 IADD3 R2, R2, 0x1, RZ ;  /* 0x0000000102022810 */ /* 0x000fe20007ffe0ff */
[----:B------:R-:W-:Y:S01]  /*1c40*/  @P3 IMAD.IADD R9, R29, 0x1, R9 ;  /* 0x000000011d093824 */ /* 0x000fe200078e0209 */
[----:B------:R-:W-:Y:S01]  /*1c50*/  @!P3 IADD3 R9, R15, R5, RZ ;  /* 0x000000050f09b210 */ /* 0x000fe20007ffe0ff */
[----:B------:R-:W-:Y:S01]  /*1c60*/  @!P3 IMAD.MOV.U32 R10, RZ, RZ, R14 ;  /* 0x000000ffff0ab224 */ /* 0x000fe200078e000e */
[----:B------:R-:W-:Y:S01]  /*1c70*/  LEA R5, R165, 0xffffffc0, 0x6 ;  /* 0xffffffc0a5057811 */ /* 0x000fe200078e30ff */
[----:B------:R-:W-:Y:S02]  /*1c80*/  @!P3 IMAD R3, R3, R62, R7 ;  /* 0x0000003e0303b224 */ /* 0x000fe400078e0207 */
[----:B------:R-:W-:Y:S01]  /*1c90*/  @!P3 IMAD.WIDE.U32 R30, R62, R12, RZ ;  /* 0x0000000c3e1eb225 */ /* 0x000fe200078e00ff */
[----:B------:R-:W-:-:S02]  /*1ca0*/  MOV R14, R2 ;  /* 0x00000002000e7202 */ /* 0x000fc40000000f00 */
[----:B------:R-:W-:Y:S01]  /*1cb0*/  SHF.R.S32.HI R17, RZ, 0x1f, R5 ;  /* 0x0000001fff117819 */ /* 0x000fe20000011405 */
[----:B------:R-:W-:Y:S01]  /*1cc0*/  IMAD R8, R61, R5, RZ ;  /* 0x000000053d087224 */ /* 0x000fe200078e02ff */
[----:B------:R-:W-:Y:S02]  /*1cd0*/  MOV R28, R10 ;  /* 0x0000000a001c7202 */ /* 0x000fe40000000f00 */
[----:B------:R-:W-:Y:S02]  /*1ce0*/  MOV R29, R9 ;  /* 0x00000009001d7202 */ /* 0x000fe40000000f00 */
[----:B------:R-:W-:Y:S01]  /*1cf0*/  @!P3 IADD3 R31, R31, R3, RZ ;  /* 0x000000031f1fb210 */ /* 0x000fe20007ffe0ff */
[----:B------:R-:W-:Y:S01]  /*1d00*/  @!P3 IMAD R0, R25, R11, RZ ;  /* 0x0000000b1900b224 */ /* 0x000fe200078e02ff */
[----:B------:R-:W-:Y:S02]  /*1d10*/  @!P1 IADD3 R14, -R14, RZ, RZ ;  /* 0x000000ff0e0e9210 */ /* 0x000fe40007ffe1ff */
[----:B------:R-:W-:Y:S01]  /*1d20*/  @!P3 SHF.R.S32.HI R3, RZ, 0x1f, R11 ;  /* 0x0000001fff03b819 */ /* 0x000fe2000001140b */
[----:B------:R-:W-:Y:S01]  /*1d30*/  IMAD R8, R17, R60, R8 ;  /* 0x0000003c11087224 */ /* 0x000fe200078e0208 */
[----:B------:R-:W-:Y:S01]  /*1d40*/  @!P0 LOP3.LUT R14, RZ, R6, RZ, 0x33, !PT ;  /* 0x00000006ff0e8212 */ /* 0x000fe200078e33ff */
[----:B------:R-:W-:-:S04]  /*1d50*/  IMAD.WIDE.U32 R28, R60, R5, R28 ;  /* 0x000000053c1c7225 */ /* 0x000fc800078e001c */
[----:B------:R-:W-:Y:S01]  /*1d60*/  @P3 IMAD.IADD R12, R12, 0x1, R13 ;  /* 0x000000010c0c3824 */ /* 0x000fe200078e020d */
[----:B------:R-:W-:Y:S01]  /*1d70*/  SHF.R.S32.HI R13, RZ, 0x1f, R14 ;  /* 0x0000001fff0d7819 */ /* 0x000fe2000001140e */
[----:B------:R-:W-:Y:S02]  /*1d80*/  @!P3 IMAD R0, R24, R3, R0 ;  /* 0x000000031800b224 */ /* 0x000fe400078e0200 */
[----:B------:R-:W-:Y:S02]  /*1d90*/  IMAD.IADD R29, R29, 0x1, R8 ;  /* 0x000000011d1d7824 */ /* 0x000fe400078e0208 */
        /* <DEDUP_REMOVED lines=13> */
.L_x_1618:
[----:B-1----:R-:W-:Y:S05]  /*1e70*/  BSYNC B0 ;  /* 0x0000000000007941 */ /* 0x002fea0003800000 */
.L_x_1616:
[----:B------:R-:W-:Y:S01]  /*1e80*/  ISETP.NE.AND P3, PT, R4, -0x1, PT ;  /* 0xffffffff0400780c */ /* 0x000fe20003f65270 */
[----:B------:R-:W2:Y:S04]  /*1e90*/  LD.E.64 R192, [R20.64+0x30] ;  /* 0x0000300614c07980 */ /* 0x000ea8000c101b00 */
[----:B------:R-:W3:Y:S04]  /*1ea0*/  LD.E R167, [R20.64+0xc0] ;  /* 0x0000c00614a77980 */ /* 0x000ee8000c101900 */
[----:B------:R-:W4:Y:S04]  /*1eb0*/  LD.E.64 R22, [R20.64+0x48] ;  /* 0x0000480614167980 */ /* 0x000f28000c101b00 */
        /* <DEDUP_REMOVED lines=11> */
[----:B------:R-:W-:-:S02]  /*1f70*/  LOP3.LUT R6, R15, 0xfffffff0, RZ, 0xc0, !PT ;  /* 0xfffffff00f067812 */ /* 0x000fc400078ec0ff */
[----:B------:R-:W-:Y:S01]  /*1f80*/  LOP3.LUT R11, R11, 0xfffffffe, RZ, 0xc0, !PT ;  /* 0xfffffffe0b0b7812 */ /* 0x000fe200078ec0ff */
[C---:B------:R-:W-:Y:S01]  /*1f90*/  IMAD.IADD R65, R55.reuse, 0x1, -R10 ;  /* 0x0000000137417824 */ /* 0x040fe200078e0a0a */
[----:B------:R-:W-:Y:S01]  /*1fa0*/  SHF.R.S32.HI R182, RZ, 0x3, R182 ;  /* 0x00000003ffb67819 */ /* 0x000fe200000114b6 */
[----:B------:R-:W-:Y:S02]  /*1fb0*/  IMAD.IADD R6, R55, 0x1, -R6 ;  /* 0x0000000137067824 */ /* 0x000fe400078e0a06 */
[----:B------:R-:W-:Y:S02]  /*1fc0*/  IMAD.IADD R66, R66, 0x1, -R11 ;  /* 0x0000000142427824 */ /* 0x000fe400078e0a0b */
[----:B------:R-:W-:Y:S02]  /*1fd0*/  IMAD.SHL.U32 R11, R182, 0x40, RZ ;  /* 0x00000040b60b7824 */ /* 0x000fe400078e00ff */
[----:B------:R-:W-:Y:S01]  /*1fe0*/  IMAD.SHL.U32 R16, R65, 0x8, RZ ;  /* 0x0000000841107824 */ /* 0x000fe200078e00ff */
[----:B------:R-:W-:-:S02]  /*1ff0*/  SHF.R.S32.HI R15, RZ, 0x1f, R6 ;  /* 0x0000001fff0f7819 */ /* 0x000fc40000011406 */
[----:B------:R-:W-:Y:S02]  /*2000*/  LOP3.LUT R11, R11, 0x1c0, RZ, 0xc0, !PT ;  /* 0x000001c00b0b7812 */ /* 0x000fe400078ec0ff */
[----:B------:R-:W-:Y:S02]  /*2010*/  IADD3 R28, P0, R16, R2, RZ ;  /* 0x00000002101c7210 */ /* 0x000fe40007f1e0ff */
[----:B------:R-:W-:Y:S02]  /*2020*/  LEA.HI R2, R15, R6, RZ, 0x3 ;  /* 0x000000060f027211 */ /* 0x000fe400078f18ff */
[--C-:B------:R-:W-:Y:S02]  /*2030*/  LOP3.LUT R15, R11, 0x38, R16.reuse, 0xf8, !PT ;  /* 0x000000380b0f7812 */ /* 0x100fe400078ef810 */
[----:B------:R-:W-:Y:S02]  /*2040*/  SHF.R.U32.HI R12, RZ, 0x3, R11 ;  /* 0x00000003ff0c7819 */ /* 0x000fe4000001160b */
[----:B------:R-:W-:Y:S01]  /*2050*/  LOP3.LUT R11, R2, 0xfffffff8, RZ, 0xc0, !PT ;  /* 0xfffffff8020b7812 */ /* 0x000fe200078ec0ff */
[----:B------:R-:W-:Y:S01]  /*2060*/  IMAD R10, R17, R62, RZ ;  /* 0x0000003e110a7224 */ /* 0x000fe200078e02ff */
[----:B------:R-:W-:-:S03]  /*2070*/  SHF.R.S32.HI R17, RZ, 0x1f, R16 ;  /* 0x0000001fff117819 */ /* 0x000fc60000011410 */
[----:B------:R-:W-:Y:S02]  /*2080*/  IMAD.IADD R11, R6, 0x1, -R11 ;  /* 0x00000001060b7824 */ /* 0x000fe400078e0a0b */
[----:B------:R-:W-:Y:S02]  /*2090*/  IMAD.X R29, R17, 0x1, R9, P0 ;  /* 0x00000001111d7824 */ /* 0x000fe400000e0609 */
[----:B------:R-:W-:Y:S01]  /*20a0*/  IMAD.SHL.U32 R6, R11, 0x40, RZ ;  /* 0x000000400b067824 */ /* 0x000fe200078e00ff */
[----:B------:R-:W-:Y:S01]  /*20b0*/  LEA.HI R8, R8, R55, RZ, 0x6 ;  /* 0x0000003708087211 */ /* 0x000fe200078f30ff */
[C---:B------:R-:W-:Y:S02]  /*20c0*/  IMAD R10, R7.reuse, R63, R10 ;  /* 0x0000003f070a7224 */ /* 0x040fe400078e020a */
[----:B------:R-:W-:Y:S01]  /*20d0*/  IMAD.WIDE.U32 R28, R7, R62, R28 ;  /* 0x0000003e071c7225 */ /* 0x000fe200078e001c */
[----:B------:R-:W-:-:S03]  /*20e0*/  LOP3.LUT R6, R6, 0x1c0, RZ, 0xc0, !PT ;  /* 0x000001c006067812 */ /* 0x000fc600078ec0ff */
[----:B------:R-:W-:Y:S01]  /*20f0*/  IMAD.SHL.U32 R7, R66, 0x8, RZ ;  /* 0x0000000842077824 */ /* 0x000fe200078e00ff */
[----:B------:R-:W-:Y:S01]  /*2100*/  LOP3.LUT R12, R15, R12, RZ, 0x3c, !PT ;  /* 0x0000000c0f0c7212 */ /* 0x000fe200078e3cff */
[----:B------:R-:W-:Y:S01]  /*2110*/  IMAD.SHL.U32 R9, R8, 0x8, RZ ;  /* 0x0000000808097824 */ /* 0x000fe200078e00ff */
[----:B------:R-:W-:Y:S02]  /*2120*/  LOP3.LUT P1, RZ, R11, 0x4, RZ, 0xc0, !PT ;  /* 0x000000040bff7812 */ /* 0x000fe4000782c0ff */
[----:B------:R-:W-:Y:S01]  /*2130*/  LOP3.LUT R7, R6, 0x8, R7, 0xf8, !PT ;  /* 0x0000000806077812 */ /* 0x000fe200078ef807 */
[----:B------:R-:W-:Y:S01]  /*2140*/  IMAD.IADD R29, R29, 0x1, R10 ;  /* 0x000000011d1d7824 */ /* 0x000fe200078e020a */
[----:B------:R-:W-:Y:S02]  /*2150*/  SHF.R.U32.HI R6, RZ, 0x3, R6 ;  /* 0x00000003ff067819 */ /* 0x000fe40000011606 */
[----:B------:R-:W-:Y:S02]  /*2160*/  LOP3.LUT P0, RZ, R11, 0x2, RZ, 0xc0, !PT ;  /* 0x000000020bff7812 */ /* 0x000fe4000780c0ff */
[----:B------:R-:W-:-:S02]  /*2170*/  LOP3.LUT R166, R12, 0xfffffe00, R9, 0xf8, !PT ;  /* 0xfffffe000ca67812 */ /* 0x000fc400078ef809 */
[----:B------:R-:W-:Y:S02]  /*2180*/  LOP3.LUT R47, R7, R6, RZ, 0x3c, !PT ;  /* 0x00000006072f7212 */ /* 0x000fe400078e3cff */
[----:B------:R-:W-:Y:S01]  /*2190*/  SHF.R.S32.HI R68, RZ, 0x1f, R245 ;  /* 0x0000001fff447819 */ /* 0x000fe200000114f5 */
[----:B------:R-:W-:Y:S01]  /*21a0*/  IMAD.SHL.U32 R2, R2, 0x40, RZ ;  /* 0x0000004002027824 */ /* 0x000fe200078e00ff */
[----:B------:R-:W-:-:S04]  /*21b0*/  IADD3 R12, R16, 0x40, RZ ;  /* 0x00000040100c7810 */ /* 0x000fc80007ffe0ff */
        /* <DEDUP_REMOVED lines=25> */
[----:B------:R-:W-:Y:S02]  /*2350*/  @P3 IMAD R6, R193, R4, RZ ;  /* 0x00000004c1063224 */ /* 0x000fe400078e02ff */
[----:B------:R-:W-:Y:S02]  /*2360*/  @P3 IMAD.MOV.U32 R4, RZ, RZ, R10 ;  /* 0x000000ffff043224 */ /* 0x000fe400078e000a */
[----:B---3--:R-:W-:-:S04]  /*2370*/  @!P3 IMAD.WIDE.U32 R8, R24, R245, RZ ;  /* 0x000000f51808b225 */ /* 0x008fc800078e00ff */
[----:B------:R-:W-:Y:S02]  /*2380*/  @!P3 IMAD R7, R25, R245, RZ ;  /* 0x000000f51907b224 */ /* 0x000fe400078e02ff */
[----:B------:R-:W-:Y:S02]  /*2390*/  @!P3 IMAD.MOV.U32 R4, RZ, RZ, R8 ;  /* 0x000000ffff04b224 */ /* 0x000fe400078e0008 */
[----:B------:R-:W-:Y:S02]  /*23a0*/  @!P3 IMAD R24, R24, R68, R7 ;  /* 0x000000441818b224 */ /* 0x000fe400078e0207 */
[----:B------:R-:W-:Y:S01]  /*23b0*/  @P3 IMAD.IADD R7, R11, 0x1, R6 ;  /* 0x000000010b073824 */ /* 0x000fe200078e0206 */
[----:B------:R-:W-:Y:S01]  /*23c0*/  IADD3 R6, P2, R16, R4, RZ ;  /* 0x0000000410067210 */ /* 0x000fe20007f5e0ff */
[----:B------:R-:W-:-:S04]  /*23d0*/  @!P3 IMAD.IADD R7, R9, 0x1, R24 ;  /* 0x000000010907b824 */ /* 0x000fc800078e0218 */
[----:B------:R-:W-:Y:S01]  /*23e0*/  IMAD.X R7, R17, 0x1, R7, P2 ;  /* 0x0000000111077824 */ /* 0x000fe200010e0607 */
[----:B------:R-:W-:Y:S01]  /*23f0*/  ISETP.GE.AND P2, PT, R12, R167, PT ;  /* 0x000000a70c00720c */ /* 0x000fe20003f46270 */
[----:B----4-:R-:W-:Y:S01]  /*2400*/  IMAD R9, R23, R243, RZ ;  /* 0x000000f317097224 */ /* 0x010fe200078e02ff */
[----:B------:R-:W-:Y:S02]  /*2410*/  ISETP.GE.AND P3, PT, R16, R167, PT ;  /* 0x000000a71000720c */ /* 0x000fe40003f66270 */
[----:B------:R-:W-:Y:S01]  /*2420*/  SEL R4, RZ, 0xffffffff, P2 ;  /* 0xffffffffff047807 */ /* 0x000fe20001000000 */
[----:B------:R-:W-:Y:S01]  /*2430*/  IMAD R2, R22, R2, R9 ;  /* 0x0000000216027224 */ /* 0x000fe200078e0209 */
[C---:B------:R-:W-:Y:S02]  /*2440*/  IADD3 R11, R16.reuse, 0x80, RZ ;  /* 0x00000080100b7810 */ /* 0x040fe40007ffe0ff */
[----:B------:R-:W-:Y:S01]  /*2450*/  IADD3 R10, R16, 0xc0, RZ ;  /* 0x000000c0100a7810 */ /* 0x000fe20007ffe0ff */
[----:B------:R-:W-:Y:S01]  /*2460*/  IMAD.WIDE.U32 R22, R243, R22, R6 ;  /* 0x00000016f3167225 */ /* 0x000fe200078e0006 */
[----:B------:R-:W-:-:S03]  /*2470*/  SEL R7, RZ, 0x1, P3 ;  /* 0x00000001ff077807 */ /* 0x000fc60001800000 */
[----:B------:R-:W-:Y:S01]  /*2480*/  IMAD.SHL.U32 R4, R4, 0x2, RZ ;  /* 0x0000000204047824 */ /* 0x000fe200078e00ff */
[-C--:B------:R-:W-:Y:S02]  /*2490*/  ISETP.GE.AND P3, PT, R11, R167.reuse, PT ;  /* 0x000000a70b00720c */ /* 0x080fe40003f66270 */
        /* <DEDUP_REMOVED lines=10> */
[----:B------:R-:W-:Y:S01]  /*2540*/  IMNMX R92, R238, R7, !PT ;  /* 0x00000007ee5c7217 */ /* 0x000fe20007800200 */
        /* <DEDUP_REMOVED lines=14> */
[----:B-1----:R-:W2:Y:S04]  /*2630*/  LD.E.64 R32, [R20.64+0x120] ;  /* 0x0001200614207980 */ /* 0x002ea8000c101b00 */
        /* <DEDUP_REMOVED lines=10> */
[----:B------:R-:W-:Y:S01]  /*26e0*/  SHF.R.S32.HI R19, RZ, 0x1f, R94 ;  /* 0x0000001fff137819 */ /* 0x000fe2000001145e */
        /* <DEDUP_REMOVED lines=10> */
[C---:B------:R-:W-:Y:S01]  /*2790*/  SHF.L.U64.HI R70, R69.reuse, 0x1, R70 ;  /* 0x0000000145467819 */ /* 0x040fe20000010246 */
[----:B------:R-:W-:Y:S01]  /*27a0*/  IMAD.MOV.U32 R130, RZ, RZ, R188 ;  /* 0x000000ffff827224 */ /* 0x000fe200078e00bc */
[C---:B------:R-:W-:Y:S01]  /*27b0*/  IADD3 R160, R182.reuse, 0x10, RZ ;  /* 0x00000010b6a07810 */ /* 0x040fe20007ffe0ff */
[----:B------:R-:W-:Y:S01]  /*27c0*/  IMAD.MOV.U32 R131, RZ, RZ, R189 ;  /* 0x000000ffff837224 */ /* 0x000fe200078e00bd */
[C---:B------:R-:W-:Y:S01]  /*27d0*/  IADD3 R158, R182.reuse, 0x20, RZ ;  /* 0x00000020b69e7810 */ /* 0x040fe20007ffe0ff */
        /* <DEDUP_REMOVED lines=8> */
[----:B---3--:R-:W-:Y:S02]  /*2860*/  IMAD R3, R35, R245, RZ ;  /* 0x000000f523037224 */ /* 0x008fe400078e02ff */
[----:B------:R-:W-:-:S04]  /*2870*/  IMAD.WIDE.U32 R32, R245, R32, R16 ;  /* 0x00000020f5207225 */ /* 0x000fc800078e0010 */
[----:B------:R-:W-:-:S04]  /*2880*/  IMAD.WIDE.U32 R30, R245, R34, R16 ;  /* 0x00000022f51e7225 */ /* 0x000fc800078e0010 */
[----:B------:R-:W-:Y:S01]  /*2890*/  IMAD R2, R34, R68, R3 ;  /* 0x0000004422027224 */ /* 0x000fe200078e0203 */
[----:B------:R-:W-:Y:S01]  /*28a0*/  SHF.R.S32.HI R3, RZ, 0x1f, R5 ;  /* 0x0000001fff037819 */ /* 0x000fe20000011405 */
[----:B------:R-:W-:Y:S02]  /*28b0*/  IMAD.IADD R33, R33, 0x1, R0 ;  /* 0x0000000121217824 */ /* 0x000fe400078e0200 */
[-C--:B----4-:R-:W-:Y:S02]  /*28c0*/  IMAD R0, R201, R5.reuse, RZ ;  /* 0x00000005c9007224 */ /* 0x090fe400078e02ff */
[----:B------:R-:W-:Y:S02]  /*28d0*/  IMAD.IADD R31, R31, 0x1, R2 ;  /* 0x000000011f1f7824 */ /* 0x000fe400078e0202 */
[----:B------:R-:W-:Y:S02]  /*28e0*/  IMAD R4, R199, R5, RZ ;  /* 0x00000005c7047224 */ /* 0x000fe400078e02ff */
[----:B------:R-:W-:-:S02]  /*28f0*/  IMAD R0, R200, R3, R0 ;  /* 0x00000003c8007224 */ /* 0x000fc400078e0200 */
[----:B------:R-:W-:-:S04]  /*2900*/  IMAD.WIDE.U32 R30, R200, R5, R30 ;  /* 0x00000005c81e7225 */ /* 0x000fc800078e001e */
[C---:B------:R-:W-:Y:S02]  /*2910*/  IMAD R4, R198.reuse, R3, R4 ;  /* 0x00000003c6047224 */ /* 0x040fe400078e0204 */
[----:B------:R-:W-:Y:S01]  /*2920*/  IMAD.WIDE.U32 R32, R198, R5, R32 ;  /* 0x00000005c6207225 */ /* 0x000fe200078e0020 */
[----:B------:R-:W-:-:S03]  /*2930*/  IADD3 R3, P0, -R94, R182, RZ ;  /* 0x000000b65e037210 */ /* 0x000fc60007f1e1ff */
[----:B------:R-:W-:Y:S01]  /*2940*/  IMAD.IADD R31, R31, 0x1, R0 ;  /* 0x000000011f1f7824 */ /* 0x000fe200078e0200 */
[----:B------:R-:W-:Y:S01]  /*2950*/  LEA.HI R153, R15, R15, RZ, 0x1 ;  /* 0x0000000f0f997211 */ /* 0x000fe200078f08ff */
[-C--:B------:R-:W-:Y:S02]  /*2960*/  IMAD R2, R29, R14.reuse, RZ ;  /* 0x0000000e1d027224 */ /* 0x080fe400078e02ff */
[----:B------:R-:W-:Y:S02]  /*2970*/  IMAD R0, R27, R14, RZ ;  /* 0x0000000e1b007224 */ /* 0x000fe400078e02ff */
[----:B------:R-:W-:Y:S01]  /*2980*/  IMAD.IADD R33, R33, 0x1, R4 ;  /* 0x0000000121217824 */ /* 0x000fe200078e0204 */
[----:B------:R-:W-:Y:S01]  /*2990*/  SHF.R.S32.HI R153, RZ, 0x1, R153 ;  /* 0x00000001ff997819 */ /* 0x000fe20000011499 */
[-C--:B------:R-:W-:Y:S02]  /*29a0*/  IMAD R2, R28, R13.reuse, R2 ;  /* 0x0000000d1c027224 */ /* 0x080fe400078e0202 */
[----:B------:R-:W-:-:S02]  /*29b0*/  IMAD R0, R26, R13, R0 ;  /* 0x0000000d1a007224 */ /* 0x000fc400078e0200 */
[----:B------:R-:W-:-:S04]  /*29c0*/  IMAD.WIDE.U32 R28, R28, R14, R32 ;  /* 0x0000000e1c1c7225 */ /* 0x000fc800078e0020 */
[----:B------:R-:W-:-:S04]  /*29d0*/  IMAD.WIDE.U32 R26, R26, R14, R30 ;  /* 0x0000000e1a1a7225 */ /* 0x000fc800078e001e */
[----:B------:R-:W-:Y:S01]  /*29e0*/  IMAD.X R19, R183, 0x1, ~R19, P0 ;  /* 0x00000001b7137824 */ /* 0x000fe200000e0e13 */
[----:B-----5:R-:W-:Y:S01]  /*29f0*/  IADD3 R4, R18, R5, RZ ;  /* 0x0000000512047210 */ /* 0x020fe20007ffe0ff */
[----:B------:R-:W-:Y:S02]  /*2a00*/  IMAD.IADD R29, R29, 0x1, R2 ;  /* 0x000000011d1d7824 */ /* 0x000fe400078e0202 */
[----:B------:R-:W-:Y:S02]  /*2a10*/  IMAD.IADD R27, R27, 0x1, R0 ;  /* 0x000000011b1b7824 */ /* 0x000fe400078e0200 */
[C---:B------:R-:W-:Y:S02]  /*2a20*/  IMAD R121, R19.reuse, R198, RZ ;  /* 0x000000c613797224 */ /* 0x040fe400078e02ff */
[----:B------:R-:W-:Y:S02]  /*2a30*/  IMAD R123, R19, R200, RZ ;  /* 0x000000c8137b7224 */ /* 0x000fe400078e02ff */
[----:B------:R-:W-:-:S02]  /*2a40*/  IMAD R5, R182, R153, R162 ;  /* 0x00000099b6057224 */ /* 0x000fc400078e02a2 */
[-C--:B------:R-:W-:Y:S02]  /*2a50*/  IMAD R121, R199, R3.reuse, R121 ;  /* 0x00000003c7797224 */ /* 0x080fe400078e0279 */
[-C--:B------:R-:W-:Y:S02]  /*2a60*/  IMAD R123, R201, R3.reuse, R123 ;  /* 0x00000003c97b7224 */ /* 0x080fe400078e027b */
[----:B------:R-:W-:-:S04]  /*2a70*/  IMAD.WIDE.U32 R14, R198, R3, R28 ;  /* 0x00000003c60e7225 */ /* 0x000fc800078e001c */
[----:B------:R-:W-:-:S04]  /*2a80*/  IMAD.WIDE.U32 R18, R200, R3, R26 ;  /* 0x00000003c8127225 */ /* 0x000fc800078e001a */
[----:B------:R-:W-:Y:S02]  /*2a90*/  IMAD R4, R153, R4, RZ ;  /* 0x0000000499047224 */ /* 0x000fe400078e02ff */
[----:B------:R-:W-:Y:S01]  /*2aa0*/  IMAD.IADD R3, R162, 0x1, R5 ;  /* 0x00000001a2037824 */ /* 0x000fe200078e0205 */
[----:B------:R-:W-:Y:S02]  /*2ab0*/  IADD3 R123, R19, R123, RZ ;  /* 0x0000007b137b7210 */ /* 0x000fe40007ffe0ff */
[----:B------:R-:W-:Y:S02]  /*2ac0*/  LEA R122, P0, R18, R24, 0x1 ;  /* 0x00000018127a7211 */ /* 0x000fe400078008ff */
[C---:B------:R-:W-:Y:S02]  /*2ad0*/  IADD3 R0, P3, R4.reuse, R5, RZ ;  /* 0x0000000504007210 */ /* 0x040fe40007f7e0ff */
[----:B------:R-:W-:Y:S02]  /*2ae0*/  IADD3 R127, P2, R4, R3, RZ ;  /* 0x00000003047f7210 */ /* 0x000fe40007f5e0ff */
[----:B------:R-:W-:Y:S01]  /*2af0*/  SHF.R.S32.HI R2, RZ, 0x1f, R4 ;  /* 0x0000001fff027819 */ /* 0x000fe20000011404 */
[----:B------:R-:W-:Y:S01]  /*2b00*/  IMAD.IADD R121, R15, 0x1, R121 ;  /* 0x000000010f797824 */ /* 0x000fe200078e0279 */
[----:B------:R-:W-:Y:S01]  /*2b10*/  LEA.HI.X R123, R18, R25, R123, 0x1, P0 ;  /* 0x00000019127b7211 */ /* 0x000fe200000f0c7b */
[----:B------:R-:W-:Y:S01]  /*2b20*/  IMAD.SHL.U32 R18, R0, 0x2, RZ ;  /* 0x0000000200127824 */ /* 0x000fe200078e00ff */
[----:B------:R-:W-:Y:S01]  /*2b30*/  LEA R120, P1, R14, R22, 0x1 ;  /* 0x000000160e787211 */ /* 0x000fe200078208ff */
[----:B------:R-:W-:Y:S01]  /*2b40*/  IMAD.SHL.U32 R126, R127, 0x2, RZ ;  /* 0x000000027f7e7824 */ /* 0x000fe200078e00ff */
[----:B------:R-:W-:-:S02]  /*2b50*/  LEA.HI.X.SX32 R5, R5, R2, 0x1, P3 ;  /* 0x0000000205057211 */ /* 0x000fc400018f0eff */
[----:B------:R-:W-:Y:S02]  /*2b60*/  LEA.HI.X.SX32 R2, R3, R2, 0x1, P2 ;  /* 0x0000000203027211 */ /* 0x000fe400010f0eff */
[----:B------:R-:W-:Y:S02]  /*2b70*/  LEA.HI.X R121, R14, R23, R121, 0x1, P1 ;  /* 0x000000170e797211 */ /* 0x000fe400008f0c79 */
[----:B------:R-:W-:Y:S02]  /*2b80*/  SHF.L.U64.HI R0, R0, 0x1, R5 ;  /* 0x0000000100007819 */ /* 0x000fe40000010205 */
[----:B------:R-:W-:Y:S02]  /*2b90*/  SHF.L.U64.HI R127, R127, 0x1, R2 ;  /* 0x000000017f7f7819 */ /* 0x000fe40000010202 */
[C---:B------:R-:W-:Y:S02]  /*2ba0*/  IADD3 R52, P1, R8.reuse, R18, RZ ;  /* 0x0000001208347210 */ /* 0x040fe40007f3e0ff */
[----:B------:R-:W-:-:S02]  /*2bb0*/  IADD3 R124, P3, R8, R126, RZ ;  /* 0x0000007e087c7210 */ /* 0x000fc40007f7e0ff */
[C---:B------:R-:W-:Y:S02]  /*2bc0*/  IADD3 R126, P2, R6.reuse, R126, RZ ;  /* 0x0000007e067e7210 */ /* 0x040fe40007f5e0ff */
[----:B------:R-:W-:Y:S01]  /*2bd0*/  IADD3 R18, P0, R6, R18, RZ ;  /* 0x0000001206127210 */ /* 0x000fe20007f1e0ff */
[C---:B------:R-:W-:Y:S01]  /*2be0*/  IMAD.X R53, R9.reuse, 0x1, R0, P1 ;  /* 0x0000000109357824 */ /* 0x040fe200008e0600 */
[C---:B------:R-:W-:Y:S01]  /*2bf0*/  IADD3 R83, P1, R236.reuse, 0x80, RZ ;  /* 0x00000080ec537810 */ /* 0x040fe20007f3e0ff */
[--C-:B------:R-:W-:Y:S01]  /*2c00*/  IMAD.X R125, R9, 0x1, R127.reuse, P3 ;  /* 0x00000001097d7824 */ /* 0x100fe200018e067f */
[C---:B------:R-:W-:Y:S01]  /*2c10*/  IADD3.X R19, R7.reuse, R0, RZ, P0, !PT ;  /* 0x0000000007137210 */ /* 0x040fe200007fe4ff */
[----:B------:R-:W-:Y:S01]  /*2c20*/  IMAD.X R127, R7, 0x1, R127, P2 ;  /* 0x00000001077f7824 */ /* 0x000fe200010e067f */
[C---:B------:R-:W-:Y:S02]  /*2c30*/  IADD3 R87, P2, R236.reuse, 0x40, RZ ;  /* 0x00000040ec577810 */ /* 0x040fe40007f5e0ff */
[----:B------:R-:W-:Y:S01]  /*2c40*/  IADD3 R77, P0, R236, 0xc0, RZ ;  /* 0x000000c0ec4d7810 */ /* 0x000fe20007f1e0ff */
[--C-:B------:R-:W-:Y:S01]  /*2c50*/  IMAD.X R84, RZ, RZ, R237.reuse, P1 ;  /* 0x000000ffff547224 */ /* 0x100fe200008e06ed */
[----:B------:R-:W-:Y:S01]  /*2c60*/  SHF.L.U32 R163, R153, 0x4, RZ ;  /* 0x0000000499a37819 */ /* 0x000fe200000006ff */
[--C-:B------:R-:W-:Y:S01]  /*2c70*/  IMAD.X R88, RZ, RZ, R237.reuse, P2 ;  /* 0x000000ffff587224 */ /* 0x100fe200010e06ed */
[-C--:B------:R-:W-:Y:S01]  /*2c80*/  IADD3 R81, P1, R83, R236.reuse, RZ ;  /* 0x000000ec53517210 */ /* 0x080fe20007f3e0ff */
[----:B------:R-:W-:Y:S01]  /*2c90*/  IMAD.X R78, RZ, RZ, R237, P0 ;  /* 0x000000ffff4e7224 */ /* 0x000fe200000e06ed */
[-C--:B------:R-:W-:Y:S01]  /*2ca0*/  IADD3 R85, P2, R87, R236.reuse, RZ ;  /* 0x000000ec57557210 */ /* 0x080fe20007f5e0ff */
[----:B------:R-:W-:Y:S01]  /*2cb0*/  IMAD.SHL.U32 R96, R200, 0x10, RZ ;  /* 0x00000010c8607824 */ /* 0x000fe200078e00ff */
[----:B------:R-:W-:-:S02]  /*2cc0*/  IADD3 R75, P0, R77, R236, RZ ;  /* 0x000000ec4d4b7210 */ /* 0x000fc40007f1e0ff */
[C---:B------:R-:W-:Y:S02]  /*2cd0*/  IADD3 R152, R163.reuse, 0x40, RZ ;  /* 0x00000040a3987810 */ /* 0x040fe40007ffe0ff */
[C---:B------:R-:W-:Y:S02]  /*2ce0*/  IADD3 R151, R163.reuse, 0x80, RZ ;  /* 0x00000080a3977810 */ /* 0x040fe40007ffe0ff */
[----:B------:R-:W-:Y:S01]  /*2cf0*/  IADD3 R149, R163, 0xc0, RZ ;  /* 0x000000c0a3957810 */ /* 0x000fe20007ffe0ff */
[--C-:B------:R-:W-:Y:S01]  /*2d00*/  IMAD.X R82, R84, 0x1, R237.reuse, P1 ;  /* 0x0000000154527824 */ /* 0x100fe200008e06ed */
[----:B------:R-:W-:Y:S01]  /*2d10*/  IADD3.X R76, R78, R237, RZ, P0, !PT ;  /* 0x000000ed4e4c7210 */ /* 0x000fe200007fe4ff */
[----:B------:R-:W-:Y:S01]  /*2d20*/  IMAD.X R86, R88, 0x1, R237, P2 ;  /* 0x0000000158567824 */ /* 0x000fe200010e06ed */
[C---:B------:R-:W-:Y:S01]  /*2d30*/  SHF.L.U64.HI R91, R200.reuse, 0x4, R201 ;  /* 0x00000004c85b7819 */ /* 0x040fe200000102c9 */
[----:B------:R-:W-:Y:S01]  /*2d40*/  IMAD.SHL.U32 R106, R200, 0x20, RZ ;  /* 0x00000020c86a7824 */ /* 0x000fe200078e00ff */
[----:B------:R-:W-:-:S02]  /*2d50*/  IADD3 R80, P4, R85, R236, RZ ;  /* 0x000000ec55507210 */ /* 0x000fc40007f9e0ff */
[C---:B------:R-:W-:Y:S02]  /*2d60*/  IADD3 R93, P5, R96.reuse, 0x40, RZ ;  /* 0x00000040605d7810 */ /* 0x040fe40007fbe0ff */
[C---:B------:R-:W-:Y:S02]  /*2d70*/  IADD3 R97, P1, R96.reuse, 0x80, RZ ;  /* 0x0000008060617810 */ /* 0x040fe40007f3e0ff */
[----:B------:R-:W-:Y:S01]  /*2d80*/  IADD3 R105, P0, R96, 0xc0, RZ ;  /* 0x000000c060697810 */ /* 0x000fe20007f1e0ff */
[----:B------:R-:W-:Y:S01]  /*2d90*/  IMAD.IADD R150, R163, 0x1, R152 ;  /* 0x00000001a3967824 */ /* 0x000fe200078e0298 */
[-C--:B------:R-:W-:Y:S01]  /*2da0*/  IADD3 R74, P3, R81, R236.reuse, RZ ;  /* 0x000000ec514a7210 */ /* 0x080fe20007f7e0ff */
[----:B------:R-:W-:Y:S01]  /*2db0*/  IMAD.IADD R148, R163, 0x1, R151 ;  /* 0x00000001a3947824 */ /* 0x000fe200078e0297 */
[----:B------:R-:W-:Y:S02]  /*2dc0*/  IADD3 R72, P2, R75, R236, RZ ;  /* 0x000000ec4b487210 */ /* 0x000fe40007f5e0ff */
[----:B------:R-:W-:Y:S01]  /*2dd0*/  IADD3 R146, R163, R149, RZ ;  /* 0x00000095a3927210 */ /* 0x000fe20007ffe0ff */
[----:B------:R-:W-:Y:S01]  /*2de0*/  IMAD.SHL.U32 R115, R198, 0x10, RZ ;  /* 0x00000010c6737824 */ /* 0x000fe200078e00ff */
[----:B------:R-:W-:Y:S01]  /*2df0*/  IADD3.X R73, R82, R237, RZ, P3, !PT ;  /* 0x000000ed52497210 */ /* 0x000fe20001ffe4ff */
[----:B------:R-:W-:Y:S01]  /*2e00*/  IMAD.X R79, R86, 0x1, R237, P4 ;  /* 0x00000001564f7824 */ /* 0x000fe200020e06ed */
[C---:B------:R-:W-:Y:S01]  /*2e10*/  SHF.L.U64.HI R0, R198.reuse, 0x4, R199 ;  /* 0x00000004c6007819 */ /* 0x040fe200000102c7 */
[----:B------:R-:W-:Y:S01]  /*2e20*/  IMAD.X R98, RZ, RZ, R91, P5 ;  /* 0x000000ffff627224 */ /* 0x000fe200028e065b */
[C---:B------:R-:W-:Y:S01]  /*2e30*/  SHF.L.U64.HI R117, R198.reuse, 0x5, R199 ;  /* 0x00000005c6757819 */ /* 0x040fe200000102c7 */
[--C-:B------:R-:W-:Y:S01]  /*2e40*/  IMAD.X R102, RZ, RZ, R91.reuse, P1 ;  /* 0x000000ffff667224 */ /* 0x100fe200008e065b */
[----:B------:R-:W-:Y:S01]  /*2e50*/  SHF.L.U32 R118, R198, 0x5, RZ ;  /* 0x00000005c6767819 */ /* 0x000fe200000006ff */
[----:B------:R-:W-:Y:S01]  /*2e60*/  IMAD.X R110, RZ, RZ, R91, P0 ;  /* 0x000000ffff6e7224 */ /* 0x000fe200000e065b */
[----:B------:R-:W-:Y:S01]  /*2e70*/  SHF.L.U64.HI R101, R200, 0x5, R201 ;  /* 0x00000005c8657819 */ /* 0x000fe200000102c9 */
[----:B------:R-:W-:Y:S01]  /*2e80*/  IMAD.SHL.U32 R155, R153, 0x20, RZ ;  /* 0x00000020999b7824 */ /* 0x000fe200078e00ff */
[-C--:B------:R-:W-:Y:S01]  /*2e90*/  IADD3 R100, P5, R93, R96.reuse, RZ ;  /* 0x000000605d647210 */ /* 0x080fe20007fbe0ff */
[----:B------:R-:W-:Y:S01]  /*2ea0*/  IMAD R119, R199, 0x60, RZ ;  /* 0x00000060c7777824 */ /* 0x000fe200078e02ff */
[----:B------:R-:W-:Y:S01]  /*2eb0*/  IADD3 R104, P4, R97, R96, RZ ;  /* 0x0000006061687210 */ /* 0x000fe20007f9e0ff */
[----:B------:R-:W-:Y:S01]  /*2ec0*/  IMAD.X R71, R76, 0x1, R237, P2 ;  /* 0x000000014c477824 */ /* 0x000fe200010e06ed */
[C---:B------:R-:W-:Y:S01]  /*2ed0*/  IADD3 R108, P3, R106.reuse, R93, RZ ;  /* 0x0000005d6a6c7210 */ /* 0x040fe20007f7e0ff */
[----:B------:R-:W-:Y:S01]  /*2ee0*/  IMAD R153, R153, 0x30, RZ ;  /* 0x0000003099997824 */ /* 0x000fe200078e02ff */
[----:B------:R-:W-:Y:S01]  /*2ef0*/  IADD3 R114, P1, R106, R97, RZ ;  /* 0x000000616a727210 */ /* 0x000fe20007f3e0ff */
[----:B------:R-:W-:Y:S01]  /*2f00*/  IMAD.IADD R147, R163, 0x1, R150 ;  /* 0x00000001a3937824 */ /* 0x000fe200078e0296 */
[----:B------:R-:W-:Y:S01]  /*2f10*/  IADD3 R116, P0, R105, R106, RZ ;  /* 0x0000006a69747210 */ /* 0x000fe20007f1e0ff */
[----:B------:R-:W-:Y:S01]  /*2f20*/  IMAD.IADD R145, R163, 0x1, R148 ;  /* 0x00000001a3917824 */ /* 0x000fe200078e0294 */
[----:B------:R-:W-:Y:S01]  /*2f30*/  IADD3 R112, P2, R105, R96, RZ ;  /* 0x0000006069707210 */ /* 0x000fe20007f5e0ff */
[----:B------:R-:W-:-:S02]  /*2f40*/  IMAD.IADD R144, R163, 0x1, R146 ;  /* 0x00000001a3907824 */ /* 0x000fc400078e0292 */
[----:B------:R-:W-:Y:S01]  /*2f50*/  IMAD.WIDE.U32 R198, R198, 0x60, RZ ;  /* 0x00000060c6c67825 */ /* 0x000fe200078e00ff */
[C---:B------:R-:W-:Y:S02]  /*2f60*/  SHF.L.U64.HI R113, R115.reuse, 0x1, R0 ;  /* 0x0000000173717819 */ /* 0x040fe40000010200 */
[----:B------:R-:W-:Y:S01]  /*2f70*/  SHF.L.U64.HI R117, R118, 0x1, R117 ;  /* 0x0000000176757819 */ /* 0x000fe20000010275 */
[----:B------:R-:W-:Y:S01]  /*2f80*/  IMAD.MOV.U32 R9, RZ, RZ, R165 ;  /* 0x000000ffff097224 */ /* 0x000fe200078e00a5 */
[----:B------:R-:W-:Y:S01]  /*2f90*/  IADD3.X R107, R110, R91, RZ, P2, !PT ;  /* 0x0000005b6e6b7210 */ /* 0x000fe200017fe4ff */
[----:B------:R-:W-:Y:S01]  /*2fa0*/  IMAD.SHL.U32 R115, R115, 0x2, RZ ;  /* 0x0000000273737824 */ /* 0x000fe200078e00ff */
[----:B------:R-:W-:Y:S01]  /*2fb0*/  SHF.R.S32.HI R143, RZ, 0x1f, R163 ;  /* 0x0000001fff8f7819 */ /* 0x000fe200000114a3 */
[----:B------:R-:W-:Y:S01]  /*2fc0*/  IMAD.SHL.U32 R118, R118, 0x2, RZ ;  /* 0x0000000276767824 */ /* 0x000fe200078e00ff */
[----:B------:R-:W-:Y:S01]  /*2fd0*/  SHF.R.S32.HI R142, RZ, 0x1f, R155 ;  /* 0x0000001fff8e7819 */ /* 0x000fe2000001149b */
[----:B------:R-:W-:Y:S01]  /*2fe0*/  IMAD.IADD R119, R199, 0x1, R119 ;  /* 0x00000001c7777824 */ /* 0x000fe200078e0277 */
[----:B------:R-:W-:Y:S01]  /*2ff0*/  SHF.R.S32.HI R140, RZ, 0x1f, R153 ;  /* 0x0000001fff8c7819 */ /* 0x000fe20000011499 */
[--C-:B------:R-:W-:Y:S01]  /*3000*/  IMAD.X R95, R98, 0x1, R91.reuse, P5 ;  /* 0x00000001625f7824 */ /* 0x100fe200028e065b */
[----:B------:R-:W-:Y:S01]  /*3010*/  SHF.R.S32.HI R141, RZ, 0x1f, R152 ;  /* 0x0000001fff8d7819 */ /* 0x000fe20000011498 */
[----:B------:R-:W-:Y:S01]  /*3020*/  IMAD.X R99, R102, 0x1, R91, P4 ;  /* 0x0000000166637824 */ /* 0x000fe200020e065b */
[----:B------:R-:W-:Y:S01]  /*3030*/  SHF.R.S32.HI R139, RZ, 0x1f, R151 ;  /* 0x0000001fff8b7819 */ /* 0x000fe20000011497 */
[C---:B------:R-:W-:Y:S01]  /*3040*/  IMAD.X R103, R101.reuse, 0x1, R98, P3 ;  /* 0x0000000165677824 */ /* 0x040fe200018e0662 */
[----:B------:R-:W-:Y:S01]  /*3050*/  SHF.R.S32.HI R137, RZ, 0x1f, R149 ;  /* 0x0000001fff897819 */ /* 0x000fe20000011495 */
        /* <DEDUP_REMOVED lines=8> */
.L_x_1737:
[----:B------:R-:W-:Y:S01]  /*30e0*/  IMAD.SHL.U32 R14, R9, 0x40, RZ ;  /* 0x00000040090e7824 */ /* 0x000fe200078e00ff */
[----:B------:R-:W-:Y:S04]  /*30f0*/  BSSY B0, `(.L_x_1620) ;  /* 0x0000014000007945 */ /* 0x000fe80003800000 */
[----:B------:R-:W-:Y:S05]  /*3100*/  IADD3 R13, R14, -0x40, RZ ;  /* 0xffffffc00e0d7810 */ /* 0x000fea0007ffe0ff */
[--C-:B------:R-:W-:Y:S02]  /*3110*/  IMAD.IADD R205, R64, 0x1, -R13.reuse ;  /* 0x0000000140cd7824 */ /* 0x100fe400078e0a0d */
[----:B------:R-:W-:Y:S03]  /*3120*/  IMAD.IADD R203, R94, 0x1, -R13 ;  /* 0x000000015ecb7824 */ /* 0x000fe600078e0a0d */
[C---:B------:R-:W-:Y:S04]  /*3130*/  ISETP.GE.AND P2, PT, R182.reuse, R205, PT ;  /* 0x000000cdb600720c */ /* 0x040fe80003f46270 */
[----:B------:R-:W-:Y:S11]  /*3140*/  ISETP.GE.AND P2, PT, R182, R203, !P2 ;  /* 0x000000cbb600720c */ /* 0x000ff60005746270 */
[----:B------:R-:W-:Y:S02]  /*3150*/  @!UPT UIADD3 URZ, URZ, URZ, URZ ;  /* 0x0000003f3f3ff290 */ /* 0x000fe4000fffe03f */
[----:B-----5:R-:W-:-:S05]  /*3160*/  @!P2 BRA `(.L_x_1621) ;  /* 0x000000c00000a947 */ /* 0x020fca0003800000 */
        /* <DEDUP_REMOVED lines=12> */
.L_x_1621:
[----:B------:R-:W-:Y:S05]  /*3230*/  BSYNC B0 ;  /* 0x0000000000007941 */ /* 0x000fea0003800000 */
.L_x_1620:
        /* <DEDUP_REMOVED lines=21> */
.L_x_1623:
[----:B------:R-:W-:Y:S05]  /*3390*/  BSYNC B0 ;  /* 0x0000000000007941 */ /* 0x000fea0003800000 */
.L_x_1622:
        /* <DEDUP_REMOVED lines=21> */
.L_x_1625:
[----:B------:R-:W-:Y:S05]  /*34f0*/  BSYNC B0 ;  /* 0x0000000000007941 */ /* 0x000fea0003800000 */
.L_x_1624:
        /* <DEDUP_REMOVED lines=21> */
.L_x_1627:
[----:B------:R-:W-:Y:S05]  /*3650*/  BSYNC B0 ;  /* 0x0000000000007941 */ /* 0x000fea0003800000 */
.L_x_1626:
[----:B------:R-:W2:Y:S01]  /*3660*/  LD.E R15, [R20.64+0xd0] ;  /* 0x0000d006140f7980 */ /* 0x000ea2000c101900 */
[----:B------:R-:W-:Y:S03]  /*3670*/  BSSY B3, `(.L_x_1628) ;  /* 0x0000aa1000037945 */ /* 0x000fe60003800000 */
[----:B-1----:R-:W3:Y:S01]  /*3680*/  LD.E R3, [R20.64+0x130] ;  /* 0x0001300614037980 */ /* 0x002ee2000c101900 */
        /* <DEDUP_REMOVED lines=10> */
[----:B-1----:R-:W-:Y:S01]  /*3730*/  BSSY B1, `(.L_x_1631) ;  /* 0x00000dc000017945 */ /* 0x002fe20003800000 */
[----:B------:R-:W-:-:S05]  /*3740*/  @!P2 BRA `(.L_x_1632) ;  /* 0x00000da00000a947 */ /* 0x000fca0003800000 */
[----:B-----5:R-:W-:Y:S01]  /*3750*/  ISETP.GE.AND P0, PT, R16, R177, PT ;  /* 0x000000b11000720c */ /* 0x020fe20003f06270 */
[----:B------:R-:W-:Y:S01]  /*3760*/  @!UPT UIADD3 URZ, URZ, URZ, URZ ;  /* 0x0000003f3f3ff290 */ /* 0x000fe2000fffe03f */
[----:B------:R-:W-:Y:S11]  /*3770*/  BSSY B0, `(.L_x_1633) ;  /* 0x0000034000007945 */ /* 0x000ff60003800000 */
[----:B------:R-:W-:-:S05]  /*3780*/  @P0 BRA `(.L_x_1634) ;  /* 0x0000032000000947 */ /* 0x000fca0003800000 */
[----:B------:R-:W-:Y:S01]  /*3790*/  ISETP.GE.AND P0, PT, R16, R15, PT ;  /* 0x0000000f1000720c */ /* 0x000fe20003f06270 */
[----:B------:R-:W2:Y:S11]  /*37a0*/  LD.E.128 R24, [R122.64] ;  /* 0x000000067a187980 */ /* 0x000eb6000c101d00 */
        /* <DEDUP_REMOVED lines=48> */
.L_x_1634:
[----:B------:R-:W-:Y:S05]  /*3ab0*/  BSYNC B0 ;  /* 0x0000000000007941 */ /* 0x000fea0003800000 */
.L_x_1633:
        /* <DEDUP_REMOVED lines=54> */
.L_x_1636:
[----:B------:R-:W-:Y:S05]  /*3e20*/  BSYNC B0 ;  /* 0x0000000000007941 */ /* 0x000fea0003800000 */
.L_x_1635:
        /* <DEDUP_REMOVED lines=54> */
.L_x_1638:
[----:B------:R-:W-:Y:S05]  /*4190*/  BSYNC B0 ;  /* 0x0000000000007941 */ /* 0x000fea0003800000 */
.L_x_1637:
        /* <DEDUP_REMOVED lines=53> */
.L_x_1632:
[----:B------:R-:W-:Y:S05]  /*44f0*/  BSYNC B1 ;  /* 0x0000000000017941 */ /* 0x000fea0003800000 */
.L_x_1631:
[C---:B------:R-:W-:Y:S01]  /*4500*/  ISETP.GE.AND P0, PT, R160.reuse, R205, PT ;  /* 0x000000cda000720c */ /* 0x040fe20003f06270 */
[----:B------:R-:W-:Y:S03]  /*4510*/  BSSY B1, `(.L_x_1639) ;  /* 0x00000ef000017945 */ /* 0x000fe60003800000 */
[----:B------:R-:W-:Y:S11]  /*4520*/  ISETP.GE.AND P0, PT, R160, R203, !P0 ;  /* 0x000000cba000720c */ /* 0x000ff60004706270 */
[----:B------:R-:W-:Y:S02]  /*4530*/  @!UPT UIADD3 URZ, URZ, URZ, URZ ;  /* 0x0000003f3f3ff290 */ /* 0x000fe4000fffe03f */
[----:B------:R-:W-:-:S05]  /*4540*/  @!P0 BRA `(.L_x_1640) ;  /* 0x00000eb000008947 */ /* 0x000fca0003800000 */
[----:B-----5:R-:W-:Y:S01]  /*4550*/  ISETP.GE.AND P0, PT, R16, R177, PT ;  /* 0x000000b11000720c */ /* 0x020fe20003f06270 */
[C---:B------:R-:W-:Y:S01]  /*4560*/  IMAD.SHL.U32 R5, R163.reuse, 0x2, RZ ;  /* 0x00000002a3057824 */ /* 0x040fe200078e00ff */
        /* <DEDUP_REMOVED lines=11> */
[----:B-1----:R-:W2:Y:S01]  /*4620*/  LD.E.128 R24, [R40.64] ;  /* 0x0000000628187980 */ /* 0x002ea2000c101d00 */
        /* <DEDUP_REMOVED lines=48> */
.L_x_1642:
[----:B------:R-:W-:Y:S05]  /*4930*/  BSYNC B0 ;  /* 0x0000000000007941 */ /* 0x000fea0003800000 */
.L_x_1641:
        /* <DEDUP_REMOVED lines=57> */
.L_x_1644:
[----:B------:R-:W-:Y:S05]  /*4cd0*/  BSYNC B0 ;  /* 0x0000000000007941 */ /* 0x000fea0003800000 */
.L_x_1643:
        /* <DEDUP_REMOVED lines=57> */
.L_x_1646:
[----:B------:R-:W-:Y:S05]  /*5070*/  BSYNC B0 ;  /* 0x0000000000007941 */ /* 0x000fea0003800000 */
.L_x_1645:
        /* <DEDUP_REMOVED lines=56> */
.L_x_1640:
[----:B------:R-:W-:Y:S05]  /*5400*/  BSYNC B1 ;  /* 0x0000000000017941 */ /* 0x000fea0003800000 */
.L_x_1639:
        /* <DEDUP_REMOVED lines=17> */
[C---:B-1----:R-:W-:Y:S03]  /*5520*/  LEA R56, P1, R89.reuse, R128, 0x1 ;  /* 0x0000008059387211 */ /* 0x042fe600078208ff */
        /* <DEDUP_REMOVED lines=49> */
.L_x_1650:
[----:B------:R-:W-:Y:S05]  /*5840*/  BSYNC B0 ;  /* 0x0000000000007941 */ /* 0x000fea0003800000 */
.L_x_1649:
        /* <DEDUP_REMOVED lines=57> */
.L_x_1652:
[----:B------:R-:W-:Y:S05]  /*5be0*/  BSYNC B0 ;  /* 0x0000000000007941 */ /* 0x000fea0003800000 */
.L_x_1651:
        /* <DEDUP_REMOVED lines=57> */
.L_x_1654:
[----:B------:R-:W-:Y:S05]  /*5f80*/  BSYNC B0 ;  /* 0x0000000000007941 */ /* 0x000fea0003800000 */
.L_x_1653:
        /* <DEDUP_REMOVED lines=56> */
.L_x_1648:
[----:B------:R-:W-:Y:S05]  /*6310*/  BSYNC B1 ;  /* 0x0000000000017941 */ /* 0x000fea0003800000 */
.L_x_1647:
        /* <DEDUP_REMOVED lines=19> */
[----:B-1----:R-:W-:Y:S04]  /*6450*/  IMAD.WIDE.U32 R56, R60, 0x60, R128 ;  /* 0x000000603c387825 */ /* 0x002fe800078e0080 */
        /* <DEDUP_REMOVED lines=49> */
.L_x_1658:
[----:B------:R-:W-:Y:S05]  /*6770*/  BSYNC B0 ;  /* 0x0000000000007941 */ /* 0x000fea0003800000 */
.L_x_1657:
        /* <DEDUP_REMOVED lines=57> */
.L_x_1660:
[----:B------:R-:W-:Y:S05]  /*6b10*/  BSYNC B0 ;  /* 0x0000000000007941 */ /* 0x000fea0003800000 */
.L_x_1659:
        /* <DEDUP_REMOVED lines=57> */
.L_x_1662:
[----:B------:R-:W-:Y:S05]  /*6eb0*/  BSYNC B0 ;  /* 0x0000000000007941 */ /* 0x000fea0003800000 */
.L_x_1661:
[----:B------:R-:W-:Y:S11]  /*6ec0*/  ISETP.GE.AND P0, PT, R10, R177, PT ;  /* 0x000000b10a00720c */ /* 0x000ff60003f06270 */
[----:B------:R-:W-:Y:S02]  /*6ed0*/  @!UPT UIADD3 URZ, URZ, URZ, URZ ;  /* 0x0000003f3f3ff290 */ /* 0x000fe4000fffe03f */
[----:B------:R-:W-:-:S05]  /*6ee0*/  @P0 BRA `(.L_x_1656) ;  /* 0x0000035000000947 */ /* 0x000fca0003800000 */
[----:B------:R-:W-:Y:S02]  /*6ef0*/  LEA R36, P1, R116, R122, 0x1 ;  /* 0x0000007a74247211 */ /* 0x000fe400078208ff */
        /* <DEDUP_REMOVED lines=52> */
.L_x_1656:
[----:B------:R-:W-:Y:S05]  /*7240*/  BSYNC B1 ;  /* 0x0000000000017941 */ /* 0x000fea0003800000 */
.L_x_1655:
[----:B------:R-:W2:Y:S02]  /*7250*/  LD.E R3, [R20.64+0xd0] ;  /* 0x0000d00614037980 */ /* 0x000ea4000c101900 */
[----:B--2---:R-:W-:Y:S05]  /*7260*/  IMAD.U32 R3, R3, -0x20, RZ ;  /* 0xffffffe003037824 */ /* 0x004fea00078e00ff */
[C---:B------:R-:W-:Y:S02]  /*7270*/  LEA R18, P1, R3.reuse, R18, 0x1 ;  /* 0x0000001203127211 */ /* 0x040fe400078208ff */
[C---:B------:R-:W-:Y:S02]  /*7280*/  LEA R52, P0, R3.reuse, R52, 0x1 ;  /* 0x0000003403347211 */ /* 0x040fe400078008ff */
[C---:B------:R-:W-:Y:S02]  /*7290*/  LEA.HI.X.SX32 R19, R3.reuse, R19, 0x1, P1 ;  /* 0x0000001303137211 */ /* 0x040fe400008f0eff */
[----:B------:R-:W-:Y:S01]  /*72a0*/  LEA.HI.X.SX32 R53, R3, R53, 0x1, P0 ;  /* 0x0000003503357211 */ /* 0x000fe200000f0eff */
[----:B------:R-:W-:-:S05]  /*72b0*/  BRA `(.L_x_1663) ;  /* 0x00006dc000007947 */ /* 0x000fca0003800000 */
.L_x_1630:
[----:B-1----:R-:W-:Y:S01]  /*72c0*/  BSSY B2, `(.L_x_1664) ;  /* 0x0000180000027945 */ /* 0x002fe20003800000 */
        /* <DEDUP_REMOVED lines=27> */
[----:B------:R-:W2:Y:S01]  /*7480*/  LD.E.128 R28, [R22.64] ;  /* 0x00000006161c7980 */ /* 0x000ea2000c101d00 */
[----:B------:R-:W-:Y:S04]  /*7490*/  @P2 IADD3 R207, -R213, RZ, RZ ;  /* 0x000000ffd5cf2210 */ /* 0x000fe80007ffe1ff */
[C---:B------:R-:W-:Y:S03]  /*74a0*/  LEA R40, P0, R207.reuse, R126, 0x1 ;  /* 0x0000007ecf287211 */ /* 0x040fe600078008ff */
[----:B------:R-:W3:Y:S01]  /*74b0*/  LD.E.128 R208, [R210.64] ;  /* 0x00000006d2d07980 */ /* 0x000ee2000c101d00 */
[----:B------:R-:W-:Y:S07]  /*74c0*/  LEA.HI.X.SX32 R41, R207, R127, 0x1, P0 ;  /* 0x0000007fcf297211 */ /* 0x000fee00000f0eff */
[----:B------:R4:W2:Y:S02]  /*74d0*/  LD.E.128 R56, [R40.64] ;  /* 0x0000000628387980 */ /* 0x0008a4000c101d00 */
[----:B----4-:R-:W-:Y:S02]  /*74e0*/  HADD2.F32 R40, -RZ, R51.H0_H0 ;  /* 0x20000033ff287230 */ /* 0x010fe40000004100 */
[--C-:B---3--:R-:W-:Y:S01]  /*74f0*/  HADD2.F32 R34, -RZ, R208.reuse.H0_H0 ;  /* 0x200000d0ff227230 */ /* 0x108fe20000004100 */
[----:B--2---:R-:W-:Y:S01]  /*7500*/  MOV R33, R28 ;  /* 0x0000001c00217202 */ /* 0x004fe20000000f00 */
        /* <DEDUP_REMOVED lines=58> */
.L_x_1669:
[----:B------:R-:W-:Y:S05]  /*78b0*/  BSYNC B0 ;  /* 0x0000000000007941 */ /* 0x000fea0003800000 */
.L_x_1668:
[----:B-----5:R2:W-:Y:S02]  /*78c0*/  ST.E.128 [R128.64], R36 ;  /* 0x0000002480007985 */ /* 0x0205e4000c101d06 */
.L_x_1667:
[----:B------:R-:W-:Y:S05]  /*78d0*/  BSYNC B1 ;  /* 0x0000000000017941 */ /* 0x000fea0003800000 */
.L_x_1666:
[----:B------:R-:W-:Y:S01]  /*78e0*/  ISETP.GE.AND P0, PT, R12, R177, PT ;  /* 0x000000b10c00720c */ /* 0x000fe20003f06270 */
[----:B------:R-:W-:Y:S01]  /*78f0*/  @!UPT UIADD3 URZ, URZ, URZ, URZ ;  /* 0x0000003f3f3ff290 */ /* 0x000fe2000fffe03f */
[----:B------:R-:W-:Y:S11]  /*7900*/  BSSY B1, `(.L_x_1670) ;  /* 0x000005d000017945 */ /* 0x000ff60003800000 */
[----:B------:R-:W-:-:S05]  /*7910*/  @P0 BRA `(.L_x_1671) ;  /* 0x000005b000000947 */ /* 0x000fca0003800000 */
[----:B--2---:R2:W5:Y:S01]  /*7920*/  LD.E.128 R36, [R122.64+0x80] ;  /* 0x000080067a247980 */ /* 0x004562000c101d00 */
[----:B------:R-:W-:Y:S01]  /*7930*/  ISETP.GE.AND P0, PT, R12, R15, PT ;  /* 0x0000000f0c00720c */ /* 0x000fe20003f06270 */
[----:B------:R-:W-:Y:S01]  /*7940*/  @!UPT UIADD3 URZ, URZ, URZ, URZ ;  /* 0x0000003f3f3ff290 */ /* 0x000fe2000fffe03f */
[----:B------:R-:W-:Y:S11]  /*7950*/  BSSY B0, `(.L_x_1672) ;  /* 0x0000056000007945 */ /* 0x000ff60003800000 */
[----:B------:R-:W-:-:S05]  /*7960*/  @P0 BRA `(.L_x_1673) ;  /* 0x0000054000000947 */ /* 0x000fca0003800000 */
[----:B------:R-:W-:Y:S02]  /*7970*/  LEA.HI R207, R15, R15, RZ, 0x1 ;  /* 0x0000000f0fcf7211 */ /* 0x000fe400078f08ff */
[----:B------:R-:W-:Y:S02]  /*7980*/  MOV R209, RZ ;  /* 0x000000ff00d17202 */ /* 0x000fe40000000f00 */
[----:B------:R-:W-:Y:S02]  /*7990*/  SHF.R.S32.HI R207, RZ, 0x1, R207 ;  /* 0x00000001ffcf7819 */ /* 0x000fe400000114cf */
[----:B------:R-:W-:Y:S02]  /*79a0*/  MOV R213, RZ ;  /* 0x000000ff00d57202 */ /* 0x000fe40000000f00 */
[-C--:B------:R-:W-:Y:S02]  /*79b0*/  ISETP.GE.AND P2, PT, R12, R207.reuse, PT ;  /* 0x000000cf0c00720c */ /* 0x080fe40003f46270 */
[----:B------:R-:W-:Y:S02]  /*79c0*/  MOV R211, R207 ;  /* 0x000000cf00d37202 */ /* 0x000fe40000000f00 */
[----:B-----5:R-:W-:Y:S01]  /*79d0*/  MOV R51, R37 ;  /* 0x0000002500337202 */ /* 0x020fe20000000f00 */
[--C-:B------:R-:W-:Y:S01]  /*79e0*/  HADD2.F32 R37, -RZ, R36.reuse.H0_H0 ;  /* 0x20000024ff257230 */ /* 0x100fe20000004100 */
[----:B------:R-:W-:Y:S01]  /*79f0*/  MOV R49, R39 ;  /* 0x0000002700317202 */ /* 0x000fe20000000f00 */
[----:B------:R-:W-:Y:S01]  /*7a00*/  HADD2.F32 R39, -RZ, R36.H1_H1 ;  /* 0x30000024ff277230 */ /* 0x000fe20000004100 */
[----:B------:R-:W-:Y:S05]  /*7a10*/  MOV R54, R38 ;  /* 0x0000002600367202 */ /* 0x000fea0000000f00 */
[C---:B------:R-:W-:Y:S02]  /*7a20*/  @P2 IADD3 R211, -R207.reuse, RZ, RZ ;  /* 0x000000ffcfd32210 */ /* 0x040fe40007ffe1ff */
[----:B------:R-:W-:Y:S02]  /*7a30*/  @P2 IADD3 R209, -R207, RZ, RZ ;  /* 0x000000ffcfd12210 */ /* 0x000fe40007ffe1ff */
[----:B------:R-:W-:Y:S02]  /*7a40*/  LEA R22, P1, R211, R122, 0x1 ;  /* 0x0000007ad3167211 */ /* 0x000fe400078208ff */
[----:B------:R-:W-:Y:S02]  /*7a50*/  LEA R214, P0, R209, R124, 0x1 ;  /* 0x0000007cd1d67211 */ /* 0x000fe400078008ff */
[----:B------:R-:W-:Y:S02]  /*7a60*/  LEA.HI.X.SX32 R23, R211, R123, 0x1, P1 ;  /* 0x0000007bd3177211 */ /* 0x000fe400008f0eff */
[----:B------:R-:W-:Y:S02]  /*7a70*/  LEA.HI.X.SX32 R215, R209, R125, 0x1, P0 ;  /* 0x0000007dd1d77211 */ /* 0x000fe400000f0eff */
[----:B------:R-:W-:Y:S01]  /*7a80*/  @P2 IADD3 R213, -R207, RZ, RZ ;  /* 0x000000ffcfd52210 */ /* 0x000fe20007ffe1ff */
[----:B------:R-:W3:Y:S03]  /*7a90*/  LD.E.128 R28, [R22.64+0x80] ;  /* 0x00008006161c7980 */ /* 0x000ee6000c101d00 */
[C---:B------:R-:W-:Y:S04]  /*7aa0*/  LEA R40, P0, R213.reuse, R126, 0x1 ;  /* 0x0000007ed5287211 */ /* 0x040fe800078008ff */
[----:B------:R-:W-:Y:S01]  /*7ab0*/  LEA.HI.X.SX32 R41, R213, R127, 0x1, P0 ;  /* 0x0000007fd5297211 */ /* 0x000fe200000f0eff */
[----:B------:R-:W4:Y:S08]  /*7ac0*/  LD.E.128 R208, [R214.64+0x80] ;  /* 0x00008006d6d07980 */ /* 0x000f30000c101d00 */
[----:B--2---:R1:W2:Y:S02]  /*7ad0*/  LD.E.128 R56, [R40.64+0x80] ;  /* 0x0000800628387980 */ /* 0x0042a4000c101d00 */
        /* <DEDUP_REMOVED lines=61> */
.L_x_1673:
[----:B------:R-:W-:Y:S05]  /*7eb0*/  BSYNC B0 ;  /* 0x0000000000007941 */ /* 0x000fea0003800000 */
.L_x_1672:
[----:B-----5:R3:W-:Y:S02]  /*7ec0*/  ST.E.128 [R128.64+0x80], R36 ;  /* 0x0000802480007985 */ /* 0x0207e4000c101d06 */
.L_x_1671:
[----:B------:R-:W-:Y:S05]  /*7ed0*/  BSYNC B1 ;  /* 0x0000000000017941 */ /* 0x000fea0003800000 */
.L_x_1670:
[----:B------:R-:W-:Y:S01]  /*7ee0*/  ISETP.GE.AND P0, PT, R11, R177, PT ;  /* 0x000000b10b00720c */ /* 0x000fe20003f06270 */
[----:B------:R-:W-:Y:S01]  /*7ef0*/  @!UPT UIADD3 URZ, URZ, URZ, URZ ;  /* 0x0000003f3f3ff290 */ /* 0x000fe2000fffe03f */
[----:B------:R-:W-:Y:S11]  /*7f00*/  BSSY B1, `(.L_x_1674) ;  /* 0x000005d000017945 */ /* 0x000ff60003800000 */
[----:B------:R-:W-:-:S05]  /*7f10*/  @P0 BRA `(.L_x_1675) ;  /* 0x000005b000000947 */ /* 0x000fca0003800000 */
[----:B--23--:R2:W5:Y:S01]  /*7f20*/  LD.E.128 R36, [R122.64+0x100] ;  /* 0x000100067a247980 */ /* 0x00c562000c101d00 */
        /* <DEDUP_REMOVED lines=21> */
[----:B------:R-:W3:Y:S01]  /*8080*/  LD.E.128 R28, [R22.64+0x100] ;  /* 0x00010006161c7980 */ /* 0x000ee2000c101d00 */
[----:B------:R-:W-:Y:S04]  /*8090*/  @P2 IADD3 R207, -R168, RZ, RZ ;  /* 0x000000ffa8cf2210 */ /* 0x000fe80007ffe1ff */
[C---:B------:R-:W-:Y:S03]  /*80a0*/  LEA R40, P0, R207.reuse, R126, 0x1 ;  /* 0x0000007ecf287211 */ /* 0x040fe600078008ff */
[----:B------:R-:W4:Y:S01]  /*80b0*/  LD.E.128 R208, [R210.64+0x100] ;  /* 0x00010006d2d07980 */ /* 0x000f22000c101d00 */
[----:B------:R-:W-:Y:S07]  /*80c0*/  LEA.HI.X.SX32 R41, R207, R127, 0x1, P0 ;  /* 0x0000007fcf297211 */ /* 0x000fee00000f0eff */
        /* <DEDUP_REMOVED lines=62> */
.L_x_1677:
[----:B------:R-:W-:Y:S05]  /*84b0*/  BSYNC B0 ;  /* 0x0000000000007941 */ /* 0x000fea0003800000 */
.L_x_1676:
[----:B-----5:R3:W-:Y:S02]  /*84c0*/  ST.E.128 [R128.64+0x100], R36 ;  /* 0x0001002480007985 */ /* 0x0207e4000c101d06 */
.L_x_1675:
[----:B------:R-:W-:Y:S05]  /*84d0*/  BSYNC B1 ;  /* 0x0000000000017941 */ /* 0x000fea0003800000 */
.L_x_1674:
[----:B------:R-:W-:Y:S11]  /*84e0*/  ISETP.GE.AND P0, PT, R10, R177, PT ;  /* 0x000000b10a00720c */ /* 0x000ff60003f06270 */
[----:B------:R-:W-:Y:S02]  /*84f0*/  @!UPT UIADD3 URZ, URZ, URZ, URZ ;  /* 0x0000003f3f3ff290 */ /* 0x000fe4000fffe03f */
        /* <DEDUP_REMOVED lines=90> */
.L_x_1679:
[----:B------:R-:W-:Y:S05]  /*8aa0*/  BSYNC B0 ;  /* 0x0000000000007941 */ /* 0x000fea0003800000 */
.L_x_1678:
[----:B-----5:R3:W-:Y:S02]  /*8ab0*/  ST.E.128 [R128.64+0x180], R36 ;  /* 0x0001802480007985 */ /* 0x0207e4000c101d06 */
.L_x_1665:
[----:B------:R-:W-:Y:S05]  /*8ac0*/  BSYNC B2 ;  /* 0x0000000000027941 */ /* 0x000fea0003800000 */
.L_x_1664:
        /* <DEDUP_REMOVED lines=13> */
[----:B--23--:R2:W5:Y:S10]  /*8ba0*/  LD.E.128 R36, [R208.64] ;  /* 0x00000006d0247980 */ /* 0x00c574000c101d00 */
        /* <DEDUP_REMOVED lines=13> */
[C---:B------:R-:W-:Y:S02]  /*8c80*/  LEA R22, P0, R202.reuse, R208, 0x1 ;  /* 0x000000d0ca167211 */ /* 0x040fe400078008ff */
[C---:B------:R-:W-:Y:S02]  /*8c90*/  IADD3 R168, P2, R163.reuse, R176, RZ ;  /* 0x000000b0a3a87210 */ /* 0x040fe40007f5e0ff */
[----:B------:R-:W-:Y:S02]  /*8ca0*/  LEA.HI.X.SX32 R23, R202, R209, 0x1, P0 ;  /* 0x000000d1ca177211 */ /* 0x000fe400000f0eff */
[----:B--2---:R-:W-:Y:S02]  /*8cb0*/  LEA R208, P0, R168, R124, 0x1 ;  /* 0x0000007ca8d07211 */ /* 0x004fe400078008ff */
[----:B------:R-:W-:Y:S01]  /*8cc0*/  LEA.HI.X.SX32 R176, R176, R143, 0x1, P2 ;  /* 0x0000008fb0b07211 */ /* 0x000fe200010f0eff */
[----:B------:R-:W2:Y:S03]  /*8cd0*/  LD.E.128 R28, [R22.64] ;  /* 0x00000006161c7980 */ /* 0x000ea6000c101d00 */
[----:B------:R-:W-:Y:S02]  /*8ce0*/  LEA.HI.X R209, R168, R125, R176, 0x1, P0 ;  /* 0x0000007da8d17211 */ /* 0x000fe400000f0cb0 */
[----:B------:R-:W-:Y:S01]  /*8cf0*/  MOV R168, RZ ;  /* 0x000000ff00a87202 */ /* 0x000fe20000000f00 */
[----:B------:R-:W-:Y:S03]  /*8d00*/  @P1 IMAD.MOV R168, RZ, RZ, -R207 ;  /* 0x000000ffffa81224 */ /* 0x000fe600078e0acf */
[----:B------:R-:W3:Y:S02]  /*8d10*/  LD.E.128 R208, [R208.64] ;  /* 0x00000006d0d07980 */ /* 0x000ee4000c101d00 */
[----:B------:R-:W-:Y:S04]  /*8d20*/  IADD3 R207, P0, R163, R168, RZ ;  /* 0x000000a8a3cf7210 */ /* 0x000fe80007f1e0ff */
[----:B------:R-:W-:Y:S02]  /*8d30*/  LEA.HI.X.SX32 R168, R168, R143, 0x1, P0 ;  /* 0x0000008fa8a87211 */ /* 0x000fe400000f0eff */
[C---:B------:R-:W-:Y:S04]  /*8d40*/  LEA R40, P0, R207.reuse, R126, 0x1 ;  /* 0x0000007ecf287211 */ /* 0x040fe800078008ff */
[----:B------:R-:W-:Y:S05]  /*8d50*/  LEA.HI.X R41, R207, R127, R168, 0x1, P0 ;  /* 0x0000007fcf297211 */ /* 0x000fea00000f0ca8 */
        /* <DEDUP_REMOVED lines=62> */
.L_x_1685:
[----:B------:R-:W-:Y:S05]  /*9140*/  BSYNC B0 ;  /* 0x0000000000007941 */ /* 0x000fea0003800000 */
.L_x_1684:
[C---:B------:R-:W-:Y:S04]  /*9150*/  LEA R2, P0, R236.reuse, R128, 0x1 ;  /* 0x00000080ec027211 */ /* 0x040fe800078008ff */
[----:B------:R-:W-:Y:S05]  /*9160*/  LEA.HI.X R3, R236, R129, R237, 0x1, P0 ;  /* 0x00000081ec037211 */ /* 0x000fea00000f0ced */
[----:B-----5:R3:W-:Y:S04]  /*9170*/  ST.E.128 [R2.64], R36 ;  /* 0x0000002402007985 */ /* 0x0207e8000c101d06 */
.L_x_1683:
[----:B------:R-:W-:Y:S05]  /*9180*/  BSYNC B1 ;  /* 0x0000000000017941 */ /* 0x000fea0003800000 */
.L_x_1682:
[----:B------:R-:W-:Y:S01]  /*9190*/  ISETP.GE.AND P0, PT, R12, R177, PT ;  /* 0x000000b10c00720c */ /* 0x000fe20003f06270 */
[----:B------:R-:W-:Y:S01]  /*91a0*/  @!UPT UIADD3 URZ, URZ, URZ, URZ ;  /* 0x0000003f3f3ff290 */ /* 0x000fe2000fffe03f */
[----:B------:R-:W-:Y:S11]  /*91b0*/  BSSY B1, `(.L_x_1686) ;  /* 0x0000064000017945 */ /* 0x000ff60003800000 */
[----:B------:R-:W-:-:S05]  /*91c0*/  @P0 BRA `(.L_x_1687) ;  /* 0x0000062000000947 */ /* 0x000fca0003800000 */
[C---:B--2---:R-:W-:Y:S01]  /*91d0*/  LEA R208, P0, R93.reuse, R122, 0x1 ;  /* 0x0000007a5dd07211 */ /* 0x044fe200078008ff */
[----:B------:R-:W-:Y:S03]  /*91e0*/  BSSY B0, `(.L_x_1688) ;  /* 0x000005d000007945 */ /* 0x000fe60003800000 */
[----:B------:R-:W-:Y:S02]  /*91f0*/  LEA.HI.X R209, R93, R123, R98, 0x1, P0 ;  /* 0x0000007b5dd17211 */ /* 0x000fe400000f0c62 */
[----:B------:R-:W-:Y:S03]  /*9200*/  ISETP.GE.AND P0, PT, R12, R15, PT ;  /* 0x0000000f0c00720c */ /* 0x000fe60003f06270 */
[----:B---3--:R2:W5:Y:S10]  /*9210*/  LD.E.128 R36, [R208.64] ;  /* 0x00000006d0247980 */ /* 0x008574000c101d00 */
        /* <DEDUP_REMOVED lines=89> */
.L_x_1689:
[----:B------:R-:W-:Y:S05]  /*97b0*/  BSYNC B0 ;  /* 0x0000000000007941 */ /* 0x000fea0003800000 */
.L_x_1688:
[C---:B------:R-:W-:Y:S04]  /*97c0*/  LEA R2, P0, R87.reuse, R128, 0x1 ;  /* 0x0000008057027211 */ /* 0x040fe800078008ff */
[----:B------:R-:W-:Y:S05]  /*97d0*/  LEA.HI.X R3, R87, R129, R88, 0x1, P0 ;  /* 0x0000008157037211 */ /* 0x000fea00000f0c58 */
[----:B-----5:R3:W-:Y:S04]  /*97e0*/  ST.E.128 [R2.64], R36 ;  /* 0x0000002402007985 */ /* 0x0207e8000c101d06 */
.L_x_1687:
[----:B------:R-:W-:Y:S05]  /*97f0*/  BSYNC B1 ;  /* 0x0000000000017941 */ /* 0x000fea0003800000 */
.L_x_1686:
        /* <DEDUP_REMOVED lines=25> */
[----:B------:R-:W-:Y:S02]  /*9990*/  LEA R208, P0, R176, R124, 0x1 ;  /* 0x0000007cb0d07211 */ /* 0x000fe400078008ff */
[----:B------:R-:W-:Y:S01]  /*99a0*/  LEA.HI.X.SX32 R202, R202, R139, 0x1, P2 ;  /* 0x0000008bcaca7211 */ /* 0x000fe200010f0eff */
[----:B------:R-:W3:Y:S03]  /*99b0*/  LD.E.128 R28, [R22.64] ;  /* 0x00000006161c7980 */ /* 0x000ee6000c101d00 */
[----:B------:R-:W-:Y:S02]  /*99c0*/  LEA.HI.X R209, R176, R125, R202, 0x1, P0 ;  /* 0x0000007db0d17211 */ /* 0x000fe400000f0cca */
[----:B------:R-:W-:Y:S01]  /*99d0*/  MOV R176, RZ ;  /* 0x000000ff00b07202 */ /* 0x000fe20000000f00 */
[----:B------:R-:W-:Y:S03]  /*99e0*/  @P1 IMAD.MOV R176, RZ, RZ, -R168 ;  /* 0x000000ffffb01224 */ /* 0x000fe600078e0aa8 */
[----:B------:R-:W4:Y:S02]  /*99f0*/  LD.E.128 R208, [R208.64] ;  /* 0x00000006d0d07980 */ /* 0x000f24000c101d00 */
[----:B--2---:R-:W-:Y:S04]  /*9a00*/  IADD3 R207, P0, R151, R176, RZ ;  /* 0x000000b097cf7210 */ /* 0x004fe80007f1e0ff */
[----:B------:R-:W-:Y:S02]  /*9a10*/  LEA.HI.X.SX32 R168, R176, R139, 0x1, P0 ;  /* 0x0000008bb0a87211 */ /* 0x000fe400000f0eff */
[C---:B------:R-:W-:Y:S04]  /*9a20*/  LEA R40, P0, R207.reuse, R126, 0x1 ;  /* 0x0000007ecf287211 */ /* 0x040fe800078008ff */
[----:B------:R-:W-:Y:S05]  /*9a30*/  LEA.HI.X R41, R207, R127, R168, 0x1, P0 ;  /* 0x0000007fcf297211 */ /* 0x000fea00000f0ca8 */
[----:B------:R2:W3:Y:S02]  /*9a40*/  LD.E.128 R56, [R40.64] ;  /* 0x0000000628387980 */ /* 0x0004e4000c101d00 */
[----:B--2---:R-:W-:Y:S02]  /*9a50*/  HADD2.F32 R40, -RZ, R51.H0_H0 ;  /* 0x20000033ff287230 */ /* 0x004fe40000004100 */
        /* <DEDUP_REMOVED lines=60> */
.L_x_1693:
[----:B------:R-:W-:Y:S05]  /*9e20*/  BSYNC B0 ;  /* 0x0000000000007941 */ /* 0x000fea0003800000 */
.L_x_1692:
[C---:B------:R-:W-:Y:S04]  /*9e30*/  LEA R2, P0, R83.reuse, R128, 0x1 ;  /* 0x0000008053027211 */ /* 0x040fe800078008ff */
[----:B------:R-:W-:Y:S05]  /*9e40*/  LEA.HI.X R3, R83, R129, R84, 0x1, P0 ;  /* 0x0000008153037211 */ /* 0x000fea00000f0c54 */
[----:B-----5:R3:W-:Y:S04]  /*9e50*/  ST.E.128 [R2.64], R36 ;  /* 0x0000002402007985 */ /* 0x0207e8000c101d06 */
.L_x_1691:
[----:B------:R-:W-:Y:S05]  /*9e60*/  BSYNC B1 ;  /* 0x0000000000017941 */ /* 0x000fea0003800000 */
.L_x_1690:
[----:B------:R-:W-:Y:S11]  /*9e70*/  ISETP.GE.AND P0, PT, R10, R177, PT ;  /* 0x000000b10a00720c */ /* 0x000ff60003f06270 */
[----:B------:R-:W-:Y:S02]  /*9e80*/  @!UPT UIADD3 URZ, URZ, URZ, URZ ;  /* 0x0000003f3f3ff290 */ /* 0x000fe4000fffe03f */
        /* <DEDUP_REMOVED lines=95> */
.L_x_1695:
[----:B------:R-:W-:Y:S05]  /*a480*/  BSYNC B0 ;  /* 0x0000000000007941 */ /* 0x000fea0003800000 */
.L_x_1694:
[C---:B------:R-:W-:Y:S04]  /*a490*/  LEA R2, P0, R77.reuse, R128, 0x1 ;  /* 0x000000804d027211 */ /* 0x040fe800078008ff */
[----:B------:R-:W-:Y:S05]  /*a4a0*/  LEA.HI.X R3, R77, R129, R78, 0x1, P0 ;  /* 0x000000814d037211 */ /* 0x000fea00000f0c4e */
[----:B-----5:R3:W-:Y:S04]  /*a4b0*/  ST.E.128 [R2.64], R36 ;  /* 0x0000002402007985 */ /* 0x0207e8000c101d06 */
.L_x_1681:
[----:B------:R-:W-:Y:S05]  /*a4c0*/  BSYNC B2 ;  /* 0x0000000000027941 */ /* 0x000fea0003800000 */
.L_x_1680:
        /* <DEDUP_REMOVED lines=103> */
.L_x_1701:
[----:B------:R-:W-:Y:S05]  /*ab40*/  BSYNC B0 ;  /* 0x0000000000007941 */ /* 0x000fea0003800000 */
.L_x_1700:
[C---:B------:R-:W-:Y:S04]  /*ab50*/  LEA R2, P0, R89.reuse, R128, 0x1 ;  /* 0x0000008059027211 */ /* 0x040fe800078008ff */
[----:B------:R-:W-:Y:S05]  /*ab60*/  LEA.HI.X R3, R89, R129, R90, 0x1, P0 ;  /* 0x0000008159037211 */ /* 0x000fea00000f0c5a */
[----:B-----5:R3:W-:Y:S04]  /*ab70*/  ST.E.128 [R2.64], R36 ;  /* 0x0000002402007985 */ /* 0x0207e8000c101d06 */
.L_x_1699:
[----:B------:R-:W-:Y:S05]  /*ab80*/  BSYNC B1 ;  /* 0x0000000000017941 */ /* 0x000fea0003800000 */
.L_x_1698:
        /* <DEDUP_REMOVED lines=28> */
[C---:B--2---:R-:W-:Y:S01]  /*ad50*/  LEA R210, P0, R168.reuse, R124, 0x1 ;  /* 0x0000007ca8d27211 */ /* 0x044fe200078008ff */
[----:B------:R-:W2:Y:S03]  /*ad60*/  LD.E.128 R28, [R22.64] ;  /* 0x00000006161c7980 */ /* 0x000ea6000c101d00 */
[----:B------:R-:W-:Y:S02]  /*ad70*/  LEA.HI.X R211, R168, R125, R209, 0x1, P0 ;  /* 0x0000007da8d37211 */ /* 0x000fe400000f0cd1 */
[----:B------:R-:W-:Y:S04]  /*ad80*/  IADD3 R207, P0, R150, R213, RZ ;  /* 0x000000d596cf7210 */ /* 0x000fe80007f1e0ff */
[----:B------:R-:W-:Y:S01]  /*ad90*/  LEA.HI.X.SX32 R168, R213, R138, 0x1, P0 ;  /* 0x0000008ad5a87211 */ /* 0x000fe200000f0eff */
[----:B------:R-:W3:Y:S01]  /*ada0*/  LD.E.128 R208, [R210.64] ;  /* 0x00000006d2d07980 */ /* 0x000ee2000c101d00 */
        /* <DEDUP_REMOVED lines=64> */
.L_x_1705:
[----:B------:R-:W-:Y:S05]  /*b1b0*/  BSYNC B0 ;  /* 0x0000000000007941 */ /* 0x000fea0003800000 */
.L_x_1704:
[C---:B------:R-:W-:Y:S04]  /*b1c0*/  LEA R2, P0, R85.reuse, R128, 0x1 ;  /* 0x0000008055027211 */ /* 0x040fe800078008ff */
[----:B------:R-:W-:Y:S05]  /*b1d0*/  LEA.HI.X R3, R85, R129, R86, 0x1, P0 ;  /* 0x0000008155037211 */ /* 0x000fea00000f0c56 */
[----:B-----5:R3:W-:Y:S04]  /*b1e0*/  ST.E.128 [R2.64], R36 ;  /* 0x0000002402007985 */ /* 0x0207e8000c101d06 */
.L_x_1703:
[----:B------:R-:W-:Y:S05]  /*b1f0*/  BSYNC B1 ;  /* 0x0000000000017941 */ /* 0x000fea0003800000 */
.L_x_1702:
        /* <DEDUP_REMOVED lines=28> */
[C---:B------:R-:W-:Y:S01]  /*b3c0*/  LEA R208, P0, R7.reuse, R124, 0x1 ;  /* 0x0000007c07d07211 */ /* 0x040fe200078008ff */
        /* <DEDUP_REMOVED lines=69> */
.L_x_1709:
[----:B------:R-:W-:Y:S05]  /*b820*/  BSYNC B0 ;  /* 0x0000000000007941 */ /* 0x000fea0003800000 */
.L_x_1708:
[C---:B------:R-:W-:Y:S04]  /*b830*/  LEA R2, P0, R81.reuse, R128, 0x1 ;  /* 0x0000008051027211 */ /* 0x040fe800078008ff */
[----:B------:R-:W-:Y:S05]  /*b840*/  LEA.HI.X R3, R81, R129, R82, 0x1, P0 ;  /* 0x0000008151037211 */ /* 0x000fea00000f0c52 */
[----:B-----5:R3:W-:Y:S04]  /*b850*/  ST.E.128 [R2.64], R36 ;  /* 0x0000002402007985 */ /* 0x0207e8000c101d06 */
.L_x_1707:
[----:B------:R-:W-:Y:S05]  /*b860*/  BSYNC B1 ;  /* 0x0000000000017941 */ /* 0x000fea0003800000 */
.L_x_1706:
[----:B------:R-:W-:Y:S11]  /*b870*/  ISETP.GE.AND P0, PT, R10, R177, PT ;  /* 0x000000b10a00720c */ /* 0x000ff60003f06270 */
[----:B------:R-:W-:Y:S02]  /*b880*/  @!UPT UIADD3 URZ, URZ, URZ, URZ ;  /* 0x0000003f3f3ff290 */ /* 0x000fe4000fffe03f */
[----:B------:R-:W-:-:S05]  /*b890*/  @P0 BRA `(.L_x_1697) ;  /* 0x0000061000000947 */ /* 0x000fca0003800000 */
[C---:B---3--:R-:W-:Y:S01]  /*b8a0*/  LEA R2, P0, R112.reuse, R122, 0x1 ;  /* 0x0000007a70027211 */ /* 0x048fe200078008ff */
        /* <DEDUP_REMOVED lines=8> */
[----:B--2--5:R-:W-:Y:S01]  /*b930*/  IMAD.MOV.U32 R36, RZ, RZ, R30 ;  /* 0x000000ffff247224 */ /* 0x024fe200078e001e */
[----:B------:R-:W-:Y:S02]  /*b940*/  SHF.R.S32.HI R5, RZ, 0x1, R5 ;  /* 0x00000001ff057819 */ /* 0x000fe40000011405 */
[----:B------:R-:W-:Y:S02]  /*b950*/  MOV R39, R29 ;  /* 0x0000001d00277202 */ /* 0x000fe40000000f00 */
[-C--:B------:R-:W-:Y:S02]  /*b960*/  ISETP.GE.AND P1, PT, R10, R5.reuse, PT ;  /* 0x000000050a00720c */ /* 0x080fe40003f26270 */
[----:B------:R-:W-:Y:S02]  /*b970*/  MOV R4, R5 ;  /* 0x0000000500047202 */ /* 0x000fe40000000f00 */
[----:B------:R-:W-:Y:S09]  /*b980*/  MOV R37, R31 ;  /* 0x0000001f00257202 */ /* 0x000ff20000000f00 */
[C---:B------:R-:W-:Y:S02]  /*b990*/  @P1 IADD3 R4, -R5.reuse, RZ, RZ ;  /* 0x000000ff05041210 */ /* 0x040fe40007ffe1ff */
[----:B------:R-:W-:Y:S02]  /*b9a0*/  @P1 IADD3 R7, -R5, RZ, RZ ;  /* 0x000000ff05071210 */ /* 0x000fe40007ffe1ff */
[----:B---3--:R-:W-:Y:S02]  /*b9b0*/  LEA R2, P0, R4, R2, 0x1 ;  /* 0x0000000204027211 */ /* 0x008fe400078008ff */
[----:B------:R-:W-:Y:S02]  /*b9c0*/  IADD3 R0, P2, R146, R7, RZ ;  /* 0x0000000792007210 */ /* 0x000fe40007f5e0ff */
[----:B------:R-:W-:Y:S02]  /*b9d0*/  LEA.HI.X.SX32 R3, R4, R3, 0x1, P0 ;  /* 0x0000000304037211 */ /* 0x000fe400000f0eff */
[C---:B------:R-:W-:Y:S02]  /*b9e0*/  LEA R40, P0, R0.reuse, R124, 0x1 ;  /* 0x0000007c00287211 */ /* 0x040fe400078008ff */
[-C--:B------:R-:W-:Y:S01]  /*b9f0*/  LEA.HI.X.SX32 R7, R7, R134.reuse, 0x1, P2 ;  /* 0x0000008607077211 */ /* 0x080fe200010f0eff */
[----:B------:R-:W2:Y:S01]  /*ba00*/  LD.E.128 R24, [R2.64] ;  /* 0x0000000602187980 */ /* 0x000ea2000c101d00 */
[----:B------:R-:W-:Y:S02]  /*ba10*/  @P1 IADD3 R23, -R5, RZ, RZ ;  /* 0x000000ff05171210 */ /* 0x000fe40007ffe1ff */
[----:B------:R-:W-:Y:S02]  /*ba20*/  LEA.HI.X R41, R0, R125, R7, 0x1, P0 ;  /* 0x0000007d00297211 */ /* 0x000fe400000f0c07 */
[----:B------:R-:W-:Y:S04]  /*ba30*/  IADD3 R7, P0, R146, R23, RZ ;  /* 0x0000001792077210 */ /* 0x000fe80007f1e0ff */
[----:B------:R-:W3:Y:S01]  /*ba40*/  LD.E.128 R40, [R40.64] ;  /* 0x0000000628287980 */ /* 0x000ee2000c101d00 */
[----:B------:R-:W-:Y:S02]  /*ba50*/  LEA.HI.X.SX32 R0, R23, R134, 0x1, P0 ;  /* 0x0000008617007211 */ /* 0x000fe400000f0eff */
[C---:B------:R-:W-:Y:S04]  /*ba60*/  LEA R4, P0, R7.reuse, R126, 0x1 ;  /* 0x0000007e07047211 */ /* 0x040fe800078008ff */
[----:B------:R-:W-:Y:S05]  /*ba70*/  LEA.HI.X R5, R7, R127, R0, 0x1, P0 ;  /* 0x0000007f07057211 */ /* 0x000fea00000f0c00 */
[----:B------:R4:W4:Y:S01]  /*ba80*/  LD.E.128 R32, [R4.64] ;  /* 0x0000000604207980 */ /* 0x000922000c101d00 */
[--C-:B--2---:R-:W-:Y:S01]  /*ba90*/  HADD2.F32 R29, -RZ, R24.reuse.H0_H0 ;  /* 0x20000018ff1d7230 */ /* 0x104fe20000004100 */
[----:B------:R-:W-:Y:S01]  /*baa0*/  MOV R22, R26 ;  /* 0x0000001a00167202 */ /* 0x000fe20000000f00 */
[----:B------:R-:W-:Y:S01]  /*bab0*/  HADD2.F32 R26, -RZ, R39.H0_H0 ;  /* 0x20000027ff1a7230 */ /* 0x000fe20000004100 */
[----:B------:R-:W-:Y:S01]  /*bac0*/  MOV R23, R27 ;  /* 0x0000001b00177202 */ /* 0x000fe20000000f00 */
[----:B------:R-:W-:Y:S02]  /*bad0*/  HADD2.F32 R27, -RZ, R24.H1_H1 ;  /* 0x30000018ff1b7230 */ /* 0x000fe40000004100 */
[--C-:B------:R-:W-:Y:S02]  /*bae0*/  HADD2.F32 R24, -RZ, R25.reuse.H0_H0 ;  /* 0x20000019ff187230 */ /* 0x100fe40000004100 */
[----:B------:R-:W-:Y:S02]  /*baf0*/  HADD2.F32 R25, -RZ, R25.H1_H1 ;  /* 0x30000019ff197230 */ /* 0x000fe40000004100 */
[--C-:B---3--:R-:W-:Y:S02]  /*bb00*/  HADD2.F32 R3, -RZ, R41.reuse.H0_H0 ;  /* 0x20000029ff037230 */ /* 0x108fe40000004100 */
[----:B----4-:R-:W-:Y:S02]  /*bb10*/  HADD2.F32 R4, -RZ, R41.H1_H1 ;  /* 0x30000029ff047230 */ /* 0x010fe40000004100 */
        /* <DEDUP_REMOVED lines=20> */
[----:B------:R-:W-:Y:S01]  /*bc60*/  HADD2.F32 R30, -RZ, R34.H1_H1 ;  /* 0x30000022ff1e7230 */ /* 0x000fe20000004100 */
        /* <DEDUP_REMOVED lines=32> */
.L_x_1711:
[----:B------:R-:W-:Y:S05]  /*be70*/  BSYNC B0 ;  /* 0x0000000000007941 */ /* 0x000fea0003800000 */
.L_x_1710:
[C---:B---3--:R-:W-:Y:S04]  /*be80*/  LEA R2, P0, R75.reuse, R128, 0x1 ;  /* 0x000000804b027211 */ /* 0x048fe800078008ff */
[----:B------:R-:W-:Y:S05]  /*be90*/  LEA.HI.X R3, R75, R129, R76, 0x1, P0 ;  /* 0x000000814b037211 */ /* 0x000fea00000f0c4c */
[----:B-----5:R3:W-:Y:S04]  /*bea0*/  ST.E.128 [R2.64], R28 ;  /* 0x0000001c02007985 */ /* 0x0207e8000c101d06 */
.L_x_1697:
[----:B------:R-:W-:Y:S05]  /*beb0*/  BSYNC B2 ;  /* 0x0000000000027941 */ /* 0x000fea0003800000 */
.L_x_1696:
        /* <DEDUP_REMOVED lines=9> */
[----:B---3--:R-:W-:Y:S01]  /*bf50*/  IMAD.WIDE.U32 R2, R200, 0x60, R122 ;  /* 0x00000060c8027825 */ /* 0x008fe200078e007a */
[----:B------:R-:W-:Y:S01]  /*bf60*/  ISETP.GE.AND P0, PT, R16, R15, PT ;  /* 0x0000000f1000720c */ /* 0x000fe20003f06270 */
[----:B------:R-:W-:Y:S02]  /*bf70*/  BSSY B0, `(.L_x_1716) ;  /* 0x000005c000007945 */ /* 0x000fe40003800000 */
[----:B------:R-:W-:Y:S05]  /*bf80*/  IMAD R0, R201, 0x60, RZ ;  /* 0x00000060c9007824 */ /* 0x000fea00078e02ff */
[----:B------:R-:W-:Y:S05]  /*bf90*/  IADD3 R3, R3, R0, RZ ;  /* 0x0000000003037210 */ /* 0x000fea0007ffe0ff */
[----:B------:R3:W5:Y:S01]  /*bfa0*/  LD.E.128 R28, [R2.64] ;  /* 0x00000006021c7980 */ /* 0x000762000c101d00 */
[----:B------:R-:W-:-:S05]  /*bfb0*/  @P0 BRA `(.L_x_1717) ;  /* 0x0000057000000947 */ /* 0x000fca0003800000 */
[----:B------:R-:W-:Y:S01]  /*bfc0*/  LEA.HI R5, R15, R15, RZ, 0x1 ;  /* 0x0000000f0f057211 */ /* 0x000fe200078f08ff */
[----:B--2--5:R-:W-:Y:S01]  /*bfd0*/  IMAD.MOV.U32 R36, RZ, RZ, R30 ;  /* 0x000000ffff247224 */ /* 0x024fe200078e001e */
        /* <DEDUP_REMOVED lines=8> */
[C---:B---3--:R-:W-:Y:S02]  /*c060*/  LEA R2, P0, R6.reuse, R2, 0x1 ;  /* 0x0000000206027211 */ /* 0x048fe400078008ff */
[----:B------:R-:W-:Y:S02]  /*c070*/  IADD3 R0, P2, R153, R4, RZ ;  /* 0x0000000499007210 */ /* 0x000fe40007f5e0ff */
[----:B------:R-:W-:Y:S02]  /*c080*/  LEA.HI.X.SX32 R3, R6, R3, 0x1, P0 ;  /* 0x0000000306037211 */ /* 0x000fe400000f0eff */
[----:B------:R-:W-:Y:S02]  /*c090*/  LEA R40, P0, R0, R124, 0x1 ;  /* 0x0000007c00287211 */ /* 0x000fe400078008ff */
[----:B------:R-:W-:Y:S01]  /*c0a0*/  LEA.HI.X.SX32 R4, R4, R140, 0x1, P2 ;  /* 0x0000008c04047211 */ /* 0x000fe200010f0eff */
[----:B------:R-:W2:Y:S03]  /*c0b0*/  LD.E.128 R24, [R2.64] ;  /* 0x0000000602187980 */ /* 0x000ea6000c101d00 */
[----:B------:R-:W-:Y:S01]  /*c0c0*/  LEA.HI.X R41, R0, R125, R4, 0x1, P0 ;  /* 0x0000007d00297211 */ /* 0x000fe200000f0c04 */
[----:B------:R-:W-:Y:S01]  /*c0d0*/  IMAD.MOV.U32 R0, RZ, RZ, RZ ;  /* 0x000000ffff007224 */ /* 0x000fe200078e00ff */
[----:B------:R-:W-:Y:S04]  /*c0e0*/  @P1 IADD3 R0, -R5, RZ, RZ ;  /* 0x000000ff05001210 */ /* 0x000fe80007ffe1ff */
[----:B------:R-:W3:Y:S01]  /*c0f0*/  LD.E.128 R40, [R40.64] ;  /* 0x0000000628287980 */ /* 0x000ee2000c101d00 */
[----:B------:R-:W-:Y:S04]  /*c100*/  IADD3 R7, P0, R153, R0, RZ ;  /* 0x0000000099077210 */ /* 0x000fe80007f1e0ff */
        /* <DEDUP_REMOVED lines=66> */
.L_x_1717:
[----:B------:R-:W-:Y:S05]  /*c530*/  BSYNC B0 ;  /* 0x0000000000007941 */ /* 0x000fea0003800000 */
.L_x_1716:
[----:B------:R-:W-:Y:S02]  /*c540*/  IMAD R0, R61, 0x60, RZ ;  /* 0x000000603d007824 */ /* 0x000fe400078e02ff */
[----:B---3--:R-:W-:Y:S05]  /*c550*/  IMAD.WIDE.U32 R2, R60, 0x60, R128 ;  /* 0x000000603c027825 */ /* 0x008fea00078e0080 */
[----:B------:R-:W-:Y:S05]  /*c560*/  IADD3 R3, R3, R0, RZ ;  /* 0x0000000003037210 */ /* 0x000fea0007ffe0ff */
[----:B-----5:R3:W-:Y:S02]  /*c570*/  ST.E.128 [R2.64], R28 ;  /* 0x0000001c02007985 */ /* 0x0207e4000c101d06 */
.L_x_1715:
[----:B------:R-:W-:Y:S05]  /*c580*/  BSYNC B1 ;  /* 0x0000000000017941 */ /* 0x000fea0003800000 */
.L_x_1714:
        /* <DEDUP_REMOVED lines=97> */
.L_x_1721:
[----:B------:R-:W-:Y:S05]  /*cba0*/  BSYNC B0 ;  /* 0x0000000000007941 */ /* 0x000fea0003800000 */
.L_x_1720:
[C---:B---3--:R-:W-:Y:S04]  /*cbb0*/  LEA R2, P0, R80.reuse, R128, 0x1 ;  /* 0x0000008050027211 */ /* 0x048fe800078008ff */
[----:B------:R-:W-:Y:S05]  /*cbc0*/  LEA.HI.X R3, R80, R129, R79, 0x1, P0 ;  /* 0x0000008150037211 */ /* 0x000fea00000f0c4f */
[----:B-----5:R3:W-:Y:S04]  /*cbd0*/  ST.E.128 [R2.64], R28 ;  /* 0x0000001c02007985 */ /* 0x0207e8000c101d06 */
.L_x_1719:
[----:B------:R-:W-:Y:S05]  /*cbe0*/  BSYNC B1 ;  /* 0x0000000000017941 */ /* 0x000fea0003800000 */
.L_x_1718:
        /* <DEDUP_REMOVED lines=97> */
.L_x_1725:
[----:B------:R-:W-:Y:S05]  /*d200*/  BSYNC B0 ;  /* 0x0000000000007941 */ /* 0x000fea0003800000 */
.L_x_1724:
[C---:B---3--:R-:W-:Y:S04]  /*d210*/  LEA R2, P0, R74.reuse, R128, 0x1 ;  /* 0x000000804a027211 */ /* 0x048fe800078008ff */
[----:B------:R-:W-:Y:S05]  /*d220*/  LEA.HI.X R3, R74, R129, R73, 0x1, P0 ;  /* 0x000000814a037211 */ /* 0x000fea00000f0c49 */
[----:B-----5:R3:W-:Y:S04]  /*d230*/  ST.E.128 [R2.64], R28 ;  /* 0x0000001c02007985 */ /* 0x0207e8000c101d06 */
.L_x_1723:
[----:B------:R-:W-:Y:S05]  /*d240*/  BSYNC B1 ;  /* 0x0000000000017941 */ /* 0x000fea0003800000 */
.L_x_1722:
        /* <DEDUP_REMOVED lines=21> */
[----:B---3--:R-:W-:Y:S02]  /*d3a0*/  LEA R2, P0, R4, R2, 0x1 ;  /* 0x0000000204027211 */ /* 0x008fe400078008ff */
[----:B------:R-:W-:Y:S02]  /*d3b0*/  IADD3 R0, P2, R144, R7, RZ ;  /* 0x0000000790007210 */ /* 0x000fe40007f5e0ff */
[----:B------:R-:W-:Y:S02]  /*d3c0*/  LEA.HI.X.SX32 R3, R4, R3, 0x1, P0 ;  /* 0x0000000304037211 */ /* 0x000fe400000f0eff */
[C---:B------:R-:W-:Y:S02]  /*d3d0*/  LEA R40, P0, R0.reuse, R124, 0x1 ;  /* 0x0000007c00287211 */ /* 0x040fe400078008ff */
[-C--:B------:R-:W-:Y:S01]  /*d3e0*/  LEA.HI.X.SX32 R7, R7, R132.reuse, 0x1, P2 ;  /* 0x0000008407077211 */ /* 0x080fe200010f0eff */
[----:B------:R2:W3:Y:S03]  /*d3f0*/  LD.E.128 R24, [R2.64] ;  /* 0x0000000602187980 */ /* 0x0004e6000c101d00 */
[----:B------:R-:W-:Y:S02]  /*d400*/  LEA.HI.X R41, R0, R125, R7, 0x1, P0 ;  /* 0x0000007d00297211 */ /* 0x000fe400000f0c07 */
[----:B------:R-:W-:Y:S04]  /*d410*/  IADD3 R7, P0, R144, R23, RZ ;  /* 0x0000001790077210 */ /* 0x000fe80007f1e0ff */
[----:B------:R-:W2:Y:S01]  /*d420*/  LD.E.128 R40, [R40.64] ;  /* 0x0000000628287980 */ /* 0x000ea2000c101d00 */
[----:B------:R-:W-:Y:S02]  /*d430*/  LEA.HI.X.SX32 R0, R23, R132, 0x1, P0 ;  /* 0x0000008417007211 */ /* 0x000fe400000f0eff */
[C---:B------:R-:W-:Y:S04]  /*d440*/  LEA R4, P0, R7.reuse, R126, 0x1 ;  /* 0x0000007e07047211 */ /* 0x040fe800078008ff */
[----:B------:R-:W-:Y:S05]  /*d450*/  LEA.HI.X R5, R7, R127, R0, 0x1, P0 ;  /* 0x0000007f07057211 */ /* 0x000fea00000f0c00 */
[----:B------:R4:W4:Y:S01]  /*d460*/  LD.E.128 R32, [R4.64] ;  /* 0x0000000604207980 */ /* 0x000922000c101d00 */
[--C-:B--2---:R-:W-:Y:S01]  /*d470*/  HADD2.F32 R3, -RZ, R41.reuse.H0_H0 ;  /* 0x20000029ff037230 */ /* 0x104fe20000004100 */
        /* <DEDUP_REMOVED lines=62> */
.L_x_1727:
[----:B------:R-:W-:Y:S05]  /*d860*/  BSYNC B0 ;  /* 0x0000000000007941 */ /* 0x000fea0003800000 */
.L_x_1726:
[C---:B---3--:R-:W-:Y:S04]  /*d870*/  LEA R2, P0, R72.reuse, R128, 0x1 ;  /* 0x0000008048027211 */ /* 0x048fe800078008ff */
[----:B------:R-:W-:Y:S05]  /*d880*/  LEA.HI.X R3, R72, R129, R71, 0x1, P0 ;  /* 0x0000008148037211 */ /* 0x000fea00000f0c47 */
[----:B-----5:R3:W-:Y:S04]  /*d890*/  ST.E.128 [R2.64], R28 ;  /* 0x0000001c02007985 */ /* 0x0207e8000c101d06 */
.L_x_1713:
[----:B------:R-:W-:Y:S05]  /*d8a0*/  BSYNC B2 ;  /* 0x0000000000027941 */ /* 0x000fea0003800000 */
.L_x_1712:
[----:B---3--:R-:W3:Y:S02]  /*d8b0*/  LD.E R3, [R20.64+0xd0] ;  /* 0x0000d00614037980 */ /* 0x008ee4000c101900 */
[----:B---3--:R-:W-:Y:S05]  /*d8c0*/  IMAD.U32 R3, R3, -0x20, RZ ;  /* 0xffffffe003037824 */ /* 0x008fea00078e00ff */
[C---:B------:R-:W-:Y:S02]  /*d8d0*/  LEA R126, P1, R3.reuse, R126, 0x1 ;  /* 0x0000007e037e7211 */ /* 0x040fe400078208ff */
[C---:B------:R-:W-:Y:S02]  /*d8e0*/  LEA R124, P0, R3.reuse, R124, 0x1 ;  /* 0x0000007c037c7211 */ /* 0x040fe400078008ff */
[C---:B------:R-:W-:Y:S02]  /*d8f0*/  LEA.HI.X.SX32 R127, R3.reuse, R127, 0x1, P1 ;  /* 0x0000007f037f7211 */ /* 0x040fe400008f0eff */
[----:B------:R-:W-:Y:S01]  /*d900*/  LEA.HI.X.SX32 R125, R3, R125, 0x1, P0 ;  /* 0x0000007d037d7211 */ /* 0x000fe200000f0eff */
[----:B------:R-:W-:-:S05]  /*d910*/  BRA `(.L_x_1663) ;  /* 0x0000076000007947 */ /* 0x000fca0003800000 */
.L_x_1629:
[----:B------:R-:W-:Y:S01]  /*d920*/  BSSY B0, `(.L_x_1728) ;  /* 0x000000e000007945 */ /* 0x000fe20003800000 */
[----:B------:R-:W-:-:S05]  /*d930*/  @!P2 BRA `(.L_x_1729) ;  /* 0x000000c00000a947 */ /* 0x000fca0003800000 */
        /* <DEDUP_REMOVED lines=12> */
.L_x_1729:
[----:B------:R-:W-:Y:S05]  /*da00*/  BSYNC B0 ;  /* 0x0000000000007941 */ /* 0x000fea0003800000 */
.L_x_1728:
        /* <DEDUP_REMOVED lines=8> */
[----:B------:R-:W-:Y:S02]  /*da90*/  @P3 LEA R2, P1, R236, R128, 0x1 ;  /* 0x00000080ec023211 */ /* 0x000fe400078208ff */
        /* <DEDUP_REMOVED lines=24> */
.L_x_1731:
[----:B------:R-:W-:Y:S05]  /*dc20*/  BSYNC B0 ;  /* 0x0000000000007941 */ /* 0x000fea0003800000 */
.L_x_1730:
[C---:B------:R-:W-:Y:S01]  /*dc30*/  ISETP.GE.AND P0, PT, R158.reuse, R205, PT ;  /* 0x000000cd9e00720c */ /* 0x040fe20003f06270 */
[----:B------:R-:W-:Y:S03]  /*dc40*/  BSSY B0, `(.L_x_1732) ;  /* 0x0000020000007945 */ /* 0x000fe60003800000 */
[----:B------:R-:W-:Y:S11]  /*dc50*/  ISETP.GE.AND P0, PT, R158, R203, !P0 ;  /* 0x000000cb9e00720c */ /* 0x000ff60004706270 */
[----:B------:R-:W-:Y:S02]  /*dc60*/  @!UPT UIADD3 URZ, URZ, URZ, URZ ;  /* 0x0000003f3f3ff290 */ /* 0x000fe4000fffe03f */
[----:B------:R-:W-:-:S05]  /*dc70*/  @!P0 BRA `(.L_x_1733) ;  /* 0x000001c000008947 */ /* 0x000fca0003800000 */
[----:B------:R-:W-:Y:S02]  /*dc80*/  ISETP.NE.AND P3, PT, R161, RZ, PT ;  /* 0x000000ffa100720c */ /* 0x000fe40003f65270 */
[----:B------:R-:W-:Y:S11]  /*dc90*/  ISETP.NE.AND P2, PT, R159, RZ, PT ;  /* 0x000000ff9f00720c */ /* 0x000ff60003f45270 */
[C---:B-1----:R-:W-:Y:S02]  /*dca0*/  @P3 LEA R22, P0, R106.reuse, R122, 0x1 ;  /* 0x0000007a6a163211 */ /* 0x042fe400078008ff */
[C---:B------:R-:W-:Y:S02]  /*dcb0*/  @P3 LEA R2, P1, R89.reuse, R128, 0x1 ;  /* 0x0000008059023211 */ /* 0x040fe400078208ff */
        /* <DEDUP_REMOVED lines=24> */
.L_x_1733:
[----:B------:R-:W-:Y:S05]  /*de40*/  BSYNC B0 ;  /* 0x0000000000007941 */ /* 0x000fea0003800000 */
.L_x_1732:
[C---:B------:R-:W-:Y:S04]  /*de50*/  ISETP.GE.AND P0, PT, R156.reuse, R205, PT ;  /* 0x000000cd9c00720c */ /* 0x040fe80003f06270 */
[----:B------:R-:W-:Y:S11]  /*de60*/  ISETP.GE.AND P0, PT, R156, R203, !P0 ;  /* 0x000000cb9c00720c */ /* 0x000ff60004706270 */
[----:B------:R-:W-:Y:S02]  /*de70*/  @!UPT UIADD3 URZ, URZ, URZ, URZ ;  /* 0x0000003f3f3ff290 */ /* 0x000fe4000fffe03f */
[----:B------:R-:W-:-:S05]  /*de80*/  @!P0 BRA `(.L_x_1663) ;  /* 0x000001f000008947 */ /* 0x000fca0003800000 */
[----:B------:R-:W-:Y:S02]  /*de90*/  ISETP.NE.AND P1, PT, R161, RZ, PT ;  /* 0x000000ffa100720c */ /* 0x000fe40003f25270 */
[----:B------:R-:W-:Y:S02]  /*dea0*/  ISETP.NE.AND P2, PT, R159, RZ, PT ;  /* 0x000000ff9f00720c */ /* 0x000fe40003f45270 */
[----:B------:R-:W-:Y:S09]  /*deb0*/  ISETP.NE.AND P3, PT, R157, RZ, PT ;  /* 0x000000ff9d00720c */ /* 0x000ff20003f65270 */
[----:B------:R-:W-:Y:S04]  /*dec0*/  @P1 IMAD.WIDE.U32 R2, R200, 0x60, R122 ;  /* 0x00000060c8021825 */ /* 0x000fe800078e007a */
[----:B------:R-:W-:Y:S02]  /*ded0*/  @P1 IMAD R0, R201, 0x60, RZ ;  /* 0x00000060c9001824 */ /* 0x000fe400078e02ff */
[----:B-1----:R-:W-:Y:S04]  /*dee0*/  @P1 IMAD.WIDE.U32 R22, R60, 0x60, R128 ;  /* 0x000000603c161825 */ /* 0x002fe800078e0080 */
        /* <DEDUP_REMOVED lines=25> */
.L_x_1663:
[----:B------:R-:W-:Y:S05]  /*e080*/  BSYNC B3 ;  /* 0x0000000000037941 */ /* 0x000fea0003800000 */
.L_x_1628:
        /* <DEDUP_REMOVED lines=16> */
[----:B------:R-:W4:Y:S01]  /*e190*/  LD.E.64 R24, [R20.64+0x20] ;  /* 0x0000200614187980 */ /* 0x000f22000c101b00 */
        /* <DEDUP_REMOVED lines=72> */
.L_x_1735:
[----:B------:R-:W2:Y:S04]  /*e620*/  LD.E R5, [R20.64+0x40] ;  /* 0x0000400614057980 */ /* 0x000ea8000c101900 */
[----:B------:R-:W3:Y:S02]  /*e630*/  LD.E R3, [R20.64+0x38] ;  /* 0x0000380614037980 */ /* 0x000ee4000c101900 */
[----:B---3--:R-:W-:Y:S02]  /*e640*/  IMAD.U32 R3, R3, -0x40, RZ ;  /* 0xffffffc003037824 */ /* 0x008fe400078e00ff */
[----:B--2---:R-:W-:Y:S03]  /*e650*/  IMAD.U32 R5, R5, -0x40, RZ ;  /* 0xffffffc005057824 */ /* 0x004fe600078e00ff */
[----:B------:R-:W-:Y:S02]  /*e660*/  LEA R128, P0, R3, R128, 0x1 ;  /* 0x0000008003807211 */ /* 0x000fe400078008ff */
[----:B------:R-:W-:Y:S02]  /*e670*/  LEA R130, P1, R5, R130, 0x1 ;  /* 0x0000008205827211 */ /* 0x000fe400078208ff */
[----:B------:R-:W-:Y:S02]  /*e680*/  LEA.HI.X.SX32 R129, R3, R129, 0x1, P0 ;  /* 0x0000008103817211 */ /* 0x000fe400000f0eff */
[----:B------:R-:W-:Y:S04]  /*e690*/  LEA.HI.X.SX32 R131, R5, R131, 0x1, P1 ;  /* 0x0000008305837211 */ /* 0x000fe800008f0eff */
.L_x_1736:
[----:B------:R-:W-:Y:S05]  /*e6a0*/  BSYNC B0 ;  /* 0x0000000000007941 */ /* 0x000fea0003800000 */
.L_x_1734:
[----:B------:R-:W-:Y:S04]  /*e6b0*/  IADD3 R9, R9, -0x1, RZ ;  /* 0xffffffff09097810 */ /* 0x000fe80007ffe0ff */
[----:B------:R-:W-:Y:S11]  /*e6c0*/  ISETP.GT.AND P0, PT, R9, R92, PT ;  /* 0x0000005c0900720c */ /* 0x000ff60003f04270 */
[----:B------:R-:W-:Y:S02]  /*e6d0*/  @!UPT UIADD3 URZ, URZ, URZ, URZ ;  /* 0x0000003f3f3ff290 */ /* 0x000fe4000fffe03f */
[----:B------:R-:W-:-:S05]  /*e6e0*/  @P0 BRA `(.L_x_1737) ;  /* 0xffff49f000000947 */ /* 0x000fca000383ffff */
.L_x_1619:
[----:B-1----:R-:W-:Y:S01]  /*e6f0*/  WARPSYNC 0xffffffff ;  /* 0xffffffff00007948 */ /* 0x002fe20003800000 */
        /* <DEDUP_REMOVED lines=11> */
[----:B------:R1:W5:Y:S04]  /*e7b0*/  LD.E R9, [R20.64+0xc0] ;  /* 0x0000c00614097980 */ /* 0x000368000c101900 */
[----:B------:R1:W5:Y:S04]  /*e7c0*/  LD.E.64 R28, [R20.64+0x148] ;  /* 0x00014806141c7980 */ /* 0x000368000c101b00 */
[----:B------:R1:W5:Y:S01]  /*e7d0*/  LD.E.64 R30, [R20.64+0x150] ;  /* 0x00015006141e7980 */ /* 0x000362000c101b00 */
[----:B--2---:R-:W-:-:S04]  /*e7e0*/  ISETP.NE.U32.AND P1, PT, R4, RZ, PT ;  /* 0x000000ff0400720c */ /* 0x004fc80003f25070 */
[----:B------:R-:W-:-:S13]  /*e7f0*/  ISETP.NE.AND.EX P1, PT, R5, RZ, PT, P1 ;  /* 0x000000ff0500720c */ /* 0x000fda0003f25310 */
[----:B-----5:R-:W-:-:S04]  /*e800*/  @P1 LEA R18, P0, R245, R4, 0x2 ;  /* 0x00000004f5121211 */ /* 0x020fc800078010ff */
[----:B------:R-:W-:-:S05]  /*e810*/  @P1 LEA.HI.X R19, R245, R5, R68, 0x2, P0 ;  /* 0x00000005f5131211 */ /* 0x000fca00000f1444 */
[----:B------:R2:W4:Y:S01]  /*e820*/  @P1 LD.E R7, [R18.64] ;  /* 0x0000000612071980 */ /* 0x000522000c101900 */
[-C--:B------:R-:W-:Y:S02]  /*e830*/  IADD3 R13, P1, R13, R186.reuse, RZ ;  /* 0x000000ba0d0d7210 */ /* 0x080fe40007f3e0ff */
[----:B------:R-:W-:Y:S02]  /*e840*/  LEA.HI R0, R3, R3, RZ, 0x1 ;  /* 0x0000000303007211 */ /* 0x000fe400078f08ff */
[----:B------:R-:W-:Y:S01]  /*e850*/  LEA R5, P0, R192, R186, 0x5 ;  /* 0x000000bac0057211 */ /* 0x000fe200078028ff */
[----:B------:R-:W-:Y:S01]  /*e860*/  IMAD.MOV.U32 R190, RZ, RZ, R186 ;  /* 0x000000ffffbe7224 */ /* 0x000fe200078e00ba */
[----:B------:R-:W-:Y:S01]  /*e870*/  LEA R34, P2, R186, R194, 0x1 ;  /* 0x000000c2ba227211 */ /* 0x000fe200078408ff */
[----:B------:R-:W-:Y:S01]  /*e880*/  IMAD.X R15, R15, 0x1, R191, P1 ;  /* 0x000000010f0f7824 */ /* 0x000fe200008e06bf */
[----:B------:R-:W-:Y:S02]  /*e890*/  SHF.R.S32.HI R0, RZ, 0x1, R0 ;  /* 0x00000001ff007819 */ /* 0x000fe40000011400 */
[----:B---3--:R-:W-:-:S02]  /*e8a0*/  ISETP.NE.AND P4, PT, R2, RZ, PT ;  /* 0x000000ff0200720c */ /* 0x008fc40003f85270 */
[----:B------:R-:W-:Y:S01]  /*e8b0*/  LEA.HI.X R6, R192, R191, R193, 0x5, P0 ;  /* 0x000000bfc0067211 */ /* 0x000fe200000f2cc1 */
[----:B------:R-:W-:Y:S01]  /*e8c0*/  IMAD R4, R193, 0x30, RZ ;  /* 0x00000030c1047824 */ /* 0x000fe200078e02ff */
[--C-:B------:R-:W-:Y:S01]  /*e8d0*/  LEA.HI.X R35, R186, R195, R191.reuse, 0x1, P2 ;  /* 0x000000c3ba237211 */ /* 0x100fe200010f0cbf */
[----:B------:R-:W-:Y:S01]  /*e8e0*/  IMAD.WIDE.U32 R190, R192, 0x30, R190 ;  /* 0x00000030c0be7825 */ /* 0x000fe200078e00be */
[-C--:B------:R-:W-:Y:S02]  /*e8f0*/  LEA R14, P0, R5, R194.reuse, 0x1 ;  /* 0x000000c2050e7211 */ /* 0x080fe400078008ff */
[----:B--2---:R-:W-:-:S04]  /*e900*/  LEA R18, P1, R13, R194, 0x1 ;  /* 0x000000c20d127211 */ /* 0x004fc800078208ff */
[-C--:B------:R-:W-:Y:S01]  /*e910*/  LEA.HI.X R19, R13, R195.reuse, R15, 0x1, P1 ;  /* 0x000000c30d137211 */ /* 0x080fe200008f0c0f */
[----:B------:R-:W-:Y:S01]  /*e920*/  IMAD.IADD R13, R244, 0x1, -R169 ;  /* 0x00000001f40d7824 */ /* 0x000fe200078e0aa9 */
[----:B------:R-:W-:Y:S01]  /*e930*/  LEA.HI.X R15, R5, R195, R6, 0x1, P0 ;  /* 0x000000c3050f7211 */ /* 0x000fe200000f0c06 */
[----:B------:R-:W-:Y:S01]  /*e940*/  IMAD.IADD R5, R191, 0x1, R4 ;  /* 0x00000001bf057824 */ /* 0x000fe200078e0204 */
[----:B------:R-:W-:Y:S02]  /*e950*/  LEA R32, P1, R190, R194, 0x1 ;  /* 0x000000c2be207211 */ /* 0x000fe400078208ff */
[----:B------:R-:W-:Y:S02]  /*e960*/  ISETP.GE.AND P0, PT, R182, R13, PT ;  /* 0x0000000db600720c */ /* 0x000fe40003f06270 */
[----:B------:R-:W-:Y:S02]  /*e970*/  LEA.HI.X R33, R190, R195, R5, 0x1, P1 ;  /* 0x000000c3be217211 */ /* 0x000fe400008f0c05 */
[----:B------:R-:W-:Y:S01]  /*e980*/  ISETP.GT.AND P0, PT, R55, -0x8, !P0 ;  /* 0xfffffff83700780c */ /* 0x000fe20004704270 */
[----:B----4-:R-:W-:-:S04]  /*e990*/  IMAD.IADD R7, R94, 0x1, R7 ;  /* 0x000000015e077824 */ /* 0x010fc800078e0207 */
[----:B------:R-:W-:-:S05]  /*e9a0*/  IMAD R7, R0, R7, RZ ;  /* 0x0000000700077224 */ /* 0x000fca00078e02ff */
[----:B------:R-:W-:Y:S02]  /*e9b0*/  SHF.R.S32.HI R23, RZ, 0x1f, R7 ;  /* 0x0000001fff177819 */ /* 0x000fe40000011407 */
[-C--:B------:R-:W-:Y:S02]  /*e9c0*/  IADD3 R2, P2, R16, R7.reuse, RZ ;  /* 0x0000000710027210 */ /* 0x080fe40007f5e0ff */
[----:B------:R-:W-:-:S03]  /*e9d0*/  IADD3 R4, P3, R162, R7, RZ ;  /* 0x00000007a2047210 */ /* 0x000fc60007f7e0ff */
[----:B------:R-:W-:Y:S01]  /*e9e0*/  IMAD.X R8, R17, 0x1, R23, P2 ;  /* 0x0000000111087824 */ /* 0x000fe200010e0617 */
[----:B------:R-:W-:Y:S01]  /*e9f0*/  LEA.HI.X.SX32 R5, R162, R23, 0x1, P3 ;  /* 0x00000017a2057211 */ /* 0x000fe200018f0eff */
[----:B------:R-:W-:Y:S01]  /*ea00*/  IMAD.MOV.U32 R23, RZ, RZ, R0 ;  /* 0x000000ffff177224 */ /* 0x000fe200078e0000 */
        /* <DEDUP_REMOVED lines=18> */
[----:B------:R-:W4:Y:S01]  /*eb30*/  LD.E.64 R6, [R24.64] ;  /* 0x0000000618067980 */ /* 0x000f22000c101b00 */
[----:B-----5:R-:W-:Y:S01]  /*eb40*/  MOV R41, R29 ;  /* 0x0000001d00297202 */ /* 0x020fe20000000f00 */
[--C-:B------:R-:W-:Y:S02]  /*eb50*/  HADD2.F32 R23, -RZ, R31.reuse.H1_H1 ;  /* 0x3000001fff177230 */ /* 0x100fe40000004100 */
[----:B------:R-:W-:Y:S02]  /*eb60*/  HADD2.F32 R39, -RZ, R31.H0_H0 ;  /* 0x2000001fff277230 */ /* 0x000fe40000004100 */
[----:B------:R-:W-:-:S02]  /*eb70*/  HADD2.F32 R29, -RZ, R41.H0_H0 ;  /* 0x20000029ff1d7230 */ /* 0x000fc40000004100 */
[----:B------:R-:W-:Y:S02]  /*eb80*/  HADD2.F32 R41, -RZ, R41.H1_H1 ;  /* 0x30000029ff297230 */ /* 0x000fe40000004100 */
[----:B---3--:R-:W-:Y:S02]  /*eb90*/  HADD2.F32 R0, -RZ, R5.H1_H1 ;  /* 0x30000005ff007230 */ /* 0x008fe40000004100 */
[----:B------:R-:W-:Y:S02]  /*eba0*/  HADD2.F32 R2, -RZ, R4.H1_H1 ;  /* 0x30000004ff027230 */ /* 0x000fe40000004100 */
[----:B----4-:R-:W-:Y:S01]  /*ebb0*/  HADD2.F32 R22, -RZ, R6.H1_H1 ;  /* 0x30000006ff167230 */ /* 0x010fe20000004100 */
        /* <DEDUP_REMOVED lines=29> */
.L_x_1746:
[----:B------:R-:W-:Y:S05]  /*ed90*/  BSYNC B0 ;  /* 0x0000000000007941 */ /* 0x000fea0003800000 */
.L_x_1745:
[----:B-----5:R3:W-:Y:S02]  /*eda0*/  STS.128 [R248], R28 ;  /* 0x0000001cf8007388 */ /* 0x0207e40000000c00 */
.L_x_1744:
[----:B------:R-:W-:Y:S05]  /*edb0*/  BSYNC B1 ;  /* 0x0000000000017941 */ /* 0x000fea0003800000 */
.L_x_1743:
        /* <DEDUP_REMOVED lines=12> */
[----:B------:R-:W-:Y:S02]  /*ee80*/  HADD2.F32 R39, -RZ, R31.H0_H0 ;  /* 0x2000001fff277230 */ /* 0x000fe40000004100 */
        /* <DEDUP_REMOVED lines=34> */
.L_x_1750:
[----:B------:R-:W-:Y:S05]  /*f0b0*/  BSYNC B0 ;  /* 0x0000000000007941 */ /* 0x000fea0003800000 */
.L_x_1749:
[----:B-----5:R1:W-:Y:S02]  /*f0c0*/  STS.128 [R248+0x2000], R28 ;  /* 0x0020001cf8007388 */ /* 0x0203e40000000c00 */
.L_x_1748:
[----:B------:R-:W-:Y:S05]  /*f0d0*/  BSYNC B1 ;  /* 0x0000000000017941 */ /* 0x000fea0003800000 */
.L_x_1747:
        /* <DEDUP_REMOVED lines=47> */
.L_x_1754:
[----:B------:R-:W-:Y:S05]  /*f3d0*/  BSYNC B0 ;  /* 0x0000000000007941 */ /* 0x000fea0003800000 */
.L_x_1753:
[----:B-----5:R3:W-:Y:S02]  /*f3e0*/  STS.128 [R248+0x4000], R28 ;  /* 0x0040001cf8007388 */ /* 0x0207e40000000c00 */
.L_x_1752:
[----:B------:R-:W-:Y:S05]  /*f3f0*/  BSYNC B1 ;  /* 0x0000000000017941 */ /* 0x000fea0003800000 */
.L_x_1751:
        /* <DEDUP_REMOVED lines=46> */
.L_x_1756:
[----:B------:R-:W-:Y:S05]  /*f6e0*/  BSYNC B0 ;  /* 0x0000000000007941 */ /* 0x000fea0003800000 */
.L_x_1755:
[----:B-----5:R3:W-:Y:S02]  /*f6f0*/  STS.128 [R248+0x6000], R28 ;  /* 0x0060001cf8007388 */ /* 0x0207e40000000c00 */
.L_x_1742:
[----:B------:R-:W-:Y:S05]  /*f700*/  BSYNC B2 ;  /* 0x0000000000027941 */ /* 0x000fea0003800000 */
.L_x_1741:
[----:B------:R-:W-:Y:S01]  /*f710*/  IADD3 R22, R182, 0x10, RZ ;  /* 0x00000010b6167810 */ /* 0x000fe20007ffe0ff */
        /* <DEDUP_REMOVED lines=8> */
[----:B-1-3--:R1:W5:Y:S01]  /*f7a0*/  LD.E.128 R28, [R18.64] ;  /* 0x00000006121c7980 */ /* 0x00a362000c101d00 */
[----:B------:R-:W-:Y:S01]  /*f7b0*/  ISETP.GE.AND P0, PT, R16, R3, PT ;  /* 0x000000031000720c */ /* 0x000fe20003f06270 */
[----:B------:R-:W-:-:S12]  /*f7c0*/  BSSY B0, `(.L_x_1761) ;  /* 0x0000029000007945 */ /* 0x000fd80003800000 */
[----:B------:R-:W-:Y:S05]  /*f7d0*/  @P0 BRA `(.L_x_1762) ;  /* 0x0000027000000947 */ /* 0x000fea0003800000 */
[----:B------:R-:W3:Y:S04]  /*f7e0*/  LD.E.64 R4, [R26.64] ;  /* 0x000000061a047980 */ /* 0x000ee8000c101b00 */
[----:B--2---:R-:W2:Y:S01]  /*f7f0*/  LD.E.64 R6, [R24.64] ;  /* 0x0000000618067980 */ /* 0x004ea2000c101b00 */
[--C-:B-----5:R-:W-:Y:S02]  /*f800*/  HADD2.F32 R35, -RZ, R29.reuse.H1_H1 ;  /* 0x3000001dff237230 */ /* 0x120fe40000004100 */
[----:B------:R-:W-:Y:S02]  /*f810*/  HADD2.F32 R34, -RZ, R29.H0_H0 ;  /* 0x2000001dff227230 */ /* 0x000fe40000004100 */
        /* <DEDUP_REMOVED lines=35> */
.L_x_1762:
[----:B------:R-:W-:Y:S05]  /*fa50*/  BSYNC B0 ;  /* 0x0000000000007941 */ /* 0x000fea0003800000 */
.L_x_1761:
[----:B-----5:R3:W-:Y:S02]  /*fa60*/  STS.128 [R248+0x800], R28 ;  /* 0x0008001cf8007388 */ /* 0x0207e40000000c00 */
.L_x_1760:
[----:B------:R-:W-:Y:S05]  /*fa70*/  BSYNC B1 ;  /* 0x0000000000017941 */ /* 0x000fea0003800000 */
.L_x_1759:
        /* <DEDUP_REMOVED lines=47> */
.L_x_1766:
[----:B------:R-:W-:Y:S05]  /*fd70*/  BSYNC B0 ;  /* 0x0000000000007941 */ /* 0x000fea0003800000 */
.L_x_1765:
[----:B-----5:R3:W-:Y:S02]  /*fd80*/  STS.128 [R248+0x2800], R28 ;  /* 0x0028001cf8007388 */ /* 0x0207e40000000c00 */
.L_x_1764:
[----:B------:R-:W-:Y:S05]  /*fd90*/  BSYNC B1 ;  /* 0x0000000000017941 */ /* 0x000fea0003800000 */
.L_x_1763:
        /* <DEDUP_REMOVED lines=47> */
.L_x_1770:
[----:B------:R-:W-:Y:S05]  /*10090*/  BSYNC B0 ;  /* 0x0000000000007941 */ /* 0x000fea0003800000 */
.L_x_1769:
[----:B-----5:R3:W-:Y:S02]  /*100a0*/  STS.128 [R248+0x4800], R28 ;  /* 0x0048001cf8007388 */ /* 0x0207e40000000c00 */
.L_x_1768:
[----:B------:R-:W-:Y:S05]  /*100b0*/  BSYNC B1 ;  /* 0x0000000000017941 */ /* 0x000fea0003800000 */
.L_x_1767:
        /* <DEDUP_REMOVED lines=9> */
[--C-:B-----5:R-:W-:Y:S02]  /*10150*/  HADD2.F32 R23, -RZ, R29.reuse.H0_H0 ;  /* 0x2000001dff177230 */ /* 0x120fe40000004100 */
[----:B------:R-:W-:Y:S02]  /*10160*/  HADD2.F32 R29, -RZ, R29.H1_H1 ;  /* 0x3000001dff1d7230 */ /* 0x000fe40000004100 */
[--C-:B-1----:R-:W-:Y:S02]  /*10170*/  HADD2.F32 R19, -RZ, R31.reuse.H1_H1 ;  /* 0x3000001fff137230 */ /* 0x102fe40000004100 */
[----:B------:R-:W-:-:S02]  /*10180*/  HADD2.F32 R35, -RZ, R31.H0_H0 ;  /* 0x2000001fff237230 */ /* 0x000fc40000004100 */
[----:B---3--:R-:W-:Y:S02]  /*10190*/  HADD2.F32 R2, -RZ, R4.H1_H1 ;  /* 0x30000004ff027230 */ /* 0x008fe40000004100 */
[----:B------:R-:W-:Y:S02]  /*101a0*/  HADD2.F32 R0, -RZ, R5.H1_H1 ;  /* 0x30000005ff007230 */ /* 0x000fe40000004100 */
[----:B--2---:R-:W-:Y:S01]  /*101b0*/  HADD2.F32 R18, -RZ, R6.H1_H1 ;  /* 0x30000006ff127230 */ /* 0x004fe20000004100 */
[C---:B------:R-:W-:Y:S01]  /*101c0*/  FMUL.FTZ R34, R29.reuse, R2 ;  /* 0x000000021d227220 */ /* 0x040fe20000410000 */
[----:B------:R-:W-:Y:S02]  /*101d0*/  HADD2.F32 R8, -RZ, R7.H1_H1 ;  /* 0x30000007ff087230 */ /* 0x000fe40000004100 */
[----:B------:R-:W-:Y:S01]  /*101e0*/  HADD2.F32 R4, -RZ, R4.H0_H0 ;  /* 0x20000004ff047230 */ /* 0x000fe20000004100 */
[----:B------:R-:W-:Y:S01]  /*101f0*/  FMUL.FTZ R31, R29, R18 ;  /* 0x000000121d1f7220 */ /* 0x000fe20000410000 */
[----:B------:R-:W-:Y:S01]  /*10200*/  HADD2.F32 R5, -RZ, R5.H0_H0 ;  /* 0x20000005ff057230 */ /* 0x000fe20000004100 */
[C---:B------:R-:W-:Y:S01]  /*10210*/  FMUL.FTZ R29, R19.reuse, R0 ;  /* 0x00000000131d7220 */ /* 0x040fe20000410000 */
        /* <DEDUP_REMOVED lines=11> */
[----:B------:R-:W-:Y:S01]  /*102d0*/  FMUL.FTZ R8, R19, R4 ;  /* 0x0000000413087220 */ /* 0x000fe20000410000 */
[----:B------:R-:W-:Y:S01]  /*102e0*/  F2FP.PACK_AB R34, R31, R34 ;  /* 0x000000221f22723e */ /* 0x000fe200000000ff */
[----:B------:R-:W-:Y:S01]  /*102f0*/  FMUL.FTZ R18, R2, R5 ;  /* 0x0000000502127220 */ /* 0x000fe20000410000 */
[----:B------:R-:W-:Y:S01]  /*10300*/  F2FP.PACK_AB R31, R0, R29 ;  /* 0x0000001d001f723e */ /* 0x000fe200000000ff */
[----:B------:R-:W-:Y:S01]  /*10310*/  FMUL.FTZ R19, R19, R6 ;  /* 0x0000000613137220 */ /* 0x000fe20000410000 */
[----:B------:R-:W-:Y:S01]  /*10320*/  MOV R29, R34 ;  /* 0x00000022001d7202 */ /* 0x000fe20000000f00 */
[----:B------:R-:W-:-:S02]  /*10330*/  FMUL.FTZ R2, R2, R7 ;  /* 0x0000000702027220 */ /* 0x000fc40000410000 */
[C---:B------:R-:W-:Y:S02]  /*10340*/  FFMA.FTZ R8, R23.reuse, R6, -R8 ;  /* 0x0000000617087223 */ /* 0x040fe40000010808 */
[----:B------:R-:W-:Y:S02]  /*10350*/  FFMA.FTZ R19, R23, R4, R19 ;  /* 0x0000000417137223 */ /* 0x000fe40000010013 */
[C---:B------:R-:W-:Y:S02]  /*10360*/  FFMA.FTZ R18, R30.reuse, R7, -R18 ;  /* 0x000000071e127223 */ /* 0x040fe40000010812 */
[----:B------:R-:W-:Y:S01]  /*10370*/  FFMA.FTZ R5, R30, R5, R2 ;  /* 0x000000051e057223 */ /* 0x000fe20000010002 */
[----:B------:R-:W-:-:S04]  /*10380*/  F2FP.PACK_AB R28, R19, R8 ;  /* 0x00000008131c723e */ /* 0x000fc800000000ff */
[----:B------:R-:W-:Y:S02]  /*10390*/  F2FP.PACK_AB R30, R5, R18 ;  /* 0x00000012051e723e */ /* 0x000fe400000000ff */
.L_x_1772:
[----:B------:R-:W-:Y:S05]  /*103a0*/  BSYNC B0 ;  /* 0x0000000000007941 */ /* 0x000fea0003800000 */
.L_x_1771:
[----:B-----5:R3:W-:Y:S02]  /*103b0*/  STS.128 [R248+0x6800], R28 ;  /* 0x0068001cf8007388 */ /* 0x0207e40000000c00 */
.L_x_1758:
[----:B------:R-:W-:Y:S05]  /*103c0*/  BSYNC B2 ;  /* 0x0000000000027941 */ /* 0x000fea0003800000 */
.L_x_1757:
        /* <DEDUP_REMOVED lines=22> */
[C---:B------:R-:W-:Y:S01]  /*10530*/  FMUL.FTZ R35, R29.reuse, R2 ;  /* 0x000000021d237220 */ /* 0x040fe20000410000 */
[----:B------:R-:W-:Y:S02]  /*10540*/  HADD2.F32 R8, -RZ, R7.H1_H1 ;  /* 0x30000007ff087230 */ /* 0x000fe40000004100 */
[----:B------:R-:W-:Y:S01]  /*10550*/  HADD2.F32 R6, -RZ, R6.H0_H0 ;  /* 0x20000006ff067230 */ /* 0x000fe20000004100 */
[----:B------:R-:W-:Y:S01]  /*10560*/  FMUL.FTZ R31, R29, R18 ;  /* 0x000000121d1f7220 */ /* 0x000fe20000410000 */
[----:B------:R-:W-:Y:S01]  /*10570*/  HADD2.F32 R4, -RZ, R4.H0_H0 ;  /* 0x20000004ff047230 */ /* 0x000fe20000004100 */
[C---:B------:R-:W-:Y:S01]  /*10580*/  FMUL.FTZ R29, R19.reuse, R0 ;  /* 0x00000000131d7220 */ /* 0x040fe20000410000 */
        /* <DEDUP_REMOVED lines=12> */
[----:B------:R-:W-:Y:S01]  /*10650*/  F2FP.PACK_AB R31, R0, R29 ;  /* 0x0000001d001f723e */ /* 0x000fe200000000ff */
[----:B------:R-:W-:Y:S01]  /*10660*/  FMUL.FTZ R28, R19, R6 ;  /* 0x00000006131c7220 */ /* 0x000fe20000410000 */
[----:B------:R-:W-:Y:S01]  /*10670*/  F2FP.PACK_AB R2, R2, R35 ;  /* 0x000000230202723e */ /* 0x000fe200000000ff */
[----:B------:R-:W-:-:S02]  /*10680*/  FMUL.FTZ R19, R8, R5 ;  /* 0x0000000508137220 */ /* 0x000fc40000410000 */
[-C--:B------:R-:W-:Y:S01]  /*10690*/  FMUL.FTZ R8, R8, R7.reuse ;  /* 0x0000000708087220 */ /* 0x080fe20000410000 */
[----:B------:R-:W-:Y:S01]  /*106a0*/  MOV R29, R2 ;  /* 0x00000002001d7202 */ /* 0x000fe20000000f00 */
[C---:B------:R-:W-:Y:S02]  /*106b0*/  FFMA.FTZ R18, R23.reuse, R6, -R18 ;  /* 0x0000000617127223 */ /* 0x040fe40000010812 */
[----:B------:R-:W-:Y:S02]  /*106c0*/  FFMA.FTZ R23, R23, R4, R28 ;  /* 0x0000000417177223 */ /* 0x000fe4000001001c */
[C---:B------:R-:W-:Y:S02]  /*106d0*/  FFMA.FTZ R19, R30.reuse, R7, -R19 ;  /* 0x000000071e137223 */ /* 0x040fe40000010813 */
[----:B------:R-:W-:Y:S01]  /*106e0*/  FFMA.FTZ R8, R30, R5, R8 ;  /* 0x000000051e087223 */ /* 0x000fe20000010008 */
[----:B------:R-:W-:-:S04]  /*106f0*/  F2FP.PACK_AB R28, R23, R18 ;  /* 0x00000012171c723e */ /* 0x000fc800000000ff */
[----:B------:R-:W-:Y:S02]  /*10700*/  F2FP.PACK_AB R30, R8, R19 ;  /* 0x00000013081e723e */ /* 0x000fe400000000ff */
.L_x_1778:
[----:B------:R-:W-:Y:S05]  /*10710*/  BSYNC B0 ;  /* 0x0000000000007941 */ /* 0x000fea0003800000 */
.L_x_1777:
[----:B-----5:R3:W-:Y:S02]  /*10720*/  STS.128 [R248+0x1000], R28 ;  /* 0x0010001cf8007388 */ /* 0x0207e40000000c00 */
.L_x_1776:
[----:B------:R-:W-:Y:S05]  /*10730*/  BSYNC B1 ;  /* 0x0000000000017941 */ /* 0x000fea0003800000 */
.L_x_1775:
        /* <DEDUP_REMOVED lines=10> */
[--C-:B-----5:R-:W-:Y:S02]  /*107e0*/  HADD2.F32 R23, -RZ, R29.reuse.H0_H0 ;  /* 0x2000001dff177230 */ /* 0x120fe40000004100 */
        /* <DEDUP_REMOVED lines=36> */
.L_x_1782:
[----:B------:R-:W-:Y:S05]  /*10a30*/  BSYNC B0 ;  /* 0x0000000000007941 */ /* 0x000fea0003800000 */
.L_x_1781:
[----:B-----5:R1:W-:Y:S02]  /*10a40*/  STS.128 [R248+0x3000], R28 ;  /* 0x0030001cf8007388 */ /* 0x0203e40000000c00 */
.L_x_1780:
[----:B------:R-:W-:Y:S05]  /*10a50*/  BSYNC B1 ;  /* 0x0000000000017941 */ /* 0x000fea0003800000 */
.L_x_1779:
        /* <DEDUP_REMOVED lines=47> */
.L_x_1786:
[----:B------:R-:W-:Y:S05]  /*10d50*/  BSYNC B0 ;  /* 0x0000000000007941 */ /* 0x000fea0003800000 */
.L_x_1785:
[----:B-----5:R3:W-:Y:S02]  /*10d60*/  STS.128 [R248+0x5000], R28 ;  /* 0x0050001cf8007388 */ /* 0x0207e40000000c00 */
.L_x_1784:
[----:B------:R-:W-:Y:S05]  /*10d70*/  BSYNC B1 ;  /* 0x0000000000017941 */ /* 0x000fea0003800000 */
.L_x_1783:
        /* <DEDUP_REMOVED lines=9> */
[----:B-----5:R-:W-:Y:S02]  /*10e10*/  HADD2.F32 R23, -RZ, R29.H1_H1 ;  /* 0x3000001dff177230 */ /* 0x020fe40000004100 */
[----:B-1----:R-:W-:Y:S02]  /*10e20*/  HADD2.F32 R15, -RZ, R31.H1_H1 ;  /* 0x3000001fff0f7230 */ /* 0x002fe40000004100 */
[----:B------:R-:W-:Y:S02]  /*10e30*/  HADD2.F32 R19, -RZ, R29.H0_H0 ;  /* 0x2000001dff137230 */ /* 0x000fe40000004100 */
        /* <DEDUP_REMOVED lines=22> */
[----:B------:R-:W-:Y:S01]  /*10fa0*/  F2FP.PACK_AB R29, R18, R29 ;  /* 0x0000001d121d723e */ /* 0x000fe200000000ff */
[----:B------:R-:W-:Y:S01]  /*10fb0*/  FMUL.FTZ R14, R2, R5 ;  /* 0x00000005020e7220 */ /* 0x000fe20000410000 */
[----:B------:R-:W-:Y:S01]  /*10fc0*/  F2FP.PACK_AB R31, R0, R23 ;  /* 0x00000017001f723e */ /* 0x000fe200000000ff */
[----:B------:R-:W-:-:S02]  /*10fd0*/  FMUL.FTZ R15, R15, R6 ;  /* 0x000000060f0f7220 */ /* 0x000fc40000410000 */
[-C--:B------:R-:W-:Y:S02]  /*10fe0*/  FMUL.FTZ R2, R2, R7.reuse ;  /* 0x0000000702027220 */ /* 0x080fe40000410000 */
[C---:B------:R-:W-:Y:S02]  /*10ff0*/  FFMA.FTZ R8, R19.reuse, R6, -R8 ;  /* 0x0000000613087223 */ /* 0x040fe40000010808 */
[----:B------:R-:W-:Y:S02]  /*11000*/  FFMA.FTZ R15, R19, R4, R15 ;  /* 0x00000004130f7223 */ /* 0x000fe4000001000f */
[C---:B------:R-:W-:Y:S02]  /*11010*/  FFMA.FTZ R14, R30.reuse, R7, -R14 ;  /* 0x000000071e0e7223 */ /* 0x040fe4000001080e */
[----:B------:R-:W-:Y:S01]  /*11020*/  FFMA.FTZ R5, R30, R5, R2 ;  /* 0x000000051e057223 */ /* 0x000fe20000010002 */
[----:B------:R-:W-:-:S04]  /*11030*/  F2FP.PACK_AB R28, R15, R8 ;  /* 0x000000080f1c723e */ /* 0x000fc800000000ff */
[----:B------:R-:W-:Y:S02]  /*11040*/  F2FP.PACK_AB R30, R5, R14 ;  /* 0x0000000e051e723e */ /* 0x000fe400000000ff */
.L_x_1788:
[----:B------:R-:W-:Y:S05]  /*11050*/  BSYNC B0 ;  /* 0x0000000000007941 */ /* 0x000fea0003800000 */
.L_x_1787:
[----:B-----5:R3:W-:Y:S02]  /*11060*/  STS.128 [R248+0x7000], R28 ;  /* 0x0070001cf8007388 */ /* 0x0207e40000000c00 */
.L_x_1774:
[----:B------:R-:W-:Y:S05]  /*11070*/  BSYNC B2 ;  /* 0x0000000000027941 */ /* 0x000fea0003800000 */
.L_x_1773:
[----:B------:R-:W-:-:S04]  /*11080*/  IADD3 R40, R182, 0x30, RZ ;  /* 0x00000030b6287810 */ /* 0x000fc80007ffe0ff */
        /* <DEDUP_REMOVED lines=49> */
.L_x_1793:
[----:B------:R-:W-:Y:S05]  /*113a0*/  BSYNC B0 ;  /* 0x0000000000007941 */ /* 0x000fea0003800000 */
.L_x_1792:
[----:B-----5:R3:W-:Y:S02]  /*113b0*/  STS.128 [R248+0x1800], R28 ;  /* 0x0018001cf8007388 */ /* 0x0207e40000000c00 */
.L_x_1791:
[----:B------:R-:W-:Y:S05]  /*113c0*/  BSYNC B1 ;  /* 0x0000000000017941 */ /* 0x000fea0003800000 */
.L_x_1790:
        /* <DEDUP_REMOVED lines=10> */
[--C-:B-1---5:R-:W-:Y:S02]  /*11470*/  HADD2.F32 R15, -RZ, R17.reuse.H0_H0 ;  /* 0x20000011ff0f7230 */ /* 0x122fe40000004100 */
[----:B------:R-:W-:Y:S02]  /*11480*/  HADD2.F32 R17, -RZ, R17.H1_H1 ;  /* 0x30000011ff117230 */ /* 0x000fe40000004100 */
[--C-:B------:R-:W-:Y:S02]  /*11490*/  HADD2.F32 R13, -RZ, R19.reuse.H1_H1 ;  /* 0x30000013ff0d7230 */ /* 0x100fe40000004100 */
[----:B------:R-:W-:-:S02]  /*114a0*/  HADD2.F32 R23, -RZ, R19.H0_H0 ;  /* 0x20000013ff177230 */ /* 0x000fc40000004100 */
[----:B--2---:R-:W-:Y:S02]  /*114b0*/  HADD2.F32 R2, -RZ, R4.H1_H1 ;  /* 0x30000004ff027230 */ /* 0x004fe40000004100 */
[----:B------:R-:W-:Y:S02]  /*114c0*/  HADD2.F32 R0, -RZ, R5.H1_H1 ;  /* 0x30000005ff007230 */ /* 0x000fe40000004100 */
[----:B---3--:R-:W-:Y:S01]  /*114d0*/  HADD2.F32 R12, -RZ, R6.H1_H1 ;  /* 0x30000006ff0c7230 */ /* 0x008fe20000004100 */
        /* <DEDUP_REMOVED lines=30> */
.L_x_1797:
[----:B------:R-:W-:Y:S05]  /*116c0*/  BSYNC B0 ;  /* 0x0000000000007941 */ /* 0x000fea0003800000 */
.L_x_1796:
[----:B-----5:R1:W-:Y:S02]  /*116d0*/  STS.128 [R248+0x3800], R16 ;  /* 0x00380010f8007388 */ /* 0x0203e40000000c00 */
.L_x_1795:
[----:B------:R-:W-:Y:S05]  /*116e0*/  BSYNC B1 ;  /* 0x0000000000017941 */ /* 0x000fea0003800000 */
.L_x_1794:
[----:B------:R-:W-:Y:S01]  /*116f0*/  ISETP.GE.AND P0, PT, R11, R9, PT ;  /* 0x000000090b00720c */ /* 0x000fe20003f06270 */
[----:B------:R-:W-:-:S12]  /*11700*/  BSSY B1, `(.L_x_1798) ;  /* 0x0000030000017945 */ /* 0x000fd80003800000 */
[----:B------:R1:W-:Y:S01]  /*11710*/  @P0 STS.128 [R248+0x5800], RZ ;  /* 0x005800fff8000388 */ /* 0x0003e20000000c00 */
[----:B------:R-:W-:Y:S05]  /*11720*/  @P0 BRA `(.L_x_1799) ;  /* 0x000002d000000947 */ /* 0x000fea0003800000 */
[----:B-123--:R1:W5:Y:S01]  /*11730*/  LD.E.128 R12, [R32.64+0x100] ;  /* 0x00010006200c7980 */ /* 0x00e362000c101d00 */
[----:B------:R-:W-:Y:S01]  /*11740*/  ISETP.GE.AND P0, PT, R11, R3, PT ;  /* 0x000000030b00720c */ /* 0x000fe20003f06270 */
[----:B------:R-:W-:-:S12]  /*11750*/  BSSY B0, `(.L_x_1800) ;  /* 0x0000029000007945 */ /* 0x000fd80003800000 */
[----:B------:R-:W-:Y:S05]  /*11760*/  @P0 BRA `(.L_x_1801) ;  /* 0x0000027000000947 */ /* 0x000fea0003800000 */
[----:B------:R-:W2:Y:S04]  /*11770*/  LD.E.64 R4, [R26.64+0x80] ;  /* 0x000080061a047980 */ /* 0x000ea8000c101b00 */
[----:B------:R-:W3:Y:S01]  /*11780*/  LD.E.64 R6, [R24.64+0x80] ;  /* 0x0000800618067980 */ /* 0x000ee2000c101b00 */
        /* <DEDUP_REMOVED lines=37> */
.L_x_1801:
[----:B------:R-:W-:Y:S05]  /*119e0*/  BSYNC B0 ;  /* 0x0000000000007941 */ /* 0x000fea0003800000 */
.L_x_1800:
[----:B-----5:R2:W-:Y:S02]  /*119f0*/  STS.128 [R248+0x5800], R12 ;  /* 0x0058000cf8007388 */ /* 0x0205e40000000c00 */
.L_x_1799:
[----:B------:R-:W-:Y:S05]  /*11a00*/  BSYNC B1 ;  /* 0x0000000000017941 */ /* 0x000fea0003800000 */
.L_x_1798:
[----:B------:R-:W-:-:S13]  /*11a10*/  ISETP.GE.AND P0, PT, R10, R9, PT ;  /* 0x000000090a00720c */ /* 0x000fda0003f06270 */
        /* <DEDUP_REMOVED lines=8> */
[----:B-----5:R-:W-:Y:S02]  /*11aa0*/  HADD2.F32 R9, -RZ, R15.H1_H1 ;  /* 0x3000000fff097230 */ /* 0x020fe40000004100 */
[--C-:B------:R-:W-:Y:S02]  /*11ab0*/  HADD2.F32 R11, -RZ, R13.reuse.H0_H0 ;  /* 0x2000000dff0b7230 */ /* 0x100fe40000004100 */
[----:B------:R-:W-:Y:S02]  /*11ac0*/  HADD2.F32 R13, -RZ, R13.H1_H1 ;  /* 0x3000000dff0d7230 */ /* 0x000fe40000004100 */
[----:B------:R-:W-:-:S02]  /*11ad0*/  HADD2.F32 R17, -RZ, R15.H0_H0 ;  /* 0x2000000fff117230 */ /* 0x000fc40000004100 */
        /* <DEDUP_REMOVED lines=32> */
.L_x_1803:
[----:B------:R-:W-:Y:S05]  /*11ce0*/  BSYNC B0 ;  /* 0x0000000000007941 */ /* 0x000fea0003800000 */
.L_x_1802:
[----:B-----5:R2:W-:Y:S01]  /*11cf0*/  STS.128 [R248+0x7800], R12 ;  /* 0x0078000cf8007388 */ /* 0x0205e20000000c00 */
[----:B------:R-:W-:Y:S05]  /*11d00*/  BRA `(.L_x_1789) ;  /* 0x0000648000007947 */ /* 0x000fea0003800000 */
.L_x_1740:
        /* <DEDUP_REMOVED lines=90> */
.L_x_1809:
[----:B------:R-:W-:Y:S05]  /*122b0*/  BSYNC B0 ;  /* 0x0000000000007941 */ /* 0x000fea0003800000 */
.L_x_1808:
[----:B-----5:R3:W-:Y:S02]  /*122c0*/  STS.128 [R248], R40 ;  /* 0x00000028f8007388 */ /* 0x0207e40000000c00 */
.L_x_1807:
[----:B------:R-:W-:Y:S05]  /*122d0*/  BSYNC B1 ;  /* 0x0000000000017941 */ /* 0x000fea0003800000 */
.L_x_1806:
        /* <DEDUP_REMOVED lines=51> */
[----:B----4-:R-:W-:Y:S01]  /*12610*/  HADD2.F32 R5, -RZ, R25.H0_H0 ;  /* 0x20000019ff057230 */ /* 0x010fe20000004100 */
        /* <DEDUP_REMOVED lines=36> */
.L_x_1813:
[----:B------:R-:W-:Y:S05]  /*12860*/  BSYNC B0 ;  /* 0x0000000000007941 */ /* 0x000fea0003800000 */
.L_x_1812:
[----:B-----5:R1:W-:Y:S02]  /*12870*/  STS.128 [R248+0x2000], R40 ;  /* 0x00200028f8007388 */ /* 0x0203e40000000c00 */
.L_x_1811:
[----:B------:R-:W-:Y:S05]  /*12880*/  BSYNC B1 ;  /* 0x0000000000017941 */ /* 0x000fea0003800000 */
.L_x_1810:
        /* <DEDUP_REMOVED lines=88> */
.L_x_1817:
[----:B------:R-:W-:Y:S05]  /*12e10*/  BSYNC B0 ;  /* 0x0000000000007941 */ /* 0x000fea0003800000 */
.L_x_1816:
[----:B-----5:R3:W-:Y:S02]  /*12e20*/  STS.128 [R248+0x4000], R40 ;  /* 0x00400028f8007388 */ /* 0x0207e40000000c00 */
.L_x_1815:
[----:B------:R-:W-:Y:S05]  /*12e30*/  BSYNC B1 ;  /* 0x0000000000017941 */ /* 0x000fea0003800000 */
.L_x_1814:
        /* <DEDUP_REMOVED lines=51> */
[----:B----4-:R-:W-:Y:S01]  /*13170*/  HADD2.F32 R22, -RZ, R24.H0_H0 ;  /* 0x20000018ff167230 */ /* 0x010fe20000004100 */
        /* <DEDUP_REMOVED lines=34> */
.L_x_1819:
[----:B------:R-:W-:Y:S05]  /*133a0*/  BSYNC B0 ;  /* 0x0000000000007941 */ /* 0x000fea0003800000 */
.L_x_1818:
[----:B-----5:R3:W-:Y:S02]  /*133b0*/  STS.128 [R248+0x6000], R40 ;  /* 0x00600028f8007388 */ /* 0x0207e40000000c00 */
.L_x_1805:
[----:B------:R-:W-:Y:S05]  /*133c0*/  BSYNC B2 ;  /* 0x0000000000027941 */ /* 0x000fea0003800000 */
.L_x_1804:
        /* <DEDUP_REMOVED lines=26> */
[----:B--2---:R-:W2:Y:S01]  /*13570*/  LD.E.128 R4, [R4.64] ;  /* 0x0000000604047980 */ /* 0x004ea2000c101d00 */
[----:B------:R-:W-:-:S04]  /*13580*/  IADD3 R27, P1, R25, R2, RZ ;  /* 0x00000002191b7210 */ /* 0x000fc80007f3e0ff */
[----:B------:R-:W-:Y:S02]  /*13590*/  LEA.HI.X.SX32 R25, R25, R8, 0x1, P1 ;  /* 0x0000000819197211 */ /* 0x000fe400008f0eff */
[----:B------:R-:W-:-:S04]  /*135a0*/  LEA R24, P1, R27, R28, 0x1 ;  /* 0x0000001c1b187211 */ /* 0x000fc800078208ff */
[----:B------:R-:W-:-:S06]  /*135b0*/  LEA.HI.X R25, R27, R29, R25, 0x1, P1 ;  /* 0x0000001d1b197211 */ /* 0x000fcc00008f0c19 */
[----:B----4-:R-:W4:Y:S01]  /*135c0*/  LD.E.128 R24, [R24.64] ;  /* 0x0000000618187980 */ /* 0x010f22000c101d00 */
[----:B---3--:R-:W-:Y:S02]  /*135d0*/  HADD2.F32 R52, -RZ, R37.H1_H1 ;  /* 0x30000025ff347230 */ /* 0x008fe40000004100 */
        /* <DEDUP_REMOVED lines=19> */
[----:B------:R-:W-:Y:S02]  /*13710*/  @!P0 FADD.FTZ R44, -R44, -RZ ;  /* 0x800000ff2c2c8221 */ /* 0x000fe40000010100 */
[----:B------:R-:W-:-:S02]  /*13720*/  @!P0 FADD.FTZ R6, -R6, -RZ ;  /* 0x800000ff06068221 */ /* 0x000fc40000010100 */
[----:B------:R-:W-:Y:S02]  /*13730*/  @!P0 FADD.FTZ R4, -R4, -RZ ;  /* 0x800000ff04048221 */ /* 0x000fe40000010100 */
[----:B------:R-:W-:Y:S01]  /*13740*/  FMUL.FTZ R44, R35, R44 ;  /* 0x0000002c232c7220 */ /* 0x000fe20000410000 */
[--C-:B----4-:R-:W-:Y:S01]  /*13750*/  HADD2.F32 R35, -RZ, R25.reuse.H1_H1 ;  /* 0x30000019ff237230 */ /* 0x110fe20000004100 */
[----:B------:R-:W-:Y:S01]  /*13760*/  FMUL.FTZ R6, R5, R6 ;  /* 0x0000000605067220 */ /* 0x000fe20000410000 */
[----:B------:R-:W-:Y:S01]  /*13770*/  HADD2.F32 R5, -RZ, R25.H0_H0 ;  /* 0x20000019ff057230 */ /* 0x000fe20000004100 */
[----:B------:R-:W-:Y:S01]  /*13780*/  FMUL.FTZ R4, R7, R4 ;  /* 0x0000000407047220 */ /* 0x000fe20000410000 */
[----:B------:R-:W-:Y:S01]  /*13790*/  HADD2.F32 R49, -RZ, R37.H0_H0 ;  /* 0x20000025ff317230 */ /* 0x000fe20000004100 */
[----:B------:R-:W-:Y:S01]  /*137a0*/  @!P0 FADD.FTZ R34, -R34, -RZ ;  /* 0x800000ff22228221 */ /* 0x000fe20000010100 */
[----:B-----5:R-:W-:Y:S02]  /*137b0*/  HADD2.F32 R7, -RZ, R43.H0_H0 ;  /* 0x2000002bff077230 */ /* 0x020fe40000004100 */
[----:B------:R-:W-:Y:S01]  /*137c0*/  HADD2.F32 R25, -RZ, R27.H0_H0 ;  /* 0x2000001bff197230 */ /* 0x000fe20000004100 */
[----:B------:R-:W-:Y:S01]  /*137d0*/  @!P0 FADD.FTZ R45, -R45, -RZ ;  /* 0x800000ff2d2d8221 */ /* 0x000fe20000010100 */
[----:B------:R-:W-:Y:S01]  /*137e0*/  HADD2.F32 R36, -RZ, R36.H1_H1 ;  /* 0x30000024ff247230 */ /* 0x000fe20000004100 */
[----:B------:R-:W-:Y:S01]  /*137f0*/  FMUL.FTZ R49, R49, R34 ;  /* 0x0000002231317220 */ /* 0x000fe20000410000 */
[--C-:B------:R-:W-:Y:S01]  /*13800*/  HADD2.F32 R39, -RZ, R26.reuse.H0_H0 ;  /* 0x2000001aff277230 */ /* 0x100fe20000004100 */
[----:B------:R-:W-:Y:S01]  /*13810*/  FFMA.FTZ R7, R7, R25, R46 ;  /* 0x0000001907077223 */ /* 0x000fe2000001002e */
[----:B------:R-:W-:-:S02]  /*13820*/  HADD2.F32 R51, -RZ, R26.H1_H1 ;  /* 0x3000001aff337230 */ /* 0x000fc40000004100 */
[--C-:B------:R-:W-:Y:S02]  /*13830*/  HADD2.F32 R34, -RZ, R41.reuse.H0_H0 ;  /* 0x20000029ff227230 */ /* 0x100fe40000004100 */
[----:B------:R-:W-:Y:S02]  /*13840*/  HADD2.F32 R37, -RZ, R24.H0_H0 ;  /* 0x20000018ff257230 */ /* 0x000fe40000004100 */
[----:B------:R-:W-:Y:S02]  /*13850*/  HADD2.F32 R25, -RZ, R40.H0_H0 ;  /* 0x20000028ff197230 */ /* 0x000fe40000004100 */
[----:B------:R-:W-:Y:S01]  /*13860*/  HADD2.F32 R26, -RZ, R42.H0_H0 ;  /* 0x2000002aff1a7230 */ /* 0x000fe20000004100 */
[----:B------:R-:W-:Y:S01]  /*13870*/  FMUL.FTZ R45, R36, R45 ;  /* 0x0000002d242d7220 */ /* 0x000fe20000410000 */
[----:B------:R-:W-:Y:S02]  /*13880*/  HADD2.F32 R41, -RZ, R41.H1_H1 ;  /* 0x30000029ff297230 */ /* 0x000fe40000004100 */
[----:B------:R-:W-:-:S02]  /*13890*/  HADD2.F32 R27, -RZ, R27.H1_H1 ;  /* 0x3000001bff1b7230 */ /* 0x000fc40000004100 */
[----:B------:R-:W-:Y:S02]  /*138a0*/  HADD2.F32 R24, -RZ, R24.H1_H1 ;  /* 0x30000018ff187230 */ /* 0x000fe40000004100 */
[----:B------:R-:W-:Y:S02]  /*138b0*/  HADD2.F32 R43, -RZ, R43.H1_H1 ;  /* 0x3000002bff2b7230 */ /* 0x000fe40000004100 */
[----:B------:R-:W-:Y:S02]  /*138c0*/  HADD2.F32 R40, -RZ, R40.H1_H1 ;  /* 0x30000028ff287230 */ /* 0x000fe40000004100 */
[----:B------:R-:W-:Y:S01]  /*138d0*/  HADD2.F32 R42, -RZ, R42.H1_H1 ;  /* 0x3000002aff2a7230 */ /* 0x000fe20000004100 */
[----:B------:R-:W-:Y:S02]  /*138e0*/  FFMA.FTZ R5, R34, R5, R49 ;  /* 0x0000000522057223 */ /* 0x000fe40000010031 */
[----:B------:R-:W-:Y:S02]  /*138f0*/  FFMA.FTZ R52, R41, R35, R52 ;  /* 0x0000002329347223 */ /* 0x000fe40000010034 */
[----:B------:R-:W-:-:S02]  /*13900*/  FFMA.FTZ R54, R43, R27, R54 ;  /* 0x0000001b2b367223 */ /* 0x000fc40000010036 */
[----:B------:R-:W-:Y:S02]  /*13910*/  FFMA.FTZ R25, R25, R37, R44 ;  /* 0x0000002519197223 */ /* 0x000fe4000001002c */
[----:B------:R-:W-:Y:S02]  /*13920*/  FFMA.FTZ R24, R40, R24, R45 ;  /* 0x0000001828187223 */ /* 0x000fe4000001002d */
[----:B------:R-:W-:Y:S02]  /*13930*/  FFMA.FTZ R4, R26, R39, R4 ;  /* 0x000000271a047223 */ /* 0x000fe40000010004 */
[----:B------:R-:W-:Y:S01]  /*13940*/  FFMA.FTZ R51, R42, R51, R6 ;  /* 0x000000332a337223 */ /* 0x000fe20000010006 */
[----:B------:R-:W-:Y:S02]  /*13950*/  F2FP.PACK_AB R41, R52, R5 ;  /* 0x000000053429723e */ /* 0x000fe400000000ff */
[----:B------:R-:W-:Y:S02]  /*13960*/  F2FP.PACK_AB R40, R24, R25 ;  /* 0x000000191828723e */ /* 0x000fe400000000ff */
[----:B------:R-:W-:-:S02]  /*13970*/  F2FP.PACK_AB R43, R54, R7 ;  /* 0x00000007362b723e */ /* 0x000fc400000000ff */
[----:B------:R-:W-:Y:S02]  /*13980*/  F2FP.PACK_AB R42, R51, R4 ;  /* 0x00000004332a723e */ /* 0x000fe400000000ff */
.L_x_1825:
[----:B------:R-:W-:Y:S05]  /*13990*/  BSYNC B0 ;  /* 0x0000000000007941 */ /* 0x000fea0003800000 */
.L_x_1824:
[----:B-----5:R3:W-:Y:S02]  /*139a0*/  STS.128 [R248+0x800], R40 ;  /* 0x00080028f8007388 */ /* 0x0207e40000000c00 */
.L_x_1823:
[----:B------:R-:W-:Y:S05]  /*139b0*/  BSYNC B1 ;  /* 0x0000000000017941 */ /* 0x000fea0003800000 */
.L_x_1822:
        /* <DEDUP_REMOVED lines=87> */
.L_x_1829:
[----:B------:R-:W-:Y:S05]  /*13f30*/  BSYNC B0 ;  /* 0x0000000000007941 */ /* 0x000fea0003800000 */
.L_x_1828:
[----:B-----5:R3:W-:Y:S02]  /*13f40*/  STS.128 [R248+0x2800], R40 ;  /* 0x00280028f8007388 */ /* 0x0207e40000000c00 */
.L_x_1827:
[----:B------:R-:W-:Y:S05]  /*13f50*/  BSYNC B1 ;  /* 0x0000000000017941 */ /* 0x000fea0003800000 */
.L_x_1826:
        /* <DEDUP_REMOVED lines=87> */
.L_x_1833:
[----:B------:R-:W-:Y:S05]  /*144d0*/  BSYNC B0 ;  /* 0x0000000000007941 */ /* 0x000fea0003800000 */
.L_x_1832:
[----:B-----5:R3:W-:Y:S02]  /*144e0*/  STS.128 [R248+0x4800], R40 ;  /* 0x00480028f8007388 */ /* 0x0207e40000000c00 */
.L_x_1831:
[----:B------:R-:W-:Y:S05]  /*144f0*/  BSYNC B1 ;  /* 0x0000000000017941 */ /* 0x000fea0003800000 */
.L_x_1830:
        /* <DEDUP_REMOVED lines=16> */
[----:B-1----:R-:W-:Y:S01]  /*14600*/  MOV R19, RZ ;  /* 0x000000ff00137202 */ /* 0x002fe20000000f00 */
        /* <DEDUP_REMOVED lines=35> */
[----:B----4-:R-:W-:Y:S01]  /*14840*/  HADD2.F32 R18, -RZ, R24.H0_H0 ;  /* 0x20000018ff127230 */ /* 0x010fe20000004100 */
        /* <DEDUP_REMOVED lines=33> */
.L_x_1835:
[----:B------:R-:W-:Y:S05]  /*14a60*/  BSYNC B0 ;  /* 0x0000000000007941 */ /* 0x000fea0003800000 */
.L_x_1834:
[----:B-----5:R3:W-:Y:S02]  /*14a70*/  STS.128 [R248+0x6800], R40 ;  /* 0x00680028f8007388 */ /* 0x0207e40000000c00 */
.L_x_1821:
[----:B------:R-:W-:Y:S05]  /*14a80*/  BSYNC B2 ;  /* 0x0000000000027941 */ /* 0x000fea0003800000 */
.L_x_1820:
        /* <DEDUP_REMOVED lines=32> */
[----:B---3--:R-:W-:Y:S02]  /*14c90*/  HADD2.F32 R45, -RZ, R37.H0_H0 ;  /* 0x20000025ff2d7230 */ /* 0x008fe40000004100 */
        /* <DEDUP_REMOVED lines=9> */
[----:B------:R-:W-:Y:S01]  /*14d30*/  HADD2.F32 R52, -RZ, R37.H1_H1 ;  /* 0x30000025ff347230 */ /* 0x000fe20000004100 */
[----:B------:R-:W-:Y:S01]  /*14d40*/  @!P0 FADD.FTZ R7, -R7, -RZ ;  /* 0x800000ff07078221 */ /* 0x000fe20000010100 */
[----:B------:R-:W-:-:S02]  /*14d50*/  HADD2.F32 R46, -RZ, R39.H0_H0 ;  /* 0x20000027ff2e7230 */ /* 0x000fc40000004100 */
[----:B------:R-:W-:Y:S02]  /*14d60*/  HADD2.F32 R54, -RZ, R39.H1_H1 ;  /* 0x30000027ff367230 */ /* 0x000fe40000004100 */
[--C-:B------:R-:W-:Y:S02]  /*14d70*/  HADD2.F32 R4, -RZ, R6.reuse.H0_H0 ;  /* 0x20000006ff047230 */ /* 0x100fe40000004100 */
[----:B------:R-:W-:Y:S01]  /*14d80*/  HADD2.F32 R6, -RZ, R6.H1_H1 ;  /* 0x30000006ff067230 */ /* 0x000fe20000004100 */
[----:B------:R-:W-:Y:S01]  /*14d90*/  FMUL.FTZ R45, R45, R18 ;  /* 0x000000122d2d7220 */ /* 0x000fe20000410000 */
[--C-:B------:R-:W-:Y:S01]  /*14da0*/  HADD2.F32 R18, -RZ, R36.reuse.H0_H0 ;  /* 0x20000024ff127230 */ /* 0x100fe20000004100 */
[----:B------:R-:W-:Y:S01]  /*14db0*/  FMUL.FTZ R52, R52, R19 ;  /* 0x0000001334347220 */ /* 0x000fe20000410000 */
[----:B------:R-:W-:Y:S01]  /*14dc0*/  HADD2.F32 R19, -RZ, R36.H1_H1 ;  /* 0x30000024ff137230 */ /* 0x000fe20000004100 */
[----:B------:R-:W-:Y:S01]  /*14dd0*/  FMUL.FTZ R46, R46, R5 ;  /* 0x000000052e2e7220 */ /* 0x000fe20000410000 */
[--C-:B------:R-:W-:Y:S01]  /*14de0*/  HADD2.F32 R5, -RZ, R38.reuse.H1_H1 ;  /* 0x30000026ff057230 */ /* 0x100fe20000004100 */
        /* <DEDUP_REMOVED lines=13> */
[----:B------:R-:W-:-:S03]  /*14ec0*/  HADD2.F32 R5, -RZ, R25.H0_H0 ;  /* 0x20000019ff057230 */ /* 0x000fc60000004100 */
[----:B------:R-:W-:Y:S01]  /*14ed0*/  FFMA.FTZ R7, R7, R19, R46 ;  /* 0x0000001307077223 */ /* 0x000fe2000001002e */
[----:B------:R-:W-:Y:S01]  /*14ee0*/  HADD2.F32 R19, -RZ, R42.H0_H0 ;  /* 0x2000002aff137230 */ /* 0x000fe20000004100 */
[----:B------:R-:W-:Y:S01]  /*14ef0*/  FFMA.FTZ R5, R18, R5, R45 ;  /* 0x0000000512057223 */ /* 0x000fe2000001002d */
[----:B------:R-:W-:Y:S02]  /*14f00*/  HADD2.F32 R18, -RZ, R40.H0_H0 ;  /* 0x20000028ff127230 */ /* 0x000fe40000004100 */
[----:B------:R-:W-:Y:S02]  /*14f10*/  HADD2.F32 R41, -RZ, R41.H1_H1 ;  /* 0x30000029ff297230 */ /* 0x000fe40000004100 */
[----:B------:R-:W-:Y:S02]  /*14f20*/  HADD2.F32 R25, -RZ, R25.H1_H1 ;  /* 0x30000019ff197230 */ /* 0x000fe40000004100 */
[----:B------:R-:W-:Y:S02]  /*14f30*/  HADD2.F32 R27, -RZ, R27.H1_H1 ;  /* 0x3000001bff1b7230 */ /* 0x000fe40000004100 */
[----:B------:R-:W-:-:S02]  /*14f40*/  HADD2.F32 R36, -RZ, R24.H0_H0 ;  /* 0x20000018ff247230 */ /* 0x000fc40000004100 */
[----:B------:R-:W-:Y:S02]  /*14f50*/  HADD2.F32 R39, -RZ, R24.H1_H1 ;  /* 0x30000018ff277230 */ /* 0x000fe40000004100 */
[--C-:B------:R-:W-:Y:S02]  /*14f60*/  HADD2.F32 R37, -RZ, R26.reuse.H0_H0 ;  /* 0x2000001aff257230 */ /* 0x100fe40000004100 */
[----:B------:R-:W-:Y:S02]  /*14f70*/  HADD2.F32 R49, -RZ, R26.H1_H1 ;  /* 0x3000001aff317230 */ /* 0x000fe40000004100 */
[----:B------:R-:W-:Y:S02]  /*14f80*/  HADD2.F32 R43, -RZ, R43.H1_H1 ;  /* 0x3000002bff2b7230 */ /* 0x000fe40000004100 */
[----:B------:R-:W-:Y:S02]  /*14f90*/  HADD2.F32 R40, -RZ, R40.H1_H1 ;  /* 0x30000028ff287230 */ /* 0x000fe40000004100 */
[----:B------:R-:W-:Y:S01]  /*14fa0*/  HADD2.F32 R42, -RZ, R42.H1_H1 ;  /* 0x3000002aff2a7230 */ /* 0x000fe20000004100 */
[----:B------:R-:W-:-:S02]  /*14fb0*/  FFMA.FTZ R52, R41, R25, R52 ;  /* 0x0000001929347223 */ /* 0x000fc40000010034 */
[----:B------:R-:W-:Y:S02]  /*14fc0*/  FFMA.FTZ R54, R43, R27, R54 ;  /* 0x0000001b2b367223 */ /* 0x000fe40000010036 */
[----:B------:R-:W-:Y:S02]  /*14fd0*/  FFMA.FTZ R18, R18, R36, R35 ;  /* 0x0000002412127223 */ /* 0x000fe40000010023 */
[----:B------:R-:W-:Y:S02]  /*14fe0*/  FFMA.FTZ R39, R40, R39, R44 ;  /* 0x0000002728277223 */ /* 0x000fe4000001002c */
[----:B------:R-:W-:Y:S02]  /*14ff0*/  FFMA.FTZ R4, R19, R37, R4 ;  /* 0x0000002513047223 */ /* 0x000fe40000010004 */
[----:B------:R-:W-:Y:S01]  /*15000*/  FFMA.FTZ R49, R42, R49, R6 ;  /* 0x000000312a317223 */ /* 0x000fe20000010006 */
[----:B------:R-:W-:Y:S02]  /*15010*/  F2FP.PACK_AB R41, R52, R5 ;  /* 0x000000053429723e */ /* 0x000fe400000000ff */
[----:B------:R-:W-:-:S02]  /*15020*/  F2FP.PACK_AB R40, R39, R18 ;  /* 0x000000122728723e */ /* 0x000fc400000000ff */
[----:B------:R-:W-:Y:S02]  /*15030*/  F2FP.PACK_AB R43, R54, R7 ;  /* 0x00000007362b723e */ /* 0x000fe400000000ff */
[----:B------:R-:W-:Y:S02]  /*15040*/  F2FP.PACK_AB R42, R49, R4 ;  /* 0x00000004312a723e */ /* 0x000fe400000000ff */
.L_x_1841:
[----:B------:R-:W-:Y:S05]  /*15050*/  BSYNC B0 ;  /* 0x0000000000007941 */ /* 0x000fea0003800000 */
.L_x_1840:
[----:B-----5:R3:W-:Y:S02]  /*15060*/  STS.128 [R248+0x1000], R40 ;  /* 0x00100028f8007388 */ /* 0x0207e40000000c00 */
.L_x_1839:
[----:B------:R-:W-:Y:S05]  /*15070*/  BSYNC B1 ;  /* 0x0000000000017941 */ /* 0x000fea0003800000 */
.L_x_1838:
        /* <DEDUP_REMOVED lines=28> */
[--C-:B---3--:R-:W-:Y:S02]  /*15240*/  HADD2.F32 R18, -RZ, R5.reuse.H0_H0 ;  /* 0x20000005ff127230 */ /* 0x108fe40000004100 */
        /* <DEDUP_REMOVED lines=58> */
.L_x_1845:
[----:B------:R-:W-:Y:S05]  /*155f0*/  BSYNC B0 ;  /* 0x0000000000007941 */ /* 0x000fea0003800000 */
.L_x_1844:
[----:B-----5:R1:W-:Y:S02]  /*15600*/  STS.128 [R248+0x3000], R40 ;  /* 0x00300028f8007388 */ /* 0x0203e40000000c00 */
.L_x_1843:
[----:B------:R-:W-:Y:S05]  /*15610*/  BSYNC B1 ;  /* 0x0000000000017941 */ /* 0x000fea0003800000 */
.L_x_1842:
        /* <DEDUP_REMOVED lines=87> */
.L_x_1849:
[----:B------:R-:W-:Y:S05]  /*15b90*/  BSYNC B0 ;  /* 0x0000000000007941 */ /* 0x000fea0003800000 */
.L_x_1848:
[----:B-----5:R3:W-:Y:S02]  /*15ba0*/  STS.128 [R248+0x5000], R40 ;  /* 0x00500028f8007388 */ /* 0x0207e40000000c00 */
.L_x_1847:
[----:B------:R-:W-:Y:S05]  /*15bb0*/  BSYNC B1 ;  /* 0x0000000000017941 */ /* 0x000fea0003800000 */
.L_x_1846:
[----:B------:R-:W-:-:S13]  /*15bc0*/  ISETP.GE.AND P0, PT, R10, R9, PT ;  /* 0x000000090a00720c */ /* 0x000fda0003f06270 */
[----:B------:R1:W-:Y:S01]  /*15bd0*/  @P0 STS.128 [R248+0x7000], RZ ;  /* 0x007000fff8000388 */ /* 0x0003e20000000c00 */
[----:B------:R-:W-:Y:S05]  /*15be0*/  @P0 BRA `(.L_x_1837) ;  /* 0x0000055000000947 */ /* 0x000fea0003800000 */
[----:B------:R1:W5:Y:S01]  /*15bf0*/  LD.E.128 R36, [R14.64+0x180] ;  /* 0x000180060e247980 */ /* 0x000362000c101d00 */
        /* <DEDUP_REMOVED lines=12> */
[----:B--2---:R-:W-:Y:S01]  /*15cc0*/  MOV R15, RZ ;  /* 0x000000ff000f7202 */ /* 0x004fe20000000f00 */
[----:B------:R-:W2:Y:S01]  /*15cd0*/  LD.E.128 R40, [R40.64+0x180] ;  /* 0x0001800628287980 */ /* 0x000ea2000c101d00 */
[----:B------:R-:W-:Y:S02]  /*15ce0*/  LEA.HI.X R5, R7, R31, R5, 0x1, P1 ;  /* 0x0000001f07057211 */ /* 0x000fe400008f0c05 */
[----:B------:R-:W-:-:S04]  /*15cf0*/  @P0 IADD3 R15, -R0, RZ, RZ ;  /* 0x000000ff000f0210 */ /* 0x000fc80007ffe1ff */
[----:B------:R-:W3:Y:S01]  /*15d00*/  LD.E.128 R4, [R4.64+0x180] ;  /* 0x0001800604047980 */ /* 0x000ee2000c101d00 */
[----:B------:R-:W-:-:S04]  /*15d10*/  IADD3 R19, P1, R15, R2, RZ ;  /* 0x000000020f137210 */ /* 0x000fc80007f3e0ff */
[----:B------:R-:W-:Y:S02]  /*15d20*/  LEA.HI.X.SX32 R15, R15, R8, 0x1, P1 ;  /* 0x000000080f0f7211 */ /* 0x000fe400008f0eff */
[----:B------:R-:W-:-:S04]  /*15d30*/  LEA R24, P1, R19, R28, 0x1 ;  /* 0x0000001c13187211 */ /* 0x000fc800078208ff */
[----:B------:R-:W-:-:S06]  /*15d40*/  LEA.HI.X R25, R19, R29, R15, 0x1, P1 ;  /* 0x0000001d13197211 */ /* 0x000fcc00008f0c0f */
[----:B----4-:R-:W4:Y:S01]  /*15d50*/  LD.E.128 R24, [R24.64+0x180] ;  /* 0x0001800618187980 */ /* 0x010f22000c101d00 */
[--C-:B--2---:R-:W-:Y:S02]  /*15d60*/  HADD2.F32 R35, -RZ, R40.reuse.H0_H0 ;  /* 0x20000028ff237230 */ /* 0x104fe40000004100 */
[----:B------:R-:W-:Y:S02]  /*15d70*/  HADD2.F32 R40, -RZ, R40.H1_H1 ;  /* 0x30000028ff287230 */ /* 0x000fe40000004100 */
        /* <DEDUP_REMOVED lines=8> */
[----:B------:R-:W-:Y:S01]  /*15e00*/  HADD2.F32 R45, -RZ, R41.H0_H0 ;  /* 0x20000029ff2d7230 */ /* 0x000fe20000004100 */
[----:B------:R-:W-:Y:S01]  /*15e10*/  @!P0 FADD.FTZ R14, -R14, -RZ ;  /* 0x800000ff0e0e8221 */ /* 0x000fe20000010100 */
[--C-:B------:R-:W-:Y:S02]  /*15e20*/  HADD2.F32 R6, -RZ, R7.reuse.H0_H0 ;  /* 0x20000007ff067230 */ /* 0x100fe40000004100 */
[----:B------:R-:W-:Y:S01]  /*15e30*/  HADD2.F32 R7, -RZ, R7.H1_H1 ;  /* 0x30000007ff077230 */ /* 0x000fe20000004100 */
[----:B------:R-:W-:Y:S01]  /*15e40*/  FMUL.FTZ R40, R40, R15 ;  /* 0x0000000f28287220 */ /* 0x000fe20000410000 */
[--C-:B------:R-:W-:Y:S01]  /*15e50*/  HADD2.F32 R15, -RZ, R43.reuse.H0_H0 ;  /* 0x2000002bff0f7230 */ /* 0x100fe20000004100 */
[----:B------:R-:W-:Y:S01]  /*15e60*/  FMUL.FTZ R45, R45, R4 ;  /* 0x000000042d2d7220 */ /* 0x000fe20000410000 */
[----:B------:R-:W-:Y:S01]  /*15e70*/  HADD2.F32 R4, -RZ, R43.H1_H1 ;  /* 0x3000002bff047230 */ /* 0x000fe20000004100 */
[----:B------:R-:W-:Y:S01]  /*15e80*/  FMUL.FTZ R35, R35, R14 ;  /* 0x0000000e23237220 */ /* 0x000fe20000410000 */
[----:B------:R-:W-:Y:S01]  /*15e90*/  HADD2.F32 R14, -RZ, R42.H0_H0 ;  /* 0x2000002aff0e7230 */ /* 0x000fe20000004100 */
[----:B------:R-:W-:Y:S01]  /*15ea0*/  @!P0 FADD.FTZ R6, -R6, -RZ ;  /* 0x800000ff06068221 */ /* 0x000fe20000010100 */
[----:B------:R-:W-:Y:S01]  /*15eb0*/  HADD2.F32 R41, -RZ, R41.H1_H1 ;  /* 0x30000029ff297230 */ /* 0x000fe20000004100 */
[----:B------:R-:W-:-:S02]  /*15ec0*/  @!P0 FADD.FTZ R7, -R7, -RZ ;  /* 0x800000ff07078221 */ /* 0x000fc40000010100 */
[----:B------:R-:W-:Y:S02]  /*15ed0*/  @!P0 FADD.FTZ R5, -R5, -RZ ;  /* 0x800000ff05058221 */ /* 0x000fe40000010100 */
[----:B------:R-:W-:Y:S02]  /*15ee0*/  @!P0 FADD.FTZ R18, -R18, -RZ ;  /* 0x800000ff12128221 */ /* 0x000fe40000010100 */
[----:B------:R-:W-:Y:S01]  /*15ef0*/  FMUL.FTZ R6, R15, R6 ;  /* 0x000000060f067220 */ /* 0x000fe20000410000 */
[--C-:B-----5:R-:W-:Y:S01]  /*15f00*/  HADD2.F32 R15, -RZ, R36.reuse.H1_H1 ;  /* 0x30000024ff0f7230 */ /* 0x120fe20000004100 */
[----:B------:R-:W-:Y:S01]  /*15f10*/  FMUL.FTZ R7, R4, R7 ;  /* 0x0000000704077220 */ /* 0x000fe20000410000 */
[----:B------:R-:W-:Y:S01]  /*15f20*/  HADD2.F32 R4, -RZ, R36.H0_H0 ;  /* 0x20000024ff047230 */ /* 0x000fe20000004100 */
[----:B------:R-:W-:Y:S01]  /*15f30*/  FMUL.FTZ R5, R14, R5 ;  /* 0x000000050e057220 */ /* 0x000fe20000410000 */
[--C-:B----4-:R-:W-:Y:S01]  /*15f40*/  HADD2.F32 R14, -RZ, R24.reuse.H0_H0 ;  /* 0x20000018ff0e7230 */ /* 0x110fe20000004100 */
[----:B------:R-:W-:Y:S01]  /*15f50*/  FMUL.FTZ R41, R41, R18 ;  /* 0x0000001229297220 */ /* 0x000fe20000410000 */
[----:B------:R-:W-:Y:S01]  /*15f60*/  HADD2.F32 R36, -RZ, R24.H1_H1 ;  /* 0x30000018ff247230 */ /* 0x000fe20000004100 */
[----:B------:R-:W-:Y:S01]  /*15f70*/  @!P0 FADD.FTZ R19, -R19, -RZ ;  /* 0x800000ff13138221 */ /* 0x000fe20000010100 */
[----:B------:R-:W-:-:S02]  /*15f80*/  HADD2.F32 R42, -RZ, R42.H1_H1 ;  /* 0x3000002aff2a7230 */ /* 0x000fc40000004100 */
[----:B------:R-:W-:Y:S02]  /*15f90*/  HADD2.F32 R18, -RZ, R37.H0_H0 ;  /* 0x20000025ff127230 */ /* 0x000fe40000004100 */
[--C-:B------:R-:W-:Y:S01]  /*15fa0*/  HADD2.F32 R24, -RZ, R25.reuse.H0_H0 ;  /* 0x20000019ff187230 */ /* 0x100fe20000004100 */
[----:B------:R-:W-:Y:S01]  /*15fb0*/  FMUL.FTZ R19, R42, R19 ;  /* 0x000000132a137220 */ /* 0x000fe20000410000 */
[----:B------:R-:W-:Y:S01]  /*15fc0*/  HADD2.F32 R44, -RZ, R25.H1_H1 ;  /* 0x30000019ff2c7230 */ /* 0x000fe20000004100 */
[----:B------:R-:W-:Y:S01]  /*15fd0*/  FFMA.FTZ R4, R4, R14, R35 ;  /* 0x0000000e04047223 */ /* 0x000fe20000010023 */
[----:B------:R-:W-:Y:S01]  /*15fe0*/  HADD2.F32 R42, -RZ, R26.H0_H0 ;  /* 0x2000001aff2a7230 */ /* 0x000fe20000004100 */
[----:B------:R-:W-:Y:S01]  /*15ff0*/  FFMA.FTZ R18, R18, R24, R45 ;  /* 0x0000001812127223 */ /* 0x000fe2000001002d */
[----:B------:R-:W-:Y:S02]  /*16000*/  HADD2.F32 R14, -RZ, R38.H0_H0 ;  /* 0x20000026ff0e7230 */ /* 0x000fe40000004100 */
        /* <DEDUP_REMOVED lines=17> */
.L_x_1851:
[----:B------:R-:W-:Y:S05]  /*16120*/  BSYNC B0 ;  /* 0x0000000000007941 */ /* 0x000fea0003800000 */
.L_x_1850:
[----:B-----5:R1:W-:Y:S02]  /*16130*/  STS.128 [R248+0x7000], R36 ;  /* 0x00700024f8007388 */ /* 0x0203e40000000c00 */
.L_x_1837:
[----:B------:R-:W-:Y:S05]  /*16140*/  BSYNC B2 ;  /* 0x0000000000027941 */ /* 0x000fea0003800000 */
.L_x_1836:
[----:B-1-3--:R-:W-:-:S04]  /*16150*/  IADD3 R40, R182, 0x30, RZ ;  /* 0x00000030b6287810 */ /* 0x00afc80007ffe0ff */
        /* <DEDUP_REMOVED lines=21> */
[----:B--2---:R-:W2:Y:S01]  /*162b0*/  LD.E.128 R36, [R36.64] ;  /* 0x0000000624247980 */ /* 0x004ea2000c101d00 */
[----:B------:R-:W-:Y:S02]  /*162c0*/  LEA.HI.X R5, R7, R31, R5, 0x1, P1 ;  /* 0x0000001f07057211 */ /* 0x000fe400008f0c05 */
[----:B------:R-:W-:-:S04]  /*162d0*/  @P0 IADD3 R13, -R0, RZ, RZ ;  /* 0x000000ff000d0210 */ /* 0x000fc80007ffe1ff */
[----:B---3--:R-:W3:Y:S01]  /*162e0*/  LD.E.128 R4, [R4.64] ;  /* 0x0000000604047980 */ /* 0x008ee2000c101d00 */
[----:B------:R-:W-:-:S04]  /*162f0*/  IADD3 R15, P1, R13, R2, RZ ;  /* 0x000000020d0f7210 */ /* 0x000fc80007f3e0ff */
[----:B------:R-:W-:Y:S02]  /*16300*/  LEA.HI.X.SX32 R13, R13, R8, 0x1, P1 ;  /* 0x000000080d0d7211 */ /* 0x000fe400008f0eff */
[----:B------:R-:W-:-:S04]  /*16310*/  LEA R16, P1, R15, R28, 0x1 ;  /* 0x0000001c0f107211 */ /* 0x000fc800078208ff */
[----:B------:R-:W-:-:S06]  /*16320*/  LEA.HI.X R17, R15, R29, R13, 0x1, P1 ;  /* 0x0000001d0f117211 */ /* 0x000fcc00008f0c0d */
[----:B----4-:R-:W4:Y:S01]  /*16330*/  LD.E.128 R16, [R16.64] ;  /* 0x0000000610107980 */ /* 0x010f22000c101d00 */
        /* <DEDUP_REMOVED lines=17> */
[----:B------:R-:W-:Y:S01]  /*16450*/  HADD2.F32 R14, -RZ, R38.H0_H0 ;  /* 0x20000026ff0e7230 */ /* 0x000fe20000004100 */
[----:B------:R-:W-:Y:S01]  /*16460*/  FMUL.FTZ R41, R41, R4 ;  /* 0x0000000429297220 */ /* 0x000fe20000410000 */
[--C-:B------:R-:W-:Y:S01]  /*16470*/  HADD2.F32 R13, -RZ, R39.reuse.H0_H0 ;  /* 0x20000027ff0d7230 */ /* 0x100fe20000004100 */
[----:B------:R-:W-:Y:S01]  /*16480*/  @!P0 FADD.FTZ R15, -R15, -RZ ;  /* 0x800000ff0f0f8221 */ /* 0x000fe20000010100 */
[----:B------:R-:W-:Y:S01]  /*16490*/  HADD2.F32 R4, -RZ, R39.H1_H1 ;  /* 0x30000027ff047230 */ /* 0x000fe20000004100 */
[----:B------:R-:W-:-:S02]  /*164a0*/  @!P0 FADD.FTZ R5, -R5, -RZ ;  /* 0x800000ff05058221 */ /* 0x000fc40000010100 */
[----:B------:R-:W-:Y:S02]  /*164b0*/  @!P0 FADD.FTZ R6, -R6, -RZ ;  /* 0x800000ff06068221 */ /* 0x000fe40000010100 */
[----:B------:R-:W-:Y:S01]  /*164c0*/  @!P0 FADD.FTZ R7, -R7, -RZ ;  /* 0x800000ff07078221 */ /* 0x000fe20000010100 */
[----:B------:R-:W-:Y:S01]  /*164d0*/  HADD2.F32 R38, -RZ, R38.H1_H1 ;  /* 0x30000026ff267230 */ /* 0x000fe20000004100 */
[----:B------:R-:W-:Y:S01]  /*164e0*/  FMUL.FTZ R36, R36, R15 ;  /* 0x0000000f24247220 */ /* 0x000fe20000410000 */
[----:B----4-:R-:W-:Y:S01]  /*164f0*/  HADD2.F32 R15, -RZ, R17.H0_H0 ;  /* 0x20000011ff0f7230 */ /* 0x010fe20000004100 */
[----:B------:R-:W-:Y:S01]  /*16500*/  FMUL.FTZ R5, R14, R5 ;  /* 0x000000050e057220 */ /* 0x000fe20000410000 */
[----:B-----5:R-:W-:Y:S01]  /*16510*/  HADD2.F32 R14, -RZ, R25.H0_H0 ;  /* 0x20000019ff0e7230 */ /* 0x020fe20000004100 */
[----:B------:R-:W-:Y:S01]  /*16520*/  FMUL.FTZ R6, R13, R6 ;  /* 0x000000060d067220 */ /* 0x000fe20000410000 */
[----:B------:R-:W-:Y:S01]  /*16530*/  HADD2.F32 R13, -RZ, R24.H0_H0 ;  /* 0x20000018ff0d7230 */ /* 0x000fe20000004100 */
[----:B------:R-:W-:Y:S01]  /*16540*/  FMUL.FTZ R7, R4, R7 ;  /* 0x0000000704077220 */ /* 0x000fe20000410000 */
[----:B------:R-:W-:Y:S01]  /*16550*/  HADD2.F32 R4, -RZ, R16.H0_H0 ;  /* 0x20000010ff047230 */ /* 0x000fe20000004100 */
[----:B------:R-:W-:-:S02]  /*16560*/  @!P0 FADD.FTZ R35, -R35, -RZ ;  /* 0x800000ff23238221 */ /* 0x000fc40000010100 */
[----:B------:R-:W-:Y:S01]  /*16570*/  FFMA.FTZ R14, R14, R15, R41 ;  /* 0x0000000f0e0e7223 */ /* 0x000fe20000010029 */
[----:B------:R-:W-:Y:S01]  /*16580*/  HADD2.F32 R15, -RZ, R26.H0_H0 ;  /* 0x2000001aff0f7230 */ /* 0x000fe20000004100 */
[----:B------:R-:W-:Y:S01]  /*16590*/  FMUL.FTZ R35, R38, R35 ;  /* 0x0000002326237220 */ /* 0x000fe20000410000 */
[----:B------:R-:W-:Y:S01]  /*165a0*/  HADD2.F32 R38, -RZ, R18.H0_H0 ;  /* 0x20000012ff267230 */ /* 0x000fe20000004100 */
[----:B------:R-:W-:Y:S01]  /*165b0*/  FFMA.FTZ R4, R13, R4, R42 ;  /* 0x000000040d047223 */ /* 0x000fe2000001002a */
[----:B------:R-:W-:Y:S02]  /*165c0*/  HADD2.F32 R13, -RZ, R27.H0_H0 ;  /* 0x2000001bff0d7230 */ /* 0x000fe40000004100 */
[----:B------:R-:W-:Y:S02]  /*165d0*/  HADD2.F32 R24, -RZ, R24.H1_H1 ;  /* 0x30000018ff187230 */ /* 0x000fe40000004100 */
[----:B------:R-:W-:Y:S02]  /*165e0*/  HADD2.F32 R16, -RZ, R16.H1_H1 ;  /* 0x30000010ff107230 */ /* 0x000fe40000004100 */
[----:B------:R-:W-:-:S02]  /*165f0*/  HADD2.F32 R17, -RZ, R17.H1_H1 ;  /* 0x30000011ff117230 */ /* 0x000fc40000004100 */
        /* <DEDUP_REMOVED lines=16> */
.L_x_1855:
[----:B------:R-:W-:Y:S05]  /*16700*/  BSYNC B0 ;  /* 0x0000000000007941 */ /* 0x000fea0003800000 */
.L_x_1854:
[----:B-----5:R1:W-:Y:S02]  /*16710*/  STS.128 [R248+0x1800], R24 ;  /* 0x00180018f8007388 */ /* 0x0203e40000000c00 */
.L_x_1853:
[----:B------:R-:W-:Y:S05]  /*16720*/  BSYNC B1 ;  /* 0x0000000000017941 */ /* 0x000fea0003800000 */
.L_x_1852:
        /* <DEDUP_REMOVED lines=14> */
[----:B-1----:R-:W-:Y:S01]  /*16810*/  IMAD.WIDE R24, R13, 0x2, R32 ;  /* 0x000000020d187825 */ /* 0x002fe200078e0220 */
        /* <DEDUP_REMOVED lines=12> */
[----:B--2---:R-:W-:Y:S01]  /*168e0*/  MOV R35, R27 ;  /* 0x0000001b00237202 */ /* 0x004fe20000000f00 */
        /* <DEDUP_REMOVED lines=9> */
[----:B------:R-:W-:Y:S02]  /*16980*/  HADD2.F32 R39, -RZ, R25.H0_H0 ;  /* 0x20000019ff277230 */ /* 0x000fe40000004100 */
[--C-:B------:R-:W-:Y:S02]  /*16990*/  HADD2.F32 R6, -RZ, R7.reuse.H0_H0 ;  /* 0x20000007ff067230 */ /* 0x100fe40000004100 */
[----:B------:R-:W-:Y:S01]  /*169a0*/  HADD2.F32 R7, -RZ, R7.H1_H1 ;  /* 0x30000007ff077230 */ /* 0x000fe20000004100 */
[----:B------:R-:W-:Y:S01]  /*169b0*/  FMUL.FTZ R42, R42, R27 ;  /* 0x0000001b2a2a7220 */ /* 0x000fe20000410000 */
[----:B------:R-:W-:Y:S01]  /*169c0*/  HADD2.F32 R41, -RZ, R24.H1_H1 ;  /* 0x30000018ff297230 */ /* 0x000fe20000004100 */
        /* <DEDUP_REMOVED lines=8> */
[----:B------:R-:W-:-:S02]  /*16a50*/  @!P0 FADD.FTZ R7, -R7, -RZ ;  /* 0x800000ff07078221 */ /* 0x000fc40000010100 */
[----:B------:R-:W-:Y:S01]  /*16a60*/  FMUL.FTZ R41, R41, R36 ;  /* 0x0000002429297220 */ /* 0x000fe20000410000 */
[----:B------:R-:W-:Y:S01]  /*16a70*/  HADD2.F32 R36, -RZ, R26.H0_H0 ;  /* 0x2000001aff247230 */ /* 0x000fe20000004100 */
[----:B------:R-:W-:Y:S01]  /*16a80*/  FMUL.FTZ R38, R27, R38 ;  /* 0x000000261b267220 */ /* 0x000fe20000410000 */
[--C-:B-----5:R-:W-:Y:S01]  /*16a90*/  HADD2.F32 R26, -RZ, R16.reuse.H1_H1 ;  /* 0x30000010ff1a7230 */ /* 0x120fe20000004100 */
[----:B------:R-:W-:Y:S01]  /*16aa0*/  FMUL.FTZ R6, R25, R6 ;  /* 0x0000000619067220 */ /* 0x000fe20000410000 */
[----:B------:R-:W-:Y:S01]  /*16ab0*/  HADD2.F32 R25, -RZ, R16.H0_H0 ;  /* 0x20000010ff197230 */ /* 0x000fe20000004100 */
[----:B------:R-:W-:Y:S01]  /*16ac0*/  FMUL.FTZ R7, R4, R7 ;  /* 0x0000000704077220 */ /* 0x000fe20000410000 */
[--C-:B----4-:R-:W-:Y:S01]  /*16ad0*/  HADD2.F32 R4, -RZ, R12.reuse.H0_H0 ;  /* 0x2000000cff047230 */ /* 0x110fe20000004100 */
[----:B------:R-:W-:Y:S01]  /*16ae0*/  @!P0 FADD.FTZ R37, -R37, -RZ ;  /* 0x800000ff25258221 */ /* 0x000fe20000010100 */
[----:B------:R-:W-:Y:S01]  /*16af0*/  HADD2.F32 R27, -RZ, R12.H1_H1 ;  /* 0x3000000cff1b7230 */ /* 0x000fe20000004100 */
[----:B------:R-:W-:Y:S01]  /*16b00*/  @!P0 FADD.FTZ R5, -R5, -RZ ;  /* 0x800000ff05058221 */ /* 0x000fe20000010100 */
[----:B------:R-:W-:-:S02]  /*16b10*/  HADD2.F32 R16, -RZ, R17.H0_H0 ;  /* 0x20000011ff107230 */ /* 0x000fc40000004100 */
[----:B------:R-:W-:Y:S01]  /*16b20*/  HADD2.F32 R12, -RZ, R13.H0_H0 ;  /* 0x2000000dff0c7230 */ /* 0x000fe20000004100 */
[----:B------:R-:W-:Y:S01]  /*16b30*/  FMUL.FTZ R24, R24, R37 ;  /* 0x0000002518187220 */ /* 0x000fe20000410000 */
[--C-:B------:R-:W-:Y:S01]  /*16b40*/  HADD2.F32 R37, -RZ, R14.reuse.H1_H1 ;  /* 0x3000000eff257230 */ /* 0x100fe20000004100 */
[----:B------:R-:W-:Y:S01]  /*16b50*/  FMUL.FTZ R5, R36, R5 ;  /* 0x0000000524057220 */ /* 0x000fe20000410000 */
[----:B------:R-:W-:Y:S01]  /*16b60*/  HADD2.F32 R36, -RZ, R14.H0_H0 ;  /* 0x2000000eff247230 */ /* 0x000fe20000004100 */
[----:B------:R-:W-:Y:S01]  /*16b70*/  FFMA.FTZ R12, R16, R12, R39 ;  /* 0x0000000c100c7223 */ /* 0x000fe20000010027 */
[--C-:B------:R-:W-:Y:S02]  /*16b80*/  HADD2.F32 R35, -RZ, R15.reuse.H0_H0 ;  /* 0x2000000fff237230 */ /* 0x100fe40000004100 */
[----:B------:R-:W-:Y:S02]  /*16b90*/  HADD2.F32 R14, -RZ, R15.H1_H1 ;  /* 0x3000000fff0e7230 */ /* 0x000fe40000004100 */
[----:B------:R-:W-:-:S02]  /*16ba0*/  HADD2.F32 R16, -RZ, R18.H0_H0 ;  /* 0x20000012ff107230 */ /* 0x000fc40000004100 */
[----:B------:R-:W-:Y:S02]  /*16bb0*/  HADD2.F32 R15, -RZ, R19.H0_H0 ;  /* 0x20000013ff0f7230 */ /* 0x000fe40000004100 */
[----:B------:R-:W-:Y:S02]  /*16bc0*/  HADD2.F32 R13, -RZ, R13.H1_H1 ;  /* 0x3000000dff0d7230 */ /* 0x000fe40000004100 */
[----:B------:R-:W-:Y:S02]  /*16bd0*/  HADD2.F32 R17, -RZ, R17.H1_H1 ;  /* 0x30000011ff117230 */ /* 0x000fe40000004100 */
[----:B------:R-:W-:Y:S02]  /*16be0*/  HADD2.F32 R19, -RZ, R19.H1_H1 ;  /* 0x30000013ff137230 */ /* 0x000fe40000004100 */
[----:B------:R-:W-:Y:S01]  /*16bf0*/  HADD2.F32 R18, -RZ, R18.H1_H1 ;  /* 0x30000012ff127230 */ /* 0x000fe20000004100 */
[----:B------:R-:W-:Y:S02]  /*16c00*/  FFMA.FTZ R4, R25, R4, R42 ;  /* 0x0000000419047223 */ /* 0x000fe4000001002a */
        /* <DEDUP_REMOVED lines=10> */
.L_x_1859:
[----:B------:R-:W-:Y:S05]  /*16cb0*/  BSYNC B0 ;  /* 0x0000000000007941 */ /* 0x000fea0003800000 */
.L_x_1858:
[----:B-----5:R1:W-:Y:S02]  /*16cc0*/  STS.128 [R248+0x3800], R16 ;  /* 0x00380010f8007388 */ /* 0x0203e40000000c00 */
.L_x_1857:
[----:B------:R-:W-:Y:S05]  /*16cd0*/  BSYNC B1 ;  /* 0x0000000000017941 */ /* 0x000fea0003800000 */
.L_x_1856:
        /* <DEDUP_REMOVED lines=42> */
[--C-:B------:R-:W-:Y:S01]  /*16f80*/  HADD2.F32 R11, -RZ, R27.reuse.H0_H0 ;  /* 0x2000001bff0b7230 */ /* 0x100fe20000004100 */
[----:B------:R-:W-:Y:S01]  /*16f90*/  FMUL.FTZ R39, R39, R4 ;  /* 0x0000000427277220 */ /* 0x000fe20000410000 */
[----:B------:R-:W-:Y:S01]  /*16fa0*/  HADD2.F32 R4, -RZ, R27.H1_H1 ;  /* 0x3000001bff047230 */ /* 0x000fe20000004100 */
[----:B------:R-:W-:Y:S01]  /*16fb0*/  FMUL.FTZ R25, R25, R36 ;  /* 0x0000002419197220 */ /* 0x000fe20000410000 */
[----:B------:R-:W-:Y:S01]  /*16fc0*/  HADD2.F32 R36, -RZ, R26.H0_H0 ;  /* 0x2000001aff247230 */ /* 0x000fe20000004100 */
[----:B------:R-:W-:-:S02]  /*16fd0*/  @!P0 FADD.FTZ R6, -R6, -RZ ;  /* 0x800000ff06068221 */ /* 0x000fc40000010100 */
[----:B------:R-:W-:Y:S01]  /*16fe0*/  @!P0 FADD.FTZ R7, -R7, -RZ ;  /* 0x800000ff07078221 */ /* 0x000fe20000010100 */
[----:B------:R-:W-:Y:S01]  /*16ff0*/  HADD2.F32 R26, -RZ, R26.H1_H1 ;  /* 0x3000001aff1a7230 */ /* 0x000fe20000004100 */
[----:B------:R-:W-:Y:S02]  /*17000*/  @!P0 FADD.FTZ R37, -R37, -RZ ;  /* 0x800000ff25258221 */ /* 0x000fe40000010100 */
[----:B------:R-:W-:Y:S01]  /*17010*/  FMUL.FTZ R6, R11, R6 ;  /* 0x000000060b067220 */ /* 0x000fe20000410000 */
[----:B-----5:R-:W-:Y:S01]  /*17020*/  HADD2.F32 R11, -RZ, R16.H0_H0 ;  /* 0x20000010ff0b7230 */ /* 0x020fe20000004100 */
[----:B------:R-:W-:Y:S01]  /*17030*/  FMUL.FTZ R7, R4, R7 ;  /* 0x0000000704077220 */ /* 0x000fe20000410000 */
[----:B----4-:R-:W-:Y:S01]  /*17040*/  HADD2.F32 R4, -RZ, R12.H0_H0 ;  /* 0x2000000cff047230 */ /* 0x010fe20000004100 */
[----:B------:R-:W-:Y:S01]  /*17050*/  @!P0 FADD.FTZ R5, -R5, -RZ ;  /* 0x800000ff05058221 */ /* 0x000fe20000010100 */
[----:B------:R-:W-:Y:S01]  /*17060*/  HADD2.F32 R24, -RZ, R24.H1_H1 ;  /* 0x30000018ff187230 */ /* 0x000fe20000004100 */
[----:B------:R-:W-:Y:S01]  /*17070*/  FMUL.FTZ R37, R26, R37 ;  /* 0x000000251a257220 */ /* 0x000fe20000410000 */
[----:B------:R-:W-:Y:S01]  /*17080*/  HADD2.F32 R26, -RZ, R12.H1_H1 ;  /* 0x3000000cff1a7230 */ /* 0x000fe20000004100 */
[----:B------:R-:W-:Y:S01]  /*17090*/  @!P0 FADD.FTZ R35, -R35, -RZ ;  /* 0x800000ff23238221 */ /* 0x000fe20000010100 */
[--C-:B------:R-:W-:Y:S01]  /*170a0*/  HADD2.F32 R12, -RZ, R13.reuse.H0_H0 ;  /* 0x2000000dff0c7230 */ /* 0x100fe20000004100 */
[----:B------:R-:W-:Y:S01]  /*170b0*/  FMUL.FTZ R5, R36, R5 ;  /* 0x0000000524057220 */ /* 0x000fe20000410000 */
[----:B------:R-:W-:Y:S01]  /*170c0*/  HADD2.F32 R42, -RZ, R13.H1_H1 ;  /* 0x3000000dff2a7230 */ /* 0x000fe20000004100 */
[----:B------:R-:W-:Y:S01]  /*170d0*/  FFMA.FTZ R4, R11, R4, R38 ;  /* 0x000000040b047223 */ /* 0x000fe20000010026 */
[----:B------:R-:W-:-:S02]  /*170e0*/  HADD2.F32 R27, -RZ, R16.H1_H1 ;  /* 0x30000010ff1b7230 */ /* 0x000fc40000004100 */
[--C-:B------:R-:W-:Y:S02]  /*170f0*/  HADD2.F32 R13, -RZ, R15.reuse.H0_H0 ;  /* 0x2000000fff0d7230 */ /* 0x100fe40000004100 */
[----:B------:R-:W-:Y:S02]  /*17100*/  HADD2.F32 R44, -RZ, R15.H1_H1 ;  /* 0x3000000fff2c7230 */ /* 0x000fe40000004100 */
[----:B------:R-:W-:Y:S02]  /*17110*/  HADD2.F32 R16, -RZ, R17.H0_H0 ;  /* 0x20000011ff107230 */ /* 0x000fe40000004100 */
[----:B------:R-:W-:Y:S02]  /*17120*/  HADD2.F32 R36, -RZ, R14.H0_H0 ;  /* 0x2000000eff247230 */ /* 0x000fe40000004100 */
[----:B------:R-:W-:Y:S02]  /*17130*/  HADD2.F32 R15, -RZ, R18.H0_H0 ;  /* 0x20000012ff0f7230 */ /* 0x000fe40000004100 */
[----:B------:R-:W-:Y:S01]  /*17140*/  HADD2.F32 R11, -RZ, R19.H0_H0 ;  /* 0x20000013ff0b7230 */ /* 0x000fe20000004100 */
[----:B------:R-:W-:Y:S01]  /*17150*/  FMUL.FTZ R24, R24, R35 ;  /* 0x0000002318187220 */ /* 0x000fe20000410000 */
        /* <DEDUP_REMOVED lines=15> */
.L_x_1863:
[----:B------:R-:W-:Y:S05]  /*17250*/  BSYNC B0 ;  /* 0x0000000000007941 */ /* 0x000fea0003800000 */
.L_x_1862:
[----:B-----5:R1:W-:Y:S02]  /*17260*/  STS.128 [R248+0x5800], R16 ;  /* 0x00580010f8007388 */ /* 0x0203e40000000c00 */
.L_x_1861:
[----:B------:R-:W-:Y:S05]  /*17270*/  BSYNC B1 ;  /* 0x0000000000017941 */ /* 0x000fea0003800000 */
.L_x_1860:
[----:B------:R-:W-:-:S13]  /*17280*/  ISETP.GE.AND P0, PT, R10, R9, PT ;  /* 0x000000090a00720c */ /* 0x000fda0003f06270 */
[----:B------:R1:W-:Y:S01]  /*17290*/  @P0 STS.128 [R248+0x7800], RZ ;  /* 0x007800fff8000388 */ /* 0x0003e20000000c00 */
[----:B------:R-:W-:Y:S05]  /*172a0*/  @P0 BRA `(.L_x_1789) ;  /* 0x00000ee000000947 */ /* 0x000fea0003800000 */
[----:B--2---:R2:W5:Y:S01]  /*172b0*/  LD.E.128 R12, [R32.64+0x180] ;  /* 0x00018006200c7980 */ /* 0x004562000c101d00 */
        /* <DEDUP_REMOVED lines=12> */
[----:B-1----:R-:W-:Y:S01]  /*17380*/  IMAD.WIDE R16, R23, 0x2, R6 ;  /* 0x0000000217107825 */ /* 0x002fe200078e0206 */
[----:B------:R-:W-:Y:S02]  /*17390*/  LEA.HI.X.SX32 R3, R3, R8, 0x1, P1 ;  /* 0x0000000803037211 */ /* 0x000fe400008f0eff */
[----:B------:R-:W-:-:S03]  /*173a0*/  LEA R4, P1, R5, R30, 0x1 ;  /* 0x0000001e05047211 */ /* 0x000fc600078208ff */
[----:B--2---:R-:W2:Y:S01]  /*173b0*/  LD.E.128 R16, [R16.64] ;  /* 0x0000000610107980 */ /* 0x004ea2000c101d00 */
[----:B------:R-:W-:Y:S02]  /*173c0*/  LEA.HI.X R5, R5, R31, R3, 0x1, P1 ;  /* 0x0000001f05057211 */ /* 0x000fe400008f0c03 */
[----:B------:R-:W-:Y:S02]  /*173d0*/  MOV R3, RZ ;  /* 0x000000ff00037202 */ /* 0x000fe40000000f00 */
[----:B------:R-:W-:Y:S02]  /*173e0*/  @P0 IADD3 R3, -R0, RZ, RZ ;  /* 0x000000ff00030210 */ /* 0x000fe40007ffe1ff */
[----:B---3--:R-:W3:Y:S02]  /*173f0*/  LD.E.128 R4, [R4.64] ;  /* 0x0000000604047980 */ /* 0x008ee4000c101d00 */
        /* <DEDUP_REMOVED lines=65> */
.L_x_1865:
[----:B------:R-:W-:Y:S05]  /*17810*/  BSYNC B0 ;  /* 0x0000000000007941 */ /* 0x000fea0003800000 */
.L_x_1864:
[----:B-----5:R1:W-:Y:S01]  /*17820*/  STS.128 [R248+0x7800], R12 ;  /* 0x0078000cf8007388 */ /* 0x0203e20000000c00 */
[----:B------:R-:W-:Y:S05]  /*17830*/  BRA `(.L_x_1789) ;  /* 0x0000095000007947 */ /* 0x000fea0003800000 */
.L_x_1739:
[----:B------:R-:W-:Y:S01]  /*17840*/  IMAD.IADD R169, R244, 0x1, -R169 ;  /* 0x00000001f4a97824 */ /* 0x000fe200078e0aa9 */
[----:B------:R-:W-:Y:S01]  /*17850*/  BSSY B0, `(.L_x_1866) ;  /* 0x0000024000007945 */ /* 0x000fe20003800000 */
[-C--:B------:R-:W-:Y:S02]  /*17860*/  ISETP.GE.AND P2, PT, R11, R167.reuse, PT ;  /* 0x000000a70b00720c */ /* 0x080fe40003f46270 */
        /* <DEDUP_REMOVED lines=34> */
.L_x_1867:
[----:B------:R-:W-:Y:S05]  /*17a90*/  BSYNC B0 ;  /* 0x0000000000007941 */ /* 0x000fea0003800000 */
.L_x_1866:
        /* <DEDUP_REMOVED lines=36> */
.L_x_1869:
[----:B------:R-:W-:Y:S05]  /*17ce0*/  BSYNC B0 ;  /* 0x0000000000007941 */ /* 0x000fea0003800000 */
.L_x_1868:
        /* <DEDUP_REMOVED lines=36> */
.L_x_1871:
[----:B------:R-:W-:Y:S05]  /*17f30*/  BSYNC B0 ;  /* 0x0000000000007941 */ /* 0x000fea0003800000 */
.L_x_1870:
        /* <DEDUP_REMOVED lines=37> */
.L_x_1789:
[----:B------:R-:W-:Y:S05]  /*18190*/  BSYNC B3 ;  /* 0x0000000000037941 */ /* 0x000fea0003800000 */
.L_x_1738:
[----:B------:R-:W-:Y:S01]  /*181a0*/  IADD3 R45, R165, -0x1, RZ ;  /* 0xffffffffa52d7810 */ /* 0x000fe20007ffe0ff */
[----:B------:R-:W-:Y:S01]  /*181b0*/  BSSY B0, `(.L_x_1872) ;  /* 0x0000025000007945 */ /* 0x000fe20003800000 */
[----:B------:R-:W-:-:S03]  /*181c0*/  LOP3.LUT R249, R164, 0xff, RZ, 0xc0, !PT ;  /* 0x000000ffa4f97812 */ /* 0x000fc600078ec0ff */
[----:B------:R-:W-:-:S04]  /*181d0*/  IMAD.SHL.U32 R23, R45, 0x40, RZ ;  /* 0x000000402d177824 */ /* 0x000fc800078e00ff */
[----:B-12---:R-:W-:-:S05]  /*181e0*/  IMAD.IADD R3, R64, 0x1, -R23 ;  /* 0x0000000140037824 */ /* 0x006fca00078e0a17 */
        /* <DEDUP_REMOVED lines=33> */
.L_x_1873:
[----:B------:R-:W-:Y:S05]  /*18400*/  BSYNC B0 ;  /* 0x0000000000007941 */ /* 0x000fea0003800000 */
.L_x_1872:
        /* <DEDUP_REMOVED lines=8> */
[----:B--2---:R-:W-:-:S05]  /*18490*/  IADD3 R7, P2, R236, R170, RZ ;  /* 0x000000aaec077210 */ /* 0x004fca0007f5e0ff */
        /* <DEDUP_REMOVED lines=29> */
.L_x_1875:
[----:B------:R-:W-:Y:S05]  /*18670*/  BSYNC B0 ;  /* 0x0000000000007941 */ /* 0x000fea0003800000 */
.L_x_1874:
        /* <DEDUP_REMOVED lines=40> */
.L_x_1877:
[----:B------:R-:W-:Y:S05]  /*18900*/  BSYNC B0 ;  /* 0x0000000000007941 */ /* 0x000fea0003800000 */
.L_x_1876:
        /* <DEDUP_REMOVED lines=44> */
.L_x_1880:
[----:B------:R2:W-:Y:S02]  /*18bd0*/  STS.128 [R248+0xf800], RZ ;  /* 0x00f800fff8007388 */ /* 0x0005e40000000c00 */
.L_x_1879:
[----:B------:R-:W-:Y:S05]  /*18be0*/  BSYNC B0 ;  /* 0x0000000000007941 */ /* 0x000fea0003800000 */
.L_x_1878:
        /* <DEDUP_REMOVED lines=37> */
.L_x_1882:
[----:B------:R-:W-:Y:S05]  /*18e40*/  BSYNC B0 ;  /* 0x0000000000007941 */ /* 0x000fea0003800000 */
.L_x_1881:
        /* <DEDUP_REMOVED lines=42> */
.L_x_1884:
[----:B------:R-:W-:Y:S05]  /*190f0*/  BSYNC B0 ;  /* 0x0000000000007941 */ /* 0x000fea0003800000 */
.L_x_1883:
        /* <DEDUP_REMOVED lines=44> */
.L_x_1886:
[----:B------:R-:W-:Y:S05]  /*193c0*/  BSYNC B0 ;  /* 0x0000000000007941 */ /* 0x000fea0003800000 */
.L_x_1885:
        /* <DEDUP_REMOVED lines=18> */
[-C--:B-12---:R-:W-:Y:S02]  /*194f0*/  @P2 LEA R8, P4, R180, R184.reuse, 0x1 ;  /* 0x000000b8b4082211 */ /* 0x086fe400078808ff */
        /* <DEDUP_REMOVED lines=30> */
.L_x_1889:
[----:B------:R2:W-:Y:S02]  /*196e0*/  STS.128 [R248+0x17800], RZ ;  /* 0x017800fff8007388 */ /* 0x0005e40000000c00 */
.L_x_1888:
[----:B------:R-:W-:Y:S05]  /*196f0*/  BSYNC B0 ;  /* 0x0000000000007941 */ /* 0x000fea0003800000 */
.L_x_1887:
[C---:B------:R-:W-:Y:S01]  /*19700*/  IMAD.SHL.U32 R0, R65.reuse, 0x40, RZ ;  /* 0x0000004041007824 */ /* 0x040fe200078e00ff */
[----:B------:R-:W-:Y:S01]  /*19710*/  R2P PR, R65, 0x6 ;  /* 0x0000000641007804 */ /* 0x000fe20000000000 */
[----:B------:R-:W-:Y:S01]  /*19720*/  IMAD.SHL.U32 R182, R182, 0x8, RZ ;  /* 0x00000008b6b67824 */ /* 0x000fe200078e00ff */
[----:B------:R-:W0:Y:S01]  /*19730*/  LDGDEPBAR ;  /* 0x00000000000079af */ /* 0x000e220000000000 */
[----:B------:R-:W-:Y:S01]  /*19740*/  IMAD R229, R2, 0x400, R47 ;  /* 0x0000040002e57824 */ /* 0x000fe200078e022f */
[----:B------:R-:W-:Y:S01]  /*19750*/  LOP3.LUT R3, R0, 0x1c0, RZ, 0xc0, !PT ;  /* 0x000001c000037812 */ /* 0x000fe200078ec0ff */
[----:B------:R-:W-:Y:S01]  /*19760*/  IMAD.SHL.U32 R55, R55, 0x2, RZ ;  /* 0x0000000237377824 */ /* 0x000fe200078e00ff */
[----:B------:R-:W-:Y:S01]  /*19770*/  ISETP.GT.AND P5, PT, R45, R238, PT ;  /* 0x000000ee2d00720c */ /* 0x000fe20003fa4270 */
[----:B------:R-:W-:Y:S01]  /*19780*/  IMAD.SHL.U32 R229, R229, 0x2, RZ ;  /* 0x00000002e5e57824 */ /* 0x000fe200078e00ff */
[----:B------:R-:W-:Y:S01]  /*19790*/  LOP3.LUT R182, R3, 0x8, R182, 0xf8, !PT ;  /* 0x0000000803b67812 */ /* 0x000fe200078ef8b6 */
[----:B------:R-:W-:Y:S01]  /*197a0*/  BSSY B1, `(.L_x_1890) ;  /* 0x00001f5000017945 */ /* 0x000fe20003800000 */
[----:B------:R-:W-:Y:S01]  /*197b0*/  SHF.R.U32.HI R3, RZ, 0x3, R3 ;  /* 0x00000003ff037819 */ /* 0x000fe20000011603 */
[--C-:B------:R-:W-:Y:S01]  /*197c0*/  IMAD R227, R50, 0x2, R229.reuse ;  /* 0x0000000232e37824 */ /* 0x100fe200078e02e5 */
[----:B------:R-:W-:Y:S01]  /*197d0*/  LDSM.16.M88.4 R24, [R229] ;  /* 0x00000000e518783b */ /* 0x000fe20000000200 */
[----:B------:R-:W-:Y:S01]  /*197e0*/  IMAD R225, R48, 0x2, R229 ;  /* 0x0000000230e17824 */ /* 0x000fe200078e02e5 */
[----:B------:R-:W-:Y:S01]  /*197f0*/  LOP3.LUT R3, R182, R3, RZ, 0x3c, !PT ;  /* 0x00000003b6037212 */ /* 0x000fe200078e3cff */
[----:B------:R-:W-:Y:S01]  /*19800*/  IMAD R224, R48, 0x2, R227 ;  /* 0x0000000230e07824 */ /* 0x000fe200078e02e3 */
[----:B------:R-:W-:Y:S03]  /*19810*/  LDSM.16.M88.4 R76, [R227] ;  /* 0x00000000e34c783b */ /* 0x000fe60000000200 */
[----:B------:R-:W-:Y:S01]  /*19820*/  IMAD R228, R66, 0x200, R3 ;  /* 0x0000020042e47824 */ /* 0x000fe200078e0203 */
[----:B-----5:R-:W-:Y:S01]  /*19830*/  LDSM.16.M88.4 R16, [R225] ;  /* 0x00000000e110783b */ /* 0x020fe20000000200 */
[----:B------:R-:W-:-:S02]  /*19840*/  IMAD.MOV.U32 R3, RZ, RZ, 0x40 ;  /* 0x00000040ff037424 */ /* 0x000fc400078e00ff */
[----:B------:R-:W-:Y:S01]  /*19850*/  IMAD.SHL.U32 R228, R228, 0x2, RZ ;  /* 0x00000002e4e47824 */ /* 0x000fe200078e00ff */
[----:B------:R-:W-:Y:S02]  /*19860*/  LDSM.16.M88.4 R84, [R224] ;  /* 0x00000000e054783b */ /* 0x000fe40000000200 */
[----:B------:R-:W-:Y:S02]  /*19870*/  SEL R3, R3, 0xffffffc0, !P2 ;  /* 0xffffffc003037807 */ /* 0x000fe40005000000 */
[----:B------:R-:W1:Y:S01]  /*19880*/  LDSM.16.M88.4 R88, [R228+0x8000] ;  /* 0x00800000e458783b */ /* 0x000e620000000200 */
[C---:B------:R-:W-:Y:S02]  /*19890*/  IADD3 R0, R228.reuse, 0x8000, RZ ;  /* 0x00008000e4007810 */ /* 0x040fe40007ffe0ff */
[----:B------:R-:W-:Y:S01]  /*198a0*/  IADD3 R226, R228, 0x8020, RZ ;  /* 0x00008020e4e27810 */ /* 0x000fe20007ffe0ff */
[----:B------:R-:W2:Y:S01]  /*198b0*/  LDSM.16.M88.4 R40, [R228+0x8800] ;  /* 0x00880000e428783b */ /* 0x000ea20000000200 */
        /* <DEDUP_REMOVED lines=8> */
[----:B------:R-:W-:Y:S01]  /*19940*/  IMAD.IADD R3, R23, 0x1, R0 ;  /* 0x0000000117037824 */ /* 0x000fe200078e0200 */
[----:B------:R-:W-:-:S02]  /*19950*/  IADD3 R220, R226, 0x1800, RZ ;  /* 0x00001800e2dc7810 */ /* 0x000fc40007ffe0ff */
[----:B------:R-:W2:Y:S01]  /*19960*/  LDSM.16.M88.4 R80, [R226] ;  /* 0x00000000e250783b */ /* 0x000ea20000000200 */
[C---:B------:R-:W-:Y:S02]  /*19970*/  IADD3 R218, R226.reuse, 0x2000, RZ ;  /* 0x00002000e2da7810 */ /* 0x040fe40007ffe0ff */
[----:B------:R-:W-:Y:S01]  /*19980*/  ISETP.GE.AND P3, PT, R3, R64, PT ;  /* 0x000000400300720c */ /* 0x000fe20003f66270 */
[----:B------:R-:W4:Y:S01]  /*19990*/  LDSM.16.M88.4 R72, [R226+0x800] ;  /* 0x00080000e248783b */ /* 0x000f220000000200 */
        /* <DEDUP_REMOVED lines=11> */
[----:B------:R-:W-:Y:S01]  /*19a50*/  LDSM.16.M88.4 R96, [R223+0x9000] ;  /* 0x00900000df60783b */ /* 0x000fe20000000200 */
[C---:B------:R-:W-:Y:S02]  /*19a60*/  IADD3 R209, R226.reuse, 0x6800, RZ ;  /* 0x00006800e2d17810 */ /* 0x040fe40007ffe0ff */
[C---:B------:R-:W-:Y:S01]  /*19a70*/  IADD3 R208, R226.reuse, 0x7000, RZ ;  /* 0x00007000e2d07810 */ /* 0x040fe20007ffe0ff */
[----:B------:R-:W-:Y:S01]  /*19a80*/  HMMA.16816.F32 R4, R24, R88, RZ ;  /* 0x000000581804723c */ /* 0x000fe200000018ff */
[----:B------:R-:W-:Y:S01]  /*19a90*/  LDSM.16.M88.4 R92, [R223+0x9800] ;  /* 0x00980000df5c783b */ /* 0x000fe20000000200 */
[----:B------:R-:W-:-:S06]  /*19aa0*/  IADD3 R167, R226, 0x7800, RZ ;  /* 0x00007800e2a77810 */ /* 0x000fcc0007ffe0ff */
[C---:B------:R-:W-:Y:S08]  /*19ab0*/  HMMA.16816.F32 R88, R24.reuse, R90, RZ ;  /* 0x0000005a1858723c */ /* 0x040ff000000018ff */
[C---:B------:R-:W-:Y:S08]  /*19ac0*/  HMMA.16816.F32 R56, R24.reuse, R40, RZ ;  /* 0x000000281838723c */ /* 0x040ff000000018ff */
[C---:B---3--:R-:W-:Y:S08]  /*19ad0*/  HMMA.16816.F32 R36, R24.reuse, R32, RZ ;  /* 0x000000201824723c */ /* 0x048ff000000018ff */
[C---:B------:R-:W-:Y:S08]  /*19ae0*/  HMMA.16816.F32 R40, R24.reuse, R42, RZ ;  /* 0x0000002a1828723c */ /* 0x040ff000000018ff */
[C---:B------:R-:W-:Y:S08]  /*19af0*/  HMMA.16816.F32 R32, R24.reuse, R34, RZ ;  /* 0x000000221820723c */ /* 0x040ff000000018ff */
[C---:B-1----:R-:W-:Y:S08]  /*19b00*/  HMMA.16816.F32 R28, R24.reuse, R8, RZ ;  /* 0x00000008181c723c */ /* 0x042ff000000018ff */
[----:B------:R-:W-:Y:S01]  /*19b10*/  HMMA.16816.F32 R24, R24, R10, RZ ;  /* 0x0000000a1818723c */ /* 0x000fe200000018ff */
[----:B------:R-:W1:Y:S07]  /*19b20*/  LDSM.16.M88.4 R8, [R223+0x8800] ;  /* 0x00880000df08783b */ /* 0x000e6e0000000200 */
[C---:B--2---:R-:W-:Y:S08]  /*19b30*/  HMMA.16816.F32 R4, R76.reuse, R80, R4 ;  /* 0x000000504c04723c */ /* 0x044ff00000001804 */
[C---:B------:R-:W-:Y:S01]  /*19b40*/  HMMA.16816.F32 R88, R76.reuse, R82, R88 ;  /* 0x000000524c58723c */ /* 0x040fe20000001858 */
[----:B------:R-:W2:Y:S07]  /*19b50*/  LDSM.16.M88.4 R80, [R219] ;  /* 0x00000000db50783b */ /* 0x000eae0000000200 */
[C---:B----4-:R-:W-:Y:S08]  /*19b60*/  HMMA.16816.F32 R56, R76.reuse, R72, R56 ;  /* 0x000000484c38723c */ /* 0x050ff00000001838 */
[C---:B------:R-:W-:Y:S01]  /*19b70*/  HMMA.16816.F32 R40, R76.reuse, R74, R40 ;  /* 0x0000004a4c28723c */ /* 0x040fe20000001828 */
[----:B------:R-:W-:Y:S07]  /*19b80*/  LDSM.16.M88.4 R72, [R229+0x2000] ;  /* 0x00200000e548783b */ /* 0x000fee0000000200 */
[C---:B------:R-:W-:Y:S08]  /*19b90*/  HMMA.16816.F32 R36, R76.reuse, R68, R36 ;  /* 0x000000444c24723c */ /* 0x040ff00000001824 */
[C---:B------:R-:W-:Y:S01]  /*19ba0*/  HMMA.16816.F32 R32, R76.reuse, R70, R32 ;  /* 0x000000464c20723c */ /* 0x040fe20000001820 */
[----:B------:R-:W3:Y:S07]  /*19bb0*/  LDSM.16.M88.4 R68, [R219+0x800] ;  /* 0x00080000db44783b */ /* 0x000eee0000000200 */
[C---:B------:R-:W-:Y:S08]  /*19bc0*/  HMMA.16816.F32 R28, R76.reuse, R60, R28 ;  /* 0x0000003c4c1c723c */ /* 0x040ff0000000181c */
[----:B------:R-:W-:Y:S01]  /*19bd0*/  HMMA.16816.F32 R24, R76, R62, R24 ;  /* 0x0000003e4c18723c */ /* 0x000fe20000001818 */
[----:B------:R-:W4:Y:S04]  /*19be0*/  LDSM.16.M88.4 R60, [R219+0x1000] ;  /* 0x00100000db3c783b */ /* 0x000f280000000200 */
[----:B------:R-:W-:Y:S03]  /*19bf0*/  LDSM.16.M88.4 R76, [R219+0x1800] ;  /* 0x00180000db4c783b */ /* 0x000fe60000000200 */
[C---:B------:R-:W-:Y:S08]  /*19c00*/  HMMA.16816.F32 R4, R16.reuse, R12, R4 ;  /* 0x0000000c1004723c */ /* 0x040ff00000001804 */
[C---:B------:R-:W-:Y:S01]  /*19c10*/  HMMA.16816.F32 R88, R16.reuse, R14, R88 ;  /* 0x0000000e1058723c */ /* 0x040fe20000001858 */
[----:B------:R-:W2:Y:S07]  /*19c20*/  LDSM.16.M88.4 R12, [R228+0xa000] ;  /* 0x00a00000e40c783b */ /* 0x000eae0000000200 */
[C---:B-1----:R-:W-:Y:S08]  /*19c30*/  HMMA.16816.F32 R56, R16.reuse, R8, R56 ;  /* 0x000000081038723c */ /* 0x042ff00000001838 */
[C---:B------:R-:W-:Y:S01]  /*19c40*/  HMMA.16816.F32 R40, R16.reuse, R10, R40 ;  /* 0x0000000a1028723c */ /* 0x040fe20000001828 */
[----:B------:R-:W-:Y:S07]  /*19c50*/  LDSM.16.M88.4 R8, [R228+0xb000] ;  /* 0x00b00000e408783b */ /* 0x000fee0000000200 */
[C---:B------:R-:W-:Y:S08]  /*19c60*/  HMMA.16816.F32 R36, R16.reuse, R96, R36 ;  /* 0x000000601024723c */ /* 0x040ff00000001824 */
[C---:B------:R-:W-:Y:S01]  /*19c70*/  HMMA.16816.F32 R32, R16.reuse, R98, R32 ;  /* 0x000000621020723c */ /* 0x040fe20000001820 */
[----:B------:R-:W-:Y:S07]  /*19c80*/  LDSM.16.M88.4 R96, [R228+0xb800] ;  /* 0x00b80000e460783b */ /* 0x000fee0000000200 */
[C---:B------:R-:W-:Y:S08]  /*19c90*/  HMMA.16816.F32 R28, R16.reuse, R92, R28 ;  /* 0x0000005c101c723c */ /* 0x040ff0000000181c */
[----:B------:R-:W-:Y:S01]  /*19ca0*/  HMMA.16816.F32 R24, R16, R94, R24 ;  /* 0x0000005e1018723c */ /* 0x000fe20000001818 */
[----:B------:R-:W1:Y:S07]  /*19cb0*/  LDSM.16.M88.4 R16, [R228+0xa800] ;  /* 0x00a80000e410783b */ /* 0x000e6e0000000200 */
[C---:B--2---:R-:W-:Y:S08]  /*19cc0*/  HMMA.16816.F32 R4, R84.reuse, R80, R4 ;  /* 0x000000505404723c */ /* 0x044ff00000001804 */
[C---:B------:R-:W-:Y:S01]  /*19cd0*/  HMMA.16816.F32 R92, R84.reuse, R82, R88 ;  /* 0x00000052545c723c */ /* 0x040fe20000001858 */
[----:B------:R-:W-:Y:S04]  /*19ce0*/  LDSM.16.M88.4 R88, [R227+0x2000] ;  /* 0x00200000e358783b */ /* 0x000fe80000000200 */
[----:B------:R-:W2:Y:S03]  /*19cf0*/  LDSM.16.M88.4 R80, [R226+0x2000] ;  /* 0x00200000e250783b */ /* 0x000ea60000000200 */
[C---:B---3--:R-:W-:Y:S08]  /*19d00*/  HMMA.16816.F32 R56, R84.reuse, R68, R56 ;  /* 0x000000445438723c */ /* 0x048ff00000001838 */
[C---:B------:R-:W-:Y:S01]  /*19d10*/  HMMA.16816.F32 R40, R84.reuse, R70, R40 ;  /* 0x000000465428723c */ /* 0x040fe20000001828 */
[----:B------:R-:W3:Y:S07]  /*19d20*/  LDSM.16.M88.4 R68, [R226+0x2800] ;  /* 0x00280000e244783b */ /* 0x000eee0000000200 */
[C---:B----4-:R-:W-:Y:S08]  /*19d30*/  HMMA.16816.F32 R36, R84.reuse, R60, R36 ;  /* 0x0000003c5424723c */ /* 0x050ff00000001824 */
[----:B------:R-:W-:Y:S01]  /*19d40*/  HMMA.16816.F32 R32, R84, R62, R32 ;  /* 0x0000003e5420723c */ /* 0x000fe20000001820 */
[----:B------:R-:W4:Y:S07]  /*19d50*/  LDSM.16.M88.4 R60, [R226+0x3000] ;  /* 0x00300000e23c783b */ /* 0x000f2e0000000200 */
        /* <DEDUP_REMOVED lines=8> */
[C---:B------:R-:W-:Y:S01]  /*19de0*/  HMMA.16816.F32 R40, R72.reuse, R18, R40 ;  /* 0x000000124828723c */ /* 0x040fe20000001828 */
[----:B------:R-:W1:Y:S07]  /*19df0*/  LDSM.16.M88.4 R16, [R223+0xa800] ;  /* 0x00a80000df10783b */ /* 0x000e6e0000000200 */
[C---:B------:R-:W-:Y:S08]  /*19e00*/  HMMA.16816.F32 R36, R72.reuse, R8, R36 ;  /* 0x000000084824723c */ /* 0x040ff00000001824 */
[----:B------:R-:W-:Y:S01]  /*19e10*/  HMMA.16816.F32 R32, R72, R10, R32 ;  /* 0x0000000a4820723c */ /* 0x000fe20000001820 */
[----:B------:R-:W1:Y:S07]  /*19e20*/  LDSM.16.M88.4 R8, [R223+0xb000] ;  /* 0x00b00000df08783b */ /* 0x000e6e0000000200 */
[C---:B--2---:R-:W-:Y:S08]  /*19e30*/  HMMA.16816.F32 R4, R88.reuse, R80, R4 ;  /* 0x000000505804723c */ /* 0x044ff00000001804 */
[----:B------:R-:W-:Y:S01]  /*19e40*/  HMMA.16816.F32 R92, R88, R82, R92 ;  /* 0x00000052585c723c */ /* 0x000fe2000000185c */
[----:B------:R-:W-:Y:S07]  /*19e50*/  LDSM.16.M88.4 R80, [R224+0x2000] ;  /* 0x00200000e050783b */ /* 0x000fee0000000200 */
        /* <DEDUP_REMOVED lines=8> */
[----:B------:R-:W-:Y:S01]  /*19ee0*/  HMMA.16816.F32 R32, R88, R62, R32 ;  /* 0x0000003e5820723c */ /* 0x000fe20000001820 */
[----:B------:R-:W3:Y:S07]  /*19ef0*/  LDSM.16.M88.4 R60, [R219+0x2800] ;  /* 0x00280000db3c783b */ /* 0x000eee0000000200 */
[C---:B------:R-:W-:Y:S08]  /*19f00*/  HMMA.16816.F32 R4, R76.reuse, R12, R4 ;  /* 0x0000000c4c04723c */ /* 0x040ff00000001804 */
[----:B------:R-:W-:Y:S01]  /*19f10*/  HMMA.16816.F32 R92, R76, R14, R92 ;  /* 0x0000000e4c5c723c */ /* 0x000fe2000000185c */
[----:B------:R-:W4:Y:S07]  /*19f20*/  LDSM.16.M88.4 R12, [R219+0x3000] ;  /* 0x00300000db0c783b */ /* 0x000f2e0000000200 */
[C---:B------:R-:W-:Y:S08]  /*19f30*/  HMMA.16816.F32 R28, R88.reuse, R84, R28 ;  /* 0x00000054581c723c */ /* 0x040ff0000000181c */
[----:B------:R-:W-:Y:S08]  /*19f40*/  HMMA.16816.F32 R24, R88, R86, R24 ;  /* 0x000000565818723c */ /* 0x000ff00000001818 */
[C---:B-1----:R-:W-:Y:S08]  /*19f50*/  HMMA.16816.F32 R56, R76.reuse, R16, R56 ;  /* 0x000000104c38723c */ /* 0x042ff00000001838 */
[C---:B------:R-:W-:Y:S01]  /*19f60*/  HMMA.16816.F32 R40, R76.reuse, R18, R40 ;  /* 0x000000124c28723c */ /* 0x040fe20000001828 */
[----:B------:R-:W-:Y:S07]  /*19f70*/  LDSM.16.M88.4 R16, [R228+0xc000] ;  /* 0x00c00000e410783b */ /* 0x000fee0000000200 */
[C---:B------:R-:W-:Y:S08]  /*19f80*/  HMMA.16816.F32 R36, R76.reuse, R8, R36 ;  /* 0x000000084c24723c */ /* 0x040ff00000001824 */
[C---:B------:R-:W-:Y:S01]  /*19f90*/  HMMA.16816.F32 R32, R76.reuse, R10, R32 ;  /* 0x0000000a4c20723c */ /* 0x040fe20000001820 */
[----:B------:R-:W1:Y:S07]  /*19fa0*/  LDSM.16.M88.4 R8, [R219+0x3800] ;  /* 0x00380000db08783b */ /* 0x000e6e0000000200 */
[C---:B--2---:R-:W-:Y:S08]  /*19fb0*/  HMMA.16816.F32 R28, R76.reuse, R96, R28 ;  /* 0x000000604c1c723c */ /* 0x044ff0000000181c */
[----:B------:R-:W-:Y:S01]  /*19fc0*/  HMMA.16816.F32 R24, R76, R98, R24 ;  /* 0x000000624c18723c */ /* 0x000fe20000001818 */
[----:B------:R-:W-:Y:S04]  /*19fd0*/  LDSM.16.M88.4 R76, [R228+0xd000] ;  /* 0x00d00000e44c783b */ /* 0x000fe80000000200 */
[----:B------:R-:W-:Y:S03]  /*19fe0*/  LDSM.16.M88.4 R96, [R223+0xd800] ;  /* 0x00d80000df60783b */ /* 0x000fe60000000200 */
[C---:B------:R-:W-:Y:S08]  /*19ff0*/  HMMA.16816.F32 R4, R80.reuse, R72, R4 ;  /* 0x000000485004723c */ /* 0x040ff00000001804 */
[C---:B------:R-:W-:Y:S01]  /*1a000*/  HMMA.16816.F32 R92, R80.reuse, R74, R92 ;  /* 0x0000004a505c723c */ /* 0x040fe2000000185c */
[----:B------:R-:W-:Y:S07]  /*1a010*/  LDSM.16.M88.4 R72, [R228+0xd800] ;  /* 0x00d80000e448783b */ /* 0x000fee0000000200 */
[C---:B---3--:R-:W-:Y:S08]  /*1a020*/  HMMA.16816.F32 R56, R80.reuse, R60, R56 ;  /* 0x0000003c5038723c */ /* 0x048ff00000001838 */
[C---:B------:R-:W-:Y:S01]  /*1a030*/  HMMA.16816.F32 R40, R80.reuse, R62, R40 ;  /* 0x0000003e5028723c */ /* 0x040fe20000001828 */
[----:B------:R-:W2:Y:S07]  /*1a040*/  LDSM.16.M88.4 R60, [R228+0xc800] ;  /* 0x00c80000e43c783b */ /* 0x000eae0000000200 */
[C---:B----4-:R-:W-:Y:S08]  /*1a050*/  HMMA.16816.F32 R36, R80.reuse, R12, R36 ;  /* 0x0000000c5024723c */ /* 0x050ff00000001824 */
[C---:B------:R-:W-:Y:S01]  /*1a060*/  HMMA.16816.F32 R84, R80.reuse, R14, R32 ;  /* 0x0000000e5054723c */ /* 0x040fe20000001820 */
[----:B------:R-:W-:Y:S04]  /*1a070*/  LDSM.16.M88.4 R32, [R227+0x4000] ;  /* 0x00400000e320783b */ /* 0x000fe80000000200 */
[----:B------:R-:W3:Y:S03]  /*1a080*/  LDSM.16.M88.4 R12, [R226+0x4000] ;  /* 0x00400000e20c783b */ /* 0x000ee60000000200 */
[C---:B-1----:R-:W-:Y:S08]  /*1a090*/  HMMA.16816.F32 R28, R80.reuse, R8, R28 ;  /* 0x00000008501c723c */ /* 0x042ff0000000181c */
[----:B------:R-:W-:Y:S01]  /*1a0a0*/  HMMA.16816.F32 R24, R80, R10, R24 ;  /* 0x0000000a5018723c */ /* 0x000fe20000001818 */
[----:B------:R-:W1:Y:S04]  /*1a0b0*/  LDSM.16.M88.4 R8, [R226+0x4800] ;  /* 0x00480000e208783b */ /* 0x000e680000000200 */
[----:B------:R-:W-:Y:S03]  /*1a0c0*/  LDSM.16.M88.4 R80, [R224+0x4000] ;  /* 0x00400000e050783b */ /* 0x000fe60000000200 */
[C---:B------:R-:W-:Y:S08]  /*1a0d0*/  HMMA.16816.F32 R4, R68.reuse, R16, R4 ;  /* 0x000000104404723c */ /* 0x040ff00000001804 */
[C---:B------:R-:W-:Y:S01]  /*1a0e0*/  HMMA.16816.F32 R92, R68.reuse, R18, R92 ;  /* 0x00000012445c723c */ /* 0x040fe2000000185c */
[----:B------:R-:W4:Y:S07]  /*1a0f0*/  LDSM.16.M88.4 R16, [R226+0x5000] ;  /* 0x00500000e210783b */ /* 0x000f2e0000000200 */
        /* <DEDUP_REMOVED lines=13> */
[C---:B-1----:R-:W-:Y:S08]  /*1a1d0*/  HMMA.16816.F32 R56, R32.reuse, R8, R56 ;  /* 0x000000082038723c */ /* 0x042ff00000001838 */
[C---:B------:R-:W-:Y:S01]  /*1a1e0*/  HMMA.16816.F32 R40, R32.reuse, R10, R40 ;  /* 0x0000000a2028723c */ /* 0x040fe20000001828 */
[----:B------:R-:W1:Y:S07]  /*1a1f0*/  LDSM.16.M88.4 R8, [R219+0x4800] ;  /* 0x00480000db08783b */ /* 0x000e6e0000000200 */
[C---:B----4-:R-:W-:Y:S01]  /*1a200*/  HMMA.16816.F32 R88, R32.reuse, R16, R36 ;  /* 0x000000102058723c */ /* 0x050fe20000001824 */
[----:B------:R-:W4:Y:S07]  /*1a210*/  LDSM.16.M88.4 R36, [R219+0x4000] ;  /* 0x00400000db24783b */ /* 0x000f2e0000000200 */
[C---:B------:R-:W-:Y:S01]  /*1a220*/  HMMA.16816.F32 R84, R32.reuse, R18, R84 ;  /* 0x000000122054723c */ /* 0x040fe20000001854 */
[----:B------:R-:W-:Y:S07]  /*1a230*/  LDSM.16.M88.4 R16, [R219+0x5000] ;  /* 0x00500000db10783b */ /* 0x000fee0000000200 */
[C---:B--2---:R-:W-:Y:S08]  /*1a240*/  HMMA.16816.F32 R28, R32.reuse, R72, R28 ;  /* 0x00000048201c723c */ /* 0x044ff0000000181c */
[----:B------:R-:W-:Y:S01]  /*1a250*/  HMMA.16816.F32 R68, R32, R74, R68 ;  /* 0x0000004a2044723c */ /* 0x000fe20000001844 */
[----:B------:R-:W-:Y:S04]  /*1a260*/  LDSM.16.M88.4 R32, [R229+0x6000] ;  /* 0x00600000e520783b */ /* 0x000fe80000000200 */
[----:B------:R-:W-:Y:S03]  /*1a270*/  LDSM.16.M88.4 R72, [R228+0xf800] ;  /* 0x00f80000e448783b */ /* 0x000fe60000000200 */
[C---:B------:R-:W-:Y:S08]  /*1a280*/  HMMA.16816.F32 R56, R60.reuse, R76, R56 ;  /* 0x0000004c3c38723c */ /* 0x040ff00000001838 */
[C---:B------:R-:W-:Y:S08]  /*1a290*/  HMMA.16816.F32 R40, R60.reuse, R78, R40 ;  /* 0x0000004e3c28723c */ /* 0x040ff00000001828 */
[C---:B---3--:R-:W-:Y:S08]  /*1a2a0*/  HMMA.16816.F32 R88, R60.reuse, R12, R88 ;  /* 0x0000000c3c58723c */ /* 0x048ff00000001858 */
[C---:B------:R-:W-:Y:S01]  /*1a2b0*/  HMMA.16816.F32 R84, R60.reuse, R14, R84 ;  /* 0x0000000e3c54723c */ /* 0x040fe20000001854 */
[----:B------:R-:W2:Y:S07]  /*1a2c0*/  LDSM.16.M88.4 R12, [R219+0x5800] ;  /* 0x00580000db0c783b */ /* 0x000eae0000000200 */
[C---:B------:R-:W-:Y:S08]  /*1a2d0*/  HMMA.16816.F32 R4, R60.reuse, R24, R4 ;  /* 0x000000183c04723c */ /* 0x040ff00000001804 */
[C---:B------:R-:W-:Y:S01]  /*1a2e0*/  HMMA.16816.F32 R92, R60.reuse, R26, R92 ;  /* 0x0000001a3c5c723c */ /* 0x040fe2000000185c */
[----:B------:R-:W3:Y:S07]  /*1a2f0*/  LDSM.16.M88.4 R24, [R228+0xe000] ;  /* 0x00e00000e418783b */ /* 0x000eee0000000200 */
[C---:B------:R-:W-:Y:S08]  /*1a300*/  HMMA.16816.F32 R28, R60.reuse, R96, R28 ;  /* 0x000000603c1c723c */ /* 0x040ff0000000181c */
[----:B------:R-:W-:Y:S08]  /*1a310*/  HMMA.16816.F32 R68, R60, R98, R68 ;  /* 0x000000623c44723c */ /* 0x000ff00000001844 */
[C---:B-1----:R-:W-:Y:S08]  /*1a320*/  HMMA.16816.F32 R56, R80.reuse, R8, R56 ;  /* 0x000000085038723c */ /* 0x042ff00000001838 */
[C---:B------:R-:W-:Y:S01]  /*1a330*/  HMMA.16816.F32 R40, R80.reuse, R10, R40 ;  /* 0x0000000a5028723c */ /* 0x040fe20000001828 */
[----:B------:R-:W1:Y:S07]  /*1a340*/  LDSM.16.M88.4 R8, [R228+0xe800] ;  /* 0x00e80000e408783b */ /* 0x000e6e0000000200 */
[C---:B----4-:R-:W-:Y:S08]  /*1a350*/  HMMA.16816.F32 R4, R80.reuse, R36, R4 ;  /* 0x000000245004723c */ /* 0x050ff00000001804 */
[C---:B------:R-:W-:Y:S01]  /*1a360*/  HMMA.16816.F32 R92, R80.reuse, R38, R92 ;  /* 0x00000026505c723c */ /* 0x040fe2000000185c */
[----:B------:R-:W-:Y:S07]  /*1a370*/  LDSM.16.M88.4 R36, [R227+0x6000] ;  /* 0x00600000e324783b */ /* 0x000fee0000000200 */
[C---:B--2---:R-:W-:Y:S01]  /*1a380*/  HMMA.16816.F32 R60, R80.reuse, R12, R28 ;  /* 0x0000000c503c723c */ /* 0x044fe2000000181c */
[----:B------:R-:W2:Y:S07]  /*1a390*/  LDSM.16.M88.4 R28, [R226+0x6000] ;  /* 0x00600000e21c783b */ /* 0x000eae0000000200 */
[C---:B------:R-:W-:Y:S08]  /*1a3a0*/  HMMA.16816.F32 R88, R80.reuse, R16, R88 ;  /* 0x000000105058723c */ /* 0x040ff00000001858 */
[C---:B------:R-:W-:Y:S01]  /*1a3b0*/  HMMA.16816.F32 R84, R80.reuse, R18, R84 ;  /* 0x000000125054723c */ /* 0x040fe20000001854 */
[----:B------:R-:W4:Y:S07]  /*1a3c0*/  LDSM.16.M88.4 R16, [R228+0xf000] ;  /* 0x00f00000e410783b */ /* 0x000f2e0000000200 */
[----:B------:R-:W-:Y:S01]  /*1a3d0*/  HMMA.16816.F32 R68, R80, R14, R68 ;  /* 0x0000000e5044723c */ /* 0x000fe20000001844 */
[----:B------:R-:W4:Y:S04]  /*1a3e0*/  LDSM.16.M88.4 R12, [R226+0x6800] ;  /* 0x00680000e20c783b */ /* 0x000f280000000200 */
[----:B------:R-:W-:Y:S03]  /*1a3f0*/  LDSM.16.M88.4 R80, [R226+0x7800] ;  /* 0x00780000e250783b */ /* 0x000fe60000000200 */
[C---:B---3--:R-:W-:Y:S08]  /*1a400*/  HMMA.16816.F32 R4, R32.reuse, R24, R4 ;  /* 0x000000182004723c */ /* 0x048ff00000001804 */
[C---:B------:R-:W-:Y:S01]  /*1a410*/  HMMA.16816.F32 R92, R32.reuse, R26, R92 ;  /* 0x0000001a205c723c */ /* 0x040fe2000000185c */
[----:B------:R-:W-:Y:S07]  /*1a420*/  LDSM.16.M88.4 R24, [R226+0x7000] ;  /* 0x00700000e218783b */ /* 0x000fee0000000200 */
[C---:B-1----:R-:W-:Y:S08]  /*1a430*/  HMMA.16816.F32 R56, R32.reuse, R8, R56 ;  /* 0x000000082038723c */ /* 0x042ff00000001838 */
[----:B------:R-:W-:Y:S01]  /*1a440*/  HMMA.16816.F32 R76, R32, R10, R40 ;  /* 0x0000000a204c723c */ /* 0x000fe20000001828 */
[----:B------:R-:W-:Y:S04]  /*1a450*/  LDSM.16.M88.4 R40, [R225+0x6000] ;  /* 0x00600000e128783b */ /* 0x000fe80000000200 */
[----:B------:R-:W1:Y:S03]  /*1a460*/  LDSM.16.M88.4 R8, [R223+0xe000] ;  /* 0x00e00000df08783b */ /* 0x000e660000000200 */
[C---:B--2---:R-:W-:Y:S08]  /*1a470*/  HMMA.16816.F32 R4, R36.reuse, R28, R4 ;  /* 0x0000001c2404723c */ /* 0x044ff00000001804 */
[----:B------:R-:W-:Y:S01]  /*1a480*/  HMMA.16816.F32 R92, R36, R30, R92 ;  /* 0x0000001e245c723c */ /* 0x000fe2000000185c */
[----:B------:R-:W-:Y:S07]  /*1a490*/  LDSM.16.M88.4 R28, [R223+0xf000] ;  /* 0x00f00000df1c783b */ /* 0x000fee0000000200 */
[C---:B----4-:R-:W-:Y:S08]  /*1a4a0*/  HMMA.16816.F32 R88, R32.reuse, R16, R88 ;  /* 0x000000102058723c */ /* 0x050ff00000001858 */
[C---:B------:R-:W-:Y:S01]  /*1a4b0*/  HMMA.16816.F32 R84, R32.reuse, R18, R84 ;  /* 0x000000122054723c */ /* 0x040fe20000001854 */
[----:B------:R-:W-:Y:S07]  /*1a4c0*/  LDSM.16.M88.4 R16, [R223+0xe800] ;  /* 0x00e80000df10783b */ /* 0x000fee0000000200 */
[C---:B------:R-:W-:Y:S08]  /*1a4d0*/  HMMA.16816.F32 R60, R32.reuse, R72, R60 ;  /* 0x00000048203c723c */ /* 0x040ff0000000183c */
[----:B------:R-:W-:Y:S01]  /*1a4e0*/  HMMA.16816.F32 R68, R32, R74, R68 ;  /* 0x0000004a2044723c */ /* 0x000fe20000001844 */
[----:B------:R-:W-:Y:S04]  /*1a4f0*/  LDSM.16.M88.4 R32, [R224+0x6000] ;  /* 0x00600000e020783b */ /* 0x000fe80000000200 */
[----:B------:R-:W-:Y:S03]  /*1a500*/  LDSM.16.M88.4 R72, [R223+0xf800] ;  /* 0x00f80000df48783b */ /* 0x000fe60000000200 */
[C---:B------:R-:W-:Y:S08]  /*1a510*/  HMMA.16816.F32 R56, R36.reuse, R12, R56 ;  /* 0x0000000c2438723c */ /* 0x040ff00000001838 */
[----:B------:R-:W-:Y:S01]  /*1a520*/  HMMA.16816.F32 R76, R36, R14, R76 ;  /* 0x0000000e244c723c */ /* 0x000fe2000000184c */
[----:B------:R-:W2:Y:S07]  /*1a530*/  LDSM.16.M88.4 R12, [R219+0x6000] ;  /* 0x00600000db0c783b */ /* 0x000eae0000000200 */
[C---:B-1----:R-:W-:Y:S08]  /*1a540*/  HMMA.16816.F32 R4, R40.reuse, R8, R4 ;  /* 0x000000082804723c */ /* 0x042ff00000001804 */
[----:B------:R-:W-:Y:S01]  /*1a550*/  HMMA.16816.F32 R92, R40, R10, R92 ;  /* 0x0000000a285c723c */ /* 0x000fe2000000185c */
[----:B------:R-:W-:Y:S07]  /*1a560*/  LDSM.16.M88.4 R8, [R219+0x7000] ;  /* 0x00700000db08783b */ /* 0x000fee0000000200 */
[C---:B------:R-:W-:Y:S08]  /*1a570*/  HMMA.16816.F32 R88, R36.reuse, R24, R88 ;  /* 0x000000182458723c */ /* 0x040ff00000001858 */
[C---:B------:R-:W-:Y:S01]  /*1a580*/  HMMA.16816.F32 R84, R36.reuse, R26, R84 ;  /* 0x0000001a2454723c */ /* 0x040fe20000001854 */
[----:B------:R-:W1:Y:S07]  /*1a590*/  LDSM.16.M88.4 R24, [R219+0x6800] ;  /* 0x00680000db18783b */ /* 0x000e6e0000000200 */
[C---:B------:R-:W-:Y:S08]  /*1a5a0*/  HMMA.16816.F32 R60, R36.reuse, R80, R60 ;  /* 0x00000050243c723c */ /* 0x040ff0000000183c */
[----:B------:R-:W-:Y:S08]  /*1a5b0*/  HMMA.16816.F32 R68, R36, R82, R68 ;  /* 0x000000522444723c */ /* 0x000ff00000001844 */
[C---:B--2---:R-:W-:Y:S08]  /*1a5c0*/  HMMA.16816.F32 R4, R32.reuse, R12, R4 ;  /* 0x0000000c2004723c */ /* 0x044ff00000001804 */
[----:B------:R-:W-:Y:S01]  /*1a5d0*/  HMMA.16816.F32 R92, R32, R14, R92 ;  /* 0x0000000e205c723c */ /* 0x000fe2000000185c */
[----:B------:R-:W2:Y:S01]  /*1a5e0*/  LDSM.16.M88.4 R12, [R219+0x7800] ;  /* 0x00780000db0c783b */ /* 0x000ea20000000200 */
[----:B------:R-:W-:-:S06]  /*1a5f0*/  DEPBAR.LE SB0, 0x0 ;  /* 0x000080000000791a */ /* 0x000fcc0000000000 */
[C---:B------:R-:W-:Y:S07]  /*1a600*/  HMMA.16816.F32 R76, R40.reuse, R18, R76 ;  /* 0x00000012284c723c */ /* 0x040fee000000184c */
[----:B------:R-:W-:Y:S01]  /*1a610*/  IADD3 R19, R3, 0x8, RZ ;  /* 0x0000000803137810 */ /* 0x000fe20007ffe0ff */
[----:B------:R-:W-:Y:S01]  /*1a620*/  HMMA.16816.F32 R56, R40, R16, R56 ;  /* 0x000000102838723c */ /* 0x000fe20000001838 */
[----:B------:R-:W-:Y:S02]  /*1a630*/  FSEL R6, R6, -INF , !P3 ;  /* 0xff80000006067808 */ /* 0x000fe40005800000 */
[----:B------:R-:W-:-:S02]  /*1a640*/  FSEL R4, R4, -INF , !P3 ;  /* 0xff80000004047808 */ /* 0x000fc40005800000 */
[-C--:B------:R-:W-:Y:S02]  /*1a650*/  ISETP.GE.AND P1, PT, R19, R64.reuse, PT ;  /* 0x000000401300720c */ /* 0x080fe40003f26270 */
[----:B------:R-:W-:Y:S01]  /*1a660*/  IADD3 R17, R3, 0x9, RZ ;  /* 0x0000000903117810 */ /* 0x000fe20007ffe0ff */
[C---:B------:R-:W-:Y:S01]  /*1a670*/  HMMA.16816.F32 R88, R40.reuse, R28, R88 ;  /* 0x0000001c2858723c */ /* 0x040fe20000001858 */
[----:B------:R-:W-:Y:S02]  /*1a680*/  FSEL R94, R94, -INF , !P1 ;  /* 0xff8000005e5e7808 */ /* 0x000fe40004800000 */
[-C--:B------:R-:W-:Y:S02]  /*1a690*/  ISETP.GE.AND P0, PT, R17, R64.reuse, PT ;  /* 0x000000401100720c */ /* 0x080fe40003f06270 */
[----:B------:R-:W-:Y:S02]  /*1a6a0*/  IADD3 R17, R3, 0x10, RZ ;  /* 0x0000001003117810 */ /* 0x000fe40007ffe0ff */
[----:B------:R-:W-:Y:S01]  /*1a6b0*/  FSEL R92, R92, -INF , !P1 ;  /* 0xff8000005c5c7808 */ /* 0x000fe20004800000 */
[----:B------:R-:W-:Y:S01]  /*1a6c0*/  HMMA.16816.F32 R84, R40, R30, R84 ;  /* 0x0000001e2854723c */ /* 0x000fe20000001854 */
[----:B------:R-:W-:-:S02]  /*1a6d0*/  ISETP.GE.AND P6, PT, R17, R64, PT ;  /* 0x000000401100720c */ /* 0x000fc40003fc6270 */
[C---:B------:R-:W-:Y:S02]  /*1a6e0*/  IADD3 R17, R3.reuse, 0x18, RZ ;  /* 0x0000001803117810 */ /* 0x040fe40007ffe0ff */
[----:B------:R-:W-:Y:S02]  /*1a6f0*/  IADD3 R19, R3, 0x11, RZ ;  /* 0x0000001103137810 */ /* 0x000fe40007ffe0ff */
[-C--:B------:R-:W-:Y:S01]  /*1a700*/  ISETP.GE.AND P3, PT, R17, R64.reuse, PT ;  /* 0x000000401100720c */ /* 0x080fe20003f66270 */
[----:B------:R-:W-:Y:S01]  /*1a710*/  HMMA.16816.F32 R60, R40, R72, R60 ;  /* 0x00000048283c723c */ /* 0x000fe2000000183c */
[----:B------:R-:W-:Y:S02]  /*1a720*/  IADD3 R17, R3, 0x19, RZ ;  /* 0x0000001903117810 */ /* 0x000fe40007ffe0ff */
[----:B------:R-:W-:Y:S02]  /*1a730*/  ISETP.GE.AND P4, PT, R19, R64, PT ;  /* 0x000000401300720c */ /* 0x000fe40003f86270 */
[----:B------:R-:W-:-:S02]  /*1a740*/  FSEL R95, R95, -INF , !P0 ;  /* 0xff8000005f5f7808 */ /* 0x000fc40004000000 */
[----:B------:R-:W-:Y:S01]  /*1a750*/  FSEL R93, R93, -INF , !P0 ;  /* 0xff8000005d5d7808 */ /* 0x000fe20004000000 */
[----:B------:R-:W-:Y:S01]  /*1a760*/  HMMA.16816.F32 R68, R40, R74, R68 ;  /* 0x0000004a2844723c */ /* 0x000fe20000001844 */
[----:B------:R-:W-:-:S07]  /*1a770*/  IADD3 R19, R3, 0x29, RZ ;  /* 0x0000002903137810 */ /* 0x000fce0007ffe0ff */
[C---:B-1----:R-:W-:Y:S08]  /*1a780*/  HMMA.16816.F32 R76, R32.reuse, R26, R76 ;  /* 0x0000001a204c723c */ /* 0x042ff0000000184c */
[C---:B------:R-:W-:Y:S07]  /*1a790*/  HMMA.16816.F32 R56, R32.reuse, R24, R56 ;  /* 0x000000182038723c */ /* 0x040fee0000001838 */
[----:B------:R-:W-:Y:S01]  /*1a7a0*/  IADD3 R25, R3, 0x1, RZ ;  /* 0x0000000103197810 */ /* 0x000fe20007ffe0ff */
[----:B------:R-:W-:Y:S03]  /*1a7b0*/  HMMA.16816.F32 R88, R32, R8, R88 ;  /* 0x000000082058723c */ /* 0x000fe60000001858 */
[----:B------:R-:W-:-:S04]  /*1a7c0*/  ISETP.GE.AND P2, PT, R25, R64, PT ;  /* 0x000000401900720c */ /* 0x000fc80003f46270 */
[----:B------:R-:W-:Y:S01]  /*1a7d0*/  IADD3 R9, R3, 0x20, RZ ;  /* 0x0000002003097810 */ /* 0x000fe20007ffe0ff */
[C---:B------:R-:W-:Y:S01]  /*1a7e0*/  HMMA.16816.F32 R84, R32.reuse, R10, R84 ;  /* 0x0000000a2054723c */ /* 0x040fe20000001854 */
[----:B------:R-:W-:Y:S02]  /*1a7f0*/  FSEL R7, R7, -INF , !P2 ;  /* 0xff80000007077808 */ /* 0x000fe40005000000 */
[----:B------:R-:W-:Y:S02]  /*1a800*/  FSEL R5, R5, -INF , !P2 ;  /* 0xff80000005057808 */ /* 0x000fe40005000000 */
[-C--:B------:R-:W-:Y:S02]  /*1a810*/  ISETP.GE.AND P2, PT, R17, R64.reuse, PT ;  /* 0x000000401100720c */ /* 0x080fe40003f46270 */
[----:B------:R-:W-:Y:S01]  /*1a820*/  ISETP.GE.AND P1, PT, R9, R64, PT ;  /* 0x000000400900720c */ /* 0x000fe20003f26270 */
[----:B--2---:R-:W-:Y:S01]  /*1a830*/  HMMA.16816.F32 R60, R32, R12, R60 ;  /* 0x0000000c203c723c */ /* 0x004fe2000000183c */
[----:B------:R-:W-:-:S02]  /*1a840*/  IADD3 R17, R3, 0x30, RZ ;  /* 0x0000003003117810 */ /* 0x000fc40007ffe0ff */
[C---:B------:R-:W-:Y:S02]  /*1a850*/  IADD3 R9, R3.reuse, 0x21, RZ ;  /* 0x0000002103097810 */ /* 0x040fe40007ffe0ff */
[----:B------:R-:W-:Y:S02]  /*1a860*/  FSEL R0, R78, -INF , !P3 ;  /* 0xff8000004e007808 */ /* 0x000fe40005800000 */
[----:B------:R-:W-:Y:S01]  /*1a870*/  FSEL R2, R76, -INF , !P3 ;  /* 0xff8000004c027808 */ /* 0x000fe20005800000 */
[----:B------:R-:W-:Y:S01]  /*1a880*/  HMMA.16816.F32 R68, R32, R14, R68 ;  /* 0x0000000e2044723c */ /* 0x000fe20000001844 */
[----:B------:R-:W-:Y:S02]  /*1a890*/  IADD3 R11, R3, 0x28, RZ ;  /* 0x00000028030b7810 */ /* 0x000fe40007ffe0ff */
[-C--:B------:R-:W-:Y:S02]  /*1a8a0*/  ISETP.GE.AND P3, PT, R17, R64.reuse, PT ;  /* 0x000000401100720c */ /* 0x080fe40003f66270 */
[----:B------:R-:W-:-:S02]  /*1a8b0*/  ISETP.GE.AND P0, PT, R9, R64, PT ;  /* 0x000000400900720c */ /* 0x000fc40003f06270 */
[C---:B------:R-:W-:Y:S02]  /*1a8c0*/  IADD3 R17, R3.reuse, 0x31, RZ ;  /* 0x0000003103117810 */ /* 0x040fe40007ffe0ff */
[C---:B------:R-:W-:Y:S02]  /*1a8d0*/  IADD3 R15, R3.reuse, 0x38, RZ ;  /* 0x00000038030f7810 */ /* 0x040fe40007ffe0ff */
[----:B------:R-:W-:Y:S02]  /*1a8e0*/  IADD3 R3, R3, 0x39, RZ ;  /* 0x0000003903037810 */ /* 0x000fe40007ffe0ff */
[----:B------:R-:W-:Y:S02]  /*1a8f0*/  FSEL R8, R58, -INF , !P6 ;  /* 0xff8000003a087808 */ /* 0x000fe40007000000 */
[----:B------:R-:W-:Y:S02]  /*1a900*/  FSEL R9, R56, -INF , !P6 ;  /* 0xff80000038097808 */ /* 0x000fe40007000000 */
[----:B------:R-:W-:-:S02]  /*1a910*/  ISETP.GE.AND P6, PT, R11, R64, PT ;  /* 0x000000400b00720c */ /* 0x000fc40003fc6270 */
        /* <DEDUP_REMOVED lines=8> */
[-C--:B------:R-:W-:Y:S02]  /*1a9a0*/  ISETP.GE.AND P4, PT, R19, R64.reuse, PT ;  /* 0x000000401300720c */ /* 0x080fe40003f86270 */
[-C--:B------:R-:W-:Y:S02]  /*1a9b0*/  ISETP.GE.AND P2, PT, R17, R64.reuse, PT ;  /* 0x000000401100720c */ /* 0x080fe40003f46270 */
[-C--:B------:R-:W-:Y:S02]  /*1a9c0*/  ISETP.GE.AND P1, PT, R15, R64.reuse, PT ;  /* 0x000000400f00720c */ /* 0x080fe40003f26270 */
        /* <DEDUP_REMOVED lines=79> */
.L_x_1893:
[----:B------:R-:W2:Y:S02]  /*1aec0*/  LD.E R3, [R20.64+0x38] ;  /* 0x0000380614037980 */ /* 0x000ea4000c101900 */
[----:B--2---:R-:W-:-:S04]  /*1aed0*/  LEA R3, -R3, RZ, 0x6 ;  /* 0x000000ff03037211 */ /* 0x004fc800078e31ff */
[----:B------:R-:W-:Y:S02]  /*1aee0*/  SHF.R.S32.HI R14, RZ, 0x1f, R3 ;  /* 0x0000001fff0e7819 */ /* 0x000fe40000011403 */
.L_x_1894:
[----:B------:R-:W-:Y:S05]  /*1aef0*/  BSYNC B0 ;  /* 0x0000000000007941 */ /* 0x000fea0003800000 */
.L_x_1892:
        /* <DEDUP_REMOVED lines=127> */
.L_x_1891:
[----:B------:R-:W-:Y:S05]  /*1b6f0*/  BSYNC B1 ;  /* 0x0000000000017941 */ /* 0x000fea0003800000 */
.L_x_1890:
        /* <DEDUP_REMOVED lines=56> */
[----:B--2---:R-:W-:-:S03]  /*1ba80*/  FMNMX.FTZ R14, R17, R14, !PT ;  /* 0x0000000e110e7209 */ /* 0x004fc60007810000 */
[----:B------:R-:W-:Y:S04]  /*1ba90*/  LDSM.16.MT88.4 R16, [R232+0x10800] ;  /* 0x01080000e810783b */ /* 0x000fe80000004200 */
[----:B------:R-:W2:Y:S01]  /*1baa0*/  SHFL.BFLY PT, R3, R14, 0x1, 0x1f ;  /* 0x0c201f000e037f89 */ /* 0x000ea200000e0000 */
[----:B-1----:R-:W-:-:S04]  /*1bab0*/  FMNMX.FTZ R164, R15, R164, !PT ;  /* 0x000000a40fa47209 */ /* 0x002fc80007810000 */
[----:B------:R-:W-:Y:S02]  /*1bac0*/  FSETP.NEU.FTZ.AND P0, PT, R164, -INF , PT ;  /* 0xff800000a400780b */ /* 0x000fe40003f1d000 */
[----:B--2---:R-:W-:Y:S01]  /*1bad0*/  FMNMX.FTZ R3, R14, R3, !PT ;  /* 0x000000030e037209 */ /* 0x004fe20007810000 */
[----:B---3--:R-:W-:-:S04]  /*1bae0*/  FMUL.FTZ R199, R184, R164 ;  /* 0x000000a4b8c77220 */ /* 0x008fc80000410000 */
[----:B------:R-:W-:Y:S01]  /*1baf0*/  FMUL.FTZ R35, R184, R3 ;  /* 0x00000003b8237220 */ /* 0x000fe20000410000 */
[----:B------:R-:W-:Y:S02]  /*1bb00*/  FSEL R199, R199, RZ, P0 ;  /* 0x000000ffc7c77208 */ /* 0x000fe40000000000 */
[----:B------:R-:W-:-:S03]  /*1bb10*/  FSETP.NEU.FTZ.AND P0, PT, R3, -INF , PT ;  /* 0xff8000000300780b */ /* 0x000fc60003f1d000 */
[-CC-:B------:R-:W-:Y:S01]  /*1bb20*/  FFMA.FTZ R179, R4, R184.reuse, -R199.reuse ;  /* 0x000000b804b37223 */ /* 0x180fe200000108c7 */
[----:B------:R-:W-:Y:S01]  /*1bb30*/  FSEL R35, R35, RZ, P0 ;  /* 0x000000ff23237208 */ /* 0x000fe20000000000 */
[-CC-:B------:R-:W-:Y:S02]  /*1bb40*/  FFMA.FTZ R174, R5, R184.reuse, -R199.reuse ;  /* 0x000000b805ae7223 */ /* 0x180fe400000108c7 */
[-C--:B------:R-:W-:Y:S02]  /*1bb50*/  FFMA.FTZ R177, R92, R184.reuse, -R199 ;  /* 0x000000b85cb17223 */ /* 0x080fe400000108c7 */
[-CC-:B------:R-:W-:Y:S01]  /*1bb60*/  FFMA.FTZ R176, R6, R184.reuse, -R35.reuse ;  /* 0x000000b806b07223 */ /* 0x180fe20000010823 */
[----:B------:R-:W-:Y:S01]  /*1bb70*/  MUFU.EX2 R179, R179 ;  /* 0x000000b300b37308 */ /* 0x000fe20000000800 */
[-C--:B------:R-:W-:Y:S02]  /*1bb80*/  FFMA.FTZ R183, R7, R184.reuse, -R35 ;  /* 0x000000b807b77223 */ /* 0x080fe40000010823 */
[----:B------:R-:W1:Y:S01]  /*1bb90*/  LDSM.16.MT88.4 R4, [R231+0x10000] ;  /* 0x01000000e704783b */ /* 0x000e620000004200 */
[----:B------:R-:W-:-:S02]  /*1bba0*/  FFMA.FTZ R170, R93, R184, -R199 ;  /* 0x000000b85daa7223 */ /* 0x000fc400000108c7 */
[-CC-:B------:R-:W-:Y:S02]  /*1bbb0*/  FFMA.FTZ R181, R94, R184.reuse, -R35.reuse ;  /* 0x000000b85eb57223 */ /* 0x180fe40000010823 */
[-C--:B------:R-:W-:Y:S01]  /*1bbc0*/  FFMA.FTZ R172, R95, R184.reuse, -R35 ;  /* 0x000000b85fac7223 */ /* 0x080fe20000010823 */
[----:B------:R-:W2:Y:S01]  /*1bbd0*/  MUFU.EX2 R174, R174 ;  /* 0x000000ae00ae7308 */ /* 0x000ea20000000800 */
[-CC-:B------:R-:W-:Y:S02]  /*1bbe0*/  FFMA.FTZ R171, R2, R184.reuse, -R199.reuse ;  /* 0x000000b802ab7223 */ /* 0x180fe400000108c7 */
[-CC-:B------:R-:W-:Y:S02]  /*1bbf0*/  FFMA.FTZ R175, R9, R184.reuse, -R199.reuse ;  /* 0x000000b809af7223 */ /* 0x180fe400000108c7 */
[-CC-:B------:R-:W-:Y:S02]  /*1bc00*/  FFMA.FTZ R168, R11, R184.reuse, -R199.reuse ;  /* 0x000000b80ba87223 */ /* 0x180fe400000108c7 */
[-C--:B------:R-:W-:Y:S01]  /*1bc10*/  FFMA.FTZ R2, R10, R184.reuse, -R199 ;  /* 0x000000b80a027223 */ /* 0x080fe200000108c7 */
[----:B------:R-:W-:Y:S01]  /*1bc20*/  MUFU.EX2 R177, R177 ;  /* 0x000000b100b17308 */ /* 0x000fe20000000800 */
[----:B------:R-:W-:-:S02]  /*1bc30*/  FFMA.FTZ R173, R8, R184, -R35 ;  /* 0x000000b808ad7223 */ /* 0x000fc40000010823 */
[----:B------:R-:W-:Y:S01]  /*1bc40*/  LDSM.16.MT88.4 R8, [R233+0x10800] ;  /* 0x01080000e908783b */ /* 0x000fe20000004200 */
[-CC-:B------:R-:W-:Y:S02]  /*1bc50*/  FFMA.FTZ R169, R0, R184.reuse, -R35.reuse ;  /* 0x000000b800a97223 */ /* 0x180fe40000010823 */
[-CC-:B------:R-:W-:Y:S02]  /*1bc60*/  FFMA.FTZ R166, R13, R184.reuse, -R35.reuse ;  /* 0x000000b80da67223 */ /* 0x180fe40000010823 */
[----:B------:R-:W3:Y:S01]  /*1bc70*/  MUFU.EX2 R170, R170 ;  /* 0x000000aa00aa7308 */ /* 0x000ee20000000800 */
[----:B--2---:R-:W-:Y:S01]  /*1bc80*/  F2FP.PACK_AB R144, R174, R179 ;  /* 0x000000b3ae90723e */ /* 0x004fe200000000ff */
[-C--:B------:R-:W-:Y:S02]  /*1bc90*/  FFMA.FTZ R0, R12, R184.reuse, -R35 ;  /* 0x000000b80c007223 */ /* 0x080fe40000010823 */
[----:B------:R-:W-:Y:S01]  /*1bca0*/  LDSM.16.MT88.4 R12, [R230+0x10800] ;  /* 0x01080000e60c783b */ /* 0x000fe20000004200 */
[----:B------:R-:W-:-:S02]  /*1bcb0*/  FFMA.FTZ R178, R178, R184, -R199 ;  /* 0x000000b8b2b27223 */ /* 0x000fc400000108c7 */
[-CC-:B------:R-:W-:Y:S01]  /*1bcc0*/  FFMA.FTZ R185, R185, R184.reuse, -R199.reuse ;  /* 0x000000b8b9b97223 */ /* 0x180fe200000108c7 */
[----:B------:R-:W-:Y:S01]  /*1bcd0*/  MUFU.EX2 R176, R176 ;  /* 0x000000b000b07308 */ /* 0x000fe20000000800 */
[-CC-:B------:R-:W-:Y:S02]  /*1bce0*/  FFMA.FTZ R180, R180, R184.reuse, -R199.reuse ;  /* 0x000000b8b4b47223 */ /* 0x180fe400000108c7 */
[-C--:B------:R-:W-:Y:S02]  /*1bcf0*/  FFMA.FTZ R187, R187, R184.reuse, -R199 ;  /* 0x000000b8bbbb7223 */ /* 0x080fe400000108c7 */
[-CC-:B------:R-:W-:Y:S02]  /*1bd00*/  FFMA.FTZ R182, R182, R184.reuse, -R35.reuse ;  /* 0x000000b8b6b67223 */ /* 0x180fe40000010823 */
[-CC-:B------:R-:W-:Y:S01]  /*1bd10*/  FFMA.FTZ R191, R191, R184.reuse, -R35.reuse ;  /* 0x000000b8bfbf7223 */ /* 0x180fe20000010823 */
[----:B------:R-:W2:Y:S01]  /*1bd20*/  MUFU.EX2 R183, R183 ;  /* 0x000000b700b77308 */ /* 0x000ea20000000800 */
[----:B---3--:R-:W-:Y:S01]  /*1bd30*/  F2FP.PACK_AB R146, R170, R177 ;  /* 0x000000b1aa92723e */ /* 0x008fe200000000ff */
[----:B------:R-:W-:-:S02]  /*1bd40*/  FFMA.FTZ R186, R186, R184, -R35 ;  /* 0x000000b8baba7223 */ /* 0x000fc40000010823 */
[-C--:B------:R-:W-:Y:S02]  /*1bd50*/  FFMA.FTZ R193, R193, R184.reuse, -R35 ;  /* 0x000000b8c1c17223 */ /* 0x080fe40000010823 */
[-CC-:B------:R-:W-:Y:S02]  /*1bd60*/  FFMA.FTZ R201, R192, R184.reuse, -R199.reuse ;  /* 0x000000b8c0c97223 */ /* 0x180fe400000108c7 */
[----:B------:R-:W-:Y:S01]  /*1bd70*/  MUFU.EX2 R181, R181 ;  /* 0x000000b500b57308 */ /* 0x000fe20000000800 */
[-CC-:B------:R-:W-:Y:S02]  /*1bd80*/  FFMA.FTZ R192, R197, R184.reuse, -R199.reuse ;  /* 0x000000b8c5c07223 */ /* 0x180fe400000108c7 */
[-CC-:B------:R-:W-:Y:S02]  /*1bd90*/  FFMA.FTZ R194, R194, R184.reuse, -R199.reuse ;  /* 0x000000b8c2c27223 */ /* 0x180fe400000108c7 */
[-C--:B------:R-:W-:Y:S02]  /*1bda0*/  FFMA.FTZ R195, R195, R184.reuse, -R199 ;  /* 0x000000b8c3c37223 */ /* 0x080fe400000108c7 */
[--C-:B------:R-:W-:Y:S01]  /*1bdb0*/  FFMA.FTZ R190, R190, R184, -R35.reuse ;  /* 0x000000b8bebe7223 */ /* 0x100fe20000010823 */
[----:B------:R-:W3:Y:S01]  /*1bdc0*/  MUFU.EX2 R172, R172 ;  /* 0x000000ac00ac7308 */ /* 0x000ee20000000800 */
[----:B--2---:R-:W-:Y:S01]  /*1bdd0*/  F2FP.PACK_AB R145, R183, R176 ;  /* 0x000000b0b791723e */ /* 0x004fe200000000ff */
[----:B------:R-:W-:-:S02]  /*1bde0*/  FFMA.FTZ R197, R34, R184, -R35 ;  /* 0x000000b822c57223 */ /* 0x000fc40000010823 */
[-CC-:B------:R-:W-:Y:S02]  /*1bdf0*/  FFMA.FTZ R196, R33, R184.reuse, -R35.reuse ;  /* 0x000000b821c47223 */ /* 0x180fe40000010823 */
[----:B------:R-:W-:Y:S02]  /*1be00*/  FFMA.FTZ R251, R32, R184, -R35 ;  /* 0x000000b820fb7223 */ /* 0x000fe40000010823 */
[----:B------:R-:W-:Y:S01]  /*1be10*/  MUFU.EX2 R175, R175 ;  /* 0x000000af00af7308 */ /* 0x000fe20000000800 */
[----:B------:R-:W-:Y:S01]  /*1be20*/  FADD.FTZ R174, R179, R174 ;  /* 0x000000aeb3ae7221 */ /* 0x000fe20000010000 */
[----:B------:R-:W-:Y:S01]  /*1be30*/  LDSM.16.MT88.4 R32, [R232+0x11800] ;  /* 0x01180000e820783b */ /* 0x000fe20000004200 */
[----:B------:R-:W-:Y:S02]  /*1be40*/  FADD.FTZ R176, R176, R183 ;  /* 0x000000b7b0b07221 */ /* 0x000fe40000010000 */
[----:B------:R-:W-:Y:S01]  /*1be50*/  FADD.FTZ R177, R177, R174 ;  /* 0x000000aeb1b17221 */ /* 0x000fe20000010000 */
[----:B---3--:R-:W-:-:S02]  /*1be60*/  F2FP.PACK_AB R147, R172, R181 ;  /* 0x000000b5ac93723e */ /* 0x008fc400000000ff */
[----:B------:R-:W2:Y:S01]  /*1be70*/  MUFU.EX2 R168, R168 ;  /* 0x000000a800a87308 */ /* 0x000ea20000000800 */
[----:B------:R-:W-:Y:S02]  /*1be80*/  FADD.FTZ R181, R181, R176 ;  /* 0x000000b0b5b57221 */ /* 0x000fe40000010000 */
        /* <DEDUP_REMOVED lines=10> */
[----:B------:R-:W3:Y:S06]  /*1bf30*/  MUFU.EX2 R166, R166 ;  /* 0x000000a600a67308 */ /* 0x000eec0000000800 */
[C---:B------:R-:W-:Y:S02]  /*1bf40*/  HMMA.16816.F32 R36, R144.reuse, R40, RZ ;  /* 0x000000289024723c */ /* 0x040fe400000018ff */
[----:B------:R-:W-:Y:S06]  /*1bf50*/  MUFU.EX2 R169, R169 ;  /* 0x000000a900a97308 */ /* 0x000fec0000000800 */
[C---:B------:R-:W-:Y:S02]  /*1bf60*/  HMMA.16816.F32 R52, R144.reuse, R56, RZ ;  /* 0x000000389034723c */ /* 0x040fe400000018ff */
[----:B------:R-:W4:Y:S06]  /*1bf70*/  MUFU.EX2 R0, R0 ;  /* 0x0000000000007308 */ /* 0x000f2c0000000800 */
        /* <DEDUP_REMOVED lines=43> */
[----:B---3--:R-:W-:Y:S01]  /*1c230*/  F2FP.PACK_AB R5, R166, R173 ;  /* 0x000000ada605723e */ /* 0x008fe200000000ff */
[----:B------:R-:W-:-:S02]  /*1c240*/  FADD.FTZ R175, R175, R170 ;  /* 0x000000aaafaf7221 */ /* 0x000fc40000010000 */
[----:B------:R-:W-:Y:S02]  /*1c250*/  FADD.FTZ R173, R173, R172 ;  /* 0x000000acadad7221 */ /* 0x000fe40000010000 */
[----:B------:R-:W-:Y:S01]  /*1c260*/  FADD.FTZ R168, R168, R175 ;  /* 0x000000afa8a87221 */ /* 0x000fe20000010000 */
[----:B------:R-:W-:Y:S01]  /*1c270*/  F2FP.PACK_AB R6, R2, R171 ;  /* 0x000000ab0206723e */ /* 0x000fe200000000ff */
[----:B------:R-:W-:Y:S01]  /*1c280*/  FADD.FTZ R166, R166, R173 ;  /* 0x000000ada6a67221 */ /* 0x000fe20000010000 */
[----:B----4-:R-:W-:Y:S01]  /*1c290*/  F2FP.PACK_AB R7, R0, R169 ;  /* 0x000000a90007723e */ /* 0x010fe200000000ff */
        /* <DEDUP_REMOVED lines=170> */
.L_x_1904:
        /* <DEDUP_REMOVED lines=76> */
.L_x_1897:
[----:B------:R-:W-:Y:S02]  /*1d200*/  ULDC.64 UR4, c[0x0][0x118] ;  /* 0x0000460000047ab9 */ /* 0x000fe40000000a00 */
[----:B------:R-:W2:Y:S02]  /*1d210*/  LD.E R9, [R2.64+0x40] ;  /* 0x0000400402097980 */ /* 0x000ea4000c101900 */
[----:B--2---:R-:W-:Y:S04]  /*1d220*/  LEA R9, -R9, RZ, 0x6 ;  /* 0x000000ff09097211 */ /* 0x004fe800078e31ff */
[----:B------:R-:W-:Y:S02]  /*1d230*/  SHF.R.S32.HI R4, RZ, 0x1f, R9 ;  /* 0x0000001fff047819 */ /* 0x000fe40000011409 */
.L_x_1898:
[----:B------:R-:W-:Y:S05]  /*1d240*/  BSYNC B0 ;  /* 0x0000000000007941 */ /* 0x000fea0003800000 */
.L_x_1896:
        /* <DEDUP_REMOVED lines=46> */
[----:B------:R-:W-:Y:S04]  /*1d530*/  ISETP.GT.AND P0, PT, R250, R238, PT ;  /* 0x000000eefa00720c */ /* 0x000fe80003f04270 */
        /* <DEDUP_REMOVED lines=363> */
.L_x_1902:
[----:B------:R-:W-:Y:S02]  /*1ebf0*/  ULDC.64 UR4, c[0x0][0x118] ;  /* 0x0000460000047ab9 */ /* 0x000fe40000000a00 */
[----:B-----5:R-:W2:Y:S02]  /*1ec00*/  LD.E R173, [R2.64+0x38] ;  /* 0x0000380402ad7980 */ /* 0x020ea4000c101900 */
[----:B--2---:R-:W-:Y:S04]  /*1ec10*/  LEA R173, -R173, RZ, 0x6 ;  /* 0x000000ffadad7211 */ /* 0x004fe800078e31ff */
[----:B------:R-:W-:Y:S02]  /*1ec20*/  SHF.R.S32.HI R164, RZ, 0x1f, R173 ;  /* 0x0000001fffa47819 */ /* 0x000fe400000114ad */
.L_x_1903:
[----:B------:R-:W-:Y:S05]  /*1ec30*/  BSYNC B0 ;  /* 0x0000000000007941 */ /* 0x000fea0003800000 */
.L_x_1901:
        /* <DEDUP_REMOVED lines=116> */
.L_x_1900:
[----:B------:R-:W-:Y:S05]  /*1f380*/  BSYNC B1 ;  /* 0x0000000000017941 */ /* 0x000fea0003800000 */
.L_x_1899:
        /* <DEDUP_REMOVED lines=59> */
[----:B------:R-:W-:Y:S01]  /*1f740*/  FFMA.FTZ R165, R5, R166, -R201 ;  /* 0x000000a605a57223 */ /* 0x000fe200000108c9 */
[----:B------:R-:W-:Y:S01]  /*1f750*/  ISETP.GT.AND P0, PT, R250, R238, PT ;  /* 0x000000eefa00720c */ /* 0x000fe20003f04270 */
        /* <DEDUP_REMOVED lines=432> */
.L_x_1895:
        /* <DEDUP_REMOVED lines=11> */
.L_x_1923:
[----:B---3--:R-:W-:Y:S01]  /*21310*/  FADD.FTZ R11, R10, R252 ;  /* 0x000000fc0a0b7221 */ /* 0x008fe20000010000 */
[----:B------:R-:W-:Y:S05]  /*21320*/  BRA.DIV ~URZ, `(.L_x_1906) ;  /* 0x00001e127f007947 */ /* 0x000fea000b800000 */
[----:B------:R-:W3:Y:S04]  /*21330*/  SHFL.BFLY PT, R12, R251, 0x2, 0x1f ;  /* 0x0c401f00fb0c7f89 */ /* 0x000ee800000e0000 */
[----:B------:R-:W4:Y:S01]  /*21340*/  SHFL.BFLY PT, R2, R11, 0x1, 0x1f ;  /* 0x0c201f000b027f89 */ /* 0x000f2200000e0000 */
[----:B---3--:R-:W-:Y:S02]  /*21350*/  FADD.FTZ R12, R12, R251 ;  /* 0x000000fb0c0c7221 */ /* 0x008fe40000010000 */
[----:B----4-:R-:W-:-:S03]  /*21360*/  FADD.FTZ R2, R11, R2 ;  /* 0x000000020b027221 */ /* 0x010fc60000010000 */
[----:B------:R3:W4:Y:S04]  /*21370*/  SHFL.BFLY PT, R10, R12, 0x1, 0x1f ;  /* 0x0c201f000c0a7f89 */ /* 0x00072800000e0000 */
.L_x_1924:
[----:B------:R-:W1:Y:S01]  /*21380*/  S2R R9, SR_TID.X ;  /* 0x0000000000097919 */ /* 0x000e620000002100 */
[----:B----4-:R-:W-:-:S03]  /*21390*/  FADD.FTZ R6, R10, R12 ;  /* 0x0000000c0a067221 */ /* 0x010fc60000010000 */
[----:B------:R-:W-:Y:S01]  /*213a0*/  BAR.SYNC.DEFER_BLOCKING 0x0 ;  /* 0x0000000000007b1d */ /* 0x000fe20000010000 */
[----:B------:R-:W-:Y:S02]  /*213b0*/  FSETP.NE.FTZ.AND P4, PT, R2, RZ, PT ;  /* 0x000000ff0200720b */ /* 0x000fe40003f95000 */
[----:B------:R-:W-:Y:S02]  /*213c0*/  FSETP.NE.FTZ.AND P3, PT, R6, RZ, PT ;  /* 0x000000ff0600720b */ /* 0x000fe40003f75000 */
[----:B------:R-:W-:Y:S01]  /*213d0*/  MOV R8, 0x3f800000 ;  /* 0x3f80000000087802 */ /* 0x000fe20000000f00 */
[----:B------:R-:W-:Y:S01]  /*213e0*/  ULDC.64 UR4, c[0x0][0x118] ;  /* 0x0000460000047ab9 */ /* 0x000fe20000000a00 */
[----:B------:R-:W-:-:S07]  /*213f0*/  MOV R7, 0x3f800000 ;  /* 0x3f80000000077802 */ /* 0x000fce0000000f00 */
[----:B------:R-:W4:Y:S01]  /*21400*/  @P4 MUFU.RCP R8, R2 ;  /* 0x0000000200084308 */ /* 0x000f220000001000 */
[----:B-1----:R-:W-:-:S07]  /*21410*/  SHF.R.S32.HI R10, RZ, 0x1f, R9 ;  /* 0x0000001fff0a7819 */ /* 0x002fce0000011409 */
[----:B------:R-:W1:Y:S01]  /*21420*/  @P3 MUFU.RCP R7, R6 ;  /* 0x0000000600073308 */ /* 0x000e620000001000 */
[----:B------:R-:W-:-:S04]  /*21430*/  LEA.HI R11, R10, R9, RZ, 0x2 ;  /* 0x000000090a0b7211 */ /* 0x000fc800078f10ff */
[--C-:B------:R-:W-:Y:S02]  /*21440*/  SHF.R.S32.HI R13, RZ, 0x2, R11.reuse ;  /* 0x00000002ff0d7819 */ /* 0x100fe4000001140b */
[----:B---3--:R-:W-:Y:S01]  /*21450*/  SHF.R.S32.HI R12, RZ, 0x1f, R11 ;  /* 0x0000001fff0c7819 */ /* 0x008fe2000001140b */
[C---:B----4-:R-:W-:Y:S01]  /*21460*/  FMUL.FTZ R160, R8.reuse, R160 ;  /* 0x000000a008a07220 */ /* 0x050fe20000410000 */
[----:B------:R-:W-:Y:S01]  /*21470*/  LOP3.LUT R14, R11, 0x1ffffffc, RZ, 0xc0, !PT ;  /* 0x1ffffffc0b0e7812 */ /* 0x000fe200078ec0ff */
[----:B------:R-:W-:Y:S01]  /*21480*/  FMUL.FTZ R161, R8, R161 ;  /* 0x000000a108a17220 */ /* 0x000fe20000410000 */
[----:B------:R-:W-:Y:S01]  /*21490*/  LEA.HI R12, R12, R13, RZ, 0x3 ;  /* 0x0000000d0c0c7211 */ /* 0x000fe200078f18ff */
[----:B------:R-:W-:Y:S01]  /*214a0*/  FMUL.FTZ R156, R8, R156 ;  /* 0x0000009c089c7220 */ /* 0x000fe20000410000 */
[----:B------:R-:W-:Y:S01]  /*214b0*/  IADD3 R14, -R14, R9, RZ ;  /* 0x000000090e0e7210 */ /* 0x000fe20007ffe1ff */
[----:B------:R-:W-:Y:S01]  /*214c0*/  FMUL.FTZ R157, R8, R157 ;  /* 0x0000009d089d7220 */ /* 0x000fe20000410000 */
[----:B------:R-:W-:Y:S01]  /*214d0*/  LOP3.LUT R12, R12, 0xfffffff8, RZ, 0xc0, !PT ;  /* 0xfffffff80c0c7812 */ /* 0x000fe200078ec0ff */
[----:B------:R-:W-:-:S02]  /*214e0*/  FMUL.FTZ R36, R8, R36 ;  /* 0x0000002408247220 */ /* 0x000fc40000410000 */
[C---:B------:R-:W-:Y:S01]  /*214f0*/  FMUL.FTZ R37, R8.reuse, R37 ;  /* 0x0000002508257220 */ /* 0x040fe20000410000 */
[----:B------:R-:W-:Y:S01]  /*21500*/  IADD3 R13, R13, -R12, RZ ;  /* 0x8000000c0d0d7210 */ /* 0x000fe20007ffe0ff */
[----:B------:R-:W-:Y:S01]  /*21510*/  FMUL.FTZ R40, R8, R40 ;  /* 0x0000002808287220 */ /* 0x000fe20000410000 */
[----:B------:R-:W-:Y:S01]  /*21520*/  LEA.HI R12, R10, R9, RZ, 0x5 ;  /* 0x000000090a0c7211 */ /* 0x000fe200078f28ff */
[C---:B------:R-:W-:Y:S01]  /*21530*/  FMUL.FTZ R41, R8.reuse, R41 ;  /* 0x0000002908297220 */ /* 0x040fe20000410000 */
[----:B------:R-:W-:Y:S01]  /*21540*/  SHF.L.U32 R15, R13, 0x6, RZ ;  /* 0x000000060d0f7819 */ /* 0x000fe200000006ff */
[C---:B------:R-:W-:Y:S01]  /*21550*/  FMUL.FTZ R44, R8.reuse, R44 ;  /* 0x0000002c082c7220 */ /* 0x040fe20000410000 */
[----:B------:R-:W-:Y:S01]  /*21560*/  SHF.R.S32.HI R11, RZ, 0x5, R12 ;  /* 0x00000005ff0b7819 */ /* 0x000fe2000001140c */
[C---:B------:R-:W-:Y:S01]  /*21570*/  FMUL.FTZ R45, R8.reuse, R45 ;  /* 0x0000002d082d7220 */ /* 0x040fe20000410000 */
[----:B------:R-:W-:Y:S01]  /*21580*/  LOP3.LUT R15, R15, 0x1c0, RZ, 0xc0, !PT ;  /* 0x000001c00f0f7812 */ /* 0x000fe200078ec0ff */
[C---:B------:R-:W-:Y:S01]  /*21590*/  FMUL.FTZ R48, R8.reuse, R48 ;  /* 0x0000003008307220 */ /* 0x040fe20000410000 */
[----:B------:R-:W-:Y:S01]  /*215a0*/  LOP3.LUT R16, R13, 0x1, RZ, 0xc0, !PT ;  /* 0x000000010d107812 */ /* 0x000fe200078ec0ff */
[C---:B------:R-:W-:Y:S01]  /*215b0*/  FMUL.FTZ R49, R8.reuse, R49 ;  /* 0x0000003108317220 */ /* 0x040fe20000410000 */
[----:B------:R-:W-:Y:S01]  /*215c0*/  LEA R14, R11, R14, 0x9 ;  /* 0x0000000e0b0e7211 */ /* 0x000fe200078e48ff */
[C---:B------:R-:W-:Y:S01]  /*215d0*/  FMUL.FTZ R52, R8.reuse, R52 ;  /* 0x0000003408347220 */ /* 0x040fe20000410000 */
[----:B------:R-:W-:Y:S01]  /*215e0*/  LEA.HI R15, R15, R15, RZ, 0x1d ;  /* 0x0000000f0f0f7211 */ /* 0x000fe200078fe8ff */
[----:B------:R-:W-:Y:S01]  /*215f0*/  FMUL.FTZ R53, R8, R53 ;  /* 0x0000003508357220 */ /* 0x000fe20000410000 */
[----:B------:R-:W-:Y:S01]  /*21600*/  ISETP.NE.U32.AND P0, PT, R16, 0x1, PT ;  /* 0x000000011000780c */ /* 0x000fe20003f05070 */
[----:B------:R-:W-:Y:S01]  /*21610*/  FMUL.FTZ R56, R8, R56 ;  /* 0x0000003808387220 */ /* 0x000fe20000410000 */
[----:B------:R-:W-:Y:S01]  /*21620*/  LEA R14, R14, R15, 0x1 ;  /* 0x0000000f0e0e7211 */ /* 0x000fe200078e08ff */
[C---:B------:R-:W-:Y:S01]  /*21630*/  FMUL.FTZ R57, R8.reuse, R57 ;  /* 0x0000003908397220 */ /* 0x040fe20000410000 */
[----:B------:R-:W-:Y:S01]  /*21640*/  R2P PR, R13, 0x6 ;  /* 0x000000060d007804 */ /* 0x000fe20000000000 */
[----:B------:R-:W-:Y:S01]  /*21650*/  FMUL.FTZ R60, R8, R60 ;  /* 0x0000003c083c7220 */ /* 0x000fe20000410000 */
[----:B------:R-:W-:Y:S01]  /*21660*/  SHF.L.U32 R13, R14, 0x2, RZ ;  /* 0x000000020e0d7819 */ /* 0x000fe200000006ff */
[C---:B------:R-:W-:Y:S01]  /*21670*/  FMUL.FTZ R61, R8.reuse, R61 ;  /* 0x0000003d083d7220 */ /* 0x040fe20000410000 */
[----:B------:R-:W-:Y:S01]  /*21680*/  STS.64 [R14.X4], R160 ;  /* 0x000000a00e007388 */ /* 0x000fe20000004a00 */
[C---:B------:R-:W-:Y:S01]  /*21690*/  FMUL.FTZ R64, R8.reuse, R64 ;  /* 0x0000004008407220 */ /* 0x040fe20000410000 */
[----:B------:R-:W-:Y:S01]  /*216a0*/  IADD3 R15, R13, -0x20, RZ ;  /* 0xffffffe00d0f7810 */ /* 0x000fe20007ffe0ff */
[----:B------:R-:W-:-:S02]  /*216b0*/  FMUL.FTZ R65, R8, R65 ;  /* 0x0000004108417220 */ /* 0x000fc40000410000 */
[C---:B------:R-:W-:Y:S01]  /*216c0*/  FMUL.FTZ R68, R8.reuse, R68 ;  /* 0x0000004408447220 */ /* 0x040fe20000410000 */
[----:B------:R-:W-:Y:S01]  /*216d0*/  @P0 IADD3 R15, R13, 0x20, RZ ;  /* 0x000000200d0f0810 */ /* 0x000fe20007ffe0ff */
[C---:B------:R-:W-:Y:S02]  /*216e0*/  FMUL.FTZ R69, R8.reuse, R69 ;  /* 0x0000004508457220 */ /* 0x040fe40000410000 */
[C---:B------:R-:W-:Y:S02]  /*216f0*/  FMUL.FTZ R72, R8.reuse, R72 ;  /* 0x0000004808487220 */ /* 0x040fe40000410000 */
[C---:B------:R-:W-:Y:S02]  /*21700*/  FMUL.FTZ R73, R8.reuse, R73 ;  /* 0x0000004908497220 */ /* 0x040fe40000410000 */
[C---:B------:R-:W-:Y:S02]  /*21710*/  FMUL.FTZ R76, R8.reuse, R76 ;  /* 0x0000004c084c7220 */ /* 0x040fe40000410000 */
[----:B------:R-:W-:-:S02]  /*21720*/  FMUL.FTZ R77, R8, R77 ;  /* 0x0000004d084d7220 */ /* 0x000fc40000410000 */
[C---:B------:R-:W-:Y:S02]  /*21730*/  FMUL.FTZ R80, R8.reuse, R80 ;  /* 0x0000005008507220 */ /* 0x040fe40000410000 */
        /* <DEDUP_REMOVED lines=36> */
[----:B------:R-:W-:Y:S01]  /*21980*/  FMUL.FTZ R145, R8, R145 ;  /* 0x0000009108917220 */ /* 0x000fe20000410000 */
[----:B------:R-:W-:Y:S01]  /*21990*/  MOV R8, 0x40 ;  /* 0x0000004000087802 */ /* 0x000fe20000000f00 */
[C---:B-1----:R-:W-:Y:S02]  /*219a0*/  FMUL.FTZ R163, R7.reuse, R163 ;  /* 0x000000a307a37220 */ /* 0x042fe40000410000 */
[C---:B------:R-:W-:Y:S01]  /*219b0*/  FMUL.FTZ R162, R7.reuse, R162 ;  /* 0x000000a207a27220 */ /* 0x040fe20000410000 */
[----:B------:R-:W-:Y:S01]  /*219c0*/  SEL R8, R8, 0xffffffc0, !P1 ;  /* 0xffffffc008087807 */ /* 0x000fe20004800000 */
[C---:B------:R-:W-:Y:S02]  /*219d0*/  FMUL.FTZ R159, R7.reuse, R159 ;  /* 0x0000009f079f7220 */ /* 0x040fe40000410000 */
[----:B------:R-:W-:Y:S01]  /*219e0*/  FMUL.FTZ R158, R7, R158 ;  /* 0x0000009e079e7220 */ /* 0x000fe20000410000 */
[----:B------:R-:W-:Y:S01]  /*219f0*/  IADD3 R16, R13, R8, RZ ;  /* 0x000000080d107210 */ /* 0x000fe20007ffe0ff */
[C---:B------:R-:W-:Y:S01]  /*21a00*/  FMUL.FTZ R39, R7.reuse, R39 ;  /* 0x0000002707277220 */ /* 0x040fe20000410000 */
[----:B------:R-:W-:Y:S01]  /*21a10*/  STS.64 [R14.X4+0x800], R162 ;  /* 0x000800a20e007388 */ /* 0x000fe20000004a00 */
[----:B------:R-:W-:-:S02]  /*21a20*/  FMUL.FTZ R38, R7, R38 ;  /* 0x0000002607267220 */ /* 0x000fc40000410000 */
[C---:B------:R-:W-:Y:S01]  /*21a30*/  FMUL.FTZ R43, R7.reuse, R43 ;  /* 0x0000002b072b7220 */ /* 0x040fe20000410000 */
[----:B------:R-:W-:Y:S01]  /*21a40*/  STS.64 [R15], R156 ;  /* 0x0000009c0f007388 */ /* 0x000fe20000000a00 */
[C---:B------:R-:W-:Y:S02]  /*21a50*/  FMUL.FTZ R42, R7.reuse, R42 ;  /* 0x0000002a072a7220 */ /* 0x040fe40000410000 */
[C---:B------:R-:W-:Y:S01]  /*21a60*/  FMUL.FTZ R47, R7.reuse, R47 ;  /* 0x0000002f072f7220 */ /* 0x040fe20000410000 */
[----:B------:R-:W-:Y:S01]  /*21a70*/  STS.64 [R15+0x800], R158 ;  /* 0x0008009e0f007388 */ /* 0x000fe20000000a00 */
[C---:B------:R-:W-:Y:S02]  /*21a80*/  FMUL.FTZ R46, R7.reuse, R46 ;  /* 0x0000002e072e7220 */ /* 0x040fe40000410000 */
[C---:B------:R-:W-:Y:S01]  /*21a90*/  FMUL.FTZ R51, R7.reuse, R51 ;  /* 0x0000003307337220 */ /* 0x040fe20000410000 */
[----:B------:R-:W-:Y:S01]  /*21aa0*/  STS.64 [R16], R36 ;  /* 0x0000002410007388 */ /* 0x000fe20000000a00 */
[----:B------:R-:W-:-:S02]  /*21ab0*/  FMUL.FTZ R50, R7, R50 ;  /* 0x0000003207327220 */ /* 0x000fc40000410000 */
[C---:B------:R-:W-:Y:S01]  /*21ac0*/  FMUL.FTZ R55, R7.reuse, R55 ;  /* 0x0000003707377220 */ /* 0x040fe20000410000 */
[----:B------:R-:W-:Y:S01]  /*21ad0*/  STS.64 [R16+0x800], R38 ;  /* 0x0008002610007388 */ /* 0x000fe20000000a00 */
        /* <DEDUP_REMOVED lines=50> */
[----:B------:R-:W-:Y:S01]  /*21e00*/  FMUL.FTZ R146, R7, R146 ;  /* 0x0000009207927220 */ /* 0x000fe20000410000 */
[----:B------:R-:W-:-:S04]  /*21e10*/  MOV R7, 0x80 ;  /* 0x0000008000077802 */ /* 0x000fc80000000f00 */
[----:B------:R-:W-:Y:S02]  /*21e20*/  SEL R18, R7, 0xffffff80, !P2 ;  /* 0xffffff8007127807 */ /* 0x000fe40005000000 */
[-C--:B------:R-:W-:Y:S02]  /*21e30*/  IADD3 R7, R8, R15.reuse, RZ ;  /* 0x0000000f08077210 */ /* 0x080fe40007ffe0ff */
[-C--:B------:R-:W-:Y:S02]  /*21e40*/  IADD3 R13, R13, R18.reuse, RZ ;  /* 0x000000120d0d7210 */ /* 0x080fe40007ffe0ff */
[----:B------:R-:W-:Y:S01]  /*21e50*/  IADD3 R17, R18, R15, RZ ;  /* 0x0000000f12117210 */ /* 0x000fe20007ffe0ff */
[----:B------:R-:W-:Y:S01]  /*21e60*/  STS.64 [R7], R40 ;  /* 0x0000002807007388 */ /* 0x000fe20000000a00 */
[-C--:B------:R-:W-:Y:S02]  /*21e70*/  IADD3 R19, R16, R18.reuse, RZ ;  /* 0x0000001210137210 */ /* 0x080fe40007ffe0ff */
[----:B------:R-:W-:Y:S01]  /*21e80*/  IADD3 R18, R7, R18, RZ ;  /* 0x0000001207127210 */ /* 0x000fe20007ffe0ff */
        /* <DEDUP_REMOVED lines=44> */
[----:B------:R1:W-:Y:S04]  /*22150*/  STS.64 [R15+0xc800], R130 ;  /* 0x00c800820f007388 */ /* 0x0003e80000000a00 */
[----:B------:R-:W-:Y:S04]  /*22160*/  STS.64 [R16+0xc000], R132 ;  /* 0x00c0008410007388 */ /* 0x000fe80000000a00 */
[----:B------:R3:W-:Y:S04]  /*22170*/  STS.64 [R16+0xc800], R134 ;  /* 0x00c8008610007388 */ /* 0x0007e80000000a00 */
[----:B------:R-:W-:Y:S04]  /*22180*/  STS.64 [R7+0xc000], R152 ;  /* 0x00c0009807007388 */ /* 0x000fe80000000a00 */
[----:B------:R4:W-:Y:S04]  /*22190*/  STS.64 [R7+0xc800], R154 ;  /* 0x00c8009a07007388 */ /* 0x0009e80000000a00 */
[----:B------:R-:W-:Y:S04]  /*221a0*/  STS.64 [R13+0xc000], R136 ;  /* 0x00c000880d007388 */ /* 0x000fe80000000a00 */
[----:B------:R-:W-:Y:S04]  /*221b0*/  STS.64 [R13+0xc800], R138 ;  /* 0x00c8008a0d007388 */ /* 0x000fe80000000a00 */
[----:B------:R-:W-:Y:S04]  /*221c0*/  STS.64 [R17+0xc000], R140 ;  /* 0x00c0008c11007388 */ /* 0x000fe80000000a00 */
[----:B------:R-:W-:Y:S04]  /*221d0*/  STS.64 [R17+0xc800], R142 ;  /* 0x00c8008e11007388 */ /* 0x000fe80000000a00 */
[----:B------:R-:W-:Y:S04]  /*221e0*/  STS.64 [R19+0xc000], R148 ;  /* 0x00c0009413007388 */ /* 0x000fe80000000a00 */
[----:B------:R-:W-:Y:S04]  /*221f0*/  STS.64 [R19+0xc800], R150 ;  /* 0x00c8009613007388 */ /* 0x000fe80000000a00 */
[----:B------:R4:W-:Y:S04]  /*22200*/  STS.64 [R18+0xc000], R144 ;  /* 0x00c0009012007388 */ /* 0x0009e80000000a00 */
[----:B------:R4:W-:Y:S04]  /*22210*/  STS.64 [R18+0xc800], R146 ;  /* 0x00c8009212007388 */ /* 0x0009e80000000a00 */
[----:B-1----:R-:W2:Y:S04]  /*22220*/  LD.E.64 R14, [R4.64+0xb0] ;  /* 0x0000b004040e7980 */ /* 0x002ea8000c101b00 */
[----:B------:R-:W2:Y:S04]  /*22230*/  LD.E R8, [R4.64+0x60] ;  /* 0x0000600404087980 */ /* 0x000ea8000c101900 */
[----:B---3--:R-:W1:Y:S01]  /*22240*/  S2R R16, SR_TID.X ;  /* 0x0000000000107919 */ /* 0x008e620000002100 */
[----:B------:R-:W-:-:S03]  /*22250*/  LEA.HI R10, R10, R9, RZ, 0x4 ;  /* 0x000000090a0a7211 */ /* 0x000fc600078f20ff */
[----:B----4-:R3:W5:Y:S04]  /*22260*/  LD.E R7, [R4.64+0xcc] ;  /* 0x0000cc0404077980 */ /* 0x010768000c101900 */
[----:B------:R3:W5:Y:S04]  /*22270*/  LD.E.64 R152, [R4.64+0x78] ;  /* 0x0000780404987980 */ /* 0x000768000c101b00 */
[----:B------:R3:W5:Y:S01]  /*22280*/  LD.E.64 R154, [R4.64+0xa8] ;  /* 0x0000a804049a7980 */ /* 0x000762000c101b00 */
[----:B------:R-:W-:Y:S01]  /*22290*/  LOP3.LUT R144, R12, 0xffffffe0, RZ, 0xc0, !PT ;  /* 0xffffffe00c907812 */ /* 0x000fe200078ec0ff */
[----:B------:R-:W-:Y:S01]  /*222a0*/  @P4 MUFU.LG2 R2, R2 ;  /* 0x0000000200024308 */ /* 0x000fe20000000c00 */
[----:B------:R-:W-:Y:S01]  /*222b0*/  SHF.R.S32.HI R12, RZ, 0x1f, R11 ;  /* 0x0000001fff0c7819 */ /* 0x000fe2000001140b */
[----:B------:R-:W-:Y:S06]  /*222c0*/  BSSY B0, `(.L_x_1907) ;  /* 0x0000054000007945 */ /* 0x000fec0003800000 */
[----:B------:R-:W4:Y:S01]  /*222d0*/  @P3 MUFU.LG2 R6, R6 ;  /* 0x0000000600063308 */ /* 0x000f220000000c00 */
[----:B-1----:R-:W-:-:S04]  /*222e0*/  SHF.R.S32.HI R13, RZ, 0x1f, R16 ;  /* 0x0000001fff0d7819 */ /* 0x002fc80000011410 */
[----:B------:R-:W-:Y:S02]  /*222f0*/  LEA.HI R13, R13, R16, RZ, 0x4 ;  /* 0x000000100d0d7211 */ /* 0x000fe400078f20ff */
[----:B------:R-:W-:Y:S02]  /*22300*/  LOP3.LUT R16, R10, 0xfffffff0, RZ, 0xc0, !PT ;  /* 0xfffffff00a107812 */ /* 0x000fe400078ec0ff */
[----:B------:R-:W-:Y:S02]  /*22310*/  SHF.R.S32.HI R10, RZ, 0x4, R13 ;  /* 0x00000004ff0a7819 */ /* 0x000fe4000001140d */
[----:B------:R-:W-:Y:S02]  /*22320*/  IADD3 R13, -R16, R9, RZ ;  /* 0x00000009100d7210 */ /* 0x000fe40007ffe1ff */
[----:B------:R-:W-:Y:S02]  /*22330*/  SHF.L.U32 R16, R10, 0x6, RZ ;  /* 0x000000060a107819 */ /* 0x000fe400000006ff */
[----:B------:R-:W-:Y:S01]  /*22340*/  LEA.HI R18, R13, R13, RZ, 0x1 ;  /* 0x0000000d0d127211 */ /* 0x000fe200078f08ff */
[----:B----4-:R-:W-:Y:S01]  /*22350*/  @P3 FMUL.FTZ R6, R6, 0.69314718246459960938 ;  /* 0x3f31721806063820 */ /* 0x010fe20000410000 */
[----:B------:R-:W-:-:S02]  /*22360*/  LOP3.LUT R16, R16, 0x1c0, RZ, 0xc0, !PT ;  /* 0x000001c010107812 */ /* 0x000fc400078ec0ff */
[----:B------:R-:W-:Y:S02]  /*22370*/  SHF.L.U32 R17, R18, 0x2, RZ ;  /* 0x0000000212117819 */ /* 0x000fe400000006ff */
[----:B------:R-:W-:Y:S02]  /*22380*/  IADD3 R9, -R144, R9, RZ ;  /* 0x0000000990097210 */ /* 0x000fe40007ffe1ff */
[----:B------:R-:W-:Y:S02]  /*22390*/  LOP3.LUT R17, R16, 0x38, R17, 0xf8, !PT ;  /* 0x0000003810117812 */ /* 0x000fe400078ef811 */
[----:B------:R-:W-:Y:S02]  /*223a0*/  SHF.R.U32.HI R16, RZ, 0x3, R16 ;  /* 0x00000003ff107819 */ /* 0x000fe40000011610 */
[----:B------:R-:W-:Y:S01]  /*223b0*/  LOP3.LUT R18, R18, 0xffffffe, RZ, 0xc0, !PT ;  /* 0x0ffffffe12127812 */ /* 0x000fe200078ec0ff */
[----:B------:R-:W-:Y:S01]  /*223c0*/  BAR.SYNC.DEFER_BLOCKING 0x0 ;  /* 0x0000000000007b1d */ /* 0x000fe20000010000 */
[----:B------:R-:W-:-:S02]  /*223d0*/  LOP3.LUT P0, RZ, R9, 0x3, RZ, 0xc0, !PT ;  /* 0x0000000309ff7812 */ /* 0x000fc4000780c0ff */
[----:B------:R-:W-:Y:S02]  /*223e0*/  LOP3.LUT R16, R17, R16, RZ, 0x3c, !PT ;  /* 0x0000001011107212 */ /* 0x000fe400078e3cff */
[----:B------:R-:W-:Y:S02]  /*223f0*/  IADD3 R145, R13, -R18, RZ ;  /* 0x800000120d917210 */ /* 0x000fe40007ffe0ff */
[----:B------:R-:W-:Y:S02]  /*22400*/  LEA.HI R144, R12, R11, RZ, 0x2 ;  /* 0x0000000b0c907211 */ /* 0x000fe400078f10ff */
[----:B------:R-:W-:Y:S02]  /*22410*/  SHF.R.S32.HI R12, RZ, 0x1f, R9 ;  /* 0x0000001fff0c7819 */ /* 0x000fe40000011409 */
[----:B------:R-:W-:Y:S02]  /*22420*/  LEA R145, R145, R16, 0x2 ;  /* 0x0000001091917211 */ /* 0x000fe400078e10ff */
[----:B------:R-:W-:-:S02]  /*22430*/  LOP3.LUT R144, R144, 0xffffffc, RZ, 0xc0, !PT ;  /* 0x0ffffffc90907812 */ /* 0x000fc400078ec0ff */
[----:B------:R-:W-:Y:S02]  /*22440*/  LEA.HI R12, R12, R9, RZ, 0x2 ;  /* 0x000000090c0c7211 */ /* 0x000fe400078f10ff */
[----:B------:R-:W-:Y:S02]  /*22450*/  SHF.L.U32 R9, R241, 0x6, RZ ;  /* 0x00000006f1097819 */ /* 0x000fe400000006ff */
[----:B------:R-:W-:Y:S01]  /*22460*/  SHF.L.U32 R146, R13, 0x2, RZ ;  /* 0x000000020d927819 */ /* 0x000fe200000006ff */
[----:B------:R-:W-:Y:S01]  /*22470*/  @P4 FMUL.FTZ R13, R2, 0.69314718246459960938 ;  /* 0x3f317218020d4820 */ /* 0x000fe20000410000 */
[----:B------:R-:W-:Y:S02]  /*22480*/  IADD3 R144, -R144, R11, RZ ;  /* 0x0000000b90907210 */ /* 0x000fe40007ffe1ff */
[----:B------:R-:W-:Y:S01]  /*22490*/  MOV R11, 0xff800000 ;  /* 0xff800000000b7802 */ /* 0x000fe20000000f00 */
[----:B------:R-:W1:Y:S01]  /*224a0*/  LDS.128 R140, [R145.X4] ;  /* 0x00000000918c7984 */ /* 0x000e620000004c00 */
[----:B------:R-:W-:Y:S01]  /*224b0*/  SHF.R.S32.HI R147, RZ, 0x1f, R146 ;  /* 0x0000001fff937819 */ /* 0x000fe20000011492 */
[----:B-----5:R-:W-:-:S02]  /*224c0*/  @P4 FFMA.FTZ R11, R164, R0, R13 ;  /* 0x00000000a40b4223 */ /* 0x020fc4000001000d */
        /* <DEDUP_REMOVED lines=31> */
[----:B---3--:R-:W-:-:S04]  /*226c0*/  SHF.R.S32.HI R145, RZ, 0x2, R12 ;  /* 0x00000002ff917819 */ /* 0x008fc8000001140c */
[----:B------:R-:W-:Y:S01]  /*226d0*/  LEA R144, R144, R145, 0x4 ;  /* 0x0000009190907211 */ /* 0x000fe200078e20ff */
[----:B--2---:R-:W-:-:S04]  /*226e0*/  IMAD R14, R14, UR8, R245 ;  /* 0x000000080e0e7c24 */ /* 0x004fc8000f8e02f5 */
[----:B------:R-:W-:Y:S01]  /*226f0*/  IMAD R8, R14, R8, R243 ;  /* 0x000000080e087224 */ /* 0x000fe200078e02f3 */
[----:B------:R-:W-:Y:S01]  /*22700*/  MOV R14, 0xff800000 ;  /* 0xff800000000e7802 */ /* 0x000fe20000000f00 */
[----:B------:R-:W-:Y:S02]  /*22710*/  @P3 FFMA.FTZ R14, R3, R0, R6 ;  /* 0x00000000030e3223 */ /* 0x000fe40000010006 */
[----:B------:R-:W-:Y:S01]  /*22720*/  IMAD R8, R15, R8, R9 ;  /* 0x000000080f087224 */ /* 0x000fe200078e0209 */
[----:B------:R-:W-:Y:S05]  /*22730*/  @P0 BRA `(.L_x_1908) ;  /* 0x000000c000000947 */ /* 0x000fea0003800000 */
[----:B-1--4-:R-:W-:Y:S01]  /*22740*/  IMAD R3, R241, -0x40, R244 ;  /* 0xffffffc0f1037824 */ /* 0x012fe200078e02f4 */
[----:B------:R-:W-:Y:S01]  /*22750*/  IADD3 R2, R144, 0x8, RZ ;  /* 0x0000000890027810 */ /* 0x000fe20007ffe0ff */
[----:B------:R-:W-:Y:S01]  /*22760*/  ULDC.64 UR4, c[0x0][0x118] ;  /* 0x0000460000047ab9 */ /* 0x000fe20000000a00 */
[----:B------:R-:W-:Y:S02]  /*22770*/  SHF.R.S32.HI R9, RZ, 0x1f, R8 ;  /* 0x0000001fff097819 */ /* 0x000fe40000011408 */
[----:B------:R-:W-:-:S02]  /*22780*/  IADD3 R0, P0, R8, R144, RZ ;  /* 0x0000009008007210 */ /* 0x000fc40007f1e0ff */
[-C--:B------:R-:W-:Y:S02]  /*22790*/  ISETP.GE.AND P2, PT, R144, R3.reuse, PT ;  /* 0x000000039000720c */ /* 0x080fe40003f46270 */
[----:B------:R-:W-:Y:S02]  /*227a0*/  ISETP.GE.AND P1, PT, R2, R3, PT ;  /* 0x000000030200720c */ /* 0x000fe40003f26270 */
[----:B------:R-:W-:Y:S02]  /*227b0*/  LEA.HI.X.SX32 R9, R144, R9, 0x1, P0 ;  /* 0x0000000990097211 */ /* 0x000fe400000f0eff */
[----:B------:R-:W-:-:S04]  /*227c0*/  LEA R2, P0, R0, R154, 0x2 ;  /* 0x0000009a00027211 */ /* 0x000fc800078010ff */
[----:B------:R-:W-:-:S05]  /*227d0*/  LEA.HI.X R3, R0, R155, R9, 0x2, P0 ;  /* 0x0000009b00037211 */ /* 0x000fca00000f1409 */
[----:B------:R1:W-:Y:S04]  /*227e0*/  @!P2 ST.E [R2.64], R11 ;  /* 0x0000000b0200a985 */ /* 0x0003e8000c101904 */
[----:B------:R1:W-:Y:S02]  /*227f0*/  @!P1 ST.E [R2.64+0x20], R14 ;  /* 0x0000200e02009985 */ /* 0x0003e4000c101904 */
.L_x_1908:
[----:B-1--4-:R-:W-:Y:S05]  /*22800*/  BSYNC B0 ;  /* 0x0000000000007941 */ /* 0x012fea0003800000 */
.L_x_1907:
[----:B------:R-:W-:Y:S01]  /*22810*/  IMAD R241, R241, -0x40, R244 ;  /* 0xffffffc0f1f17824 */ /* 0x000fe200078e02f4 */
[----:B------:R-:W-:Y:S01]  /*22820*/  ULDC.64 UR4, c[0x0][0x118] ;  /* 0x0000460000047ab9 */ /* 0x000fe20000000a00 */
[----:B------:R-:W-:Y:S01]  /*22830*/  IMAD R7, R8, R7, RZ ;  /* 0x0000000708077224 */ /* 0x000fe200078e02ff */
[----:B------:R1:W5:Y:S01]  /*22840*/  LD.E R4, [R4.64+0xc0] ;  /* 0x0000c00404047980 */ /* 0x000362000c101900 */
[C---:B------:R-:W-:Y:S01]  /*22850*/  IMAD.WIDE R2, R10.reuse, 0x100, R146 ;  /* 0x000001000a027825 */ /* 0x040fe200078e0292 */
[----:B------:R-:W-:Y:S01]  /*22860*/  ISETP.GE.AND P1, PT, R10, R241, PT ;  /* 0x000000f10a00720c */ /* 0x000fe20003f26270 */
[----:B------:R-:W-:Y:S03]  /*22870*/  BSSY B0, `(.L_x_1909) ;  /* 0x0000013000007945 */ /* 0x000fe60003800000 */
[----:B------:R-:W-:-:S04]  /*22880*/  IADD3 R0, P0, R2, R7, RZ ;  /* 0x0000000702007210 */ /* 0x000fc80007f1e0ff */
[----:B------:R-:W-:Y:S02]  /*22890*/  LEA.HI.X.SX32 R7, R7, R3, 0x1, P0 ;  /* 0x0000000307077211 */ /* 0x000fe400000f0eff */
[----:B------:R-:W-:Y:S02]  /*228a0*/  LEA R8, P0, R0, R152, 0x2 ;  /* 0x0000009800087211 */ /* 0x000fe400078010ff */
[----:B------:R-:W-:Y:S02]  /*228b0*/  IADD3 R3, R146, 0x40, RZ ;  /* 0x0000004092037810 */ /* 0x000fe40007ffe0ff */
[----:B------:R-:W-:Y:S01]  /*228c0*/  LEA.HI.X R9, R0, R153, R7, 0x2, P0 ;  /* 0x0000009900097211 */ /* 0x000fe200000f1407 */
[----:B------:R-:W-:Y:S05]  /*228d0*/  @P1 BRA `(.L_x_1910) ;  /* 0x000000c000001947 */ /* 0x000fea0003800000 */
[C---:B------:R-:W-:Y:S01]  /*228e0*/  IADD3 R7, R3.reuse, 0x40, RZ ;  /* 0x0000004003077810 */ /* 0x040fe20007ffe0ff */
[----:B------:R-:W-:Y:S01]  /*228f0*/  ULDC.64 UR4, c[0x0][0x118] ;  /* 0x0000460000047ab9 */ /* 0x000fe20000000a00 */
[C---:B-1----:R-:W-:Y:S02]  /*22900*/  IADD3 R5, R3.reuse, 0x80, RZ ;  /* 0x0000008003057810 */ /* 0x042fe40007ffe0ff */
[----:B-----5:R-:W-:-:S02]  /*22910*/  ISETP.GE.AND P2, PT, R3, R4, PT ;  /* 0x000000040300720c */ /* 0x020fc40003f46270 */
[-C--:B------:R-:W-:Y:S02]  /*22920*/  ISETP.GE.AND P3, PT, R146, R4.reuse, PT ;  /* 0x000000049200720c */ /* 0x080fe40003f66270 */
[-C--:B------:R-:W-:Y:S02]  /*22930*/  ISETP.GE.AND P1, PT, R7, R4.reuse, PT ;  /* 0x000000040700720c */ /* 0x080fe40003f26270 */
[----:B------:R-:W-:-:S07]  /*22940*/  ISETP.GE.AND P0, PT, R5, R4, PT ;  /* 0x000000040500720c */ /* 0x000fce0003f06270 */
[----:B------:R1:W-:Y:S04]  /*22950*/  @!P2 ST.E.128 [R8.64+0x100], R108 ;  /* 0x0001006c0800a985 */ /* 0x0003e8000c101d04 */
[----:B------:R1:W-:Y:S04]  /*22960*/  @!P3 ST.E.64 [R8.64], R140 ;  /* 0x0000008c0800b985 */ /* 0x0003e8000c101b04 */
[----:B------:R1:W-:Y:S04]  /*22970*/  @!P3 ST.E.64 [R8.64+0x8], R142 ;  /* 0x0000088e0800b985 */ /* 0x0003e8000c101b04 */
[----:B------:R1:W-:Y:S04]  /*22980*/  @!P1 ST.E.128 [R8.64+0x200], R76 ;  /* 0x0002004c08009985 */ /* 0x0003e8000c101d04 */
[----:B------:R1:W-:Y:S02]  /*22990*/  @!P0 ST.E.128 [R8.64+0x300], R44 ;  /* 0x0003002c08008985 */ /* 0x0003e4000c101d04 */
.L_x_1910:
[----:B------:R-:W-:Y:S05]  /*229a0*/  BSYNC B0 ;  /* 0x0000000000007941 */ /* 0x000fea0003800000 */
.L_x_1909:
[----:B------:R-:W-:Y:S01]  /*229b0*/  IADD3 R0, R10, 0x8, RZ ;  /* 0x000000080a007810 */ /* 0x000fe20007ffe0ff */
[----:B------:R-:W-:Y:S03]  /*229c0*/  BSSY B0, `(.L_x_1911) ;  /* 0x000000e000007945 */ /* 0x000fe60003800000 */
[----:B------:R-:W-:-:S13]  /*229d0*/  ISETP.GE.AND P0, PT, R0, R241, PT ;  /* 0x000000f10000720c */ /* 0x000fda0003f06270 */
[----:B------:R-:W-:Y:S05]  /*229e0*/  @P0 BRA `(.L_x_1912) ;  /* 0x000000b000000947 */ /* 0x000fea0003800000 */
[C---:B------:R-:W-:Y:S01]  /*229f0*/  IADD3 R7, R3.reuse, 0x40, RZ ;  /* 0x0000004003077810 */ /* 0x040fe20007ffe0ff */
[----:B------:R-:W-:Y:S01]  /*22a00*/  ULDC.64 UR4, c[0x0][0x118] ;  /* 0x0000460000047ab9 */ /* 0x000fe20000000a00 */
[C---:B-1----:R-:W-:Y:S02]  /*22a10*/  IADD3 R5, R3.reuse, 0x80, RZ ;  /* 0x0000008003057810 */ /* 0x042fe40007ffe0ff */
[-C--:B-----5:R-:W-:Y:S02]  /*22a20*/  ISETP.GE.AND P3, PT, R146, R4.reuse, PT ;  /* 0x000000049200720c */ /* 0x0a0fe40003f66270 */
[-C--:B------:R-:W-:Y:S02]  /*22a30*/  ISETP.GE.AND P2, PT, R3, R4.reuse, PT ;  /* 0x000000040300720c */ /* 0x080fe40003f46270 */
[-C--:B------:R-:W-:Y:S02]  /*22a40*/  ISETP.GE.AND P1, PT, R7, R4.reuse, PT ;  /* 0x000000040700720c */ /* 0x080fe40003f26270 */
[----:B------:R-:W-:-:S07]  /*22a50*/  ISETP.GE.AND P0, PT, R5, R4, PT ;  /* 0x000000040500720c */ /* 0x000fce0003f06270 */
[----:B------:R1:W-:Y:S04]  /*22a60*/  @!P3 ST.E.128 [R8.64+0x2000], R136 ;  /* 0x002000880800b985 */ /* 0x0003e8000c101d04 */
[----:B------:R1:W-:Y:S04]  /*22a70*/  @!P2 ST.E.128 [R8.64+0x2100], R104 ;  /* 0x002100680800a985 */ /* 0x0003e8000c101d04 */
[----:B------:R1:W-:Y:S04]  /*22a80*/  @!P1 ST.E.128 [R8.64+0x2200], R72 ;  /* 0x0022004808009985 */ /* 0x0003e8000c101d04 */
[----:B------:R1:W-:Y:S02]  /*22a90*/  @!P0 ST.E.128 [R8.64+0x2300], R40 ;  /* 0x0023002808008985 */ /* 0x0003e4000c101d04 */
.L_x_1912:
[----:B------:R-:W-:Y:S05]  /*22aa0*/  BSYNC B0 ;  /* 0x0000000000007941 */ /* 0x000fea0003800000 */
.L_x_1911:
        /* <DEDUP_REMOVED lines=15> */
.L_x_1914:
[----:B------:R-:W-:Y:S05]  /*22ba0*/  BSYNC B0 ;  /* 0x0000000000007941 */ /* 0x000fea0003800000 */
.L_x_1913:
        /* <DEDUP_REMOVED lines=15> */
.L_x_1916:
[----:B------:R-:W-:Y:S05]  /*22ca0*/  BSYNC B0 ;  /* 0x0000000000007941 */ /* 0x000fea0003800000 */
.L_x_1915:
        /* <DEDUP_REMOVED lines=15> */
.L_x_1918:
[----:B------:R-:W-:Y:S05]  /*22da0*/  BSYNC B0 ;  /* 0x0000000000007941 */ /* 0x000fea0003800000 */
.L_x_1917:
        /* <DEDUP_REMOVED lines=15> */
.L_x_1920:
[----:B------:R-:W-:Y:S05]  /*22ea0*/  BSYNC B0 ;  /* 0x0000000000007941 */ /* 0x000fea0003800000 */
.L_x_1919:
        /* <DEDUP_REMOVED lines=15> */
.L_x_1922:
[----:B------:R-:W-:Y:S05]  /*22fa0*/  BSYNC B0 ;  /* 0x0000000000007941 */ /* 0x000fea0003800000 */
.L_x_1921:
[----:B------:R-:W-:Y:S01]  /*22fb0*/  IADD3 R10, R10, 0x38, RZ ;  /* 0x000000380a0a7810 */ /* 0x000fe20007ffe0ff */
[----:B------:R-:W-:-:S03]  /*22fc0*/  IMAD.MOV.U32 R243, RZ, RZ, 0x0 ;  /* 0x00000000fff37424 */ /* 0x000fc600078e00ff */
[----:B------:R-:W-:-:S13]  /*22fd0*/  ISETP.GE.AND P0, PT, R10, R241, PT ;  /* 0x000000f10a00720c */ /* 0x000fda0003f06270 */
[----:B------:R-:W-:Y:S05]  /*22fe0*/  @P0 RET.REL.NODEC R242 `(_ZN5flash24flash_fwd_splitkv_kernelI23Flash_fwd_kernel_traitsILi256ELi64ELi64ELi4ELb0ELb0EN7cutlass6half_tE19Flash_kernel_traitsILi256ELi64ELi64ELi4ES3_EELb0ELb0ELb0ELb0ELb0ELb0ELb1ELb1EEEvNS_16Flash_fwd_paramsE) ;  /* 0xfffdd010f2000950 */ /* 0x000fea0003c3ffff */
[C---:B-1----:R-:W-:Y:S01]  /*22ff0*/  IADD3 R5, R3.reuse, 0x40, RZ ;  /* 0x0000004003057810 */ /* 0x042fe20007ffe0ff */
[----:B------:R-:W-:Y:S01]  /*23000*/  ULDC.64 UR4, c[0x0][0x118] ;  /* 0x0000460000047ab9 */ /* 0x000fe20000000a00 */
[-C--:B-----5:R-:W-:Y:S01]  /*23010*/  ISETP.GE.AND P1, PT, R3, R4.reuse, PT ;  /* 0x000000040300720c */ /* 0x0a0fe20003f26270 */
[----:B------:R-:W-:Y:S01]  /*23020*/  IMAD.MOV.U32 R243, RZ, RZ, 0x0 ;  /* 0x00000000fff37424 */ /* 0x000fe200078e00ff */
[-C--:B------:R-:W-:Y:S02]  /*23030*/  ISETP.GE.AND P0, PT, R5, R4.reuse, PT ;  /* 0x000000040500720c */ /* 0x080fe40003f06270 */
[----:B------:R-:W-:Y:S02]  /*23040*/  IADD3 R3, R3, 0x80, RZ ;  /* 0x0000008003037810 */ /* 0x000fe40007ffe0ff */
[----:B------:R-:W-:-:S07]  /*23050*/  ISETP.GE.AND P2, PT, R146, R4, PT ;  /* 0x000000049200720c */ /* 0x000fce0003f46270 */
[----:B------:R1:W-:Y:S04]  /*23060*/  @!P1 ST.E.128 [R8.64+0xe100], R80 ;  /* 0x00e1005008009985 */ /* 0x0003e8000c101d04 */
[----:B------:R1:W-:Y:S01]  /*23070*/  @!P0 ST.E.128 [R8.64+0xe200], R48 ;  /* 0x00e2003008008985 */ /* 0x0003e2000c101d04 */
[----:B------:R-:W-:-:S03]  /*23080*/  ISETP.GE.AND P0, PT, R3, R4, PT ;  /* 0x000000040300720c */ /* 0x000fc60003f06270 */
[----:B------:R1:W-:Y:S10]  /*23090*/  @!P2 ST.E.128 [R8.64+0xe000], R112 ;  /* 0x00e000700800a985 */ /* 0x0003f4000c101d04 */
[----:B------:R-:W-:Y:S05]  /*230a0*/  @P0 RET.REL.NODEC R242 `(_ZN5flash24flash_fwd_splitkv_kernelI23Flash_fwd_kernel_traitsILi256ELi64ELi64ELi4ELb0ELb0EN7cutlass6half_tE19Flash_kernel_traitsILi256ELi64ELi64ELi4ES3_EELb0ELb0ELb0ELb0ELb0ELb0ELb1ELb1EEEvNS_16Flash_fwd_paramsE) ;  /* 0xfffdcf50f2000950 */ /* 0x000fea0003c3ffff */
[----:B------:R-:W-:Y:S01]  /*230b0*/  MOV R243, 0x0 ;  /* 0x0000000000f37802 */ /* 0x000fe20000000f00 */
[----:B------:R-:W-:-:S02]  /*230c0*/  ULDC.64 UR4, c[0x0][0x118] ;  /* 0x0000460000047ab9 */ /* 0x000fc40000000a00 */
[----:B------:R2:W-:Y:S01]  /*230d0*/  ST.E.128 [R8.64+0xe300], R16 ;  /* 0x00e3001008007985 */ /* 0x0005e2000c101d04 */
[----:B------:R-:W-:Y:S05]  /*230e0*/  RET.REL.NODEC R242 `(_ZN5flash24flash_fwd_splitkv_kernelI23Flash_fwd_kernel_traitsILi256ELi64ELi64ELi4ELb0ELb0EN7cutlass6half_tE19Flash_kernel_traitsILi256ELi64ELi64ELi4ES3_EELb0ELb0ELb0ELb0ELb0ELb0ELb1ELb1EEEvNS_16Flash_fwd_paramsE) ;  /* 0xfffdcf10f2007950 */ /* 0x000fea0003c3ffff */
.L_x_1905:
[----:B------:R-:W-:Y:S01]  /*230f0*/  IMAD.MOV.U32 R12, RZ, RZ, R252 ;  /* 0x000000ffff0c7224 */ /* 0x000fe200078e00fc */
[----:B------:R-:W-:Y:S02]  /*23100*/  MOV R9, 0x2 ;  /* 0x0000000200097802 */ /* 0x000fe40000000f00 */
[----:B------:R-:W-:Y:S02]  /*23110*/  MOV R8, 0x23130 ;  /* 0x0002313000087802 */ /* 0x000fe40000000f00 */
[----:B-1---5:R-:W-:Y:S05]  /*23120*/  CALL.REL.NOINC `($__internal_16_$__cuda_sm70_shflsync_bfly_p) ;  /* 0x000000f000007944 */ /* 0x022fea0003c00000 */
[----:B-12---:R-:W-:Y:S05]  /*23130*/  BRA `(.L_x_1923) ;  /* 0xffffe1d000007947 */ /* 0x006fea000383ffff */
.L_x_1906:
[----:B------:R-:W-:Y:S01]  /*23140*/  IMAD.MOV.U32 R12, RZ, RZ, R11 ;  /* 0x000000ffff0c7224 */ /* 0x000fe200078e000b */
[----:B------:R-:W-:Y:S02]  /*23150*/  MOV R9, 0x1 ;  /* 0x0000000100097802 */ /* 0x000fe40000000f00 */
[----:B------:R-:W-:Y:S02]  /*23160*/  MOV R8, 0x23180 ;  /* 0x0002318000087802 */ /* 0x000fe40000000f00 */
[----:B-12--5:R-:W-:Y:S05]  /*23170*/  CALL.REL.NOINC `($__internal_16_$__cuda_sm70_shflsync_bfly_p) ;  /* 0x000000a000007944 */ /* 0x026fea0003c00000 */
[----:B--2---:R-:W-:Y:S01]  /*23180*/  FADD.FTZ R2, R11, R10 ;  /* 0x0000000a0b027221 */ /* 0x004fe20000010000 */
[----:B-1----:R-:W-:Y:S02]  /*23190*/  MOV R12, R251 ;  /* 0x000000fb000c7202 */ /* 0x002fe40000000f00 */
[----:B------:R-:W-:-:S02]  /*231a0*/  MOV R9, 0x2 ;  /* 0x0000000200097802 */ /* 0x000fc40000000f00 */
[----:B------:R-:W-:Y:S02]  /*231b0*/  MOV R8, 0x231d0 ;  /* 0x000231d000087802 */ /* 0x000fe40000000f00 */
[----:B------:R-:W-:Y:S05]  /*231c0*/  CALL.REL.NOINC `($__internal_16_$__cuda_sm70_shflsync_bfly_p) ;  /* 0x0000005000007944 */ /* 0x000fea0003c00000 */
[----:B-12---:R-:W-:Y:S01]  /*231d0*/  FADD.FTZ R12, R251, R10 ;  /* 0x0000000afb0c7221 */ /* 0x006fe20000010000 */
[----:B------:R-:W-:Y:S02]  /*231e0*/  MOV R9, 0x1 ;  /* 0x0000000100097802 */ /* 0x000fe40000000f00 */
[----:B------:R-:W-:Y:S02]  /*231f0*/  MOV R8, 0x23210 ;  /* 0x0002321000087802 */ /* 0x000fe40000000f00 */
[----:B------:R-:W-:Y:S05]  /*23200*/  CALL.REL.NOINC `($__internal_16_$__cuda_sm70_shflsync_bfly_p) ;  /* 0x0000001000007944 */ /* 0x000fea0003c00000 */
[----:B-12---:R-:W-:Y:S05]  /*23210*/  BRA `(.L_x_1924) ;  /* 0xffffe16000007947 */ /* 0x006fea000383ffff */
        .weak           $__internal_16_$__cuda_sm70_shflsync_bfly_p
        .type           $__internal_16_$__cuda_sm70_shflsync_bfly_p,@function
        .size           $__internal_16_$__cuda_sm70_shflsync_bfly_p,(.L_x_8735 - $__internal_16_$__cuda_sm70_shflsync_bfly_p)
$__internal_16_$__cuda_sm70_shflsync_bfly_p:
[----:B------:R-:W-:Y:S01]  /*23220*/  MOV R14, R8 ;  /* 0x00000008000e7202 */ /* 0x000fe20000000f00 */
[----:B------:R-:W-:Y:S04]  /*23230*/  WARPSYNC R6 ;  /* 0x0000000600007348 */ /* 0x000fe80003800000 */
[----:B------:R-:W-:Y:S01]  /*23240*/  MOV R15, 0x0 ;  /* 0x00000000000f7802 */ /* 0x000fe20000000f00 */
[----:B------:R1:W2:Y:S03]  /*23250*/  SHFL.BFLY PT, R10, R12, R9, R7 ;  /* 0x0c0000090c0a7389 */ /* 0x0002a600000e0007 */
[----:B------:R-:W-:Y:S05]  /*23260*/  RET.REL.NODEC R14 `(_ZN5flash24flash_fwd_splitkv_kernelI23Flash_fwd_kernel_traitsILi256ELi64ELi64ELi4ELb0ELb0EN7cutlass6half_tE19Flash_kernel_traitsILi256ELi64ELi64ELi4ES3_EELb0ELb0ELb0ELb0ELb0ELb0ELb1ELb1EEEvNS_16Flash_fwd_paramsE) ;  /* 0xfffdcd900e007950 */ /* 0x000fea0003c3ffff */
.L_x_1925:
        /* <DEDUP_REMOVED lines=9> */
.L_x_8735:


//--------------------- .text._ZN5flash24flash_fwd_splitkv_kernelI23Flash_fwd_kernel_traitsILi256ELi64ELi64ELi4ELb0ELb0EN7cutlass6half_tE19Flash_kernel_traitsILi256ELi64ELi64ELi4ES3_EELb0ELb0ELb0ELb0ELb0ELb1ELb1ELb1EEEvNS_16Flash_fwd_paramsE --------------------------
	.section	.text._ZN5flash24flash_fwd_splitkv_kernelI23Flash_fwd_kernel_traitsILi256ELi64ELi64ELi4ELb0ELb0EN7cutlass6half_tE19Flash_kernel_traitsILi256ELi64ELi64ELi4ES3_EELb0ELb0ELb0ELb0ELb0ELb1ELb1ELb1EEEvNS_16Flash_fwd_paramsE,"ax",@progbits
	.sectioninfo	@"SHI_REGISTERS=255"
	.align	128
        .global         _ZN5flash24flash_fwd_splitkv_kernelI23Flash_fwd_kernel_traitsILi256ELi64ELi64ELi4ELb0ELb0EN7cutlass6half_tE19Flash_kernel_traitsILi256ELi64ELi64ELi4ES3_EELb0ELb0ELb0ELb0ELb0ELb1ELb1ELb1EEEvNS_16Flash_fwd_paramsE
        .type           _ZN5flash24flash_fwd_splitkv_kernelI23Flash_fwd_kernel_traitsILi256ELi64ELi64ELi4ELb0ELb0EN7cutlass6half_tE19Flash_kernel_traitsILi256ELi64ELi64ELi4ES3_EELb0ELb0ELb0ELb0ELb0ELb1ELb1ELb1EEEvNS_16Flash_fwd_paramsE,@function
        .size           _ZN5flash24flash_fwd_splitkv_kernelI23Flash_fwd_kernel_traitsILi256ELi64ELi64ELi4ELb0ELb0EN7cutlass6half_tE19Flash_kernel_traitsILi256ELi64ELi64ELi4ES3_EELb0ELb0ELb0ELb0ELb0ELb1ELb1ELb1EEEvNS_16Flash_fwd_paramsE,(.L_x_8737 - _ZN5flash24flash_fwd_splitkv_kernelI23Flash_fwd_kernel_traitsILi256ELi64ELi64ELi4ELb0ELb0EN7cutlass6half_tE19Flash_kernel_traitsILi256ELi64ELi64ELi4ES3_EELb0ELb0ELb0ELb0ELb0ELb1ELb1ELb1EEEvNS_16Flash_fwd_paramsE)
        .other          _ZN5flash24flash_fwd_splitkv_kernelI23Flash_fwd_kernel_traitsILi256ELi64ELi64ELi4ELb0ELb0EN7cutlass6half_tE19Flash_kernel_traitsILi256ELi64ELi64ELi4ES3_EELb0ELb0ELb0ELb0ELb0ELb1ELb1ELb1EEEvNS_16Flash_fwd_paramsE,@"STO_CUDA_ENTRY STV_DEFAULT"
_ZN5flash24flash_fwd_splitkv_kernelI23Flash_fwd_kernel_traitsILi256ELi64ELi64ELi4ELb0ELb0EN7cutlass6half_tE19Flash_kernel_traitsILi256ELi64ELi64ELi4ES3_EELb0ELb0ELb0ELb0ELb0ELb1ELb1ELb1EEEvNS_16Flash_fwd_paramsE:
.text._ZN5flash24flash_fwd_splitkv_kernelI23Flash_fwd_kernel_traitsILi256ELi64ELi64ELi4ELb0ELb0EN7cutlass6half_tE19Flash_kernel_traitsILi256ELi64ELi64ELi4ES3_EELb0ELb0ELb0ELb0ELb0ELb1ELb1ELb1EEEvNS_16Flash_fwd_paramsE:
        /* <DEDUP_REMOVED lines=30> */
[----:B---34-:R-:W-:Y:S05]  /*01e0*/  CALL.REL.NOINC `($_ZN5flash24flash_fwd_splitkv_kernelI23Flash_fwd_kernel_traitsILi256ELi64ELi64ELi4ELb0ELb0EN7cutlass6half_tE19Flash_kernel_traitsILi256ELi64ELi64ELi4ES3_EELb0ELb0ELb0ELb0ELb0ELb1ELb1ELb1EEEvNS_16Flash_fwd_paramsE$_ZN5flash30compute_attn_1rowblock_splitkvI23Flash_fwd_kernel_traitsILi256ELi64ELi64ELi4ELb0ELb0EN7cutlass6half_tE19Flash_kernel_traitsILi256ELi64ELi64ELi4ES3_EELb0ELb0ELb0ELb0ELb0ELb1ELb1ELb1ENS_16Flash_fwd_paramsEEEvRKT8_iiiii) ;  /* 0x0000002000007944 */ /* 0x018fea0003c00000 */
[----:B------:R-:W-:Y:S05]  /*01f0*/  BSYNC B4 ;  /* 0x0000000000047941 */ /* 0x000fea0003800000 */
.L_x_1926:
[----:B------:R-:W-:Y:S05]  /*0200*/  EXIT ;  /* 0x000000000000794d */ /* 0x000fea0003800000 */
        .type           $_ZN5flash24flash_fwd_splitkv_kernelI23Flash_fwd_kernel_traitsILi256ELi64ELi64ELi4ELb0ELb0EN7cutlass6half_tE19Flash_kernel_traitsILi256ELi64ELi64ELi4ES3_EELb0ELb0ELb0ELb0ELb0ELb1ELb1ELb1EEEvNS_16Flash_fwd_paramsE$_ZN5flash30compute_attn_1rowblock_splitkvI23Flash_fwd_kernel_traitsILi256ELi64ELi64ELi4ELb0ELb0EN7cutlass6half_tE19Flash_kernel_traitsILi256ELi64ELi64ELi4ES3_EELb0ELb0ELb0ELb0ELb0ELb1ELb1ELb1ENS_16Flash_fwd_paramsEEEvRKT8_iiiii,@function
        .size           $_ZN5flash24flash_fwd_splitkv_kernelI23Flash_fwd_kernel_traitsILi256ELi64ELi64ELi4ELb0ELb0EN7cutlass6half_tE19Flash_kernel_traitsILi256ELi64ELi64ELi4ES3_EELb0ELb0ELb0ELb0ELb0ELb1ELb1ELb1EEEvNS_16Flash_fwd_paramsE$_ZN5flash30compute_attn_1rowblock_splitkvI23Flash_fwd_kernel_traitsILi256ELi64ELi64ELi4ELb0ELb0EN7cutlass6half_tE19Flash_kernel_traitsILi256ELi64ELi64ELi4ES3_EELb0ELb0ELb0ELb0ELb0ELb1ELb1ELb1ENS_16Flash_fwd_paramsEEEvRKT8_iiiii,($__internal_17_$__cuda_sm70_shflsync_bfly_p - $_ZN5flash24flash_fwd_splitkv_kernelI23Flash_fwd_kernel_traitsILi256ELi64ELi64ELi4ELb0ELb0EN7cutlass6half_tE19Flash_kernel_traitsILi256ELi64ELi64ELi4ES3_EELb0ELb0ELb0ELb0ELb0ELb1ELb1ELb1EEEvNS_16Flash_fwd_paramsE$_ZN5flash30compute_attn_1rowblock_splitkvI23Flash_fwd_kernel_traitsILi256ELi64ELi64ELi4ELb0ELb0EN7cutlass6half_tE19Flash_kernel_traitsILi256ELi64ELi64ELi4ES3_EELb0ELb0ELb0ELb0ELb0ELb1ELb1ELb1ENS_16Flash_fwd_paramsEEEvRKT8_iiiii)
$_ZN5flash24flash_fwd_splitkv_kernelI23Flash_fwd_kernel_traitsILi256ELi64ELi64ELi4ELb0ELb0EN7cutlass6half_tE19Flash_kernel_traitsILi256ELi64ELi64ELi4ES3_EELb0ELb0ELb0ELb0ELb0ELb1ELb1ELb1EEEvNS_16Flash_fwd_paramsE$_ZN5flash30compute_attn_1rowblock_splitkvI23Flash_fwd_kernel_traitsILi256ELi64ELi64ELi4ELb0ELb0EN7cutlass6half_tE19Flash_kernel_traitsILi256ELi64ELi64ELi4ES3_EELb0ELb0ELb0ELb0ELb0ELb1ELb1ELb1ENS_16Flash_fwd_paramsEEEvRKT8_iiiii:
        /* <DEDUP_REMOVED lines=21> */
.L_x_1928:
[----:B------:R-:W-:Y:S05]  /*0360*/  BSYNC B0 ;  /* 0x0000000000007941 */ /* 0x000fea0003800000 */
.L_x_1927:
        /* <DEDUP_REMOVED lines=17> */
.L_x_1930:
[----:B------:R3:W5:Y:S02]  /*0480*/  LD.E R3, [R20.64+0xb8] ;  /* 0x0000b80614037980 */ /* 0x000764000c101900 */
.L_x_1931:
[----:B------:R-:W-:Y:S05]  /*0490*/  BSYNC B0 ;  /* 0x0000000000007941 */ /* 0x000fea0003800000 */
.L_x_1929:
        /* <DEDUP_REMOVED lines=10> */
.L_x_1933:
[----:B------:R-:W3:Y:S01]  /*0540*/  LD.E.64 R2, [R20.64+0x108] ;  /* 0x0001080614027980 */ /* 0x000ee2000c101b00 */
[----:B------:R-:W-:Y:S01]  /*0550*/  BSSY B0, `(.L_x_1935) ;  /* 0x0000006000007945 */ /* 0x000fe20003800000 */
[----:B---3--:R-:W-:-:S04]  /*0560*/  ISETP.NE.U32.AND P0, PT, R2, RZ, PT ;  /* 0x000000ff0200720c */ /* 0x008fc80003f05070 */
[----:B------:R-:W-:Y:S01]  /*0570*/  ISETP.NE.AND.EX P0, PT, R3, RZ, PT, P0 ;  /* 0x000000ff0300720c */ /* 0x000fe20003f05300 */
[----:B------:R-:W-:-:S12]  /*0580*/  IMAD.MOV.U32 R3, RZ, RZ, RZ ;  /* 0x000000ffff037224 */ /* 0x000fd800078e00ff */
[----:B------:R-:W-:Y:S05]  /*0590*/  @!P0 BRA `(.L_x_1936) ;  /* 0x0000001000008947 */ /* 0x000fea0003800000 */
[----:B------:R3:W5:Y:S02]  /*05a0*/  LD.E R3, [R20.64+0xbc] ;  /* 0x0000bc0614037980 */ /* 0x000764000c101900 */
.L_x_1936:
[----:B------:R-:W-:Y:S05]  /*05b0*/  BSYNC B0 ;  /* 0x0000000000007941 */ /* 0x000fea0003800000 */
.L_x_1935:
[----:B-----5:R-:W-:Y:S02]  /*05c0*/  IADD3 R64, R92, R3, RZ ;  /* 0x000000035c407210 */ /* 0x020fe40007ffe0ff */
.L_x_1934:
[----:B------:R-:W-:Y:S05]  /*05d0*/  BSYNC B1 ;  /* 0x0000000000017941 */ /* 0x000fea0003800000 */
.L_x_1932:
[----:B------:R-:W-:Y:S01]  /*05e0*/  IMAD.SHL.U32 R169, R243, 0x40, RZ ;  /* 0x00000040f3a97824 */ /* 0x000fe200078e00ff */
[----:B------:R-:W-:Y:S01]  /*05f0*/  MOV R2, R242 ;  /* 0x000000f200027202 */ /* 0x000fe20000000f00 */
[----:B------:R-:W-:-:S03]  /*0600*/  IMAD.MOV.U32 R3, RZ, RZ, 0x0 ;  /* 0x00000000ff037424 */ /* 0x000fc600078e00ff */
[----:B------:R-:W-:-:S13]  /*0610*/  ISETP.GT.AND P0, PT, R244, R169, PT ;  /* 0x000000a9f400720c */ /* 0x000fda0003f04270 */
[----:B------:R-:W-:Y:S05]  /*0620*/  @!P0 RET.REL.NODEC R2 `(_ZN5flash24flash_fwd_splitkv_kernelI23Flash_fwd_kernel_traitsILi256ELi64ELi64ELi4ELb0ELb0EN7cutlass6half_tE19Flash_kernel_traitsILi256ELi64ELi64ELi4ES3_EELb0ELb0ELb0ELb0ELb0ELb1ELb1ELb1EEEvNS_16Flash_fwd_paramsE) ;  /* 0xfffff9d002008950 */ /* 0x000fea0003c3ffff */
        /* <DEDUP_REMOVED lines=27> */
[----:B------:R-:W-:-:S11]  /*07e0*/  IADD3 R0, R64, 0x3f, RZ ;  /* 0x0000003f40007810 */ /* 0x000fd60007ffe0ff */
[----:B------:R-:W-:-:S05]  /*07f0*/  @P2 IADD3 R3, R3, 0x1, RZ ;  /* 0x0000000103032810 */ /* 0x000fca0007ffe0ff */
[----:B------:R-:W-:Y:S01]  /*0800*/  IMAD.MOV.U32 R166, RZ, RZ, R3 ;  /* 0x000000ffffa67224 */ /* 0x000fe200078e0003 */
[----:B------:R-:W-:-:S03]  /*0810*/  SHF.R.S32.HI R3, RZ, 0x1f, R0 ;  /* 0x0000001fff037819 */ /* 0x000fc60000011400 */
[----:B------:R-:W-:Y:S01]  /*0820*/  @!P0 IMAD.MOV R166, RZ, RZ, -R166 ;  /* 0x000000ffffa68224 */ /* 0x000fe200078e0aa6 */
[----:B------:R-:W-:Y:S02]  /*0830*/  @!P1 LOP3.LUT R166, RZ, c[0x0][0x10], RZ, 0x33, !PT ;  /* 0x00000400ffa69a12 */ /* 0x000fe400078e33ff */
[----:B------:R-:W-:-:S03]  /*0840*/  LEA.HI R3, R3, R0, RZ, 0x6 ;  /* 0x0000000003037211 */ /* 0x000fc600078f30ff */
[----:B------:R-:W-:Y:S01]  /*0850*/  IMAD R239, R166, UR8, RZ ;  /* 0x00000008a6ef7c24 */ /* 0x000fe2000f8e02ff */
[----:B------:R-:W-:-:S03]  /*0860*/  SHF.R.S32.HI R3, RZ, 0x6, R3 ;  /* 0x00000006ff037819 */ /* 0x000fc60000011403 */
        /* <DEDUP_REMOVED lines=41> */
.L_x_1939:
[----:B-1----:R-:W-:Y:S05]  /*0b00*/  BSYNC B0 ;  /* 0x0000000000007941 */ /* 0x002fea0003800000 */
.L_x_1938:
        /* <DEDUP_REMOVED lines=12> */
.L_x_1941:
[----:B------:R-:W-:Y:S05]  /*0bd0*/  BSYNC B0 ;  /* 0x0000000000007941 */ /* 0x000fea0003800000 */
.L_x_1940:
        /* <DEDUP_REMOVED lines=12> */
.L_x_1943:
[----:B------:R-:W-:Y:S05]  /*0ca0*/  BSYNC B0 ;  /* 0x0000000000007941 */ /* 0x000fea0003800000 */
.L_x_1942:
        /* <DEDUP_REMOVED lines=12> */
.L_x_1945:
[----:B------:R-:W-:Y:S05]  /*0d70*/  BSYNC B0 ;  /* 0x0000000000007941 */ /* 0x000fea0003800000 */
.L_x_1944:
        /* <DEDUP_REMOVED lines=12> */
.L_x_1947:
[----:B------:R-:W-:Y:S05]  /*0e40*/  BSYNC B0 ;  /* 0x0000000000007941 */ /* 0x000fea0003800000 */
.L_x_1946:
        /* <DEDUP_REMOVED lines=12> */
.L_x_1949:
[----:B------:R-:W-:Y:S05]  /*0f10*/  BSYNC B0 ;  /* 0x0000000000007941 */ /* 0x000fea0003800000 */
.L_x_1948:
        /* <DEDUP_REMOVED lines=12> */
.L_x_1951:
[----:B------:R-:W-:Y:S05]  /*0fe0*/  BSYNC B0 ;  /* 0x0000000000007941 */ /* 0x000fea0003800000 */
.L_x_1950:
        /* <DEDUP_REMOVED lines=12> */
.L_x_1953:
[----:B------:R-:W-:Y:S05]  /*10b0*/  BSYNC B0 ;  /* 0x0000000000007941 */ /* 0x000fea0003800000 */
.L_x_1952:
        /* <DEDUP_REMOVED lines=29> */
[----:B------:R-:W-:Y:S05]  /*1290*/  @P6 RET.REL.NODEC R242 `(_ZN5flash24flash_fwd_splitkv_kernelI23Flash_fwd_kernel_traitsILi256ELi64ELi64ELi4ELb0ELb0EN7cutlass6half_tE19Flash_kernel_traitsILi256ELi64ELi64ELi4ES3_EELb0ELb0ELb0ELb0ELb0ELb1ELb1ELb1EEEvNS_16Flash_fwd_paramsE) ;  /* 0xffffed60f2006950 */ /* 0x000fea0003c3ffff */
[----:B-1----:R-:W-:Y:S02]  /*12a0*/  MOV R5, 0xff800000 ;  /* 0xff80000000057802 */ /* 0x002fe40000000f00 */
[----:B------:R-:W-:-:S03]  /*12b0*/  MOV R243, 0x0 ;  /* 0x0000000000f37802 */ /* 0x000fc60000000f00 */
[----:B------:R1:W-:Y:S01]  /*12c0*/  ST.E [R2.64+0xe0], R5 ;  /* 0x0000e00502007985 */ /* 0x0003e2000c101906 */
[----:B------:R-:W-:Y:S05]  /*12d0*/  RET.REL.NODEC R242 `(_ZN5flash24flash_fwd_splitkv_kernelI23Flash_fwd_kernel_traitsILi256ELi64ELi64ELi4ELb0ELb0EN7cutlass6half_tE19Flash_kernel_traitsILi256ELi64ELi64ELi4ES3_EELb0ELb0ELb0ELb0ELb0ELb1ELb1ELb1EEEvNS_16Flash_fwd_paramsE) ;  /* 0xffffed20f2007950 */ /* 0x000fea0003c3ffff */
.L_x_1937:
        /* <DEDUP_REMOVED lines=77> */
[----:B------:R-:W-:Y:S02]  /*17b0*/  ISETP.GE.AND P0, PT, R7, RZ, PT ;  /* 0x000000ff0700720c */ /* 0x000fe40003f06270 */
[----:B------:R-:W-:Y:S01]  /*17c0*/  ISETP.NE.AND P1, PT, R6, RZ, PT ;  /* 0x000000ff0600720c */ /* 0x000fe20003f25270 */
[----:B------:R-:W-:-:S04]  /*17d0*/  IMAD R9, R8, R9, R5 ;  /* 0x0000000908097224 */ /* 0x000fc800078e0205 */
[----:B------:R-:W-:Y:S01]  /*17e0*/  @P2 IADD3 R14, R14, 0x1, RZ ;  /* 0x000000010e0e2810 */ /* 0x000fe20007ffe0ff */
[----:B--2---:R-:W-:-:S05]  /*17f0*/  IMAD R7, R61, R9, RZ ;  /* 0x000000093d077224 */ /* 0x004fca00078e02ff */
        /* <DEDUP_REMOVED lines=12> */
[----:B------:R-:W-:Y:S01]  /*18c0*/  IMAD.IADD R11, R13, 0x1, R7 ;  /* 0x000000010d0b7824 */ /* 0x000fe200078e0207 */
[----:B------:R-:W-:Y:S01]  /*18d0*/  SHF.R.S32.HI R13, RZ, 0x1f, R14 ;  /* 0x0000001fff0d7819 */ /* 0x000fe2000001140e */
[----:B------:R-:W-:-:S04]  /*18e0*/  IMAD.WIDE.U32 R22, R10, R2, RZ ;  /* 0x000000020a167225 */ /* 0x000fc800078e00ff */
        /* <DEDUP_REMOVED lines=9> */
.L_x_1955:
        /* <DEDUP_REMOVED lines=30> */
[----:B--2---:R-:W-:-:S03]  /*1b60*/  @!P3 IMAD R5, R15, R11, RZ ;  /* 0x0000000b0f05b224 */ /* 0x004fc600078e02ff */
[----:B------:R-:W-:Y:S01]  /*1b70*/  ISETP.GE.U32.AND P2, PT, R0, R3, PT ;  /* 0x000000030000720c */ /* 0x000fe20003f46070 */
[----:B------:R-:W-:Y:S01]  /*1b80*/  @P3 IMAD.IADD R7, R12, 0x1, R13 ;  /* 0x000000010c073824 */ /* 0x000fe200078e020d */
[----:B------:R-:W-:Y:S01]  /*1b90*/  LOP3.LUT R0, R245, R6, RZ, 0x3c, !PT ;  /* 0x00000006f5007212 */ /* 0x000fe200078e3cff */
[----:B------:R-:W-:Y:S02]  /*1ba0*/  @!P3 IMAD R5, R14, R8, R5 ;  /* 0x000000080e05b224 */ /* 0x000fe400078e0205 */
[----:B------:R-:W-:Y:S02]  /*1bb0*/  @P3 IMAD R9, R61, R7, RZ ;  /* 0x000000073d093224 */ /* 0x000fe400078e02ff */
[----:B------:R-:W-:Y:S01]  /*1bc0*/  @P3 IMAD.WIDE.U32 R24, R60, R7, RZ ;  /* 0x000000073c183225 */ /* 0x000fe200078e00ff */
[----:B------:R-:W-:-:S03]  /*1bd0*/  ISETP.GE.AND P1, PT, R0, RZ, PT ;  /* 0x000000ff0000720c */ /* 0x000fc60003f26270 */
[----:B------:R-:W-:Y:S01]  /*1be0*/  @!P3 IMAD.WIDE.U32 R14, R14, R11, R18 ;  /* 0x0000000b0e0eb225 */ /* 0x000fe200078e0012 */
[----:B------:R-:W-:Y:S02]  /*1bf0*/  @!P0 IADD3 R2, R2, 0x1, RZ ;  /* 0x0000000102028810 */ /* 0x000fe40007ffe0ff */
[----:B------:R-:W-:Y:S01]  /*1c00*/  ISETP.NE.AND P0, PT, R6, RZ, PT ;  /* 0x000000ff0600720c */ /* 0x000fe20003f05270 */
[----:B------:R-:W-:Y:S01]  /*1c10*/  @P3 IMAD.IADD R9, R25, 0x1, R9 ;  /* 0x0000000119093824 */ /* 0x000fe200078e0209 */
[----:B------:R-:W-:Y:S01]  /*1c20*/  @P3 MOV R10, R24 ;  /* 0x00000018000a3202 */ /* 0x000fe20000000f00 */
[----:B------:R-:W-:Y:S01]  /*1c30*/  @!P3 IMAD R7, R63, R12, RZ ;  /* 0x0000000c3f07b224 */ /* 0x000fe200078e02ff */
[----:B------:R-:W-:Y:S02]  /*1c40*/  @!P3 IADD3 R9, R15, R5, RZ ;  /* 0x000000050f09b210 */ /* 0x000fe40007ffe0ff */
[----:B------:R-:W-:Y:S02]  /*1c50*/  @!P3 SHF.R.S32.HI R3, RZ, 0x1f, R12 ;  /* 0x0000001fff03b819 */ /* 0x000fe4000001140c */
[----:B------:R-:W-:-:S02]  /*1c60*/  LEA R5, R166, 0xffffffc0, 0x6 ;  /* 0xffffffc0a6057811 */ /* 0x000fc400078e30ff */
[----:B------:R-:W-:Y:S02]  /*1c70*/  @!P3 MOV R10, R14 ;  /* 0x0000000e000ab202 */ /* 0x000fe40000000f00 */
[----:B------:R-:W-:Y:S01]  /*1c80*/  @P2 IADD3 R2, R2, 0x1, RZ ;  /* 0x0000000102022810 */ /* 0x000fe20007ffe0ff */
[----:B------:R-:W-:Y:S01]  /*1c90*/  @!P3 IMAD R3, R3, R62, R7 ;  /* 0x0000003e0303b224 */ /* 0x000fe200078e0207 */
[----:B------:R-:W-:Y:S01]  /*1ca0*/  SHF.R.S32.HI R19, RZ, 0x1f, R5 ;  /* 0x0000001fff137819 */ /* 0x000fe20000011405 */
[----:B------:R-:W-:Y:S01]  /*1cb0*/  @!P3 IMAD.WIDE.U32 R24, R62, R12, RZ ;  /* 0x0000000c3e18b225 */ /* 0x000fe200078e00ff */
[----:B------:R-:W-:Y:S02]  /*1cc0*/  MOV R31, R9 ;  /* 0x00000009001f7202 */ /* 0x000fe40000000f00 */
[----:B------:R-:W-:Y:S01]  /*1cd0*/  MOV R14, R2 ;  /* 0x00000002000e7202 */ /* 0x000fe20000000f00 */
[----:B------:R-:W-:Y:S02]  /*1ce0*/  IMAD R8, R61, R5, RZ ;  /* 0x000000053d087224 */ /* 0x000fe400078e02ff */
[----:B------:R-:W-:Y:S01]  /*1cf0*/  IMAD.MOV.U32 R30, RZ, RZ, R10 ;  /* 0x000000ffff1e7224 */ /* 0x000fe200078e000a */
[----:B------:R-:W-:Y:S01]  /*1d00*/  @!P1 IADD3 R14, -R14, RZ, RZ ;  /* 0x000000ff0e0e9210 */ /* 0x000fe20007ffe1ff */
[----:B------:R-:W-:Y:S01]  /*1d10*/  @!P3 IMAD.IADD R25, R25, 0x1, R3 ;  /* 0x000000011919b824 */ /* 0x000fe200078e0203 */
[----:B------:R-:W-:Y:S01]  /*1d20*/  @!P3 SHF.R.S32.HI R3, RZ, 0x1f, R11 ;  /* 0x0000001fff03b819 */ /* 0x000fe2000001140b */
[----:B------:R-:W-:Y:S01]  /*1d30*/  IMAD R8, R19, R60, R8 ;  /* 0x0000003c13087224 */ /* 0x000fe200078e0208 */
[----:B------:R-:W-:Y:S01]  /*1d40*/  @!P0 LOP3.LUT R14, RZ, R6, RZ, 0x33, !PT ;  /* 0x00000006ff0e8212 */ /* 0x000fe200078e33ff */
[----:B------:R-:W-:Y:S01]  /*1d50*/  IMAD.WIDE.U32 R30, R60, R5, R30 ;  /* 0x000000053c1e7225 */ /* 0x000fe200078e001e */
[----:B------:R-:W-:-:S03]  /*1d60*/  @P3 IADD3 R12, R12, R13, RZ ;  /* 0x0000000d0c0c3210 */ /* 0x000fc60007ffe0ff */
[----:B------:R-:W-:Y:S01]  /*1d70*/  @!P3 IMAD R2, R23, R11, RZ ;  /* 0x0000000b1702b224 */ /* 0x000fe200078e02ff */
[----:B------:R-:W-:Y:S01]  /*1d80*/  IADD3 R9, R31, R8, RZ ;  /* 0x000000081f097210 */ /* 0x000fe20007ffe0ff */
[----:B------:R-:W-:Y:S01]  /*1d90*/  IMAD.MOV.U32 R8, RZ, RZ, R30 ;  /* 0x000000ffff087224 */ /* 0x000fe200078e001e */
[----:B------:R-:W-:Y:S01]  /*1da0*/  SHF.R.S32.HI R13, RZ, 0x1f, R14 ;  /* 0x0000001fff0d7819 */ /* 0x000fe2000001140e */
[----:B------:R-:W-:Y:S02]  /*1db0*/  @!P3 IMAD R2, R22, R3, R2 ;  /* 0x000000031602b224 */ /* 0x000fe400078e0202 */
[----:B------:R-:W-:Y:S02]  /*1dc0*/  IMAD R3, R17, R14, RZ ;  /* 0x0000000e11037224 */ /* 0x000fe400078e02ff */
[-C--:B------:R-:W-:Y:S02]  /*1dd0*/  @P3 IMAD R0, R63, R12.reuse, RZ ;  /* 0x0000000c3f003224 */ /* 0x080fe400078e02ff */
[----:B------:R-:W-:-:S04]  /*1de0*/  @P3 IMAD.WIDE.U32 R6, R62, R12, RZ ;  /* 0x0000000c3e063225 */ /* 0x000fc800078e00ff */
[----:B------:R-:W-:-:S04]  /*1df0*/  @!P3 IMAD.WIDE.U32 R22, R22, R11, R24 ;  /* 0x0000000b1616b225 */ /* 0x000fc800078e0018 */
[----:B------:R-:W-:-:S04]  /*1e00*/  IMAD.WIDE.U32 R8, R16, R14, R8 ;  /* 0x0000000e10087225 */ /* 0x000fc800078e0008 */
[----:B------:R-:W-:Y:S01]  /*1e10*/  IMAD R3, R16, R13, R3 ;  /* 0x0000000d10037224 */ /* 0x000fe200078e0203 */
[----:B------:R-:W-:Y:S01]  /*1e20*/  @P3 IADD3 R11, R7, R0, RZ ;  /* 0x00000000070b3210 */ /* 0x000fe20007ffe0ff */
[----:B------:R-:W-:Y:S01]  /*1e30*/  @P3 IMAD.MOV.U32 R0, RZ, RZ, R6 ;  /* 0x000000ffff003224 */ /* 0x000fe200078e0006 */
[----:B------:R-:W-:Y:S01]  /*1e40*/  @!P3 IADD3 R11, R23, R2, RZ ;  /* 0x00000002170bb210 */ /* 0x000fe20007ffe0ff */
[----:B------:R-:W-:Y:S01]  /*1e50*/  IMAD.MOV.U32 R2, RZ, RZ, R8 ;  /* 0x000000ffff027224 */ /* 0x000fe200078e0008 */
[----:B------:R-:W-:Y:S02]  /*1e60*/  IADD3 R3, R9, R3, RZ ;  /* 0x0000000309037210 */ /* 0x000fe40007ffe0ff */
[----:B------:R-:W-:Y:S02]  /*1e70*/  @!P3 MOV R0, R22 ;  /* 0x000000160000b202 */ /* 0x000fe40000000f00 */
[----:B------:R-:W-:Y:S02]  /*1e80*/  MOV R9, R5 ;  /* 0x0000000500097202 */ /* 0x000fe40000000f00 */
.L_x_1956:
[----:B-1----:R-:W-:Y:S05]  /*1e90*/  BSYNC B0 ;  /* 0x0000000000007941 */ /* 0x002fea0003800000 */
.L_x_1954:
        /* <DEDUP_REMOVED lines=25> */
[----:B-1----:R-:W-:Y:S02]  /*2030*/  IADD3 R28, P0, R16, R0, RZ ;  /* 0x00000000101c7210 */ /* 0x002fe40007f1e0ff */
[----:B------:R-:W-:Y:S01]  /*2040*/  LEA.HI R0, R17, R6, RZ, 0x3 ;  /* 0x0000000611007211 */ /* 0x000fe200078f18ff */
[----:B------:R-:W-:Y:S01]  /*2050*/  IMAD R8, R19, R62, RZ ;  /* 0x0000003e13087224 */ /* 0x000fe200078e02ff */
[----:B------:R-:W-:Y:S02]  /*2060*/  LOP3.LUT R19, R15, 0x38, R16, 0xf8, !PT ;  /* 0x000000380f137812 */ /* 0x000fe400078ef810 */
[----:B------:R-:W-:Y:S02]  /*2070*/  SHF.R.U32.HI R10, RZ, 0x3, R15 ;  /* 0x00000003ff0a7819 */ /* 0x000fe4000001160f */
[----:B------:R-:W-:-:S02]  /*2080*/  LOP3.LUT R15, R0, 0xfffffff8, RZ, 0xc0, !PT ;  /* 0xfffffff8000f7812 */ /* 0x000fc400078ec0ff */
[----:B------:R-:W-:Y:S02]  /*2090*/  SHF.R.S32.HI R17, RZ, 0x1f, R16 ;  /* 0x0000001fff117819 */ /* 0x000fe40000011410 */
[----:B------:R-:W-:Y:S01]  /*20a0*/  LEA.HI R7, R7, R58, RZ, 0x6 ;  /* 0x0000003a07077211 */ /* 0x000fe200078f30ff */
[----:B------:R-:W-:Y:S01]  /*20b0*/  IMAD.IADD R15, R6, 0x1, -R15 ;  /* 0x00000001060f7824 */ /* 0x000fe200078e0a0f */
[----:B------:R-:W-:Y:S01]  /*20c0*/  LOP3.LUT R10, R19, R10, RZ, 0x3c, !PT ;  /* 0x0000000a130a7212 */ /* 0x000fe200078e3cff */
[----:B------:R-:W-:Y:S02]  /*20d0*/  IMAD.X R29, R17, 0x1, R11, P0 ;  /* 0x00000001111d7824 */ /* 0x000fe400000e060b */
[----:B------:R-:W-:Y:S02]  /*20e0*/  IMAD.SHL.U32 R7, R7, 0x8, RZ ;  /* 0x0000000807077824 */ /* 0x000fe400078e00ff */
[----:B------:R-:W-:Y:S02]  /*20f0*/  IMAD.SHL.U32 R6, R15, 0x40, RZ ;  /* 0x000000400f067824 */ /* 0x000fe400078e00ff */
[C---:B------:R-:W-:Y:S01]  /*2100*/  IMAD R8, R9.reuse, R63, R8 ;  /* 0x0000003f09087224 */ /* 0x040fe200078e0208 */
[----:B------:R-:W-:Y:S01]  /*2110*/  LOP3.LUT R167, R10, 0xfffffe00, R7, 0xf8, !PT ;  /* 0xfffffe000aa77812 */ /* 0x000fe200078ef807 */
[----:B------:R-:W-:Y:S01]  /*2120*/  IMAD.WIDE.U32 R28, R9, R62, R28 ;  /* 0x0000003e091c7225 */ /* 0x000fe200078e001c */
[----:B------:R-:W-:-:S03]  /*2130*/  LOP3.LUT R6, R6, 0x1c0, RZ, 0xc0, !PT ;  /* 0x000001c006067812 */ /* 0x000fc600078ec0ff */
[----:B------:R-:W-:Y:S02]  /*2140*/  IMAD.SHL.U32 R7, R66, 0x8, RZ ;  /* 0x0000000842077824 */ /* 0x000fe400078e00ff */
[----:B------:R-:W-:Y:S02]  /*2150*/  IMAD R178, R27, R14, RZ ;  /* 0x0000000e1bb27224 */ /* 0x000fe400078e02ff */
[----:B------:R-:W-:Y:S01]  /*2160*/  IMAD.IADD R29, R29, 0x1, R8 ;  /* 0x000000011d1d7824 */ /* 0x000fe200078e0208 */
[----:B------:R-:W-:Y:S01]  /*2170*/  LOP3.LUT R7, R6, 0x8, R7, 0xf8, !PT ;  /* 0x0000000806077812 */ /* 0x000fe200078ef807 */
[-C--:B------:R-:W-:Y:S01]  /*2180*/  IMAD R178, R13, R26.reuse, R178 ;  /* 0x0000001a0db27224 */ /* 0x080fe200078e02b2 */
[----:B------:R-:W-:Y:S01]  /*2190*/  SHF.R.U32.HI R48, RZ, 0x3, R6 ;  /* 0x00000003ff307819 */ /* 0x000fe20000011606 */
[----:B------:R-:W-:Y:S01]  /*21a0*/  IMAD.WIDE.U32 R26, R14, R26, R28 ;  /* 0x0000001a0e1a7225 */ /* 0x000fe200078e001c */
[----:B------:R-:W-:Y:S02]  /*21b0*/  SHF.R.S32.HI R68, RZ, 0x1f, R247 ;  /* 0x0000001fff447819 */ /* 0x000fe400000114f7 */
[----:B------:R-:W-:-:S02]  /*21c0*/  LOP3.LUT R48, R7, R48, RZ, 0x3c, !PT ;  /* 0x0000003007307212 */ /* 0x000fc400078e3cff */
[----:B------:R-:W-:Y:S01]  /*21d0*/  IADD3 R12, R16, 0x40, RZ ;  /* 0x00000040100c7810 */ /* 0x000fe20007ffe0ff */
[----:B------:R-:W-:Y:S01]  /*21e0*/  IMAD.SHL.U32 R9, R0, 0x40, RZ ;  /* 0x0000004000097824 */ /* 0x000fe200078e00ff */
[----:B------:R-:W-:-:S04]  /*21f0*/  SHF.R.S32.HI R0, RZ, 0x1f, R245 ;  /* 0x0000001fff007819 */ /* 0x000fc800000114f5 */
[----:B------:R-:W-:Y:S02]  /*2200*/  LOP3.LUT R48, R48, 0xfffffe00, R9, 0xf8, !PT ;  /* 0xfffffe0030307812 */ /* 0x000fe400078ef809 */
[----:B------:R-:W-:Y:S01]  /*2210*/  SHF.R.S32.HI R183, RZ, 0x1f, R182 ;  /* 0x0000001fffb77819 */ /* 0x000fe200000114b6 */
[----:B------:R-:W-:Y:S02]  /*2220*/  IMAD.IADD R179, R27, 0x1, R178 ;  /* 0x000000011bb37824 */ /* 0x000fe400078e02b2 */
[----:B------:R-:W-:Y:S02]  /*2230*/  IMAD.MOV.U32 R178, RZ, RZ, R26 ;  /* 0x000000ffffb27224 */ /* 0x000fe400078e001a */
[----:B------:R-:W-:-:S04]  /*2240*/  IMAD.WIDE R186, R243, 0x40, R182 ;  /* 0x00000040f3ba7825 */ /* 0x000fc800078e02b6 */
[-C--:B------:R-:W-:Y:S02]  /*2250*/  IMAD R173, R61, R182.reuse, RZ ;  /* 0x000000b63dad7224 */ /* 0x080fe400078e02ff */
[----:B------:R-:W-:Y:S02]  /*2260*/  IMAD R181, R63, R182, RZ ;  /* 0x000000b63fb57224 */ /* 0x000fe400078e02ff */
[C---:B------:R-:W-:Y:S02]  /*2270*/  IMAD R173, R183.reuse, R60, R173 ;  /* 0x0000003cb7ad7224 */ /* 0x040fe400078e02ad */
[-C--:B------:R-:W-:Y:S02]  /*2280*/  IMAD R181, R183, R62.reuse, R181 ;  /* 0x0000003eb7b57224 */ /* 0x080fe400078e02b5 */
[----:B------:R-:W-:Y:S01]  /*2290*/  IMAD.WIDE.U32 R178, R182, R62, R178 ;  /* 0x0000003eb6b27225 */ /* 0x000fe200078e00b2 */
[C---:B------:R-:W-:Y:S02]  /*22a0*/  LOP3.LUT P1, RZ, R15.reuse, 0x4, RZ, 0xc0, !PT ;  /* 0x000000040fff7812 */ /* 0x040fe4000782c0ff */
[----:B------:R-:W-:Y:S01]  /*22b0*/  LOP3.LUT P0, RZ, R15, 0x2, RZ, 0xc0, !PT ;  /* 0x000000020fff7812 */ /* 0x000fe2000780c0ff */
[----:B------:R-:W-:-:S02]  /*22c0*/  IMAD.MOV.U32 R49, RZ, RZ, 0x10 ;  /* 0x00000010ff317424 */ /* 0x000fc400078e00ff */
        /* <DEDUP_REMOVED lines=147> */
[----:B------:R-:W-:Y:S01]  /*2c00*/  IMAD.X R51, R9, 0x1, R0, P1 ;  /* 0x0000000109337824 */ /* 0x000fe200008e0600 */
[----:B------:R-:W-:Y:S01]  /*2c10*/  IADD3 R84, P1, R237, 0x80, RZ ;  /* 0x00000080ed547810 */ /* 0x000fe20007f3e0ff */
        /* <DEDUP_REMOVED lines=25> */
[C---:B------:R-:W-:Y:S01]  /*2db0*/  IMAD.IADD R150, R163.reuse, 0x1, R152 ;  /* 0x00000001a3967824 */ /* 0x040fe200078e0298 */
[-C--:B------:R-:W-:Y:S01]  /*2dc0*/  IADD3 R74, P3, R82, R237.reuse, RZ ;  /* 0x000000ed524a7210 */ /* 0x080fe20007f7e0ff */
[C---:B------:R-:W-:Y:S01]  /*2dd0*/  IMAD.IADD R148, R163.reuse, 0x1, R151 ;  /* 0x00000001a3947824 */ /* 0x040fe200078e0297 */
[----:B------:R-:W-:Y:S02]  /*2de0*/  IADD3 R72, P2, R76, R237, RZ ;  /* 0x000000ed4c487210 */ /* 0x000fe40007f5e0ff */
[----:B------:R-:W-:Y:S01]  /*2df0*/  IADD3 R146, R163, R149, RZ ;  /* 0x00000095a3927210 */ /* 0x000fe20007ffe0ff */
[C---:B------:R-:W-:Y:S01]  /*2e00*/  IMAD.SHL.U32 R116, R198.reuse, 0x10, RZ ;  /* 0x00000010c6747824 */ /* 0x040fe200078e00ff */
[----:B------:R-:W-:Y:S01]  /*2e10*/  IADD3.X R73, R81, R238, RZ, P3, !PT ;  /* 0x000000ee51497210 */ /* 0x000fe20001ffe4ff */
[--C-:B------:R-:W-:Y:S01]  /*2e20*/  IMAD.X R79, R85, 0x1, R238.reuse, P4 ;  /* 0x00000001554f7824 */ /* 0x100fe200020e06ee */
        /* <DEDUP_REMOVED lines=21> */
[----:B------:R-:W-:Y:S02]  /*2f80*/  SHF.L.U64.HI R115, R116, 0x1, R115 ;  /* 0x0000000174737819 */ /* 0x000fe40000010273 */
        /* <DEDUP_REMOVED lines=23> */
.L_x_2075:
        /* <DEDUP_REMOVED lines=21> */
.L_x_1959:
[----:B------:R-:W-:Y:S05]  /*3250*/  BSYNC B0 ;  /* 0x0000000000007941 */ /* 0x000fea0003800000 */
.L_x_1958:
        /* <DEDUP_REMOVED lines=21> */
.L_x_1961:
[----:B------:R-:W-:Y:S05]  /*33b0*/  BSYNC B0 ;  /* 0x0000000000007941 */ /* 0x000fea0003800000 */
.L_x_1960:
        /* <DEDUP_REMOVED lines=21> */
.L_x_1963:
[----:B------:R-:W-:Y:S05]  /*3510*/  BSYNC B0 ;  /* 0x0000000000007941 */ /* 0x000fea0003800000 */
.L_x_1962:
        /* <DEDUP_REMOVED lines=21> */
.L_x_1965:
[----:B------:R-:W-:Y:S05]  /*3670*/  BSYNC B0 ;  /* 0x0000000000007941 */ /* 0x000fea0003800000 */
.L_x_1964:
        /* <DEDUP_REMOVED lines=69> */
.L_x_1972:
[----:B------:R-:W-:Y:S05]  /*3ad0*/  BSYNC B0 ;  /* 0x0000000000007941 */ /* 0x000fea0003800000 */
.L_x_1971:
        /* <DEDUP_REMOVED lines=54> */
.L_x_1974:
[----:B------:R-:W-:Y:S05]  /*3e40*/  BSYNC B0 ;  /* 0x0000000000007941 */ /* 0x000fea0003800000 */
.L_x_1973:
        /* <DEDUP_REMOVED lines=54> */
.L_x_1976:
[----:B------:R-:W-:Y:S05]  /*41b0*/  BSYNC B0 ;  /* 0x0000000000007941 */ /* 0x000fea0003800000 */
.L_x_1975:
        /* <DEDUP_REMOVED lines=53> */
.L_x_1970:
[----:B------:R-:W-:Y:S05]  /*4510*/  BSYNC B1 ;  /* 0x0000000000017941 */ /* 0x000fea0003800000 */
.L_x_1969:
        /* <DEDUP_REMOVED lines=67> */
.L_x_1980:
[----:B------:R-:W-:Y:S05]  /*4950*/  BSYNC B0 ;  /* 0x0000000000007941 */ /* 0x000fea0003800000 */
.L_x_1979:
        /* <DEDUP_REMOVED lines=57> */
.L_x_1982:
[----:B------:R-:W-:Y:S05]  /*4cf0*/  BSYNC B0 ;  /* 0x0000000000007941 */ /* 0x000fea0003800000 */
.L_x_1981:
        /* <DEDUP_REMOVED lines=57> */
.L_x_1984:
[----:B------:R-:W-:Y:S05]  /*5090*/  BSYNC B0 ;  /* 0x0000000000007941 */ /* 0x000fea0003800000 */
.L_x_1983:
        /* <DEDUP_REMOVED lines=56> */
.L_x_1978:
[----:B------:R-:W-:Y:S05]  /*5420*/  BSYNC B1 ;  /* 0x0000000000017941 */ /* 0x000fea0003800000 */
.L_x_1977:
        /* <DEDUP_REMOVED lines=67> */
.L_x_1988:
[----:B------:R-:W-:Y:S05]  /*5860*/  BSYNC B0 ;  /* 0x0000000000007941 */ /* 0x000fea0003800000 */
.L_x_1987:
        /* <DEDUP_REMOVED lines=57> */
.L_x_1990:
[----:B------:R-:W-:Y:S05]  /*5c00*/  BSYNC B0 ;  /* 0x0000000000007941 */ /* 0x000fea0003800000 */
.L_x_1989:
        /* <DEDUP_REMOVED lines=57> */
.L_x_1992:
[----:B------:R-:W-:Y:S05]  /*5fa0*/  BSYNC B0 ;  /* 0x0000000000007941 */ /* 0x000fea0003800000 */
.L_x_1991:
        /* <DEDUP_REMOVED lines=56> */
.L_x_1986:
[----:B------:R-:W-:Y:S05]  /*6330*/  BSYNC B1 ;  /* 0x0000000000017941 */ /* 0x000fea0003800000 */
.L_x_1985:
        /* <DEDUP_REMOVED lines=69> */
.L_x_1996:
[----:B------:R-:W-:Y:S05]  /*6790*/  BSYNC B0 ;  /* 0x0000000000007941 */ /* 0x000fea0003800000 */
.L_x_1995:
        /* <DEDUP_REMOVED lines=57> */
.L_x_1998:
[----:B------:R-:W-:Y:S05]  /*6b30*/  BSYNC B0 ;  /* 0x0000000000007941 */ /* 0x000fea0003800000 */
.L_x_1997:
        /* <DEDUP_REMOVED lines=57> */
.L_x_2000:
[----:B------:R-:W-:Y:S05]  /*6ed0*/  BSYNC B0 ;  /* 0x0000000000007941 */ /* 0x000fea0003800000 */
.L_x_1999:
        /* <DEDUP_REMOVED lines=56> */
.L_x_1994:
[----:B------:R-:W-:Y:S05]  /*7260*/  BSYNC B1 ;  /* 0x0000000000017941 */ /* 0x000fea0003800000 */
.L_x_1993:
[----:B------:R-:W2:Y:S02]  /*7270*/  LD.E R3, [R20.64+0xd0] ;  /* 0x0000d00614037980 */ /* 0x000ea4000c101900 */
[----:B--2---:R-:W-:Y:S05]  /*7280*/  IMAD.U32 R3, R3, -0x20, RZ ;  /* 0xffffffe003037824 */ /* 0x004fea00078e00ff */
[C---:B------:R-:W-:Y:S02]  /*7290*/  LEA R18, P1, R3.reuse, R18, 0x1 ;  /* 0x0000001203127211 */ /* 0x040fe400078208ff */
[C---:B------:R-:W-:Y:S02]  /*72a0*/  LEA R50, P0, R3.reuse, R50, 0x1 ;  /* 0x0000003203327211 */ /* 0x040fe400078008ff */
[C---:B------:R-:W-:Y:S02]  /*72b0*/  LEA.HI.X.SX32 R19, R3.reuse, R19, 0x1, P1 ;  /* 0x0000001303137211 */ /* 0x040fe400008f0eff */
[----:B------:R-:W-:Y:S01]  /*72c0*/  LEA.HI.X.SX32 R51, R3, R51, 0x1, P0 ;  /* 0x0000003303337211 */ /* 0x000fe200000f0eff */
[----:B------:R-:W-:-:S05]  /*72d0*/  BRA `(.L_x_2001) ;  /* 0x00006dc000007947 */ /* 0x000fca0003800000 */
.L_x_1968:
        /* <DEDUP_REMOVED lines=95> */
.L_x_2007:
[----:B------:R-:W-:Y:S05]  /*78d0*/  BSYNC B0 ;  /* 0x0000000000007941 */ /* 0x000fea0003800000 */
.L_x_2006:
[----:B-----5:R2:W-:Y:S02]  /*78e0*/  ST.E.128 [R128.64], R36 ;  /* 0x0000002480007985 */ /* 0x0205e4000c101d06 */
.L_x_2005:
[----:B------:R-:W-:Y:S05]  /*78f0*/  BSYNC B1 ;  /* 0x0000000000017941 */ /* 0x000fea0003800000 */
.L_x_2004:
        /* <DEDUP_REMOVED lines=93> */
.L_x_2011:
[----:B------:R-:W-:Y:S05]  /*7ed0*/  BSYNC B0 ;  /* 0x0000000000007941 */ /* 0x000fea0003800000 */
.L_x_2010:
[----:B-----5:R3:W-:Y:S02]  /*7ee0*/  ST.E.128 [R128.64+0x80], R36 ;  /* 0x0000802480007985 */ /* 0x0207e4000c101d06 */
.L_x_2009:
[----:B------:R-:W-:Y:S05]  /*7ef0*/  BSYNC B1 ;  /* 0x0000000000017941 */ /* 0x000fea0003800000 */
.L_x_2008:
        /* <DEDUP_REMOVED lines=93> */
.L_x_2015:
[----:B------:R-:W-:Y:S05]  /*84d0*/  BSYNC B0 ;  /* 0x0000000000007941 */ /* 0x000fea0003800000 */
.L_x_2014:
[----:B-----5:R3:W-:Y:S02]  /*84e0*/  ST.E.128 [R128.64+0x100], R36 ;  /* 0x0001002480007985 */ /* 0x0207e4000c101d06 */
.L_x_2013:
[----:B------:R-:W-:Y:S05]  /*84f0*/  BSYNC B1 ;  /* 0x0000000000017941 */ /* 0x000fea0003800000 */
.L_x_2012:
        /* <DEDUP_REMOVED lines=92> */
.L_x_2017:
[----:B------:R-:W-:Y:S05]  /*8ac0*/  BSYNC B0 ;  /* 0x0000000000007941 */ /* 0x000fea0003800000 */
.L_x_2016:
[----:B-----5:R3:W-:Y:S02]  /*8ad0*/  ST.E.128 [R128.64+0x180], R36 ;  /* 0x0001802480007985 */ /* 0x0207e4000c101d06 */
.L_x_2003:
[----:B------:R-:W-:Y:S05]  /*8ae0*/  BSYNC B2 ;  /* 0x0000000000027941 */ /* 0x000fea0003800000 */
.L_x_2002:
        /* <DEDUP_REMOVED lines=103> */
.L_x_2023:
[----:B------:R-:W-:Y:S05]  /*9160*/  BSYNC B0 ;  /* 0x0000000000007941 */ /* 0x000fea0003800000 */
.L_x_2022:
[C---:B------:R-:W-:Y:S04]  /*9170*/  LEA R2, P0, R237.reuse, R128, 0x1 ;  /* 0x00000080ed027211 */ /* 0x040fe800078008ff */
[----:B------:R-:W-:Y:S05]  /*9180*/  LEA.HI.X R3, R237, R129, R238, 0x1, P0 ;  /* 0x00000081ed037211 */ /* 0x000fea00000f0cee */
[----:B-----5:R3:W-:Y:S04]  /*9190*/  ST.E.128 [R2.64], R36 ;  /* 0x0000002402007985 */ /* 0x0207e8000c101d06 */
.L_x_2021:
[----:B------:R-:W-:Y:S05]  /*91a0*/  BSYNC B1 ;  /* 0x0000000000017941 */ /* 0x000fea0003800000 */
.L_x_2020:
        /* <DEDUP_REMOVED lines=98> */
.L_x_2027:
[----:B------:R-:W-:Y:S05]  /*97d0*/  BSYNC B0 ;  /* 0x0000000000007941 */ /* 0x000fea0003800000 */
.L_x_2026:
[C---:B------:R-:W-:Y:S04]  /*97e0*/  LEA R2, P0, R88.reuse, R128, 0x1 ;  /* 0x0000008058027211 */ /* 0x040fe800078008ff */
[----:B------:R-:W-:Y:S05]  /*97f0*/  LEA.HI.X R3, R88, R129, R87, 0x1, P0 ;  /* 0x0000008158037211 */ /* 0x000fea00000f0c57 */
[----:B-----5:R3:W-:Y:S04]  /*9800*/  ST.E.128 [R2.64], R36 ;  /* 0x0000002402007985 */ /* 0x0207e8000c101d06 */
.L_x_2025:
[----:B------:R-:W-:Y:S05]  /*9810*/  BSYNC B1 ;  /* 0x0000000000017941 */ /* 0x000fea0003800000 */
.L_x_2024:
        /* <DEDUP_REMOVED lines=98> */
.L_x_2031:
[----:B------:R-:W-:Y:S05]  /*9e40*/  BSYNC B0 ;  /* 0x0000000000007941 */ /* 0x000fea0003800000 */
.L_x_2030:
[C---:B------:R-:W-:Y:S04]  /*9e50*/  LEA R2, P0, R84.reuse, R128, 0x1 ;  /* 0x0000008054027211 */ /* 0x040fe800078008ff */
[----:B------:R-:W-:Y:S05]  /*9e60*/  LEA.HI.X R3, R84, R129, R83, 0x1, P0 ;  /* 0x0000008154037211 */ /* 0x000fea00000f0c53 */
[----:B-----5:R3:W-:Y:S04]  /*9e70*/  ST.E.128 [R2.64], R36 ;  /* 0x0000002402007985 */ /* 0x0207e8000c101d06 */
.L_x_2029:
[----:B------:R-:W-:Y:S05]  /*9e80*/  BSYNC B1 ;  /* 0x0000000000017941 */ /* 0x000fea0003800000 */
.L_x_2028:
        /* <DEDUP_REMOVED lines=97> */
.L_x_2033:
[----:B------:R-:W-:Y:S05]  /*a4a0*/  BSYNC B0 ;  /* 0x0000000000007941 */ /* 0x000fea0003800000 */
.L_x_2032:
[C---:B------:R-:W-:Y:S04]  /*a4b0*/  LEA R2, P0, R78.reuse, R128, 0x1 ;  /* 0x000000804e027211 */ /* 0x040fe800078008ff */
[----:B------:R-:W-:Y:S05]  /*a4c0*/  LEA.HI.X R3, R78, R129, R77, 0x1, P0 ;  /* 0x000000814e037211 */ /* 0x000fea00000f0c4d */
[----:B-----5:R3:W-:Y:S04]  /*a4d0*/  ST.E.128 [R2.64], R36 ;  /* 0x0000002402007985 */ /* 0x0207e8000c101d06 */
.L_x_2019:
[----:B------:R-:W-:Y:S05]  /*a4e0*/  BSYNC B2 ;  /* 0x0000000000027941 */ /* 0x000fea0003800000 */
.L_x_2018:
        /* <DEDUP_REMOVED lines=103> */
.L_x_2039:
[----:B------:R-:W-:Y:S05]  /*ab60*/  BSYNC B0 ;  /* 0x0000000000007941 */ /* 0x000fea0003800000 */
.L_x_2038:
[C---:B------:R-:W-:Y:S04]  /*ab70*/  LEA R2, P0, R89.reuse, R128, 0x1 ;  /* 0x0000008059027211 */ /* 0x040fe800078008ff */
[----:B------:R-:W-:Y:S05]  /*ab80*/  LEA.HI.X R3, R89, R129, R90, 0x1, P0 ;  /* 0x0000008159037211 */ /* 0x000fea00000f0c5a */
[----:B-----5:R3:W-:Y:S04]  /*ab90*/  ST.E.128 [R2.64], R36 ;  /* 0x0000002402007985 */ /* 0x0207e8000c101d06 */
.L_x_2037:
[----:B------:R-:W-:Y:S05]  /*aba0*/  BSYNC B1 ;  /* 0x0000000000017941 */ /* 0x000fea0003800000 */
.L_x_2036:
        /* <DEDUP_REMOVED lines=98> */
.L_x_2043:
[----:B------:R-:W-:Y:S05]  /*b1d0*/  BSYNC B0 ;  /* 0x0000000000007941 */ /* 0x000fea0003800000 */
.L_x_2042:
[C---:B------:R-:W-:Y:S04]  /*b1e0*/  LEA R2, P0, R86.reuse, R128, 0x1 ;  /* 0x0000008056027211 */ /* 0x040fe800078008ff */
[----:B------:R-:W-:Y:S05]  /*b1f0*/  LEA.HI.X R3, R86, R129, R85, 0x1, P0 ;  /* 0x0000008156037211 */ /* 0x000fea00000f0c55 */
[----:B-----5:R3:W-:Y:S04]  /*b200*/  ST.E.128 [R2.64], R36 ;  /* 0x0000002402007985 */ /* 0x0207e8000c101d06 */
.L_x_2041:
[----:B------:R-:W-:Y:S05]  /*b210*/  BSYNC B1 ;  /* 0x0000000000017941 */ /* 0x000fea0003800000 */
.L_x_2040:
        /* <DEDUP_REMOVED lines=98> */
.L_x_2047:
[----:B------:R-:W-:Y:S05]  /*b840*/  BSYNC B0 ;  /* 0x0000000000007941 */ /* 0x000fea0003800000 */
.L_x_2046:
[C---:B------:R-:W-:Y:S04]  /*b850*/  LEA R2, P0, R82.reuse, R128, 0x1 ;  /* 0x0000008052027211 */ /* 0x040fe800078008ff */
[----:B------:R-:W-:Y:S05]  /*b860*/  LEA.HI.X R3, R82, R129, R81, 0x1, P0 ;  /* 0x0000008152037211 */ /* 0x000fea00000f0c51 */
[----:B-----5:R3:W-:Y:S04]  /*b870*/  ST.E.128 [R2.64], R36 ;  /* 0x0000002402007985 */ /* 0x0207e8000c101d06 */
.L_x_2045:
[----:B------:R-:W-:Y:S05]  /*b880*/  BSYNC B1 ;  /* 0x0000000000017941 */ /* 0x000fea0003800000 */
.L_x_2044:
        /* <DEDUP_REMOVED lines=96> */
.L_x_2049:
[----:B------:R-:W-:Y:S05]  /*be90*/  BSYNC B0 ;  /* 0x0000000000007941 */ /* 0x000fea0003800000 */
.L_x_2048:
[C---:B---3--:R-:W-:Y:S04]  /*bea0*/  LEA R2, P0, R76.reuse, R128, 0x1 ;  /* 0x000000804c027211 */ /* 0x048fe800078008ff */
[----:B------:R-:W-:Y:S05]  /*beb0*/  LEA.HI.X R3, R76, R129, R75, 0x1, P0 ;  /* 0x000000814c037211 */ /* 0x000fea00000f0c4b */
[----:B-----5:R3:W-:Y:S04]  /*bec0*/  ST.E.128 [R2.64], R28 ;  /* 0x0000001c02007985 */ /* 0x0207e8000c101d06 */
.L_x_2035:
[----:B------:R-:W-:Y:S05]  /*bed0*/  BSYNC B2 ;  /* 0x0000000000027941 */ /* 0x000fea0003800000 */
.L_x_2034:
        /* <DEDUP_REMOVED lines=103> */
.L_x_2055:
[----:B------:R-:W-:Y:S05]  /*c550*/  BSYNC B0 ;  /* 0x0000000000007941 */ /* 0x000fea0003800000 */
.L_x_2054:
[----:B------:R-:W-:Y:S02]  /*c560*/  IMAD R0, R61, 0x60, RZ ;  /* 0x000000603d007824 */ /* 0x000fe400078e02ff */
[----:B---3--:R-:W-:Y:S05]  /*c570*/  IMAD.WIDE.U32 R2, R60, 0x60, R128 ;  /* 0x000000603c027825 */ /* 0x008fea00078e0080 */
[----:B------:R-:W-:Y:S05]  /*c580*/  IADD3 R3, R3, R0, RZ ;  /* 0x0000000003037210 */ /* 0x000fea0007ffe0ff */
[----:B-----5:R3:W-:Y:S02]  /*c590*/  ST.E.128 [R2.64], R28 ;  /* 0x0000001c02007985 */ /* 0x0207e4000c101d06 */
.L_x_2053:
[----:B------:R-:W-:Y:S05]  /*c5a0*/  BSYNC B1 ;  /* 0x0000000000017941 */ /* 0x000fea0003800000 */
.L_x_2052:
        /* <DEDUP_REMOVED lines=97> */
.L_x_2059:
[----:B------:R-:W-:Y:S05]  /*cbc0*/  BSYNC B0 ;  /* 0x0000000000007941 */ /* 0x000fea0003800000 */
.L_x_2058:
[C---:B---3--:R-:W-:Y:S04]  /*cbd0*/  LEA R2, P0, R80.reuse, R128, 0x1 ;  /* 0x0000008050027211 */ /* 0x048fe800078008ff */
[----:B------:R-:W-:Y:S05]  /*cbe0*/  LEA.HI.X R3, R80, R129, R79, 0x1, P0 ;  /* 0x0000008150037211 */ /* 0x000fea00000f0c4f */
[----:B-----5:R3:W-:Y:S04]  /*cbf0*/  ST.E.128 [R2.64], R28 ;  /* 0x0000001c02007985 */ /* 0x0207e8000c101d06 */
.L_x_2057:
[----:B------:R-:W-:Y:S05]  /*cc00*/  BSYNC B1 ;  /* 0x0000000000017941 */ /* 0x000fea0003800000 */
.L_x_2056:
        /* <DEDUP_REMOVED lines=97> */
.L_x_2063:
[----:B------:R-:W-:Y:S05]  /*d220*/  BSYNC B0 ;  /* 0x0000000000007941 */ /* 0x000fea0003800000 */
.L_x_2062:
[C---:B---3--:R-:W-:Y:S04]  /*d230*/  LEA R2, P0, R74.reuse, R128, 0x1 ;  /* 0x000000804a027211 */ /* 0x048fe800078008ff */
[----:B------:R-:W-:Y:S05]  /*d240*/  LEA.HI.X R3, R74, R129, R73, 0x1, P0 ;  /* 0x000000814a037211 */ /* 0x000fea00000f0c49 */
[----:B-----5:R3:W-:Y:S04]  /*d250*/  ST.E.128 [R2.64], R28 ;  /* 0x0000001c02007985 */ /* 0x0207e8000c101d06 */
.L_x_2061:
[----:B------:R-:W-:Y:S05]  /*d260*/  BSYNC B1 ;  /* 0x0000000000017941 */ /* 0x000fea0003800000 */
.L_x_2060:
        /* <DEDUP_REMOVED lines=97> */
.L_x_2065:
[----:B------:R-:W-:Y:S05]  /*d880*/  BSYNC B0 ;  /* 0x0000000000007941 */ /* 0x000fea0003800000 */
.L_x_2064:
[C---:B---3--:R-:W-:Y:S04]  /*d890*/  LEA R2, P0, R72.reuse, R128, 0x1 ;  /* 0x0000008048027211 */ /* 0x048fe800078008ff */
[----:B------:R-:W-:Y:S05]  /*d8a0*/  LEA.HI.X R3, R72, R129, R71, 0x1, P0 ;  /* 0x0000008148037211 */ /* 0x000fea00000f0c47 */
[----:B-----5:R3:W-:Y:S04]  /*d8b0*/  ST.E.128 [R2.64], R28 ;  /* 0x0000001c02007985 */ /* 0x0207e8000c101d06 */
.L_x_2051:
[----:B------:R-:W-:Y:S05]  /*d8c0*/  BSYNC B2 ;  /* 0x0000000000027941 */ /* 0x000fea0003800000 */
.L_x_2050:
[----:B---3--:R-:W3:Y:S02]  /*d8d0*/  LD.E R3, [R20.64+0xd0] ;  /* 0x0000d00614037980 */ /* 0x008ee4000c101900 */
[----:B---3--:R-:W-:Y:S05]  /*d8e0*/  IMAD.U32 R3, R3, -0x20, RZ ;  /* 0xffffffe003037824 */ /* 0x008fea00078e00ff */
[C---:B------:R-:W-:Y:S02]  /*d8f0*/  LEA R126, P1, R3.reuse, R126, 0x1 ;  /* 0x0000007e037e7211 */ /* 0x040fe400078208ff */
[C---:B------:R-:W-:Y:S02]  /*d900*/  LEA R124, P0, R3.reuse, R124, 0x1 ;  /* 0x0000007c037c7211 */ /* 0x040fe400078008ff */
[C---:B------:R-:W-:Y:S02]  /*d910*/  LEA.HI.X.SX32 R127, R3.reuse, R127, 0x1, P1 ;  /* 0x0000007f037f7211 */ /* 0x040fe400008f0eff */
[----:B------:R-:W-:Y:S01]  /*d920*/  LEA.HI.X.SX32 R125, R3, R125, 0x1, P0 ;  /* 0x0000007d037d7211 */ /* 0x000fe200000f0eff */
[----:B------:R-:W-:-:S05]  /*d930*/  BRA `(.L_x_2001) ;  /* 0x0000076000007947 */ /* 0x000fca0003800000 */
.L_x_1967:
        /* <DEDUP_REMOVED lines=14> */
.L_x_2067:
[----:B------:R-:W-:Y:S05]  /*da20*/  BSYNC B0 ;  /* 0x0000000000007941 */ /* 0x000fea0003800000 */
.L_x_2066:
        /* <DEDUP_REMOVED lines=33> */
.L_x_2069:
[----:B------:R-:W-:Y:S05]  /*dc40*/  BSYNC B0 ;  /* 0x0000000000007941 */ /* 0x000fea0003800000 */
.L_x_2068:
        /* <DEDUP_REMOVED lines=33> */
.L_x_2071:
[----:B------:R-:W-:Y:S05]  /*de60*/  BSYNC B0 ;  /* 0x0000000000007941 */ /* 0x000fea0003800000 */
.L_x_2070:
        /* <DEDUP_REMOVED lines=35> */
.L_x_2001:
[----:B------:R-:W-:Y:S05]  /*e0a0*/  BSYNC B3 ;  /* 0x0000000000037941 */ /* 0x000fea0003800000 */
.L_x_1966:
        /* <DEDUP_REMOVED lines=89> */
.L_x_2073:
        /* <DEDUP_REMOVED lines=8> */
.L_x_2074:
[----:B------:R-:W-:Y:S05]  /*e6c0*/  BSYNC B0 ;  /* 0x0000000000007941 */ /* 0x000fea0003800000 */
.L_x_2072:
[----:B------:R-:W-:Y:S04]  /*e6d0*/  IADD3 R9, R9, -0x1, RZ ;  /* 0xffffffff09097810 */ /* 0x000fe80007ffe0ff */
[----:B------:R-:W-:Y:S11]  /*e6e0*/  ISETP.GT.AND P0, PT, R9, R91, PT ;  /* 0x0000005b0900720c */ /* 0x000ff60003f04270 */
[----:B------:R-:W-:Y:S02]  /*e6f0*/  @!UPT UIADD3 URZ, URZ, URZ, URZ ;  /* 0x0000003f3f3ff290 */ /* 0x000fe4000fffe03f */
[----:B------:R-:W-:-:S05]  /*e700*/  @P0 BRA `(.L_x_2075) ;  /* 0xffff49f000000947 */ /* 0x000fca000383ffff */
.L_x_1957:
        /* <DEDUP_REMOVED lines=106> */
.L_x_2084:
[----:B------:R-:W-:Y:S05]  /*edb0*/  BSYNC B0 ;  /* 0x0000000000007941 */ /* 0x000fea0003800000 */
.L_x_2083:
[----:B-----5:R3:W-:Y:S02]  /*edc0*/  STS.128 [R246], R28 ;  /* 0x0000001cf6007388 */ /* 0x0207e40000000c00 */
.L_x_2082:
[----:B------:R-:W-:Y:S05]  /*edd0*/  BSYNC B1 ;  /* 0x0000000000017941 */ /* 0x000fea0003800000 */
.L_x_2081:
        /* <DEDUP_REMOVED lines=47> */
.L_x_2088:
[----:B------:R-:W-:Y:S05]  /*f0d0*/  BSYNC B0 ;  /* 0x0000000000007941 */ /* 0x000fea0003800000 */
.L_x_2087:
[----:B-----5:R1:W-:Y:S02]  /*f0e0*/  STS.128 [R246+0x2000], R28 ;  /* 0x0020001cf6007388 */ /* 0x0203e40000000c00 */
.L_x_2086:
[----:B------:R-:W-:Y:S05]  /*f0f0*/  BSYNC B1 ;  /* 0x0000000000017941 */ /* 0x000fea0003800000 */
.L_x_2085:
        /* <DEDUP_REMOVED lines=47> */
.L_x_2092:
[----:B------:R-:W-:Y:S05]  /*f3f0*/  BSYNC B0 ;  /* 0x0000000000007941 */ /* 0x000fea0003800000 */
.L_x_2091:
[----:B-----5:R3:W-:Y:S02]  /*f400*/  STS.128 [R246+0x4000], R28 ;  /* 0x0040001cf6007388 */ /* 0x0207e40000000c00 */
.L_x_2090:
[----:B------:R-:W-:Y:S05]  /*f410*/  BSYNC B1 ;  /* 0x0000000000017941 */ /* 0x000fea0003800000 */
.L_x_2089:
        /* <DEDUP_REMOVED lines=46> */
.L_x_2094:
[----:B------:R-:W-:Y:S05]  /*f700*/  BSYNC B0 ;  /* 0x0000000000007941 */ /* 0x000fea0003800000 */
.L_x_2093:
[----:B-----5:R3:W-:Y:S02]  /*f710*/  STS.128 [R246+0x6000], R28 ;  /* 0x0060001cf6007388 */ /* 0x0207e40000000c00 */
.L_x_2080:
[----:B------:R-:W-:Y:S05]  /*f720*/  BSYNC B2 ;  /* 0x0000000000027941 */ /* 0x000fea0003800000 */
.L_x_2079:
        /* <DEDUP_REMOVED lines=52> */
.L_x_2100:
[----:B------:R-:W-:Y:S05]  /*fa70*/  BSYNC B0 ;  /* 0x0000000000007941 */ /* 0x000fea0003800000 */
.L_x_2099:
[----:B-----5:R3:W-:Y:S02]  /*fa80*/  STS.128 [R246+0x800], R28 ;  /* 0x0008001cf6007388 */ /* 0x0207e40000000c00 */
.L_x_2098:
[----:B------:R-:W-:Y:S05]  /*fa90*/  BSYNC B1 ;  /* 0x0000000000017941 */ /* 0x000fea0003800000 */
.L_x_2097:
        /* <DEDUP_REMOVED lines=47> */
.L_x_2104:
[----:B------:R-:W-:Y:S05]  /*fd90*/  BSYNC B0 ;  /* 0x0000000000007941 */ /* 0x000fea0003800000 */
.L_x_2103:
[----:B-----5:R3:W-:Y:S02]  /*fda0*/  STS.128 [R246+0x2800], R28 ;  /* 0x0028001cf6007388 */ /* 0x0207e40000000c00 */
.L_x_2102:
[----:B------:R-:W-:Y:S05]  /*fdb0*/  BSYNC B1 ;  /* 0x0000000000017941 */ /* 0x000fea0003800000 */
.L_x_2101:
        /* <DEDUP_REMOVED lines=47> */
.L_x_2108:
[----:B------:R-:W-:Y:S05]  /*100b0*/  BSYNC B0 ;  /* 0x0000000000007941 */ /* 0x000fea0003800000 */
.L_x_2107:
[----:B-----5:R3:W-:Y:S02]  /*100c0*/  STS.128 [R246+0x4800], R28 ;  /* 0x0048001cf6007388 */ /* 0x0207e40000000c00 */
.L_x_2106:
[----:B------:R-:W-:Y:S05]  /*100d0*/  BSYNC B1 ;  /* 0x0000000000017941 */ /* 0x000fea0003800000 */
.L_x_2105:
        /* <DEDUP_REMOVED lines=46> */
.L_x_2110:
[----:B------:R-:W-:Y:S05]  /*103c0*/  BSYNC B0 ;  /* 0x0000000000007941 */ /* 0x000fea0003800000 */
.L_x_2109:
[----:B-----5:R3:W-:Y:S02]  /*103d0*/  STS.128 [R246+0x6800], R28 ;  /* 0x0068001cf6007388 */ /* 0x0207e40000000c00 */
.L_x_2096:
[----:B------:R-:W-:Y:S05]  /*103e0*/  BSYNC B2 ;  /* 0x0000000000027941 */ /* 0x000fea0003800000 */
.L_x_2095:
        /* <DEDUP_REMOVED lines=52> */
.L_x_2116:
[----:B------:R-:W-:Y:S05]  /*10730*/  BSYNC B0 ;  /* 0x0000000000007941 */ /* 0x000fea0003800000 */
.L_x_2115:
[----:B-----5:R3:W-:Y:S02]  /*10740*/  STS.128 [R246+0x1000], R28 ;  /* 0x0010001cf6007388 */ /* 0x0207e40000000c00 */
.L_x_2114:
[----:B------:R-:W-:Y:S05]  /*10750*/  BSYNC B1 ;  /* 0x0000000000017941 */ /* 0x000fea0003800000 */
.L_x_2113:
        /* <DEDUP_REMOVED lines=47> */
.L_x_2120:
[----:B------:R-:W-:Y:S05]  /*10a50*/  BSYNC B0 ;  /* 0x0000000000007941 */ /* 0x000fea0003800000 */
.L_x_2119:
[----:B-----5:R1:W-:Y:S02]  /*10a60*/  STS.128 [R246+0x3000], R28 ;  /* 0x0030001cf6007388 */ /* 0x0203e40000000c00 */
.L_x_2118:
[----:B------:R-:W-:Y:S05]  /*10a70*/  BSYNC B1 ;  /* 0x0000000000017941 */ /* 0x000fea0003800000 */
.L_x_2117:
        /* <DEDUP_REMOVED lines=47> */
.L_x_2124:
[----:B------:R-:W-:Y:S05]  /*10d70*/  BSYNC B0 ;  /* 0x0000000000007941 */ /* 0x000fea0003800000 */
.L_x_2123:
[----:B-----5:R3:W-:Y:S02]  /*10d80*/  STS.128 [R246+0x5000], R28 ;  /* 0x0050001cf6007388 */ /* 0x0207e40000000c00 */
.L_x_2122:
[----:B------:R-:W-:Y:S05]  /*10d90*/  BSYNC B1 ;  /* 0x0000000000017941 */ /* 0x000fea0003800000 */
.L_x_2121:
        /* <DEDUP_REMOVED lines=45> */
.L_x_2126:
[----:B------:R-:W-:Y:S05]  /*11070*/  BSYNC B0 ;  /* 0x0000000000007941 */ /* 0x000fea0003800000 */
.L_x_2125:
[----:B-----5:R3:W-:Y:S02]  /*11080*/  STS.128 [R246+0x7000], R28 ;  /* 0x0070001cf6007388 */ /* 0x0207e40000000c00 */
.L_x_2112:
[----:B------:R-:W-:Y:S05]  /*11090*/  BSYNC B2 ;  /* 0x0000000000027941 */ /* 0x000fea0003800000 */
.L_x_2111:
        /* <DEDUP_REMOVED lines=50> */
.L_x_2131:
[----:B------:R-:W-:Y:S05]  /*113c0*/  BSYNC B0 ;  /* 0x0000000000007941 */ /* 0x000fea0003800000 */
.L_x_2130:
[----:B-----5:R3:W-:Y:S02]  /*113d0*/  STS.128 [R246+0x1800], R28 ;  /* 0x0018001cf6007388 */ /* 0x0207e40000000c00 */
.L_x_2129:
[----:B------:R-:W-:Y:S05]  /*113e0*/  BSYNC B1 ;  /* 0x0000000000017941 */ /* 0x000fea0003800000 */
.L_x_2128:
        /* <DEDUP_REMOVED lines=47> */
.L_x_2135:
[----:B------:R-:W-:Y:S05]  /*116e0*/  BSYNC B0 ;  /* 0x0000000000007941 */ /* 0x000fea0003800000 */
.L_x_2134:
[----:B-----5:R1:W-:Y:S02]  /*116f0*/  STS.128 [R246+0x3800], R16 ;  /* 0x00380010f6007388 */ /* 0x0203e40000000c00 */
.L_x_2133:
[----:B------:R-:W-:Y:S05]  /*11700*/  BSYNC B1 ;  /* 0x0000000000017941 */ /* 0x000fea0003800000 */
.L_x_2132:
        /* <DEDUP_REMOVED lines=47> */
.L_x_2139:
[----:B------:R-:W-:Y:S05]  /*11a00*/  BSYNC B0 ;  /* 0x0000000000007941 */ /* 0x000fea0003800000 */
.L_x_2138:
[----:B-----5:R2:W-:Y:S02]  /*11a10*/  STS.128 [R246+0x5800], R12 ;  /* 0x0058000cf6007388 */ /* 0x0205e40000000c00 */
.L_x_2137:
[----:B------:R-:W-:Y:S05]  /*11a20*/  BSYNC B1 ;  /* 0x0000000000017941 */ /* 0x000fea0003800000 */
.L_x_2136:
        /* <DEDUP_REMOVED lines=45> */
.L_x_2141:
[----:B------:R-:W-:Y:S05]  /*11d00*/  BSYNC B0 ;  /* 0x0000000000007941 */ /* 0x000fea0003800000 */
.L_x_2140:
[----:B-----5:R2:W-:Y:S01]  /*11d10*/  STS.128 [R246+0x7800], R12 ;  /* 0x0078000cf6007388 */ /* 0x0205e20000000c00 */
[----:B------:R-:W-:Y:S05]  /*11d20*/  BRA `(.L_x_2127) ;  /* 0x0000648000007947 */ /* 0x000fea0003800000 */
.L_x_2078:
        /* <DEDUP_REMOVED lines=90> */
.L_x_2147:
[----:B------:R-:W-:Y:S05]  /*122d0*/  BSYNC B0 ;  /* 0x0000000000007941 */ /* 0x000fea0003800000 */
.L_x_2146:
[----:B-----5:R3:W-:Y:S02]  /*122e0*/  STS.128 [R246], R40 ;  /* 0x00000028f6007388 */ /* 0x0207e40000000c00 */
.L_x_2145:
[----:B------:R-:W-:Y:S05]  /*122f0*/  BSYNC B1 ;  /* 0x0000000000017941 */ /* 0x000fea0003800000 */
.L_x_2144:
        /* <DEDUP_REMOVED lines=88> */
.L_x_2151:
[----:B------:R-:W-:Y:S05]  /*12880*/  BSYNC B0 ;  /* 0x0000000000007941 */ /* 0x000fea0003800000 */
.L_x_2150:
[----:B-----5:R1:W-:Y:S02]  /*12890*/  STS.128 [R246+0x2000], R40 ;  /* 0x00200028f6007388 */ /* 0x0203e40000000c00 */
.L_x_2149:
[----:B------:R-:W-:Y:S05]  /*128a0*/  BSYNC B1 ;  /* 0x0000000000017941 */ /* 0x000fea0003800000 */
.L_x_2148:
        /* <DEDUP_REMOVED lines=88> */
.L_x_2155:
[----:B------:R-:W-:Y:S05]  /*12e30*/  BSYNC B0 ;  /* 0x0000000000007941 */ /* 0x000fea0003800000 */
.L_x_2154:
[----:B-----5:R3:W-:Y:S02]  /*12e40*/  STS.128 [R246+0x4000], R40 ;  /* 0x00400028f6007388 */ /* 0x0207e40000000c00 */
.L_x_2153:
[----:B------:R-:W-:Y:S05]  /*12e50*/  BSYNC B1 ;  /* 0x0000000000017941 */ /* 0x000fea0003800000 */
.L_x_2152:
        /* <DEDUP_REMOVED lines=86> */
.L_x_2157:
[----:B------:R-:W-:Y:S05]  /*133c0*/  BSYNC B0 ;  /* 0x0000000000007941 */ /* 0x000fea0003800000 */
.L_x_2156:
[----:B-----5:R3:W-:Y:S02]  /*133d0*/  STS.128 [R246+0x6000], R40 ;  /* 0x00600028f6007388 */ /* 0x0207e40000000c00 */
.L_x_2143:
[----:B------:R-:W-:Y:S05]  /*133e0*/  BSYNC B2 ;  /* 0x0000000000027941 */ /* 0x000fea0003800000 */
.L_x_2142:
        /* <DEDUP_REMOVED lines=92> */
.L_x_2163:
[----:B------:R-:W-:Y:S05]  /*139b0*/  BSYNC B0 ;  /* 0x0000000000007941 */ /* 0x000fea0003800000 */
.L_x_2162:
[----:B-----5:R3:W-:Y:S02]  /*139c0*/  STS.128 [R246+0x800], R40 ;  /* 0x00080028f6007388 */ /* 0x0207e40000000c00 */
.L_x_2161:
[----:B------:R-:W-:Y:S05]  /*139d0*/  BSYNC B1 ;  /* 0x0000000000017941 */ /* 0x000fea0003800000 */
.L_x_2160:
        /* <DEDUP_REMOVED lines=87> */
.L_x_2167:
[----:B------:R-:W-:Y:S05]  /*13f50*/  BSYNC B0 ;  /* 0x0000000000007941 */ /* 0x000fea0003800000 */
.L_x_2166:
[----:B-----5:R3:W-:Y:S02]  /*13f60*/  STS.128 [R246+0x2800], R40 ;  /* 0x00280028f6007388 */ /* 0x0207e40000000c00 */
.L_x_2165:
[----:B------:R-:W-:Y:S05]  /*13f70*/  BSYNC B1 ;  /* 0x0000000000017941 */ /* 0x000fea0003800000 */
.L_x_2164:
        /* <DEDUP_REMOVED lines=87> */
.L_x_2171:
[----:B------:R-:W-:Y:S05]  /*144f0*/  BSYNC B0 ;  /* 0x0000000000007941 */ /* 0x000fea0003800000 */
.L_x_2170:
[----:B-----5:R3:W-:Y:S02]  /*14500*/  STS.128 [R246+0x4800], R40 ;  /* 0x00480028f6007388 */ /* 0x0207e40000000c00 */
.L_x_2169:
[----:B------:R-:W-:Y:S05]  /*14510*/  BSYNC B1 ;  /* 0x0000000000017941 */ /* 0x000fea0003800000 */
.L_x_2168:
        /* <DEDUP_REMOVED lines=86> */
.L_x_2173:
[----:B------:R-:W-:Y:S05]  /*14a80*/  BSYNC B0 ;  /* 0x0000000000007941 */ /* 0x000fea0003800000 */
.L_x_2172:
[----:B-----5:R3:W-:Y:S02]  /*14a90*/  STS.128 [R246+0x6800], R40 ;  /* 0x00680028f6007388 */ /* 0x0207e40000000c00 */
.L_x_2159:
[----:B------:R-:W-:Y:S05]  /*14aa0*/  BSYNC B2 ;  /* 0x0000000000027941 */ /* 0x000fea0003800000 */
.L_x_2158:
        /* <DEDUP_REMOVED lines=92> */
.L_x_2179:
[----:B------:R-:W-:Y:S05]  /*15070*/  BSYNC B0 ;  /* 0x0000000000007941 */ /* 0x000fea0003800000 */
.L_x_2178:
[----:B-----5:R3:W-:Y:S02]  /*15080*/  STS.128 [R246+0x1000], R40 ;  /* 0x00100028f6007388 */ /* 0x0207e40000000c00 */
.L_x_2177:
[----:B------:R-:W-:Y:S05]  /*15090*/  BSYNC B1 ;  /* 0x0000000000017941 */ /* 0x000fea0003800000 */
.L_x_2176:
        /* <DEDUP_REMOVED lines=87> */
.L_x_2183:
[----:B------:R-:W-:Y:S05]  /*15610*/  BSYNC B0 ;  /* 0x0000000000007941 */ /* 0x000fea0003800000 */
.L_x_2182:
[----:B-----5:R1:W-:Y:S02]  /*15620*/  STS.128 [R246+0x3000], R40 ;  /* 0x00300028f6007388 */ /* 0x0203e40000000c00 */
.L_x_2181:
[----:B------:R-:W-:Y:S05]  /*15630*/  BSYNC B1 ;  /* 0x0000000000017941 */ /* 0x000fea0003800000 */
.L_x_2180:
        /* <DEDUP_REMOVED lines=87> */
.L_x_2187:
[----:B------:R-:W-:Y:S05]  /*15bb0*/  BSYNC B0 ;  /* 0x0000000000007941 */ /* 0x000fea0003800000 */
.L_x_2186:
[----:B-----5:R3:W-:Y:S02]  /*15bc0*/  STS.128 [R246+0x5000], R40 ;  /* 0x00500028f6007388 */ /* 0x0207e40000000c00 */
.L_x_2185:
[----:B------:R-:W-:Y:S05]  /*15bd0*/  BSYNC B1 ;  /* 0x0000000000017941 */ /* 0x000fea0003800000 */
.L_x_2184:
        /* <DEDUP_REMOVED lines=86> */
.L_x_2189:
[----:B------:R-:W-:Y:S05]  /*16140*/  BSYNC B0 ;  /* 0x0000000000007941 */ /* 0x000fea0003800000 */
.L_x_2188:
[----:B-----5:R1:W-:Y:S02]  /*16150*/  STS.128 [R246+0x7000], R36 ;  /* 0x00700024f6007388 */ /* 0x0203e40000000c00 */
.L_x_2175:
[----:B------:R-:W-:Y:S05]  /*16160*/  BSYNC B2 ;  /* 0x0000000000027941 */ /* 0x000fea0003800000 */
.L_x_2174:
        /* <DEDUP_REMOVED lines=91> */
.L_x_2193:
[----:B------:R-:W-:Y:S05]  /*16720*/  BSYNC B0 ;  /* 0x0000000000007941 */ /* 0x000fea0003800000 */
.L_x_2192:
[----:B-----5:R1:W-:Y:S02]  /*16730*/  STS.128 [R246+0x1800], R24 ;  /* 0x00180018f6007388 */ /* 0x0203e40000000c00 */
.L_x_2191:
[----:B------:R-:W-:Y:S05]  /*16740*/  BSYNC B1 ;  /* 0x0000000000017941 */ /* 0x000fea0003800000 */
.L_x_2190:
        /* <DEDUP_REMOVED lines=88> */
.L_x_2197:
[----:B------:R-:W-:Y:S05]  /*16cd0*/  BSYNC B0 ;  /* 0x0000000000007941 */ /* 0x000fea0003800000 */
.L_x_2196:
[----:B-----5:R1:W-:Y:S02]  /*16ce0*/  STS.128 [R246+0x3800], R16 ;  /* 0x00380010f6007388 */ /* 0x0203e40000000c00 */
.L_x_2195:
[----:B------:R-:W-:Y:S05]  /*16cf0*/  BSYNC B1 ;  /* 0x0000000000017941 */ /* 0x000fea0003800000 */
.L_x_2194:
        /* <DEDUP_REMOVED lines=87> */
.L_x_2201:
[----:B------:R-:W-:Y:S05]  /*17270*/  BSYNC B0 ;  /* 0x0000000000007941 */ /* 0x000fea0003800000 */
.L_x_2200:
[----:B-----5:R1:W-:Y:S02]  /*17280*/  STS.128 [R246+0x5800], R16 ;  /* 0x00580010f6007388 */ /* 0x0203e40000000c00 */
.L_x_2199:
[----:B------:R-:W-:Y:S05]  /*17290*/  BSYNC B1 ;  /* 0x0000000000017941 */ /* 0x000fea0003800000 */
.L_x_2198:
        /* <DEDUP_REMOVED lines=89> */
.L_x_2203:
[----:B------:R-:W-:Y:S05]  /*17830*/  BSYNC B0 ;  /* 0x0000000000007941 */ /* 0x000fea0003800000 */
.L_x_2202:
[----:B-----5:R1:W-:Y:S01]  /*17840*/  STS.128 [R246+0x7800], R12 ;  /* 0x0078000cf6007388 */ /* 0x0203e20000000c00 */
[----:B------:R-:W-:Y:S05]  /*17850*/  BRA `(.L_x_2127) ;  /* 0x0000095000007947 */ /* 0x000fea0003800000 */
.L_x_2077:
        /* <DEDUP_REMOVED lines=37> */
.L_x_2205:
[----:B------:R-:W-:Y:S05]  /*17ab0*/  BSYNC B0 ;  /* 0x0000000000007941 */ /* 0x000fea0003800000 */
.L_x_2204:
        /* <DEDUP_REMOVED lines=36> */
.L_x_2207:
[----:B------:R-:W-:Y:S05]  /*17d00*/  BSYNC B0 ;  /* 0x0000000000007941 */ /* 0x000fea0003800000 */
.L_x_2206:
        /* <DEDUP_REMOVED lines=36> */
.L_x_2209:
[----:B------:R-:W-:Y:S05]  /*17f50*/  BSYNC B0 ;  /* 0x0000000000007941 */ /* 0x000fea0003800000 */
.L_x_2208:
        /* <DEDUP_REMOVED lines=37> */
.L_x_2127:
[----:B------:R-:W-:Y:S05]  /*181b0*/  BSYNC B3 ;  /* 0x0000000000037941 */ /* 0x000fea0003800000 */
.L_x_2076:
[----:B-12---:R-:W-:Y:S01]  /*181c0*/  IADD3 R2, R166, -0x1, RZ ;  /* 0xffffffffa6027810 */ /* 0x006fe20007ffe0ff */
[----:B------:R-:W-:Y:S01]  /*181d0*/  BSSY B0, `(.L_x_2210) ;  /* 0x0000021000007945 */ /* 0x000fe20003800000 */
[----:B------:R-:W-:-:S03]  /*181e0*/  LOP3.LUT R250, R164, 0xff, RZ, 0xc0, !PT ;  /* 0x000000ffa4fa7812 */ /* 0x000fc600078ec0ff */
[----:B------:R-:W-:-:S04]  /*181f0*/  IMAD.SHL.U32 R3, R2, 0x40, RZ ;  /* 0x0000004002037824 */ /* 0x000fc800078e00ff */
[----:B------:R-:W-:-:S05]  /*18200*/  IMAD.IADD R5, R64, 0x1, -R3 ;  /* 0x0000000140057824 */ /* 0x000fca00078e0a03 */
        /* <DEDUP_REMOVED lines=29> */
.L_x_2211:
[----:B------:R-:W-:Y:S05]  /*183e0*/  BSYNC B0 ;  /* 0x0000000000007941 */ /* 0x000fea0003800000 */
.L_x_2210:
        /* <DEDUP_REMOVED lines=8> */
[----:B-1----:R-:W-:-:S05]  /*18470*/  IADD3 R9, P2, R237, R170, RZ ;  /* 0x000000aaed097210 */ /* 0x002fca0007f5e0ff */
[----:B------:R-:W-:Y:S01]  /*18480*/  IMAD.X R7, R238, 0x1, R173, P2 ;  /* 0x00000001ee077824 */ /* 0x000fe200010e06ad */
[----:B------:R-:W-:Y:S02]  /*18490*/  @P4 LEA R12, P6, R9, R174, 0x1 ;  /* 0x000000ae090c4211 */ /* 0x000fe400078c08ff */
[----:B---3--:R-:W-:Y:S02]  /*184a0*/  @!P5 LEA R14, P0, R237, R240, 0x1 ;  /* 0x000000f0ed0ed211 */ /* 0x008fe400078008ff */
        /* <DEDUP_REMOVED lines=26> */
.L_x_2213:
[----:B------:R-:W-:Y:S05]  /*18650*/  BSYNC B0 ;  /* 0x0000000000007941 */ /* 0x000fea0003800000 */
.L_x_2212:
        /* <DEDUP_REMOVED lines=40> */
.L_x_2215:
[----:B------:R-:W-:Y:S05]  /*188e0*/  BSYNC B0 ;  /* 0x0000000000007941 */ /* 0x000fea0003800000 */
.L_x_2214:
        /* <DEDUP_REMOVED lines=11> */
[-C--:B---3--:R-:W-:Y:S02]  /*189a0*/  @P2 LEA R14, P4, R8, R174.reuse, 0x1 ;  /* 0x000000ae080e2211 */ /* 0x088fe400078808ff */
        /* <DEDUP_REMOVED lines=30> */
.L_x_2218:
[----:B------:R2:W-:Y:S02]  /*18b90*/  STS.128 [R246+0xf800], RZ ;  /* 0x00f800fff6007388 */ /* 0x0005e40000000c00 */
.L_x_2217:
[----:B------:R-:W-:Y:S05]  /*18ba0*/  BSYNC B0 ;  /* 0x0000000000007941 */ /* 0x000fea0003800000 */
.L_x_2216:
        /* <DEDUP_REMOVED lines=37> */
.L_x_2220:
[----:B------:R-:W-:Y:S05]  /*18e00*/  BSYNC B0 ;  /* 0x0000000000007941 */ /* 0x000fea0003800000 */
.L_x_2219:
        /* <DEDUP_REMOVED lines=42> */
.L_x_2222:
[----:B------:R-:W-:Y:S05]  /*190b0*/  BSYNC B0 ;  /* 0x0000000000007941 */ /* 0x000fea0003800000 */
.L_x_2221:
        /* <DEDUP_REMOVED lines=44> */
.L_x_2224:
[----:B------:R-:W-:Y:S05]  /*19380*/  BSYNC B0 ;  /* 0x0000000000007941 */ /* 0x000fea0003800000 */
.L_x_2223:
        /* <DEDUP_REMOVED lines=49> */
.L_x_2227:
[----:B------:R2:W-:Y:S02]  /*196a0*/  STS.128 [R246+0x17800], RZ ;  /* 0x017800fff6007388 */ /* 0x0005e40000000c00 */
.L_x_2226:
[----:B------:R-:W-:Y:S05]  /*196b0*/  BSYNC B0 ;  /* 0x0000000000007941 */ /* 0x000fea0003800000 */
.L_x_2225:
        /* <DEDUP_REMOVED lines=19> */
[----:B---3--:R-:W1:Y:S01]  /*197f0*/  LDSM.16.M88.4 R12, [R229+0x8000] ;  /* 0x00800000e50c783b */ /* 0x008e620000000200 */
[----:B------:R-:W-:-:S02]  /*19800*/  IADD3 R0, R229, 0x8000, RZ ;  /* 0x00008000e5007810 */ /* 0x000fc40007ffe0ff */
[C---:B------:R-:W-:Y:S01]  /*19810*/  IADD3 R227, R229.reuse, 0x8020, RZ ;  /* 0x00008020e5e37810 */ /* 0x040fe20007ffe0ff */
[----:B------:R-:W2:Y:S01]  /*19820*/  LDSM.16.M88.4 R52, [R229+0x8800] ;  /* 0x00880000e534783b */ /* 0x000ea20000000200 */
[----:B------:R-:W-:Y:S01]  /*19830*/  @P1 IADD3 R227, R0, -0x20, RZ ;  /* 0xffffffe000e31810 */ /* 0x000fe20007ffe0ff */
[----:B------:R-:W-:Y:S02]  /*19840*/  IMAD.MOV.U32 R0, RZ, RZ, 0x40 ;  /* 0x00000040ff007424 */ /* 0x000fe400078e00ff */
[----:B------:R-:W3:Y:S03]  /*19850*/  LDSM.16.M88.4 R76, [R229+0x9000] ;  /* 0x00900000e54c783b */ /* 0x000ee60000000200 */
[----:B------:R-:W-:Y:S01]  /*19860*/  SEL R0, R0, 0xffffffc0, !P2 ;  /* 0xffffffc000007807 */ /* 0x000fe20005000000 */
[----:B------:R-:W3:Y:S04]  /*19870*/  LDSM.16.M88.4 R4, [R229+0x9800] ;  /* 0x00980000e504783b */ /* 0x000ee80000000200 */
[----:B------:R-:W2:Y:S01]  /*19880*/  LDSM.16.M88.4 R28, [R227] ;  /* 0x00000000e31c783b */ /* 0x000ea20000000200 */
[----:B------:R-:W-:-:S02]  /*19890*/  IMAD.IADD R224, R229, 0x1, R0 ;  /* 0x00000001e5e07824 */ /* 0x000fc400078e0200 */
[----:B------:R-:W-:Y:S01]  /*198a0*/  IMAD.IADD R220, R0, 0x1, R227 ;  /* 0x0000000100dc7824 */ /* 0x000fe200078e02e3 */
[----:B------:R-:W3:Y:S04]  /*198b0*/  LDSM.16.M88.4 R24, [R227+0x800] ;  /* 0x00080000e318783b */ /* 0x000ee80000000200 */
[----:B------:R-:W3:Y:S04]  /*198c0*/  LDSM.16.M88.4 R8, [R227+0x1000] ;  /* 0x00100000e308783b */ /* 0x000ee80000000200 */
[----:B------:R-:W3:Y:S04]  /*198d0*/  LDSM.16.M88.4 R40, [R224+0x8000] ;  /* 0x00800000e028783b */ /* 0x000ee80000000200 */
[----:B------:R-:W3:Y:S04]  /*198e0*/  LDSM.16.M88.4 R88, [R227+0x1800] ;  /* 0x00180000e358783b */ /* 0x000ee80000000200 */
[----:B------:R-:W3:Y:S01]  /*198f0*/  LDSM.16.M88.4 R36, [R224+0x8800] ;  /* 0x00880000e024783b */ /* 0x000ee20000000200 */
        /* <DEDUP_REMOVED lines=9> */
[C---:B---3--:R-:W-:Y:S08]  /*19990*/  HMMA.16816.F32 R80, R60.reuse, R76, RZ ;  /* 0x0000004c3c50723c */ /* 0x048ff000000018ff */
[C---:B------:R-:W-:Y:S08]  /*199a0*/  HMMA.16816.F32 R76, R60.reuse, R78, RZ ;  /* 0x0000004e3c4c723c */ /* 0x040ff000000018ff */
[C---:B------:R-:W-:Y:S08]  /*199b0*/  HMMA.16816.F32 R72, R60.reuse, R4, RZ ;  /* 0x000000043c48723c */ /* 0x040ff000000018ff */
[----:B------:R-:W-:Y:S01]  /*199c0*/  HMMA.16816.F32 R60, R60, R6, RZ ;  /* 0x000000063c3c723c */ /* 0x000fe200000018ff */
[----:B------:R-:W1:Y:S07]  /*199d0*/  LDSM.16.M88.4 R4, [R224+0x9000] ;  /* 0x00900000e004783b */ /* 0x000e6e0000000200 */
[C---:B------:R-:W-:Y:S08]  /*199e0*/  HMMA.16816.F32 R16, R84.reuse, R28, R16 ;  /* 0x0000001c5410723c */ /* 0x040ff00000001810 */
        /* <DEDUP_REMOVED lines=166> */
[----:B------:R-:W-:-:S07]  /*1a450*/  FMUL.FTZ R56, R15, R0 ;  /* 0x000000000f387220 */ /* 0x000fce0000410000 */
[----:B------:R-:W-:Y:S08]  /*1a460*/  MUFU.TANH R50, R13 ;  /* 0x0000000d00327308 */ /* 0x000ff00000002400 */
[----:B------:R1:W-:Y:S01]  /*1a470*/  MUFU.TANH R51, R14 ;  /* 0x0000000e00337308 */ /* 0x0003e20000002400 */
[----:B------:R-:W-:Y:S01]  /*1a480*/  HMMA.16816.F32 R96, R68, R38, R96 ;  /* 0x000000264460723c */ /* 0x000fe20000001860 */
[----:B------:R-:W-:-:S02]  /*1a490*/  FMUL.FTZ R16, R16, R0 ;  /* 0x0000000010107220 */ /* 0x000fc40000410000 */
[-C--:B------:R-:W-:Y:S01]  /*1a4a0*/  FMUL.FTZ R17, R17, R0.reuse ;  /* 0x0000000011117220 */ /* 0x080fe20000410000 */
[----:B-1----:R-:W1:Y:S03]  /*1a4b0*/  LDSM.16.M88.4 R12, [R224+0xf800] ;  /* 0x00f80000e00c783b */ /* 0x002e660000000200 */
[----:B------:R-:W-:Y:S01]  /*1a4c0*/  MUFU.TANH R22, R16 ;  /* 0x0000001000167308 */ /* 0x000fe20000002400 */
[-C--:B------:R-:W-:Y:S01]  /*1a4d0*/  FMUL.FTZ R44, R18, R0.reuse ;  /* 0x00000000122c7220 */ /* 0x080fe20000410000 */
[----:B--2---:R-:W-:Y:S01]  /*1a4e0*/  HMMA.16816.F32 R72, R40, R24, R72 ;  /* 0x000000182848723c */ /* 0x004fe20000001848 */
[----:B------:R-:W-:-:S05]  /*1a4f0*/  FMUL.FTZ R45, R19, R0 ;  /* 0x00000000132d7220 */ /* 0x000fca0000410000 */
[----:B------:R2:W-:Y:S02]  /*1a500*/  MUFU.TANH R23, R17 ;  /* 0x0000001100177308 */ /* 0x0005e40000002400 */
[C---:B---3--:R-:W-:Y:S08]  /*1a510*/  HMMA.16816.F32 R80, R28.reuse, R4, R80 ;  /* 0x000000041c50723c */ /* 0x048ff00000001850 */
[C---:B------:R-:W-:Y:S01]  /*1a520*/  HMMA.16816.F32 R84, R28.reuse, R6, R84 ;  /* 0x000000061c54723c */ /* 0x040fe20000001854 */
[----:B------:R-:W-:Y:S04]  /*1a530*/  LDSM.16.M88.4 R4, [R220+0x7800] ;  /* 0x00780000dc04783b */ /* 0x000fe80000000200 */
[----:B--2---:R-:W2:Y:S03]  /*1a540*/  LDSM.16.M88.4 R16, [R220+0x7000] ;  /* 0x00700000dc10783b */ /* 0x004ea60000000200 */
[----:B------:R-:W-:Y:S08]  /*1a550*/  HMMA.16816.F32 R32, R28, R92, R32 ;  /* 0x0000005c1c20723c */ /* 0x000ff00000001820 */
[----:B------:R-:W-:Y:S08]  /*1a560*/  HMMA.16816.F32 R96, R40, R26, R96 ;  /* 0x0000001a2860723c */ /* 0x000ff00000001860 */
[C---:B------:R-:W-:Y:S08]  /*1a570*/  HMMA.16816.F32 R52, R28.reuse, R94, R52 ;  /* 0x0000005e1c34723c */ /* 0x040ff00000001834 */
[----:B-1----:R-:W-:Y:S01]  /*1a580*/  HMMA.16816.F32 R72, R28, R12, R72 ;  /* 0x0000000c1c48723c */ /* 0x002fe20000001848 */
[----:B------:R-:W1:Y:S01]  /*1a590*/  MUFU.TANH R44, R44 ;  /* 0x0000002c002c7308 */ /* 0x000e620000002400 */
[----:B------:R-:W-:Y:S01]  /*1a5a0*/  ISETP.GT.AND P5, PT, R2, R239, PT ;  /* 0x000000ef0200720c */ /* 0x000fe20003fa4270 */
[----:B------:R-:W-:-:S04]  /*1a5b0*/  DEPBAR.LE SB0, 0x0 ;  /* 0x000080000000791a */ /* 0x000fc80000000000 */
[----:B------:R-:W-:Y:S01]  /*1a5c0*/  IMAD.SHL.U32 R12, R58, 0x2, RZ ;  /* 0x000000023a0c7824 */ /* 0x000fe200078e00ff */
[----:B------:R-:W-:Y:S04]  /*1a5d0*/  HMMA.16816.F32 R32, R8, R76, R32 ;  /* 0x0000004c0820723c */ /* 0x000fe80000001820 */
[----:B------:R-:W-:-:S04]  /*1a5e0*/  LOP3.LUT R12, R12, 0x6, RZ, 0xc0, !PT ;  /* 0x000000060c0c7812 */ /* 0x000fc800078ec0ff */
[----:B--2---:R-:W-:Y:S01]  /*1a5f0*/  HMMA.16816.F32 R80, R8, R16, R80 ;  /* 0x000000100850723c */ /* 0x004fe20000001850 */
[----:B------:R-:W-:-:S07]  /*1a600*/  IMAD.IADD R27, R3, 0x1, R12 ;  /* 0x00000001031b7824 */ /* 0x000fce00078e020c */
[----:B------:R-:W-:Y:S08]  /*1a610*/  HMMA.16816.F32 R84, R8, R18, R84 ;  /* 0x000000120854723c */ /* 0x000ff00000001854 */
[----:B------:R-:W-:Y:S08]  /*1a620*/  HMMA.16816.F32 R16, R28, R14, R96 ;  /* 0x0000000e1c10723c */ /* 0x000ff00000001860 */
[C---:B------:R-:W-:Y:S08]  /*1a630*/  HMMA.16816.F32 R52, R8.reuse, R78, R52 ;  /* 0x0000004e0834723c */ /* 0x040ff00000001834 */
[----:B------:R-:W-:Y:S07]  /*1a640*/  HMMA.16816.F32 R72, R8, R4, R72 ;  /* 0x000000040848723c */ /* 0x000fee0000001848 */
[----:B------:R-:W-:Y:S01]  /*1a650*/  IADD3 R5, R27, 0x8, RZ ;  /* 0x000000081b057810 */ /* 0x000fe20007ffe0ff */
[----:B------:R-:W2:Y:S03]  /*1a660*/  MUFU.TANH R45, R45 ;  /* 0x0000002d002d7308 */ /* 0x000ea60000002400 */
[----:B------:R-:W-:-:S02]  /*1a670*/  ISETP.GE.AND P1, PT, R5, R64, PT ;  /* 0x000000400500720c */ /* 0x000fc40003f26270 */
[----:B------:R-:W-:-:S04]  /*1a680*/  IADD3 R5, R27, 0x9, RZ ;  /* 0x000000091b057810 */ /* 0x000fc80007ffe0ff */
[----:B------:R-:W-:Y:S02]  /*1a690*/  ISETP.GE.AND P0, PT, R5, R64, PT ;  /* 0x000000400500720c */ /* 0x000fe40003f06270 */
[C---:B------:R-:W-:Y:S01]  /*1a6a0*/  IADD3 R5, R27.reuse, 0x11, RZ ;  /* 0x000000111b057810 */ /* 0x040fe20007ffe0ff */
[----:B------:R-:W-:Y:S01]  /*1a6b0*/  FMUL.FTZ R32, R32, R0 ;  /* 0x0000000020207220 */ /* 0x000fe20000410000 */
[----:B------:R-:W-:Y:S01]  /*1a6c0*/  ISETP.GE.AND P3, PT, R27, R64, PT ;  /* 0x000000401b00720c */ /* 0x000fe20003f66270 */
[----:B------:R-:W-:Y:S01]  /*1a6d0*/  FMUL.FTZ R34, R34, R0 ;  /* 0x0000000022227220 */ /* 0x000fe20000410000 */
[----:B------:R-:W-:Y:S02]  /*1a6e0*/  ISETP.GE.AND P4, PT, R5, R64, PT ;  /* 0x000000400500720c */ /* 0x000fe40003f86270 */
[C---:B------:R-:W-:Y:S02]  /*1a6f0*/  IADD3 R13, R27.reuse, 0x1, RZ ;  /* 0x000000011b0d7810 */ /* 0x040fe40007ffe0ff */
[----:B------:R-:W-:Y:S01]  /*1a700*/  IADD3 R5, R27, 0x18, RZ ;  /* 0x000000181b057810 */ /* 0x000fe20007ffe0ff */
[----:B------:R-:W3:Y:S01]  /*1a710*/  MUFU.TANH R56, R56 ;  /* 0x0000003800387308 */ /* 0x000ee20000002400 */
[----:B------:R-:W-:Y:S01]  /*1a720*/  HMMA.16816.F32 R16, R8, R6, R16 ;  /* 0x000000060810723c */ /* 0x000fe20000001810 */
[-C--:B------:R-:W-:Y:S01]  /*1a730*/  FMUL.FTZ R33, R33, R0.reuse ;  /* 0x0000000021217220 */ /* 0x080fe20000410000 */
[----:B-1----:R-:W-:Y:S01]  /*1a740*/  FSEL R44, R44, -INF , !P3 ;  /* 0xff8000002c2c7808 */ /* 0x002fe20005800000 */
[----:B------:R-:W-:Y:S01]  /*1a750*/  FMUL.FTZ R35, R35, R0 ;  /* 0x0000000023237220 */ /* 0x000fe20000410000 */
[----:B------:R-:W-:-:S02]  /*1a760*/  FSEL R22, R22, -INF , !P3 ;  /* 0xff80000016167808 */ /* 0x000fc40005800000 */
[-C--:B------:R-:W-:Y:S01]  /*1a770*/  ISETP.GE.AND P2, PT, R13, R64.reuse, PT ;  /* 0x000000400d00720c */ /* 0x080fe20003f46270 */
[----:B------:R-:W-:Y:S01]  /*1a780*/  MUFU.TANH R32, R32 ;  /* 0x0000002000207308 */ /* 0x000fe20000002400 */
[----:B------:R-:W-:Y:S02]  /*1a790*/  ISETP.GE.AND P3, PT, R5, R64, PT ;  /* 0x000000400500720c */ /* 0x000fe40003f66270 */
[----:B------:R-:W-:Y:S01]  /*1a7a0*/  IADD3 R5, R27, 0x19, RZ ;  /* 0x000000191b057810 */ /* 0x000fe20007ffe0ff */
[----:B------:R-:W-:-:S04]  /*1a7b0*/  FMUL.FTZ R36, R52, R0 ;  /* 0x0000000034247220 */ /* 0x000fc80000410000 */
[----:B------:R-:W1:Y:S01]  /*1a7c0*/  MUFU.TANH R34, R34 ;  /* 0x0000002200227308 */ /* 0x000e620000002400 */
[----:B------:R-:W-:Y:S01]  /*1a7d0*/  FMUL.FTZ R25, R54, R0 ;  /* 0x0000000036197220 */ /* 0x000fe20000410000 */
[----:B--2---:R-:W-:Y:S02]  /*1a7e0*/  FSEL R45, R45, -INF , !P2 ;  /* 0xff8000002d2d7808 */ /* 0x004fe40005000000 */
[----:B------:R-:W-:Y:S02]  /*1a7f0*/  FSEL R23, R23, -INF , !P2 ;  /* 0xff80000017177808 */ /* 0x000fe40005000000 */
[----:B------:R-:W-:Y:S02]  /*1a800*/  ISETP.GE.AND P2, PT, R5, R64, PT ;  /* 0x000000400500720c */ /* 0x000fe40003f46270 */
[----:B------:R-:W-:Y:S01]  /*1a810*/  MUFU.TANH R33, R33 ;  /* 0x0000002100217308 */ /* 0x000fe20000002400 */
[----:B------:R-:W-:Y:S01]  /*1a820*/  IADD3 R5, R27, 0x20, RZ ;  /* 0x000000201b057810 */ /* 0x000fe20007ffe0ff */
[-C--:B------:R-:W-:Y:S01]  /*1a830*/  FMUL.FTZ R24, R53, R0.reuse ;  /* 0x0000000035187220 */ /* 0x080fe20000410000 */
[----:B------:R-:W-:Y:S01]  /*1a840*/  IADD3 R13, R27, 0x10, RZ ;  /* 0x000000101b0d7810 */ /* 0x000fe20007ffe0ff */
[----:B------:R-:W-:-:S04]  /*1a850*/  FMUL.FTZ R37, R55, R0 ;  /* 0x0000000037257220 */ /* 0x000fc80000410000 */
[----:B------:R-:W2:Y:S01]  /*1a860*/  MUFU.TANH R35, R35 ;  /* 0x0000002300237308 */ /* 0x000ea20000002400 */
[----:B------:R-:W-:Y:S02]  /*1a870*/  FSEL R51, R51, -INF , !P1 ;  /* 0xff80000033337808 */ /* 0x000fe40004800000 */
[----:B------:R-:W-:Y:S02]  /*1a880*/  FSEL R46, R46, -INF , !P1 ;  /* 0xff8000002e2e7808 */ /* 0x000fe40004800000 */
[-C--:B------:R-:W-:Y:S02]  /*1a890*/  ISETP.GE.AND P1, PT, R5, R64.reuse, PT ;  /* 0x000000400500720c */ /* 0x080fe40003f26270 */
[----:B------:R-:W-:Y:S01]  /*1a8a0*/  IADD3 R5, R27, 0x21, RZ ;  /* 0x000000211b057810 */ /* 0x000fe20007ffe0ff */
[----:B------:R-:W-:Y:S01]  /*1a8b0*/  MUFU.TANH R36, R36 ;  /* 0x0000002400247308 */ /* 0x000fe20000002400 */
[----:B------:R-:W-:Y:S02]  /*1a8c0*/  ISETP.GE.AND P6, PT, R13, R64, PT ;  /* 0x000000400d00720c */ /* 0x000fe40003fc6270 */
[----:B------:R-:W-:-:S05]  /*1a8d0*/  IADD3 R7, R27, 0x28, RZ ;  /* 0x000000281b077810 */ /* 0x000fca0007ffe0ff */
[----:B------:R-:W4:Y:S01]  /*1a8e0*/  MUFU.TANH R25, R25 ;  /* 0x0000001900197308 */ /* 0x000f220000002400 */
[----:B---3--:R-:W-:Y:S02]  /*1a8f0*/  FSEL R56, R56, -INF , !P0 ;  /* 0xff80000038387808 */ /* 0x008fe40004000000 */
[----:B------:R-:W-:Y:S02]  /*1a900*/  FSEL R50, R50, -INF , !P0 ;  /* 0xff80000032327808 */ /* 0x000fe40004000000 */
[----:B------:R-:W-:Y:S01]  /*1a910*/  ISETP.GE.AND P0, PT, R5, R64, PT ;  /* 0x000000400500720c */ /* 0x000fe20003f06270 */
[-C--:B------:R-:W-:Y:S01]  /*1a920*/  FMUL.FTZ R80, R80, R0.reuse ;  /* 0x0000000050507220 */ /* 0x080fe20000410000 */
[----:B-1----:R-:W-:Y:S01]  /*1a930*/  FSEL R8, R34, -INF , !P6 ;  /* 0xff80000022087808 */ /* 0x002fe20007000000 */
[----:B------:R-:W-:Y:S01]  /*1a940*/  MUFU.TANH R24, R24 ;  /* 0x0000001800187308 */ /* 0x000fe20000002400 */
[----:B------:R-:W-:Y:S01]  /*1a950*/  FSEL R5, R32, -INF , !P6 ;  /* 0xff80000020057808 */ /* 0x000fe20007000000 */
[----:B------:R-:W-:Y:S01]  /*1a960*/  FMUL.FTZ R81, R81, R0 ;  /* 0x0000000051517220 */ /* 0x000fe20000410000 */
[----:B------:R-:W-:Y:S01]  /*1a970*/  ISETP.GE.AND P6, PT, R7, R64, PT ;  /* 0x000000400700720c */ /* 0x000fe20003fc6270 */
[-C--:B------:R-:W-:Y:S01]  /*1a980*/  FMUL.FTZ R82, R82, R0.reuse ;  /* 0x0000000052527220 */ /* 0x080fe20000410000 */
[----:B------:R-:W-:Y:S01]  /*1a990*/  IADD3 R7, R27, 0x29, RZ ;  /* 0x000000291b077810 */ /* 0x000fe20007ffe0ff */
[----:B------:R-:W-:-:S02]  /*1a9a0*/  FMUL.FTZ R83, R83, R0 ;  /* 0x0000000053537220 */ /* 0x000fc40000410000 */
[----:B------:R-:W1:Y:S01]  /*1a9b0*/  MUFU.TANH R37, R37 ;  /* 0x0000002500257308 */ /* 0x000e620000002400 */
[-C--:B------:R-:W-:Y:S01]  /*1a9c0*/  FMUL.FTZ R34, R75, R0.reuse ;  /* 0x000000004b227220 */ /* 0x080fe20000410000 */
[----:B--2---:R-:W-:Y:S01]  /*1a9d0*/  FSEL R14, R35, -INF , !P4 ;  /* 0xff800000230e7808 */ /* 0x004fe20006000000 */
[-C--:B------:R-:W-:Y:S01]  /*1a9e0*/  FMUL.FTZ R84, R84, R0.reuse ;  /* 0x0000000054547220 */ /* 0x080fe20000410000 */
[----:B------:R-:W-:Y:S01]  /*1a9f0*/  FSEL R4, R33, -INF , !P4 ;  /* 0xff80000021047808 */ /* 0x000fe20006000000 */
[----:B------:R-:W-:Y:S01]  /*1aa00*/  FMUL.FTZ R85, R85, R0 ;  /* 0x0000000055557220 */ /* 0x000fe20000410000 */
[----:B------:R-:W-:Y:S01]  /*1aa10*/  ISETP.GE.AND P4, PT, R7, R64, PT ;  /* 0x000000400700720c */ /* 0x000fe20003f86270 */
[-C--:B------:R-:W-:Y:S01]  /*1aa20*/  FMUL.FTZ R86, R86, R0.reuse ;  /* 0x0000000056567220 */ /* 0x080fe20000410000 */
[----:B------:R-:W-:Y:S01]  /*1aa30*/  MUFU.TANH R180, R80 ;  /* 0x0000005000b47308 */ /* 0x000fe20000002400 */
[-C--:B------:R-:W-:Y:S01]  /*1aa40*/  FMUL.FTZ R87, R87, R0.reuse ;  /* 0x0000000057577220 */ /* 0x080fe20000410000 */
[----:B------:R-:W-:Y:S01]  /*1aa50*/  IADD3 R7, R27, 0x30, RZ ;  /* 0x000000301b077810 */ /* 0x000fe20007ffe0ff */
[----:B------:R-:W-:-:S02]  /*1aa60*/  FMUL.FTZ R72, R72, R0 ;  /* 0x0000000048487220 */ /* 0x000fc40000410000 */
[-C--:B------:R-:W-:Y:S02]  /*1aa70*/  FMUL.FTZ R73, R73, R0.reuse ;  /* 0x0000000049497220 */ /* 0x080fe40000410000 */
[-C--:B------:R-:W-:Y:S01]  /*1aa80*/  FMUL.FTZ R74, R74, R0.reuse ;  /* 0x000000004a4a7220 */ /* 0x080fe20000410000 */
[----:B------:R-:W-:Y:S01]  /*1aa90*/  MUFU.TANH R181, R81 ;  /* 0x0000005100b57308 */ /* 0x000fe20000002400 */
[-C--:B------:R-:W-:Y:S02]  /*1aaa0*/  FMUL.FTZ R16, R16, R0.reuse ;  /* 0x0000000010107220 */ /* 0x080fe40000410000 */
[-C--:B------:R-:W-:Y:S02]  /*1aab0*/  FMUL.FTZ R17, R17, R0.reuse ;  /* 0x0000000011117220 */ /* 0x080fe40000410000 */
[-C--:B------:R-:W-:Y:S02]  /*1aac0*/  FMUL.FTZ R18, R18, R0.reuse ;  /* 0x0000000012127220 */ /* 0x080fe40000410000 */
[----:B------:R-:W-:Y:S01]  /*1aad0*/  FMUL.FTZ R19, R19, R0 ;  /* 0x0000000013137220 */ /* 0x000fe20000410000 */
[----:B------:R-:W2:Y:S01]  /*1aae0*/  MUFU.TANH R184, R82 ;  /* 0x0000005200b87308 */ /* 0x000ea20000002400 */
[----:B----4-:R-:W-:-:S02]  /*1aaf0*/  FSEL R13, R25, -INF , !P3 ;  /* 0xff800000190d7808 */ /* 0x010fc40005800000 */
[----:B------:R-:W-:-:S05]  /*1ab00*/  FSEL R9, R36, -INF , !P3 ;  /* 0xff80000024097808 */ /* 0x000fca0005800000 */
[----:B------:R-:W3:Y:S01]  /*1ab10*/  MUFU.TANH R185, R83 ;  /* 0x0000005300b97308 */ /* 0x000ee20000002400 */
[----:B------:R-:W-:Y:S02]  /*1ab20*/  ISETP.GE.AND P3, PT, R7, R64, PT ;  /* 0x000000400700720c */ /* 0x000fe40003f66270 */
[----:B------:R-:W-:-:S05]  /*1ab30*/  IADD3 R7, R27, 0x31, RZ ;  /* 0x000000311b077810 */ /* 0x000fca0007ffe0ff */
[----:B------:R-:W-:Y:S01]  /*1ab40*/  MUFU.TANH R182, R84 ;  /* 0x0000005400b67308 */ /* 0x000fe20000002400 */
[----:B-1----:R-:W-:Y:S02]  /*1ab50*/  FSEL R12, R37, -INF , !P2 ;  /* 0xff800000250c7808 */ /* 0x002fe40005000000 */
[----:B------:R-:W-:-:S05]  /*1ab60*/  FSEL R2, R24, -INF , !P2 ;  /* 0xff80000018027808 */ /* 0x000fca0005000000 */
[----:B------:R-:W-:Y:S01]  /*1ab70*/  MUFU.TANH R183, R85 ;  /* 0x0000005500b77308 */ /* 0x000fe20000002400 */
[----:B------:R-:W-:-:S07]  /*1ab80*/  ISETP.GE.AND P2, PT, R7, R64, PT ;  /* 0x000000400700720c */ /* 0x000fce0003f46270 */
[----:B------:R-:W1:Y:S01]  /*1ab90*/  MUFU.TANH R187, R86 ;  /* 0x0000005600bb7308 */ /* 0x000e620000002400 */
[----:B------:R-:W-:-:S07]  /*1aba0*/  IADD3 R7, R27, 0x38, RZ ;  /* 0x000000381b077810 */ /* 0x000fce0007ffe0ff */
[----:B------:R-:W4:Y:S08]  /*1abb0*/  MUFU.TANH R192, R87 ;  /* 0x0000005700c07308 */ /* 0x000f300000002400 */
[----:B------:R-:W-:Y:S08]  /*1abc0*/  MUFU.TANH R196, R72 ;  /* 0x0000004800c47308 */ /* 0x000ff00000002400 */
[----:B------:R-:W-:Y:S08]  /*1abd0*/  MUFU.TANH R194, R73 ;  /* 0x0000004900c27308 */ /* 0x000ff00000002400 */
[----:B------:R-:W1:Y:S08]  /*1abe0*/  MUFU.TANH R190, R74 ;  /* 0x0000004a00be7308 */ /* 0x000e700000002400 */
[----:B------:R-:W1:Y:S08]  /*1abf0*/  MUFU.TANH R34, R34 ;  /* 0x0000002200227308 */ /* 0x000e700000002400 */
[----:B------:R-:W-:Y:S08]  /*1ac00*/  MUFU.TANH R193, R16 ;  /* 0x0000001000c17308 */ /* 0x000ff00000002400 */
[----:B------:R-:W1:Y:S08]  /*1ac10*/  MUFU.TANH R33, R18 ;  /* 0x0000001200217308 */ /* 0x000e700000002400 */
[----:B------:R-:W1:Y:S08]  /*1ac20*/  MUFU.TANH R32, R19 ;  /* 0x0000001300207308 */ /* 0x000e700000002400 */
[----:B------:R-:W1:Y:S01]  /*1ac30*/  MUFU.TANH R191, R17 ;  /* 0x0000001100bf7308 */ /* 0x000e620000002400 */
[----:B------:R-:W-:-:S02]  /*1ac40*/  IADD3 R27, R27, 0x39, RZ ;  /* 0x000000391b1b7810 */ /* 0x000fc40007ffe0ff */
[----:B--2---:R-:W-:Y:S02]  /*1ac50*/  FSEL R184, R184, -INF , !P1 ;  /* 0xff800000b8b87808 */ /* 0x004fe40004800000 */
[----:B------:R-:W-:Y:S02]  /*1ac60*/  FSEL R180, R180, -INF , !P1 ;  /* 0xff800000b4b47808 */ /* 0x000fe40004800000 */
[----:B---3--:R-:W-:Y:S02]  /*1ac70*/  FSEL R185, R185, -INF , !P0 ;  /* 0xff800000b9b97808 */ /* 0x008fe40004000000 */
[----:B------:R-:W-:Y:S01]  /*1ac80*/  FSEL R181, R181, -INF , !P0 ;  /* 0xff800000b5b57808 */ /* 0x000fe20004000000 */
[----:B------:R-:W-:Y:S01]  /*1ac90*/  BSSY B1, `(.L_x_2228) ;  /* 0x00000e3000017945 */ /* 0x000fe20003800000 */
[-C--:B------:R-:W-:Y:S02]  /*1aca0*/  ISETP.GE.AND P1, PT, R7, R64.reuse, PT ;  /* 0x000000400700720c */ /* 0x080fe40003f26270 */
[----:B------:R-:W-:-:S02]  /*1acb0*/  ISETP.GE.AND P0, PT, R27, R64, PT ;  /* 0x000000401b00720c */ /* 0x000fc40003f06270 */
        /* <DEDUP_REMOVED lines=14> */
[----:B------:R-:W-:Y:S02]  /*1ada0*/  IADD3 R208, R227, 0x7800, RZ ;  /* 0x00007800e3d07810 */ /* 0x000fe40007ffe0ff */
[----:B-1----:R-:W-:Y:S02]  /*1adb0*/  FSEL R187, R187, -INF , !P6 ;  /* 0xff800000bbbb7808 */ /* 0x002fe40007000000 */
[----:B------:R-:W-:Y:S02]  /*1adc0*/  FSEL R182, R182, -INF , !P6 ;  /* 0xff800000b6b67808 */ /* 0x000fe40007000000 */
[----:B----4-:R-:W-:-:S02]  /*1add0*/  FSEL R192, R192, -INF , !P4 ;  /* 0xff800000c0c07808 */ /* 0x010fc40006000000 */
        /* <DEDUP_REMOVED lines=75> */
.L_x_2231:
[----:B------:R-:W2:Y:S02]  /*1b290*/  LD.E R0, [R20.64+0x38] ;  /* 0x0000380614007980 */ /* 0x000ea4000c101900 */
[----:B--2---:R-:W-:-:S04]  /*1b2a0*/  LEA R0, -R0, RZ, 0x6 ;  /* 0x000000ff00007211 */ /* 0x004fc800078e31ff */
[----:B------:R-:W-:Y:S02]  /*1b2b0*/  SHF.R.S32.HI R3, RZ, 0x1f, R0 ;  /* 0x0000001fff037819 */ /* 0x000fe40000011400 */
.L_x_2232:
[----:B------:R-:W-:Y:S05]  /*1b2c0*/  BSYNC B0 ;  /* 0x0000000000007941 */ /* 0x000fea0003800000 */
.L_x_2230:
        /* <DEDUP_REMOVED lines=127> */
.L_x_2229:
[----:B------:R-:W-:Y:S05]  /*1bac0*/  BSYNC B1 ;  /* 0x0000000000017941 */ /* 0x000fea0003800000 */
.L_x_2228:
[----:B------:R-:W2:Y:S01]  /*1bad0*/  LD.E R186, [R20.64+0xdc] ;  /* 0x0000dc0614ba7980 */ /* 0x000ea2000c101900 */
[----:B------:R-:W-:-:S02]  /*1bae0*/  FMNMX.FTZ R3, R22, R23, !PT ;  /* 0x0000001716037209 */ /* 0x000fc40007810000 */
[----:B------:R-:W-:Y:S02]  /*1baf0*/  SHF.L.U32 R234, R48, 0x1, RZ ;  /* 0x0000000130ea7819 */ /* 0x000fe400000006ff */
[----:B------:R-:W-:Y:S02]  /*1bb00*/  FMNMX.FTZ R3, R46, R3, !PT ;  /* 0x000000032e037209 */ /* 0x000fe40007810000 */
[-C--:B------:R-:W-:Y:S01]  /*1bb10*/  LEA R233, R49, R234.reuse, 0x1 ;  /* 0x000000ea31e97211 */ /* 0x080fe200078e08ff */
[----:B------:R-:W-:Y:S01]  /*1bb20*/  LDSM.16.MT88.4 R156, [R234+0x10000] ;  /* 0x01000000ea9c783b */ /* 0x000fe20000004200 */
[----:B------:R-:W-:Y:S02]  /*1bb30*/  FMNMX.FTZ R0, R50, R3, !PT ;  /* 0x0000000332007209 */ /* 0x000fe40007810000 */
[----:B------:R-:W-:Y:S01]  /*1bb40*/  LEA R232, R47, R234, 0x1 ;  /* 0x000000ea2fe87211 */ /* 0x000fe200078e08ff */
[----:B------:R-:W-:Y:S01]  /*1bb50*/  LDSM.16.MT88.4 R148, [R233+0x10000] ;  /* 0x01000000e994783b */ /* 0x000fe20000004200 */
[----:B------:R-:W-:-:S02]  /*1bb60*/  FMNMX.FTZ R3, R5, R0, !PT ;  /* 0x0000000005037209 */ /* 0x000fc40007810000 */
[----:B------:R-:W-:Y:S01]  /*1bb70*/  FMNMX.FTZ R0, R44, R45, !PT ;  /* 0x0000002d2c007209 */ /* 0x000fe20007810000 */
[----:B------:R-:W-:Y:S01]  /*1bb80*/  LDSM.16.MT88.4 R140, [R232+0x10000] ;  /* 0x01000000e88c783b */ /* 0x000fe20000004200 */
[----:B-1----:R-:W-:Y:S02]  /*1bb90*/  FMNMX.FTZ R6, R4, R3, !PT ;  /* 0x0000000304067209 */ /* 0x002fe40007810000 */
        /* <DEDUP_REMOVED lines=30> */
[----:B------:R-:W-:Y:S02]  /*1bd80*/  FMNMX.FTZ R3, R190, R3, !PT ;  /* 0x00000003be037209 */ /* 0x000fe40007810000 */
[----:B------:R-:W-:Y:S01]  /*1bd90*/  LEA R231, R47, R233, 0x1 ;  /* 0x000000e92fe77211 */ /* 0x000fe200078e08ff */
[----:B------:R-:W1:Y:S01]  /*1bda0*/  SHFL.BFLY PT, R7, R6, 0x2, 0x1f ;  /* 0x0c401f0006077f89 */ /* 0x000e6200000e0000 */
[----:B------:R-:W-:-:S03]  /*1bdb0*/  FMNMX.FTZ R0, R34, R3, !PT ;  /* 0x0000000322007209 */ /* 0x000fc60007810000 */
[----:B------:R-:W-:Y:S01]  /*1bdc0*/  LDSM.16.MT88.4 R132, [R231+0x10000] ;  /* 0x01000000e784783b */ /* 0x000fe20000004200 */
[----:B------:R-:W-:-:S03]  /*1bdd0*/  FMNMX.FTZ R11, R33, R0, !PT ;  /* 0x00000000210b7209 */ /* 0x000fc60007810000 */
[----:B------:R-:W-:Y:S01]  /*1bde0*/  LDSM.16.MT88.4 R64, [R231+0x12000] ;  /* 0x01200000e740783b */ /* 0x000fe20000004200 */
[----:B------:R-:W-:-:S03]  /*1bdf0*/  FMNMX.FTZ R11, R32, R11, !PT ;  /* 0x0000000b200b7209 */ /* 0x000fc60007810000 */
[----:B------:R-:W-:Y:S04]  /*1be00*/  LDSM.16.MT88.4 R96, [R231+0x14000] ;  /* 0x01400000e760783b */ /* 0x000fe80000004200 */
[----:B------:R-:W3:Y:S01]  /*1be10*/  SHFL.BFLY PT, R0, R11, 0x2, 0x1f ;  /* 0x0c401f000b007f89 */ /* 0x000ee200000e0000 */
        /* <DEDUP_REMOVED lines=14> */
[-CC-:B------:R-:W-:Y:S01]  /*1bf00*/  FFMA.FTZ R175, R46, R186.reuse, -R195.reuse ;  /* 0x000000ba2eaf7223 */ /* 0x180fe200000108c3 */
[----:B------:R-:W-:Y:S01]  /*1bf10*/  LDSM.16.MT88.4 R20, [R231+0x12800] ;  /* 0x01280000e714783b */ /* 0x000fe20000004200 */
[-C--:B------:R-:W-:Y:S01]  /*1bf20*/  FFMA.FTZ R170, R50, R186.reuse, -R195 ;  /* 0x000000ba32aa7223 */ /* 0x080fe200000108c3 */
[----:B------:R-:W-:Y:S01]  /*1bf30*/  MUFU.EX2 R177, R177 ;  /* 0x000000b100b17308 */ /* 0x000fe20000000800 */
[-CC-:B------:R-:W-:Y:S02]  /*1bf40*/  FFMA.FTZ R176, R44, R186.reuse, -R35.reuse ;  /* 0x000000ba2cb07223 */ /* 0x180fe40000010823 */
[----:B------:R-:W-:-:S02]  /*1bf50*/  FFMA.FTZ R179, R45, R186, -R35 ;  /* 0x000000ba2db37223 */ /* 0x000fc40000010823 */
[-CC-:B------:R-:W-:Y:S02]  /*1bf60*/  FFMA.FTZ R178, R51, R186.reuse, -R35.reuse ;  /* 0x000000ba33b27223 */ /* 0x180fe40000010823 */
[-C--:B------:R-:W-:Y:S01]  /*1bf70*/  FFMA.FTZ R171, R56, R186.reuse, -R35 ;  /* 0x000000ba38ab7223 */ /* 0x080fe20000010823 */
[----:B------:R-:W1:Y:S01]  /*1bf80*/  LDSM.16.MT88.4 R48, [R233+0x12000] ;  /* 0x01200000e930783b */ /* 0x000e620000004200 */
[-CC-:B------:R-:W-:Y:S01]  /*1bf90*/  FFMA.FTZ R173, R5, R186.reuse, -R195.reuse ;  /* 0x000000ba05ad7223 */ /* 0x180fe200000108c3 */
[----:B------:R-:W2:Y:S01]  /*1bfa0*/  MUFU.EX2 R174, R174 ;  /* 0x000000ae00ae7308 */ /* 0x000ea20000000800 */
[-CC-:B------:R-:W-:Y:S01]  /*1bfb0*/  FFMA.FTZ R168, R4, R186.reuse, -R195.reuse ;  /* 0x000000ba04a87223 */ /* 0x180fe200000108c3 */
[----:B------:R-:W3:Y:S01]  /*1bfc0*/  LDSM.16.MT88.4 R56, [R232+0x12000] ;  /* 0x01200000e838783b */ /* 0x000ee20000004200 */
[-C--:B------:R-:W-:Y:S02]  /*1bfd0*/  FFMA.FTZ R169, R9, R186.reuse, -R195 ;  /* 0x000000ba09a97223 */ /* 0x080fe400000108c3 */
[-C--:B------:R-:W-:Y:S01]  /*1bfe0*/  FFMA.FTZ R172, R8, R186.reuse, -R35 ;  /* 0x000000ba08ac7223 */ /* 0x080fe20000010823 */
[----:B------:R-:W4:Y:S01]  /*1bff0*/  LDSM.16.MT88.4 R4, [R231+0x16000] ;  /* 0x01600000e704783b */ /* 0x000f220000004200 */
[-C--:B------:R-:W-:Y:S01]  /*1c000*/  FFMA.FTZ R2, R2, R186.reuse, -R195 ;  /* 0x000000ba02027223 */ /* 0x080fe200000108c3 */
[----:B------:R-:W-:Y:S01]  /*1c010*/  MUFU.EX2 R175, R175 ;  /* 0x000000af00af7308 */ /* 0x000fe20000000800 */
[-CC-:B------:R-:W-:Y:S01]  /*1c020*/  FFMA.FTZ R167, R14, R186.reuse, -R35.reuse ;  /* 0x000000ba0ea77223 */ /* 0x180fe20000010823 */
[----:B------:R-:W5:Y:S01]  /*1c030*/  LDSM.16.MT88.4 R8, [R234+0x10800] ;  /* 0x01080000ea08783b */ /* 0x000f620000004200 */
[----:B------:R-:W-:-:S02]  /*1c040*/  FFMA.FTZ R165, R13, R186, -R35 ;  /* 0x000000ba0da57223 */ /* 0x000fc40000010823 */
[-C--:B------:R-:W-:Y:S02]  /*1c050*/  FFMA.FTZ R0, R12, R186.reuse, -R35 ;  /* 0x000000ba0c007223 */ /* 0x080fe40000010823 */
[----:B------:R-:W1:Y:S01]  /*1c060*/  LDSM.16.MT88.4 R12, [R231+0x10800] ;  /* 0x01080000e70c783b */ /* 0x000e620000004200 */
[----:B------:R-:W3:Y:S01]  /*1c070*/  MUFU.EX2 R170, R170 ;  /* 0x000000aa00aa7308 */ /* 0x000ee20000000800 */
[----:B--2---:R-:W-:Y:S01]  /*1c080*/  F2FP.PACK_AB R128, R174, R177 ;  /* 0x000000b1ae80723e */ /* 0x004fe200000000ff */
[-CC-:B------:R-:W-:Y:S02]  /*1c090*/  FFMA.FTZ R180, R180, R186.reuse, -R195.reuse ;  /* 0x000000bab4b47223 */ /* 0x180fe400000108c3 */
[-CC-:B------:R-:W-:Y:S02]  /*1c0a0*/  FFMA.FTZ R181, R181, R186.reuse, -R195.reuse ;  /* 0x000000bab5b57223 */ /* 0x180fe400000108c3 */
[-CC-:B------:R-:W-:Y:S02]  /*1c0b0*/  FFMA.FTZ R182, R182, R186.reuse, -R195.reuse ;  /* 0x000000bab6b67223 */ /* 0x180fe400000108c3 */
[----:B------:R-:W-:Y:S01]  /*1c0c0*/  MUFU.EX2 R176, R176 ;  /* 0x000000b000b07308 */ /* 0x000fe20000000800 */
[----:B------:R-:W-:-:S02]  /*1c0d0*/  FFMA.FTZ R183, R183, R186, -R195 ;  /* 0x000000bab7b77223 */ /* 0x000fc400000108c3 */
[-CC-:B------:R-:W-:Y:S02]  /*1c0e0*/  FFMA.FTZ R184, R184, R186.reuse, -R35.reuse ;  /* 0x000000bab8b87223 */ /* 0x180fe40000010823 */
[-CC-:B------:R-:W-:Y:S02]  /*1c0f0*/  FFMA.FTZ R185, R185, R186.reuse, -R35.reuse ;  /* 0x000000bab9b97223 */ /* 0x180fe40000010823 */
[-CC-:B------:R-:W-:Y:S01]  /*1c100*/  FFMA.FTZ R187, R187, R186.reuse, -R35.reuse ;  /* 0x000000babbbb7223 */ /* 0x180fe20000010823 */
[----:B------:R-:W2:Y:S01]  /*1c110*/  MUFU.EX2 R179, R179 ;  /* 0x000000b300b37308 */ /* 0x000ea20000000800 */
[----:B---3--:R-:W-:Y:S01]  /*1c120*/  F2FP.PACK_AB R130, R170, R175 ;  /* 0x000000afaa82723e */ /* 0x008fe200000000ff */
[-C--:B------:R-:W-:Y:S02]  /*1c130*/  FFMA.FTZ R192, R192, R186.reuse, -R35 ;  /* 0x000000bac0c07223 */ /* 0x080fe40000010823 */
[-CC-:B------:R-:W-:Y:S02]  /*1c140*/  FFMA.FTZ R197, R194, R186.reuse, -R195.reuse ;  /* 0x000000bac2c57223 */ /* 0x180fe400000108c3 */
[----:B------:R-:W-:-:S02]  /*1c150*/  FFMA.FTZ R196, R196, R186, -R195 ;  /* 0x000000bac4c47223 */ /* 0x000fc400000108c3 */
[----:B------:R-:W-:Y:S01]  /*1c160*/  MUFU.EX2 R178, R178 ;  /* 0x000000b200b27308 */ /* 0x000fe20000000800 */
[-CC-:B------:R-:W-:Y:S02]  /*1c170*/  FFMA.FTZ R193, R193, R186.reuse, -R195.reuse ;  /* 0x000000bac1c17223 */ /* 0x180fe400000108c3 */
[-C--:B------:R-:W-:Y:S02]  /*1c180*/  FFMA.FTZ R194, R191, R186.reuse, -R195 ;  /* 0x000000babfc27223 */ /* 0x080fe400000108c3 */
[-CC-:B------:R-:W-:Y:S02]  /*1c190*/  FFMA.FTZ R190, R190, R186.reuse, -R35.reuse ;  /* 0x000000babebe7223 */ /* 0x180fe40000010823 */
[--C-:B------:R-:W-:Y:S01]  /*1c1a0*/  FFMA.FTZ R191, R34, R186, -R35.reuse ;  /* 0x000000ba22bf7223 */ /* 0x100fe20000010823 */
[----:B------:R-:W3:Y:S01]  /*1c1b0*/  MUFU.EX2 R171, R171 ;  /* 0x000000ab00ab7308 */ /* 0x000ee20000000800 */
[----:B--2---:R-:W-:Y:S01]  /*1c1c0*/  F2FP.PACK_AB R129, R179, R176 ;  /* 0x000000b0b381723e */ /* 0x004fe200000000ff */
[----:B------:R-:W-:-:S02]  /*1c1d0*/  FFMA.FTZ R195, R33, R186, -R35 ;  /* 0x000000ba21c37223 */ /* 0x000fc40000010823 */
[----:B------:R-:W-:Y:S02]  /*1c1e0*/  FFMA.FTZ R186, R32, R186, -R35 ;  /* 0x000000ba20ba7223 */ /* 0x000fe40000010823 */
[----:B------:R-:W-:Y:S01]  /*1c1f0*/  FADD.FTZ R174, R177, R174 ;  /* 0x000000aeb1ae7221 */ /* 0x000fe20000010000 */
[----:B------:R-:W-:Y:S01]  /*1c200*/  LDSM.16.MT88.4 R32, [R233+0x11800] ;  /* 0x01180000e920783b */ /* 0x000fe20000004200 */
[----:B------:R-:W-:Y:S01]  /*1c210*/  MUFU.EX2 R173, R173 ;  /* 0x000000ad00ad7308 */ /* 0x000fe20000000800 */
[----:B------:R-:W-:Y:S02]  /*1c220*/  FADD.FTZ R179, R176, R179 ;  /* 0x000000b3b0b37221 */ /* 0x000fe40000010000 */
[----:B------:R-:W-:-:S04]  /*1c230*/  FADD.FTZ R175, R175, R174 ;  /* 0x000000aeafaf7221 */ /* 0x000fc80000010000 */
[----:B------:R-:W-:Y:S01]  /*1c240*/  FADD.FTZ R170, R170, R175 ;  /* 0x000000afaaaa7221 */ /* 0x000fe20000010000 */
[----:B---3--:R-:W-:Y:S01]  /*1c250*/  F2FP.PACK_AB R131, R171, R178 ;  /* 0x000000b2ab83723e */ /* 0x008fe200000000ff */
[----:B------:R-:W2:Y:S01]  /*1c260*/  MUFU.EX2 R168, R168 ;  /* 0x000000a800a87308 */ /* 0x000ea20000000800 */
        /* <DEDUP_REMOVED lines=13> */
[----:B------:R-:W2:Y:S06]  /*1c340*/  MUFU.EX2 R0, R0 ;  /* 0x0000000000007308 */ /* 0x000eac0000000800 */
[C---:B-1----:R-:W-:Y:S02]  /*1c350*/  HMMA.16816.F32 R44, R128.reuse, R48, RZ ;  /* 0x00000030802c723c */ /* 0x042fe400000018ff */
        /* <DEDUP_REMOVED lines=39> */
[C---:B----4-:R-:W-:Y:S07]  /*1c5d0*/  HMMA.16816.F32 R124, R128.reuse, R4, RZ ;  /* 0x00000004807c723c */ /* 0x050fee00000018ff */
        /* <DEDUP_REMOVED lines=12> */
[----:B-----5:R-:W-:Y:S01]  /*1c6a0*/  HMMA.16816.F32 R160, R4, R8, R160 ;  /* 0x0000000804a0723c */ /* 0x020fe200000018a0 */
[----:B------:R-:W-:-:S07]  /*1c6b0*/  FADD.FTZ R165, R0, R165 ;  /* 0x000000a500a57221 */ /* 0x000fce0000010000 */
[C---:B------:R-:W-:Y:S01]  /*1c6c0*/  HMMA.16816.F32 R156, R4.reuse, R10, R156 ;  /* 0x0000000a049c723c */ /* 0x040fe2000000189c */
[----:B------:R-:W2:Y:S07]  /*1c6d0*/  LDSM.16.MT88.4 R8, [R233+0x12800] ;  /* 0x01280000e908783b */ /* 0x000eae0000004200 */
[C---:B------:R-:W-:Y:S08]  /*1c6e0*/  HMMA.16816.F32 R152, R4.reuse, R16, R152 ;  /* 0x000000100498723c */ /* 0x040ff00000001898 */
[C---:B------:R-:W-:Y:S01]  /*1c6f0*/  HMMA.16816.F32 R148, R4.reuse, R18, R148 ;  /* 0x000000120494723c */ /* 0x040fe20000001894 */
[----:B------:R-:W3:Y:S07]  /*1c700*/  LDSM.16.MT88.4 R16, [R232+0x12800] ;  /* 0x01280000e810783b */ /* 0x000eee0000004200 */
[C---:B------:R-:W-:Y:S08]  /*1c710*/  HMMA.16816.F32 R136, R4.reuse, R12, R136 ;  /* 0x0000000c0488723c */ /* 0x040ff00000001888 */
[C---:B------:R-:W-:Y:S01]  /*1c720*/  HMMA.16816.F32 R132, R4.reuse, R14, R132 ;  /* 0x0000000e0484723c */ /* 0x040fe20000001884 */
[----:B------:R-:W4:Y:S07]  /*1c730*/  LDSM.16.MT88.4 R12, [R234+0x14800] ;  /* 0x01480000ea0c783b */ /* 0x000f2e0000004200 */
[C---:B------:R-:W-:Y:S08]  /*1c740*/  HMMA.16816.F32 R36, R4.reuse, R24, R36 ;  /* 0x000000180424723c */ /* 0x040ff00000001824 */
[C---:B--2---:R-:W-:Y:S08]  /*1c750*/  HMMA.16816.F32 R44, R4.reuse, R8, R44 ;  /* 0x00000008042c723c */ /* 0x044ff0000000182c */
        /* <DEDUP_REMOVED lines=8> */
[C---:B------:R-:W-:Y:S01]  /*1c7e0*/  HMMA.16816.F32 R40, R4.reuse, R26, R40 ;  /* 0x0000001a0428723c */ /* 0x040fe20000001828 */
[----:B------:R-:W-:Y:S07]  /*1c7f0*/  LDSM.16.MT88.4 R24, [R232+0x14800] ;  /* 0x01480000e818783b */ /* 0x000fee0000004200 */
[C---:B--2---:R-:W-:Y:S08]  /*1c800*/  HMMA.16816.F32 R76, R4.reuse, R8, R76 ;  /* 0x00000008044c723c */ /* 0x044ff0000000184c */
[C---:B------:R-:W-:Y:S01]  /*1c810*/  HMMA.16816.F32 R80, R4.reuse, R10, R80 ;  /* 0x0000000a0450723c */ /* 0x040fe20000001850 */
[----:B------:R-:W2:Y:S07]  /*1c820*/  LDSM.16.MT88.4 R8, [R232+0x16800] ;  /* 0x01680000e808783b */ /* 0x000eae0000004200 */
[C---:B------:R-:W-:Y:S08]  /*1c830*/  HMMA.16816.F32 R60, R4.reuse, R20, R60 ;  /* 0x00000014043c723c */ /* 0x040ff0000000183c */
[C---:B------:R-:W-:Y:S01]  /*1c840*/  HMMA.16816.F32 R64, R4.reuse, R22, R64 ;  /* 0x000000160440723c */ /* 0x040fe20000001840 */
[----:B------:R-:W5:Y:S07]  /*1c850*/  LDSM.16.MT88.4 R20, [R234+0x16800] ;  /* 0x01680000ea14783b */ /* 0x000f6e0000004200 */
[C---:B---3--:R-:W-:Y:S08]  /*1c860*/  HMMA.16816.F32 R92, R4.reuse, R16, R92 ;  /* 0x00000010045c723c */ /* 0x048ff0000000185c */
[C---:B------:R-:W-:Y:S01]  /*1c870*/  HMMA.16816.F32 R96, R4.reuse, R18, R96 ;  /* 0x000000120460723c */ /* 0x040fe20000001860 */
[----:B------:R-:W3:Y:S07]  /*1c880*/  LDSM.16.MT88.4 R16, [R231+0x16800] ;  /* 0x01680000e710783b */ /* 0x000eee0000004200 */
[C---:B----4-:R-:W-:Y:S08]  /*1c890*/  HMMA.16816.F32 R108, R4.reuse, R12, R108 ;  /* 0x0000000c046c723c */ /* 0x050ff0000000186c */
[C---:B------:R-:W-:Y:S01]  /*1c8a0*/  HMMA.16816.F32 R112, R4.reuse, R14, R112 ;  /* 0x0000000e0470723c */ /* 0x040fe20000001870 */
[----:B------:R-:W4:Y:S07]  /*1c8b0*/  LDSM.16.MT88.4 R12, [R234+0x11000] ;  /* 0x01100000ea0c783b */ /* 0x000f2e0000004200 */
        /* <DEDUP_REMOVED lines=8> */
[----:B------:R-:W2:Y:S07]  /*1c940*/  LDSM.16.MT88.4 R24, [R233+0x11000] ;  /* 0x01100000e918783b */ /* 0x000eae0000004200 */
[C---:B-----5:R-:W-:Y:S08]  /*1c950*/  HMMA.16816.F32 R100, R4.reuse, R20, R100 ;  /* 0x000000140464723c */ /* 0x060ff00000001864 */
[C---:B------:R-:W-:Y:S01]  /*1c960*/  HMMA.16816.F32 R104, R4.reuse, R22, R104 ;  /* 0x000000160468723c */ /* 0x040fe20000001868 */
[----:B------:R-:W5:Y:S07]  /*1c970*/  LDSM.16.MT88.4 R20, [R231+0x11000] ;  /* 0x01100000e714783b */ /* 0x000f6e0000004200 */
[C---:B---3--:R-:W-:Y:S08]  /*1c980*/  HMMA.16816.F32 R124, R4.reuse, R16, R124 ;  /* 0x00000010047c723c */ /* 0x048ff0000000187c */
[----:B------:R-:W-:Y:S01]  /*1c990*/  HMMA.16816.F32 R128, R4, R18, R128 ;  /* 0x000000120480723c */ /* 0x000fe20000001880 */
[----:B------:R-:W3:Y:S06]  /*1c9a0*/  LDSM.16.MT88.4 R16, [R234+0x13000] ;  /* 0x01300000ea10783b */ /* 0x000eec0000004200 */
[----:B-1----:R-:W-:Y:S01]  /*1c9b0*/  F2FP.PACK_AB R4, R181, R180 ;  /* 0x000000b4b504723e */ /* 0x002fe200000000ff */
        /* <DEDUP_REMOVED lines=9> */
[----:B----4-:R-:W-:Y:S01]  /*1ca50*/  HMMA.16816.F32 R160, R4, R12, R160 ;  /* 0x0000000c04a0723c */ /* 0x010fe200000018a0 */
[----:B------:R-:W-:Y:S02]  /*1ca60*/  FADD.FTZ R183, R183, R182 ;  /* 0x000000b6b7b77221 */ /* 0x000fe40000010000 */
[----:B------:R-:W-:-:S05]  /*1ca70*/  FADD.FTZ R187, R192, R187 ;  /* 0x000000bbc0bb7221 */ /* 0x000fca0000010000 */
[C---:B------:R-:W-:Y:S01]  /*1ca80*/  HMMA.16816.F32 R156, R4.reuse, R14, R156 ;  /* 0x0000000e049c723c */ /* 0x040fe2000000189c */
[----:B------:R-:W1:Y:S07]  /*1ca90*/  LDSM.16.MT88.4 R12, [R233+0x13000] ;  /* 0x01300000e90c783b */ /* 0x000e6e0000004200 */
[C---:B--2---:R-:W-:Y:S08]  /*1caa0*/  HMMA.16816.F32 R144, R4.reuse, R8, R144 ;  /* 0x000000080490723c */ /* 0x044ff00000001890 */
        /* <DEDUP_REMOVED lines=17> */
[C---:B----4-:R-:W-:Y:S08]  /*1cbc0*/  HMMA.16816.F32 R60, R4.reuse, R24, R60 ;  /* 0x00000018043c723c */ /* 0x050ff0000000183c */
        /* <DEDUP_REMOVED lines=17> */
[C---:B-----5:R-:W-:Y:S08]  /*1cce0*/  HMMA.16816.F32 R108, R4.reuse, R20, R108 ;  /* 0x00000014046c723c */ /* 0x060ff0000000186c */
[C---:B------:R-:W-:Y:S01]  /*1ccf0*/  HMMA.16816.F32 R112, R4.reuse, R22, R112 ;  /* 0x000000160470723c */ /* 0x040fe20000001870 */
[----:B------:R-:W-:Y:S07]  /*1cd00*/  LDSM.16.MT88.4 R20, [R233+0x13800] ;  /* 0x01380000e914783b */ /* 0x000fee0000004200 */
[C---:B---3--:R-:W-:Y:S08]  /*1cd10*/  HMMA.16816.F32 R116, R4.reuse, R16, R116 ;  /* 0x000000100474723c */ /* 0x048ff00000001874 */
[C---:B------:R-:W-:Y:S01]  /*1cd20*/  HMMA.16816.F32 R120, R4.reuse, R18, R120 ;  /* 0x000000120478723c */ /* 0x040fe20000001878 */
[----:B------:R-:W-:Y:S07]  /*1cd30*/  LDSM.16.MT88.4 R16, [R231+0x13800] ;  /* 0x01380000e710783b */ /* 0x000fee0000004200 */
[C---:B-1----:R-:W-:Y:S08]  /*1cd40*/  HMMA.16816.F32 R124, R4.reuse, R12, R124 ;  /* 0x0000000c047c723c */ /* 0x042ff0000000187c */
[----:B------:R-:W-:Y:S01]  /*1cd50*/  HMMA.16816.F32 R128, R4, R14, R128 ;  /* 0x0000000e0480723c */ /* 0x000fe20000001880 */
[----:B------:R-:W1:Y:S06]  /*1cd60*/  LDSM.16.MT88.4 R12, [R234+0x13800] ;  /* 0x01380000ea0c783b */ /* 0x000e6c0000004200 */
        /* <DEDUP_REMOVED lines=12> */
[----:B------:R-:W-:-:S03]  /*1ce30*/  FADD.FTZ R251, R186, R195 ;  /* 0x000000c3bafb7221 */ /* 0x000fc60000010000 */
[----:B------:R-:W-:Y:S02]  /*1ce40*/  STL [R1], R0 ;  /* 0x0000000001007387 */ /* 0x000fe40000100800 */
[C---:B------:R-:W-:Y:S02]  /*1ce50*/  HMMA.16816.F32 R156, R4.reuse, R10, R156 ;  /* 0x0000000a049c723c */ /* 0x040fe4000000189c */
[----:B------:R-:W2:Y:S06]  /*1ce60*/  LDSM.16.MT88.4 R8, [R232+0x13800] ;  /* 0x01380000e808783b */ /* 0x000eac0000004200 */
[C---:B------:R-:W-:Y:S08]  /*1ce70*/  HMMA.16816.F32 R144, R4.reuse, R28, R144 ;  /* 0x0000001c0490723c */ /* 0x040ff00000001890 */
[C---:B-1----:R-:W-:Y:S08]  /*1ce80*/  HMMA.16816.F32 R36, R4.reuse, R12, R36 ;  /* 0x0000000c0424723c */ /* 0x042ff00000001824 */
[C---:B------:R-:W-:Y:S01]  /*1ce90*/  HMMA.16816.F32 R40, R4.reuse, R14, R40 ;  /* 0x0000000e0428723c */ /* 0x040fe20000001828 */
[----:B------:R-:W1:Y:S07]  /*1cea0*/  LDSM.16.MT88.4 R12, [R234+0x15800] ;  /* 0x01580000ea0c783b */ /* 0x000e6e0000004200 */
[C---:B------:R-:W-:Y:S01]  /*1ceb0*/  HMMA.16816.F32 R140, R4.reuse, R30, R140 ;  /* 0x0000001e048c723c */ /* 0x040fe2000000188c */
[----:B------:R-:W-:Y:S07]  /*1cec0*/  LDSM.16.MT88.4 R28, [R233+0x15800] ;  /* 0x01580000e91c783b */ /* 0x000fee0000004200 */
[C---:B------:R-:W-:Y:S08]  /*1ced0*/  HMMA.16816.F32 R136, R4.reuse, R24, R136 ;  /* 0x000000180488723c */ /* 0x040ff00000001888 */
[C---:B--2---:R-:W-:Y:S08]  /*1cee0*/  HMMA.16816.F32 R52, R4.reuse, R8, R52 ;  /* 0x000000080434723c */ /* 0x044ff00000001834 */
[C---:B------:R-:W-:Y:S01]  /*1cef0*/  HMMA.16816.F32 R56, R4.reuse, R10, R56 ;  /* 0x0000000a0438723c */ /* 0x040fe20000001838 */
[----:B------:R-:W2:Y:S07]  /*1cf00*/  LDSM.16.MT88.4 R8, [R234+0x17800] ;  /* 0x01780000ea08783b */ /* 0x000eae0000004200 */
        /* <DEDUP_REMOVED lines=27> */
[----:B------:R-:W-:Y:S01]  /*1d0c0*/  HMMA.16816.F32 R128, R4, R10, R128 ;  /* 0x0000000a0480723c */ /* 0x000fe20000001880 */
[----:B------:R-:W-:Y:S03]  /*1d0d0*/  @!UPT UIADD3 URZ, URZ, URZ, URZ ;  /* 0x0000003f3f3ff290 */ /* 0x000fe6000fffe03f */
[----:B------:R-:W-:Y:S11]  /*1d0e0*/  @!P5 BRA `(.L_x_2233) ;  /* 0x00004bb00000d947 */ /* 0x000ff60003800000 */
[----:B------:R-:W-:Y:S01]  /*1d0f0*/  IADD3 R252, R166, -0x2, RZ ;  /* 0xfffffffea6fc7810 */ /* 0x000fe20007ffe0ff */
[----:B------:R-:W-:Y:S01]  /*1d100*/  IMAD.MOV.U32 R0, RZ, RZ, R3 ;  /* 0x000000ffff007224 */ /* 0x000fe200078e0003 */
[----:B------:R-:W-:-:S07]  /*1d110*/  MOV R165, R164 ;  /* 0x000000a400a57202 */ /* 0x000fce0000000f00 */
.L_x_2242:
[----:B------:R-:W-:Y:S01]  /*1d120*/  ULDC.64 UR4, c[0x0][0x40] ;  /* 0x0000100000047ab9 */ /* 0x000fe20000000a00 */
[----:B------:R-:W-:Y:S04]  /*1d130*/  DEPBAR.LE SB0, 0x0 ;  /* 0x000080000000791a */ /* 0x000fe80000000000 */
[----:B------:R-:W-:Y:S01]  /*1d140*/  ISETP.NE.U32.AND P0, PT, R248, RZ, PT ;  /* 0x000000fff800720c */ /* 0x000fe20003f05070 */
[----:B------:R-:W-:Y:S03]  /*1d150*/  UIADD3 UR4, UP0, UR4, 0x160, URZ ;  /* 0x0000016004047890 */ /* 0x000fe6000ff1e03f */
[----:B------:R-:W-:Y:S01]  /*1d160*/  ISETP.NE.AND.EX P0, PT, R249, RZ, PT, P0 ;  /* 0x000000fff900720c */ /* 0x000fe20003f05300 */
[----:B------:R-:W-:Y:S02]  /*1d170*/  UIADD3.X UR5, URZ, UR5, URZ, UP0, !UPT ;  /* 0x000000053f057290 */ /* 0x000fe400087fe43f */
[----:B-1----:R-:W-:Y:S04]  /*1d180*/  IMAD.U32 R2, RZ, RZ, UR4 ;  /* 0x00000004ff027e24 */ /* 0x002fe8000f8e00ff */
        /* <DEDUP_REMOVED lines=69> */
.L_x_2235:
[----:B------:R-:W-:Y:S02]  /*1d5e0*/  ULDC.64 UR4, c[0x0][0x118] ;  /* 0x0000460000047ab9 */ /* 0x000fe40000000a00 */
[----:B------:R-:W2:Y:S02]  /*1d5f0*/  LD.E R8, [R2.64+0x40] ;  /* 0x0000400402087980 */ /* 0x000ea4000c101900 */
[----:B--2---:R-:W-:Y:S04]  /*1d600*/  LEA R8, -R8, RZ, 0x6 ;  /* 0x000000ff08087211 */ /* 0x004fe800078e31ff */
[----:B------:R-:W-:Y:S02]  /*1d610*/  SHF.R.S32.HI R4, RZ, 0x1f, R8 ;  /* 0x0000001fff047819 */ /* 0x000fe40000011408 */
.L_x_2236:
[----:B------:R-:W-:Y:S05]  /*1d620*/  BSYNC B0 ;  /* 0x0000000000007941 */ /* 0x000fea0003800000 */
.L_x_2234:
        /* <DEDUP_REMOVED lines=45> */
[----:B------:R-:W-:Y:S03]  /*1d900*/  ISETP.GT.AND P0, PT, R252, R239, PT ;  /* 0x000000effc00720c */ /* 0x000fe60003f04270 */
        /* <DEDUP_REMOVED lines=431> */
.L_x_2240:
[----:B------:R-:W-:Y:S02]  /*1f400*/  ULDC.64 UR4, c[0x0][0x118] ;  /* 0x0000460000047ab9 */ /* 0x000fe40000000a00 */
[----:B------:R-:W2:Y:S02]  /*1f410*/  LD.E R8, [R2.64+0x38] ;  /* 0x0000380402087980 */ /* 0x000ea4000c101900 */
[----:B--2---:R-:W-:Y:S04]  /*1f420*/  LEA R8, -R8, RZ, 0x6 ;  /* 0x000000ff08087211 */ /* 0x004fe800078e31ff */
[----:B------:R-:W-:Y:S02]  /*1f430*/  SHF.R.S32.HI R4, RZ, 0x1f, R8 ;  /* 0x0000001fff047819 */ /* 0x000fe40000011408 */
.L_x_2241:
[----:B------:R-:W-:Y:S05]  /*1f440*/  BSYNC B0 ;  /* 0x0000000000007941 */ /* 0x000fea0003800000 */
.L_x_2239:
        /* <DEDUP_REMOVED lines=116> */
.L_x_2238:
[----:B--2-4-:R-:W-:Y:S05]  /*1fb90*/  BSYNC B1 ;  /* 0x0000000000017941 */ /* 0x014fea0003800000 */
.L_x_2237:
        /* <DEDUP_REMOVED lines=58> */
[----:B------:R-:W-:Y:S01]  /*1ff40*/  FFMA.FTZ R197, R197, R167, -R180 ;  /* 0x000000a7c5c57223 */ /* 0x000fe200000108b4 */
[----:B------:R-:W-:Y:S01]  /*1ff50*/  ISETP.GT.AND P0, PT, R252, R239, PT ;  /* 0x000000effc00720c */ /* 0x000fe20003f04270 */
[-CC-:B------:R-:W-:Y:S02]  /*1ff60*/  FFMA.FTZ R192, R201, R167.reuse, -R170.reuse ;  /* 0x000000a7c9c07223 */ /* 0x180fe400000108aa */
[-C--:B------:R-:W-:Y:S02]  /*1ff70*/  FFMA.FTZ R191, R194, R167.reuse, -R170 ;  /* 0x000000a7c2bf7223 */ /* 0x080fe400000108aa */
[-CC-:B------:R-:W-:Y:S02]  /*1ff80*/  FFMA.FTZ R194, R193, R167.reuse, -R180.reuse ;  /* 0x000000a7c1c27223 */ /* 0x180fe400000108b4 */
[-C--:B------:R-:W-:Y:S01]  /*1ff90*/  FFMA.FTZ R193, R204, R167.reuse, -R180 ;  /* 0x000000a7ccc17223 */ /* 0x080fe200000108b4 */
[----:B------:R-:W2:Y:S01]  /*1ffa0*/  MUFU.EX2 R0, R0 ;  /* 0x0000000000007308 */ /* 0x000ea20000000800 */
[-CC-:B------:R-:W-:Y:S02]  /*1ffb0*/  FFMA.FTZ R190, R203, R167.reuse, -R170.reuse ;  /* 0x000000a7cbbe7223 */ /* 0x180fe400000108aa */
[-C--:B------:R-:W-:Y:S02]  /*1ffc0*/  FFMA.FTZ R165, R202, R167.reuse, -R170 ;  /* 0x000000a7caa57223 */ /* 0x080fe400000108aa */
        /* <DEDUP_REMOVED lines=69> */
[----:B------:R-:W-:Y:S02]  /*20420*/  FFMA.FTZ R178, R178, R167, -R180 ;  /* 0x000000a7b2b27223 */ /* 0x000fe400000108b4 */
        /* <DEDUP_REMOVED lines=9> */
[C---:B------:R-:W-:Y:S03]  /*204c0*/  FMUL.FTZ R14, R0.reuse, R154 ;  /* 0x0000009a000e7220 */ /* 0x040fe60000410000 */
[----:B------:R-:W-:Y:S01]  /*204d0*/  MUFU.EX2 R203, R203 ;  /* 0x000000cb00cb7308 */ /* 0x000fe20000000800 */
[C---:B------:R-:W-:Y:S02]  /*204e0*/  FMUL.FTZ R15, R0.reuse, R155 ;  /* 0x0000009b000f7220 */ /* 0x040fe40000410000 */
[----:B------:R-:W2:Y:S01]  /*204f0*/  LDSM.16.MT88.4 R152, [R231+0x10000] ;  /* 0x01000000e798783b */ /* 0x000ea20000004200 */
[----:B------:R-:W-:Y:S02]  /*20500*/  FMUL.FTZ R63, R0, R63 ;  /* 0x0000003f003f7220 */ /* 0x000fe40000410000 */
[C---:B------:R-:W-:Y:S02]  /*20510*/  FMUL.FTZ R64, R2.reuse, R64 ;  /* 0x0000004002407220 */ /* 0x040fe40000410000 */
[C---:B------:R-:W-:Y:S02]  /*20520*/  HMMA.16816.F32 R12, R160.reuse, R20, R12 ;  /* 0x00000014a00c723c */ /* 0x040fe4000000180c */
[----:B------:R-:W-:Y:S01]  /*20530*/  MUFU.EX2 R204, R204 ;  /* 0x000000cc00cc7308 */ /* 0x000fe20000000800 */
        /* <DEDUP_REMOVED lines=8> */
[----:B------:R-:W3:Y:S01]  /*205c0*/  LDSM.16.MT88.4 R144, [R234+0x12000] ;  /* 0x01200000ea90783b */ /* 0x000ee20000004200 */
        /* <DEDUP_REMOVED lines=11> */
[----:B------:R-:W4:Y:S01]  /*20680*/  LDSM.16.MT88.4 R136, [R233+0x12000] ;  /* 0x01200000e988783b */ /* 0x000f220000004200 */
[----:B------:R-:W-:Y:S02]  /*20690*/  FMUL.FTZ R73, R2, R73 ;  /* 0x0000004902497220 */ /* 0x000fe40000410000 */
[C---:B------:R-:W-:Y:S02]  /*206a0*/  FMUL.FTZ R74, R0.reuse, R74 ;  /* 0x0000004a004a7220 */ /* 0x040fe40000410000 */
[C---:B--2---:R-:W-:Y:S03]  /*206b0*/  HMMA.16816.F32 R28, R160.reuse, R152, R28 ;  /* 0x00000098a01c723c */ /* 0x044fe6000000181c */
[----:B------:R-:W-:Y:S02]  /*206c0*/  FMUL.FTZ R75, R0, R75 ;  /* 0x0000004b004b7220 */ /* 0x000fe40000410000 */
[C---:B------:R-:W-:Y:S02]  /*206d0*/  FMUL.FTZ R76, R2.reuse, R76 ;  /* 0x0000004c024c7220 */ /* 0x040fe40000410000 */
[----:B------:R-:W-:Y:S01]  /*206e0*/  FMUL.FTZ R77, R2, R77 ;  /* 0x0000004d024d7220 */ /* 0x000fe20000410000 */
[C---:B------:R-:W-:Y:S01]  /*206f0*/  HMMA.16816.F32 R32, R160.reuse, R154, R32 ;  /* 0x0000009aa020723c */ /* 0x040fe20000001820 */
[----:B------:R-:W-:Y:S03]  /*20700*/  LDSM.16.MT88.4 R152, [R234+0x12800] ;  /* 0x01280000ea98783b */ /* 0x000fe60000004200 */
[C---:B------:R-:W-:Y:S02]  /*20710*/  FMUL.FTZ R78, R0.reuse, R78 ;  /* 0x0000004e004e7220 */ /* 0x040fe40000410000 */
[----:B------:R-:W-:Y:S02]  /*20720*/  FMUL.FTZ R79, R0, R79 ;  /* 0x0000004f004f7220 */ /* 0x000fe40000410000 */
[C---:B---3--:R-:W-:Y:S04]  /*20730*/  HMMA.16816.F32 R36, R160.reuse, R144, R36 ;  /* 0x00000090a024723c */ /* 0x048fe80000001824 */
[C---:B------:R-:W-:Y:S02]  /*20740*/  FMUL.FTZ R80, R2.reuse, R80 ;  /* 0x0000005002507220 */ /* 0x040fe40000410000 */
[----:B------:R-:W-:Y:S02]  /*20750*/  FMUL.FTZ R81, R2, R81 ;  /* 0x0000005102517220 */ /* 0x000fe40000410000 */
[C---:B------:R-:W-:Y:S01]  /*20760*/  HMMA.16816.F32 R40, R160.reuse, R146, R40 ;  /* 0x00000092a028723c */ /* 0x040fe20000001828 */
[----:B------:R-:W-:Y:S03]  /*20770*/  LDSM.16.MT88.4 R144, [R232+0x10800] ;  /* 0x01080000e890783b */ /* 0x000fe60000004200 */
        /* <DEDUP_REMOVED lines=15> */
[----:B------:R-:W3:Y:S03]  /*20870*/  LDSM.16.MT88.4 R132, [R233+0x14000] ;  /* 0x01400000e984783b */ /* 0x000ee60000004200 */
        /* <DEDUP_REMOVED lines=9> */
[C---:B------:R-:W-:Y:S01]  /*20910*/  FMUL.FTZ R98, R0.reuse, R98 ;  /* 0x0000006200627220 */ /* 0x040fe20000410000 */
[C---:B--2---:R-:W-:Y:S03]  /*20920*/  HMMA.16816.F32 R68, R160.reuse, R136, R68 ;  /* 0x00000088a044723c */ /* 0x044fe60000001844 */
[----:B------:R-:W-:Y:S02]  /*20930*/  FMUL.FTZ R99, R0, R99 ;  /* 0x0000006300637220 */ /* 0x000fe40000410000 */
[C---:B------:R-:W-:Y:S02]  /*20940*/  FMUL.FTZ R100, R2.reuse, R100 ;  /* 0x0000006402647220 */ /* 0x040fe40000410000 */
[----:B------:R-:W-:Y:S01]  /*20950*/  FMUL.FTZ R101, R2, R101 ;  /* 0x0000006502657220 */ /* 0x000fe20000410000 */
[C---:B------:R-:W-:Y:S01]  /*20960*/  HMMA.16816.F32 R72, R160.reuse, R138, R72 ;  /* 0x0000008aa048723c */ /* 0x040fe20000001848 */
[----:B------:R-:W2:Y:S03]  /*20970*/  LDSM.16.MT88.4 R136, [R231+0x14000] ;  /* 0x01400000e788783b */ /* 0x000ea60000004200 */
[C---:B------:R-:W-:Y:S02]  /*20980*/  FMUL.FTZ R102, R0.reuse, R102 ;  /* 0x0000006600667220 */ /* 0x040fe40000410000 */
[----:B------:R-:W-:Y:S02]  /*20990*/  FMUL.FTZ R103, R0, R103 ;  /* 0x0000006700677220 */ /* 0x000fe40000410000 */
[C---:B---3--:R-:W-:Y:S04]  /*209a0*/  HMMA.16816.F32 R76, R160.reuse, R132, R76 ;  /* 0x00000084a04c723c */ /* 0x048fe8000000184c */
[C---:B------:R-:W-:Y:S02]  /*209b0*/  FMUL.FTZ R104, R2.reuse, R104 ;  /* 0x0000006802687220 */ /* 0x040fe40000410000 */
[----:B------:R-:W-:Y:S02]  /*209c0*/  FMUL.FTZ R105, R2, R105 ;  /* 0x0000006902697220 */ /* 0x000fe40000410000 */
[C---:B------:R-:W-:Y:S01]  /*209d0*/  HMMA.16816.F32 R80, R160.reuse, R134, R80 ;  /* 0x00000086a050723c */ /* 0x040fe20000001850 */
[----:B------:R-:W3:Y:S03]  /*209e0*/  LDSM.16.MT88.4 R132, [R234+0x16000] ;  /* 0x01600000ea84783b */ /* 0x000ee60000004200 */
        /* <DEDUP_REMOVED lines=23> */
[-CC-:B------:R-:W-:Y:S02]  /*20b60*/  FFMA.FTZ R199, R199, R167.reuse, -R170.reuse ;  /* 0x000000a7c7c77223 */ /* 0x180fe400000108aa */
[----:B------:R-:W-:Y:S02]  /*20b70*/  FFMA.FTZ R200, R200, R167, -R170 ;  /* 0x000000a7c8c87223 */ /* 0x000fe400000108aa */
[C---:B----4-:R-:W-:Y:S02]  /*20b80*/  HMMA.16816.F32 R108, R160.reuse, R140, R108 ;  /* 0x0000008ca06c723c */ /* 0x050fe4000000186c */
[----:B------:R-:W-:Y:S02]  /*20b90*/  MUFU.EX2 R199, R199 ;  /* 0x000000c700c77308 */ /* 0x000fe40000000800 */
[C---:B------:R-:W-:Y:S02]  /*20ba0*/  FMUL.FTZ R120, R2.reuse, R120 ;  /* 0x0000007802787220 */ /* 0x040fe40000410000 */
[----:B------:R-:W-:Y:S02]  /*20bb0*/  FMUL.FTZ R121, R2, R121 ;  /* 0x0000007902797220 */ /* 0x000fe40000410000 */
[C---:B------:R-:W-:Y:S01]  /*20bc0*/  HMMA.16816.F32 R112, R160.reuse, R142, R112 ;  /* 0x0000008ea070723c */ /* 0x040fe20000001870 */
[----:B------:R-:W4:Y:S03]  /*20bd0*/  LDSM.16.MT88.4 R140, [R234+0x10800] ;  /* 0x01080000ea8c783b */ /* 0x000f260000004200 */
[C---:B------:R-:W-:Y:S01]  /*20be0*/  FMUL.FTZ R122, R0.reuse, R122 ;  /* 0x0000007a007a7220 */ /* 0x040fe20000410000 */
[----:B------:R-:W5:Y:S01]  /*20bf0*/  MUFU.EX2 R200, R200 ;  /* 0x000000c800c87308 */ /* 0x000f620000000800 */
        /* <DEDUP_REMOVED lines=12> */
[----:B------:R-:W-:Y:S01]  /*20cc0*/  FMUL.FTZ R131, R0, R131 ;  /* 0x0000008300837220 */ /* 0x000fe20000410000 */
[----:B-1----:R-:W-:Y:S01]  /*20cd0*/  F2FP.PACK_AB R132, R198, R197 ;  /* 0x000000c5c684723e */ /* 0x002fe200000000ff */
[----:B------:R-:W-:Y:S01]  /*20ce0*/  FFMA.FTZ R183, R183, R167, -R180 ;  /* 0x000000a7b7b77223 */ /* 0x000fe200000108b4 */
[----:B-----5:R-:W-:Y:S03]  /*20cf0*/  F2FP.PACK_AB R133, R200, R199 ;  /* 0x000000c7c885723e */ /* 0x020fe600000000ff */
[-C--:B------:R-:W-:Y:S01]  /*20d00*/  FFMA.FTZ R182, R182, R167.reuse, -R170 ;  /* 0x000000a7b6b67223 */ /* 0x080fe200000108aa */
[----:B------:R-:W-:Y:S01]  /*20d10*/  HMMA.16816.F32 R128, R160, R134, R128 ;  /* 0x00000086a080723c */ /* 0x000fe20000001880 */
[----:B------:R-:W1:Y:S02]  /*20d20*/  LDSM.16.MT88.4 R160, [R232+0x12800] ;  /* 0x01280000e8a0783b */ /* 0x000e640000004200 */
[-CC-:B------:R-:W-:Y:S02]  /*20d30*/  FFMA.FTZ R205, R205, R167.reuse, -R180.reuse ;  /* 0x000000a7cdcd7223 */ /* 0x180fe400000108b4 */
[-C--:B------:R-:W-:Y:S02]  /*20d40*/  FFMA.FTZ R206, R187, R167.reuse, -R180 ;  /* 0x000000a7bbce7223 */ /* 0x080fe400000108b4 */
[----:B------:R-:W-:Y:S01]  /*20d50*/  F2FP.PACK_AB R134, R201, R202 ;  /* 0x000000cac986723e */ /* 0x000fe200000000ff */
[--C-:B------:R-:W-:Y:S01]  /*20d60*/  FFMA.FTZ R207, R186, R167, -R170.reuse ;  /* 0x000000a7bacf7223 */ /* 0x100fe200000108aa */
[----:B------:R-:W-:Y:S01]  /*20d70*/  F2FP.PACK_AB R135, R204, R203 ;  /* 0x000000cbcc87723e */ /* 0x000fe200000000ff */
[----:B------:R-:W-:Y:S02]  /*20d80*/  MUFU.EX2 R187, R182 ;  /* 0x000000b600bb7308 */ /* 0x000fe40000000800 */
[-CC-:B------:R-:W-:Y:S02]  /*20d90*/  FFMA.FTZ R185, R185, R167.reuse, -R170.reuse ;  /* 0x000000a7b9b97223 */ /* 0x180fe400000108aa */
[-C--:B------:R-:W-:Y:S02]  /*20da0*/  FFMA.FTZ R181, R181, R167.reuse, -R170 ;  /* 0x000000a7b5b57223 */ /* 0x080fe400000108aa */
[C---:B----4-:R-:W-:Y:S04]  /*20db0*/  HMMA.16816.F32 R4, R132.reuse, R140, R4 ;  /* 0x0000008c8404723c */ /* 0x050fe80000001804 */
[----:B------:R-:W-:Y:S01]  /*20dc0*/  MUFU.EX2 R181, R181 ;  /* 0x000000b500b57308 */ /* 0x000fe20000000800 */
[-CC-:B------:R-:W-:Y:S02]  /*20dd0*/  FFMA.FTZ R184, R184, R167.reuse, -R180.reuse ;  /* 0x000000a7b8b87223 */ /* 0x180fe400000108b4 */
[-CC-:B------:R-:W-:Y:S01]  /*20de0*/  FFMA.FTZ R177, R177, R167.reuse, -R180.reuse ;  /* 0x000000a7b1b17223 */ /* 0x180fe200000108b4 */
[C---:B------:R-:W-:Y:S01]  /*20df0*/  HMMA.16816.F32 R8, R132.reuse, R142, R8 ;  /* 0x0000008e8408723c */ /* 0x040fe20000001808 */
[----:B------:R-:W3:Y:S03]  /*20e00*/  LDSM.16.MT88.4 R140, [R231+0x12800] ;  /* 0x01280000e78c783b */ /* 0x000ee60000004200 */
[-C--:B------:R-:W-:Y:S02]  /*20e10*/  FFMA.FTZ R180, R176, R167.reuse, -R180 ;  /* 0x000000a7b0b47223 */ /* 0x080fe400000108b4 */
[----:B------:R-:W-:Y:S01]  /*20e20*/  MUFU.EX2 R186, R184 ;  /* 0x000000b800ba7308 */ /* 0x000fe20000000800 */
[-CC-:B------:R-:W-:Y:S01]  /*20e30*/  FFMA.FTZ R171, R171, R167.reuse, -R170.reuse ;  /* 0x000000a7abab7223 */ /* 0x180fe200000108aa */
[C---:B--2---:R-:W-:Y:S04]  /*20e40*/  HMMA.16816.F32 R12, R132.reuse, R136, R12 ;  /* 0x00000088840c723c */ /* 0x044fe8000000180c */
[-CC-:B------:R-:W-:Y:S02]  /*20e50*/  FFMA.FTZ R169, R169, R167.reuse, -R170.reuse ;  /* 0x000000a7a9a97223 */ /* 0x180fe400000108aa */
[-CC-:B------:R-:W-:Y:S02]  /*20e60*/  FFMA.FTZ R168, R168, R167.reuse, -R170.reuse ;  /* 0x000000a7a8a87223 */ /* 0x180fe400000108aa */
[C---:B------:R-:W-:Y:S01]  /*20e70*/  HMMA.16816.F32 R16, R132.reuse, R138, R16 ;  /* 0x0000008a8410723c */ /* 0x040fe20000001810 */
[----:B------:R-:W2:Y:S01]  /*20e80*/  LDSM.16.MT88.4 R136, [R234+0x14800] ;  /* 0x01480000ea88783b */ /* 0x000ea20000004200 */
[----:B------:R-:W-:Y:S02]  /*20e90*/  MUFU.EX2 R184, R178 ;  /* 0x000000b200b87308 */ /* 0x000fe40000000800 */
[----:B------:R-:W-:Y:S02]  /*20ea0*/  FFMA.FTZ R170, R166, R167, -R170 ;  /* 0x000000a7a6aa7223 */ /* 0x000fe400000108aa */
[----:B------:R-:W-:Y:S02]  /*20eb0*/  FFMA.FTZ R192, R0, R251, R192 ;  /* 0x000000fb00c07223 */ /* 0x000fe400000100c0 */
[C---:B------:R-:W-:Y:S04]  /*20ec0*/  HMMA.16816.F32 R20, R132.reuse, R144, R20 ;  /* 0x000000908414723c */ /* 0x040fe80000001814 */
[----:B------:R-:W-:Y:S01]  /*20ed0*/  MUFU.EX2 R185, R185 ;  /* 0x000000b900b97308 */ /* 0x000fe20000000800 */
[----:B------:R-:W-:Y:S03]  /*20ee0*/  FADD.FTZ R191, R191, R192 ;  /* 0x000000c0bfbf7221 */ /* 0x000fe60000010000 */
[C---:B------:R-:W-:Y:S01]  /*20ef0*/  HMMA.16816.F32 R24, R132.reuse, R146, R24 ;  /* 0x000000928418723c */ /* 0x040fe20000001818 */
[----:B------:R-:W4:Y:S03]  /*20f00*/  LDSM.16.MT88.4 R144, [R232+0x14800] ;  /* 0x01480000e890783b */ /* 0x000f260000004200 */
[----:B------:R-:W-:Y:S02]  /*20f10*/  FADD.FTZ R0, R190, R191 ;  /* 0x000000bfbe007221 */ /* 0x000fe40000010000 */
[----:B------:R-:W-:Y:S02]  /*20f20*/  MUFU.EX2 R205, R205 ;  /* 0x000000cd00cd7308 */ /* 0x000fe40000000800 */
[C---:B------:R-:W-:Y:S04]  /*20f30*/  HMMA.16816.F32 R28, R132.reuse, R148, R28 ;  /* 0x00000094841c723c */ /* 0x040fe8000000181c */
[----:B------:R-:W-:Y:S01]  /*20f40*/  FADD.FTZ R0, R165, R0 ;  /* 0x00000000a5007221 */ /* 0x000fe20000010000 */
[----:B------:R-:W-:Y:S03]  /*20f50*/  MOV R165, R164 ;  /* 0x000000a400a57202 */ /* 0x000fe60000000f00 */
[C---:B------:R-:W-:Y:S01]  /*20f60*/  HMMA.16816.F32 R32, R132.reuse, R150, R32 ;  /* 0x000000968420723c */ /* 0x040fe20000001820 */
[----:B------:R-:W5:Y:S01]  /*20f70*/  LDSM.16.MT88.4 R148, [R231+0x14800] ;  /* 0x01480000e794783b */ /* 0x000f620000004200 */
[----:B------:R-:W-:Y:S02]  /*20f80*/  MUFU.EX2 R206, R206 ;  /* 0x000000ce00ce7308 */ /* 0x000fe40000000800 */
[----:B------:R-:W-:Y:S04]  /*20f90*/  FADD.FTZ R199, R199, R0 ;  /* 0x00000000c7c77221 */ /* 0x000fe80000010000 */
[C---:B------:R-:W-:Y:S04]  /*20fa0*/  HMMA.16816.F32 R36, R132.reuse, R152, R36 ;  /* 0x000000988424723c */ /* 0x040fe80000001824 */
[----:B------:R-:W1:Y:S01]  /*20fb0*/  MUFU.EX2 R153, R183 ;  /* 0x000000b700997308 */ /* 0x000e620000000800 */
[----:B------:R-:W-:Y:S03]  /*20fc0*/  FADD.FTZ R200, R200, R199 ;  /* 0x000000c7c8c87221 */ /* 0x000fe60000010000 */
[C---:B------:R-:W-:Y:S04]  /*20fd0*/  HMMA.16816.F32 R40, R132.reuse, R154, R40 ;  /* 0x0000009a8428723c */ /* 0x040fe80000001828 */
[----:B------:R-:W-:Y:S02]  /*20fe0*/  FADD.FTZ R203, R203, R200 ;  /* 0x000000c8cbcb7221 */ /* 0x000fe40000010000 */
[----:B------:R-:W-:Y:S02]  /*20ff0*/  MUFU.EX2 R183, R168 ;  /* 0x000000a800b77308 */ /* 0x000fe40000000800 */
[C---:B------:R-:W-:Y:S04]  /*21000*/  HMMA.16816.F32 R44, R132.reuse, R156, R44 ;  /* 0x0000009c842c723c */ /* 0x040fe8000000182c */
[----:B------:R-:W-:Y:S04]  /*21010*/  FADD.FTZ R204, R204, R203 ;  /* 0x000000cbcccc7221 */ /* 0x000fe80000010000 */
[C---:B------:R-:W-:Y:S01]  /*21020*/  HMMA.16816.F32 R48, R132.reuse, R158, R48 ;  /* 0x0000009e8430723c */ /* 0x040fe20000001830 */
[----:B------:R-:W-:Y:S01]  /*21030*/  LDSM.16.MT88.4 R156, [R234+0x13000] ;  /* 0x01300000ea9c783b */ /* 0x000fe20000004200 */
[----:B------:R-:W2:Y:S02]  /*21040*/  MUFU.EX2 R207, R207 ;  /* 0x000000cf00cf7308 */ /* 0x000ea40000000800 */
[----:B-1----:R-:W-:Y:S04]  /*21050*/  MOV R182, R153 ;  /* 0x0000009900b67202 */ /* 0x002fe80000000f00 */
[C---:B------:R-:W-:Y:S01]  /*21060*/  HMMA.16816.F32 R52, R132.reuse, R160, R52 ;  /* 0x000000a08434723c */ /* 0x040fe20000001834 */
[----:B------:R-:W-:Y:S03]  /*21070*/  LDSM.16.MT88.4 R152, [R232+0x11000] ;  /* 0x01100000e898783b */ /* 0x000fe60000004200 */
[----:B------:R-:W-:Y:S04]  /*21080*/  MUFU.EX2 R166, R170 ;  /* 0x000000aa00a67308 */ /* 0x000fe80000000800 */
[C---:B------:R-:W-:Y:S01]  /*21090*/  HMMA.16816.F32 R56, R132.reuse, R162, R56 ;  /* 0x000000a28438723c */ /* 0x040fe20000001838 */
[----:B------:R-:W-:Y:S07]  /*210a0*/  LDSM.16.MT88.4 R160, [R232+0x13000] ;  /* 0x01300000e8a0783b */ /* 0x000fee0000004200 */
[C---:B---3--:R-:W-:Y:S04]  /*210b0*/  HMMA.16816.F32 R60, R132.reuse, R140, R60 ;  /* 0x0000008c843c723c */ /* 0x048fe8000000183c */
[----:B--2---:R-:W-:Y:S04]  /*210c0*/  FADD.FTZ R0, R207, R204 ;  /* 0x000000cccf007221 */ /* 0x004fe80000010000 */
[C---:B------:R-:W-:Y:S01]  /*210d0*/  HMMA.16816.F32 R64, R132.reuse, R142, R64 ;  /* 0x0000008e8440723c */ /* 0x040fe20000001840 */
[----:B------:R-:W-:Y:S07]  /*210e0*/  LDSM.16.MT88.4 R140, [R233+0x16800] ;  /* 0x01680000e98c783b */ /* 0x000fee0000004200 */
[C---:B------:R-:W-:Y:S08]  /*210f0*/  HMMA.16816.F32 R68, R132.reuse, R136, R68 ;  /* 0x000000888444723c */ /* 0x040ff00000001844 */
[C---:B------:R-:W-:Y:S01]  /*21100*/  HMMA.16816.F32 R72, R132.reuse, R138, R72 ;  /* 0x0000008a8448723c */ /* 0x040fe20000001848 */
[----:B------:R-:W1:Y:S07]  /*21110*/  LDSM.16.MT88.4 R136, [R234+0x16800] ;  /* 0x01680000ea88783b */ /* 0x000e6e0000004200 */
[C---:B------:R-:W-:Y:S08]  /*21120*/  HMMA.16816.F32 R76, R132.reuse, R172, R76 ;  /* 0x000000ac844c723c */ /* 0x040ff0000000184c */
[C---:B------:R-:W-:Y:S01]  /*21130*/  HMMA.16816.F32 R80, R132.reuse, R174, R80 ;  /* 0x000000ae8450723c */ /* 0x040fe20000001850 */
[----:B------:R-:W-:Y:S07]  /*21140*/  LDSM.16.MT88.4 R172, [R231+0x13000] ;  /* 0x01300000e7ac783b */ /* 0x000fee0000004200 */
[C---:B----4-:R-:W-:Y:S08]  /*21150*/  HMMA.16816.F32 R84, R132.reuse, R144, R84 ;  /* 0x000000908454723c */ /* 0x050ff00000001854 */
[C---:B------:R-:W-:Y:S01]  /*21160*/  HMMA.16816.F32 R88, R132.reuse, R146, R88 ;  /* 0x000000928458723c */ /* 0x040fe20000001858 */
[----:B------:R-:W2:Y:S07]  /*21170*/  LDSM.16.MT88.4 R144, [R232+0x16800] ;  /* 0x01680000e890783b */ /* 0x000eae0000004200 */
[C---:B-----5:R-:W-:Y:S08]  /*21180*/  HMMA.16816.F32 R92, R132.reuse, R148, R92 ;  /* 0x00000094845c723c */ /* 0x060ff0000000185c */
        /* <DEDUP_REMOVED lines=39> */
[----:B------:R-:W-:Y:S04]  /*21400*/  MUFU.EX2 R160, R169 ;  /* 0x000000a900a07308 */ /* 0x000fe80000000800 */
[----:B------:R-:W-:Y:S01]  /*21410*/  MOV R163, R185 ;  /* 0x000000b900a37202 */ /* 0x000fe20000000f00 */
[C---:B------:R-:W-:Y:S04]  /*21420*/  HMMA.16816.F32 R60, R132.reuse, R172, R60 ;  /* 0x000000ac843c723c */ /* 0x040fe8000000183c */
[----:B------:R-:W-:Y:S01]  /*21430*/  MOV R162, R187 ;  /* 0x000000bb00a27202 */ /* 0x000fe20000000f00 */
[----:B------:R-:W-:Y:S03]  /*21440*/  MUFU.EX2 R185, R171 ;  /* 0x000000ab00b97308 */ /* 0x000fe60000000800 */
[C---:B------:R-:W-:Y:S01]  /*21450*/  HMMA.16816.F32 R64, R132.reuse, R174, R64 ;  /* 0x000000ae8440723c */ /* 0x040fe20000001840 */
[----:B------:R-:W-:Y:S06]  /*21460*/  LDSM.16.MT88.4 R172, [R233+0x11800] ;  /* 0x01180000e9ac783b */ /* 0x000fec0000004200 */
[----:B------:R-:W-:Y:S01]  /*21470*/  MUFU.EX2 R187, R177 ;  /* 0x000000b100bb7308 */ /* 0x000fe20000000800 */
[C---:B-1----:R-:W-:Y:S08]  /*21480*/  HMMA.16816.F32 R68, R132.reuse, R136, R68 ;  /* 0x000000888444723c */ /* 0x042ff00000001844 */
[C---:B------:R-:W-:Y:S01]  /*21490*/  HMMA.16816.F32 R72, R132.reuse, R138, R72 ;  /* 0x0000008a8448723c */ /* 0x040fe20000001848 */
[----:B------:R-:W1:Y:S01]  /*214a0*/  LDSM.16.MT88.4 R136, [R234+0x17000] ;  /* 0x01700000ea88783b */ /* 0x000e620000004200 */
[----:B------:R-:W5:Y:S06]  /*214b0*/  MUFU.EX2 R177, R180 ;  /* 0x000000b400b17308 */ /* 0x000f6c0000000800 */
[C---:B----4-:R-:W-:Y:S08]  /*214c0*/  HMMA.16816.F32 R76, R132.reuse, R140, R76 ;  /* 0x0000008c844c723c */ /* 0x050ff0000000184c */
[C---:B------:R-:W-:Y:S01]  /*214d0*/  HMMA.16816.F32 R80, R132.reuse, R142, R80 ;  /* 0x0000008e8450723c */ /* 0x040fe20000001850 */
[----:B------:R-:W4:Y:S07]  /*214e0*/  LDSM.16.MT88.4 R140, [R231+0x17000] ;  /* 0x01700000e78c783b */ /* 0x000f2e0000004200 */
[C---:B--2---:R-:W-:Y:S04]  /*214f0*/  HMMA.16816.F32 R84, R132.reuse, R144, R84 ;  /* 0x000000908454723c */ /* 0x044fe80000001854 */
[----:B-----5:R-:W-:Y:S02]  /*21500*/  MOV R167, R177 ;  /* 0x000000b100a77202 */ /* 0x020fe40000000f00 */
[----:B------:R-:W-:Y:S02]  /*21510*/  LDSM.16.MT88.4 R176, [R232+0x11800] ;  /* 0x01180000e8b0783b */ /* 0x000fe40000004200 */
[C---:B------:R-:W-:Y:S06]  /*21520*/  HMMA.16816.F32 R88, R132.reuse, R146, R88 ;  /* 0x000000928458723c */ /* 0x040fec0000001858 */
[----:B------:R-:W2:Y:S02]  /*21530*/  LDSM.16.MT88.4 R144, [R234+0x11800] ;  /* 0x01180000ea90783b */ /* 0x000ea40000004200 */
        /* <DEDUP_REMOVED lines=10> */
[----:B------:R-:W-:Y:S04]  /*215e0*/  MOV R139, R182 ;  /* 0x000000b6008b7202 */ /* 0x000fe80000000f00 */
[C---:B------:R-:W-:Y:S08]  /*215f0*/  HMMA.16816.F32 R112, R132.reuse, R154, R112 ;  /* 0x0000009a8470723c */ /* 0x040ff00000001870 */
[C---:B------:R-:W-:Y:S08]  /*21600*/  HMMA.16816.F32 R116, R132.reuse, R156, R116 ;  /* 0x0000009c8474723c */ /* 0x040ff00000001874 */
[C---:B------:R-:W-:Y:S08]  /*21610*/  HMMA.16816.F32 R120, R132.reuse, R158, R120 ;  /* 0x0000009e8478723c */ /* 0x040ff00000001878 */
[C---:B----4-:R-:W-:Y:S07]  /*21620*/  HMMA.16816.F32 R124, R132.reuse, R140, R124 ;  /* 0x0000008c847c723c */ /* 0x050fee000000187c */
[----:B------:R-:W-:Y:S01]  /*21630*/  MOV R140, R183 ;  /* 0x000000b7008c7202 */ /* 0x000fe20000000f00 */
[----:B------:R-:W-:Y:S01]  /*21640*/  HMMA.16816.F32 R128, R132, R142, R128 ;  /* 0x0000008e8480723c */ /* 0x000fe20000001880 */
[----:B------:R-:W1:Y:S03]  /*21650*/  LDSM.16.MT88.4 R180, [R231+0x11800] ;  /* 0x01180000e7b4783b */ /* 0x000e660000004200 */
[----:B------:R-:W-:Y:S02]  /*21660*/  MOV R141, R184 ;  /* 0x000000b8008d7202 */ /* 0x000fe40000000f00 */
[----:B------:R-:W-:Y:S02]  /*21670*/  F2FP.PACK_AB R171, R166, R140 ;  /* 0x0000008ca6ab723e */ /* 0x000fe400000000ff */
[----:B------:R-:W-:Y:S04]  /*21680*/  MOV R142, R185 ;  /* 0x000000b9008e7202 */ /* 0x000fe80000000f00 */
[----:B------:R-:W-:Y:S02]  /*21690*/  MOV R135, R187 ;  /* 0x000000bb00877202 */ /* 0x000fe40000000f00 */
[----:B------:R-:W-:Y:S02]  /*216a0*/  F2FP.PACK_AB R169, R136, R142 ;  /* 0x0000008e88a9723e */ /* 0x000fe400000000ff */
[----:B------:R-:W-:Y:S02]  /*216b0*/  F2FP.PACK_AB R168, R137, R135 ;  /* 0x0000008789a8723e */ /* 0x000fe400000000ff */
[----:B------:R-:W-:Y:S02]  /*216c0*/  F2FP.PACK_AB R170, R167, R141 ;  /* 0x0000008da7aa723e */ /* 0x000fe400000000ff */
[----:B------:R-:W-:Y:S02]  /*216d0*/  MOV R143, R186 ;  /* 0x000000ba008f7202 */ /* 0x000fe40000000f00 */
[----:B------:R-:W3:Y:S03]  /*216e0*/  LDSM.16.MT88.4 R184, [R234+0x13800] ;  /* 0x01380000eab8783b */ /* 0x000ee60000004200 */
[C---:B--2---:R-:W-:Y:S05]  /*216f0*/  HMMA.16816.F32 R160, R168.reuse, R144, R4 ;  /* 0x00000090a8a0723c */ /* 0x044fea0000001804 */
[----:B------:R-:W2:Y:S03]  /*21700*/  LDSM.16.MT88.4 R4, [R233+0x13800] ;  /* 0x01380000e904783b */ /* 0x000ea60000004200 */
[C---:B------:R-:W-:Y:S05]  /*21710*/  HMMA.16816.F32 R156, R168.reuse, R146, R8 ;  /* 0x00000092a89c723c */ /* 0x040fea0000001808 */
[----:B------:R-:W4:Y:S03]  /*21720*/  LDSM.16.MT88.4 R8, [R232+0x13800] ;  /* 0x01380000e808783b */ /* 0x000f260000004200 */
[C---:B------:R-:W-:Y:S05]  /*21730*/  HMMA.16816.F32 R152, R168.reuse, R172, R12 ;  /* 0x000000aca898723c */ /* 0x040fea000000180c */
[----:B------:R-:W5:Y:S02]  /*21740*/  LDSM.16.MT88.4 R12, [R231+0x13800] ;  /* 0x01380000e70c783b */ /* 0x000f640000004200 */
[----:B------:R-:W-:Y:S02]  /*21750*/  MOV R172, R148 ;  /* 0x0000009400ac7202 */ /* 0x000fe40000000f00 */
[----:B------:R-:W-:Y:S02]  /*21760*/  MOV R173, R149 ;  /* 0x0000009500ad7202 */ /* 0x000fe40000000f00 */
[C---:B------:R-:W-:Y:S02]  /*21770*/  HMMA.16816.F32 R148, R168.reuse, R174, R16 ;  /* 0x000000aea894723c */ /* 0x040fe40000001810 */
[----:B------:R-:W2:Y:S05]  /*21780*/  LDSM.16.MT88.4 R16, [R234+0x15800] ;  /* 0x01580000ea10783b */ /* 0x000eaa0000004200 */
[----:B------:R-:W-:Y:S01]  /*21790*/  MOV R174, R142 ;  /* 0x0000008e00ae7202 */ /* 0x000fe20000000f00 */
[C---:B------:R-:W-:Y:S02]  /*217a0*/  HMMA.16816.F32 R144, R168.reuse, R176, R20 ;  /* 0x000000b0a890723c */ /* 0x040fe40000001814 */
[----:B------:R-:W2:Y:S02]  /*217b0*/  LDSM.16.MT88.4 R20, [R233+0x15800] ;  /* 0x01580000e914783b */ /* 0x000ea40000004200 */
[----:B------:R-:W-:Y:S03]  /*217c0*/  MOV R175, R143 ;  /* 0x0000008f00af7202 */ /* 0x000fe60000000f00 */
[----:B------:R-:W-:Y:S02]  /*217d0*/  MOV R177, R140 ;  /* 0x0000008c00b17202 */ /* 0x000fe40000000f00 */
[----:B------:R-:W-:Y:S02]  /*217e0*/  MOV R176, R141 ;  /* 0x0000008d00b07202 */ /* 0x000fe40000000f00 */
[C---:B------:R-:W-:Y:S07]  /*217f0*/  HMMA.16816.F32 R140, R168.reuse, R178, R24 ;  /* 0x000000b2a88c723c */ /* 0x040fee0000001818 */
[----:B------:R-:W-:Y:S02]  /*21800*/  MOV R24, R138 ;  /* 0x0000008a00187202 */ /* 0x000fe40000000f00 */
[----:B------:R-:W-:Y:S03]  /*21810*/  MOV R25, R139 ;  /* 0x0000008b00197202 */ /* 0x000fe60000000f00 */
[----:B------:R-:W-:Y:S02]  /*21820*/  MOV R26, R136 ;  /* 0x00000088001a7202 */ /* 0x000fe40000000f00 */
[----:B------:R-:W-:Y:S02]  /*21830*/  MOV R27, R137 ;  /* 0x00000089001b7202 */ /* 0x000fe40000000f00 */
[C---:B-1----:R-:W-:Y:S01]  /*21840*/  HMMA.16816.F32 R136, R168.reuse, R180, R28 ;  /* 0x000000b4a888723c */ /* 0x042fe2000000181c */
[----:B------:R-:W-:Y:S02]  /*21850*/  LDSM.16.MT88.4 R28, [R231+0x15800] ;  /* 0x01580000e71c783b */ /* 0x000fe40000004200 */
[----:B------:R-:W-:Y:S02]  /*21860*/  MOV R179, R26 ;  /* 0x0000001a00b37202 */ /* 0x000fe40000000f00 */
[----:B------:R-:W-:Y:S02]  /*21870*/  MOV R178, R27 ;  /* 0x0000001b00b27202 */ /* 0x000fe40000000f00 */
[----:B------:R-:W-:Y:S02]  /*21880*/  MOV R180, R135 ;  /* 0x0000008700b47202 */ /* 0x000fe40000000f00 */
[C---:B------:R-:W-:Y:S01]  /*21890*/  HMMA.16816.F32 R132, R168.reuse, R182, R32 ;  /* 0x000000b6a884723c */ /* 0x040fe20000001820 */
[----:B------:R-:W-:Y:S02]  /*218a0*/  LDSM.16.MT88.4 R32, [R234+0x17800] ;  /* 0x01780000ea20783b */ /* 0x000fe40000004200 */
[----:B------:R-:W-:Y:S04]  /*218b0*/  MOV R181, R174 ;  /* 0x000000ae00b57202 */ /* 0x000fe80000000f00 */
[----:B------:R-:W-:Y:S01]  /*218c0*/  MOV R183, R24 ;  /* 0x0000001800b77202 */ /* 0x000fe20000000f00 */
[C---:B---3--:R-:W-:Y:S04]  /*218d0*/  HMMA.16816.F32 R36, R168.reuse, R184, R36 ;  /* 0x000000b8a824723c */ /* 0x048fe80000001824 */
[----:B------:R-:W-:Y:S02]  /*218e0*/  MOV R182, R25 ;  /* 0x0000001900b67202 */ /* 0x000fe40000000f00 */
[----:B------:R-:W1:Y:S01]  /*218f0*/  LDSM.16.MT88.4 R24, [R232+0x15800] ;  /* 0x01580000e818783b */ /* 0x000e620000004200 */
[----:B------:R-:W-:Y:S01]  /*21900*/  MOV R184, R175 ;  /* 0x000000af00b87202 */ /* 0x000fe20000000f00 */
[C---:B------:R-:W-:Y:S04]  /*21910*/  HMMA.16816.F32 R40, R168.reuse, R186, R40 ;  /* 0x000000baa828723c */ /* 0x040fe80000001828 */
[----:B------:R-:W-:Y:S02]  /*21920*/  MOV R185, R172 ;  /* 0x000000ac00b97202 */ /* 0x000fe40000000f00 */
[----:B------:R-:W3:Y:S01]  /*21930*/  LDL.LU R186, [R1] ;  /* 0x0000000001ba7983 */ /* 0x000ee20000300800 */
[----:B------:R-:W-:Y:S01]  /*21940*/  MOV R187, R173 ;  /* 0x000000ad00bb7202 */ /* 0x000fe20000000f00 */
[C---:B--2---:R-:W-:Y:S02]  /*21950*/  HMMA.16816.F32 R44, R168.reuse, R4, R44 ;  /* 0x00000004a82c723c */ /* 0x044fe4000000182c */
[----:B------:R-:W2:Y:S02]  /*21960*/  LDSM.16.MT88.4 R172, [R233+0x17800] ;  /* 0x01780000e9ac783b */ /* 0x000ea40000004200 */
[----:B------:R-:W-:Y:S04]  /*21970*/  FADD.FTZ R0, R187, R0 ;  /* 0x00000000bb007221 */ /* 0x000fe80000010000 */
[C---:B------:R-:W-:Y:S02]  /*21980*/  HMMA.16816.F32 R48, R168.reuse, R6, R48 ;  /* 0x00000006a830723c */ /* 0x040fe40000001830 */
[----:B------:R-:W1:Y:S02]  /*21990*/  LDSM.16.MT88.4 R4, [R232+0x17800] ;  /* 0x01780000e804783b */ /* 0x000e640000004200 */
[----:B------:R-:W-:Y:S04]  /*219a0*/  FADD.FTZ R0, R185, R0 ;  /* 0x00000000b9007221 */ /* 0x000fe80000010000 */
[C---:B----4-:R-:W-:Y:S04]  /*219b0*/  HMMA.16816.F32 R52, R168.reuse, R8, R52 ;  /* 0x00000008a834723c */ /* 0x050fe80000001834 */
[----:B------:R-:W-:Y:S04]  /*219c0*/  FADD.FTZ R0, R183, R0 ;  /* 0x00000000b7007221 */ /* 0x000fe80000010000 */
[C---:B------:R-:W-:Y:S01]  /*219d0*/  HMMA.16816.F32 R56, R168.reuse, R10, R56 ;  /* 0x0000000aa838723c */ /* 0x040fe20000001838 */
[----:B------:R-:W4:Y:S03]  /*219e0*/  LDSM.16.MT88.4 R8, [R231+0x17800] ;  /* 0x01780000e708783b */ /* 0x000f260000004200 */
[----:B------:R-:W-:Y:S04]  /*219f0*/  FADD.FTZ R0, R181, R0 ;  /* 0x00000000b5007221 */ /* 0x000fe80000010000 */
[C---:B-----5:R-:W-:Y:S04]  /*21a00*/  HMMA.16816.F32 R60, R168.reuse, R12, R60 ;  /* 0x0000000ca83c723c */ /* 0x060fe8000000183c */
[----:B------:R-:W-:Y:S04]  /*21a10*/  FADD.FTZ R0, R179, R0 ;  /* 0x00000000b3007221 */ /* 0x000fe80000010000 */
[C---:B------:R-:W-:Y:S04]  /*21a20*/  HMMA.16816.F32 R64, R168.reuse, R14, R64 ;  /* 0x0000000ea840723c */ /* 0x040fe80000001840 */
        /* <DEDUP_REMOVED lines=17> */
[C---:B------:R-:W-:Y:S08]  /*21b40*/  HMMA.16816.F32 R116, R168.reuse, R4, R116 ;  /* 0x00000004a874723c */ /* 0x040ff00000001874 */
[C---:B------:R-:W-:Y:S08]  /*21b50*/  HMMA.16816.F32 R120, R168.reuse, R6, R120 ;  /* 0x00000006a878723c */ /* 0x040ff00000001878 */
[C---:B----4-:R-:W-:Y:S08]  /*21b60*/  HMMA.16816.F32 R124, R168.reuse, R8, R124 ;  /* 0x00000008a87c723c */ /* 0x050ff0000000187c */
[----:B------:R-:W-:Y:S04]  /*21b70*/  HMMA.16816.F32 R128, R168, R10, R128 ;  /* 0x0000000aa880723c */ /* 0x000fe80000001880 */
[----:B---3--:R-:W-:Y:S04]  /*21b80*/  FFMA.FTZ R196, R2, R186, R196 ;  /* 0x000000ba02c47223 */ /* 0x008fe800000100c4 */
        /* <DEDUP_REMOVED lines=14> */
[----:B------:R-:W-:Y:S05]  /*21c70*/  FADD.FTZ R2, R167, R2 ;  /* 0x00000002a7027221 */ /* 0x000fea0000010000 */
[----:B------:R1:W-:Y:S01]  /*21c80*/  STL [R1], R2 ;  /* 0x0000000201007387 */ /* 0x0003e20000100800 */
[----:B------:R-:W-:-:S05]  /*21c90*/  @P0 BRA `(.L_x_2242) ;  /* 0xffffb48000000947 */ /* 0x000fca000383ffff */
.L_x_2233:
        /* <DEDUP_REMOVED lines=10> */
[----:B-1----:R-:W3:Y:S04]  /*21d40*/  LDL R2, [R1] ;  /* 0x0000000001027983 */ /* 0x002ee80000100800 */
[----:B---3--:R1:W3:Y:S02]  /*21d50*/  SHFL.BFLY PT, R10, R2, 0x2, 0x1f ;  /* 0x0c401f00020a7f89 */ /* 0x0082e400000e0000 */
.L_x_2261:
[----:B-1----:R-:W4:Y:S02]  /*21d60*/  LDL.LU R2, [R1] ;  /* 0x0000000001027983 */ /* 0x002f240000300800 */
[----:B---34-:R-:W-:Y:S01]  /*21d70*/  FADD.FTZ R11, R10, R2 ;  /* 0x000000020a0b7221 */ /* 0x018fe20000010000 */
[----:B------:R-:W-:Y:S05]  /*21d80*/  BRA.DIV ~URZ, `(.L_x_2244) ;  /* 0x00001e127f007947 */ /* 0x000fea000b800000 */
[----:B------:R-:W1:Y:S04]  /*21d90*/  SHFL.BFLY PT, R12, R251, 0x2, 0x1f ;  /* 0x0c401f00fb0c7f89 */ /* 0x000e6800000e0000 */
[----:B------:R-:W3:Y:S01]  /*21da0*/  SHFL.BFLY PT, R2, R11, 0x1, 0x1f ;  /* 0x0c201f000b027f89 */ /* 0x000ee200000e0000 */
[----:B-1----:R-:W-:-:S02]  /*21db0*/  FADD.FTZ R12, R12, R251 ;  /* 0x000000fb0c0c7221 */ /* 0x002fc40000010000 */
[----:B---3--:R-:W-:-:S03]  /*21dc0*/  FADD.FTZ R2, R11, R2 ;  /* 0x000000020b027221 */ /* 0x008fc60000010000 */
[----:B------:R1:W3:Y:S04]  /*21dd0*/  SHFL.BFLY PT, R10, R12, 0x1, 0x1f ;  /* 0x0c201f000c0a7f89 */ /* 0x0002e800000e0000 */
.L_x_2262:
[----:B------:R-:W4:Y:S01]  /*21de0*/  S2R R9, SR_TID.X ;  /* 0x0000000000097919 */ /* 0x000f220000002100 */
[----:B---3--:R-:W-:-:S03]  /*21df0*/  FADD.FTZ R6, R10, R12 ;  /* 0x0000000c0a067221 */ /* 0x008fc60000010000 */
[----:B------:R-:W-:Y:S01]  /*21e00*/  BAR.SYNC.DEFER_BLOCKING 0x0 ;  /* 0x0000000000007b1d */ /* 0x000fe20000010000 */
[----:B------:R-:W-:Y:S02]  /*21e10*/  FSETP.NE.FTZ.AND P4, PT, R2, RZ, PT ;  /* 0x000000ff0200720b */ /* 0x000fe40003f95000 */
[----:B------:R-:W-:Y:S02]  /*21e20*/  FSETP.NE.FTZ.AND P3, PT, R6, RZ, PT ;  /* 0x000000ff0600720b */ /* 0x000fe40003f75000 */
[----:B------:R-:W-:Y:S01]  /*21e30*/  MOV R8, 0x3f800000 ;  /* 0x3f80000000087802 */ /* 0x000fe20000000f00 */
[----:B------:R-:W-:Y:S01]  /*21e40*/  ULDC.64 UR4, c[0x0][0x118] ;  /* 0x0000460000047ab9 */ /* 0x000fe20000000a00 */
[----:B------:R-:W-:-:S07]  /*21e50*/  MOV R7, 0x3f800000 ;  /* 0x3f80000000077802 */ /* 0x000fce0000000f00 */
[----:B------:R-:W3:Y:S01]  /*21e60*/  @P4 MUFU.RCP R8, R2 ;  /* 0x0000000200084308 */ /* 0x000ee20000001000 */
[----:B----4-:R-:W-:-:S07]  /*21e70*/  SHF.R.S32.HI R10, RZ, 0x1f, R9 ;  /* 0x0000001fff0a7819 */ /* 0x010fce0000011409 */
[----:B------:R-:W4:Y:S01]  /*21e80*/  @P3 MUFU.RCP R7, R6 ;  /* 0x0000000600073308 */ /* 0x000f220000001000 */
[----:B------:R-:W-:-:S04]  /*21e90*/  LEA.HI R11, R10, R9, RZ, 0x2 ;  /* 0x000000090a0b7211 */ /* 0x000fc800078f10ff */
[--C-:B------:R-:W-:Y:S02]  /*21ea0*/  SHF.R.S32.HI R13, RZ, 0x2, R11.reuse ;  /* 0x00000002ff0d7819 */ /* 0x100fe4000001140b */
[----:B-1----:R-:W-:Y:S01]  /*21eb0*/  SHF.R.S32.HI R12, RZ, 0x1f, R11 ;  /* 0x0000001fff0c7819 */ /* 0x002fe2000001140b */
[C---:B---3--:R-:W-:Y:S01]  /*21ec0*/  FMUL.FTZ R160, R8.reuse, R160 ;  /* 0x000000a008a07220 */ /* 0x048fe20000410000 */
        /* <DEDUP_REMOVED lines=83> */
[C---:B----4-:R-:W-:Y:S02]  /*22400*/  FMUL.FTZ R163, R7.reuse, R163 ;  /* 0x000000a307a37220 */ /* 0x050fe40000410000 */
        /* <DEDUP_REMOVED lines=229> */
.L_x_2246:
[----:B-1--4-:R-:W-:Y:S05]  /*23260*/  BSYNC B0 ;  /* 0x0000000000007941 */ /* 0x012fea0003800000 */
.L_x_2245:
        /* <DEDUP_REMOVED lines=25> */
.L_x_2248:
[----:B------:R-:W-:Y:S05]  /*23400*/  BSYNC B0 ;  /* 0x0000000000007941 */ /* 0x000fea0003800000 */
.L_x_2247:
        /* <DEDUP_REMOVED lines=15> */
.L_x_2250:
[----:B------:R-:W-:Y:S05]  /*23500*/  BSYNC B0 ;  /* 0x0000000000007941 */ /* 0x000fea0003800000 */
.L_x_2249:
        /* <DEDUP_REMOVED lines=15> */
.L_x_2252:
[----:B------:R-:W-:Y:S05]  /*23600*/  BSYNC B0 ;  /* 0x0000000000007941 */ /* 0x000fea0003800000 */
.L_x_2251:
        /* <DEDUP_REMOVED lines=15> */
.L_x_2254:
[----:B------:R-:W-:Y:S05]  /*23700*/  BSYNC B0 ;  /* 0x0000000000007941 */ /* 0x000fea0003800000 */
.L_x_2253:
        /* <DEDUP_REMOVED lines=15> */
.L_x_2256:
[----:B------:R-:W-:Y:S05]  /*23800*/  BSYNC B0 ;  /* 0x0000000000007941 */ /* 0x000fea0003800000 */
.L_x_2255:
        /* <DEDUP_REMOVED lines=15> */
.L_x_2258:
[----:B------:R-:W-:Y:S05]  /*23900*/  BSYNC B0 ;  /* 0x0000000000007941 */ /* 0x000fea0003800000 */
.L_x_2257:
        /* <DEDUP_REMOVED lines=15> */
.L_x_2260:
[----:B------:R-:W-:Y:S05]  /*23a00*/  BSYNC B0 ;  /* 0x0000000000007941 */ /* 0x000fea0003800000 */
.L_x_2259:
[----:B------:R-:W-:-:S04]  /*23a10*/  IADD3 R10, R10, 0x38, RZ ;  /* 0x000000380a0a7810 */ /* 0x000fc80007ffe0ff */
[----:B------:R-:W-:Y:S01]  /*23a20*/  ISETP.GE.AND P0, PT, R10, R243, PT ;  /* 0x000000f30a00720c */ /* 0x000fe20003f06270 */
[----:B------:R-:W-:-:S12]  /*23a30*/  IMAD.MOV.U32 R243, RZ, RZ, 0x0 ;  /* 0x00000000fff37424 */ /* 0x000fd800078e00ff */
[----:B------:R-:W-:Y:S05]  /*23a40*/  @P0 RET.REL.NODEC R242 `(_ZN5flash24flash_fwd_splitkv_kernelI23Flash_fwd_kernel_traitsILi256ELi64ELi64ELi4ELb0ELb0EN7cutlass6half_tE19Flash_kernel_traitsILi256ELi64ELi64ELi4ES3_EELb0ELb0ELb0ELb0ELb0ELb1ELb1ELb1EEEvNS_16Flash_fwd_paramsE) ;  /* 0xfffdc5b0f2000950 */ /* 0x000fea0003c3ffff */
        /* <DEDUP_REMOVED lines=11> */
[----:B------:R-:W-:Y:S05]  /*23b00*/  @P0 RET.REL.NODEC R242 `(_ZN5flash24flash_fwd_splitkv_kernelI23Flash_fwd_kernel_traitsILi256ELi64ELi64ELi4ELb0ELb0EN7cutlass6half_tE19Flash_kernel_traitsILi256ELi64ELi64ELi4ES3_EELb0ELb0ELb0ELb0ELb0ELb1ELb1ELb1EEEvNS_16Flash_fwd_paramsE) ;  /* 0xfffdc4f0f2000950 */ /* 0x000fea0003c3ffff */
[----:B------:R-:W-:Y:S01]  /*23b10*/  MOV R243, 0x0 ;  /* 0x0000000000f37802 */ /* 0x000fe20000000f00 */
[----:B------:R-:W-:-:S02]  /*23b20*/  ULDC.64 UR4, c[0x0][0x118] ;  /* 0x0000460000047ab9 */ /* 0x000fc40000000a00 */
[----:B------:R2:W-:Y:S01]  /*23b30*/  ST.E.128 [R8.64+0xe300], R16 ;  /* 0x00e3001008007985 */ /* 0x0005e2000c101d04 */
[----:B------:R-:W-:Y:S05]  /*23b40*/  RET.REL.NODEC R242 `(_ZN5flash24flash_fwd_splitkv_kernelI23Flash_fwd_kernel_traitsILi256ELi64ELi64ELi4ELb0ELb0EN7cutlass6half_tE19Flash_kernel_traitsILi256ELi64ELi64ELi4ES3_EELb0ELb0ELb0ELb0ELb0ELb1ELb1ELb1EEEvNS_16Flash_fwd_paramsE) ;  /* 0xfffdc4b0f2007950 */ /* 0x000fea0003c3ffff */
.L_x_2243:
[----:B------:R3:W5:Y:S01]  /*23b50*/  LDL R12, [R1] ;  /* 0x00000000010c7983 */ /* 0x0007620000100800 */
[----:B------:R-:W-:Y:S02]  /*23b60*/  MOV R9, 0x2 ;  /* 0x0000000200097802 */ /* 0x000fe40000000f00 */
[----:B------:R-:W-:Y:S02]  /*23b70*/  MOV R8, 0x23b90 ;  /* 0x00023b9000087802 */ /* 0x000fe40000000f00 */
[----:B-123-5:R-:W-:Y:S05]  /*23b80*/  CALL.REL.NOINC `($__internal_17_$__cuda_sm70_shflsync_bfly_p) ;  /* 0x000000f000007944 */ /* 0x02efea0003c00000 */
[----:B-12---:R-:W-:Y:S05]  /*23b90*/  BRA `(.L_x_2261) ;  /* 0xffffe1c000007947 */ /* 0x006fea000383ffff */
.L_x_2244:
[----:B------:R-:W-:Y:S01]  /*23ba0*/  IMAD.MOV.U32 R12, RZ, RZ, R11 ;  /* 0x000000ffff0c7224 */ /* 0x000fe200078e000b */
[----:B------:R-:W-:Y:S02]  /*23bb0*/  MOV R9, 0x1 ;  /* 0x0000000100097802 */ /* 0x000fe40000000f00 */
[----:B------:R-:W-:Y:S02]  /*23bc0*/  MOV R8, 0x23be0 ;  /* 0x00023be000087802 */ /* 0x000fe40000000f00 */
[----:B--2--5:R-:W-:Y:S05]  /*23bd0*/  CALL.REL.NOINC `($__internal_17_$__cuda_sm70_shflsync_bfly_p) ;  /* 0x000000a000007944 */ /* 0x024fea0003c00000 */
[----:B--2---:R-:W-:Y:S01]  /*23be0*/  FADD.FTZ R2, R11, R10 ;  /* 0x0000000a0b027221 */ /* 0x004fe20000010000 */
[----:B-1----:R-:W-:Y:S02]  /*23bf0*/  MOV R12, R251 ;  /* 0x000000fb000c7202 */ /* 0x002fe40000000f00 */
[----:B------:R-:W-:-:S02]  /*23c00*/  MOV R9, 0x2 ;  /* 0x0000000200097802 */ /* 0x000fc40000000f00 */
[----:B------:R-:W-:Y:S02]  /*23c10*/  MOV R8, 0x23c30 ;  /* 0x00023c3000087802 */ /* 0x000fe40000000f00 */
[----:B------:R-:W-:Y:S05]  /*23c20*/  CALL.REL.NOINC `($__internal_17_$__cuda_sm70_shflsync_bfly_p) ;  /* 0x0000005000007944 */ /* 0x000fea0003c00000 */
[----:B-12---:R-:W-:Y:S01]  /*23c30*/  FADD.FTZ R12, R251, R10 ;  /* 0x0000000afb0c7221 */ /* 0x006fe20000010000 */
[----:B------:R-:W-:Y:S02]  /*23c40*/  MOV R9, 0x1 ;  /* 0x0000000100097802 */ /* 0x000fe40000000f00 */
[----:B------:R-:W-:Y:S02]  /*23c50*/  MOV R8, 0x23c70 ;  /* 0x00023c7000087802 */ /* 0x000fe40000000f00 */
[----:B------:R-:W-:Y:S05]  /*23c60*/  CALL.REL.NOINC `($__internal_17_$__cuda_sm70_shflsync_bfly_p) ;  /* 0x0000001000007944 */ /* 0x000fea0003c00000 */
[----:B-12---:R-:W-:Y:S05]  /*23c70*/  BRA `(.L_x_2262) ;  /* 0xffffe16000007947 */ /* 0x006fea000383ffff */
        .weak           $__internal_17_$__cuda_sm70_shflsync_bfly_p
        .type           $__internal_17_$__cuda_sm70_shflsync_bfly_p,@function
        .size           $__internal_17_$__cuda_sm70_shflsync_bfly_p,(.L_x_8737 - $__internal_17_$__cuda_sm70_shflsync_bfly_p)
$__internal_17_$__cuda_sm70_shflsync_bfly_p:
[----:B------:R-:W-:Y:S01]  /*23c80*/  MOV R14, R8 ;  /* 0x00000008000e7202 */ /* 0x000fe20000000f00 */
[----:B------:R-:W-:Y:S04]  /*23c90*/  WARPSYNC R6 ;  /* 0x0000000600007348 */ /* 0x000fe80003800000 */
[----:B------:R-:W-:Y:S01]  /*23ca0*/  MOV R15, 0x0 ;  /* 0x00000000000f7802 */ /* 0x000fe20000000f00 */
[----:B------:R1:W2:Y:S03]  /*23cb0*/  SHFL.BFLY PT, R10, R12, R9, R7 ;  /* 0x0c0000090c0a7389 */ /* 0x0002a600000e0007 */
[----:B------:R-:W-:Y:S05]  /*23cc0*/  RET.REL.NODEC R14 `(_ZN5flash24flash_fwd_splitkv_kernelI23Flash_fwd_kernel_traitsILi256ELi64ELi64ELi4ELb0ELb0EN7cutlass6half_tE19Flash_kernel_traitsILi256ELi64ELi64ELi4ES3_EELb0ELb0ELb0ELb0ELb0ELb1ELb1ELb1EEEvNS_16Flash_fwd_paramsE) ;  /* 0xfffdc3300e007950 */ /* 0x000fea0003c3ffff */
.L_x_2263:
        /* <DEDUP_REMOVED lines=11> */
.L_x_8737:


//--------------------- .text._ZN5flash24flash_fwd_splitkv_kernelI23Flash_fwd_kernel_traitsILi256ELi64ELi64ELi4ELb0ELb0EN7cutlass6half_tE19Flash_kernel_traitsILi256ELi64ELi64ELi4ES3_EELb0ELb1ELb0ELb0ELb0ELb0ELb0ELb0EEEvNS_16Flash_fwd_paramsE --------------------------
	.section	.text._ZN5flash24flash_fwd_splitkv_kernelI23Flash_fwd_kernel_traitsILi256ELi64ELi64ELi4ELb0ELb0EN7cutlass6half_tE19Flash_kernel_traitsILi256ELi64ELi64ELi4ES3_EELb0ELb1ELb0ELb0ELb0ELb0ELb0ELb0EEEvNS_16Flash_fwd_paramsE,"ax",@progbits
	.sectioninfo	@"SHI_REGISTERS=255"
	.align	128
        .global         _ZN5flash24flash_fwd_splitkv_kernelI23Flash_fwd_kernel_traitsILi256ELi64ELi64ELi4ELb0ELb0EN7cutlass6half_tE19Flash_kernel_traitsILi256ELi64ELi64ELi4ES3_EELb0ELb1ELb0ELb0ELb0ELb0ELb0ELb0EEEvNS_16Flash_fwd_paramsE
        .type           _ZN5flash24flash_fwd_splitkv_kernelI23Flash_fwd_kernel_traitsILi256ELi64ELi64ELi4ELb0ELb0EN7cutlass6half_tE19Flash_kernel_traitsILi256ELi64ELi64ELi4ES3_EELb0ELb1ELb0ELb0ELb0ELb0ELb0ELb0EEEvNS_16Flash_fwd_paramsE,@function
        .size           _ZN5flash24flash_fwd_splitkv_kernelI23Flash_fwd_kernel_traitsILi256ELi64ELi64ELi4ELb0ELb0EN7cutlass6half_tE19Flash_kernel_traitsILi256ELi64ELi64ELi4ES3_EELb0ELb1ELb0ELb0ELb0ELb0ELb0ELb0EEEvNS_16Flash_fwd_paramsE,(.L_x_8788 - _ZN5flash24flash_fwd_splitkv_kernelI23Flash_fwd_kernel_traitsILi256ELi64ELi64ELi4ELb0ELb0EN7cutlass6half_tE19Flash_kernel_traitsILi256ELi64ELi64ELi4ES3_EELb0ELb1ELb0ELb0ELb0ELb0ELb0ELb0EEEvNS_16Flash_fwd_paramsE)
        .other          _ZN5flash24flash_fwd_splitkv_kernelI23Flash_fwd_kernel_traitsILi256ELi64ELi64ELi4ELb0ELb0EN7cutlass6half_tE19Flash_kernel_traitsILi256ELi64ELi64ELi4ES3_EELb0ELb1ELb0ELb0ELb0ELb0ELb0ELb0EEEvNS_16Flash_fwd_paramsE,@"STO_CUDA_ENTRY STV_DEFAULT"
_ZN5flash24flash_fwd_splitkv_kernelI23Flash_fwd_kernel_traitsILi256ELi64ELi64ELi4ELb0ELb0EN7cutlass6half_tE19Flash_kernel_traitsILi256ELi64ELi64ELi4ES3_EELb0ELb1ELb0ELb0ELb0ELb0ELb0ELb0EEEvNS_16Flash_fwd_paramsE:
.text._ZN5flash24flash_fwd_splitkv_kernelI23Flash_fwd_kernel_traitsILi256ELi64ELi64ELi4ELb0ELb0EN7cutlass6half_tE19Flash_kernel_traitsILi256ELi64ELi64ELi4ES3_EELb0ELb1ELb0ELb0ELb0ELb0ELb0ELb0EEEvNS_16Flash_fwd_paramsE:
        /* <DEDUP_REMOVED lines=23> */
[----:B------:R1:W2:Y:S01]  /*0170*/  @P2 LDG.E R4, [R2.64] ;  /* 0x0000002202042981 */ /* 0x0002a2000c1e1900 */
[----:B------:R-:W-:-:S03]  /*0180*/  ULDC.64 UR6, c[0x0][0x248] ;  /* 0x0000920000067ab9 */ /* 0x000fc60000000a00 */
[----:B------:R1:W3:Y:S01]  /*0190*/  @P2 LDG.E R0, [R2.64+0x4] ;  /* 0x0000042202002981 */ /* 0x0002e2000c1e1900 */
[----:B------:R-:W-:Y:S01]  /*01a0*/  PLOP3.LUT P1, PT, PT, PT, UP1, 0x80, 0x0 ;  /* 0x000000000000781c */ /* 0x000fe20003f2f018 */
[----:B------:R-:W-:Y:S01]  /*01b0*/  UIMAD.WIDE UR6, UR15, UR26, UR6 ;  /* 0x0000001a0f0672a5 */ /* 0x000fe2000f8e0206 */
[----:B-1----:R-:W-:Y:S01]  /*01c0*/  IMAD.U32 R2, RZ, RZ, UR4 ;  /* 0x00000004ff027e24 */ /* 0x002fe2000f8e00ff */
[----:B------:R-:W-:-:S05]  /*01d0*/  MOV R3, UR5 ;  /* 0x0000000500037c02 */ /* 0x000fca0008000f00 */
[----:B------:R1:W4:Y:S01]  /*01e0*/  @P0 LDG.E R2, [R2.64] ;  /* 0x0000002202020981 */ /* 0x000322000c1e1900 */
[----:B------:R-:W-:Y:S01]  /*01f0*/  IMAD.U32 R6, RZ, RZ, UR6 ;  /* 0x00000006ff067e24 */ /* 0x000fe2000f8e00ff */
[----:B------:R-:W-:-:S05]  /*0200*/  MOV R7, UR7 ;  /* 0x0000000700077c02 */ /* 0x000fca0008000f00 */
[----:B-1----:R-:W5:Y:S01]  /*0210*/  @!P1 LDG.E R3, [R6.64] ;  /* 0x0000002206039981 */ /* 0x002f62000c1e1900 */
[----:B------:R-:W-:Y:S02]  /*0220*/  UMOV UR28, 0xffffffff ;  /* 0xffffffff001c7882 */ /* 0x000fe40000000000 */
[----:B------:R-:W-:Y:S02]  /*0230*/  UMOV UR7, URZ ;  /* 0x0000003f00077c82 */ /* 0x000fe40008000000 */
        /* <DEDUP_REMOVED lines=8> */
[----:B--2---:R-:W-:-:S07]  /*02c0*/  @UP2 UIADD3 UR30, UR30, -UR28, URZ ;  /* 0x8000001c1e1e2290 */ /* 0x004fce000fffe03f */
[----:B------:R-:W-:Y:S01]  /*02d0*/  @!UP2 ULDC UR30, c[0x0][0x214] ;  /* 0x00008500001eaab9 */ /* 0x000fe20000000800 */
[----:B-----5:R3:W2:Y:S04]  /*02e0*/  @!P1 R2UR UR18, R3 ;  /* 0x00000000031293c2 */ /* 0x0206a800000e0000 */
        /* <DEDUP_REMOVED lines=8> */
.L_x_2264:
[----:B------:R-:W-:Y:S02]  /*0370*/  ULDC UR6, c[0x0][0x218] ;  /* 0x0000860000067ab9 */ /* 0x000fe40000000800 */
.L_x_2265:
        /* <DEDUP_REMOVED lines=21> */
[----:B------:R-:W-:Y:S01]  /*04d0*/  ULDC UR14, c[0x0][0x218] ;  /* 0x00008600000e7ab9 */ /* 0x000fe20000000800 */
[----:B------:R-:W1:Y:S01]  /*04e0*/  S2R R7, SR_TID.X ;  /* 0x0000000000077919 */ /* 0x000e620000002100 */
[----:B------:R-:W-:Y:S02]  /*04f0*/  UIADD3 UR5, UR13, UR12, -UR30 ;  /* 0x0000000c0d057290 */ /* 0x000fe4000fffe81e */
[----:B------:R-:W-:Y:S02]  /*0500*/  UIADD3 UR6, UR13, 0x3f, URZ ;  /* 0x0000003f0d067890 */ /* 0x000fe4000fffe03f */
[----:B------:R-:W-:Y:S02]  /*0510*/  UIADD3 UR14, UR14, 0x3f, URZ ;  /* 0x0000003f0e0e7890 */ /* 0x000fe4000fffe03f */
[----:B------:R-:W-:Y:S02]  /*0520*/  ULDC UR10, c[0x0][0x2e4] ;  /* 0x0000b900000a7ab9 */ /* 0x000fe40000000800 */
[----:B------:R-:W-:-:S02]  /*0530*/  UIADD3 UR10, UR5, -UR10, URZ ;  /* 0x8000000a050a7290 */ /* 0x000fc4000fffe03f */
[----:B------:R-:W-:Y:S02]  /*0540*/  UIADD3 UR9, -UR30, 0x7f, UR12 ;  /* 0x0000007f1e097890 */ /* 0x000fe4000fffe10c */
[----:B------:R-:W-:Y:S02]  /*0550*/  USHF.R.S32.HI UR5, URZ, 0x1f, UR6 ;  /* 0x0000001f3f057899 */ /* 0x000fe40008011406 */
[----:B------:R-:W-:Y:S02]  /*0560*/  USHF.R.S32.HI UR11, URZ, 0x1f, UR14 ;  /* 0x0000001f3f0b7899 */ /* 0x000fe4000801140e */
[----:B------:R-:W-:Y:S02]  /*0570*/  ULDC UR4, c[0x0][0x2e8] ;  /* 0x0000ba0000047ab9 */ /* 0x000fe40000000800 */
[----:B------:R-:W-:Y:S02]  /*0580*/  UIADD3 UR4, UR9, UR4, UR13 ;  /* 0x0000000409047290 */ /* 0x000fe4000fffe00d */
[----:B------:R-:W-:-:S02]  /*0590*/  ULEA.HI UR5, UR5, UR6, URZ, 0x6 ;  /* 0x0000000605057291 */ /* 0x000fc4000f8f303f */
[----:B------:R-:W-:Y:S02]  /*05a0*/  ULEA.HI UR11, UR11, UR14, URZ, 0x6 ;  /* 0x0000000e0b0b7291 */ /* 0x000fe4000f8f303f */
[----:B------:R-:W-:Y:S02]  /*05b0*/  USHF.R.S32.HI UR9, URZ, 0x1f, UR10 ;  /* 0x0000001f3f097899 */ /* 0x000fe4000801140a */
[----:B------:R-:W-:Y:S02]  /*05c0*/  USHF.R.S32.HI UR6, URZ, 0x1f, UR4 ;  /* 0x0000001f3f067899 */ /* 0x000fe40008011404 */
[----:B------:R-:W-:Y:S02]  /*05d0*/  USHF.R.S32.HI UR5, URZ, 0x6, UR5 ;  /* 0x000000063f057899 */ /* 0x000fe40008011405 */
[----:B------:R-:W-:Y:S02]  /*05e0*/  USHF.R.S32.HI UR11, URZ, 0x6, UR11 ;  /* 0x000000063f0b7899 */ /* 0x000fe4000801140b */
[----:B------:R-:W-:-:S02]  /*05f0*/  ULEA.HI UR9, UR9, UR10, URZ, 0x6 ;  /* 0x0000000a09097291 */ /* 0x000fc4000f8f303f */
[----:B------:R-:W-:Y:S02]  /*0600*/  ULEA.HI UR4, UR6, UR4, URZ, 0x6 ;  /* 0x0000000406047291 */ /* 0x000fe4000f8f303f */
[----:B------:R-:W-:Y:S02]  /*0610*/  UISETP.LT.AND UP0, UPT, UR11, UR5, UPT ;  /* 0x000000050b00728c */ /* 0x000fe4000bf01270 */
[----:B------:R-:W-:Y:S02]  /*0620*/  USHF.R.S32.HI UR9, URZ, 0x6, UR9 ;  /* 0x000000063f097899 */ /* 0x000fe40008011409 */
[----:B------:R-:W-:Y:S02]  /*0630*/  USHF.R.S32.HI UR4, URZ, 0x6, UR4 ;  /* 0x000000063f047899 */ /* 0x000fe40008011404 */
[----:B------:R-:W-:Y:S02]  /*0640*/  USEL UR11, UR11, UR5, UP0 ;  /* 0x000000050b0b7287 */ /* 0x000fe40008000000 */
[----:B------:R-:W-:-:S02]  /*0650*/  UISETP.LT.AND UP1, UPT, URZ, UR9, UPT ;  /* 0x000000093f00728c */ /* 0x000fc4000bf21270 */
[----:B------:R-:W-:Y:S02]  /*0660*/  UISETP.LT.AND UP0, UPT, UR11, UR4, UPT ;  /* 0x000000040b00728c */ /* 0x000fe4000bf01270 */
[----:B------:R-:W-:Y:S02]  /*0670*/  USEL UR21, URZ, UR9, !UP1 ;  /* 0x000000093f157287 */ /* 0x000fe4000c800000 */
[----:B------:R-:W-:-:S04]  /*0680*/  USEL UR11, UR11, UR4, UP0 ;  /* 0x000000040b0b7287 */ /* 0x000fc80008000000 */
[----:B------:R-:W-:-:S06]  /*0690*/  UISETP.GE.AND UP0, UPT, UR21, UR11, UPT ;  /* 0x0000000b1500728c */ /* 0x000fcc000bf06270 */
[----:B------:R-:W-:-:S13]  /*06a0*/  PLOP3.LUT P0, PT, PT, PT, UP0, 0x80, 0x0 ;  /* 0x000000000000781c */ /* 0x000fda0003f0f008 */
[----:B------:R-:W-:Y:S05]  /*06b0*/  @!P0 BRA `(.L_x_2266) ;  /* 0x0000096000008947 */ /* 0x000fea0003800000 */
[----:B-1----:R-:W-:Y:S01]  /*06c0*/  SHF.R.S32.HI R10, RZ, 0x1f, R7 ;  /* 0x0000001fff0a7819 */ /* 0x002fe20000011407 */
[----:B------:R-:W-:Y:S01]  /*06d0*/  UISETP.NE.AND UP0, UPT, UR28, -0x1, UPT ;  /* 0xffffffff1c00788c */ /* 0x000fe2000bf05270 */
[----:B------:R-:W1:Y:S01]  /*06e0*/  S2R R12, SR_CTAID.Z ;  /* 0x00000000000c7919 */ /* 0x000e620000002700 */
[----:B------:R-:W-:Y:S01]  /*06f0*/  USHF.R.S32.HI UR9, URZ, 0x1f, UR12 ;  /* 0x0000001f3f097899 */ /* 0x000fe2000801140c */
[----:B------:R-:W-:Y:S01]  /*0700*/  LEA.HI R10, R10, R7, RZ, 0x3 ;  /* 0x000000070a0a7211 */ /* 0x000fe200078f18ff */
[----:B------:R-:W-:Y:S01]  /*0710*/  ULDC.64 UR4, c[0x0][0x1e8] ;  /* 0x00007a0000047ab9 */ /* 0x000fe20000000a00 */
[----:B------:R-:W-:Y:S01]  /*0720*/  IMAD.U32 R0, RZ, RZ, UR12 ;  /* 0x0000000cff007e24 */ /* 0x000fe2000f8e00ff */
[----:B------:R-:W-:Y:S01]  /*0730*/  UIMAD UR4, UR9, UR4, URZ ;  /* 0x00000004090472a4 */ /* 0x000fe2000f8e023f */
[----:B------:R-:W-:Y:S01]  /*0740*/  LOP3.LUT R11, R10, 0xfffffff8, RZ, 0xc0, !PT ;  /* 0xfffffff80a0b7812 */ /* 0x000fe200078ec0ff */
[----:B------:R-:W-:Y:S01]  /*0750*/  ULDC.64 UR6, c[0x0][0x1e8] ;  /* 0x00007a0000067ab9 */ /* 0x000fe20000000a00 */
[----:B------:R-:W-:Y:S01]  /*0760*/  SHF.R.S32.HI R10, RZ, 0x3, R10 ;  /* 0x00000003ff0a7819 */ /* 0x000fe2000001140a */
[----:B------:R-:W-:Y:S01]  /*0770*/  UIADD3 UR30, -UR12, UR30, URZ ;  /* 0x0000001e0c1e7290 */ /* 0x000fe2000fffe13f */
[----:B------:R-:W-:Y:S01]  /*0780*/  BSSY B0, `(.L_x_2267) ;  /* 0x0000031000007945 */ /* 0x000fe20003800000 */
[----:B------:R-:W-:Y:S01]  /*0790*/  IMAD.IADD R11, R7, 0x1, -R11 ;  /* 0x00000001070b7824 */ /* 0x000fe200078e0a0b */
[----:B------:R-:W-:-:S02]  /*07a0*/  @UP0 UIMAD.WIDE.U32 UR10, UR28, UR6, URZ ;  /* 0x000000061c0a02a5 */ /* 0x000fc4000f8e003f */
[----:B------:R-:W-:Y:S01]  /*07b0*/  @!UP0 USHF.R.S32.HI UR9, URZ, 0x1f, UR15 ;  /* 0x0000001f3f098899 */ /* 0x000fe2000801140f */
[----:B------:R-:W-:Y:S01]  /*07c0*/  IMAD.SHL.U32 R16, R11, 0x8, RZ ;  /* 0x000000080b107824 */ /* 0x000fe200078e00ff */
[----:B------:R-:W-:Y:S02]  /*07d0*/  UIMAD UR6, UR12, UR5, UR4 ;  /* 0x000000050c0672a4 */ /* 0x000fe4000f8e0204 */
[----:B------:R-:W-:Y:S02]  /*07e0*/  @UP0 UIMAD UR7, UR28, UR7, UR11 ;  /* 0x000000071c0702a4 */ /* 0x000fe4000f8e020b */
[----:B------:R-:W-:Y:S01]  /*07f0*/  ULDC.64 UR4, c[0x0][0x1e0] ;  /* 0x0000780000047ab9 */ /* 0x000fe20000000a00 */
[--C-:B------:R-:W-:Y:S01]  /*0800*/  SHF.R.S32.HI R17, RZ, 0x1f, R16.reuse ;  /* 0x0000001fff117819 */ /* 0x100fe20000011410 */
[----:B------:R-:W-:Y:S01]  /*0810*/  @!UP0 UIMAD UR9, UR9, UR4, URZ ;  /* 0x00000004090982a4 */ /* 0x000fe2000f8e023f */
[C---:B------:R-:W-:Y:S01]  /*0820*/  IADD3 R9, R16.reuse, 0x40, RZ ;  /* 0x0000004010097810 */ /* 0x040fe20007ffe0ff */
[----:B------:R-:W-:Y:S01]  /*0830*/  @!UP0 UIMAD.WIDE.U32 UR16, UR15, UR4, URZ ;  /* 0x000000040f1082a5 */ /* 0x000fe2000f8e003f */
[----:B------:R-:W-:Y:S01]  /*0840*/  IADD3 R8, R16, 0x80, RZ ;  /* 0x0000008010087810 */ /* 0x000fe20007ffe0ff */
[----:B------:R-:W-:Y:S01]  /*0850*/  @!UP0 UIMAD UR9, UR15, UR5, UR9 ;  /* 0x000000050f0982a4 */ /* 0x000fe2000f8e0209 */
[----:B------:R-:W-:Y:S01]  /*0860*/  IMAD.WIDE.U32 R2, R0, c[0x0][0x1e8], R16 ;  /* 0x00007a0000027a25 */ /* 0x000fe200078e0010 */
[----:B------:R-:W-:Y:S01]  /*0870*/  USHF.R.S32.HI UR11, URZ, 0x1f, UR8 ;  /* 0x0000001f3f0b7899 */ /* 0x000fe20008011408 */
[----:B------:R-:W-:Y:S01]  /*0880*/  IADD3 R7, R16, 0xc0, RZ ;  /* 0x000000c010077810 */ /* 0x000fe20007ffe0ff */
[----:B------:R-:W-:Y:S01]  /*0890*/  @!UP0 UIADD3 UR7, UR17, UR9, URZ ;  /* 0x0000000911078290 */ /* 0x000fe2000fffe03f */
[----:B------:R-:W-:Y:S01]  /*08a0*/  IMAD.U32 R0, RZ, RZ, UR6 ;  /* 0x00000006ff007e24 */ /* 0x000fe2000f8e00ff */
[----:B------:R-:W-:-:S02]  /*08b0*/  @!UP0 UMOV UR10, UR16 ;  /* 0x00000010000a8c82 */ /* 0x000fc40008000000 */
[----:B------:R-:W-:Y:S01]  /*08c0*/  IADD3 R2, P0, R2, UR10, RZ ;  /* 0x0000000a02027c10 */ /* 0x000fe2000ff1e0ff */
[----:B------:R-:W-:Y:S02]  /*08d0*/  ULDC.64 UR4, c[0x0][0x1f0] ;  /* 0x00007c0000047ab9 */ /* 0x000fe40000000a00 */
[----:B------:R-:W-:Y:S01]  /*08e0*/  UIMAD UR4, UR11, UR4, URZ ;  /* 0x000000040b0472a4 */ /* 0x000fe2000f8e023f */
        /* <DEDUP_REMOVED lines=26> */
.L_x_2268:
[----:B------:R-:W-:Y:S05]  /*0a90*/  BSYNC B0 ;  /* 0x0000000000007941 */ /* 0x000fea0003800000 */
.L_x_2267:
        /* <DEDUP_REMOVED lines=22> */
.L_x_2270:
[----:B------:R-:W-:Y:S05]  /*0c00*/  BSYNC B0 ;  /* 0x0000000000007941 */ /* 0x000fea0003800000 */
.L_x_2269:
        /* <DEDUP_REMOVED lines=22> */
.L_x_2272:
[----:B------:R-:W-:Y:S05]  /*0d70*/  BSYNC B0 ;  /* 0x0000000000007941 */ /* 0x000fea0003800000 */
.L_x_2271:
        /* <DEDUP_REMOVED lines=21> */
.L_x_2274:
[----:B------:R-:W-:Y:S05]  /*0ed0*/  BSYNC B0 ;  /* 0x0000000000007941 */ /* 0x000fea0003800000 */
.L_x_2273:
        /* <DEDUP_REMOVED lines=20> */
.L_x_2266:
[----:B-1----:R-:W-:Y:S02]  /*1020*/  ULDC.64 UR4, c[0x0][0x2b8] ;  /* 0x0000ae0000047ab9 */ /* 0x002fe40000000a00 */
        /* <DEDUP_REMOVED lines=30> */
[----:B-12---:R-:W-:Y:S05]  /*1210*/  @P0 BRA `(.L_x_2275) ;  /* 0x0000057000000947 */ /* 0x006fea0003800000 */
[----:B---3--:R-:W1:Y:S01]  /*1220*/  I2F.RP R0, UR10 ;  /* 0x0000000a00007d06 */ /* 0x008e620008209400 */
[----:B------:R-:W-:Y:S02]  /*1230*/  ULEA UR9, UR11, 0xffffffc0, 0x6 ;  /* 0xffffffc00b097891 */ /* 0x000fe4000f8e303f */
[----:B------:R-:W-:Y:S02]  /*1240*/  UMOV UR6, URZ ;  /* 0x0000003f00067c82 */ /* 0x000fe40008000000 */
[----:B------:R-:W-:-:S03]  /*1250*/  ULDC UR14, c[0x0][0x2d0] ;  /* 0x0000b400000e7ab9 */ /* 0x000fc60000000800 */
[----:B-1----:R-:W1:Y:S02]  /*1260*/  MUFU.RCP R0, R0 ;  /* 0x0000000000007308 */ /* 0x002e640000001000 */
[----:B-1----:R-:W-:-:S06]  /*1270*/  IADD3 R0, R0, 0xffffffe, RZ ;  /* 0x0ffffffe00007810 */ /* 0x002fcc0007ffe0ff */
[----:B------:R-:W1:Y:S02]  /*1280*/  F2I.FTZ.U32.TRUNC.NTZ R0, R0 ;  /* 0x0000000000007305 */ /* 0x000e64000021f000 */
[----:B-1----:R1:W2:Y:S02]  /*1290*/  R2UR UR7, R0 ;  /* 0x00000000000773c2 */ /* 0x0022a400000e0000 */
[----:B-1----:R-:W-:Y:S01]  /*12a0*/  IMAD.U32 R0, RZ, RZ, UR9 ;  /* 0x00000009ff007e24 */ /* 0x002fe2000f8e00ff */
[----:B--2---:R-:W-:-:S04]  /*12b0*/  UIADD3 UR4, URZ, -UR7, URZ ;  /* 0x800000073f047290 */ /* 0x004fc8000fffe03f */
[----:B------:R-:W-:Y:S01]  /*12c0*/  IABS R0, R0 ;  /* 0x0000000000007213 */ /* 0x000fe20000000000 */
[----:B------:R-:W-:-:S03]  /*12d0*/  UIMAD UR4, UR4, UR10, URZ ;  /* 0x0000000a040472a4 */ /* 0x000fc6000f8e023f */
[----:B------:R-:W1:Y:S01]  /*12e0*/  R2UR UR5, R0 ;  /* 0x00000000000573c2 */ /* 0x000e6200000e0000 */
[----:B------:R-:W-:-:S04]  /*12f0*/  UIMAD.WIDE.U32 UR6, UR7, UR4, UR6 ;  /* 0x00000004070672a5 */ /* 0x000fc8000f8e0006 */
[----:B-1----:R-:W-:-:S04]  /*1300*/  UIMAD.WIDE.U32 UR16, UR7, UR5, URZ ;  /* 0x00000005071072a5 */ /* 0x002fc8000f8e003f */
        /* <DEDUP_REMOVED lines=19> */
[----:B------:R2:W3:Y:S01]  /*1440*/  LDG.E R2, [R2.64] ;  /* 0x0000002202027981 */ /* 0x0004e2000c1e1900 */
[----:B------:R-:W4:Y:S01]  /*1450*/  I2F.RP R8, R4 ;  /* 0x0000000400087306 */ /* 0x000f220000209400 */
[----:B------:R-:W-:-:S02]  /*1460*/  ULOP3.LUT UR20, UR8, UR20, URZ, 0x3c, !UPT ;  /* 0x0000001408147292 */ /* 0x000fc4000f8e3c3f */
[----:B------:R-:W-:Y:S02]  /*1470*/  ULDC.64 UR4, c[0x0][0x180] ;  /* 0x0000600000047ab9 */ /* 0x000fe40000000a00 */
[----:B------:R-:W-:Y:S02]  /*1480*/  UIMAD UR14, UR17, UR14, UR9 ;  /* 0x0000000e110e72a4 */ /* 0x000fe4000f8e0209 */
[----:B------:R-:W-:Y:S02]  /*1490*/  ISETP.LE.AND P0, PT, RZ, UR20, PT ;  /* 0x00000014ff007c0c */ /* 0x000fe4000bf03270 */
[----:B------:R-:W-:Y:S01]  /*14a0*/  USHF.R.S32.HI UR9, URZ, 0x1f, UR14 ;  /* 0x0000001f3f097899 */ /* 0x000fe2000801140e */
[----:B----4-:R-:W4:Y:S01]  /*14b0*/  MUFU.RCP R8, R8 ;  /* 0x0000000800087308 */ /* 0x010f220000001000 */
[----:B-1----:R-:W-:Y:S02]  /*14c0*/  IABS R0, R0 ;  /* 0x0000000000007213 */ /* 0x002fe40000000000 */
[----:B----4-:R-:W-:-:S05]  /*14d0*/  IADD3 R8, R8, 0xffffffe, RZ ;  /* 0x0ffffffe08087810 */ /* 0x010fca0007ffe0ff */
[----:B------:R-:W2:Y:S02]  /*14e0*/  F2I.FTZ.U32.TRUNC.NTZ R9, R8 ;  /* 0x0000000800097305 */ /* 0x000ea4000021f000 */
[----:B--2---:R-:W-:Y:S02]  /*14f0*/  IMAD.MOV R3, RZ, RZ, -R9 ;  /* 0x000000ffff037224 */ /* 0x004fe400078e0a09 */
        /* <DEDUP_REMOVED lines=18> */
[----:B---3--:R-:W1:Y:S02]  /*1620*/  R2UR UR7, R2 ;  /* 0x00000000020773c2 */ /* 0x008e6400000e0000 */
[----:B-1----:R-:W-:Y:S02]  /*1630*/  USHF.R.S32.HI UR6, URZ, 0x1f, UR7 ;  /* 0x0000001f3f067899 */ /* 0x002fe40008011407 */
[----:B------:R-:W-:Y:S02]  /*1640*/  UIMAD.WIDE.U32 UR18, UR7, UR4, URZ ;  /* 0x00000004071272a5 */ /* 0x000fe4000f8e003f */
[----:B------:R-:W-:-:S04]  /*1650*/  UIMAD UR16, UR6, UR4, URZ ;  /* 0x00000004061072a4 */ /* 0x000fc8000f8e023f */
[----:B------:R-:W-:-:S03]  /*1660*/  UIMAD UR16, UR7, UR5, UR16 ;  /* 0x00000005071072a4 */ /* 0x000fc6000f8e0210 */
[----:B------:R-:W-:Y:S02]  /*1670*/  ULDC.64 UR4, c[0x0][0x198] ;  /* 0x0000660000047ab9 */ /* 0x000fe40000000a00 */
[----:B------:R-:W-:Y:S02]  /*1680*/  UIADD3 UR19, UR19, UR16, URZ ;  /* 0x0000001013137290 */ /* 0x000fe4000fffe03f */
[----:B------:R-:W-:Y:S02]  /*1690*/  UIMAD UR16, UR9, UR4, URZ ;  /* 0x00000004091072a4 */ /* 0x000fe4000f8e023f */
[----:B------:R-:W-:Y:S02]  /*16a0*/  UIMAD.WIDE.U32 UR18, UR14, UR4, UR18 ;  /* 0x000000040e1272a5 */ /* 0x000fe4000f8e0012 */
[----:B------:R-:W-:-:S04]  /*16b0*/  UIMAD UR5, UR14, UR5, UR16 ;  /* 0x000000050e0572a4 */ /* 0x000fc8000f8e0210 */
[----:B------:R-:W-:Y:S01]  /*16c0*/  UIADD3 UR16, UR19, UR5, URZ ;  /* 0x0000000513107290 */ /* 0x000fe2000fffe03f */
[----:B------:R-:W-:Y:S02]  /*16d0*/  IMAD.U32 R3, RZ, RZ, UR19 ;  /* 0x00000013ff037e24 */ /* 0x000fe4000f8e00ff */
[----:B------:R-:W-:Y:S01]  /*16e0*/  IMAD.U32 R2, RZ, RZ, UR18 ;  /* 0x00000012ff027e24 */ /* 0x000fe2000f8e00ff */
[----:B------:R-:W-:Y:S02]  /*16f0*/  ULDC.64 UR4, c[0x0][0x188] ;  /* 0x0000620000047ab9 */ /* 0x000fe40000000a00 */
[----:B------:R-:W-:Y:S01]  /*1700*/  MOV R3, UR16 ;  /* 0x0000001000037c02 */ /* 0x000fe20008000f00 */
[----:B------:R-:W-:Y:S02]  /*1710*/  UIMAD UR6, UR6, UR4, URZ ;  /* 0x00000004060672a4 */ /* 0x000fe4000f8e023f */
[----:B------:R-:W-:Y:S02]  /*1720*/  UIMAD.WIDE.U32 UR18, UR7, UR4, URZ ;  /* 0x00000004071272a5 */ /* 0x000fe4000f8e003f */
[----:B------:R-:W-:Y:S01]  /*1730*/  IMAD.WIDE.U32 R2, R12, c[0x0][0x1b0], R2 ;  /* 0x00006c000c027a25 */ /* 0x000fe200078e0002 */
[----:B------:R-:W-:-:S03]  /*1740*/  UIMAD UR5, UR7, UR5, UR6 ;  /* 0x00000005070572a4 */ /* 0x000fc6000f8e0206 */
[----:B------:R-:W-:Y:S01]  /*1750*/  IMAD.IADD R5, R3, 0x1, R5 ;  /* 0x0000000103057824 */ /* 0x000fe200078e0205 */
[----:B------:R-:W-:Y:S01]  /*1760*/  MOV R18, R2 ;  /* 0x0000000200127202 */ /* 0x000fe20000000f00 */
[----:B------:R-:W-:Y:S01]  /*1770*/  UIADD3 UR16, UR19, UR5, URZ ;  /* 0x0000000513107290 */ /* 0x000fe2000fffe03f */
[----:B------:R-:W-:Y:S05]  /*1780*/  BRA `(.L_x_2276) ;  /* 0x0000053000007947 */ /* 0x000fea0003800000 */
.L_x_2275:
[----:B---3--:R-:W-:Y:S02]  /*1790*/  UISETP.NE.AND UP0, UPT, UR18, -0x1, UPT ;  /* 0xffffffff1200788c */ /* 0x008fe4000bf05270 */
[----:B------:R-:W-:-:S04]  /*17a0*/  ULDC.64 UR4, c[0x0][0x198] ;  /* 0x0000660000047ab9 */ /* 0x000fc80000000a00 */
[----:B------:R-:W-:-:S05]  /*17b0*/  PLOP3.LUT P0, PT, PT, PT, UP0, 0x80, 0x0 ;  /* 0x000000000000781c */ /* 0x000fca0003f0f008 */
[----:B------:R-:W-:-:S04]  /*17c0*/  @UP0 UIADD3 UR17, UR7, UR18, URZ ;  /* 0x0000001207110290 */ /* 0x000fc8000fffe03f */
[----:B------:R-:W-:-:S04]  /*17d0*/  @UP0 UIMAD.WIDE.U32 UR22, UR17, UR4, URZ ;  /* 0x00000004111602a5 */ /* 0x000fc8000f8e003f */
[----:B------:R-:W-:-:S03]  /*17e0*/  @UP0 UIMAD UR17, UR17, UR5, UR23 ;  /* 0x00000005111102a4 */ /* 0x000fc6000f8e0217 */
[----:B------:R-:W-:Y:S01]  /*17f0*/  @UP0 UMOV UR20, UR22 ;  /* 0x0000001600140c82 */ /* 0x000fe20008000000 */
[----:B------:R-:W-:Y:S05]  /*1800*/  @P0 BRA `(.L_x_2277) ;  /* 0x000000d000000947 */ /* 0x000fea0003800000 */
[----:B------:R-:W-:Y:S02]  /*1810*/  USHF.R.S32.HI UR9, URZ, 0x1f, UR7 ;  /* 0x0000001f3f097899 */ /* 0x000fe40008011407 */
[----:B------:R-:W-:Y:S02]  /*1820*/  ULDC.64 UR4, c[0x0][0x198] ;  /* 0x0000660000047ab9 */ /* 0x000fe40000000a00 */
[----:B------:R-:W-:Y:S02]  /*1830*/  UIMAD UR9, UR9, UR4, URZ ;  /* 0x00000004090972a4 */ /* 0x000fe4000f8e023f */
[----:B------:R-:W-:Y:S02]  /*1840*/  UIMAD.WIDE.U32 UR16, UR7, UR4, URZ ;  /* 0x00000004071072a5 */ /* 0x000fe4000f8e003f */
[----:B------:R-:W-:Y:S02]  /*1850*/  UIMAD UR9, UR7, UR5, UR9 ;  /* 0x00000005070972a4 */ /* 0x000fe4000f8e0209 */
[----:B------:R-:W-:-:S02]  /*1860*/  USHF.R.S32.HI UR14, URZ, 0x1f, UR6 ;  /* 0x0000001f3f0e7899 */ /* 0x000fc40008011406 */
[----:B------:R-:W-:Y:S02]  /*1870*/  UIADD3 UR17, UR17, UR9, URZ ;  /* 0x0000000911117290 */ /* 0x000fe4000fffe03f */
[----:B------:R-:W-:Y:S02]  /*1880*/  ULDC.64 UR4, c[0x0][0x180] ;  /* 0x0000600000047ab9 */ /* 0x000fe40000000a00 */
[----:B------:R-:W-:Y:S02]  /*1890*/  UIMAD UR14, UR14, UR4, URZ ;  /* 0x000000040e0e72a4 */ /* 0x000fe4000f8e023f */
[----:B------:R-:W-:Y:S02]  /*18a0*/  UIMAD.WIDE.U32 UR16, UR6, UR4, UR16 ;  /* 0x00000004061072a5 */ /* 0x000fe4000f8e0010 */
[----:B------:R-:W-:-:S04]  /*18b0*/  UIMAD UR5, UR6, UR5, UR14 ;  /* 0x00000005060572a4 */ /* 0x000fc8000f8e020e */
[----:B------:R-:W-:Y:S02]  /*18c0*/  UIADD3 UR17, UR17, UR5, URZ ;  /* 0x0000000511117290 */ /* 0x000fe4000fffe03f */
[----:B------:R-:W-:Y:S02]  /*18d0*/  UMOV UR20, UR16 ;  /* 0x0000001000147c82 */ /* 0x000fe40008000000 */
.L_x_2277:
[----:B------:R-:W-:Y:S01]  /*18e0*/  IABS R3, c[0x0][0x1c8] ;  /* 0x0000720000037a13 */ /* 0x000fe20000000000 */
[----:B------:R-:W1:Y:S01]  /*18f0*/  S2R R0, SR_CTAID.Z ;  /* 0x0000000000007919 */ /* 0x000e620000002700 */
[----:B------:R-:W-:Y:S02]  /*1900*/  ULDC UR4, c[0x0][0x1c8] ;  /* 0x0000720000047ab9 */ /* 0x000fe40000000800 */
[----:B------:R-:W2:Y:S01]  /*1910*/  I2F.RP R4, R3 ;  /* 0x0000000300047306 */ /* 0x000ea20000209400 */
[----:B------:R-:W-:Y:S02]  /*1920*/  ULOP3.LUT UR4, UR8, UR4, URZ, 0x3c, !UPT ;  /* 0x0000000408047292 */ /* 0x000fe4000f8e3c3f */
[----:B------:R-:W-:Y:S02]  /*1930*/  ULEA UR14, UR11, 0xffffffc0, 0x6 ;  /* 0xffffffc00b0e7891 */ /* 0x000fe4000f8e303f */
[----:B------:R-:W-:-:S02]  /*1940*/  UMOV UR22, UR20 ;  /* 0x0000001400167c82 */ /* 0x000fc40008000000 */
[----:B------:R-:W-:Y:S01]  /*1950*/  ISETP.LE.AND P2, PT, RZ, UR4, PT ;  /* 0x00000004ff007c0c */ /* 0x000fe2000bf43270 */
[----:B------:R-:W-:Y:S02]  /*1960*/  USHF.R.S32.HI UR9, URZ, 0x1f, UR14 ;  /* 0x0000001f3f097899 */ /* 0x000fe4000801140e */
[----:B------:R-:W-:Y:S02]  /*1970*/  ULDC.64 UR4, c[0x0][0x198] ;  /* 0x0000660000047ab9 */ /* 0x000fe40000000a00 */
[----:B------:R-:W-:Y:S02]  /*1980*/  UIMAD UR16, UR9, UR4, URZ ;  /* 0x00000004091072a4 */ /* 0x000fe4000f8e023f */
[----:B------:R-:W-:Y:S01]  /*1990*/  UMOV UR23, UR17 ;  /* 0x0000001100177c82 */ /* 0x000fe20008000000 */
[----:B--2---:R-:W2:Y:S01]  /*19a0*/  MUFU.RCP R4, R4 ;  /* 0x0000000400047308 */ /* 0x004ea20000001000 */
[----:B------:R-:W-:Y:S02]  /*19b0*/  UIMAD.WIDE.U32 UR22, UR14, UR4, UR22 ;  /* 0x000000040e1672a5 */ /* 0x000fe4000f8e0016 */
[----:B------:R-:W-:Y:S01]  /*19c0*/  UIMAD UR4, UR14, UR5, UR16 ;  /* 0x000000050e0472a4 */ /* 0x000fe2000f8e0210 */
[----:B-1----:R-:W-:Y:S01]  /*19d0*/  IABS R0, R0 ;  /* 0x0000000000007213 */ /* 0x002fe20000000000 */
[----:B------:R-:W-:-:S02]  /*19e0*/  @UP0 UIADD3 UR16, UR7, UR18, URZ ;  /* 0x0000001207100290 */ /* 0x000fc4000fffe03f */
[----:B------:R-:W-:Y:S01]  /*19f0*/  UIADD3 UR4, UR23, UR4, URZ ;  /* 0x0000000417047290 */ /* 0x000fe2000fffe03f */
[----:B--2---:R-:W-:-:S04]  /*1a00*/  IADD3 R4, R4, 0xffffffe, RZ ;  /* 0x0ffffffe04047810 */ /* 0x004fc80007ffe0ff */
        /* <DEDUP_REMOVED lines=8> */
[----:B------:R-:W-:Y:S01]  /*1a90*/  IMAD R0, R3, R0, R2 ;  /* 0x0000000003007224 */ /* 0x000fe200078e0202 */
[----:B------:R-:W-:-:S04]  /*1aa0*/  MOV R2, UR22 ;  /* 0x0000001600027c02 */ /* 0x000fc80008000f00 */
[----:B------:R-:W-:-:S13]  /*1ab0*/  ISETP.GT.U32.AND P1, PT, R3, R0, PT ;  /* 0x000000000300720c */ /* 0x000fda0003f24070 */
[-C--:B------:R-:W-:Y:S02]  /*1ac0*/  @!P1 IADD3 R0, R0, -R3.reuse, RZ ;  /* 0x8000000300009210 */ /* 0x080fe40007ffe0ff */
[----:B------:R-:W-:Y:S02]  /*1ad0*/  @!P1 IADD3 R12, R12, 0x1, RZ ;  /* 0x000000010c0c9810 */ /* 0x000fe40007ffe0ff */
[----:B------:R-:W-:Y:S01]  /*1ae0*/  ISETP.GE.U32.AND P3, PT, R0, R3, PT ;  /* 0x000000030000720c */ /* 0x000fe20003f66070 */
[----:B------:R-:W-:Y:S01]  /*1af0*/  IMAD.U32 R3, RZ, RZ, UR23 ;  /* 0x00000017ff037e24 */ /* 0x000fe2000f8e00ff */
[----:B------:R-:W-:Y:S02]  /*1b00*/  ISETP.NE.AND P1, PT, RZ, c[0x0][0x1c8], PT ;  /* 0x00007200ff007a0c */ /* 0x000fe40003f25270 */
[----:B------:R-:W-:Y:S01]  /*1b10*/  MOV R3, UR4 ;  /* 0x0000000400037c02 */ /* 0x000fe20008000f00 */
[----:B------:R-:W-:Y:S02]  /*1b20*/  ULDC.64 UR4, c[0x0][0x1a0] ;  /* 0x0000680000047ab9 */ /* 0x000fe40000000a00 */
[----:B------:R-:W-:-:S04]  /*1b30*/  @UP0 UIMAD.WIDE.U32 UR18, UR16, UR4, URZ ;  /* 0x00000004101202a5 */ /* 0x000fc8000f8e003f */
[----:B------:R-:W-:Y:S02]  /*1b40*/  @UP0 UIMAD UR16, UR16, UR5, UR19 ;  /* 0x00000005101002a4 */ /* 0x000fe4000f8e0213 */
[----:B------:R-:W-:-:S05]  /*1b50*/  @P3 IADD3 R12, R12, 0x1, RZ ;  /* 0x000000010c0c3810 */ /* 0x000fca0007ffe0ff */
[----:B------:R-:W-:Y:S01]  /*1b60*/  @!P2 IMAD.MOV R12, RZ, RZ, -R12 ;  /* 0x000000ffff0ca224 */ /* 0x000fe200078e0a0c */
[----:B------:R-:W-:-:S04]  /*1b70*/  @!P1 LOP3.LUT R12, RZ, c[0x0][0x1c8], RZ, 0x33, !PT ;  /* 0x00007200ff0c9a12 */ /* 0x000fc800078e33ff */
[----:B------:R-:W-:Y:S01]  /*1b80*/  SHF.R.S32.HI R8, RZ, 0x1f, R12 ;  /* 0x0000001fff087819 */ /* 0x000fe2000001140c */
[----:B------:R-:W-:-:S04]  /*1b90*/  IMAD.WIDE.U32 R2, R12, c[0x0][0x1b0], R2 ;  /* 0x00006c000c027a25 */ /* 0x000fc800078e0002 */
[----:B------:R-:W-:Y:S02]  /*1ba0*/  IMAD R5, R8, c[0x0][0x1b0], RZ ;  /* 0x00006c0008057a24 */ /* 0x000fe400078e02ff */
[----:B------:R-:W-:Y:S02]  /*1bb0*/  IMAD.MOV.U32 R18, RZ, RZ, R2 ;  /* 0x000000ffff127224 */ /* 0x000fe400078e0002 */
        /* <DEDUP_REMOVED lines=12> */
[----:B------:R-:W-:Y:S02]  /*1c80*/  UMOV UR16, UR18 ;  /* 0x0000001200107c82 */ /* 0x000fe40008000000 */
[----:B------:R-:W-:Y:S02]  /*1c90*/  UIMAD UR5, UR6, UR5, UR7 ;  /* 0x00000005060572a4 */ /* 0x000fe4000f8e0207 */
[----:B------:R-:W-:-:S04]  /*1ca0*/  UIMAD.WIDE.U32 UR18, UR6, UR4, UR16 ;  /* 0x00000004061272a5 */ /* 0x000fc8000f8e0010 */
[----:B------:R-:W-:Y:S02]  /*1cb0*/  UIADD3 UR16, UR19, UR5, URZ ;  /* 0x0000000513107290 */ /* 0x000fe4000fffe03f */
.L_x_2276:
[----:B------:R-:W-:Y:S01]  /*1cc0*/  SHF.R.S32.HI R6, RZ, 0x1f, R7 ;  /* 0x0000001fff067819 */ /* 0x000fe20000011407 */
[----:B------:R-:W-:Y:S01]  /*1cd0*/  UISETP.NE.AND UP0, UPT, UR28, -0x1, UPT ;  /* 0xffffffff1c00788c */ /* 0x000fe2000bf05270 */
[----:B------:R-:W1:Y:S01]  /*1ce0*/  S2R R10, SR_CTAID.Z ;  /* 0x00000000000a7919 */ /* 0x000e620000002700 */
[----:B------:R-:W-:Y:S01]  /*1cf0*/  ULDC.64 UR6, c[0x0][0x190] ;  /* 0x0000640000067ab9 */ /* 0x000fe20000000a00 */
[CC--:B------:R-:W-:Y:S01]  /*1d00*/  LEA.HI R3, R6.reuse, R7.reuse, RZ, 0x3 ;  /* 0x0000000706037211 */ /* 0x0c0fe200078f18ff */
[----:B------:R-:W-:Y:S01]  /*1d10*/  ULDC.64 UR4, c[0x0][0x178] ;  /* 0x00005e0000047ab9 */ /* 0x000fe20000000a00 */
[-C--:B------:R-:W-:Y:S01]  /*1d20*/  LEA.HI R9, R6, R7.reuse, RZ, 0x4 ;  /* 0x0000000706097211 */ /* 0x080fe200078f20ff */
[----:B------:R-:W2:Y:S01]  /*1d30*/  S2R R20, SR_CTAID.X ;  /* 0x0000000000147919 */ /* 0x000ea20000002500 */
[----:B------:R-:W-:Y:S01]  /*1d40*/  SHF.R.S32.HI R16, RZ, 0x3, R3 ;  /* 0x00000003ff107819 */ /* 0x000fe20000011403 */
[----:B------:R-:W-:Y:S01]  /*1d50*/  UIADD3 UR20, -UR12, UR30, URZ ;  /* 0x0000001e0c147290 */ /* 0x000fe2000fffe13f */
[----:B------:R-:W-:Y:S01]  /*1d60*/  SHF.R.S32.HI R0, RZ, 0x4, R9 ;  /* 0x00000004ff007819 */ /* 0x000fe20000011409 */
[----:B------:R-:W-:Y:S01]  /*1d70*/  IMAD R8, R8, c[0x0][0x1b8], RZ ;  /* 0x00006e0008087a24 */ /* 0x000fe200078e02ff */
[----:B------:R-:W-:Y:S01]  /*1d80*/  LOP3.LUT R3, R3, 0xfffffff8, RZ, 0xc0, !PT ;  /* 0xfffffff803037812 */ /* 0x000fe200078ec0ff */
[----:B------:R-:W-:Y:S01]  /*1d90*/  IMAD.SHL.U32 R235, R16, 0x40, RZ ;  /* 0x0000004010eb7824 */ /* 0x000fe200078e00ff */
[C---:B------:R-:W-:Y:S01]  /*1da0*/  LEA.HI R229, R9.reuse, R0, RZ, 0x1 ;  /* 0x0000000009e57211 */ /* 0x040fe200078f08ff */
[----:B------:R-:W-:Y:S01]  /*1db0*/  @UP0 UIMAD.WIDE.U32 UR24, UR28, UR6, URZ ;  /* 0x000000061c1802a5 */ /* 0x000fe2000f8e003f */
[----:B------:R-:W-:Y:S01]  /*1dc0*/  LOP3.LUT R9, R9, 0xfffffff0, RZ, 0xc0, !PT ;  /* 0xfffffff009097812 */ /* 0x000fe200078ec0ff */
[----:B------:R-:W-:Y:S01]  /*1dd0*/  IMAD.IADD R3, R7, 0x1, -R3 ;  /* 0x0000000107037824 */ /* 0x000fe200078e0a03 */
[----:B------:R-:W-:Y:S01]  /*1de0*/  LOP3.LUT R229, R229, 0xfffffffe, RZ, 0xc0, !PT ;  /* 0xfffffffee5e57812 */ /* 0x000fe200078ec0ff */
[----:B------:R-:W-:Y:S01]  /*1df0*/  @!UP0 USHF.R.S32.HI UR6, URZ, 0x1f, UR15 ;  /* 0x0000001f3f068899 */ /* 0x000fe2000801140f */
[----:B------:R-:W-:Y:S01]  /*1e00*/  LOP3.LUT R235, R235, 0x1c0, RZ, 0xc0, !PT ;  /* 0x000001c0ebeb7812 */ /* 0x000fe200078ec0ff */
[----:B------:R-:W-:Y:S01]  /*1e10*/  IMAD.SHL.U32 R236, R3, 0x8, RZ ;  /* 0x0000000803ec7824 */ /* 0x000fe200078e00ff */
[----:B------:R-:W-:Y:S01]  /*1e20*/  LEA.HI R2, R6, R7, RZ, 0x6 ;  /* 0x0000000706027211 */ /* 0x000fe200078f30ff */
[----:B------:R-:W-:Y:S01]  /*1e30*/  IMAD.IADD R229, R0, 0x1, -R229 ;  /* 0x0000000100e57824 */ /* 0x000fe200078e0ae5 */
[----:B------:R-:W-:Y:S01]  /*1e40*/  @!UP0 UIMAD.WIDE.U32 UR22, UR15, UR4, URZ ;  /* 0x000000040f1682a5 */ /* 0x000fe2000f8e003f */
[----:B------:R-:W-:Y:S01]  /*1e50*/  IMAD.IADD R9, R7, 0x1, -R9 ;  /* 0x0000000107097824 */ /* 0x000fe200078e0a09 */
[----:B------:R-:W-:Y:S01]  /*1e60*/  LOP3.LUT R0, R235, 0x38, R236, 0xf8, !PT ;  /* 0x00000038eb007812 */ /* 0x000fe200078ef8ec */
[----:B------:R-:W-:Y:S01]  /*1e70*/  IMAD.SHL.U32 R2, R2, 0x8, RZ ;  /* 0x0000000802027824 */ /* 0x000fe200078e00ff */
[----:B------:R-:W-:Y:S01]  /*1e80*/  SHF.R.U32.HI R235, RZ, 0x3, R235 ;  /* 0x00000003ffeb7819 */ /* 0x000fe200000116eb */
[----:B------:R-:W-:Y:S01]  /*1e90*/  @!UP0 UIMAD UR6, UR6, UR4, URZ ;  /* 0x00000004060682a4 */ /* 0x000fe2000f8e023f */
[----:B------:R-:W-:Y:S01]  /*1ea0*/  IADD3 R18, P2, R236, R18, RZ ;  /* 0x00000012ec127210 */ /* 0x000fe20007f5e0ff */
[----:B------:R-:W-:Y:S01]  /*1eb0*/  @!UP0 UMOV UR24, UR22 ;  /* 0x0000001600188c82 */ /* 0x000fe20008000000 */
[----:B------:R-:W-:Y:S01]  /*1ec0*/  LOP3.LUT R235, R0, R235, RZ, 0x3c, !PT ;  /* 0x000000eb00eb7212 */ /* 0x000fe200078e3cff */
[----:B------:R-:W-:Y:S01]  /*1ed0*/  @!UP0 UIMAD UR5, UR15, UR5, UR6 ;  /* 0x000000050f0582a4 */ /* 0x000fe2000f8e0206 */
[----:B------:R-:W-:Y:S01]  /*1ee0*/  SHF.R.S32.HI R0, RZ, 0x1f, R9 ;  /* 0x0000001fff007819 */ /* 0x000fe20000011409 */
[----:B------:R-:W-:Y:S01]  /*1ef0*/  @UP0 UIMAD UR7, UR28, UR7, UR25 ;  /* 0x000000071c0702a4 */ /* 0x000fe2000f8e0219 */
[----:B------:R-:W-:Y:S01]  /*1f00*/  LOP3.LUT R235, R235, 0xfffffe00, R2, 0xf8, !PT ;  /* 0xfffffe00ebeb7812 */ /* 0x000fe200078ef802 */
[----:B------:R-:W-:Y:S01]  /*1f10*/  @!UP0 UIADD3 UR7, UR23, UR5, URZ ;  /* 0x0000000517078290 */ /* 0x000fe2000fffe03f */
[----:B------:R-:W-:Y:S01]  /*1f20*/  LEA.HI R0, R0, R9, RZ, 0x3 ;  /* 0x0000000900007211 */ /* 0x000fe200078f18ff */
[----:B------:R-:W-:Y:S01]  /*1f30*/  USHF.R.S32.HI UR6, URZ, 0x1f, UR8 ;  /* 0x0000001f3f067899 */ /* 0x000fe20008011408 */
[----:B------:R-:W-:Y:S01]  /*1f40*/  SHF.R.S32.HI R2, RZ, 0x1f, R236 ;  /* 0x0000001fff027819 */ /* 0x000fe200000114ec */
[----:B------:R-:W-:Y:S01]  /*1f50*/  ULDC.64 UR4, c[0x0][0x1a8] ;  /* 0x00006a0000047ab9 */ /* 0x000fe20000000a00 */
[----:B------:R-:W-:Y:S01]  /*1f60*/  LOP3.LUT R4, R0, 0xfffffff8, RZ, 0xc0, !PT ;  /* 0xfffffff800047812 */ /* 0x000fe200078ec0ff */
[----:B------:R-:W-:Y:S01]  /*1f70*/  IMAD R8, R12, c[0x0][0x1bc], R8 ;  /* 0x00006f000c087a24 */ /* 0x000fe200078e0208 */
[----:B------:R-:W-:Y:S01]  /*1f80*/  IADD3 R22, P1, R236, UR18, RZ ;  /* 0x00000012ec167c10 */ /* 0x000fe2000ff3e0ff */
[----:B------:R-:W-:Y:S01]  /*1f90*/  IMAD.X R19, R2, 0x1, R5, P2 ;  /* 0x0000000102137824 */ /* 0x000fe200010e0605 */
[----:B------:R-:W-:Y:S01]  /*1fa0*/  IADD3 R14, P0, R236, UR24, RZ ;  /* 0x00000018ec0e7c10 */ /* 0x000fe2000ff1e0ff */
[----:B------:R-:W-:Y:S01]  /*1fb0*/  IMAD.IADD R4, R9, 0x1, -R4 ;  /* 0x0000000109047824 */ /* 0x000fe200078e0a04 */
[C---:B------:R-:W-:Y:S01]  /*1fc0*/  IADD3.X R23, R2.reuse, UR16, RZ, P1, !PT ;  /* 0x0000001002177c10 */ /* 0x040fe20008ffe4ff */
[----:B------:R-:W-:Y:S01]  /*1fd0*/  UIMAD UR4, UR6, UR4, URZ ;  /* 0x00000004060472a4 */ /* 0x000fe2000f8e023f */
[----:B------:R-:W-:Y:S01]  /*1fe0*/  IADD3.X R15, R2, UR7, RZ, P0, !PT ;  /* 0x00000007020f7c10 */ /* 0x000fe200087fe4ff */
[----:B------:R-:W-:Y:S01]  /*1ff0*/  IMAD.SHL.U32 R2, R229, 0x8, RZ ;  /* 0x00000008e5027824 */ /* 0x000fe200078e00ff */
[C---:B------:R-:W-:Y:S01]  /*2000*/  R2P PR, R4.reuse, 0x6 ;  /* 0x0000000604007804 */ /* 0x040fe20000000000 */
[----:B------:R-:W-:Y:S01]  /*2010*/  IMAD.SHL.U32 R4, R4, 0x40, RZ ;  /* 0x0000004004047824 */ /* 0x000fe200078e00ff */
[----:B------:R-:W-:Y:S01]  /*2020*/  SHF.R.S32.HI R17, RZ, 0x1f, R16 ;  /* 0x0000001fff117819 */ /* 0x000fe20000011410 */
[----:B------:R-:W-:Y:S01]  /*2030*/  IMAD.WIDE.U32 R12, R12, c[0x0][0x1b8], R22 ;  /* 0x00006e000c0c7a25 */ /* 0x000fe200078e0016 */
[----:B------:R-:W-:Y:S01]  /*2040*/  IADD3 R170, P0, R16, UR14, RZ ;  /* 0x0000000e10aa7c10 */ /* 0x000fe2000ff1e0ff */
[----:B------:R-:W-:Y:S01]  /*2050*/  UIMAD UR4, UR8, UR5, UR4 ;  /* 0x00000005080472a4 */ /* 0x000fe2000f8e0204 */
[----:B------:R-:W-:Y:S01]  /*2060*/  LOP3.LUT R4, R4, 0x1c0, RZ, 0xc0, !PT ;  /* 0x000001c004047812 */ /* 0x000fe200078ec0ff */
[C---:B------:R-:W-:Y:S01]  /*2070*/  IMAD R165, R17.reuse, c[0x0][0x198], RZ ;  /* 0x0000660011a57a24 */ /* 0x040fe200078e02ff */
[----:B------:R-:W-:Y:S01]  /*2080*/  IADD3.X R168, R17, UR9, RZ, P0, !PT ;  /* 0x0000000911a87c10 */ /* 0x000fe200087fe4ff */
[----:B------:R-:W-:Y:S01]  /*2090*/  IMAD.SHL.U32 R0, R0, 0x40, RZ ;  /* 0x0000004000007824 */ /* 0x000fe200078e00ff */
[----:B------:R-:W-:Y:S01]  /*20a0*/  LOP3.LUT R2, R4, 0x8, R2, 0xf8, !PT ;  /* 0x0000000804027812 */ /* 0x000fe200078ef802 */
[----:B------:R-:W-:Y:S01]  /*20b0*/  IMAD.IADD R9, R13, 0x1, R8 ;  /* 0x000000010d097824 */ /* 0x000fe200078e0208 */
[----:B------:R-:W-:Y:S01]  /*20c0*/  ISETP.GE.AND P0, PT, R16, UR20, PT ;  /* 0x0000001410007c0c */ /* 0x000fe2000bf06270 */
[----:B------:R-:W-:Y:S01]  /*20d0*/  IMAD R168, R168, c[0x0][0x1a0], RZ ;  /* 0x00006800a8a87a24 */ /* 0x000fe200078e02ff */
[----:B------:R-:W-:Y:S01]  /*20e0*/  SHF.R.U32.HI R4, RZ, 0x3, R4 ;  /* 0x00000003ff047819 */ /* 0x000fe20000011604 */
[----:B------:R-:W-:Y:S01]  /*20f0*/  IMAD R165, R16, c[0x0][0x19c], R165 ;  /* 0x0000670010a57a24 */ /* 0x000fe200078e02a5 */
[----:B------:R-:W-:Y:S01]  /*2100*/  LEA.HI R6, R6, R7, RZ, 0x5 ;  /* 0x0000000706067211 */ /* 0x000fe200078f28ff */
[----:B------:R-:W-:Y:S01]  /*2110*/  IMAD.WIDE.U32 R18, R16, c[0x0][0x198], R18 ;  /* 0x0000660010127a25 */ /* 0x000fe200078e0012 */
[----:B------:R-:W-:Y:S01]  /*2120*/  LOP3.LUT R4, R2, R4, RZ, 0x3c, !PT ;  /* 0x0000000402047212 */ /* 0x000fe200078e3cff */
[----:B------:R-:W-:Y:S01]  /*2130*/  BSSY B0, `(.L_x_2278) ;  /* 0x000003d000007945 */ /* 0x000fe20003800000 */
[----:B------:R-:W-:Y:S01]  /*2140*/  IADD3 R233, R236, 0x40, RZ ;  /* 0x00000040ece97810 */ /* 0x000fe20007ffe0ff */
[----:B-1----:R-:W-:Y:S01]  /*2150*/  IMAD.WIDE.U32 R10, R10, c[0x0][0x1a8], R14 ;  /* 0x00006a000a0a7a25 */ /* 0x002fe200078e000e */
[----:B------:R-:W-:-:S02]  /*2160*/  LOP3.LUT R4, R4, 0xfffffe00, R0, 0xf8, !PT ;  /* 0xfffffe0004047812 */ /* 0x000fc400078ef800 */
[----:B------:R-:W-:Y:S01]  /*2170*/  LOP3.LUT R14, R6, 0xffffffe0, RZ, 0xc0, !PT ;  /* 0xffffffe0060e7812 */ /* 0x000fe200078ec0ff */
[----:B------:R-:W-:Y:S01]  /*2180*/  IMAD.MOV.U32 R8, RZ, RZ, R12 ;  /* 0x000000ffff087224 */ /* 0x000fe200078e000c */
[----:B------:R-:W-:Y:S01]  /*2190*/  SHF.R.S32.HI R6, RZ, 0x5, R6 ;  /* 0x00000005ff067819 */ /* 0x000fe20000011406 */
[----:B------:R-:W-:Y:S01]  /*21a0*/  IMAD R168, R170, c[0x0][0x1a4], R168 ;  /* 0x00006900aaa87a24 */ /* 0x000fe200078e02a8 */
[C---:B------:R-:W-:Y:S01]  /*21b0*/  IADD3 R232, R236.reuse, 0x80, RZ ;  /* 0x00000080ece87810 */ /* 0x040fe20007ffe0ff */
[----:B------:R-:W-:Y:S01]  /*21c0*/  IMAD.MOV.U32 R2, RZ, RZ, 0x10 ;  /* 0x00000010ff027424 */ /* 0x000fe200078e00ff */
[----:B------:R-:W-:Y:S01]  /*21d0*/  IADD3 R231, R236, 0xc0, RZ ;  /* 0x000000c0ece77810 */ /* 0x000fe20007ffe0ff */
[----:B------:R-:W-:Y:S02]  /*21e0*/  IMAD.MOV.U32 R0, RZ, RZ, 0x20 ;  /* 0x00000020ff007424 */ /* 0x000fe400078e00ff */
[----:B------:R-:W-:Y:S01]  /*21f0*/  IMAD.IADD R165, R19, 0x1, R165 ;  /* 0x0000000113a57824 */ /* 0x000fe200078e02a5 */
[----:B------:R-:W-:Y:S01]  /*2200*/  IADD3 R19, R11, UR4, RZ ;  /* 0x000000040b137c10 */ /* 0x000fe2000fffe0ff */
[----:B------:R-:W-:Y:S01]  /*2210*/  IMAD.WIDE.U32 R170, R170, c[0x0][0x1a0], R8 ;  /* 0x00006800aaaa7a25 */ /* 0x000fe200078e0008 */
[----:B------:R-:W-:-:S02]  /*2220*/  SEL R2, R2, 0xfffffff0, !P1 ;  /* 0xfffffff002027807 */ /* 0x000fc40004800000 */
[----:B------:R-:W-:Y:S01]  /*2230*/  SEL R0, R0, 0xffffffe0, !P2 ;  /* 0xffffffe000007807 */ /* 0x000fe20005000000 */
[----:B--2---:R-:W-:-:S04]  /*2240*/  IMAD.WIDE R20, R20, 0x40, R16 ;  /* 0x0000004014147825 */ /* 0x004fc800078e0210 */
[----:B------:R-:W-:Y:S02]  /*2250*/  IMAD.MOV.U32 R200, RZ, RZ, R18 ;  /* 0x000000ffffc87224 */ /* 0x000fe400078e0012 */
[----:B------:R-:W-:Y:S02]  /*2260*/  IMAD.IADD R14, R7, 0x1, -R14 ;  /* 0x00000001070e7824 */ /* 0x000fe400078e0a0e */
        /* <DEDUP_REMOVED lines=41> */
.L_x_2279:
[----:B------:R-:W-:Y:S05]  /*2500*/  BSYNC B0 ;  /* 0x0000000000007941 */ /* 0x000fea0003800000 */
.L_x_2278:
        /* <DEDUP_REMOVED lines=45> */
.L_x_2281:
[----:B------:R-:W-:Y:S05]  /*27e0*/  BSYNC B0 ;  /* 0x0000000000007941 */ /* 0x000fea0003800000 */
.L_x_2280:
        /* <DEDUP_REMOVED lines=45> */
.L_x_2283:
[----:B------:R-:W-:Y:S05]  /*2ac0*/  BSYNC B0 ;  /* 0x0000000000007941 */ /* 0x000fea0003800000 */
.L_x_2282:
        /* <DEDUP_REMOVED lines=44> */
.L_x_2285:
[----:B------:R-:W-:Y:S05]  /*2d90*/  BSYNC B0 ;  /* 0x0000000000007941 */ /* 0x000fea0003800000 */
.L_x_2284:
        /* <DEDUP_REMOVED lines=39> */
.L_x_2287:
[----:B------:R-:W-:Y:S05]  /*3010*/  BSYNC B0 ;  /* 0x0000000000007941 */ /* 0x000fea0003800000 */
.L_x_2286:
        /* <DEDUP_REMOVED lines=41> */
.L_x_2289:
[----:B------:R-:W-:Y:S05]  /*32b0*/  BSYNC B0 ;  /* 0x0000000000007941 */ /* 0x000fea0003800000 */
.L_x_2288:
[----:B------:R-:W-:Y:S01]  /*32c0*/  ISETP.GE.AND P0, PT, R13, UR4, PT ;  /* 0x000000040d007c0c */ /* 0x000fe2000bf06270 */
[----:B------:R-:W-:-:S12]  /*32d0*/  BSSY B0, `(.L_x_2290) ;  /* 0x0000028000007945 */ /* 0x000fd80003800000 */
[----:B------:R-:W-:Y:S05]  /*32e0*/  @P0 BRA `(.L_x_2291) ;  /* 0x0000026000000947 */ /* 0x000fea0003800000 */
[----:B------:R-:W-:Y:S01]  /*32f0*/  ISETP.GE.AND P5, PT, R236, c[0x0][0x220], PT ;  /* 0x00008800ec007a0c */ /* 0x000fe20003fa6270 */
[----:B--2---:R-:W-:Y:S01]  /*3300*/  IMAD.U32 R9, RZ, RZ, UR8 ;  /* 0x00000008ff097e24 */ /* 0x004fe2000f8e00ff */
[----:B------:R-:W-:Y:S01]  /*3310*/  ISETP.GE.AND P4, PT, R233, c[0x0][0x220], PT ;  /* 0x00008800e9007a0c */ /* 0x000fe20003f86270 */
[----:B------:R-:W-:Y:S01]  /*3320*/  IMAD.MOV.U32 R10, RZ, RZ, c[0x0][0x19c] ;  /* 0x00006700ff0a7624 */ /* 0x000fe200078e00ff */
[----:B------:R-:W-:Y:S01]  /*3330*/  ISETP.GE.AND P2, PT, R232, c[0x0][0x220], PT ;  /* 0x00008800e8007a0c */ /* 0x000fe20003f46270 */
[----:B------:R-:W-:Y:S01]  /*3340*/  IMAD.U32 R8, RZ, RZ, UR8 ;  /* 0x00000008ff087e24 */ /* 0x000fe2000f8e00ff */
        /* <DEDUP_REMOVED lines=32> */
.L_x_2291:
[----:B------:R-:W-:Y:S05]  /*3550*/  BSYNC B0 ;  /* 0x0000000000007941 */ /* 0x000fea0003800000 */
.L_x_2290:
[----:B------:R-:W-:Y:S01]  /*3560*/  ISETP.GE.AND P0, PT, R12, UR4, PT ;  /* 0x000000040c007c0c */ /* 0x000fe2000bf06270 */
[----:B------:R-:W-:-:S12]  /*3570*/  BSSY B0, `(.L_x_2292) ;  /* 0x000002a000007945 */ /* 0x000fd80003800000 */
[----:B------:R-:W-:Y:S05]  /*3580*/  @P0 BRA `(.L_x_2293) ;  /* 0x0000028000000947 */ /* 0x000fea0003800000 */
[----:B------:R-:W-:Y:S01]  /*3590*/  ISETP.GE.AND P5, PT, R236, c[0x0][0x220], PT ;  /* 0x00008800ec007a0c */ /* 0x000fe20003fa6270 */
[----:B--2---:R-:W-:Y:S01]  /*35a0*/  IMAD.U32 R20, RZ, RZ, UR8 ;  /* 0x00000008ff147e24 */ /* 0x004fe2000f8e00ff */
[----:B------:R-:W-:Y:S01]  /*35b0*/  ISETP.GE.AND P4, PT, R233, c[0x0][0x220], PT ;  /* 0x00008800e9007a0c */ /* 0x000fe20003f86270 */
[----:B------:R-:W-:Y:S01]  /*35c0*/  IMAD.MOV.U32 R8, RZ, RZ, R200 ;  /* 0x000000ffff087224 */ /* 0x000fe200078e00c8 */
[----:B------:R-:W-:Y:S01]  /*35d0*/  ISETP.GE.AND P2, PT, R232, c[0x0][0x220], PT ;  /* 0x00008800e8007a0c */ /* 0x000fe20003f46270 */
[----:B------:R-:W-:Y:S01]  /*35e0*/  IMAD.MOV.U32 R9, RZ, RZ, R165 ;  /* 0x000000ffff097224 */ /* 0x000fe200078e00a5 */
[----:B------:R-:W-:Y:S01]  /*35f0*/  ULDC UR5, c[0x0][0x19c] ;  /* 0x0000670000057ab9 */ /* 0x000fe20000000800 */
[----:B------:R-:W-:Y:S01]  /*3600*/  ISETP.GE.AND P0, PT, R231, c[0x0][0x220], PT ;  /* 0x00008800e7007a0c */ /* 0x000fe20003f06270 */
[----:B------:R-:W-:Y:S01]  /*3610*/  UIMAD UR5, UR5, 0x30, URZ ;  /* 0x00000030050578a4 */ /* 0x000fe2000f8e023f */
[----:B------:R-:W-:-:S04]  /*3620*/  IMAD.WIDE.U32 R20, R20, 0x30, R8 ;  /* 0x0000003014147825 */ /* 0x000fc800078e0008 */
[----:B------:R2:W-:Y:S01]  /*3630*/  @P5 STS.128 [R235+0x9800], RZ ;  /* 0x009800ffeb005388 */ /* 0x0005e20000000c00 */
[----:B------:R-:W-:Y:S02]  /*3640*/  IADD3 R8, R21, UR5, RZ ;  /* 0x0000000515087c10 */ /* 0x000fe4000fffe0ff */
        /* <DEDUP_REMOVED lines=28> */
.L_x_2293:
[----:B------:R-:W-:Y:S05]  /*3810*/  BSYNC B0 ;  /* 0x0000000000007941 */ /* 0x000fea0003800000 */
.L_x_2292:
[----:B------:R-:W0:Y:S01]  /*3820*/  LDGDEPBAR ;  /* 0x00000000000079af */ /* 0x000e220000000000 */
[----:B------:R-:W-:Y:S01]  /*3830*/  ISETP.GE.AND P1, PT, R16, UR4, PT ;  /* 0x0000000410007c0c */ /* 0x000fe2000bf26270 */
[----:B------:R-:W-:Y:S01]  /*3840*/  IMAD.SHL.U32 R234, R7, 0x2, RZ ;  /* 0x0000000207ea7824 */ /* 0x000fe200078e00ff */
[----:B------:R-:W-:Y:S01]  /*3850*/  LEA R167, P0, R170, c[0x0][0x170], 0x1 ;  /* 0x00005c00aaa77a11 */ /* 0x000fe200078008ff */
[----:B------:R-:W-:Y:S03]  /*3860*/  BSSY B0, `(.L_x_2294) ;  /* 0x000002b000007945 */ /* 0x000fe60003800000 */
[----:B------:R-:W-:Y:S02]  /*3870*/  LOP3.LUT R234, R234, 0x6, RZ, 0xc0, !PT ;  /* 0x00000006eaea7812 */ /* 0x000fe400078ec0ff */
        /* <DEDUP_REMOVED lines=12> */
[--C-:B--2---:R-:W-:Y:S01]  /*3940*/  @!P3 IMAD.MOV.U32 R8, RZ, RZ, R167.reuse ;  /* 0x000000ffff08b224 */ /* 0x104fe200078e00a7 */
        /* <DEDUP_REMOVED lines=14> */
[----:B----4-:R-:W-:Y:S01]  /*3a30*/  @!P1 IMAD.MOV.U32 R8, RZ, RZ, R167 ;  /* 0x000000ffff089224 */ /* 0x010fe200078e00a7 */
[----:B------:R-:W-:-:S05]  /*3a40*/  @!P1 MOV R9, R166 ;  /* 0x000000a600099202 */ /* 0x000fca0000000f00 */
[----:B------:R-:W-:Y:S01]  /*3a50*/  @!PT LDS RZ, [RZ] ;  /* 0x00000000fffff984 */ /* 0x000fe20000000800 */
[----:B------:R-:W-:Y:S01]  /*3a60*/  @!PT LDS RZ, [RZ] ;  /* 0x00000000fffff984 */ /* 0x000fe20000000800 */
[----:B------:R-:W-:Y:S01]  /*3a70*/  @!PT LDS RZ, [RZ] ;  /* 0x00000000fffff984 */ /* 0x000fe20000000800 */
[----:B------:R2:W-:Y:S04]  /*3a80*/  @!P1 LDGSTS.E.BYPASS.LTC128B.128 [R235+0x14000], [R8.64+0x100] ;  /* 0x1400010008eb9fae */ /* 0x0005e8000b901d62 */
[----:B------:R2:W-:Y:S01]  /*3a90*/  @P0 STS.128 [R235+0x16000], RZ ;  /* 0x016000ffeb000388 */ /* 0x0005e20000000c00 */
[----:B------:R-:W-:Y:S05]  /*3aa0*/  @P0 BRA `(.L_x_2295) ;  /* 0x0000006000000947 */ /* 0x000fea0003800000 */
[----:B--2---:R-:W-:Y:S02]  /*3ab0*/  MOV R8, R167 ;  /* 0x000000a700087202 */ /* 0x004fe40000000f00 */
[----:B------:R-:W-:-:S05]  /*3ac0*/  MOV R9, R166 ;  /* 0x000000a600097202 */ /* 0x000fca0000000f00 */
[----:B------:R-:W-:Y:S01]  /*3ad0*/  @!PT LDS RZ, [RZ] ;  /* 0x00000000fffff984 */ /* 0x000fe20000000800 */
[----:B------:R-:W-:Y:S01]  /*3ae0*/  @!PT LDS RZ, [RZ] ;  /* 0x00000000fffff984 */ /* 0x000fe20000000800 */
[----:B------:R-:W-:Y:S01]  /*3af0*/  @!PT LDS RZ, [RZ] ;  /* 0x00000000fffff984 */ /* 0x000fe20000000800 */
[----:B------:R2:W-:Y:S02]  /*3b00*/  LDGSTS.E.BYPASS.LTC128B.128 [R235+0x16000], [R8.64+0x180] ;  /* 0x1600018008eb7fae */ /* 0x0005e4000b901d62 */
.L_x_2295:
[----:B------:R-:W-:Y:S05]  /*3b10*/  BSYNC B0 ;  /* 0x0000000000007941 */ /* 0x000fea0003800000 */
.L_x_2294:
[----:B------:R-:W-:Y:S01]  /*3b20*/  ISETP.GE.AND P0, PT, R5, UR4, PT ;  /* 0x0000000405007c0c */ /* 0x000fe2000bf06270 */
[----:B------:R-:W-:Y:S01]  /*3b30*/  ULDC.64 UR6, c[0x0][0x1a0] ;  /* 0x0000680000067ab9 */ /* 0x000fe20000000a00 */
[----:B------:R-:W-:Y:S01]  /*3b40*/  BSSY B0, `(.L_x_2296) ;  /* 0x0000033000007945 */ /* 0x000fe20003800000 */
[----:B------:R-:W-:Y:S02]  /*3b50*/  USHF.L.U64.HI UR26, UR6, UR26, UR7 ;  /* 0x0000001a061a7299 */ /* 0x000fe40008010207 */
[----:B------:R-:W-:-:S08]  /*3b60*/  USHF.L.U32 UR27, UR6, 0x4, URZ ;  /* 0x00000004061b7899 */ /* 0x000fd0000800063f */
        /* <DEDUP_REMOVED lines=10> */
[----:B------:R-:W-:-:S02]  /*3c10*/  IMAD.U32 R5, RZ, RZ, UR26 ;  /* 0x0000001aff057e24 */ /* 0x000fc4000f8e00ff */
[----:B------:R-:W-:Y:S02]  /*3c20*/  IMAD.U32 R11, RZ, RZ, UR27 ;  /* 0x0000001bff0b7e24 */ /* 0x000fe4000f8e00ff */
[----:B------:R-:W-:Y:S02]  /*3c30*/  IMAD.U32 R8, RZ, RZ, UR27 ;  /* 0x0000001bff087e24 */ /* 0x000fe4000f8e00ff */
[----:B------:R-:W-:Y:S02]  /*3c40*/  IMAD.U32 R10, RZ, RZ, UR27 ;  /* 0x0000001bff0a7e24 */ /* 0x000fe4000f8e00ff */
[-C--:B------:R-:W-:Y:S01]  /*3c50*/  @!P5 LEA R18, P0, R18, R167.reuse, 0x1 ;  /* 0x000000a71212d211 */ /* 0x080fe200078008ff */
[----:B------:R-:W-:Y:S01]  /*3c60*/  IMAD.U32 R9, RZ, RZ, UR26 ;  /* 0x0000001aff097e24 */ /* 0x000fe2000f8e00ff */
[----:B------:R-:W-:Y:S01]  /*3c70*/  @!P4 LEA R20, P3, R11, R167, 0x1 ;  /* 0x000000a70b14c211 */ /* 0x000fe200078608ff */
[----:B------:R2:W-:Y:S01]  /*3c80*/  @P5 STS.128 [R235+0x10800], RZ ;  /* 0x010800ffeb005388 */ /* 0x0005e20000000c00 */
[----:B------:R-:W-:-:S02]  /*3c90*/  @!P5 LEA.HI.X R19, R7, R166, R5, 0x1, P0 ;  /* 0x000000a60713d211 */ /* 0x000fc400000f0c05 */
[----:B------:R-:W-:Y:S02]  /*3ca0*/  ISETP.GE.AND P0, PT, R231, c[0x0][0x220], PT ;  /* 0x00008800e7007a0c */ /* 0x000fe40003f06270 */
[----:B------:R-:W-:Y:S01]  /*3cb0*/  @!P2 LEA R8, P1, R8, R167, 0x1 ;  /* 0x000000a70808a211 */ /* 0x000fe200078208ff */
[----:B------:R-:W-:Y:S01]  /*3cc0*/  @!PT LDS RZ, [RZ] ;  /* 0x00000000fffff984 */ /* 0x000fe20000000800 */
[----:B------:R-:W-:Y:S01]  /*3cd0*/  @!PT LDS RZ, [RZ] ;  /* 0x00000000fffff984 */ /* 0x000fe20000000800 */
[----:B------:R-:W-:Y:S01]  /*3ce0*/  @!PT LDS RZ, [RZ] ;  /* 0x00000000fffff984 */ /* 0x000fe20000000800 */
[----:B------:R2:W-:Y:S01]  /*3cf0*/  @!P5 LDGSTS.E.BYPASS.LTC128B.128 [R235+0x10800], [R18.64] ;  /* 0x1080000012ebdfae */ /* 0x0005e2000b901d62 */
[-C--:B------:R-:W-:Y:S02]  /*3d00*/  @!P4 LEA.HI.X R21, R10, R166.reuse, R9, 0x1, P3 ;  /* 0x000000a60a15c211 */ /* 0x080fe400018f0c09 */
[----:B------:R-:W-:Y:S01]  /*3d10*/  @!P2 LEA.HI.X R9, R7, R166, R5, 0x1, P1 ;  /* 0x000000a60709a211 */ /* 0x000fe200008f0c05 */
        /* <DEDUP_REMOVED lines=12> */
[----:B--2---:R-:W-:Y:S01]  /*3de0*/  IMAD.U32 R8, RZ, RZ, UR27 ;  /* 0x0000001bff087e24 */ /* 0x004fe2000f8e00ff */
[----:B------:R-:W-:Y:S01]  /*3df0*/  MOV R7, UR27 ;  /* 0x0000001b00077c02 */ /* 0x000fe20008000f00 */
[----:B------:R-:W-:-:S03]  /*3e00*/  IMAD.U32 R5, RZ, RZ, UR26 ;  /* 0x0000001aff057e24 */ /* 0x000fc6000f8e00ff */
[----:B------:R-:W-:-:S04]  /*3e10*/  LEA R8, P0, R8, R167, 0x1 ;  /* 0x000000a708087211 */ /* 0x000fc800078008ff */
[----:B------:R-:W-:-:S05]  /*3e20*/  LEA.HI.X R9, R7, R166, R5, 0x1, P0 ;  /* 0x000000a607097211 */ /* 0x000fca00000f0c05 */
[----:B------:R-:W-:Y:S01]  /*3e30*/  @!PT LDS RZ, [RZ] ;  /* 0x00000000fffff984 */ /* 0x000fe20000000800 */
[----:B------:R-:W-:Y:S01]  /*3e40*/  @!PT LDS RZ, [RZ] ;  /* 0x00000000fffff984 */ /* 0x000fe20000000800 */
[----:B------:R-:W-:Y:S01]  /*3e50*/  @!PT LDS RZ, [RZ] ;  /* 0x00000000fffff984 */ /* 0x000fe20000000800 */
[----:B------:R2:W-:Y:S04]  /*3e60*/  LDGSTS.E.BYPASS.LTC128B.128 [R235+0x16800], [R8.64+0x180] ;  /* 0x1680018008eb7fae */ /* 0x0005e8000b901d62 */
.L_x_2297:
[----:B------:R-:W-:Y:S05]  /*3e70*/  BSYNC B0 ;  /* 0x0000000000007941 */ /* 0x000fea0003800000 */
.L_x_2296:
        /* <DEDUP_REMOVED lines=8> */
[----:B------:R-:W-:Y:S01]  /*3f00*/  IMAD.U32 R5, RZ, RZ, UR6 ;  /* 0x00000006ff057e24 */ /* 0x000fe2000f8e00ff */
[----:B------:R-:W-:Y:S01]  /*3f10*/  ISETP.GE.AND P4, PT, R233, c[0x0][0x220], PT ;  /* 0x00008800e9007a0c */ /* 0x000fe20003f86270 */
[----:B--2---:R-:W-:Y:S01]  /*3f20*/  IMAD.MOV.U32 R8, RZ, RZ, 0x5 ;  /* 0x00000005ff087424 */ /* 0x004fe200078e00ff */
[----:B------:R-:W-:Y:S01]  /*3f30*/  ISETP.GE.AND P2, PT, R232, c[0x0][0x220], PT ;  /* 0x00008800e8007a0c */ /* 0x000fe20003f46270 */
[----:B------:R-:W-:Y:S01]  /*3f40*/  IMAD.U32 R7, RZ, RZ, UR6 ;  /* 0x00000006ff077e24 */ /* 0x000fe2000f8e00ff */
[----:B------:R-:W-:Y:S01]  /*3f50*/  ISETP.GE.AND P0, PT, R231, c[0x0][0x220], PT ;  /* 0x00008800e7007a0c */ /* 0x000fe20003f06270 */
[----:B------:R-:W-:-:S03]  /*3f60*/  IMAD.SHL.U32 R5, R5, 0x20, RZ ;  /* 0x0000002005057824 */ /* 0x000fc600078e00ff */
[----:B------:R-:W-:-:S03]  /*3f70*/  SHF.L.U64.HI R7, R7, R8, c[0x0][0x1a4] ;  /* 0x0000690007077619 */ /* 0x000fc60000010208 */
[CC--:B------:R-:W-:Y:S01]  /*3f80*/  @!P5 LEA R18, P6, R5.reuse, R167.reuse, 0x1 ;  /* 0x000000a70512d211 */ /* 0x0c0fe200078c08ff */
[----:B------:R2:W-:Y:S01]  /*3f90*/  @P5 STS.128 [R235+0x11000], RZ ;  /* 0x011000ffeb005388 */ /* 0x0005e20000000c00 */
[CC--:B------:R-:W-:Y:S02]  /*3fa0*/  @!P4 LEA R10, P3, R5.reuse, R167.reuse, 0x1 ;  /* 0x000000a7050ac211 */ /* 0x0c0fe400078608ff */
[C---:B------:R-:W-:Y:S02]  /*3fb0*/  @!P2 LEA R8, P1, R5.reuse, R167, 0x1 ;  /* 0x000000a70508a211 */ /* 0x040fe400078208ff */
[CCC-:B------:R-:W-:Y:S02]  /*3fc0*/  @!P5 LEA.HI.X R19, R5.reuse, R166.reuse, R7.reuse, 0x1, P6 ;  /* 0x000000a60513d211 */ /* 0x1c0fe400030f0c07 */
[CCC-:B------:R-:W-:Y:S02]  /*3fd0*/  @!P4 LEA.HI.X R11, R5.reuse, R166.reuse, R7.reuse, 0x1, P3 ;  /* 0x000000a6050bc211 */ /* 0x1c0fe400018f0c07 */
[----:B------:R-:W-:Y:S01]  /*3fe0*/  @!P2 LEA.HI.X R9, R5, R166, R7, 0x1, P1 ;  /* 0x000000a60509a211 */ /* 0x000fe200008f0c07 */
        /* <DEDUP_REMOVED lines=16> */
[----:B--2---:R-:W-:-:S04]  /*40f0*/  LEA R8, P0, R5, R167, 0x1 ;  /* 0x000000a705087211 */ /* 0x004fc800078008ff */
[----:B------:R-:W-:-:S05]  /*4100*/  LEA.HI.X R9, R5, R166, R7, 0x1, P0 ;  /* 0x000000a605097211 */ /* 0x000fca00000f0c07 */
[----:B------:R-:W-:Y:S01]  /*4110*/  @!PT LDS RZ, [RZ] ;  /* 0x00000000fffff984 */ /* 0x000fe20000000800 */
[----:B------:R-:W-:Y:S01]  /*4120*/  @!PT LDS RZ, [RZ] ;  /* 0x00000000fffff984 */ /* 0x000fe20000000800 */
[----:B------:R-:W-:Y:S01]  /*4130*/  @!PT LDS RZ, [RZ] ;  /* 0x00000000fffff984 */ /* 0x000fe20000000800 */
[----:B------:R2:W-:Y:S04]  /*4140*/  LDGSTS.E.BYPASS.LTC128B.128 [R235+0x17000], [R8.64+0x180] ;  /* 0x1700018008eb7fae */ /* 0x0005e8000b901d62 */
.L_x_2299:
[----:B------:R-:W-:Y:S05]  /*4150*/  BSYNC B0 ;  /* 0x0000000000007941 */ /* 0x000fea0003800000 */
.L_x_2298:
[----:B------:R-:W-:Y:S01]  /*4160*/  ISETP.GE.AND P0, PT, R12, UR4, PT ;  /* 0x000000040c007c0c */ /* 0x000fe2000bf06270 */
        /* <DEDUP_REMOVED lines=9> */
[----:B------:R-:W-:Y:S01]  /*4200*/  ISETP.GE.AND P3, PT, R236, c[0x0][0x220], PT ;  /* 0x00008800ec007a0c */ /* 0x000fe20003f66270 */
[----:B------:R-:W-:Y:S01]  /*4210*/  IMAD.U32 R12, RZ, RZ, UR6 ;  /* 0x00000006ff0c7e24 */ /* 0x000fe2000f8e00ff */
[----:B------:R-:W-:-:S02]  /*4220*/  ISETP.GE.AND P2, PT, R233, c[0x0][0x220], PT ;  /* 0x00008800e9007a0c */ /* 0x000fc40003f46270 */
[----:B------:R-:W-:Y:S02]  /*4230*/  MOV R14, UR6 ;  /* 0x00000006000e7c02 */ /* 0x000fe40008000f00 */
[----:B------:R-:W-:Y:S02]  /*4240*/  ISETP.GE.AND P1, PT, R232, c[0x0][0x220], PT ;  /* 0x00008800e8007a0c */ /* 0x000fe40003f26270 */
[----:B------:R-:W-:Y:S02]  /*4250*/  MOV R7, UR6 ;  /* 0x0000000600077c02 */ /* 0x000fe40008000f00 */
[----:B------:R-:W-:-:S03]  /*4260*/  ISETP.GE.AND P0, PT, R231, c[0x0][0x220], PT ;  /* 0x00008800e7007a0c */ /* 0x000fc60003f06270 */
[-C--:B--2---:R-:W-:Y:S01]  /*4270*/  @!P3 MOV R8, R167.reuse ;  /* 0x000000a70008b202 */ /* 0x084fe20000000f00 */
[----:B------:R-:W-:Y:S01]  /*4280*/  @!P3 IMAD.MOV.U32 R9, RZ, RZ, R166 ;  /* 0x000000ffff09b224 */ /* 0x000fe200078e00a6 */
[----:B------:R2:W-:Y:S01]  /*4290*/  @P3 STS.128 [R235+0x11800], RZ ;  /* 0x011800ffeb003388 */ /* 0x0005e20000000c00 */
[----:B------:R-:W-:Y:S02]  /*42a0*/  @!P3 IMAD.MOV.U32 R10, RZ, RZ, c[0x0][0x1a4] ;  /* 0x00006900ff0ab624 */ /* 0x000fe400078e00ff */
[----:B------:R-:W-:Y:S01]  /*42b0*/  @!P3 IMAD.WIDE.U32 R14, R14, 0x60, R8 ;  /* 0x000000600e0eb825 */ /* 0x000fe200078e0008 */
[-C--:B------:R-:W-:Y:S02]  /*42c0*/  @!P2 MOV R8, R167.reuse ;  /* 0x000000a70008a202 */ /* 0x080fe40000000f00 */
[----:B------:R-:W-:Y:S01]  /*42d0*/  @!P1 MOV R18, R167 ;  /* 0x000000a700129202 */ /* 0x000fe20000000f00 */
[----:B------:R-:W-:Y:S02]  /*42e0*/  @!P2 IMAD.MOV.U32 R9, RZ, RZ, R166 ;  /* 0x000000ffff09a224 */ /* 0x000fe400078e00a6 */
[----:B------:R-:W-:-:S02]  /*42f0*/  @!P3 IMAD R10, R10, 0x60, RZ ;  /* 0x000000600a0ab824 */ /* 0x000fc400078e02ff */
[----:B------:R-:W-:Y:S01]  /*4300*/  @!P2 IMAD.WIDE.U32 R12, R12, 0x60, R8 ;  /* 0x000000600c0ca825 */ /* 0x000fe200078e0008 */
[----:B------:R-:W-:Y:S02]  /*4310*/  @!P2 MOV R9, c[0x0][0x1a4] ;  /* 0x000069000009aa02 */ /* 0x000fe40000000f00 */
[----:B------:R-:W-:Y:S01]  /*4320*/  @!P3 IADD3 R11, R15, R10, RZ ;  /* 0x0000000a0f0bb210 */ /* 0x000fe20007ffe0ff */
[----:B------:R-:W-:Y:S01]  /*4330*/  @!P1 IMAD.MOV.U32 R8, RZ, RZ, c[0x0][0x1a4] ;  /* 0x00006900ff089624 */ /* 0x000fe200078e00ff */
[----:B------:R-:W-:Y:S01]  /*4340*/  @!P3 MOV R10, R14 ;  /* 0x0000000e000ab202 */ /* 0x000fe20000000f00 */
[----:B------:R-:W-:Y:S02]  /*4350*/  @!P1 IMAD.MOV.U32 R19, RZ, RZ, R166 ;  /* 0x000000ffff139224 */ /* 0x000fe400078e00a6 */
[----:B------:R-:W-:Y:S02]  /*4360*/  @!P2 IMAD R9, R9, 0x60, RZ ;  /* 0x000000600909a824 */ /* 0x000fe400078e02ff */
[----:B------:R-:W-:Y:S01]  /*4370*/  @!P1 IMAD.WIDE.U32 R18, R7, 0x60, R18 ;  /* 0x0000006007129825 */ /* 0x000fe200078e0012 */
[----:B------:R-:W-:Y:S01]  /*4380*/  @!PT LDS RZ, [RZ] ;  /* 0x00000000fffff984 */ /* 0x000fe20000000800 */
[----:B------:R-:W-:Y:S01]  /*4390*/  @!PT LDS RZ, [RZ] ;  /* 0x00000000fffff984 */ /* 0x000fe20000000800 */
[----:B------:R-:W-:Y:S01]  /*43a0*/  @!PT LDS RZ, [RZ] ;  /* 0x00000000fffff984 */ /* 0x000fe20000000800 */
[----:B------:R2:W-:Y:S02]  /*43b0*/  @!P3 LDGSTS.E.BYPASS.LTC128B.128 [R235+0x11800], [R10.64] ;  /* 0x118000000aebbfae */ /* 0x0005e4000b901d62 */
[----:B------:R-:W-:Y:S01]  /*43c0*/  @!P2 IADD3 R13, R13, R9, RZ ;  /* 0x000000090d0da210 */ /* 0x000fe20007ffe0ff */
[----:B------:R-:W-:Y:S01]  /*43d0*/  @!P1 IMAD R8, R8, 0x60, RZ ;  /* 0x0000006008089824 */ /* 0x000fe200078e02ff */
[----:B------:R2:W-:Y:S03]  /*43e0*/  @P2 STS.128 [R235+0x13800], RZ ;  /* 0x013800ffeb002388 */ /* 0x0005e60000000c00 */
[----:B------:R-:W-:Y:S01]  /*43f0*/  @!P1 IMAD.IADD R9, R19, 0x1, R8 ;  /* 0x0000000113099824 */ /* 0x000fe200078e0208 */
[----:B------:R-:W-:Y:S01]  /*4400*/  @!P1 MOV R8, R18 ;  /* 0x0000001200089202 */ /* 0x000fe20000000f00 */
        /* <DEDUP_REMOVED lines=11> */
[----:B------:R-:W-:Y:S01]  /*44c0*/  MOV R7, UR6 ;  /* 0x0000000600077c02 */ /* 0x000fe20008000f00 */
[----:B------:R-:W-:Y:S01]  /*44d0*/  ULDC UR4, c[0x0][0x1a4] ;  /* 0x0000690000047ab9 */ /* 0x000fe20000000800 */
[----:B--2---:R-:W-:Y:S01]  /*44e0*/  MOV R8, R167 ;  /* 0x000000a700087202 */ /* 0x004fe20000000f00 */
[----:B------:R-:W-:Y:S01]  /*44f0*/  UIMAD UR4, UR4, 0x60, URZ ;  /* 0x00000060040478a4 */ /* 0x000fe2000f8e023f */
[----:B------:R-:W-:-:S05]  /*4500*/  MOV R9, R166 ;  /* 0x000000a600097202 */ /* 0x000fca0000000f00 */
[----:B------:R-:W-:-:S05]  /*4510*/  IMAD.WIDE.U32 R8, R7, 0x60, R8 ;  /* 0x0000006007087825 */ /* 0x000fca00078e0008 */
[----:B------:R-:W-:-:S05]  /*4520*/  IADD3 R9, R9, UR4, RZ ;  /* 0x0000000409097c10 */ /* 0x000fca000fffe0ff */
[----:B------:R-:W-:Y:S01]  /*4530*/  @!PT LDS RZ, [RZ] ;  /* 0x00000000fffff984 */ /* 0x000fe20000000800 */
[----:B------:R-:W-:Y:S01]  /*4540*/  @!PT LDS RZ, [RZ] ;  /* 0x00000000fffff984 */ /* 0x000fe20000000800 */
[----:B------:R-:W-:Y:S01]  /*4550*/  @!PT LDS RZ, [RZ] ;  /* 0x00000000fffff984 */ /* 0x000fe20000000800 */
[----:B------:R2:W-:Y:S02]  /*4560*/  LDGSTS.E.BYPASS.LTC128B.128 [R235+0x17800], [R8.64+0x180] ;  /* 0x1780018008eb7fae */ /* 0x0005e4000b901d62 */
.L_x_2301:
[----:B------:R-:W-:Y:S05]  /*4570*/  BSYNC B0 ;  /* 0x0000000000007941 */ /* 0x000fea0003800000 */
.L_x_2300:
[C---:B------:R-:W-:Y:S01]  /*4580*/  IMAD.SHL.U32 R7, R3.reuse, 0x40, RZ ;  /* 0x0000004003077824 */ /* 0x040fe200078e00ff */
[----:B------:R-:W-:Y:S01]  /*4590*/  R2P PR, R3, 0x6 ;  /* 0x0000000603007804 */ /* 0x000fe20000000000 */
[----:B------:R-:W-:Y:S01]  /*45a0*/  IMAD.SHL.U32 R16, R16, 0x8, RZ ;  /* 0x0000000810107824 */ /* 0x000fe200078e00ff */
[----:B------:R-:W0:Y:S01]  /*45b0*/  LDGDEPBAR ;  /* 0x00000000000079af */ /* 0x000e220000000000 */
[C---:B------:R-:W-:Y:S01]  /*45c0*/  IMAD R230, R6.reuse, 0x400, R4 ;  /* 0x0000040006e67824 */ /* 0x040fe200078e0204 */
[----:B------:R-:W-:Y:S01]  /*45d0*/  LOP3.LUT R7, R7, 0x1c0, RZ, 0xc0, !PT ;  /* 0x000001c007077812 */ /* 0x000fe200078ec0ff */
[----:B------:R-:W-:Y:S01]  /*45e0*/  UISETP.GT.AND UP0, UPT, UR29, UR21, UPT ;  /* 0x000000151d00728c */ /* 0x000fe2000bf04270 */
[----:B------:R-:W-:Y:S01]  /*45f0*/  LEA R6, R6, UR12, 0x4 ;  /* 0x0000000c06067c11 */ /* 0x000fe2000f8e20ff */
[----:B------:R-:W-:Y:S01]  /*4600*/  IMAD.SHL.U32 R230, R230, 0x2, RZ ;  /* 0x00000002e6e67824 */ /* 0x000fe200078e00ff */
[----:B------:R-:W-:Y:S01]  /*4610*/  LOP3.LUT R16, R7, 0x8, R16, 0xf8, !PT ;  /* 0x0000000807107812 */ /* 0x000fe200078ef810 */
[----:B------:R-:W-:Y:S01]  /*4620*/  UIADD3 UR7, UR13, 0x1, -UR30 ;  /* 0x000000010d077890 */ /* 0x000fe2000fffe81e */
[----:B------:R-:W-:Y:S01]  /*4630*/  SHF.R.U32.HI R7, RZ, 0x3, R7 ;  /* 0x00000003ff077819 */ /* 0x000fe20000011607 */
[--C-:B------:R-:W-:Y:S01]  /*4640*/  IMAD R228, R2, 0x2, R230.reuse ;  /* 0x0000000202e47824 */ /* 0x100fe200078e02e6 */
[----:B------:R-:W-:Y:S01]  /*4650*/  LDSM.16.M88.4 R56, [R230] ;  /* 0x00000000e638783b */ /* 0x000fe20000000200 */
[----:B------:R-:W-:Y:S01]  /*4660*/  IMAD R226, R0, 0x2, R230 ;  /* 0x0000000200e27824 */ /* 0x000fe200078e02e6 */
[----:B------:R-:W-:Y:S01]  /*4670*/  LOP3.LUT R7, R16, R7, RZ, 0x3c, !PT ;  /* 0x0000000710077212 */ /* 0x000fe200078e3cff */
[----:B------:R-:W-:Y:S01]  /*4680*/  IMAD R225, R0, 0x2, R228 ;  /* 0x0000000200e17824 */ /* 0x000fe200078e02e4 */
[----:B--2---:R-:W-:Y:S01]  /*4690*/  LDSM.16.M88.4 R16, [R228] ;  /* 0x00000000e410783b */ /* 0x004fe20000000200 */
[----:B------:R-:W-:Y:S01]  /*46a0*/  ULDC UR5, c[0x0][0x2e4] ;  /* 0x0000b90000057ab9 */ /* 0x000fe20000000800 */
[----:B------:R-:W-:Y:S01]  /*46b0*/  PLOP3.LUT P6, PT, PT, PT, UP0, 0x80, 0x0 ;  /* 0x000000000000781c */ /* 0x000fe20003fcf008 */
[----:B------:R-:W-:Y:S01]  /*46c0*/  IMAD R229, R229, 0x200, R7 ;  /* 0x00000200e5e57824 */ /* 0x000fe200078e0207 */
[----:B------:R-:W-:Y:S01]  /*46d0*/  LDSM.16.M88.4 R8, [R226] ;  /* 0x00000000e208783b */ /* 0x000fe20000000200 */
[----:B------:R-:W-:Y:S01]  /*46e0*/  ULDC UR4, c[0x0][0x2e8] ;  /* 0x0000ba0000047ab9 */ /* 0x000fe20000000800 */
[----:B------:R-:W-:Y:S01]  /*46f0*/  IMAD.IADD R5, R6, 0x1, R5 ;  /* 0x0000000106057824 */ /* 0x000fe200078e0205 */
[----:B------:R-:W-:Y:S01]  /*4700*/  UIADD3 UR5, UR13, -UR5, -UR30 ;  /* 0x800000050d057290 */ /* 0x000fe2000fffe81e */
[----:B------:R-:W-:Y:S01]  /*4710*/  IMAD.SHL.U32 R229, R229, 0x2, RZ ;  /* 0x00000002e5e57824 */ /* 0x000fe200078e00ff */
[----:B------:R-:W-:Y:S01]  /*4720*/  LDSM.16.M88.4 R80, [R228+0x2000] ;  /* 0x00200000e450783b */ /* 0x000fe20000000200 */
[----:B------:R-:W-:-:S03]  /*4730*/  UIADD3 UR4, UR7, UR4, URZ ;  /* 0x0000000407047290 */ /* 0x000fc6000fffe03f */
[----:B------:R-:W2:Y:S01]  /*4740*/  LDSM.16.M88.4 R20, [R229+0x8800] ;  /* 0x00880000e514783b */ /* 0x000ea20000000200 */
[C---:B------:R-:W-:Y:S02]  /*4750*/  IADD3 R3, R229.reuse, 0x8000, RZ ;  /* 0x00008000e5037810 */ /* 0x040fe40007ffe0ff */
[----:B------:R-:W-:Y:S01]  /*4760*/  IADD3 R227, R229, 0x8020, RZ ;  /* 0x00008020e5e37810 */ /* 0x000fe20007ffe0ff */
[----:B------:R-:W5:Y:S01]  /*4770*/  LDSM.16.M88.4 R64, [R229+0x9000] ;  /* 0x00900000e540783b */ /* 0x000f620000000200 */
[----:B------:R-:W-:Y:S01]  /*4780*/  @P1 IADD3 R227, R3, -0x20, RZ ;  /* 0xffffffe003e31810 */ /* 0x000fe20007ffe0ff */
[----:B------:R-:W-:Y:S01]  /*4790*/  IMAD.MOV.U32 R3, RZ, RZ, 0x40 ;  /* 0x00000040ff037424 */ /* 0x000fe200078e00ff */
[C---:B------:R-:W-:Y:S01]  /*47a0*/  IADD3 R241, R5.reuse, UR5, RZ ;  /* 0x0000000505f17c10 */ /* 0x040fe2000fffe0ff */
[----:B-1----:R-:W1:Y:S01]  /*47b0*/  LDSM.16.M88.4 R28, [R229+0x8000] ;  /* 0x00800000e51c783b */ /* 0x002e620000000200 */
[----:B------:R-:W-:Y:S02]  /*47c0*/  IADD3 R240, R5, UR4, RZ ;  /* 0x0000000405f07c10 */ /* 0x000fe4000fffe0ff */
[----:B------:R-:W-:Y:S01]  /*47d0*/  SEL R3, R3, 0xffffffc0, !P2 ;  /* 0xffffffc003037807 */ /* 0x000fe20005000000 */
[----:B------:R-:W3:Y:S01]  /*47e0*/  LDSM.16.M88.4 R52, [R229+0x9800] ;  /* 0x00980000e534783b */ /* 0x000ee20000000200 */
[----:B------:R-:W-:-:S02]  /*47f0*/  IADD3 R5, R5, 0x8, RZ ;  /* 0x0000000805057810 */ /* 0x000fc40007ffe0ff */
[----:B------:R-:W-:Y:S01]  /*4800*/  IMNMX R241, RZ, R241, !PT ;  /* 0x000000f1fff17217 */ /* 0x000fe20007800200 */
[----:B------:R-:W4:Y:S01]  /*4810*/  LDSM.16.M88.4 R40, [R227+0x800] ;  /* 0x00080000e328783b */ /* 0x000f220000000200 */
[----:B------:R-:W-:Y:S01]  /*4820*/  IMAD.IADD R223, R229, 0x1, R3 ;  /* 0x00000001e5df7824 */ /* 0x000fe200078e0203 */
[----:B------:R-:W-:Y:S01]  /*4830*/  IADD3 R239, R5, UR5, RZ ;  /* 0x0000000505ef7c10 */ /* 0x000fe2000fffe0ff */
[----:B------:R-:W-:Y:S01]  /*4840*/  IMAD.IADD R216, R3, 0x1, R227 ;  /* 0x0000000103d87824 */ /* 0x000fe200078e02e3 */
[----:B------:R-:W1:Y:S01]  /*4850*/  LDSM.16.M88.4 R36, [R227+0x1000] ;  /* 0x00100000e324783b */ /* 0x000e620000000200 */
[----:B------:R-:W-:Y:S02]  /*4860*/  IADD3 R238, R5, UR4, RZ ;  /* 0x0000000405ee7c10 */ /* 0x000fe4000fffe0ff */
[----:B------:R-:W-:Y:S01]  /*4870*/  IMNMX R240, R240, UR13, PT ;  /* 0x0000000df0f07c17 */ /* 0x000fe2000b800200 */
[----:B------:R-:W1:Y:S01]  /*4880*/  LDSM.16.M88.4 R48, [R227] ;  /* 0x00000000e330783b */ /* 0x000e620000000200 */
[----:B------:R-:W-:-:S02]  /*4890*/  IMNMX R239, RZ, R239, !PT ;  /* 0x000000efffef7217 */ /* 0x000fc40007800200 */
[----:B------:R-:W-:Y:S01]  /*48a0*/  IMNMX R238, R238, UR13, PT ;  /* 0x0000000deeee7c17 */ /* 0x000fe2000b800200 */
[----:B------:R-:W1:Y:S01]  /*48b0*/  LDSM.16.M88.4 R44, [R227+0x1800] ;  /* 0x00180000e32c783b */ /* 0x000e620000000200 */
[C---:B------:R-:W-:Y:S02]  /*48c0*/  IADD3 R219, R227.reuse, 0x800, RZ ;  /* 0x00000800e3db7810 */ /* 0x040fe40007ffe0ff */
[C---:B------:R-:W-:Y:S01]  /*48d0*/  IADD3 R218, R227.reuse, 0x1000, RZ ;  /* 0x00001000e3da7810 */ /* 0x040fe20007ffe0ff */
[----:B------:R-:W1:Y:S01]  /*48e0*/  LDSM.16.M88.4 R12, [R223+0x8000] ;  /* 0x00800000df0c783b */ /* 0x000e620000000200 */
[C---:B------:R-:W-:Y:S02]  /*48f0*/  IADD3 R217, R227.reuse, 0x1800, RZ ;  /* 0x00001800e3d97810 */ /* 0x040fe40007ffe0ff */
[C---:B------:R-:W-:Y:S01]  /*4900*/  IADD3 R215, R227.reuse, 0x2000, RZ ;  /* 0x00002000e3d77810 */ /* 0x040fe20007ffe0ff */
[----:B------:R-:W-:Y:S01]  /*4910*/  LDSM.16.M88.4 R76, [R227+0x3000] ;  /* 0x00300000e34c783b */ /* 0x000fe20000000200 */
[----:B------:R-:W-:-:S02]  /*4920*/  IADD3 R214, R227, 0x2800, RZ ;  /* 0x00002800e3d67810 */ /* 0x000fc40007ffe0ff */
[C---:B------:R-:W-:Y:S01]  /*4930*/  IADD3 R213, R227.reuse, 0x3000, RZ ;  /* 0x00003000e3d57810 */ /* 0x040fe20007ffe0ff */
[C---:B--2---:R-:W-:Y:S01]  /*4940*/  HMMA.16816.F32 R24, R56.reuse, R20, RZ ;  /* 0x000000143818723c */ /* 0x044fe200000018ff */
[----:B------:R-:W-:Y:S01]  /*4950*/  LDSM.16.M88.4 R72, [R227+0x3800] ;  /* 0x00380000e348783b */ /* 0x000fe20000000200 */
[C---:B------:R-:W-:Y:S02]  /*4960*/  IADD3 R212, R227.reuse, 0x3800, RZ ;  /* 0x00003800e3d47810 */ /* 0x040fe40007ffe0ff */
[C---:B------:R-:W-:Y:S02]  /*4970*/  IADD3 R211, R227.reuse, 0x4000, RZ ;  /* 0x00004000e3d37810 */ /* 0x040fe40007ffe0ff */
[C---:B------:R-:W-:Y:S02]  /*4980*/  IADD3 R210, R227.reuse, 0x4800, RZ ;  /* 0x00004800e3d27810 */ /* 0x040fe40007ffe0ff */
[----:B------:R-:W-:Y:S01]  /*4990*/  HMMA.16816.F32 R20, R56, R22, RZ ;  /* 0x000000163814723c */ /* 0x000fe200000018ff */
[----:B------:R-:W-:-:S02]  /*49a0*/  IADD3 R209, R227, 0x5000, RZ ;  /* 0x00005000e3d17810 */ /* 0x000fc40007ffe0ff */
[C---:B------:R-:W-:Y:S02]  /*49b0*/  IADD3 R208, R227.reuse, 0x5800, RZ ;  /* 0x00005800e3d07810 */ /* 0x040fe40007ffe0ff */
[C---:B------:R-:W-:Y:S02]  /*49c0*/  IADD3 R207, R227.reuse, 0x6000, RZ ;  /* 0x00006000e3cf7810 */ /* 0x040fe40007ffe0ff */
[C---:B------:R-:W-:Y:S01]  /*49d0*/  IADD3 R206, R227.reuse, 0x6800, RZ ;  /* 0x00006800e3ce7810 */ /* 0x040fe20007ffe0ff */
[----:B-----5:R-:W-:Y:S01]  /*49e0*/  HMMA.16816.F32 R68, R56, R64, RZ ;  /* 0x000000403844723c */ /* 0x020fe200000018ff */
[C---:B------:R-:W-:Y:S02]  /*49f0*/  IADD3 R205, R227.reuse, 0x7000, RZ ;  /* 0x00007000e3cd7810 */ /* 0x040fe40007ffe0ff */
[----:B------:R-:W-:-:S05]  /*4a00*/  IADD3 R204, R227, 0x7800, RZ ;  /* 0x00007800e3cc7810 */ /* 0x000fca0007ffe0ff */
[C---:B------:R-:W-:Y:S08]  /*4a10*/  HMMA.16816.F32 R64, R56.reuse, R66, RZ ;  /* 0x000000423840723c */ /* 0x040ff000000018ff */
[C---:B-1----:R-:W-:Y:S08]  /*4a20*/  HMMA.16816.F32 R32, R56.reuse, R28, RZ ;  /* 0x0000001c3820723c */ /* 0x042ff000000018ff */
[C---:B------:R-:W-:Y:S08]  /*4a30*/  HMMA.16816.F32 R28, R56.reuse, R30, RZ ;  /* 0x0000001e381c723c */ /* 0x040ff000000018ff */
[C---:B---3--:R-:W-:Y:S08]  /*4a40*/  HMMA.16816.F32 R60, R56.reuse, R52, RZ ;  /* 0x00000034383c723c */ /* 0x048ff000000018ff */
[----:B------:R-:W-:Y:S01]  /*4a50*/  HMMA.16816.F32 R56, R56, R54, RZ ;  /* 0x000000363838723c */ /* 0x000fe200000018ff */
[----:B------:R-:W-:Y:S07]  /*4a60*/  LDSM.16.M88.4 R52, [R226+0x2000] ;  /* 0x00200000e234783b */ /* 0x000fee0000000200 */
[C---:B----4-:R-:W-:Y:S08]  /*4a70*/  HMMA.16816.F32 R24, R16.reuse, R40, R24 ;  /* 0x000000281018723c */ /* 0x050ff00000001818 */
[C---:B------:R-:W-:Y:S01]  /*4a80*/  HMMA.16816.F32 R20, R16.reuse, R42, R20 ;  /* 0x0000002a1014723c */ /* 0x040fe20000001814 */
[----:B------:R-:W1:Y:S07]  /*4a90*/  LDSM.16.M88.4 R40, [R223+0x8800] ;  /* 0x00880000df28783b */ /* 0x000e6e0000000200 */
[C---:B------:R-:W-:Y:S08]  /*4aa0*/  HMMA.16816.F32 R68, R16.reuse, R36, R68 ;  /* 0x000000241044723c */ /* 0x040ff00000001844 */
[C---:B------:R-:W-:Y:S01]  /*4ab0*/  HMMA.16816.F32 R64, R16.reuse, R38, R64 ;  /* 0x000000261040723c */ /* 0x040fe20000001840 */
[----:B------:R-:W2:Y:S07]  /*4ac0*/  LDSM.16.M88.4 R36, [R223+0x9000] ;  /* 0x00900000df24783b */ /* 0x000eae0000000200 */
[C---:B------:R-:W-:Y:S08]  /*4ad0*/  HMMA.16816.F32 R32, R16.reuse, R48, R32 ;  /* 0x000000301020723c */ /* 0x040ff00000001820 */
[C---:B------:R-:W-:Y:S01]  /*4ae0*/  HMMA.16816.F32 R28, R16.reuse, R50, R28 ;  /* 0x00000032101c723c */ /* 0x040fe2000000181c */
[----:B------:R-:W-:Y:S07]  /*4af0*/  LDSM.16.M88.4 R48, [R216+0x1800] ;  /* 0x00180000d830783b */ /* 0x000fee0000000200 */
[C---:B------:R-:W-:Y:S08]  /*4b00*/  HMMA.16816.F32 R60, R16.reuse, R44, R60 ;  /* 0x0000002c103c723c */ /* 0x040ff0000000183c */
[----:B------:R-:W-:Y:S01]  /*4b10*/  HMMA.16816.F32 R56, R16, R46, R56 ;  /* 0x0000002e1038723c */ /* 0x000fe20000001838 */
[----:B------:R-:W3:Y:S04]  /*4b20*/  LDSM.16.M88.4 R16, [R223+0x9800] ;  /* 0x00980000df10783b */ /* 0x000ee80000000200 */
[----:B------:R-:W-:Y:S03]  /*4b30*/  LDSM.16.M88.4 R44, [R216] ;  /* 0x00000000d82c783b */ /* 0x000fe60000000200 */
[C---:B------:R-:W-:Y:S08]  /*4b40*/  HMMA.16816.F32 R32, R8.reuse, R12, R32 ;  /* 0x0000000c0820723c */ /* 0x040ff00000001820 */
[C---:B------:R-:W-:Y:S01]  /*4b50*/  HMMA.16816.F32 R28, R8.reuse, R14, R28 ;  /* 0x0000000e081c723c */ /* 0x040fe2000000181c */
[----:B------:R-:W4:Y:S07]  /*4b60*/  LDSM.16.M88.4 R12, [R225] ;  /* 0x00000000e10c783b */ /* 0x000f2e0000000200 */
[C---:B-1----:R-:W-:Y:S08]  /*4b70*/  HMMA.16816.F32 R24, R8.reuse, R40, R24 ;  /* 0x000000280818723c */ /* 0x042ff00000001818 */
[C---:B------:R-:W-:Y:S01]  /*4b80*/  HMMA.16816.F32 R20, R8.reuse, R42, R20 ;  /* 0x0000002a0814723c */ /* 0x040fe20000001814 */
[----:B------:R-:W1:Y:S07]  /*4b90*/  LDSM.16.M88.4 R40, [R216+0x800] ;  /* 0x00080000d828783b */ /* 0x000e6e0000000200 */
[C---:B--2---:R-:W-:Y:S08]  /*4ba0*/  HMMA.16816.F32 R68, R8.reuse, R36, R68 ;  /* 0x000000240844723c */ /* 0x044ff00000001844 */
[C---:B------:R-:W-:Y:S01]  /*4bb0*/  HMMA.16816.F32 R64, R8.reuse, R38, R64 ;  /* 0x000000260840723c */ /* 0x040fe20000001840 */
[----:B------:R-:W2:Y:S07]  /*4bc0*/  LDSM.16.M88.4 R36, [R216+0x1000] ;  /* 0x00100000d824783b */ /* 0x000eae0000000200 */
[C---:B---3--:R-:W-:Y:S08]  /*4bd0*/  HMMA.16816.F32 R60, R8.reuse, R16, R60 ;  /* 0x00000010083c723c */ /* 0x048ff0000000183c */
[----:B------:R-:W-:Y:S01]  /*4be0*/  HMMA.16816.F32 R56, R8, R18, R56 ;  /* 0x000000120838723c */ /* 0x000fe20000001838 */
[----:B------:R-:W-:Y:S04]  /*4bf0*/  LDSM.16.M88.4 R16, [R230+0x2000] ;  /* 0x00200000e610783b */ /* 0x000fe80000000200 */
[----:B------:R-:W3:Y:S03]  /*4c00*/  LDSM.16.M88.4 R8, [R229+0xa000] ;  /* 0x00a00000e508783b */ /* 0x000ee60000000200 */
[C---:B----4-:R-:W-:Y:S08]  /*4c10*/  HMMA.16816.F32 R32, R12.reuse, R44, R32 ;  /* 0x0000002c0c20723c */ /* 0x050ff00000001820 */
[C---:B------:R-:W-:Y:S01]  /*4c20*/  HMMA.16816.F32 R28, R12.reuse, R46, R28 ;  /* 0x0000002e0c1c723c */ /* 0x040fe2000000181c */
[----:B------:R-:W4:Y:S07]  /*4c30*/  LDSM.16.M88.4 R44, [R229+0xa800] ;  /* 0x00a80000e52c783b */ /* 0x000f2e0000000200 */
[C---:B-1----:R-:W-:Y:S08]  /*4c40*/  HMMA.16816.F32 R24, R12.reuse, R40, R24 ;  /* 0x000000280c18723c */ /* 0x042ff00000001818 */
[C---:B------:R-:W-:Y:S01]  /*4c50*/  HMMA.16816.F32 R20, R12.reuse, R42, R20 ;  /* 0x0000002a0c14723c */ /* 0x040fe20000001814 */
[----:B------:R-:W1:Y:S07]  /*4c60*/  LDSM.16.M88.4 R40, [R229+0xb000] ;  /* 0x00b00000e528783b */ /* 0x000e6e0000000200 */
[C---:B--2---:R-:W-:Y:S08]  /*4c70*/  HMMA.16816.F32 R68, R12.reuse, R36, R68 ;  /* 0x000000240c44723c */ /* 0x044ff00000001844 */
        /* <DEDUP_REMOVED lines=21> */
[----:B------:R-:W5:Y:S03]  /*4dd0*/  LDSM.16.M88.4 R36, [R223+0xb800] ;  /* 0x00b80000df24783b */ /* 0x000f660000000200 */
[C---:B---3--:R-:W-:Y:S08]  /*4de0*/  HMMA.16816.F32 R24, R80.reuse, R8, R24 ;  /* 0x000000085018723c */ /* 0x048ff00000001818 */
[C---:B------:R-:W-:Y:S01]  /*4df0*/  HMMA.16816.F32 R20, R80.reuse, R10, R20 ;  /* 0x0000000a5014723c */ /* 0x040fe20000001814 */
[----:B------:R-:W3:Y:S07]  /*4e00*/  LDSM.16.M88.4 R8, [R216+0x2800] ;  /* 0x00280000d808783b */ /* 0x000eee0000000200 */
[C---:B------:R-:W-:Y:S08]  /*4e10*/  HMMA.16816.F32 R68, R80.reuse, R76, R68 ;  /* 0x0000004c5044723c */ /* 0x040ff00000001844 */
[----:B------:R-:W-:Y:S01]  /*4e20*/  HMMA.16816.F32 R64, R80, R78, R64 ;  /* 0x0000004e5040723c */ /* 0x000fe20000001840 */
[----:B------:R-:W-:Y:S07]  /*4e30*/  LDSM.16.M88.4 R76, [R226+0x6000] ;  /* 0x00600000e24c783b */ /* 0x000fee0000000200 */
[C---:B------:R-:W-:Y:S08]  /*4e40*/  HMMA.16816.F32 R32, R52.reuse, R48, R32 ;  /* 0x000000303420723c */ /* 0x040ff00000001820 */
[----:B------:R-:W-:Y:S01]  /*4e50*/  HMMA.16816.F32 R28, R52, R50, R28 ;  /* 0x00000032341c723c */ /* 0x000fe2000000181c */
[----:B------:R-:W2:Y:S07]  /*4e60*/  LDSM.16.M88.4 R48, [R216+0x3000] ;  /* 0x00300000d830783b */ /* 0x000eae0000000200 */
[C---:B------:R-:W-:Y:S08]  /*4e70*/  HMMA.16816.F32 R60, R80.reuse, R72, R60 ;  /* 0x00000048503c723c */ /* 0x040ff0000000183c */
[----:B------:R-:W-:Y:S08]  /*4e80*/  HMMA.16816.F32 R56, R80, R74, R56 ;  /* 0x0000004a5038723c */ /* 0x000ff00000001838 */
[C---:B----4-:R-:W-:Y:S08]  /*4e90*/  HMMA.16816.F32 R24, R52.reuse, R44, R24 ;  /* 0x0000002c3418723c */ /* 0x050ff00000001818 */
[C---:B------:R-:W-:Y:S01]  /*4ea0*/  HMMA.16816.F32 R20, R52.reuse, R46, R20 ;  /* 0x0000002e3414723c */ /* 0x040fe20000001814 */
[----:B------:R-:W4:Y:S07]  /*4eb0*/  LDSM.16.M88.4 R44, [R216+0x3800] ;  /* 0x00380000d82c783b */ /* 0x000f2e0000000200 */
[C---:B-1----:R-:W-:Y:S08]  /*4ec0*/  HMMA.16816.F32 R68, R52.reuse, R40, R68 ;  /* 0x000000283444723c */ /* 0x042ff00000001844 */
[----:B------:R-:W-:Y:S01]  /*4ed0*/  HMMA.16816.F32 R64, R52, R42, R64 ;  /* 0x0000002a3440723c */ /* 0x000fe20000001840 */
[----:B------:R-:W-:Y:S07]  /*4ee0*/  LDSM.16.M88.4 R40, [R230+0x4000] ;  /* 0x00400000e628783b */ /* 0x000fee0000000200 */
[C---:B--2---:R-:W-:Y:S08]  /*4ef0*/  HMMA.16816.F32 R32, R16.reuse, R12, R32 ;  /* 0x0000000c1020723c */ /* 0x044ff00000001820 */
[----:B------:R-:W-:Y:S01]  /*4f00*/  HMMA.16816.F32 R28, R16, R14, R28 ;  /* 0x0000000e101c723c */ /* 0x000fe2000000181c */
[----:B------:R-:W1:Y:S07]  /*4f10*/  LDSM.16.M88.4 R12, [R229+0xc800] ;  /* 0x00c80000e50c783b */ /* 0x000e6e0000000200 */
[C---:B-----5:R-:W-:Y:S08]  /*4f20*/  HMMA.16816.F32 R60, R52.reuse, R36, R60 ;  /* 0x00000024343c723c */ /* 0x060ff0000000183c */
[----:B------:R-:W-:Y:S01]  /*4f30*/  HMMA.16816.F32 R56, R52, R38, R56 ;  /* 0x000000263438723c */ /* 0x000fe20000001838 */
[----:B------:R-:W2:Y:S04]  /*4f40*/  LDSM.16.M88.4 R36, [R229+0xc000] ;  /* 0x00c00000e524783b */ /* 0x000ea80000000200 */
[----:B------:R-:W-:Y:S03]  /*4f50*/  LDSM.16.M88.4 R52, [R227+0x4000] ;  /* 0x00400000e334783b */ /* 0x000fe60000000200 */
[C---:B---3--:R-:W-:Y:S08]  /*4f60*/  HMMA.16816.F32 R24, R16.reuse, R8, R24 ;  /* 0x000000081018723c */ /* 0x048ff00000001818 */
[C---:B------:R-:W-:Y:S01]  /*4f70*/  HMMA.16816.F32 R20, R16.reuse, R10, R20 ;  /* 0x0000000a1014723c */ /* 0x040fe20000001814 */
[----:B------:R-:W3:Y:S07]  /*4f80*/  LDSM.16.M88.4 R8, [R229+0xd000] ;  /* 0x00d00000e508783b */ /* 0x000eee0000000200 */
[C---:B------:R-:W-:Y:S08]  /*4f90*/  HMMA.16816.F32 R68, R16.reuse, R48, R68 ;  /* 0x000000301044723c */ /* 0x040ff00000001844 */
[C---:B------:R-:W-:Y:S01]  /*4fa0*/  HMMA.16816.F32 R64, R16.reuse, R50, R64 ;  /* 0x000000321040723c */ /* 0x040fe20000001840 */
[----:B------:R-:W5:Y:S07]  /*4fb0*/  LDSM.16.M88.4 R48, [R229+0xd800] ;  /* 0x00d80000e530783b */ /* 0x000f6e0000000200 */
[C---:B----4-:R-:W-:Y:S01]  /*4fc0*/  HMMA.16816.F32 R72, R16.reuse, R44, R60 ;  /* 0x0000002c1048723c */ /* 0x050fe2000000183c */
[----:B------:R-:W4:Y:S07]  /*4fd0*/  LDSM.16.M88.4 R60, [R228+0x4000] ;  /* 0x00400000e43c783b */ /* 0x000f2e0000000200 */
[----:B------:R-:W-:Y:S01]  /*4fe0*/  HMMA.16816.F32 R56, R16, R46, R56 ;  /* 0x0000002e1038723c */ /* 0x000fe20000001838 */
[----:B------:R-:W4:Y:S04]  /*4ff0*/  LDSM.16.M88.4 R16, [R227+0x4800] ;  /* 0x00480000e310783b */ /* 0x000f280000000200 */
[----:B------:R-:W-:Y:S03]  /*5000*/  LDSM.16.M88.4 R44, [R223+0xd000] ;  /* 0x00d00000df2c783b */ /* 0x000fe60000000200 */
[C---:B-1----:R-:W-:Y:S08]  /*5010*/  HMMA.16816.F32 R24, R40.reuse, R12, R24 ;  /* 0x0000000c2818723c */ /* 0x042ff00000001818 */
[C---:B------:R-:W-:Y:S01]  /*5020*/  HMMA.16816.F32 R20, R40.reuse, R14, R20 ;  /* 0x0000000e2814723c */ /* 0x040fe20000001814 */
[----:B------:R-:W1:Y:S07]  /*5030*/  LDSM.16.M88.4 R12, [R227+0x5000] ;  /* 0x00500000e30c783b */ /* 0x000e6e0000000200 */
[C---:B--2---:R-:W-:Y:S08]  /*5040*/  HMMA.16816.F32 R32, R40.reuse, R36, R32 ;  /* 0x000000242820723c */ /* 0x044ff00000001820 */
[C---:B------:R-:W-:Y:S01]  /*5050*/  HMMA.16816.F32 R28, R40.reuse, R38, R28 ;  /* 0x00000026281c723c */ /* 0x040fe2000000181c */
[----:B------:R-:W2:Y:S07]  /*5060*/  LDSM.16.M88.4 R36, [R227+0x5800] ;  /* 0x00580000e324783b */ /* 0x000eae0000000200 */
[C---:B---3--:R-:W-:Y:S08]  /*5070*/  HMMA.16816.F32 R68, R40.reuse, R8, R68 ;  /* 0x000000082844723c */ /* 0x048ff00000001844 */
[C---:B------:R-:W-:Y:S01]  /*5080*/  HMMA.16816.F32 R64, R40.reuse, R10, R64 ;  /* 0x0000000a2840723c */ /* 0x040fe20000001840 */
[----:B------:R-:W-:Y:S07]  /*5090*/  LDSM.16.M88.4 R8, [R223+0xc000] ;  /* 0x00c00000df08783b */ /* 0x000fee0000000200 */
[C---:B-----5:R-:W-:Y:S08]  /*50a0*/  HMMA.16816.F32 R72, R40.reuse, R48, R72 ;  /* 0x000000302848723c */ /* 0x060ff00000001848 */
[----:B------:R-:W-:Y:S01]  /*50b0*/  HMMA.16816.F32 R56, R40, R50, R56 ;  /* 0x000000322838723c */ /* 0x000fe20000001838 */
[----:B------:R-:W3:Y:S04]  /*50c0*/  LDSM.16.M88.4 R40, [R226+0x4000] ;  /* 0x00400000e228783b */ /* 0x000ee80000000200 */
[----:B------:R-:W5:Y:S03]  /*50d0*/  LDSM.16.M88.4 R48, [R223+0xc800] ;  /* 0x00c80000df30783b */ /* 0x000f660000000200 */
[C---:B----4-:R-:W-:Y:S08]  /*50e0*/  HMMA.16816.F32 R32, R60.reuse, R52, R32 ;  /* 0x000000343c20723c */ /* 0x050ff00000001820 */
[C---:B------:R-:W-:Y:S01]  /*50f0*/  HMMA.16816.F32 R28, R60.reuse, R54, R28 ;  /* 0x000000363c1c723c */ /* 0x040fe2000000181c */
[----:B------:R-:W4:Y:S07]  /*5100*/  LDSM.16.M88.4 R52, [R223+0xd800] ;  /* 0x00d80000df34783b */ /* 0x000f2e0000000200 */
[C---:B------:R-:W-:Y:S08]  /*5110*/  HMMA.16816.F32 R24, R60.reuse, R16, R24 ;  /* 0x000000103c18723c */ /* 0x040ff00000001818 */
[C---:B------:R-:W-:Y:S01]  /*5120*/  HMMA.16816.F32 R20, R60.reuse, R18, R20 ;  /* 0x000000123c14723c */ /* 0x040fe20000001814 */
[----:B------:R-:W-:Y:S07]  /*5130*/  LDSM.16.M88.4 R16, [R225+0x4000] ;  /* 0x00400000e110783b */ /* 0x000fee0000000200 */
[C---:B-1----:R-:W-:Y:S08]  /*5140*/  HMMA.16816.F32 R68, R60.reuse, R12, R68 ;  /* 0x0000000c3c44723c */ /* 0x042ff00000001844 */
[C---:B------:R-:W-:Y:S01]  /*5150*/  HMMA.16816.F32 R64, R60.reuse, R14, R64 ;  /* 0x0000000e3c40723c */ /* 0x040fe20000001840 */
[----:B------:R-:W1:Y:S07]  /*5160*/  LDSM.16.M88.4 R12, [R216+0x4000] ;  /* 0x00400000d80c783b */ /* 0x000e6e0000000200 */
[C---:B--2---:R-:W-:Y:S08]  /*5170*/  HMMA.16816.F32 R72, R60.reuse, R36, R72 ;  /* 0x000000243c48723c */ /* 0x044ff00000001848 */
[----:B------:R-:W-:Y:S01]  /*5180*/  HMMA.16816.F32 R56, R60, R38, R56 ;  /* 0x000000263c38723c */ /* 0x000fe20000001838 */
[----:B------:R-:W2:Y:S04]  /*5190*/  LDSM.16.M88.4 R36, [R216+0x4800] ;  /* 0x00480000d824783b */ /* 0x000ea80000000200 */
[----:B------:R-:W1:Y:S03]  /*51a0*/  LDSM.16.M88.4 R60, [R216+0x5000] ;  /* 0x00500000d83c783b */ /* 0x000e660000000200 */
[C---:B---3--:R-:W-:Y:S08]  /*51b0*/  HMMA.16816.F32 R32, R40.reuse, R8, R32 ;  /* 0x000000082820723c */ /* 0x048ff00000001820 */
[C---:B------:R-:W-:Y:S01]  /*51c0*/  HMMA.16816.F32 R28, R40.reuse, R10, R28 ;  /* 0x0000000a281c723c */ /* 0x040fe2000000181c */
[----:B------:R-:W3:Y:S07]  /*51d0*/  LDSM.16.M88.4 R8, [R216+0x5800] ;  /* 0x00580000d808783b */ /* 0x000eee0000000200 */
[C---:B-----5:R-:W-:Y:S08]  /*51e0*/  HMMA.16816.F32 R24, R40.reuse, R48, R24 ;  /* 0x000000302818723c */ /* 0x060ff00000001818 */
[C---:B------:R-:W-:Y:S01]  /*51f0*/  HMMA.16816.F32 R20, R40.reuse, R50, R20 ;  /* 0x000000322814723c */ /* 0x040fe20000001814 */
[----:B------:R-:W-:Y:S07]  /*5200*/  LDSM.16.M88.4 R48, [R230+0x6000] ;  /* 0x00600000e630783b */ /* 0x000fee0000000200 */
[C---:B------:R-:W-:Y:S08]  /*5210*/  HMMA.16816.F32 R68, R40.reuse, R44, R68 ;  /* 0x0000002c2844723c */ /* 0x040ff00000001844 */
[C---:B------:R-:W-:Y:S01]  /*5220*/  HMMA.16816.F32 R64, R40.reuse, R46, R64 ;  /* 0x0000002e2840723c */ /* 0x040fe20000001840 */
[----:B------:R-:W5:Y:S07]  /*5230*/  LDSM.16.M88.4 R44, [R229+0xe000] ;  /* 0x00e00000e52c783b */ /* 0x000f6e0000000200 */
[C---:B----4-:R-:W-:Y:S08]  /*5240*/  HMMA.16816.F32 R72, R40.reuse, R52, R72 ;  /* 0x000000342848723c */ /* 0x050ff00000001848 */
[----:B------:R-:W-:Y:S01]  /*5250*/  HMMA.16816.F32 R56, R40, R54, R56 ;  /* 0x000000362838723c */ /* 0x000fe20000001838 */
[----:B------:R-:W-:Y:S04]  /*5260*/  LDSM.16.M88.4 R40, [R229+0xf000] ;  /* 0x00f00000e528783b */ /* 0x000fe80000000200 */
[----:B------:R-:W-:Y:S03]  /*5270*/  LDSM.16.M88.4 R52, [R227+0x6800] ;  /* 0x00680000e334783b */ /* 0x000fe60000000200 */
[C---:B-1----:R-:W-:Y:S08]  /*5280*/  HMMA.16816.F32 R32, R16.reuse, R12, R32 ;  /* 0x0000000c1020723c */ /* 0x042ff00000001820 */
[C---:B------:R-:W-:Y:S01]  /*5290*/  HMMA.16816.F32 R28, R16.reuse, R14, R28 ;  /* 0x0000000e101c723c */ /* 0x040fe2000000181c */
[----:B------:R-:W1:Y:S07]  /*52a0*/  LDSM.16.M88.4 R12, [R229+0xe800] ;  /* 0x00e80000e50c783b */ /* 0x000e6e0000000200 */
[C---:B--2---:R-:W-:Y:S08]  /*52b0*/  HMMA.16816.F32 R24, R16.reuse, R36, R24 ;  /* 0x000000241018723c */ /* 0x044ff00000001818 */
[C---:B------:R-:W-:Y:S01]  /*52c0*/  HMMA.16816.F32 R20, R16.reuse, R38, R20 ;  /* 0x000000261014723c */ /* 0x040fe20000001814 */
[----:B------:R-:W2:Y:S07]  /*52d0*/  LDSM.16.M88.4 R36, [R229+0xf800] ;  /* 0x00f80000e524783b */ /* 0x000eae0000000200 */
[C---:B------:R-:W-:Y:S08]  /*52e0*/  HMMA.16816.F32 R68, R16.reuse, R60, R68 ;  /* 0x0000003c1044723c */ /* 0x040ff00000001844 */
[C---:B------:R-:W-:Y:S01]  /*52f0*/  HMMA.16816.F32 R64, R16.reuse, R62, R64 ;  /* 0x0000003e1040723c */ /* 0x040fe20000001840 */
[----:B------:R-:W-:Y:S07]  /*5300*/  LDSM.16.M88.4 R60, [R227+0x7000] ;  /* 0x00700000e33c783b */ /* 0x000fee0000000200 */
[C---:B---3--:R-:W-:Y:S08]  /*5310*/  HMMA.16816.F32 R72, R16.reuse, R8, R72 ;  /* 0x000000081048723c */ /* 0x048ff00000001848 */
[----:B------:R-:W-:Y:S01]  /*5320*/  HMMA.16816.F32 R56, R16, R10, R56 ;  /* 0x0000000a1038723c */ /* 0x000fe20000001838 */
[----:B------:R-:W-:Y:S04]  /*5330*/  LDSM.16.M88.4 R16, [R228+0x6000] ;  /* 0x00600000e410783b */ /* 0x000fe80000000200 */
[----:B------:R-:W3:Y:S03]  /*5340*/  LDSM.16.M88.4 R8, [R227+0x6000] ;  /* 0x00600000e308783b */ /* 0x000ee60000000200 */
[C---:B-----5:R-:W-:Y:S08]  /*5350*/  HMMA.16816.F32 R32, R48.reuse, R44, R32 ;  /* 0x0000002c3020723c */ /* 0x060ff00000001820 */
[C---:B------:R-:W-:Y:S01]  /*5360*/  HMMA.16816.F32 R28, R48.reuse, R46, R28 ;  /* 0x0000002e301c723c */ /* 0x040fe2000000181c */
[----:B------:R-:W4:Y:S07]  /*5370*/  LDSM.16.M88.4 R44, [R227+0x7800] ;  /* 0x00780000e32c783b */ /* 0x000f2e0000000200 */
[C---:B-1----:R-:W-:Y:S01]  /*5380*/  HMMA.16816.F32 R80, R48.reuse, R12, R24 ;  /* 0x0000000c3050723c */ /* 0x042fe20000001818 */
[----:B------:R-:W1:Y:S07]  /*5390*/  LDSM.16.M88.4 R24, [R223+0xe000] ;  /* 0x00e00000df18783b */ /* 0x000e6e0000000200 */
[C---:B------:R-:W-:Y:S01]  /*53a0*/  HMMA.16816.F32 R20, R48.reuse, R14, R20 ;  /* 0x0000000e3014723c */ /* 0x040fe20000001814 */
[----:B------:R-:W5:Y:S07]  /*53b0*/  LDSM.16.M88.4 R12, [R223+0xe800] ;  /* 0x00e80000df0c783b */ /* 0x000f6e0000000200 */
[C---:B------:R-:W-:Y:S08]  /*53c0*/  HMMA.16816.F32 R68, R48.reuse, R40, R68 ;  /* 0x000000283044723c */ /* 0x040ff00000001844 */
[C---:B------:R-:W-:Y:S01]  /*53d0*/  HMMA.16816.F32 R64, R48.reuse, R42, R64 ;  /* 0x0000002a3040723c */ /* 0x040fe20000001840 */
[----:B------:R-:W-:Y:S07]  /*53e0*/  LDSM.16.M88.4 R40, [R225+0x6000] ;  /* 0x00600000e128783b */ /* 0x000fee0000000200 */
[C---:B--2---:R-:W-:Y:S08]  /*53f0*/  HMMA.16816.F32 R72, R48.reuse, R36, R72 ;  /* 0x000000243048723c */ /* 0x044ff00000001848 */
[----:B------:R-:W-:Y:S01]  /*5400*/  HMMA.16816.F32 R56, R48, R38, R56 ;  /* 0x000000263038723c */ /* 0x000fe20000001838 */
[----:B------:R-:W-:Y:S04]  /*5410*/  LDSM.16.M88.4 R36, [R223+0xf800] ;  /* 0x00f80000df24783b */ /* 0x000fe80000000200 */
[----:B------:R-:W-:Y:S03]  /*5420*/  LDSM.16.M88.4 R48, [R216+0x6800] ;  /* 0x00680000d830783b */ /* 0x000fe60000000200 */
[C---:B---3--:R-:W-:Y:S08]  /*5430*/  HMMA.16816.F32 R32, R16.reuse, R8, R32 ;  /* 0x000000081020723c */ /* 0x048ff00000001820 */
[C---:B------:R-:W-:Y:S01]  /*5440*/  HMMA.16816.F32 R28, R16.reuse, R10, R28 ;  /* 0x0000000a101c723c */ /* 0x040fe2000000181c */
[----:B------:R-:W2:Y:S07]  /*5450*/  LDSM.16.M88.4 R8, [R223+0xf000] ;  /* 0x00f00000df08783b */ /* 0x000eae0000000200 */
[C---:B------:R-:W-:Y:S08]  /*5460*/  HMMA.16816.F32 R80, R16.reuse, R52, R80 ;  /* 0x000000341050723c */ /* 0x040ff00000001850 */
[C---:B------:R-:W-:Y:S08]  /*5470*/  HMMA.16816.F32 R20, R16.reuse, R54, R20 ;  /* 0x000000361014723c */ /* 0x040ff00000001814 */
[C---:B------:R-:W-:Y:S08]  /*5480*/  HMMA.16816.F32 R68, R16.reuse, R60, R68 ;  /* 0x0000003c1044723c */ /* 0x040ff00000001844 */
[C---:B------:R-:W-:Y:S08]  /*5490*/  HMMA.16816.F32 R64, R16.reuse, R62, R64 ;  /* 0x0000003e1040723c */ /* 0x040ff00000001840 */
[C---:B----4-:R-:W-:Y:S08]  /*54a0*/  HMMA.16816.F32 R72, R16.reuse, R44, R72 ;  /* 0x0000002c1048723c */ /* 0x050ff00000001848 */
[----:B------:R-:W-:Y:S01]  /*54b0*/  HMMA.16816.F32 R56, R16, R46, R56 ;  /* 0x0000002e1038723c */ /* 0x000fe20000001838 */
[----:B------:R-:W3:Y:S04]  /*54c0*/  LDSM.16.M88.4 R16, [R216+0x6000] ;  /* 0x00600000d810783b */ /* 0x000ee80000000200 */
[----:B------:R-:W4:Y:S03]  /*54d0*/  LDSM.16.M88.4 R44, [R216+0x7000] ;  /* 0x00700000d82c783b */ /* 0x000f260000000200 */
[C---:B-1----:R-:W-:Y:S08]  /*54e0*/  HMMA.16816.F32 R32, R76.reuse, R24, R32 ;  /* 0x000000184c20723c */ /* 0x042ff00000001820 */
[----:B------:R-:W-:Y:S01]  /*54f0*/  HMMA.16816.F32 R28, R76, R26, R28 ;  /* 0x0000001a4c1c723c */ /* 0x000fe2000000181c */
[----:B------:R-:W1:Y:S01]  /*5500*/  LDSM.16.M88.4 R24, [R216+0x7800] ;  /* 0x00780000d818783b */ /* 0x000e620000000200 */
[----:B------:R-:W-:-:S06]  /*5510*/  DEPBAR.LE SB0, 0x0 ;  /* 0x000080000000791a */ /* 0x000fcc0000000000 */
[C---:B-----5:R-:W-:Y:S08]  /*5520*/  HMMA.16816.F32 R80, R76.reuse, R12, R80 ;  /* 0x0000000c4c50723c */ /* 0x060ff00000001850 */
[C---:B------:R-:W-:Y:S08]  /*5530*/  HMMA.16816.F32 R20, R76.reuse, R14, R20 ;  /* 0x0000000e4c14723c */ /* 0x040ff00000001814 */
[C---:B--2---:R-:W-:Y:S08]  /*5540*/  HMMA.16816.F32 R68, R76.reuse, R8, R68 ;  /* 0x000000084c44723c */ /* 0x044ff00000001844 */
[C---:B------:R-:W-:Y:S08]  /*5550*/  HMMA.16816.F32 R64, R76.reuse, R10, R64 ;  /* 0x0000000a4c40723c */ /* 0x040ff00000001840 */
[C---:B------:R-:W-:Y:S08]  /*5560*/  HMMA.16816.F32 R72, R76.reuse, R36, R72 ;  /* 0x000000244c48723c */ /* 0x040ff00000001848 */
[----:B------:R-:W-:Y:S08]  /*5570*/  HMMA.16816.F32 R56, R76, R38, R56 ;  /* 0x000000264c38723c */ /* 0x000ff00000001838 */
[C---:B---3--:R-:W-:Y:S08]  /*5580*/  HMMA.16816.F32 R32, R40.reuse, R16, R32 ;  /* 0x000000102820723c */ /* 0x048ff00000001820 */
[C---:B------:R-:W-:Y:S08]  /*5590*/  HMMA.16816.F32 R28, R40.reuse, R18, R28 ;  /* 0x00000012281c723c */ /* 0x040ff0000000181c */
[C---:B------:R-:W-:Y:S08]  /*55a0*/  HMMA.16816.F32 R80, R40.reuse, R48, R80 ;  /* 0x000000302850723c */ /* 0x040ff00000001850 */
[C---:B------:R-:W-:Y:S08]  /*55b0*/  HMMA.16816.F32 R20, R40.reuse, R50, R20 ;  /* 0x000000322814723c */ /* 0x040ff00000001814 */
[C---:B----4-:R-:W-:Y:S08]  /*55c0*/  HMMA.16816.F32 R68, R40.reuse, R44, R68 ;  /* 0x0000002c2844723c */ /* 0x050ff00000001844 */
[C---:B------:R-:W-:Y:S08]  /*55d0*/  HMMA.16816.F32 R64, R40.reuse, R46, R64 ;  /* 0x0000002e2840723c */ /* 0x040ff00000001840 */
[C---:B-1----:R-:W-:Y:S08]  /*55e0*/  HMMA.16816.F32 R72, R40.reuse, R24, R72 ;  /* 0x000000182848723c */ /* 0x042ff00000001848 */
[----:B------:R-:W-:Y:S01]  /*55f0*/  HMMA.16816.F32 R56, R40, R26, R56 ;  /* 0x0000001a2838723c */ /* 0x000fe20000001838 */
[----:B------:R-:W-:Y:S06]  /*5600*/  BAR.SYNC.DEFER_BLOCKING 0x0 ;  /* 0x0000000000007b1d */ /* 0x000fec0000010000 */
[----:B------:R-:W-:Y:S05]  /*5610*/  @!P6 BRA `(.L_x_2302) ;  /* 0x00000ef00000e947 */ /* 0x000fea0003800000 */
[----:B------:R-:W-:-:S13]  /*5620*/  PLOP3.LUT P0, PT, PT, PT, UP6, 0x40, 0x0 ;  /* 0x000000000000781c */ /* 0x000fda0003f0e868 */
[----:B------:R-:W-:Y:S05]  /*5630*/  @P0 BRA `(.L_x_2303) ;  /* 0x0000049000000947 */ /* 0x000fea0003800000 */
[----:B------:R-:W1:Y:S01]  /*5640*/  I2F.RP R3, UR10 ;  /* 0x0000000a00037d06 */ /* 0x000e620008209400 */
[----:B------:R-:W-:Y:S01]  /*5650*/  UIADD3 UR12, UR14, -0x40, URZ ;  /* 0xffffffc00e0c7890 */ /* 0x000fe2000fffe03f */
[----:B------:R-:W-:Y:S01]  /*5660*/  IMAD.U32 R5, RZ, RZ, UR14 ;  /* 0x0000000eff057e24 */ /* 0x000fe2000f8e00ff */
[----:B------:R-:W-:-:S04]  /*5670*/  UMOV UR16, URZ ;  /* 0x0000003f00107c82 */ /* 0x000fc80008000000 */
[----:B------:R-:W-:-:S04]  /*5680*/  IABS R5, R5 ;  /* 0x0000000500057213 */ /* 0x000fc80000000000 */
[----:B------:R-:W2:Y:S01]  /*5690*/  R2UR UR9, R5 ;  /* 0x00000000050973c2 */ /* 0x000ea200000e0000 */
[----:B-1----:R-:W1:Y:S02]  /*56a0*/  MUFU.RCP R3, R3 ;  /* 0x0000000300037308 */ /* 0x002e640000001000 */
[----:B-1----:R-:W-:-:S06]  /*56b0*/  IADD3 R3, R3, 0xffffffe, RZ ;  /* 0x0ffffffe03037810 */ /* 0x002fcc0007ffe0ff */
[----:B------:R-:W1:Y:S02]  /*56c0*/  F2I.FTZ.U32.TRUNC.NTZ R3, R3 ;  /* 0x0000000300037305 */ /* 0x000e64000021f000 */
[----:B-1----:R1:W3:Y:S02]  /*56d0*/  R2UR UR17, R3 ;  /* 0x00000000031173c2 */ /* 0x0022e400000e0000 */
[----:B-1----:R-:W-:Y:S01]  /*56e0*/  IMAD.U32 R3, RZ, RZ, UR12 ;  /* 0x0000000cff037e24 */ /* 0x002fe2000f8e00ff */
[----:B---3--:R-:W-:-:S04]  /*56f0*/  UIADD3 UR4, URZ, -UR17, URZ ;  /* 0x800000113f047290 */ /* 0x008fc8000fffe03f */
[----:B------:R-:W-:Y:S01]  /*5700*/  IABS R3, R3 ;  /* 0x0000000300037213 */ /* 0x000fe20000000000 */
[----:B------:R-:W-:-:S03]  /*5710*/  UIMAD UR4, UR4, UR10, URZ ;  /* 0x0000000a040472a4 */ /* 0x000fc6000f8e023f */
[----:B------:R-:W1:Y:S01]  /*5720*/  R2UR UR5, R3 ;  /* 0x00000000030573c2 */ /* 0x000e6200000e0000 */
[----:B------:R-:W-:-:S04]  /*5730*/  UIMAD.WIDE.U32 UR16, UR17, UR4, UR16 ;  /* 0x00000004111072a5 */ /* 0x000fc8000f8e0010 */
[----:B--2---:R-:W-:-:S07]  /*5740*/  UIMAD.WIDE.U32 UR18, UR17, UR9, URZ ;  /* 0x00000009111272a5 */ /* 0x004fce000f8e003f */
[----:B------:R-:W-:Y:S02]  /*5750*/  UMOV UR15, UR19 ;  /* 0x00000013000f7c82 */ /* 0x000fe40008000000 */
[----:B------:R-:W-:-:S04]  /*5760*/  UIADD3 UR7, -UR15, URZ, URZ ;  /* 0x0000003f0f077290 */ /* 0x000fc8000fffe13f */
[----:B------:R-:W-:-:S04]  /*5770*/  UIMAD UR7, UR10, UR7, UR9 ;  /* 0x000000070a0772a4 */ /* 0x000fc8000f8e0209 */
[----:B------:R-:W-:Y:S02]  /*5780*/  UISETP.GT.U32.AND UP2, UPT, UR10, UR7, UPT ;  /* 0x000000070a00728c */ /* 0x000fe4000bf44070 */
[----:B-1----:R-:W-:-:S07]  /*5790*/  UIMAD.WIDE.U32 UR16, UR17, UR5, URZ ;  /* 0x00000005111072a5 */ /* 0x002fce000f8e003f */
[----:B------:R-:W-:Y:S02]  /*57a0*/  UMOV UR13, UR17 ;  /* 0x00000011000d7c82 */ /* 0x000fe40008000000 */
[----:B------:R-:W-:Y:S02]  /*57b0*/  UIADD3 UR4, -UR13, URZ, URZ ;  /* 0x0000003f0d047290 */ /* 0x000fe4000fffe13f */
[----:B------:R-:W-:Y:S02]  /*57c0*/  @!UP2 UIADD3 UR7, UR7, -UR10, URZ ;  /* 0x8000000a0707a290 */ /* 0x000fe4000fffe03f */
[----:B------:R-:W-:Y:S02]  /*57d0*/  UIMAD UR5, UR10, UR4, UR5 ;  /* 0x000000040a0572a4 */ /* 0x000fe4000f8e0205 */
[----:B------:R-:W-:Y:S02]  /*57e0*/  UISETP.GE.U32.AND UP4, UPT, UR7, UR10, UPT ;  /* 0x0000000a0700728c */ /* 0x000fe4000bf86070 */
[----:B------:R-:W-:-:S02]  /*57f0*/  UISETP.GT.U32.AND UP0, UPT, UR10, UR5, UPT ;  /* 0x000000050a00728c */ /* 0x000fc4000bf04070 */
[----:B------:R-:W-:Y:S02]  /*5800*/  ULDC UR4, c[0x0][0x2d0] ;  /* 0x0000b40000047ab9 */ /* 0x000fe40000000800 */
[----:B------:R-:W-:Y:S02]  /*5810*/  ULOP3.LUT UR12, UR12, UR4, URZ, 0x3c, !UPT ;  /* 0x000000040c0c7292 */ /* 0x000fe4000f8e3c3f */
[----:B------:R-:W-:Y:S02]  /*5820*/  @!UP2 UIADD3 UR15, UR15, 0x1, URZ ;  /* 0x000000010f0fa890 */ /* 0x000fe4000fffe03f */
[----:B------:R-:W-:Y:S02]  /*5830*/  UISETP.NE.AND UP2, UPT, URZ, UR4, UPT ;  /* 0x000000043f00728c */ /* 0x000fe4000bf45270 */
[----:B------:R-:W-:Y:S02]  /*5840*/  @UP4 UIADD3 UR15, UR15, 0x1, URZ ;  /* 0x000000010f0f4890 */ /* 0x000fe4000fffe03f */
[----:B------:R-:W-:-:S02]  /*5850*/  @!UP0 UIADD3 UR5, UR5, -UR10, URZ ;  /* 0x8000000a05058290 */ /* 0x000fc4000fffe03f */
[----:B------:R-:W-:Y:S02]  /*5860*/  @!UP0 UIADD3 UR13, UR13, 0x1, URZ ;  /* 0x000000010d0d8890 */ /* 0x000fe4000fffe03f */
[----:B------:R-:W-:Y:S02]  /*5870*/  UISETP.GE.U32.AND UP3, UPT, UR5, UR10, UPT ;  /* 0x0000000a0500728c */ /* 0x000fe4000bf66070 */
[----:B------:R-:W-:Y:S02]  /*5880*/  ULOP3.LUT UR5, UR14, UR4, URZ, 0x3c, !UPT ;  /* 0x000000040e057292 */ /* 0x000fe4000f8e3c3f */
[----:B------:R-:W-:Y:S02]  /*5890*/  UISETP.GE.AND UP0, UPT, UR12, URZ, UPT ;  /* 0x0000003f0c00728c */ /* 0x000fe4000bf06270 */
[----:B------:R-:W-:Y:S02]  /*58a0*/  UISETP.GE.AND UP1, UPT, UR5, URZ, UPT ;  /* 0x0000003f0500728c */ /* 0x000fe4000bf26270 */
[----:B------:R-:W-:-:S03]  /*58b0*/  ULOP3.LUT UR5, URZ, UR4, URZ, 0x33, !UPT ;  /* 0x000000043f057292 */ /* 0x000fc6000f8e333f */
[----:B------:R-:W-:-:S04]  /*58c0*/  @UP3 UIADD3 UR13, UR13, 0x1, URZ ;  /* 0x000000010d0d3890 */ /* 0x000fc8000fffe03f */
[----:B------:R-:W-:Y:S02]  /*58d0*/  @!UP0 UIADD3 UR13, -UR13, URZ, URZ ;  /* 0x0000003f0d0d8290 */ /* 0x000fe4000fffe13f */
[----:B------:R-:W-:-:S04]  /*58e0*/  @!UP1 UIADD3 UR15, -UR15, URZ, URZ ;  /* 0x0000003f0f0f9290 */ /* 0x000fc8000fffe13f */
        /* <DEDUP_REMOVED lines=19> */
[----:B-1----:R-:W-:Y:S01]  /*5a20*/  MOV R7, UR13 ;  /* 0x0000000d00077c02 */ /* 0x002fe20008000f00 */
[----:B------:R-:W-:-:S04]  /*5a30*/  IMAD.U32 R6, RZ, RZ, UR12 ;  /* 0x0000000cff067e24 */ /* 0x000fc8000f8e00ff */
[----:B------:R-:W-:Y:S01]  /*5a40*/  IMAD.U32 R7, RZ, RZ, UR5 ;  /* 0x00000005ff077e24 */ /* 0x000fe2000f8e00ff */
[----:B--2---:R-:W-:-:S04]  /*5a50*/  IADD3 R3, -R5, R3, RZ ;  /* 0x0000000305037210 */ /* 0x004fc80007ffe1ff */
[----:B------:R-:W-:Y:S01]  /*5a60*/  SHF.R.S32.HI R9, RZ, 0x1f, R3 ;  /* 0x0000001fff097819 */ /* 0x000fe20000011403 */
[----:B------:R-:W-:-:S04]  /*5a70*/  IMAD.WIDE.U32 R6, R3, c[0x0][0x180], R6 ;  /* 0x0000600003067a25 */ /* 0x000fc800078e0006 */
[----:B------:R-:W-:Y:S01]  /*5a80*/  IMAD R9, R9, c[0x0][0x180], RZ ;  /* 0x0000600009097a24 */ /* 0x000fe200078e02ff */
[----:B------:R-:W-:-:S03]  /*5a90*/  MOV R10, R6 ;  /* 0x00000006000a7202 */ /* 0x000fc60000000f00 */
[----:B------:R-:W-:-:S05]  /*5aa0*/  IMAD R9, R3, c[0x0][0x184], R9 ;  /* 0x0000610003097a24 */ /* 0x000fca00078e0209 */
[----:B------:R-:W-:Y:S01]  /*5ab0*/  IADD3 R9, R7, R9, RZ ;  /* 0x0000000907097210 */ /* 0x000fe20007ffe0ff */
[----:B------:R-:W-:Y:S05]  /*5ac0*/  BRA `(.L_x_2304) ;  /* 0x0000004000007947 */ /* 0x000fea0003800000 */
.L_x_2303:
[----:B------:R-:W-:-:S04]  /*5ad0*/  ULEA UR4, -UR8, URZ, 0x6 ;  /* 0x0000003f08047291 */ /* 0x000fc8000f8e313f */
[----:B------:R-:W-:Y:S02]  /*5ae0*/  USHF.R.S32.HI UR5, URZ, 0x1f, UR4 ;  /* 0x0000001f3f057899 */ /* 0x000fe40008011404 */
[----:B------:R-:W-:-:S04]  /*5af0*/  MOV R10, UR4 ;  /* 0x00000004000a7c02 */ /* 0x000fc80008000f00 */
[----:B------:R-:W-:Y:S02]  /*5b00*/  MOV R9, UR5 ;  /* 0x0000000500097c02 */ /* 0x000fe40008000f00 */
.L_x_2304:
        /* <DEDUP_REMOVED lines=11> */
[----:B------:R-:W-:Y:S01]  /*5bc0*/  @!P4 IMAD.X R3, R9, 0x1, R165, P0 ;  /* 0x000000010903c824 */ /* 0x000fe200000e06a5 */
[C---:B------:R-:W-:Y:S02]  /*5bd0*/  @!P4 LEA R36, P1, R5.reuse, c[0x0][0x168], 0x1 ;  /* 0x00005a000524ca11 */ /* 0x040fe400078208ff */
[-C--:B------:R-:W-:Y:S01]  /*5be0*/  @!P3 IADD3 R6, P0, R10, R200.reuse, RZ ;  /* 0x000000c80a06b210 */ /* 0x080fe20007f1e0ff */
[----:B------:R-:W-:Y:S01]  /*5bf0*/  @!PT LDS RZ, [RZ] ;  /* 0x00000000fffff984 */ /* 0x000fe20000000800 */
[----:B------:R-:W-:Y:S01]  /*5c00*/  @!PT LDS RZ, [RZ] ;  /* 0x00000000fffff984 */ /* 0x000fe20000000800 */
[----:B------:R-:W-:Y:S01]  /*5c10*/  @!PT LDS RZ, [RZ] ;  /* 0x00000000fffff984 */ /* 0x000fe20000000800 */
[----:B------:R1:W-:Y:S01]  /*5c20*/  @!P5 LDGSTS.E.BYPASS.LTC128B.128 [R235+0x8000], [R42.64] ;  /* 0x080000002aebdfae */ /* 0x0003e2000b901d62 */
[----:B------:R-:W-:Y:S02]  /*5c30*/  @!P4 LEA.HI.X R37, R5, c[0x0][0x16c], R3, 0x1, P1 ;  /* 0x00005b000525ca11 */ /* 0x000fe400008f0c03 */
[----:B------:R-:W-:Y:S01]  /*5c40*/  @!P3 LEA R26, P1, R6, c[0x0][0x168], 0x1 ;  /* 0x00005a00061aba11 */ /* 0x000fe200078208ff */
[C---:B------:R-:W-:Y:S01]  /*5c50*/  @!P3 IMAD.X R3, R9.reuse, 0x1, R165, P0 ;  /* 0x000000010903b824 */ /* 0x040fe200000e06a5 */
        /* <DEDUP_REMOVED lines=19> */
[C---:B------:R-:W-:Y:S01]  /*5d90*/  @!P5 IMAD.X R3, R7.reuse, 0x1, R165, P0 ;  /* 0x000000010703d824 */ /* 0x040fe200000e06a5 */
        /* <DEDUP_REMOVED lines=13> */
[C---:B------:R-:W-:Y:S01]  /*5e70*/  @!P3 IMAD.X R3, R7.reuse, 0x1, R165, P0 ;  /* 0x000000010703b824 */ /* 0x040fe200000e06a5 */
        /* <DEDUP_REMOVED lines=19> */
[C---:B------:R-:W-:Y:S01]  /*5fb0*/  @!P5 IMAD.X R3, R7.reuse, 0x1, R165, P0 ;  /* 0x000000010703d824 */ /* 0x040fe200000e06a5 */
[-C--:B------:R-:W-:Y:S01]  /*5fc0*/  @!P4 IADD3 R5, P0, R8, R200.reuse, RZ ;  /* 0x000000c80805c210 */ /* 0x080fe20007f1e0ff */
        /* <DEDUP_REMOVED lines=74> */
[----:B------:R-:W-:-:S04]  /*6470*/  LEA R6, P0, R8, c[0x0][0x168], 0x1 ;  /* 0x00005a0008067a11 */ /* 0x000fc800078008ff */
[----:B------:R-:W-:-:S05]  /*6480*/  LEA.HI.X R7, R8, c[0x0][0x16c], R7, 0x1, P0 ;  /* 0x00005b0008077a11 */ /* 0x000fca00000f0c07 */
[----:B------:R-:W-:Y:S01]  /*6490*/  @!PT LDS RZ, [RZ] ;  /* 0x00000000fffff984 */ /* 0x000fe20000000800 */
[----:B------:R-:W-:Y:S01]  /*64a0*/  @!PT LDS RZ, [RZ] ;  /* 0x00000000fffff984 */ /* 0x000fe20000000800 */
[----:B------:R-:W-:Y:S01]  /*64b0*/  @!PT LDS RZ, [RZ] ;  /* 0x00000000fffff984 */ /* 0x000fe20000000800 */
[----:B------:R2:W-:Y:S04]  /*64c0*/  LDGSTS.E.BYPASS.LTC128B.128 [R235+0xf800], [R6.64+0x180] ;  /* 0x0f80018006eb7fae */ /* 0x0005e8000b901d62 */
.L_x_2306:
[----:B------:R-:W-:Y:S05]  /*64d0*/  BSYNC B0 ;  /* 0x0000000000007941 */ /* 0x000fea0003800000 */
.L_x_2305:
[----:B------:R-:W0:Y:S01]  /*64e0*/  LDGDEPBAR ;  /* 0x00000000000079af */ /* 0x000e220000000000 */
[----:B------:R-:W-:-:S04]  /*64f0*/  IADD3 R200, P0, R10, R200, RZ ;  /* 0x000000c80ac87210 */ /* 0x000fc80007f1e0ff */
[----:B------:R-:W-:Y:S02]  /*6500*/  IADD3.X R165, R9, R165, RZ, P0, !PT ;  /* 0x000000a509a57210 */ /* 0x000fe400007fe4ff */
.L_x_2302:
[----:B-1----:R-:W-:Y:S01]  /*6510*/  IADD3 R12, R234, UR14, RZ ;  /* 0x0000000eea0c7c10 */ /* 0x002fe2000fffe0ff */
[----:B------:R-:W-:-:S03]  /*6520*/  IMAD.SHL.U32 R224, R4, 0x2, RZ ;  /* 0x0000000204e07824 */ /* 0x000fc600078e00ff */
[----:B------:R-:W-:Y:S01]  /*6530*/  IADD3 R5, R12, 0x1, RZ ;  /* 0x000000010c057810 */ /* 0x000fe20007ffe0ff */
[--C-:B------:R-:W-:Y:S01]  /*6540*/  IMAD R222, R2, 0x2, R224.reuse ;  /* 0x0000000202de7824 */ /* 0x100fe200078e02e0 */
[----:B------:R-:W-:Y:S01]  /*6550*/  IADD3 R3, R12, 0x8, RZ ;  /* 0x000000080c037810 */ /* 0x000fe20007ffe0ff */
[----:B------:R-:W-:Y:S01]  /*6560*/  LDSM.16.MT88.4 R156, [R224+0x10000] ;  /* 0x01000000e09c783b */ /* 0x000fe20000004200 */
[C---:B------:R-:W-:Y:S01]  /*6570*/  ISETP.GE.AND P3, PT, R5.reuse, R240, PT ;  /* 0x000000f00500720c */ /* 0x040fe20003f66270 */
[----:B------:R-:W-:Y:S01]  /*6580*/  IMAD R221, R0, 0x2, R224 ;  /* 0x0000000200dd7824 */ /* 0x000fe200078e02e0 */
[C---:B------:R-:W-:Y:S01]  /*6590*/  ISETP.GE.AND P0, PT, R5.reuse, R238, PT ;  /* 0x000000ee0500720c */ /* 0x040fe20003f06270 */
[----:B------:R-:W-:Y:S01]  /*65a0*/  LDSM.16.MT88.4 R148, [R222+0x10000] ;  /* 0x01000000de94783b */ /* 0x000fe20000004200 */
[----:B------:R-:W-:Y:S01]  /*65b0*/  ISETP.GE.AND P4, PT, R12, R240, PT ;  /* 0x000000f00c00720c */ /* 0x000fe20003f86270 */
[----:B------:R-:W-:Y:S01]  /*65c0*/  IMAD R220, R0, 0x2, R222 ;  /* 0x0000000200dc7824 */ /* 0x000fe200078e02de */
[----:B------:R-:W-:Y:S01]  /*65d0*/  ISETP.GE.AND P1, PT, R12, R238, PT ;  /* 0x000000ee0c00720c */ /* 0x000fe20003f26270 */
[----:B------:R-:W-:Y:S01]  /*65e0*/  LDSM.16.MT88.4 R140, [R221+0x10000] ;  /* 0x01000000dd8c783b */ /* 0x000fe20000004200 */
[----:B------:R-:W-:-:S02]  /*65f0*/  ISETP.LT.OR P3, PT, R5, R241, P3 ;  /* 0x000000f10500720c */ /* 0x000fc40001f61670 */
[----:B------:R-:W-:Y:S01]  /*6600*/  ISETP.LT.OR P0, PT, R5, R239, P0 ;  /* 0x000000ef0500720c */ /* 0x000fe20000701670 */
[----:B------:R-:W-:Y:S01]  /*6610*/  LDSM.16.MT88.4 R132, [R220+0x10000] ;  /* 0x01000000dc84783b */ /* 0x000fe20000004200 */
[C---:B--2---:R-:W-:Y:S02]  /*6620*/  IADD3 R6, R12.reuse, 0x9, RZ ;  /* 0x000000090c067810 */ /* 0x044fe40007ffe0ff */
[C---:B------:R-:W-:Y:S01]  /*6630*/  ISETP.GE.AND P5, PT, R3.reuse, R240, PT ;  /* 0x000000f00300720c */ /* 0x040fe20003fa6270 */
[----:B------:R-:W-:Y:S01]  /*6640*/  LDSM.16.MT88.4 R40, [R224+0x12000] ;  /* 0x01200000e028783b */ /* 0x000fe20000004200 */
[----:B------:R-:W-:Y:S02]  /*6650*/  ISETP.GE.AND P2, PT, R3, R238, PT ;  /* 0x000000ee0300720c */ /* 0x000fe40003f46270 */
[C---:B------:R-:W-:Y:S01]  /*6660*/  ISETP.LT.OR P4, PT, R12.reuse, R241, P4 ;  /* 0x000000f10c00720c */ /* 0x040fe20002781670 */
[----:B------:R-:W-:Y:S01]  /*6670*/  LDSM.16.MT88.4 R48, [R222+0x12000] ;  /* 0x01200000de30783b */ /* 0x000fe20000004200 */
[----:B------:R-:W-:-:S02]  /*6680*/  ISETP.LT.OR P1, PT, R12, R239, P1 ;  /* 0x000000ef0c00720c */ /* 0x000fc40000f21670 */
[----:B------:R-:W-:Y:S01]  /*6690*/  IADD3 R5, R12, 0x10, RZ ;  /* 0x000000100c057810 */ /* 0x000fe20007ffe0ff */
[----:B------:R-:W-:Y:S01]  /*66a0*/  LDSM.16.MT88.4 R88, [R221+0x14000] ;  /* 0x01400000dd58783b */ /* 0x000fe20000004200 */
[----:B------:R-:W-:Y:S02]  /*66b0*/  FSEL R11, R33, -INF , !P3 ;  /* 0xff800000210b7808 */ /* 0x000fe40005800000 */
[----:B------:R-:W-:Y:S01]  /*66c0*/  FSEL R7, R35, -INF , !P0 ;  /* 0xff80000023077808 */ /* 0x000fe20004000000 */
[----:B------:R-:W-:Y:S01]  /*66d0*/  LDSM.16.MT88.4 R96, [R220+0x14000] ;  /* 0x01400000dc60783b */ /* 0x000fe20000004200 */
[C---:B------:R-:W-:Y:S02]  /*66e0*/  ISETP.GE.AND P3, PT, R6.reuse, R240, PT ;  /* 0x000000f00600720c */ /* 0x040fe40003f66270 */
[----:B------:R-:W-:Y:S01]  /*66f0*/  ISETP.GE.AND P0, PT, R6, R238, PT ;  /* 0x000000ee0600720c */ /* 0x000fe20003f06270 */
[----:B------:R-:W-:Y:S01]  /*6700*/  LDSM.16.MT88.4 R104, [R224+0x16000] ;  /* 0x01600000e068783b */ /* 0x000fe20000004200 */
[----:B------:R-:W-:-:S02]  /*6710*/  ISETP.LT.OR P5, PT, R3, R241, P5 ;  /* 0x000000f10300720c */ /* 0x000fc40002fa1670 */
[----:B------:R-:W-:Y:S01]  /*6720*/  ISETP.LT.OR P2, PT, R3, R239, P2 ;  /* 0x000000ef0300720c */ /* 0x000fe20001741670 */
        /* <DEDUP_REMOVED lines=8> */
[----:B------:R-:W-:Y:S02]  /*67b0*/  ISETP.LT.OR P0, PT, R6, R239, P0 ;  /* 0x000000ef0600720c */ /* 0x000fe40000701670 */
[C---:B------:R-:W-:Y:S02]  /*67c0*/  IADD3 R6, R12.reuse, 0x11, RZ ;  /* 0x000000110c067810 */ /* 0x040fe40007ffe0ff */
[C---:B------:R-:W-:Y:S02]  /*67d0*/  ISETP.LT.OR P4, PT, R5.reuse, R241, P4 ;  /* 0x000000f10500720c */ /* 0x040fe40002781670 */
[----:B------:R-:W-:Y:S02]  /*67e0*/  ISETP.LT.OR P1, PT, R5, R239, P1 ;  /* 0x000000ef0500720c */ /* 0x000fe40000f21670 */
[----:B------:R-:W-:Y:S02]  /*67f0*/  IADD3 R5, R12, 0x18, RZ ;  /* 0x000000180c057810 */ /* 0x000fe40007ffe0ff */
[----:B------:R-:W-:-:S02]  /*6800*/  FSEL R29, R29, -INF , !P3 ;  /* 0xff8000001d1d7808 */ /* 0x000fc40005800000 */
[----:B------:R-:W-:Y:S02]  /*6810*/  FSEL R31, R31, -INF , !P0 ;  /* 0xff8000001f1f7808 */ /* 0x000fe40004000000 */
[C---:B------:R-:W-:Y:S02]  /*6820*/  ISETP.GE.AND P3, PT, R6.reuse, R240, PT ;  /* 0x000000f00600720c */ /* 0x040fe40003f66270 */
[----:B------:R-:W-:Y:S02]  /*6830*/  ISETP.GE.AND P0, PT, R6, R238, PT ;  /* 0x000000ee0600720c */ /* 0x000fe40003f06270 */
[----:B------:R-:W-:Y:S02]  /*6840*/  FSEL R28, R28, -INF , !P5 ;  /* 0xff8000001c1c7808 */ /* 0x000fe40006800000 */
[----:B------:R-:W-:Y:S02]  /*6850*/  FSEL R30, R30, -INF , !P2 ;  /* 0xff8000001e1e7808 */ /* 0x000fe40005000000 */
[----:B------:R-:W-:-:S02]  /*6860*/  ISETP.GE.AND P5, PT, R5, R240, PT ;  /* 0x000000f00500720c */ /* 0x000fc40003fa6270 */
[C---:B------:R-:W-:Y:S02]  /*6870*/  ISETP.GE.AND P2, PT, R5.reuse, R238, PT ;  /* 0x000000ee0500720c */ /* 0x040fe40003f46270 */
[C---:B------:R-:W-:Y:S02]  /*6880*/  ISETP.LT.OR P3, PT, R6.reuse, R241, P3 ;  /* 0x000000f10600720c */ /* 0x040fe40001f61670 */
[----:B------:R-:W-:Y:S02]  /*6890*/  ISETP.LT.OR P0, PT, R6, R239, P0 ;  /* 0x000000ef0600720c */ /* 0x000fe40000701670 */
[----:B------:R-:W-:Y:S02]  /*68a0*/  IADD3 R14, R12, 0x19, RZ ;  /* 0x000000190c0e7810 */ /* 0x000fe40007ffe0ff */
[C---:B------:R-:W-:Y:S02]  /*68b0*/  ISETP.LT.OR P5, PT, R5.reuse, R241, P5 ;  /* 0x000000f10500720c */ /* 0x040fe40002fa1670 */
[----:B------:R-:W-:-:S02]  /*68c0*/  ISETP.LT.OR P2, PT, R5, R239, P2 ;  /* 0x000000ef0500720c */ /* 0x000fc40001741670 */
[----:B------:R-:W-:Y:S02]  /*68d0*/  FSEL R5, R81, -INF , !P3 ;  /* 0xff80000051057808 */ /* 0x000fe40005800000 */
[----:B------:R-:W-:Y:S02]  /*68e0*/  FSEL R8, R83, -INF , !P0 ;  /* 0xff80000053087808 */ /* 0x000fe40004000000 */
[C---:B------:R-:W-:Y:S02]  /*68f0*/  ISETP.GE.AND P3, PT, R14.reuse, R240, PT ;  /* 0x000000f00e00720c */ /* 0x040fe40003f66270 */
[C---:B------:R-:W-:Y:S02]  /*6900*/  ISETP.GE.AND P0, PT, R14.reuse, R238, PT ;  /* 0x000000ee0e00720c */ /* 0x040fe40003f06270 */
[C---:B------:R-:W-:Y:S02]  /*6910*/  ISETP.LT.OR P3, PT, R14.reuse, R241, P3 ;  /* 0x000000f10e00720c */ /* 0x040fe40001f61670 */
[----:B------:R-:W-:-:S02]  /*6920*/  ISETP.LT.OR P0, PT, R14, R239, P0 ;  /* 0x000000ef0e00720c */ /* 0x000fc40000701670 */
[----:B------:R-:W-:Y:S02]  /*6930*/  IADD3 R14, R12, 0x21, RZ ;  /* 0x000000210c0e7810 */ /* 0x000fe40007ffe0ff */
[----:B------:R-:W-:Y:S02]  /*6940*/  FSEL R21, R21, -INF , !P3 ;  /* 0xff80000015157808 */ /* 0x000fe40005800000 */
[----:B------:R-:W-:Y:S02]  /*6950*/  FSEL R23, R23, -INF , !P0 ;  /* 0xff80000017177808 */ /* 0x000fe40004000000 */
[C---:B------:R-:W-:Y:S02]  /*6960*/  ISETP.GE.AND P3, PT, R14.reuse, R240, PT ;  /* 0x000000f00e00720c */ /* 0x040fe40003f66270 */
[C---:B------:R-:W-:Y:S02]  /*6970*/  ISETP.GE.AND P0, PT, R14.reuse, R238, PT ;  /* 0x000000ee0e00720c */ /* 0x040fe40003f06270 */
[----:B------:R-:W-:-:S02]  /*6980*/  ISETP.LT.OR P3, PT, R14, R241, P3 ;  /* 0x000000f10e00720c */ /* 0x000fc40001f61670 */
[----:B------:R-:W-:Y:S02]  /*6990*/  ISETP.LT.OR P0, PT, R14, R239, P0 ;  /* 0x000000ef0e00720c */ /* 0x000fe40000701670 */
[----:B------:R-:W-:Y:S02]  /*69a0*/  FMNMX.FTZ R14, R3, R11, !PT ;  /* 0x0000000b030e7209 */ /* 0x000fe40007810000 */
[----:B------:R-:W-:Y:S02]  /*69b0*/  IADD3 R13, R12, 0x20, RZ ;  /* 0x000000200c0d7810 */ /* 0x000fe40007ffe0ff */
[----:B------:R-:W-:Y:S02]  /*69c0*/  FMNMX.FTZ R14, R28, R14, !PT ;  /* 0x0000000e1c0e7209 */ /* 0x000fe40007810000 */
[----:B------:R-:W-:Y:S02]  /*69d0*/  FSEL R6, R80, -INF , !P4 ;  /* 0xff80000050067808 */ /* 0x000fe40006000000 */
[----:B------:R-:W-:-:S02]  /*69e0*/  IADD3 R15, R12, 0x30, RZ ;  /* 0x000000300c0f7810 */ /* 0x000fc40007ffe0ff */
[----:B------:R-:W-:Y:S02]  /*69f0*/  FMNMX.FTZ R14, R29, R14, !PT ;  /* 0x0000000e1d0e7209 */ /* 0x000fe40007810000 */
[----:B------:R-:W-:Y:S02]  /*6a00*/  FSEL R9, R82, -INF , !P1 ;  /* 0xff80000052097808 */ /* 0x000fe40004800000 */
[C---:B------:R-:W-:Y:S01]  /*6a10*/  ISETP.GE.AND P4, PT, R13.reuse, R240, PT ;  /* 0x000000f00d00720c */ /* 0x040fe20003f86270 */
[----:B------:R-:W-:Y:S01]  /*6a20*/  LDSM.16.MT88.4 R80, [R222+0x14000] ;  /* 0x01400000de50783b */ /* 0x000fe20000004200 */
[----:B------:R-:W-:Y:S02]  /*6a30*/  ISETP.GE.AND P1, PT, R13, R238, PT ;  /* 0x000000ee0d00720c */ /* 0x000fe40003f26270 */
[----:B------:R-:W-:Y:S02]  /*6a40*/  FSEL R186, R69, -INF , !P3 ;  /* 0xff80000045ba7808 */ /* 0x000fe40005800000 */
[----:B------:R-:W-:-:S02]  /*6a50*/  FSEL R194, R71, -INF , !P0 ;  /* 0xff80000047c27808 */ /* 0x000fc40004000000 */
[C---:B------:R-:W-:Y:S02]  /*6a60*/  ISETP.GE.AND P3, PT, R15.reuse, R240, PT ;  /* 0x000000f00f00720c */ /* 0x040fe40003f66270 */
[----:B------:R-:W-:Y:S02]  /*6a70*/  ISETP.GE.AND P0, PT, R15, R238, PT ;  /* 0x000000ee0f00720c */ /* 0x000fe40003f06270 */
[----:B------:R-:W-:Y:S02]  /*6a80*/  FMNMX.FTZ R16, R6, R14, !PT ;  /* 0x0000000e06107209 */ /* 0x000fe40007810000 */
[C---:B------:R-:W-:Y:S02]  /*6a90*/  ISETP.LT.OR P4, PT, R13.reuse, R241, P4 ;  /* 0x000000f10d00720c */ /* 0x040fe40002781670 */
[----:B------:R-:W-:Y:S02]  /*6aa0*/  ISETP.LT.OR P1, PT, R13, R239, P1 ;  /* 0x000000ef0d00720c */ /* 0x000fe40000f21670 */
[----:B------:R-:W-:-:S02]  /*6ab0*/  IADD3 R13, R12, 0x28, RZ ;  /* 0x000000280c0d7810 */ /* 0x000fc40007ffe0ff */
[----:B------:R-:W-:Y:S02]  /*6ac0*/  FSEL R20, R20, -INF , !P5 ;  /* 0xff80000014147808 */ /* 0x000fe40006800000 */
[----:B------:R-:W-:Y:S02]  /*6ad0*/  ISETP.LT.OR P3, PT, R15, R241, P3 ;  /* 0x000000f10f00720c */ /* 0x000fe40001f61670 */
[----:B------:R-:W-:Y:S02]  /*6ae0*/  FMNMX.FTZ R16, R5, R16, !PT ;  /* 0x0000001005107209 */ /* 0x000fe40007810000 */
[----:B------:R-:W-:Y:S02]  /*6af0*/  ISETP.LT.OR P0, PT, R15, R239, P0 ;  /* 0x000000ef0f00720c */ /* 0x000fe40000701670 */
[----:B------:R-:W-:Y:S02]  /*6b00*/  FMNMX.FTZ R15, R10, R7, !PT ;  /* 0x000000070a0f7209 */ /* 0x000fe40007810000 */
[----:B------:R-:W-:-:S02]  /*6b10*/  FSEL R22, R22, -INF , !P2 ;  /* 0xff80000016167808 */ /* 0x000fc40005000000 */
[C---:B------:R-:W-:Y:S02]  /*6b20*/  ISETP.GE.AND P5, PT, R13.reuse, R240, PT ;  /* 0x000000f00d00720c */ /* 0x040fe40003fa6270 */
[C---:B------:R-:W-:Y:S02]  /*6b30*/  ISETP.GE.AND P2, PT, R13.reuse, R238, PT ;  /* 0x000000ee0d00720c */ /* 0x040fe40003f46270 */
[----:B------:R-:W-:Y:S02]  /*6b40*/  FMNMX.FTZ R16, R20, R16, !PT ;  /* 0x0000001014107209 */ /* 0x000fe40007810000 */
[----:B------:R-:W-:Y:S02]  /*6b50*/  FMNMX.FTZ R15, R30, R15, !PT ;  /* 0x0000000f1e0f7209 */ /* 0x000fe40007810000 */
[C---:B------:R-:W-:Y:S02]  /*6b60*/  ISETP.LT.OR P5, PT, R13.reuse, R241, P5 ;  /* 0x000000f10d00720c */ /* 0x040fe40002fa1670 */
[----:B------:R-:W-:-:S02]  /*6b70*/  ISETP.LT.OR P2, PT, R13, R239, P2 ;  /* 0x000000ef0d00720c */ /* 0x000fc40001741670 */
[----:B------:R-:W-:Y:S02]  /*6b80*/  IADD3 R13, R12, 0x29, RZ ;  /* 0x000000290c0d7810 */ /* 0x000fe40007ffe0ff */
[----:B------:R-:W-:Y:S02]  /*6b90*/  FSEL R185, R68, -INF , !P4 ;  /* 0xff80000044b97808 */ /* 0x000fe40006000000 */
[----:B------:R-:W-:Y:S02]  /*6ba0*/  FMNMX.FTZ R16, R21, R16, !PT ;  /* 0x0000001015107209 */ /* 0x000fe40007810000 */
[----:B------:R-:W-:Y:S02]  /*6bb0*/  FMNMX.FTZ R15, R31, R15, !PT ;  /* 0x0000000f1f0f7209 */ /* 0x000fe40007810000 */
[----:B------:R-:W-:Y:S02]  /*6bc0*/  ISETP.GE.AND P4, PT, R13, R240, PT ;  /* 0x000000f00d00720c */ /* 0x000fe40003f86270 */
[----:B------:R-:W-:-:S02]  /*6bd0*/  FMNMX.FTZ R16, R185, R16, !PT ;  /* 0x00000010b9107209 */ /* 0x000fc40007810000 */
[----:B------:R-:W-:Y:S02]  /*6be0*/  FMNMX.FTZ R15, R9, R15, !PT ;  /* 0x0000000f090f7209 */ /* 0x000fe40007810000 */
[----:B------:R-:W-:Y:S02]  /*6bf0*/  FSEL R193, R70, -INF , !P1 ;  /* 0xff80000046c17808 */ /* 0x000fe40004800000 */
[C---:B------:R-:W-:Y:S02]  /*6c00*/  ISETP.GE.AND P1, PT, R13.reuse, R238, PT ;  /* 0x000000ee0d00720c */ /* 0x040fe40003f26270 */
[----:B------:R-:W-:Y:S02]  /*6c10*/  ISETP.LT.OR P4, PT, R13, R241, P4 ;  /* 0x000000f10d00720c */ /* 0x000fe40002781670 */
[----:B------:R-:W-:Y:S02]  /*6c20*/  IADD3 R14, R12, 0x31, RZ ;  /* 0x000000310c0e7810 */ /* 0x000fe40007ffe0ff */
[----:B------:R-:W-:-:S02]  /*6c30*/  FSEL R187, R64, -INF , !P5 ;  /* 0xff80000040bb7808 */ /* 0x000fc40006800000 */
[----:B------:R-:W-:Y:S02]  /*6c40*/  FMNMX.FTZ R16, R186, R16, !PT ;  /* 0x00000010ba107209 */ /* 0x000fe40007810000 */
[----:B------:R-:W-:Y:S02]  /*6c50*/  FMNMX.FTZ R15, R8, R15, !PT ;  /* 0x0000000f080f7209 */ /* 0x000fe40007810000 */
[----:B------:R-:W-:Y:S02]  /*6c60*/  ISETP.LT.OR P1, PT, R13, R239, P1 ;  /* 0x000000ef0d00720c */ /* 0x000fe40000f21670 */
[----:B------:R-:W-:Y:S02]  /*6c70*/  IADD3 R13, R12, 0x38, RZ ;  /* 0x000000380c0d7810 */ /* 0x000fe40007ffe0ff */
[----:B------:R-:W-:Y:S02]  /*6c80*/  ISETP.GE.AND P5, PT, R14, R240, PT ;  /* 0x000000f00e00720c */ /* 0x000fe40003fa6270 */
[----:B------:R-:W-:-:S02]  /*6c90*/  FSEL R188, R65, -INF , !P4 ;  /* 0xff80000041bc7808 */ /* 0x000fc40006000000 */
[----:B------:R-:W-:Y:S02]  /*6ca0*/  FMNMX.FTZ R16, R187, R16, !PT ;  /* 0x00000010bb107209 */ /* 0x000fe40007810000 */
[----:B------:R-:W-:Y:S02]  /*6cb0*/  FMNMX.FTZ R15, R22, R15, !PT ;  /* 0x0000000f160f7209 */ /* 0x000fe40007810000 */
[----:B------:R-:W-:Y:S02]  /*6cc0*/  ISETP.GE.AND P4, PT, R13, R240, PT ;  /* 0x000000f00d00720c */ /* 0x000fe40003f86270 */
[----:B------:R-:W-:Y:S02]  /*6cd0*/  FSEL R198, R72, -INF , !P3 ;  /* 0xff80000048c67808 */ /* 0x000fe40005800000 */
[----:B------:R-:W-:Y:S02]  /*6ce0*/  ISETP.LT.OR P5, PT, R14, R241, P5 ;  /* 0x000000f10e00720c */ /* 0x000fe40002fa1670 */
[----:B------:R-:W-:-:S02]  /*6cf0*/  FMNMX.FTZ R16, R188, R16, !PT ;  /* 0x00000010bc107209 */ /* 0x000fc40007810000 */
[----:B------:R-:W-:Y:S02]  /*6d00*/  IADD3 R12, R12, 0x39, RZ ;  /* 0x000000390c0c7810 */ /* 0x000fe40007ffe0ff */
[----:B------:R-:W-:Y:S02]  /*6d10*/  FMNMX.FTZ R15, R23, R15, !PT ;  /* 0x0000000f170f7209 */ /* 0x000fe40007810000 */
[----:B------:R-:W-:Y:S02]  /*6d20*/  ISETP.LT.OR P4, PT, R13, R241, P4 ;  /* 0x000000f10d00720c */ /* 0x000fe40002781670 */
[----:B------:R-:W-:Y:S02]  /*6d30*/  FSEL R197, R73, -INF , !P5 ;  /* 0xff80000049c57808 */ /* 0x000fe40006800000 */
[----:B------:R-:W-:Y:S02]  /*6d40*/  FMNMX.FTZ R16, R198, R16, !PT ;  /* 0x00000010c6107209 */ /* 0x000fe40007810000 */
[----:B------:R-:W-:-:S02]  /*6d50*/  ISETP.GE.AND P3, PT, R12, R240, PT ;  /* 0x000000f00c00720c */ /* 0x000fc40003f66270 */
[----:B------:R-:W-:Y:S02]  /*6d60*/  FMNMX.FTZ R15, R193, R15, !PT ;  /* 0x0000000fc10f7209 */ /* 0x000fe40007810000 */
[----:B------:R-:W-:Y:S02]  /*6d70*/  FSEL R35, R56, -INF , !P4 ;  /* 0xff80000038237808 */ /* 0x000fe40006000000 */
[----:B------:R-:W-:Y:S02]  /*6d80*/  FMNMX.FTZ R16, R197, R16, !PT ;  /* 0x00000010c5107209 */ /* 0x000fe40007810000 */
[----:B------:R-:W-:Y:S02]  /*6d90*/  ISETP.LT.OR P3, PT, R12, R241, P3 ;  /* 0x000000f10c00720c */ /* 0x000fe40001f61670 */
[----:B------:R-:W-:Y:S02]  /*6da0*/  FSEL R195, R66, -INF , !P2 ;  /* 0xff80000042c37808 */ /* 0x000fe40005000000 */
[----:B------:R-:W-:-:S02]  /*6db0*/  FMNMX.FTZ R15, R194, R15, !PT ;  /* 0x0000000fc20f7209 */ /* 0x000fc40007810000 */
[----:B------:R-:W-:Y:S02]  /*6dc0*/  FMNMX.FTZ R17, R35, R16, !PT ;  /* 0x0000001023117209 */ /* 0x000fe40007810000 */
[C---:B------:R-:W-:Y:S02]  /*6dd0*/  ISETP.GE.AND P2, PT, R14.reuse, R238, PT ;  /* 0x000000ee0e00720c */ /* 0x040fe40003f46270 */
[----:B------:R-:W-:Y:S02]  /*6de0*/  FSEL R196, R67, -INF , !P1 ;  /* 0xff80000043c47808 */ /* 0x000fe40004800000 */
[----:B------:R-:W-:Y:S01]  /*6df0*/  FSEL R34, R57, -INF , !P3 ;  /* 0xff80000039227808 */ /* 0x000fe20005800000 */
[----:B------:R-:W-:Y:S01]  /*6e00*/  LDSM.16.MT88.4 R64, [R220+0x12000] ;  /* 0x01200000dc40783b */ /* 0x000fe20000004200 */
[----:B------:R-:W-:Y:S02]  /*6e10*/  FMNMX.FTZ R16, R195, R15, !PT ;  /* 0x0000000fc3107209 */ /* 0x000fe40007810000 */
[----:B------:R-:W-:-:S02]  /*6e20*/  ISETP.LT.OR P2, PT, R14, R239, P2 ;  /* 0x000000ef0e00720c */ /* 0x000fc40001741670 */
[C---:B------:R-:W-:Y:S02]  /*6e30*/  ISETP.GE.AND P1, PT, R13.reuse, R238, PT ;  /* 0x000000ee0d00720c */ /* 0x040fe40003f26270 */
[----:B------:R-:W-:Y:S02]  /*6e40*/  FMNMX.FTZ R15, R34, R17, !PT ;  /* 0x00000011220f7209 */ /* 0x000fe40007810000 */
[----:B------:R-:W-:Y:S02]  /*6e50*/  FSEL R32, R74, -INF , !P0 ;  /* 0xff8000004a207808 */ /* 0x000fe40004000000 */
[----:B------:R-:W-:Y:S02]  /*6e60*/  FMNMX.FTZ R14, R196, R16, !PT ;  /* 0x00000010c40e7209 */ /* 0x000fe40007810000 */
[----:B------:R-:W-:Y:S01]  /*6e70*/  ISETP.LT.OR P1, PT, R13, R239, P1 ;  /* 0x000000ef0d00720c */ /* 0x000fe20000f21670 */
[----:B------:R-:W-:Y:S01]  /*6e80*/  LDSM.16.MT88.4 R16, [R220+0x10800] ;  /* 0x01080000dc10783b */ /* 0x000fe20000004200 */
[----:B------:R-:W-:-:S02]  /*6e90*/  ISETP.GE.AND P0, PT, R12, R238, PT ;  /* 0x000000ee0c00720c */ /* 0x000fc40003f06270 */
[----:B------:R-:W-:Y:S01]  /*6ea0*/  FSEL R192, R75, -INF , !P2 ;  /* 0xff8000004bc07808 */ /* 0x000fe20005000000 */
[----:B------:R-:W1:Y:S01]  /*6eb0*/  SHFL.BFLY PT, R13, R15, 0x2, 0x1f ;  /* 0x0c401f000f0d7f89 */ /* 0x000e6200000e0000 */
[----:B------:R-:W-:Y:S02]  /*6ec0*/  FMNMX.FTZ R14, R32, R14, !PT ;  /* 0x0000000e200e7209 */ /* 0x000fe40007810000 */
[----:B------:R-:W-:Y:S01]  /*6ed0*/  ISETP.LT.OR P0, PT, R12, R239, P0 ;  /* 0x000000ef0c00720c */ /* 0x000fe20000701670 */
[----:B------:R-:W-:Y:S01]  /*6ee0*/  LDSM.16.MT88.4 R72, [R224+0x14000] ;  /* 0x01400000e048783b */ /* 0x000fe20000004200 */
[----:B------:R-:W-:Y:S02]  /*6ef0*/  FSEL R191, R58, -INF , !P1 ;  /* 0xff8000003abf7808 */ /* 0x000fe40004800000 */
[----:B------:R-:W-:Y:S02]  /*6f00*/  FMNMX.FTZ R14, R192, R14, !PT ;  /* 0x0000000ec00e7209 */ /* 0x000fe40007810000 */
[----:B------:R-:W-:-:S02]  /*6f10*/  FSEL R190, R59, -INF , !P0 ;  /* 0xff8000003bbe7808 */ /* 0x000fc40004000000 */
[----:B------:R-:W-:Y:S01]  /*6f20*/  FMNMX.FTZ R14, R191, R14, !PT ;  /* 0x0000000ebf0e7209 */ /* 0x000fe20007810000 */
[----:B------:R-:W-:Y:S03]  /*6f30*/  LDSM.16.MT88.4 R56, [R221+0x12000] ;  /* 0x01200000dd38783b */ /* 0x000fe60000004200 */
[----:B------:R-:W-:-:S05]  /*6f40*/  FMNMX.FTZ R14, R190, R14, !PT ;  /* 0x0000000ebe0e7209 */ /* 0x000fca0007810000 */
[----:B------:R-:W2:Y:S01]  /*6f50*/  SHFL.BFLY PT, R12, R14, 0x2, 0x1f ;  /* 0x0c401f000e0c7f89 */ /* 0x000ea200000e0000 */
[----:B-1----:R-:W-:-:S05]  /*6f60*/  FMNMX.FTZ R15, R15, R13, !PT ;  /* 0x0000000d0f0f7209 */ /* 0x002fca0007810000 */
[----:B------:R-:W1:Y:S01]  /*6f70*/  SHFL.BFLY PT, R164, R15, 0x1, 0x1f ;  /* 0x0c201f000fa47f89 */ /* 0x000e6200000e0000 */
[----:B--2---:R-:W-:-:S05]  /*6f80*/  FMNMX.FTZ R13, R14, R12, !PT ;  /* 0x0000000c0e0d7209 */ /* 0x004fca0007810000 */
[----:B------:R-:W2:Y:S01]  /*6f90*/  SHFL.BFLY PT, R12, R13, 0x1, 0x1f ;  /* 0x0c201f000d0c7f89 */ /* 0x000ea200000e0000 */
[----:B-1----:R-:W-:-:S04]  /*6fa0*/  FMNMX.FTZ R164, R15, R164, !PT ;  /* 0x000000a40fa47209 */ /* 0x002fc80007810000 */
[C---:B------:R-:W-:Y:S01]  /*6fb0*/  FSETP.NEU.FTZ.AND P0, PT, R164.reuse, -INF , PT ;  /* 0xff800000a400780b */ /* 0x040fe20003f1d000 */
[----:B------:R-:W-:-:S05]  /*6fc0*/  FMUL.FTZ R33, R164, c[0x0][0x23c] ;  /* 0x00008f00a4217a20 */ /* 0x000fca0000410000 */
[----:B------:R-:W-:-:S05]  /*6fd0*/  FSEL R33, R33, RZ, P0 ;  /* 0x000000ff21217208 */ /* 0x000fca0000000000 */
[--C-:B------:R-:W-:Y:S02]  /*6fe0*/  FFMA.FTZ R184, R3, c[0x0][0x23c], -R33.reuse ;  /* 0x00008f0003b87a23 */ /* 0x100fe40000010821 */
[--C-:B------:R-:W-:Y:S02]  /*6ff0*/  FFMA.FTZ R183, R11, c[0x0][0x23c], -R33.reuse ;  /* 0x00008f000bb77a23 */ /* 0x100fe40000010821 */
[--C-:B------:R-:W-:Y:S01]  /*7000*/  FFMA.FTZ R179, R28, c[0x0][0x23c], -R33.reuse ;  /* 0x00008f001cb37a23 */ /* 0x100fe20000010821 */
[----:B--2---:R-:W-:Y:S01]  /*7010*/  FMNMX.FTZ R3, R13, R12, !PT ;  /* 0x0000000c0d037209 */ /* 0x004fe20007810000 */
[--C-:B------:R-:W-:Y:S01]  /*7020*/  FFMA.FTZ R178, R29, c[0x0][0x23c], -R33.reuse ;  /* 0x00008f001db27a23 */ /* 0x100fe20000010821 */
[----:B------:R-:W-:Y:S01]  /*7030*/  MUFU.EX2 R184, R184 ;  /* 0x000000b800b87308 */ /* 0x000fe20000000800 */
[--C-:B------:R-:W-:Y:S01]  /*7040*/  FFMA.FTZ R177, R6, c[0x0][0x23c], -R33.reuse ;  /* 0x00008f0006b17a23 */ /* 0x100fe20000010821 */
[C---:B------:R-:W-:Y:S01]  /*7050*/  FSETP.NEU.FTZ.AND P0, PT, R3.reuse, -INF , PT ;  /* 0xff8000000300780b */ /* 0x040fe20003f1d000 */
[----:B------:R-:W-:Y:S01]  /*7060*/  FMUL.FTZ R189, R3, c[0x0][0x23c] ;  /* 0x00008f0003bd7a20 */ /* 0x000fe20000410000 */
[----:B------:R-:W-:Y:S01]  /*7070*/  LDSM.16.MT88.4 R12, [R224+0x10800] ;  /* 0x01080000e00c783b */ /* 0x000fe20000004200 */
[----:B------:R-:W-:-:S02]  /*7080*/  FFMA.FTZ R176, R5, c[0x0][0x23c], -R33 ;  /* 0x00008f0005b07a23 */ /* 0x000fc40000010821 */
[--C-:B------:R-:W-:Y:S01]  /*7090*/  FFMA.FTZ R173, R20, c[0x0][0x23c], -R33.reuse ;  /* 0x00008f0014ad7a23 */ /* 0x100fe20000010821 */
[----:B------:R-:W-:Y:S01]  /*70a0*/  FSEL R189, R189, RZ, P0 ;  /* 0x000000ffbdbd7208 */ /* 0x000fe20000000000 */
[----:B------:R-:W1:Y:S01]  /*70b0*/  MUFU.EX2 R183, R183 ;  /* 0x000000b700b77308 */ /* 0x000e620000000800 */
[--C-:B------:R-:W-:Y:S01]  /*70c0*/  FFMA.FTZ R172, R21, c[0x0][0x23c], -R33.reuse ;  /* 0x00008f0015ac7a23 */ /* 0x100fe20000010821 */
[----:B------:R-:W-:Y:S01]  /*70d0*/  LEA R245, P0, R200, c[0x0][0x168], 0x1 ;  /* 0x00005a00c8f57a11 */ /* 0x000fe200078008ff */
[----:B------:R-:W-:Y:S02]  /*70e0*/  FFMA.FTZ R185, R185, c[0x0][0x23c], -R33 ;  /* 0x00008f00b9b97a23 */ /* 0x000fe40000010821 */
[----:B------:R-:W-:Y:S01]  /*70f0*/  FFMA.FTZ R180, R10, c[0x0][0x23c], -R189 ;  /* 0x00008f000ab47a23 */ /* 0x000fe200000108bd */
[----:B------:R-:W-:Y:S01]  /*7100*/  LEA.HI.X R244, R200, c[0x0][0x16c], R165, 0x1, P0 ;  /* 0x00005b00c8f47a11 */ /* 0x000fe200000f0ca5 */
[--C-:B------:R-:W-:Y:S01]  /*7110*/  FFMA.FTZ R182, R7, c[0x0][0x23c], -R189.reuse ;  /* 0x00008f0007b67a23 */ /* 0x100fe200000108bd */
[----:B------:R-:W-:Y:S01]  /*7120*/  MUFU.EX2 R179, R179 ;  /* 0x000000b300b37308 */ /* 0x000fe20000000800 */
[--C-:B------:R-:W-:Y:S01]  /*7130*/  FFMA.FTZ R181, R30, c[0x0][0x23c], -R189.reuse ;  /* 0x00008f001eb57a23 */ /* 0x100fe200000108bd */
[----:B------:R-:W2:Y:S01]  /*7140*/  LDSM.16.MT88.4 R4, [R220+0x16000] ;  /* 0x01600000dc04783b */ /* 0x000ea20000004200 */
[----:B------:R-:W-:-:S02]  /*7150*/  FFMA.FTZ R174, R31, c[0x0][0x23c], -R189 ;  /* 0x00008f001fae7a23 */ /* 0x000fc400000108bd */
[--C-:B------:R-:W-:Y:S01]  /*7160*/  FFMA.FTZ R175, R9, c[0x0][0x23c], -R189.reuse ;  /* 0x00008f0009af7a23 */ /* 0x100fe200000108bd */
[----:B------:R-:W-:Y:S01]  /*7170*/  LDSM.16.MT88.4 R28, [R220+0x12800] ;  /* 0x01280000dc1c783b */ /* 0x000fe20000004200 */
[--C-:B------:R-:W-:Y:S01]  /*7180*/  FFMA.FTZ R169, R8, c[0x0][0x23c], -R189.reuse ;  /* 0x00008f0008a97a23 */ /* 0x100fe200000108bd */
[----:B------:R-:W3:Y:S01]  /*7190*/  MUFU.EX2 R178, R178 ;  /* 0x000000b200b27308 */ /* 0x000ee20000000800 */
[----:B-1----:R-:W-:Y:S01]  /*71a0*/  F2FP.PACK_AB R128, R183, R184 ;  /* 0x000000b8b780723e */ /* 0x002fe200000000ff */
[----:B------:R-:W1:Y:S01]  /*71b0*/  LDSM.16.MT88.4 R8, [R222+0x10800] ;  /* 0x01080000de08783b */ /* 0x000e620000004200 */
[--C-:B------:R-:W-:Y:S02]  /*71c0*/  FFMA.FTZ R2, R22, c[0x0][0x23c], -R189.reuse ;  /* 0x00008f0016027a23 */ /* 0x100fe400000108bd */
[----:B------:R-:W-:Y:S02]  /*71d0*/  FFMA.FTZ R0, R23, c[0x0][0x23c], -R189 ;  /* 0x00008f0017007a23 */ /* 0x000fe400000108bd */
[----:B------:R-:W-:Y:S01]  /*71e0*/  LDSM.16.MT88.4 R20, [R224+0x12800] ;  /* 0x01280000e014783b */ /* 0x000fe20000004200 */
[----:B------:R-:W-:Y:S01]  /*71f0*/  MUFU.EX2 R180, R180 ;  /* 0x000000b400b47308 */ /* 0x000fe20000000800 */
[----:B------:R-:W-:-:S02]  /*7200*/  FFMA.FTZ R186, R186, c[0x0][0x23c], -R33 ;  /* 0x00008f00baba7a23 */ /* 0x000fc40000010821 */
[--C-:B------:R-:W-:Y:S02]  /*7210*/  FFMA.FTZ R187, R187, c[0x0][0x23c], -R33.reuse ;  /* 0x00008f00bbbb7a23 */ /* 0x100fe40000010821 */
[----:B------:R-:W-:Y:S02]  /*7220*/  FFMA.FTZ R188, R188, c[0x0][0x23c], -R33 ;  /* 0x00008f00bcbc7a23 */ /* 0x000fe40000010821 */
[--C-:B------:R-:W-:Y:S01]  /*7230*/  FFMA.FTZ R193, R193, c[0x0][0x23c], -R189.reuse ;  /* 0x00008f00c1c17a23 */ /* 0x100fe200000108bd */
[----:B------:R-:W4:Y:S01]  /*7240*/  MUFU.EX2 R182, R182 ;  /* 0x000000b600b67308 */ /* 0x000f220000000800 */
[----:B---3--:R-:W-:Y:S01]  /*7250*/  F2FP.PACK_AB R130, R178, R179 ;  /* 0x000000b3b282723e */ /* 0x008fe200000000ff */
[--C-:B------:R-:W-:Y:S02]  /*7260*/  FFMA.FTZ R194, R194, c[0x0][0x23c], -R189.reuse ;  /* 0x00008f00c2c27a23 */ /* 0x100fe400000108bd */
[--C-:B------:R-:W-:Y:S02]  /*7270*/  FFMA.FTZ R195, R195, c[0x0][0x23c], -R189.reuse ;  /* 0x00008f00c3c37a23 */ /* 0x100fe400000108bd */
[----:B------:R-:W-:-:S02]  /*7280*/  FFMA.FTZ R196, R196, c[0x0][0x23c], -R189 ;  /* 0x00008f00c4c47a23 */ /* 0x000fc400000108bd */
[----:B------:R-:W-:Y:S01]  /*7290*/  MUFU.EX2 R181, R181 ;  /* 0x000000b500b57308 */ /* 0x000fe20000000800 */
[--C-:B------:R-:W-:Y:S02]  /*72a0*/  FFMA.FTZ R198, R198, c[0x0][0x23c], -R33.reuse ;  /* 0x00008f00c6c67a23 */ /* 0x100fe40000010821 */
[--C-:B------:R-:W-:Y:S02]  /*72b0*/  FFMA.FTZ R197, R197, c[0x0][0x23c], -R33.reuse ;  /* 0x00008f00c5c57a23 */ /* 0x100fe40000010821 */
[--C-:B------:R-:W-:Y:S02]  /*72c0*/  FFMA.FTZ R199, R35, c[0x0][0x23c], -R33.reuse ;  /* 0x00008f0023c77a23 */ /* 0x100fe40000010821 */
[----:B------:R-:W-:Y:S01]  /*72d0*/  FFMA.FTZ R247, R34, c[0x0][0x23c], -R33 ;  /* 0x00008f0022f77a23 */ /* 0x000fe20000010821 */
[----:B------:R-:W3:Y:S01]  /*72e0*/  MUFU.EX2 R174, R174 ;  /* 0x000000ae00ae7308 */ /* 0x000ee20000000800 */
[----:B----4-:R-:W-:Y:S01]  /*72f0*/  F2FP.PACK_AB R129, R182, R180 ;  /* 0x000000b4b681723e */ /* 0x010fe200000000ff */
[----:B------:R-:W-:-:S02]  /*7300*/  FFMA.FTZ R201, R32, c[0x0][0x23c], -R189 ;  /* 0x00008f0020c97a23 */ /* 0x000fc400000108bd */
[--C-:B------:R-:W-:Y:S01]  /*7310*/  FFMA.FTZ R192, R192, c[0x0][0x23c], -R189.reuse ;  /* 0x00008f00c0c07a23 */ /* 0x100fe200000108bd */
[----:B------:R-:W-:Y:S01]  /*7320*/  LDSM.16.MT88.4 R32, [R224+0x11800] ;  /* 0x01180000e020783b */ /* 0x000fe20000004200 */
[--C-:B------:R-:W-:Y:S02]  /*7330*/  FFMA.FTZ R191, R191, c[0x0][0x23c], -R189.reuse ;  /* 0x00008f00bfbf7a23 */ /* 0x100fe400000108bd */
[----:B------:R-:W4:Y:S01]  /*7340*/  MUFU.EX2 R177, R177 ;  /* 0x000000b100b17308 */ /* 0x000f220000000800 */
[----:B------:R-:W-:Y:S02]  /*7350*/  FFMA.FTZ R246, R190, c[0x0][0x23c], -R189 ;  /* 0x00008f00bef67a23 */ /* 0x000fe400000108bd */
[----:B------:R-:W-:Y:S02]  /*7360*/  FADD.FTZ R183, R184, R183 ;  /* 0x000000b7b8b77221 */ /* 0x000fe40000010000 */
[----:B------:R-:W-:Y:S02]  /*7370*/  FADD.FTZ R180, R180, R182 ;  /* 0x000000b6b4b47221 */ /* 0x000fe40000010000 */
[----:B------:R-:W-:Y:S01]  /*7380*/  FADD.FTZ R183, R179, R183 ;  /* 0x000000b7b3b77221 */ /* 0x000fe20000010000 */
[----:B---3--:R-:W-:Y:S01]  /*7390*/  F2FP.PACK_AB R131, R174, R181 ;  /* 0x000000b5ae83723e */ /* 0x008fe200000000ff */
[----:B------:R-:W3:Y:S01]  /*73a0*/  MUFU.EX2 R176, R176 ;  /* 0x000000b000b07308 */ /* 0x000ee20000000800 */
[----:B------:R-:W-:-:S02]  /*73b0*/  FADD.FTZ R181, R181, R180 ;  /* 0x000000b4b5b57221 */ /* 0x000fc40000010000 */
[----:B------:R-:W-:Y:S02]  /*73c0*/  FADD.FTZ R178, R178, R183 ;  /* 0x000000b7b2b27221 */ /* 0x000fe40000010000 */
[----:B------:R-:W-:Y:S01]  /*73d0*/  FADD.FTZ R181, R174, R181 ;  /* 0x000000b5aeb57221 */ /* 0x000fe20000010000 */
[C---:B------:R-:W-:Y:S01]  /*73e0*/  HMMA.16816.F32 R160, R128.reuse, R156, RZ ;  /* 0x0000009c80a0723c */ /* 0x040fe200000018ff */
[----:B----4-:R-:W-:Y:S01]  /*73f0*/  FADD.FTZ R178, R177, R178 ;  /* 0x000000b2b1b27221 */ /* 0x010fe20000010000 */
[----:B------:R-:W-:Y:S06]  /*7400*/  MUFU.EX2 R173, R173 ;  /* 0x000000ad00ad7308 */ /* 0x000fec0000000800 */
[C---:B------:R-:W-:Y:S02]  /*7410*/  HMMA.16816.F32 R152, R128.reuse, R148, RZ ;  /* 0x000000948098723c */ /* 0x040fe400000018ff */
[----:B------:R-:W-:Y:S06]  /*7420*/  MUFU.EX2 R172, R172 ;  /* 0x000000ac00ac7308 */ /* 0x000fec0000000800 */
        /* <DEDUP_REMOVED lines=9> */
[----:B------:R-:W1:Y:S06]  /*74c0*/  MUFU.EX2 R185, R185 ;  /* 0x000000b900b97308 */ /* 0x000e6c0000000800 */
        /* <DEDUP_REMOVED lines=15> */
[----:B------:R-:W1:Y:S06]  /*75c0*/  MUFU.EX2 R198, R198 ;  /* 0x000000c600c67308 */ /* 0x000e6c0000000800 */
[C---:B------:R-:W-:Y:S02]  /*75d0*/  HMMA.16816.F32 R108, R128.reuse, R112, RZ ;  /* 0x00000070806c723c */ /* 0x040fe400000018ff */
[----:B------:R-:W1:Y:S06]  /*75e0*/  MUFU.EX2 R197, R197 ;  /* 0x000000c500c57308 */ /* 0x000e6c0000000800 */
[C---:B------:R-:W-:Y:S02]  /*75f0*/  HMMA.16816.F32 R116, R128.reuse, R120, RZ ;  /* 0x000000788074723c */ /* 0x040fe400000018ff */
[----:B------:R-:W-:Y:S06]  /*7600*/  MUFU.EX2 R199, R199 ;  /* 0x000000c700c77308 */ /* 0x000fec0000000800 */
        /* <DEDUP_REMOVED lines=18> */
[C---:B--2---:R-:W-:Y:S07]  /*7730*/  HMMA.16816.F32 R124, R128.reuse, R4, RZ ;  /* 0x00000004807c723c */ /* 0x044fee00000018ff */
[----:B---3--:R-:W-:Y:S01]  /*7740*/  F2FP.PACK_AB R4, R176, R177 ;  /* 0x000000b1b004723e */ /* 0x008fe200000000ff */
[----:B------:R-:W-:Y:S01]  /*7750*/  HMMA.16816.F32 R128, R128, R6, RZ ;  /* 0x000000068080723c */ /* 0x000fe200000018ff */
[----:B----4-:R-:W-:Y:S01]  /*7760*/  F2FP.PACK_AB R5, R169, R175 ;  /* 0x000000afa905723e */ /* 0x010fe200000000ff */
        /* <DEDUP_REMOVED lines=10> */
[----:B-1----:R-:W-:-:S07]  /*7810*/  FADD.FTZ R172, R185, R172 ;  /* 0x000000acb9ac7221 */ /* 0x002fce0000010000 */
[C---:B------:R-:W-:Y:S01]  /*7820*/  HMMA.16816.F32 R156, R4.reuse, R14, R156 ;  /* 0x0000000e049c723c */ /* 0x040fe2000000189c */
[----:B------:R-:W1:Y:S07]  /*7830*/  LDSM.16.MT88.4 R12, [R222+0x12800] ;  /* 0x01280000de0c783b */ /* 0x000e6e0000004200 */
[C---:B------:R-:W-:Y:S08]  /*7840*/  HMMA.16816.F32 R152, R4.reuse, R8, R152 ;  /* 0x000000080498723c */ /* 0x040ff00000001898 */
[C---:B------:R-:W-:Y:S01]  /*7850*/  HMMA.16816.F32 R148, R4.reuse, R10, R148 ;  /* 0x0000000a0494723c */ /* 0x040fe20000001894 */
[----:B------:R-:W2:Y:S07]  /*7860*/  LDSM.16.MT88.4 R8, [R221+0x12800] ;  /* 0x01280000dd08783b */ /* 0x000eae0000004200 */
[C---:B------:R-:W-:Y:S08]  /*7870*/  HMMA.16816.F32 R136, R4.reuse, R16, R136 ;  /* 0x000000100488723c */ /* 0x040ff00000001888 */
[C---:B------:R-:W-:Y:S01]  /*7880*/  HMMA.16816.F32 R132, R4.reuse, R18, R132 ;  /* 0x000000120484723c */ /* 0x040fe20000001884 */
[----:B------:R-:W-:Y:S07]  /*7890*/  LDSM.16.MT88.4 R16, [R224+0x14800] ;  /* 0x01480000e010783b */ /* 0x000fee0000004200 */
        /* <DEDUP_REMOVED lines=8> */
[----:B------:R-:W-:Y:S07]  /*7920*/  LDSM.16.MT88.4 R24, [R222+0x14800] ;  /* 0x01480000de18783b */ /* 0x000fee0000004200 */
        /* <DEDUP_REMOVED lines=24> */
[C---:B------:R-:W-:Y:S08]  /*7ab0*/  HMMA.16816.F32 R100, R4.reuse, R20, R100 ;  /* 0x000000140464723c */ /* 0x040ff00000001864 */
[C---:B------:R-:W-:Y:S01]  /*7ac0*/  HMMA.16816.F32 R104, R4.reuse, R22, R104 ;  /* 0x000000160468723c */ /* 0x040fe20000001868 */
[----:B------:R-:W4:Y:S07]  /*7ad0*/  LDSM.16.MT88.4 R20, [R222+0x11000] ;  /* 0x01100000de14783b */ /* 0x000f2e0000004200 */
[C---:B---3--:R-:W-:Y:S08]  /*7ae0*/  HMMA.16816.F32 R108, R4.reuse, R16, R108 ;  /* 0x00000010046c723c */ /* 0x048ff0000000186c */
[----:B------:R-:W-:Y:S01]  /*7af0*/  HMMA.16816.F32 R112, R4, R18, R112 ;  /* 0x000000120470723c */ /* 0x000fe20000001870 */
[----:B------:R-:W3:Y:S06]  /*7b00*/  LDSM.16.MT88.4 R16, [R220+0x11000] ;  /* 0x01100000dc10783b */ /* 0x000eec0000004200 */
[C---:B------:R-:W-:Y:S01]  /*7b10*/  F2FP.PACK_AB R4, R186.reuse, R185 ;  /* 0x000000b9ba04723e */ /* 0x040fe200000000ff */
[----:B------:R-:W-:Y:S01]  /*7b20*/  FADD.FTZ R186, R186, R172 ;  /* 0x000000acbaba7221 */ /* 0x000fe20000010000 */
[----:B------:R-:W-:-:S02]  /*7b30*/  F2FP.PACK_AB R6, R188, R187 ;  /* 0x000000bbbc06723e */ /* 0x000fc400000000ff */
[----:B------:R-:W-:Y:S01]  /*7b40*/  F2FP.PACK_AB R5, R194, R193 ;  /* 0x000000c1c205723e */ /* 0x000fe200000000ff */
[----:B------:R-:W-:Y:S01]  /*7b50*/  FADD.FTZ R193, R193, R2 ;  /* 0x00000002c1c17221 */ /* 0x000fe20000010000 */
[----:B------:R-:W-:Y:S01]  /*7b60*/  F2FP.PACK_AB R7, R196, R195 ;  /* 0x000000c3c407723e */ /* 0x000fe200000000ff */
[----:B------:R-:W-:Y:S02]  /*7b70*/  FADD.FTZ R186, R187, R186 ;  /* 0x000000babbba7221 */ /* 0x000fe40000010000 */
[----:B------:R-:W-:Y:S02]  /*7b80*/  FADD.FTZ R193, R194, R193 ;  /* 0x000000c1c2c17221 */ /* 0x000fe40000010000 */
[----:B------:R-:W-:Y:S02]  /*7b90*/  FADD.FTZ R188, R188, R186 ;  /* 0x000000babcbc7221 */ /* 0x000fe40000010000 */
[----:B-1----:R-:W-:Y:S01]  /*7ba0*/  HMMA.16816.F32 R36, R4, R12, R36 ;  /* 0x0000000c0424723c */ /* 0x002fe20000001824 */
[----:B------:R-:W-:-:S02]  /*7bb0*/  FADD.FTZ R195, R195, R193 ;  /* 0x000000c1c3c37221 */ /* 0x000fc40000010000 */
[----:B------:R-:W-:Y:S02]  /*7bc0*/  FADD.FTZ R188, R198, R188 ;  /* 0x000000bcc6bc7221 */ /* 0x000fe40000010000 */
[----:B------:R-:W-:Y:S02]  /*7bd0*/  FADD.FTZ R195, R196, R195 ;  /* 0x000000c3c4c37221 */ /* 0x000fe40000010000 */
[----:B------:R-:W-:Y:S01]  /*7be0*/  FADD.FTZ R188, R197, R188 ;  /* 0x000000bcc5bc7221 */ /* 0x000fe20000010000 */
[----:B------:R-:W-:Y:S01]  /*7bf0*/  HMMA.16816.F32 R40, R4, R14, R40 ;  /* 0x0000000e0428723c */ /* 0x000fe20000001828 */
[----:B------:R-:W1:Y:S01]  /*7c00*/  LDSM.16.MT88.4 R12, [R221+0x15000] ;  /* 0x01500000dd0c783b */ /* 0x000e620000004200 */
[----:B------:R-:W-:Y:S02]  /*7c10*/  FADD.FTZ R195, R201, R195 ;  /* 0x000000c3c9c37221 */ /* 0x000fe40000010000 */
[----:B------:R-:W-:Y:S02]  /*7c20*/  FADD.FTZ R188, R199, R188 ;  /* 0x000000bcc7bc7221 */ /* 0x000fe40000010000 */
[----:B------:R-:W-:-:S02]  /*7c30*/  FADD.FTZ R195, R192, R195 ;  /* 0x000000c3c0c37221 */ /* 0x000fc40000010000 */
[----:B--2---:R-:W-:Y:S02]  /*7c40*/  HMMA.16816.F32 R44, R4, R8, R44 ;  /* 0x00000008042c723c */ /* 0x004fe4000000182c */
[----:B------:R-:W-:-:S06]  /*7c50*/  FADD.FTZ R195, R191, R195 ;  /* 0x000000c3bfc37221 */ /* 0x000fcc0000010000 */
[C---:B------:R-:W-:Y:S01]  /*7c60*/  HMMA.16816.F32 R48, R4.reuse, R10, R48 ;  /* 0x0000000a0430723c */ /* 0x040fe20000001830 */
[----:B------:R-:W2:Y:S07]  /*7c70*/  LDSM.16.MT88.4 R8, [R220+0x15000] ;  /* 0x01500000dc08783b */ /* 0x000eae0000004200 */
        /* <DEDUP_REMOVED lines=14> */
[----:B------:R-:W5:Y:S07]  /*7d60*/  LDSM.16.MT88.4 R28, [R220+0x13000] ;  /* 0x01300000dc1c783b */ /* 0x000f6e0000004200 */
[C---:B------:R-:W-:Y:S08]  /*7d70*/  HMMA.16816.F32 R144, R4.reuse, R24, R144 ;  /* 0x000000180490723c */ /* 0x040ff00000001890 */
        /* <DEDUP_REMOVED lines=17> */
[C---:B------:R-:W-:Y:S08]  /*7e90*/  HMMA.16816.F32 R76, R4.reuse, R24, R76 ;  /* 0x00000018044c723c */ /* 0x040ff0000000184c */
[C---:B------:R-:W-:Y:S01]  /*7ea0*/  HMMA.16816.F32 R80, R4.reuse, R26, R80 ;  /* 0x0000001a0450723c */ /* 0x040fe20000001850 */
[----:B------:R-:W1:Y:S07]  /*7eb0*/  LDSM.16.MT88.4 R24, [R221+0x11800] ;  /* 0x01180000dd18783b */ /* 0x000e6e0000004200 */
[C---:B----4-:R-:W-:Y:S08]  /*7ec0*/  HMMA.16816.F32 R100, R4.reuse, R20, R100 ;  /* 0x000000140464723c */ /* 0x050ff00000001864 */
[C---:B------:R-:W-:Y:S01]  /*7ed0*/  HMMA.16816.F32 R104, R4.reuse, R22, R104 ;  /* 0x000000160468723c */ /* 0x040fe20000001868 */
[----:B------:R-:W4:Y:S07]  /*7ee0*/  LDSM.16.MT88.4 R20, [R220+0x11800] ;  /* 0x01180000dc14783b */ /* 0x000f2e0000004200 */
[C---:B---3--:R-:W-:Y:S08]  /*7ef0*/  HMMA.16816.F32 R108, R4.reuse, R16, R108 ;  /* 0x00000010046c723c */ /* 0x048ff0000000186c */
[----:B------:R-:W-:Y:S01]  /*7f00*/  HMMA.16816.F32 R112, R4, R18, R112 ;  /* 0x000000120470723c */ /* 0x000fe20000001870 */
[----:B------:R-:W3:Y:S06]  /*7f10*/  LDSM.16.MT88.4 R16, [R222+0x13800] ;  /* 0x01380000de10783b */ /* 0x000eec0000004200 */
[----:B------:R-:W-:-:S02]  /*7f20*/  F2FP.PACK_AB R4, R197, R198 ;  /* 0x000000c6c504723e */ /* 0x000fc400000000ff */
[C---:B------:R-:W-:Y:S01]  /*7f30*/  F2FP.PACK_AB R6, R247.reuse, R199 ;  /* 0x000000c7f706723e */ /* 0x040fe200000000ff */
[----:B------:R-:W-:Y:S01]  /*7f40*/  FADD.FTZ R247, R247, R188 ;  /* 0x000000bcf7f77221 */ /* 0x000fe20000010000 */
[----:B------:R-:W-:Y:S02]  /*7f50*/  F2FP.PACK_AB R5, R192, R201 ;  /* 0x000000c9c005723e */ /* 0x000fe400000000ff */
[C---:B------:R-:W-:Y:S01]  /*7f60*/  F2FP.PACK_AB R7, R246.reuse, R191 ;  /* 0x000000bff607723e */ /* 0x040fe200000000ff */
[----:B------:R-:W-:-:S06]  /*7f70*/  FADD.FTZ R246, R246, R195 ;  /* 0x000000c3f6f67221 */ /* 0x000fcc0000010000 */
        /* <DEDUP_REMOVED lines=8> */
[----:B------:R-:W1:Y:S07]  /*8000*/  LDSM.16.MT88.4 R32, [R220+0x13800] ;  /* 0x01380000dc20783b */ /* 0x000e6e0000004200 */
[C---:B-----5:R-:W-:Y:S08]  /*8010*/  HMMA.16816.F32 R152, R4.reuse, R28, R152 ;  /* 0x0000001c0498723c */ /* 0x060ff00000001898 */
        /* <DEDUP_REMOVED lines=19> */
[C---:B-----5:R-:W-:Y:S08]  /*8150*/  HMMA.16816.F32 R76, R4.reuse, R28, R76 ;  /* 0x0000001c044c723c */ /* 0x060ff0000000184c */
[C---:B------:R-:W-:Y:S08]  /*8160*/  HMMA.16816.F32 R80, R4.reuse, R30, R80 ;  /* 0x0000001e0450723c */ /* 0x040ff00000001850 */
[C---:B------:R-:W-:Y:S08]  /*8170*/  HMMA.16816.F32 R84, R4.reuse, R24, R84 ;  /* 0x000000180454723c */ /* 0x040ff00000001854 */
        /* <DEDUP_REMOVED lines=9> */
[----:B------:R-:W-:Y:S07]  /*8210*/  @!UPT UIADD3 URZ, URZ, URZ, URZ ;  /* 0x0000003f3f3ff290 */ /* 0x000fee000fffe03f */
[----:B------:R-:W-:Y:S11]  /*8220*/  @!P6 BRA `(.L_x_2307) ;  /* 0x000050200000e947 */ /* 0x000ff60003800000 */
[----:B------:R-:W-:Y:S01]  /*8230*/  PLOP3.LUT P0, PT, PT, PT, UP6, 0x40, 0x0 ;  /* 0x000000000000781c */ /* 0x000fe20003f0e868 */
[----:B------:R-:W-:-:S04]  /*8240*/  DEPBAR.LE SB0, 0x0 ;  /* 0x000080000000791a */ /* 0x000fc80000000000 */
[----:B------:R-:W-:Y:S01]  /*8250*/  UIADD3 UR29, UR11, -0x2, URZ ;  /* 0xfffffffe0b1d7890 */ /* 0x000fe2000fffe03f */
[----:B------:R-:W-:Y:S07]  /*8260*/  BAR.SYNC.DEFER_BLOCKING 0x0 ;  /* 0x0000000000007b1d */ /* 0x000fee0000010000 */
[----:B------:R-:W-:Y:S05]  /*8270*/  @P0 BRA `(.L_x_2308) ;  /* 0x0000049000000947 */ /* 0x000fea0003800000 */
[----:B------:R-:W1:Y:S01]  /*8280*/  I2F.RP R0, UR10 ;  /* 0x0000000a00007d06 */ /* 0x000e620008209400 */
[----:B------:R-:W-:Y:S02]  /*8290*/  USHF.L.U32 UR4, UR29, 0x6, URZ ;  /* 0x000000061d047899 */ /* 0x000fe4000800063f */
[----:B------:R-:W-:-:S02]  /*82a0*/  UMOV UR14, URZ ;  /* 0x0000003f000e7c82 */ /* 0x000fc40008000000 */
[----:B------:R-:W-:-:S06]  /*82b0*/  UIADD3 UR12, UR4, 0x40, URZ ;  /* 0x00000040040c7890 */ /* 0x000fcc000fffe03f */
[----:B------:R-:W-:Y:S01]  /*82c0*/  IMAD.U32 R2, RZ, RZ, UR12 ;  /* 0x0000000cff027e24 */ /* 0x000fe2000f8e00ff */
[----:B-1----:R-:W1:Y:S04]  /*82d0*/  MUFU.RCP R0, R0 ;  /* 0x0000000000007308 */ /* 0x002e680000001000 */
[----:B------:R-:W-:-:S04]  /*82e0*/  IABS R2, R2 ;  /* 0x0000000200027213 */ /* 0x000fc80000000000 */
[----:B------:R-:W2:Y:S01]  /*82f0*/  R2UR UR11, R2 ;  /* 0x00000000020b73c2 */ /* 0x000ea200000e0000 */
        /* <DEDUP_REMOVED lines=9> */
[----:B--2---:R-:W-:-:S04]  /*8390*/  UIMAD.WIDE.U32 UR14, UR17, UR11, URZ ;  /* 0x0000000b110e72a5 */ /* 0x004fc8000f8e003f */
[----:B------:R-:W-:-:S04]  /*83a0*/  UIADD3 UR9, -UR15, URZ, URZ ;  /* 0x0000003f0f097290 */ /* 0x000fc8000fffe13f */
[----:B------:R-:W-:-:S04]  /*83b0*/  UIMAD UR9, UR10, UR9, UR11 ;  /* 0x000000090a0972a4 */ /* 0x000fc8000f8e020b */
[----:B------:R-:W-:Y:S02]  /*83c0*/  UISETP.GT.U32.AND UP2, UPT, UR10, UR9, UPT ;  /* 0x000000090a00728c */ /* 0x000fe4000bf44070 */
[----:B-1----:R-:W-:-:S09]  /*83d0*/  UIMAD.WIDE.U32 UR16, UR17, UR7, URZ ;  /* 0x00000007111072a5 */ /* 0x002fd2000f8e003f */
[----:B------:R-:W-:Y:S02]  /*83e0*/  @!UP2 UIADD3 UR9, UR9, -UR10, URZ ;  /* 0x8000000a0909a290 */ /* 0x000fe4000fffe03f */
[----:B------:R-:W-:Y:S02]  /*83f0*/  @!UP2 UIADD3 UR15, UR15, 0x1, URZ ;  /* 0x000000010f0fa890 */ /* 0x000fe4000fffe03f */
[----:B------:R-:W-:Y:S02]  /*8400*/  UMOV UR13, UR17 ;  /* 0x00000011000d7c82 */ /* 0x000fe40008000000 */
[----:B------:R-:W-:Y:S02]  /*8410*/  UIADD3 UR5, -UR13, URZ, URZ ;  /* 0x0000003f0d057290 */ /* 0x000fe4000fffe13f */
[----:B------:R-:W-:Y:S02]  /*8420*/  UISETP.GE.U32.AND UP4, UPT, UR9, UR10, UPT ;  /* 0x0000000a0900728c */ /* 0x000fe4000bf86070 */
[----:B------:R-:W-:-:S03]  /*8430*/  UIMAD UR7, UR10, UR5, UR7 ;  /* 0x000000050a0772a4 */ /* 0x000fc6000f8e0207 */
[----:B------:R-:W-:Y:S02]  /*8440*/  ULDC UR5, c[0x0][0x2d0] ;  /* 0x0000b40000057ab9 */ /* 0x000fe40000000800 */
[----:B------:R-:W-:Y:S02]  /*8450*/  UISETP.GT.U32.AND UP1, UPT, UR10, UR7, UPT ;  /* 0x000000070a00728c */ /* 0x000fe4000bf24070 */
[----:B------:R-:W-:Y:S02]  /*8460*/  ULOP3.LUT UR12, UR12, UR5, URZ, 0x3c, !UPT ;  /* 0x000000050c0c7292 */ /* 0x000fe4000f8e3c3f */
[----:B------:R-:W-:Y:S02]  /*8470*/  ULOP3.LUT UR4, UR4, UR5, URZ, 0x3c, !UPT ;  /* 0x0000000504047292 */ /* 0x000fe4000f8e3c3f */
[----:B------:R-:W-:Y:S02]  /*8480*/  @UP4 UIADD3 UR15, UR15, 0x1, URZ ;  /* 0x000000010f0f4890 */ /* 0x000fe4000fffe03f */
[----:B------:R-:W-:-:S02]  /*8490*/  UISETP.GE.AND UP0, UPT, UR4, URZ, UPT ;  /* 0x0000003f0400728c */ /* 0x000fc4000bf06270 */
[----:B------:R-:W-:Y:S02]  /*84a0*/  UISETP.NE.AND UP2, UPT, URZ, UR5, UPT ;  /* 0x000000053f00728c */ /* 0x000fe4000bf45270 */
[----:B------:R-:W-:Y:S02]  /*84b0*/  @!UP1 UIADD3 UR7, UR7, -UR10, URZ ;  /* 0x8000000a07079290 */ /* 0x000fe4000fffe03f */
[----:B------:R-:W-:Y:S02]  /*84c0*/  @!UP1 UIADD3 UR13, UR13, 0x1, URZ ;  /* 0x000000010d0d9890 */ /* 0x000fe4000fffe03f */
[----:B------:R-:W-:Y:S02]  /*84d0*/  UISETP.GE.U32.AND UP3, UPT, UR7, UR10, UPT ;  /* 0x0000000a0700728c */ /* 0x000fe4000bf66070 */
[----:B------:R-:W-:Y:S02]  /*84e0*/  UISETP.GE.AND UP1, UPT, UR12, URZ, UPT ;  /* 0x0000003f0c00728c */ /* 0x000fe4000bf26270 */
[----:B------:R-:W-:-:S07]  /*84f0*/  ULOP3.LUT UR4, URZ, UR5, URZ, 0x33, !UPT ;  /* 0x000000053f047292 */ /* 0x000fce000f8e333f */
[----:B------:R-:W-:Y:S02]  /*8500*/  @UP3 UIADD3 UR13, UR13, 0x1, URZ ;  /* 0x000000010d0d3890 */ /* 0x000fe4000fffe03f */
[----:B------:R-:W-:Y:S02]  /*8510*/  @!UP1 UIADD3 UR15, -UR15, URZ, URZ ;  /* 0x0000003f0f0f9290 */ /* 0x000fe4000fffe13f */
[----:B------:R-:W-:Y:S02]  /*8520*/  @!UP0 UIADD3 UR13, -UR13, URZ, URZ ;  /* 0x0000003f0d0d8290 */ /* 0x000fe4000fffe13f */
[----:B------:R-:W-:Y:S02]  /*8530*/  USEL UR15, UR4, UR15, !UP2 ;  /* 0x0000000f040f7287 */ /* 0x000fe4000d000000 */
[----:B------:R-:W-:Y:S02]  /*8540*/  USEL UR4, UR4, UR13, !UP2 ;  /* 0x0000000d04047287 */ /* 0x000fe4000d000000 */
[----:B------:R-:W-:-:S02]  /*8550*/  UIMAD.WIDE UR12, UR15, 0x4, UR32 ;  /* 0x000000040f0c78a5 */ /* 0x000fc4000f8e0220 */
        /* <DEDUP_REMOVED lines=22> */
[----:B------:R-:W-:-:S04]  /*86c0*/  IMAD R0, R0, c[0x0][0x188], RZ ;  /* 0x0000620000007a24 */ /* 0x000fc800078e02ff */
[----:B------:R-:W-:Y:S01]  /*86d0*/  IMAD R0, R2, c[0x0][0x18c], R0 ;  /* 0x0000630002007a24 */ /* 0x000fe200078e0200 */
[----:B------:R-:W-:-:S04]  /*86e0*/  MOV R2, R4 ;  /* 0x0000000400027202 */ /* 0x000fc80000000f00 */
[----:B------:R-:W-:Y:S01]  /*86f0*/  IADD3 R0, R5, R0, RZ ;  /* 0x0000000005007210 */ /* 0x000fe20007ffe0ff */
[----:B------:R-:W-:Y:S05]  /*8700*/  BRA `(.L_x_2309) ;  /* 0x0000004000007947 */ /* 0x000fea0003800000 */
.L_x_2308:
[----:B------:R-:W-:-:S04]  /*8710*/  ULEA UR4, -UR6, URZ, 0x6 ;  /* 0x0000003f06047291 */ /* 0x000fc8000f8e313f */
[----:B------:R-:W-:Y:S02]  /*8720*/  USHF.R.S32.HI UR5, URZ, 0x1f, UR4 ;  /* 0x0000001f3f057899 */ /* 0x000fe40008011404 */
[----:B------:R-:W-:-:S04]  /*8730*/  MOV R2, UR4 ;  /* 0x0000000400027c02 */ /* 0x000fc80008000f00 */
[----:B------:R-:W-:Y:S02]  /*8740*/  MOV R0, UR5 ;  /* 0x0000000500007c02 */ /* 0x000fe40008000f00 */
.L_x_2309:
[----:B------:R-:W-:Y:S01]  /*8750*/  ISETP.GE.AND P4, PT, R233, c[0x0][0x220], PT ;  /* 0x00008800e9007a0c */ /* 0x000fe20003f86270 */
[----:B------:R-:W-:Y:S01]  /*8760*/  UISETP.GT.AND UP0, UPT, UR29, UR21, UPT ;  /* 0x000000151d00728c */ /* 0x000fe2000bf04270 */
[----:B------:R-:W-:Y:S02]  /*8770*/  ISETP.GE.AND P3, PT, R232, c[0x0][0x220], PT ;  /* 0x00008800e8007a0c */ /* 0x000fe40003f66270 */
[----:B------:R-:W-:Y:S02]  /*8780*/  ISETP.GE.AND P2, PT, R231, c[0x0][0x220], PT ;  /* 0x00008800e7007a0c */ /* 0x000fe40003f46270 */
[----:B------:R-:W-:-:S04]  /*8790*/  LEA R202, P1, R2, R167, 0x1 ;  /* 0x000000a702ca7211 */ /* 0x000fc800078208ff */
[----:B------:R-:W-:-:S03]  /*87a0*/  LEA.HI.X R203, R2, R166, R0, 0x1, P1 ;  /* 0x000000a602cb7211 */ /* 0x000fc600008f0c00 */
[----:B------:R-:W-:-:S04]  /*87b0*/  @!P4 IADD3 R6, P0, R2, R170, RZ ;  /* 0x000000aa0206c210 */ /* 0x000fc80007f1e0ff */
[----:B------:R-:W-:Y:S01]  /*87c0*/  @!P4 LEA R26, P5, R6, c[0x0][0x170], 0x1 ;  /* 0x00005c00061aca11 */ /* 0x000fe200078a08ff */
[----:B------:R-:W-:Y:S01]  /*87d0*/  @!P4 IMAD.X R4, R0, 0x1, R168, P0 ;  /* 0x000000010004c824 */ /* 0x000fe200000e06a8 */
[----:B------:R-:W-:-:S04]  /*87e0*/  @!P3 IADD3 R5, P0, R2, R170, RZ ;  /* 0x000000aa0205b210 */ /* 0x000fc80007f1e0ff */
[----:B------:R-:W-:Y:S01]  /*87f0*/  @!P4 LEA.HI.X R27, R6, c[0x0][0x174], R4, 0x1, P5 ;  /* 0x00005d00061bca11 */ /* 0x000fe200028f0c04 */
[----:B------:R-:W-:Y:S01]  /*8800*/  @!P3 IMAD.X R4, R0, 0x1, R168, P0 ;  /* 0x000000010004b824 */ /* 0x000fe200000e06a8 */
[C---:B------:R-:W-:Y:S02]  /*8810*/  @!P3 LEA R16, P1, R5.reuse, c[0x0][0x170], 0x1 ;  /* 0x00005c000510ba11 */ /* 0x040fe400078208ff */
[C---:B------:R-:W-:Y:S02]  /*8820*/  IADD3 R6, P6, R2.reuse, UR27, RZ ;  /* 0x0000001b02067c10 */ /* 0x040fe4000ffde0ff */
[----:B------:R-:W-:Y:S02]  /*8830*/  @!P2 IADD3 R2, P0, R2, R170, RZ ;  /* 0x000000aa0202a210 */ /* 0x000fe40007f1e0ff */
[----:B------:R-:W-:Y:S02]  /*8840*/  ISETP.GE.AND P5, PT, R236, c[0x0][0x220], PT ;  /* 0x00008800ec007a0c */ /* 0x000fe40003fa6270 */
[----:B------:R-:W-:-:S02]  /*8850*/  @!P3 LEA.HI.X R17, R5, c[0x0][0x174], R4, 0x1, P1 ;  /* 0x00005d000511ba11 */ /* 0x000fc400008f0c04 */
[C---:B------:R-:W-:Y:S01]  /*8860*/  IADD3.X R5, R0.reuse, UR26, RZ, P6, !PT ;  /* 0x0000001a00057c10 */ /* 0x040fe2000b7fe4ff */
[----:B------:R-:W-:Y:S01]  /*8870*/  @!P2 IMAD.X R0, R0, 0x1, R168, P0 ;  /* 0x000000010000a824 */ /* 0x000fe200000e06a8 */
[----:B------:R-:W-:Y:S02]  /*8880*/  @!P2 LEA R14, P0, R2, c[0x0][0x170], 0x1 ;  /* 0x00005c00020eaa11 */ /* 0x000fe400078008ff */
[-C--:B------:R-:W-:Y:S02]  /*8890*/  @!P4 IADD3 R4, P1, R6, R170.reuse, RZ ;  /* 0x000000aa0604c210 */ /* 0x080fe40007f3e0ff */
[----:B------:R-:W-:Y:S02]  /*88a0*/  @!P2 LEA.HI.X R15, R2, c[0x0][0x174], R0, 0x1, P0 ;  /* 0x00005d00020faa11 */ /* 0x000fe400000f0c00 */
[----:B------:R-:W-:Y:S01]  /*88b0*/  @!P3 IADD3 R2, P0, R6, R170, RZ ;  /* 0x000000aa0602b210 */ /* 0x000fe20007f1e0ff */
[----:B------:R-:W-:Y:S01]  /*88c0*/  @!P4 IMAD.X R0, R5, 0x1, R168, P1 ;  /* 0x000000010500c824 */ /* 0x000fe200008e06a8 */
[----:B------:R-:W-:Y:S01]  /*88d0*/  @!P4 LEA R22, P1, R4, c[0x0][0x170], 0x1 ;  /* 0x00005c000416ca11 */ /* 0x000fe200078208ff */
[----:B------:R-:W-:Y:S01]  /*88e0*/  @P5 STS.128 [R235+0x10000], RZ ;  /* 0x010000ffeb005388 */ /* 0x000fe20000000c00 */
[----:B------:R-:W-:-:S02]  /*88f0*/  @!P5 LEA R24, P6, R6, R167, 0x1 ;  /* 0x000000a70618d211 */ /* 0x000fc400078c08ff */
[----:B------:R-:W-:Y:S01]  /*8900*/  @!P4 LEA.HI.X R23, R4, c[0x0][0x174], R0, 0x1, P1 ;  /* 0x00005d000417ca11 */ /* 0x000fe200008f0c00 */
[C---:B------:R-:W-:Y:S01]  /*8910*/  @!P3 IMAD.X R0, R5.reuse, 0x1, R168, P0 ;  /* 0x000000010500b824 */ /* 0x040fe200000e06a8 */
[----:B------:R-:W-:Y:S01]  /*8920*/  @!P3 LEA R12, P1, R2, c[0x0][0x170], 0x1 ;  /* 0x00005c00020cba11 */ /* 0x000fe200078208ff */
[----:B------:R-:W-:Y:S01]  /*8930*/  @!PT LDS RZ, [RZ] ;  /* 0x00000000fffff984 */ /* 0x000fe20000000800 */
[----:B------:R-:W-:Y:S01]  /*8940*/  @!PT LDS RZ, [RZ] ;  /* 0x00000000fffff984 */ /* 0x000fe20000000800 */
[----:B------:R-:W-:Y:S01]  /*8950*/  @!PT LDS RZ, [RZ] ;  /* 0x00000000fffff984 */ /* 0x000fe20000000800 */
[----:B------:R1:W-:Y:S01]  /*8960*/  @!P5 LDGSTS.E.BYPASS.LTC128B.128 [R235+0x10000], [R202.64] ;  /* 0x10000000caebdfae */ /* 0x0003e2000b901d62 */
[C---:B------:R-:W-:Y:S02]  /*8970*/  @!P2 IADD3 R4, P0, R6.reuse, R170, RZ ;  /* 0x000000aa0604a210 */ /* 0x040fe40007f1e0ff */
[C---:B------:R-:W-:Y:S01]  /*8980*/  @!P5 LEA.HI.X R25, R6.reuse, R166, R5, 0x1, P6 ;  /* 0x000000a60619d211 */ /* 0x040fe200030f0c05 */
[----:B------:R-:W-:Y:S01]  /*8990*/  @P4 STS.128 [R235+0x12000], RZ ;  /* 0x012000ffeb004388 */ /* 0x000fe20000000c00 */
[----:B------:R-:W-:Y:S02]  /*89a0*/  IADD3 R6, P6, R6, UR27, RZ ;  /* 0x0000001b06067c10 */ /* 0x000fe4000ffde0ff */
[----:B------:R-:W-:Y:S01]  /*89b0*/  @!P3 LEA.HI.X R13, R2, c[0x0][0x174], R0, 0x1, P1 ;  /* 0x00005d00020dba11 */ /* 0x000fe200008f0c00 */
[C---:B------:R-:W-:Y:S01]  /*89c0*/  @!P2 IMAD.X R0, R5.reuse, 0x1, R168, P0 ;  /* 0x000000010500a824 */ /* 0x040fe200000e06a8 */
[----:B------:R-:W-:Y:S01]  /*89d0*/  IADD3.X R5, R5, UR26, RZ, P6, !PT ;  /* 0x0000001a05057c10 */ /* 0x000fe2000b7fe4ff */
[----:B------:R-:W-:Y:S01]  /*89e0*/  @!PT LDS RZ, [RZ] ;  /* 0x00000000fffff984 */ /* 0x000fe20000000800 */
[----:B------:R-:W-:Y:S01]  /*89f0*/  @!PT LDS RZ, [RZ] ;  /* 0x00000000fffff984 */ /* 0x000fe20000000800 */
[----:B------:R-:W-:Y:S01]  /*8a00*/  @!PT LDS RZ, [RZ] ;  /* 0x00000000fffff984 */ /* 0x000fe20000000800 */
[----:B------:R2:W-:Y:S01]  /*8a10*/  @!P4 LDGSTS.E.BYPASS.LTC128B.128 [R235+0x12000], [R26.64+0x80] ;  /* 0x120000801aebcfae */ /* 0x0005e2000b901d62 */
[----:B------:R-:W-:-:S02]  /*8a20*/  @!P2 LEA R10, P0, R4, c[0x0][0x170], 0x1 ;  /* 0x00005c00040aaa11 */ /* 0x000fc400078008ff */
[-C--:B------:R-:W-:Y:S01]  /*8a30*/  @!P4 IADD3 R2, P1, R6, R170.reuse, RZ ;  /* 0x000000aa0602c210 */ /* 0x080fe20007f3e0ff */
[----:B------:R-:W-:Y:S01]  /*8a40*/  @P3 STS.128 [R235+0x14000], RZ ;  /* 0x014000ffeb003388 */ /* 0x000fe20000000c00 */
[----:B------:R-:W-:Y:S02]  /*8a50*/  @!P2 LEA.HI.X R11, R4, c[0x0][0x174], R0, 0x1, P0 ;  /* 0x00005d00040baa11 */ /* 0x000fe400000f0c00 */
[-C--:B------:R-:W-:Y:S01]  /*8a60*/  @!P3 IADD3 R4, P0, R6, R170.reuse, RZ ;  /* 0x000000aa0604b210 */ /* 0x080fe20007f1e0ff */
[C---:B------:R-:W-:Y:S01]  /*8a70*/  @!P4 IMAD.X R0, R5.reuse, 0x1, R168, P1 ;  /* 0x000000010500c824 */ /* 0x040fe200008e06a8 */
[----:B------:R-:W-:Y:S01]  /*8a80*/  @!P4 LEA R18, P1, R2, c[0x0][0x170], 0x1 ;  /* 0x00005c000212ca11 */ /* 0x000fe200078208ff */
[----:B------:R-:W-:Y:S01]  /*8a90*/  @!PT LDS RZ, [RZ] ;  /* 0x00000000fffff984 */ /* 0x000fe20000000800 */
[----:B------:R-:W-:Y:S01]  /*8aa0*/  @!PT LDS RZ, [RZ] ;  /* 0x00000000fffff984 */ /* 0x000fe20000000800 */
[----:B------:R-:W-:Y:S01]  /*8ab0*/  @!PT LDS RZ, [RZ] ;  /* 0x00000000fffff984 */ /* 0x000fe20000000800 */
[----:B------:R3:W-:Y:S01]  /*8ac0*/  @!P3 LDGSTS.E.BYPASS.LTC128B.128 [R235+0x14000], [R16.64+0x100] ;  /* 0x1400010010ebbfae */ /* 0x0007e2000b901d62 */
[----:B------:R-:W-:Y:S02]  /*8ad0*/  @!P5 LEA R20, P6, R6, R167, 0x1 ;  /* 0x000000a70614d211 */ /* 0x000fe400078c08ff */
[----:B------:R-:W-:Y:S01]  /*8ae0*/  @!P4 LEA.HI.X R19, R2, c[0x0][0x174], R0, 0x1, P1 ;  /* 0x00005d000213ca11 */ /* 0x000fe200008f0c00 */
[----:B------:R-:W-:Y:S01]  /*8af0*/  @!P3 IMAD.X R2, R5, 0x1, R168, P0 ;  /* 0x000000010502b824 */ /* 0x000fe200000e06a8 */
[----:B------:R-:W-:Y:S01]  /*8b00*/  @!P3 LEA R8, P0, R4, c[0x0][0x170], 0x1 ;  /* 0x00005c000408ba11 */ /* 0x000fe200078008ff */
[----:B------:R-:W-:Y:S01]  /*8b10*/  @P2 STS.128 [R235+0x16000], RZ ;  /* 0x016000ffeb002388 */ /* 0x000fe20000000c00 */
[----:B------:R-:W-:-:S02]  /*8b20*/  @!P2 IADD3 R0, P1, R6, R170, RZ ;  /* 0x000000aa0600a210 */ /* 0x000fc40007f3e0ff */
[----:B------:R-:W-:Y:S01]  /*8b30*/  @!P3 LEA.HI.X R9, R4, c[0x0][0x174], R2, 0x1, P0 ;  /* 0x00005d000409ba11 */ /* 0x000fe200000f0c02 */
[----:B------:R-:W-:Y:S01]  /*8b40*/  @!PT LDS RZ, [RZ] ;  /* 0x00000000fffff984 */ /* 0x000fe20000000800 */
[----:B------:R-:W-:Y:S01]  /*8b50*/  @!PT LDS RZ, [RZ] ;  /* 0x00000000fffff984 */ /* 0x000fe20000000800 */
[----:B------:R-:W-:Y:S01]  /*8b60*/  @!PT LDS RZ, [RZ] ;  /* 0x00000000fffff984 */ /* 0x000fe20000000800 */
[----:B------:R4:W-:Y:S01]  /*8b70*/  @!P2 LDGSTS.E.BYPASS.LTC128B.128 [R235+0x16000], [R14.64+0x180] ;  /* 0x160001800eebafae */ /* 0x0009e2000b901d62 */
[C---:B------:R-:W-:Y:S01]  /*8b80*/  @!P5 LEA.HI.X R21, R6.reuse, R166, R5, 0x1, P6 ;  /* 0x000000a60615d211 */ /* 0x040fe200030f0c05 */
[C---:B------:R-:W-:Y:S01]  /*8b90*/  @!P2 IMAD.X R2, R5.reuse, 0x1, R168, P1 ;  /* 0x000000010502a824 */ /* 0x040fe200008e06a8 */
[----:B------:R-:W-:Y:S01]  /*8ba0*/  IADD3 R6, P0, R6, UR27, RZ ;  /* 0x0000001b06067c10 */ /* 0x000fe2000ff1e0ff */
[----:B------:R-:W-:Y:S01]  /*8bb0*/  @P5 STS.128 [R235+0x10800], RZ ;  /* 0x010800ffeb005388 */ /* 0x000fe20000000c00 */
[----:B------:R-:W-:Y:S02]  /*8bc0*/  @!P2 LEA R28, P1, R0, c[0x0][0x170], 0x1 ;  /* 0x00005c00001caa11 */ /* 0x000fe400078208ff */
[----:B------:R-:W-:Y:S01]  /*8bd0*/  IADD3.X R5, R5, UR26, RZ, P0, !PT ;  /* 0x0000001a05057c10 */ /* 0x000fe200087fe4ff */
[----:B------:R-:W-:Y:S01]  /*8be0*/  @!PT LDS RZ, [RZ] ;  /* 0x00000000fffff984 */ /* 0x000fe20000000800 */
[----:B------:R-:W-:Y:S01]  /*8bf0*/  @!PT LDS RZ, [RZ] ;  /* 0x00000000fffff984 */ /* 0x000fe20000000800 */
[----:B------:R-:W-:Y:S01]  /*8c00*/  @!PT LDS RZ, [RZ] ;  /* 0x00000000fffff984 */ /* 0x000fe20000000800 */
[----:B------:R2:W-:Y:S01]  /*8c10*/  @!P5 LDGSTS.E.BYPASS.LTC128B.128 [R235+0x10800], [R24.64] ;  /* 0x1080000018ebdfae */ /* 0x0005e2000b901d62 */
[----:B------:R-:W-:-:S02]  /*8c20*/  @!P5 LEA R30, P0, R6, R167, 0x1 ;  /* 0x000000a7061ed211 */ /* 0x000fc400078008ff */
[----:B------:R-:W-:Y:S01]  /*8c30*/  @!P2 LEA.HI.X R29, R0, c[0x0][0x174], R2, 0x1, P1 ;  /* 0x00005d00001daa11 */ /* 0x000fe200008f0c02 */
[----:B------:R-:W-:Y:S01]  /*8c40*/  @P4 STS.128 [R235+0x12800], RZ ;  /* 0x012800ffeb004388 */ /* 0x000fe20000000c00 */
[CC--:B------:R-:W-:Y:S02]  /*8c50*/  @!P4 IADD3 R2, P6, R6.reuse, R170.reuse, RZ ;  /* 0x000000aa0602c210 */ /* 0x0c0fe40007fde0ff */
[C---:B------:R-:W-:Y:S01]  /*8c60*/  @!P3 IADD3 R0, P1, R6.reuse, R170, RZ ;  /* 0x000000aa0600b210 */ /* 0x040fe20007f3e0ff */
[----:B------:R-:W-:Y:S01]  /*8c70*/  @!PT LDS RZ, [RZ] ;  /* 0x00000000fffff984 */ /* 0x000fe20000000800 */
[----:B------:R-:W-:Y:S01]  /*8c80*/  @!PT LDS RZ, [RZ] ;  /* 0x00000000fffff984 */ /* 0x000fe20000000800 */
[----:B------:R-:W-:Y:S01]  /*8c90*/  @!PT LDS RZ, [RZ] ;  /* 0x00000000fffff984 */ /* 0x000fe20000000800 */
[----:B------:R5:W-:Y:S01]  /*8ca0*/  @!P4 LDGSTS.E.BYPASS.LTC128B.128 [R235+0x12800], [R22.64+0x80] ;  /* 0x1280008016ebcfae */ /* 0x000be2000b901d62 */
[C---:B------:R-:W-:Y:S01]  /*8cb0*/  @!P5 LEA.HI.X R31, R6.reuse, R166, R5, 0x1, P0 ;  /* 0x000000a6061fd211 */ /* 0x040fe200000f0c05 */
[C-C-:B------:R-:W-:Y:S01]  /*8cc0*/  @!P4 IMAD.X R7, R5.reuse, 0x1, R168.reuse, P6 ;  /* 0x000000010507c824 */ /* 0x140fe200030e06a8 */
[----:B------:R-:W-:Y:S01]  /*8cd0*/  @!P2 IADD3 R6, P0, R6, R170, RZ ;  /* 0x000000aa0606a210 */ /* 0x000fe20007f1e0ff */
[----:B------:R-:W-:Y:S01]  /*8ce0*/  @P3 STS.128 [R235+0x14800], RZ ;  /* 0x014800ffeb003388 */ /* 0x000fe20000000c00 */
[----:B------:R-:W-:Y:S01]  /*8cf0*/  @!P4 LEA R166, P6, R2, c[0x0][0x170], 0x1 ;  /* 0x00005c0002a6ca11 */ /* 0x000fe200078c08ff */
[C-C-:B------:R-:W-:Y:S01]  /*8d00*/  @!P3 IMAD.X R4, R5.reuse, 0x1, R168.reuse, P1 ;  /* 0x000000010504b824 */ /* 0x140fe200008e06a8 */
[----:B------:R-:W-:Y:S01]  /*8d10*/  @!P3 LEA R34, P1, R0, c[0x0][0x170], 0x1 ;  /* 0x00005c000022ba11 */ /* 0x000fe200078208ff */
[----:B------:R-:W-:Y:S01]  /*8d20*/  @!PT LDS RZ, [RZ] ;  /* 0x00000000fffff984 */ /* 0x000fe20000000800 */
[----:B------:R-:W-:Y:S01]  /*8d30*/  @!PT LDS RZ, [RZ] ;  /* 0x00000000fffff984 */ /* 0x000fe20000000800 */
[----:B------:R-:W-:Y:S01]  /*8d40*/  @!PT LDS RZ, [RZ] ;  /* 0x00000000fffff984 */ /* 0x000fe20000000800 */
[----:B------:R4:W-:Y:S01]  /*8d50*/  @!P3 LDGSTS.E.BYPASS.LTC128B.128 [R235+0x14800], [R12.64+0x100] ;  /* 0x148001000cebbfae */ /* 0x0009e2000b901d62 */
[----:B------:R-:W-:Y:S01]  /*8d60*/  @!P2 IMAD.X R5, R5, 0x1, R168, P0 ;  /* 0x000000010505a824 */ /* 0x000fe200000e06a8 */
[----:B------:R-:W-:-:S02]  /*8d70*/  @!P2 LEA R32, P0, R6, c[0x0][0x170], 0x1 ;  /* 0x00005c000620aa11 */ /* 0x000fc400078008ff */
[----:B------:R-:W-:Y:S01]  /*8d80*/  @P2 STS.128 [R235+0x16800], RZ ;  /* 0x016800ffeb002388 */ /* 0x000fe20000000c00 */
[----:B------:R-:W-:Y:S02]  /*8d90*/  @!P4 LEA.HI.X R167, R2, c[0x0][0x174], R7, 0x1, P6 ;  /* 0x00005d0002a7ca11 */ /* 0x000fe400030f0c07 */
[----:B------:R-:W-:Y:S01]  /*8da0*/  @!P3 LEA.HI.X R35, R0, c[0x0][0x174], R4, 0x1, P1 ;  /* 0x00005d000023ba11 */ /* 0x000fe200008f0c04 */
[----:B------:R-:W-:Y:S01]  /*8db0*/  @!PT LDS RZ, [RZ] ;  /* 0x00000000fffff984 */ /* 0x000fe20000000800 */
[----:B------:R-:W-:Y:S01]  /*8dc0*/  @!PT LDS RZ, [RZ] ;  /* 0x00000000fffff984 */ /* 0x000fe20000000800 */
[----:B------:R-:W-:Y:S01]  /*8dd0*/  @!PT LDS RZ, [RZ] ;  /* 0x00000000fffff984 */ /* 0x000fe20000000800 */
[----:B------:R1:W-:Y:S01]  /*8de0*/  @!P2 LDGSTS.E.BYPASS.LTC128B.128 [R235+0x16800], [R10.64+0x180] ;  /* 0x168001800aebafae */ /* 0x0003e2000b901d62 */
[----:B------:R-:W-:Y:S01]  /*8df0*/  @!P2 LEA.HI.X R33, R6, c[0x0][0x174], R5, 0x1, P0 ;  /* 0x00005d000621aa11 */ /* 0x000fe200000f0c05 */
[----:B------:R-:W-:Y:S02]  /*8e00*/  IMAD.U32 R0, RZ, RZ, UR29 ;  /* 0x0000001dff007e24 */ /* 0x000fe4000f8e00ff */
[----:B------:R-:W-:Y:S02]  /*8e10*/  @P5 STS.128 [R235+0x11000], RZ ;  /* 0x011000ffeb005388 */ /* 0x000fe40000000c00 */
[----:B------:R-:W-:-:S02]  /*8e20*/  IMAD R0, R0, 0x40, R234 ;  /* 0x0000004000007824 */ /* 0x000fc400078e02ea */
[----:B------:R-:W-:Y:S01]  /*8e30*/  @!PT LDS RZ, [RZ] ;  /* 0x00000000fffff984 */ /* 0x000fe20000000800 */
[----:B------:R-:W-:Y:S01]  /*8e40*/  @!PT LDS RZ, [RZ] ;  /* 0x00000000fffff984 */ /* 0x000fe20000000800 */
[----:B------:R-:W-:Y:S01]  /*8e50*/  @!PT LDS RZ, [RZ] ;  /* 0x00000000fffff984 */ /* 0x000fe20000000800 */
[----:B------:R5:W-:Y:S03]  /*8e60*/  @!P5 LDGSTS.E.BYPASS.LTC128B.128 [R235+0x11000], [R20.64] ;  /* 0x1100000014ebdfae */ /* 0x000be6000b901d62 */
[C---:B------:R-:W-:Y:S01]  /*8e70*/  ISETP.GE.AND P6, PT, R0.reuse, R240, PT ;  /* 0x000000f00000720c */ /* 0x040fe20003fc6270 */
[----:B------:R-:W-:Y:S03]  /*8e80*/  @P4 STS.128 [R235+0x13000], RZ ;  /* 0x013000ffeb004388 */ /* 0x000fe60000000c00 */
[C---:B------:R-:W-:Y:S01]  /*8e90*/  ISETP.LT.OR P6, PT, R0.reuse, R241, P6 ;  /* 0x000000f10000720c */ /* 0x040fe200037c1670 */
        /* <DEDUP_REMOVED lines=35> */
[----:B--2---:R-:W2:Y:S01]  /*90d0*/  LDSM.16.M88.4 R24, [R229+0x8800] ;  /* 0x00880000e518783b */ /* 0x004ea20000000200 */
[----:B-1----:R-:W-:-:S03]  /*90e0*/  IADD3 R166, R0, 0x1, RZ ;  /* 0x0000000100a67810 */ /* 0x002fc60007ffe0ff */
[----:B---3--:R-:W5:Y:S01]  /*90f0*/  LDSM.16.M88.4 R16, [R229+0x9000] ;  /* 0x00900000e510783b */ /* 0x008f620000000200 */
[----:B------:R-:W-:Y:S02]  /*9100*/  IADD3 R167, R0, 0x8, RZ ;  /* 0x0000000800a77810 */ /* 0x000fe40007ffe0ff */
[C---:B------:R-:W-:Y:S01]  /*9110*/  ISETP.GE.AND P1, PT, R166.reuse, R240, PT ;  /* 0x000000f0a600720c */ /* 0x040fe20003f26270 */
[----:B------:R-:W-:Y:S01]  /*9120*/  LDSM.16.M88.4 R196, [R229+0x9800] ;  /* 0x00980000e5c4783b */ /* 0x000fe20000000200 */
[CC--:B------:R-:W-:Y:S02]  /*9130*/  ISETP.GE.AND P0, PT, R166.reuse, R238.reuse, PT ;  /* 0x000000eea600720c */ /* 0x0c0fe40003f06270 */
[C---:B------:R-:W-:Y:S01]  /*9140*/  ISETP.LT.OR P1, PT, R166.reuse, R241, P1 ;  /* 0x000000f1a600720c */ /* 0x040fe20000f21670 */
[----:B------:R-:W-:Y:S01]  /*9150*/  LDSM.16.M88.4 R4, [R228] ;  /* 0x00000000e404783b */ /* 0x000fe20000000200 */
[----:B------:R-:W-:Y:S02]  /*9160*/  ISETP.LT.OR P0, PT, R166, R239, P0 ;  /* 0x000000efa600720c */ /* 0x000fe40000701670 */
[----:B------:R-:W-:Y:S01]  /*9170*/  IADD3 R166, R0, 0x9, RZ ;  /* 0x0000000900a67810 */ /* 0x000fe20007ffe0ff */
[----:B------:R-:W-:Y:S04]  /*9180*/  LDSM.16.M88.4 R192, [R227] ;  /* 0x00000000e3c0783b */ /* 0x000fe80000000200 */
[----:B----4-:R-:W1:Y:S04]  /*9190*/  LDSM.16.M88.4 R32, [R229+0x8000] ;  /* 0x00800000e520783b */ /* 0x010e680000000200 */
[----:B------:R-:W3:Y:S04]  /*91a0*/  LDSM.16.M88.4 R184, [R219] ;  /* 0x00000000dbb8783b */ /* 0x000ee80000000200 */
[----:B------:R-:W4:Y:S04]  /*91b0*/  LDSM.16.M88.4 R180, [R218] ;  /* 0x00000000dab4783b */ /* 0x000f280000000200 */
[----:B------:R-:W3:Y:S04]  /*91c0*/  LDSM.16.M88.4 R176, [R217] ;  /* 0x00000000d9b0783b */ /* 0x000ee80000000200 */
[----:B------:R-:W-:Y:S01]  /*91d0*/  LDSM.16.M88.4 R8, [R226] ;  /* 0x00000000e208783b */ /* 0x000fe20000000200 */
[C---:B--2---:R-:W-:Y:S03]  /*91e0*/  HMMA.16816.F32 R28, R188.reuse, R24, RZ ;  /* 0x00000018bc1c723c */ /* 0x044fe600000018ff */
[----:B------:R-:W2:Y:S04]  /*91f0*/  LDSM.16.M88.4 R172, [R223+0x8000] ;  /* 0x00800000dfac783b */ /* 0x000ea80000000200 */
[----:B------:R-:W0:Y:S01]  /*9200*/  LDGDEPBAR ;  /* 0x00000000000079af */ /* 0x000e220000000000 */
[C---:B------:R-:W-:Y:S08]  /*9210*/  HMMA.16816.F32 R24, R188.reuse, R26, RZ ;  /* 0x0000001abc18723c */ /* 0x040ff000000018ff */
[C---:B-----5:R-:W-:Y:S08]  /*9220*/  HMMA.16816.F32 R20, R188.reuse, R16, RZ ;  /* 0x00000010bc14723c */ /* 0x060ff000000018ff */
[C---:B-1----:R-:W-:Y:S08]  /*9230*/  HMMA.16816.F32 R168, R188.reuse, R32, RZ ;  /* 0x00000020bca8723c */ /* 0x042ff000000018ff */
[C---:B------:R-:W-:Y:S08]  /*9240*/  HMMA.16816.F32 R32, R188.reuse, R34, RZ ;  /* 0x00000022bc20723c */ /* 0x040ff000000018ff */
[C---:B------:R-:W-:Y:S08]  /*9250*/  HMMA.16816.F32 R16, R188.reuse, R18, RZ ;  /* 0x00000012bc10723c */ /* 0x040ff000000018ff */
[C---:B------:R-:W-:Y:S08]  /*9260*/  HMMA.16816.F32 R12, R188.reuse, R196, RZ ;  /* 0x000000c4bc0c723c */ /* 0x040ff000000018ff */
[----:B------:R-:W-:Y:S01]  /*9270*/  HMMA.16816.F32 R188, R188, R198, RZ ;  /* 0x000000c6bcbc723c */ /* 0x000fe200000018ff */
[----:B------:R-:W-:Y:S07]  /*9280*/  LDSM.16.M88.4 R196, [R223+0x8800] ;  /* 0x00880000dfc4783b */ /* 0x000fee0000000200 */
[C---:B------:R-:W-:Y:S08]  /*9290*/  HMMA.16816.F32 R168, R4.reuse, R192, R168 ;  /* 0x000000c004a8723c */ /* 0x040ff000000018a8 */
[C---:B------:R-:W-:Y:S01]  /*92a0*/  HMMA.16816.F32 R32, R4.reuse, R194, R32 ;  /* 0x000000c20420723c */ /* 0x040fe20000001820 */
[----:B------:R-:W-:Y:S07]  /*92b0*/  LDSM.16.M88.4 R192, [R216+0x800] ;  /* 0x00080000d8c0783b */ /* 0x000fee0000000200 */
[C---:B---3--:R-:W-:Y:S08]  /*92c0*/  HMMA.16816.F32 R28, R4.reuse, R184, R28 ;  /* 0x000000b8041c723c */ /* 0x048ff0000000181c */
[C---:B------:R-:W-:Y:S01]  /*92d0*/  HMMA.16816.F32 R24, R4.reuse, R186, R24 ;  /* 0x000000ba0418723c */ /* 0x040fe20000001818 */
[----:B------:R-:W1:Y:S07]  /*92e0*/  LDSM.16.M88.4 R184, [R223+0x9000] ;  /* 0x00900000dfb8783b */ /* 0x000e6e0000000200 */
[C---:B----4-:R-:W-:Y:S08]  /*92f0*/  HMMA.16816.F32 R20, R4.reuse, R180, R20 ;  /* 0x000000b40414723c */ /* 0x050ff00000001814 */
[C---:B------:R-:W-:Y:S01]  /*9300*/  HMMA.16816.F32 R16, R4.reuse, R182, R16 ;  /* 0x000000b60410723c */ /* 0x040fe20000001810 */
[----:B------:R-:W-:Y:S07]  /*9310*/  LDSM.16.M88.4 R180, [R225] ;  /* 0x00000000e1b4783b */ /* 0x000fee0000000200 */
[C---:B------:R-:W-:Y:S08]  /*9320*/  HMMA.16816.F32 R12, R4.reuse, R176, R12 ;  /* 0x000000b0040c723c */ /* 0x040ff0000000180c */
[----:B------:R-:W-:Y:S01]  /*9330*/  HMMA.16816.F32 R188, R4, R178, R188 ;  /* 0x000000b204bc723c */ /* 0x000fe200000018bc */
[----:B------:R-:W3:Y:S04]  /*9340*/  LDSM.16.M88.4 R176, [R223+0x9800] ;  /* 0x00980000dfb0783b */ /* 0x000ee80000000200 */
[----:B------:R-:W4:Y:S03]  /*9350*/  LDSM.16.M88.4 R4, [R216] ;  /* 0x00000000d804783b */ /* 0x000f260000000200 */
        /* <DEDUP_REMOVED lines=12> */
[----:B------:R-:W-:Y:S03]  /*9420*/  LDSM.16.M88.4 R176, [R229+0xa800] ;  /* 0x00a80000e5b0783b */ /* 0x000fe60000000200 */
[C---:B----4-:R-:W-:Y:S08]  /*9430*/  HMMA.16816.F32 R168, R180.reuse, R4, R168 ;  /* 0x00000004b4a8723c */ /* 0x050ff000000018a8 */
[C---:B------:R-:W-:Y:S01]  /*9440*/  HMMA.16816.F32 R32, R180.reuse, R6, R32 ;  /* 0x00000006b420723c */ /* 0x040fe20000001820 */
[----:B------:R-:W3:Y:S07]  /*9450*/  LDSM.16.M88.4 R4, [R229+0xa000] ;  /* 0x00a00000e504783b */ /* 0x000eee0000000200 */
[C---:B--2---:R-:W-:Y:S08]  /*9460*/  HMMA.16816.F32 R20, R180.reuse, R172, R20 ;  /* 0x000000acb414723c */ /* 0x044ff00000001814 */
[C---:B------:R-:W-:Y:S01]  /*9470*/  HMMA.16816.F32 R16, R180.reuse, R174, R16 ;  /* 0x000000aeb410723c */ /* 0x040fe20000001810 */
[----:B------:R-:W2:Y:S07]  /*9480*/  LDSM.16.M88.4 R172, [R229+0xb800] ;  /* 0x00b80000e5ac783b */ /* 0x000eae0000000200 */
[C---:B------:R-:W-:Y:S08]  /*9490*/  HMMA.16816.F32 R28, R180.reuse, R192, R28 ;  /* 0x000000c0b41c723c */ /* 0x040ff0000000181c */
[C---:B------:R-:W-:Y:S01]  /*94a0*/  HMMA.16816.F32 R24, R180.reuse, R194, R24 ;  /* 0x000000c2b418723c */ /* 0x040fe20000001818 */
[----:B------:R-:W4:Y:S07]  /*94b0*/  LDSM.16.M88.4 R192, [R229+0xb000] ;  /* 0x00b00000e5c0783b */ /* 0x000f2e0000000200 */
[C---:B-1----:R-:W-:Y:S08]  /*94c0*/  HMMA.16816.F32 R12, R180.reuse, R184, R12 ;  /* 0x000000b8b40c723c */ /* 0x042ff0000000180c */
[----:B------:R-:W-:Y:S01]  /*94d0*/  HMMA.16816.F32 R188, R180, R186, R188 ;  /* 0x000000bab4bc723c */ /* 0x000fe200000018bc */
[----:B------:R-:W-:Y:S04]  /*94e0*/  LDSM.16.M88.4 R184, [R215] ;  /* 0x00000000d7b8783b */ /* 0x000fe80000000200 */
[----:B------:R-:W-:Y:S03]  /*94f0*/  LDSM.16.M88.4 R180, [R214] ;  /* 0x00000000d6b4783b */ /* 0x000fe60000000200 */
[C---:B---3--:R-:W-:Y:S08]  /*9500*/  HMMA.16816.F32 R168, R8.reuse, R4, R168 ;  /* 0x0000000408a8723c */ /* 0x048ff000000018a8 */
[C---:B------:R-:W-:Y:S01]  /*9510*/  HMMA.16816.F32 R32, R8.reuse, R6, R32 ;  /* 0x000000060820723c */ /* 0x040fe20000001820 */
[----:B------:R-:W1:Y:S07]  /*9520*/  LDSM.16.M88.4 R4, [R228+0x2000] ;  /* 0x00200000e404783b */ /* 0x000e6e0000000200 */
[C---:B------:R-:W-:Y:S08]  /*9530*/  HMMA.16816.F32 R28, R8.reuse, R176, R28 ;  /* 0x000000b0081c723c */ /* 0x040ff0000000181c */
[C---:B------:R-:W-:Y:S01]  /*9540*/  HMMA.16816.F32 R24, R8.reuse, R178, R24 ;  /* 0x000000b20818723c */ /* 0x040fe20000001818 */
[----:B------:R-:W3:Y:S07]  /*9550*/  LDSM.16.M88.4 R176, [R213] ;  /* 0x00000000d5b0783b */ /* 0x000eee0000000200 */
[C---:B--2---:R-:W-:Y:S08]  /*9560*/  HMMA.16816.F32 R12, R8.reuse, R172, R12 ;  /* 0x000000ac080c723c */ /* 0x044ff0000000180c */
[C---:B------:R-:W-:Y:S01]  /*9570*/  HMMA.16816.F32 R188, R8.reuse, R174, R188 ;  /* 0x000000ae08bc723c */ /* 0x040fe200000018bc */
[----:B------:R-:W2:Y:S07]  /*9580*/  LDSM.16.M88.4 R172, [R212] ;  /* 0x00000000d4ac783b */ /* 0x000eae0000000200 */
[C---:B----4-:R-:W-:Y:S08]  /*9590*/  HMMA.16816.F32 R20, R8.reuse, R192, R20 ;  /* 0x000000c00814723c */ /* 0x050ff00000001814 */
[----:B------:R-:W-:Y:S01]  /*95a0*/  HMMA.16816.F32 R16, R8, R194, R16 ;  /* 0x000000c20810723c */ /* 0x000fe20000001810 */
[----:B------:R-:W-:Y:S04]  /*95b0*/  LDSM.16.M88.4 R8, [R226+0x2000] ;  /* 0x00200000e208783b */ /* 0x000fe80000000200 */
[----:B------:R-:W4:Y:S03]  /*95c0*/  LDSM.16.M88.4 R192, [R223+0xa000] ;  /* 0x00a00000dfc0783b */ /* 0x000f260000000200 */
[C---:B-1----:R-:W-:Y:S08]  /*95d0*/  HMMA.16816.F32 R168, R4.reuse, R184, R168 ;  /* 0x000000b804a8723c */ /* 0x042ff000000018a8 */
[C---:B------:R-:W-:Y:S01]  /*95e0*/  HMMA.16816.F32 R32, R4.reuse, R186, R32 ;  /* 0x000000ba0420723c */ /* 0x040fe20000001820 */
[----:B------:R-:W1:Y:S07]  /*95f0*/  LDSM.16.M88.4 R184, [R223+0xa800] ;  /* 0x00a80000dfb8783b */ /* 0x000e6e0000000200 */
[C---:B------:R-:W-:Y:S08]  /*9600*/  HMMA.16816.F32 R28, R4.reuse, R180, R28 ;  /* 0x000000b4041c723c */ /* 0x040ff0000000181c */
[C---:B------:R-:W-:Y:S01]  /*9610*/  HMMA.16816.F32 R24, R4.reuse, R182, R24 ;  /* 0x000000b60418723c */ /* 0x040fe20000001818 */
[----:B------:R-:W5:Y:S07]  /*9620*/  LDSM.16.M88.4 R180, [R223+0xb000] ;  /* 0x00b00000dfb4783b */ /* 0x000f6e0000000200 */
[C---:B---3--:R-:W-:Y:S08]  /*9630*/  HMMA.16816.F32 R20, R4.reuse, R176, R20 ;  /* 0x000000b00414723c */ /* 0x048ff00000001814 */
[C---:B------:R-:W-:Y:S01]  /*9640*/  HMMA.16816.F32 R16, R4.reuse, R178, R16 ;  /* 0x000000b20410723c */ /* 0x040fe20000001810 */
[----:B------:R-:W-:Y:S07]  /*9650*/  LDSM.16.M88.4 R176, [R225+0x2000] ;  /* 0x00200000e1b0783b */ /* 0x000fee0000000200 */
[C---:B--2---:R-:W-:Y:S08]  /*9660*/  HMMA.16816.F32 R12, R4.reuse, R172, R12 ;  /* 0x000000ac040c723c */ /* 0x044ff0000000180c */
[----:B------:R-:W-:Y:S01]  /*9670*/  HMMA.16816.F32 R188, R4, R174, R188 ;  /* 0x000000ae04bc723c */ /* 0x000fe200000018bc */
[----:B------:R-:W2:Y:S04]  /*9680*/  LDSM.16.M88.4 R172, [R223+0xb800] ;  /* 0x00b80000dfac783b */ /* 0x000ea80000000200 */
[----:B------:R-:W3:Y:S03]  /*9690*/  LDSM.16.M88.4 R4, [R216+0x2000] ;  /* 0x00200000d804783b */ /* 0x000ee60000000200 */
[C---:B----4-:R-:W-:Y:S08]  /*96a0*/  HMMA.16816.F32 R168, R8.reuse, R192, R168 ;  /* 0x000000c008a8723c */ /* 0x050ff000000018a8 */
[C---:B------:R-:W-:Y:S01]  /*96b0*/  HMMA.16816.F32 R32, R8.reuse, R194, R32 ;  /* 0x000000c20820723c */ /* 0x040fe20000001820 */
[----:B------:R-:W4:Y:S07]  /*96c0*/  LDSM.16.M88.4 R192, [R216+0x2800] ;  /* 0x00280000d8c0783b */ /* 0x000f2e0000000200 */
[C---:B-1----:R-:W-:Y:S08]  /*96d0*/  HMMA.16816.F32 R28, R8.reuse, R184, R28 ;  /* 0x000000b8081c723c */ /* 0x042ff0000000181c */
[C---:B------:R-:W-:Y:S01]  /*96e0*/  HMMA.16816.F32 R24, R8.reuse, R186, R24 ;  /* 0x000000ba0818723c */ /* 0x040fe20000001818 */
[----:B------:R-:W-:Y:S07]  /*96f0*/  LDSM.16.M88.4 R184, [R216+0x3000] ;  /* 0x00300000d8b8783b */ /* 0x000fee0000000200 */
[C---:B-----5:R-:W-:Y:S08]  /*9700*/  HMMA.16816.F32 R20, R8.reuse, R180, R20 ;  /* 0x000000b40814723c */ /* 0x060ff00000001814 */
[C---:B------:R-:W-:Y:S01]  /*9710*/  HMMA.16816.F32 R16, R8.reuse, R182, R16 ;  /* 0x000000b60810723c */ /* 0x040fe20000001810 */
[----:B------:R-:W1:Y:S07]  /*9720*/  LDSM.16.M88.4 R180, [R216+0x3800] ;  /* 0x00380000d8b4783b */ /* 0x000e6e0000000200 */
[C---:B--2---:R-:W-:Y:S08]  /*9730*/  HMMA.16816.F32 R12, R8.reuse, R172, R12 ;  /* 0x000000ac080c723c */ /* 0x044ff0000000180c */
[----:B------:R-:W-:Y:S01]  /*9740*/  HMMA.16816.F32 R188, R8, R174, R188 ;  /* 0x000000ae08bc723c */ /* 0x000fe200000018bc */
[----:B------:R-:W-:Y:S04]  /*9750*/  LDSM.16.M88.4 R8, [R230+0x4000] ;  /* 0x00400000e608783b */ /* 0x000fe80000000200 */
[----:B------:R-:W-:Y:S03]  /*9760*/  LDSM.16.M88.4 R172, [R229+0xc000] ;  /* 0x00c00000e5ac783b */ /* 0x000fe60000000200 */
[C---:B---3--:R-:W-:Y:S08]  /*9770*/  HMMA.16816.F32 R168, R176.reuse, R4, R168 ;  /* 0x00000004b0a8723c */ /* 0x048ff000000018a8 */
[C---:B------:R-:W-:Y:S01]  /*9780*/  HMMA.16816.F32 R32, R176.reuse, R6, R32 ;  /* 0x00000006b020723c */ /* 0x040fe20000001820 */
[----:B------:R-:W2:Y:S07]  /*9790*/  LDSM.16.M88.4 R4, [R229+0xc800] ;  /* 0x00c80000e504783b */ /* 0x000eae0000000200 */
[C---:B----4-:R-:W-:Y:S08]  /*97a0*/  HMMA.16816.F32 R28, R176.reuse, R192, R28 ;  /* 0x000000c0b01c723c */ /* 0x050ff0000000181c */
[C---:B------:R-:W-:Y:S01]  /*97b0*/  HMMA.16816.F32 R24, R176.reuse, R194, R24 ;  /* 0x000000c2b018723c */ /* 0x040fe20000001818 */
[----:B------:R-:W3:Y:S07]  /*97c0*/  LDSM.16.M88.4 R192, [R229+0xd800] ;  /* 0x00d80000e5c0783b */ /* 0x000eee0000000200 */
[C---:B-1----:R-:W-:Y:S08]  /*97d0*/  HMMA.16816.F32 R12, R176.reuse, R180, R12 ;  /* 0x000000b4b00c723c */ /* 0x042ff0000000180c */
[C---:B------:R-:W-:Y:S01]  /*97e0*/  HMMA.16816.F32 R188, R176.reuse, R182, R188 ;  /* 0x000000b6b0bc723c */ /* 0x040fe200000018bc */
[----:B------:R-:W-:Y:S07]  /*97f0*/  LDSM.16.M88.4 R180, [R210] ;  /* 0x00000000d2b4783b */ /* 0x000fee0000000200 */
[----:B------:R-:W-:Y:S08]  /*9800*/  HMMA.16816.F32 R20, R176, R184, R20 ;  /* 0x000000b8b014723c */ /* 0x000ff00000001814 */
[C---:B--2---:R-:W-:Y:S08]  /*9810*/  HMMA.16816.F32 R28, R8.reuse, R4, R28 ;  /* 0x00000004081c723c */ /* 0x044ff0000000181c */
[----:B------:R-:W-:Y:S01]  /*9820*/  HMMA.16816.F32 R24, R8, R6, R24 ;  /* 0x000000060818723c */ /* 0x000fe20000001818 */
[----:B------:R-:W1:Y:S07]  /*9830*/  LDSM.16.M88.4 R4, [R228+0x4000] ;  /* 0x00400000e404783b */ /* 0x000e6e0000000200 */
[----:B------:R-:W-:Y:S01]  /*9840*/  HMMA.16816.F32 R16, R176, R186, R16 ;  /* 0x000000bab010723c */ /* 0x000fe20000001810 */
[----:B------:R-:W2:Y:S04]  /*9850*/  LDSM.16.M88.4 R184, [R211] ;  /* 0x00000000d3b8783b */ /* 0x000ea80000000200 */
[----:B------:R-:W4:Y:S03]  /*9860*/  LDSM.16.M88.4 R176, [R209] ;  /* 0x00000000d1b0783b */ /* 0x000f260000000200 */
[C---:B------:R-:W-:Y:S08]  /*9870*/  HMMA.16816.F32 R168, R8.reuse, R172, R168 ;  /* 0x000000ac08a8723c */ /* 0x040ff000000018a8 */
[C---:B------:R-:W-:Y:S01]  /*9880*/  HMMA.16816.F32 R32, R8.reuse, R174, R32 ;  /* 0x000000ae0820723c */ /* 0x040fe20000001820 */
[----:B------:R-:W5:Y:S07]  /*9890*/  LDSM.16.M88.4 R172, [R208] ;  /* 0x00000000d0ac783b */ /* 0x000f6e0000000200 */
[C---:B------:R-:W-:Y:S08]  /*98a0*/  HMMA.16816.F32 R20, R8.reuse, R196, R20 ;  /* 0x000000c40814723c */ /* 0x040ff00000001814 */
[C---:B------:R-:W-:Y:S01]  /*98b0*/  HMMA.16816.F32 R16, R8.reuse, R198, R16 ;  /* 0x000000c60810723c */ /* 0x040fe20000001810 */
[----:B------:R-:W-:Y:S07]  /*98c0*/  LDSM.16.M88.4 R196, [R216+0x4800] ;  /* 0x00480000d8c4783b */ /* 0x000fee0000000200 */
[C---:B---3--:R-:W-:Y:S08]  /*98d0*/  HMMA.16816.F32 R12, R8.reuse, R192, R12 ;  /* 0x000000c0080c723c */ /* 0x048ff0000000180c */
[----:B------:R-:W-:Y:S01]  /*98e0*/  HMMA.16816.F32 R188, R8, R194, R188 ;  /* 0x000000c208bc723c */ /* 0x000fe200000018bc */
[----:B------:R-:W-:Y:S04]  /*98f0*/  LDSM.16.M88.4 R8, [R226+0x4000] ;  /* 0x00400000e208783b */ /* 0x000fe80000000200 */
[----:B------:R-:W3:Y:S03]  /*9900*/  LDSM.16.M88.4 R192, [R223+0xc000] ;  /* 0x00c00000dfc0783b */ /* 0x000ee60000000200 */
[C---:B-1----:R-:W-:Y:S08]  /*9910*/  HMMA.16816.F32 R28, R4.reuse, R180, R28 ;  /* 0x000000b4041c723c */ /* 0x042ff0000000181c */
[C---:B------:R-:W-:Y:S01]  /*9920*/  HMMA.16816.F32 R24, R4.reuse, R182, R24 ;  /* 0x000000b60418723c */ /* 0x040fe20000001818 */
[----:B------:R-:W1:Y:S07]  /*9930*/  LDSM.16.M88.4 R180, [R223+0xd000] ;  /* 0x00d00000dfb4783b */ /* 0x000e6e0000000200 */
[C---:B--2---:R-:W-:Y:S08]  /*9940*/  HMMA.16816.F32 R168, R4.reuse, R184, R168 ;  /* 0x000000b804a8723c */ /* 0x044ff000000018a8 */
[C---:B------:R-:W-:Y:S01]  /*9950*/  HMMA.16816.F32 R32, R4.reuse, R186, R32 ;  /* 0x000000ba0420723c */ /* 0x040fe20000001820 */
[----:B------:R-:W2:Y:S07]  /*9960*/  LDSM.16.M88.4 R184, [R223+0xc800] ;  /* 0x00c80000dfb8783b */ /* 0x000eae0000000200 */
[C---:B----4-:R-:W-:Y:S08]  /*9970*/  HMMA.16816.F32 R20, R4.reuse, R176, R20 ;  /* 0x000000b00414723c */ /* 0x050ff00000001814 */
[C---:B------:R-:W-:Y:S01]  /*9980*/  HMMA.16816.F32 R16, R4.reuse, R178, R16 ;  /* 0x000000b20410723c */ /* 0x040fe20000001810 */
[----:B------:R-:W4:Y:S07]  /*9990*/  LDSM.16.M88.4 R176, [R223+0xd800] ;  /* 0x00d80000dfb0783b */ /* 0x000f2e0000000200 */
[C---:B-----5:R-:W-:Y:S08]  /*99a0*/  HMMA.16816.F32 R12, R4.reuse, R172, R12 ;  /* 0x000000ac040c723c */ /* 0x060ff0000000180c */
[----:B------:R-:W-:Y:S01]  /*99b0*/  HMMA.16816.F32 R188, R4, R174, R188 ;  /* 0x000000ae04bc723c */ /* 0x000fe200000018bc */
[----:B------:R-:W-:Y:S04]  /*99c0*/  LDSM.16.M88.4 R172, [R225+0x4000] ;  /* 0x00400000e1ac783b */ /* 0x000fe80000000200 */
[----:B------:R-:W5:Y:S03]  /*99d0*/  LDSM.16.M88.4 R4, [R216+0x4000] ;  /* 0x00400000d804783b */ /* 0x000f660000000200 */
[C---:B---3--:R-:W-:Y:S08]  /*99e0*/  HMMA.16816.F32 R168, R8.reuse, R192, R168 ;  /* 0x000000c008a8723c */ /* 0x048ff000000018a8 */
[C---:B------:R-:W-:Y:S01]  /*99f0*/  HMMA.16816.F32 R32, R8.reuse, R194, R32 ;  /* 0x000000c20820723c */ /* 0x040fe20000001820 */
[----:B------:R-:W-:Y:S07]  /*9a00*/  LDSM.16.M88.4 R192, [R216+0x5000] ;  /* 0x00500000d8c0783b */ /* 0x000fee0000000200 */
[C---:B-1----:R-:W-:Y:S08]  /*9a10*/  HMMA.16816.F32 R20, R8.reuse, R180, R20 ;  /* 0x000000b40814723c */ /* 0x042ff00000001814 */
[C---:B------:R-:W-:Y:S01]  /*9a20*/  HMMA.16816.F32 R16, R8.reuse, R182, R16 ;  /* 0x000000b60810723c */ /* 0x040fe20000001810 */
[----:B------:R-:W1:Y:S07]  /*9a30*/  LDSM.16.M88.4 R180, [R216+0x5800] ;  /* 0x00580000d8b4783b */ /* 0x000e6e0000000200 */
[C---:B--2---:R-:W-:Y:S08]  /*9a40*/  HMMA.16816.F32 R28, R8.reuse, R184, R28 ;  /* 0x000000b8081c723c */ /* 0x044ff0000000181c */
[C---:B------:R-:W-:Y:S01]  /*9a50*/  HMMA.16816.F32 R24, R8.reuse, R186, R24 ;  /* 0x000000ba0818723c */ /* 0x040fe20000001818 */
[----:B------:R-:W-:Y:S07]  /*9a60*/  LDSM.16.M88.4 R184, [R229+0xf000] ;  /* 0x00f00000e5b8783b */ /* 0x000fee0000000200 */
[C---:B----4-:R-:W-:Y:S08]  /*9a70*/  HMMA.16816.F32 R12, R8.reuse, R176, R12 ;  /* 0x000000b0080c723c */ /* 0x050ff0000000180c */
[----:B------:R-:W-:Y:S01]  /*9a80*/  HMMA.16816.F32 R188, R8, R178, R188 ;  /* 0x000000b208bc723c */ /* 0x000fe200000018bc */
[----:B------:R-:W-:Y:S04]  /*9a90*/  LDSM.16.M88.4 R176, [R230+0x6000] ;  /* 0x00600000e6b0783b */ /* 0x000fe80000000200 */
[----:B------:R-:W2:Y:S03]  /*9aa0*/  LDSM.16.M88.4 R8, [R229+0xe000] ;  /* 0x00e00000e508783b */ /* 0x000ea60000000200 */
[C---:B-----5:R-:W-:Y:S08]  /*9ab0*/  HMMA.16816.F32 R168, R172.reuse, R4, R168 ;  /* 0x00000004aca8723c */ /* 0x060ff000000018a8 */
[C---:B------:R-:W-:Y:S01]  /*9ac0*/  HMMA.16816.F32 R32, R172.reuse, R6, R32 ;  /* 0x00000006ac20723c */ /* 0x040fe20000001820 */
[----:B------:R-:W3:Y:S07]  /*9ad0*/  LDSM.16.M88.4 R4, [R229+0xe800] ;  /* 0x00e80000e504783b */ /* 0x000eee0000000200 */
[C---:B------:R-:W-:Y:S08]  /*9ae0*/  HMMA.16816.F32 R28, R172.reuse, R196, R28 ;  /* 0x000000c4ac1c723c */ /* 0x040ff0000000181c */
[C---:B------:R-:W-:Y:S01]  /*9af0*/  HMMA.16816.F32 R24, R172.reuse, R198, R24 ;  /* 0x000000c6ac18723c */ /* 0x040fe20000001818 */
[----:B------:R-:W-:Y:S07]  /*9b00*/  LDSM.16.M88.4 R196, [R204] ;  /* 0x00000000ccc4783b */ /* 0x000fee0000000200 */
[C---:B-1----:R-:W-:Y:S08]  /*9b10*/  HMMA.16816.F32 R12, R172.reuse, R180, R12 ;  /* 0x000000b4ac0c723c */ /* 0x042ff0000000180c */
[C---:B------:R-:W-:Y:S01]  /*9b20*/  HMMA.16816.F32 R188, R172.reuse, R182, R188 ;  /* 0x000000b6acbc723c */ /* 0x040fe200000018bc */
[----:B------:R-:W1:Y:S07]  /*9b30*/  LDSM.16.M88.4 R180, [R229+0xf800] ;  /* 0x00f80000e5b4783b */ /* 0x000e6e0000000200 */
[C---:B------:R-:W-:Y:S08]  /*9b40*/  HMMA.16816.F32 R20, R172.reuse, R192, R20 ;  /* 0x000000c0ac14723c */ /* 0x040ff00000001814 */
[----:B------:R-:W-:Y:S01]  /*9b50*/  HMMA.16816.F32 R16, R172, R194, R16 ;  /* 0x000000c2ac10723c */ /* 0x000fe20000001810 */
[----:B------:R-:W-:Y:S04]  /*9b60*/  LDSM.16.M88.4 R192, [R228+0x6000] ;  /* 0x00600000e4c0783b */ /* 0x000fe80000000200 */
[----:B------:R-:W4:Y:S03]  /*9b70*/  LDSM.16.M88.4 R172, [R207] ;  /* 0x00000000cfac783b */ /* 0x000f260000000200 */
[C---:B--2---:R-:W-:Y:S08]  /*9b80*/  HMMA.16816.F32 R168, R176.reuse, R8, R168 ;  /* 0x00000008b0a8723c */ /* 0x044ff000000018a8 */
[C---:B------:R-:W-:Y:S01]  /*9b90*/  HMMA.16816.F32 R32, R176.reuse, R10, R32 ;  /* 0x0000000ab020723c */ /* 0x040fe20000001820 */
[----:B------:R-:W2:Y:S07]  /*9ba0*/  LDSM.16.M88.4 R8, [R206] ;  /* 0x00000000ce08783b */ /* 0x000eae0000000200 */
[C---:B---3--:R-:W-:Y:S08]  /*9bb0*/  HMMA.16816.F32 R28, R176.reuse, R4, R28 ;  /* 0x00000004b01c723c */ /* 0x048ff0000000181c */
[C---:B------:R-:W-:Y:S01]  /*9bc0*/  HMMA.16816.F32 R24, R176.reuse, R6, R24 ;  /* 0x00000006b018723c */ /* 0x040fe20000001818 */
[----:B------:R-:W3:Y:S07]  /*9bd0*/  LDSM.16.M88.4 R4, [R205] ;  /* 0x00000000cd04783b */ /* 0x000eee0000000200 */
[C---:B------:R-:W-:Y:S08]  /*9be0*/  HMMA.16816.F32 R20, R176.reuse, R184, R20 ;  /* 0x000000b8b014723c */ /* 0x040ff00000001814 */
[C---:B------:R-:W-:Y:S01]  /*9bf0*/  HMMA.16816.F32 R16, R176.reuse, R186, R16 ;  /* 0x000000bab010723c */ /* 0x040fe20000001810 */
[----:B------:R-:W-:Y:S07]  /*9c00*/  LDSM.16.M88.4 R184, [R226+0x6000] ;  /* 0x00600000e2b8783b */ /* 0x000fee0000000200 */
[C---:B-1----:R-:W-:Y:S08]  /*9c10*/  HMMA.16816.F32 R12, R176.reuse, R180, R12 ;  /* 0x000000b4b00c723c */ /* 0x042ff0000000180c */
[----:B------:R-:W-:Y:S01]  /*9c20*/  HMMA.16816.F32 R188, R176, R182, R188 ;  /* 0x000000b6b0bc723c */ /* 0x000fe200000018bc */
[----:B------:R-:W1:Y:S04]  /*9c30*/  LDSM.16.M88.4 R180, [R223+0xe000] ;  /* 0x00e00000dfb4783b */ /* 0x000e680000000200 */
[----:B------:R-:W5:Y:S03]  /*9c40*/  LDSM.16.M88.4 R176, [R223+0xe800] ;  /* 0x00e80000dfb0783b */ /* 0x000f660000000200 */
[C---:B----4-:R-:W-:Y:S08]  /*9c50*/  HMMA.16816.F32 R168, R192.reuse, R172, R168 ;  /* 0x000000acc0a8723c */ /* 0x050ff000000018a8 */
[C---:B--2---:R-:W-:Y:S08]  /*9c60*/  HMMA.16816.F32 R28, R192.reuse, R8, R28 ;  /* 0x00000008c01c723c */ /* 0x044ff0000000181c */
[C---:B------:R-:W-:Y:S01]  /*9c70*/  HMMA.16816.F32 R24, R192.reuse, R10, R24 ;  /* 0x0000000ac018723c */ /* 0x040fe20000001818 */
[----:B------:R-:W-:Y:S07]  /*9c80*/  LDSM.16.M88.4 R8, [R225+0x6000] ;  /* 0x00600000e108783b */ /* 0x000fee0000000200 */
[C---:B---3--:R-:W-:Y:S08]  /*9c90*/  HMMA.16816.F32 R20, R192.reuse, R4, R20 ;  /* 0x00000004c014723c */ /* 0x048ff00000001814 */
[C---:B------:R-:W-:Y:S01]  /*9ca0*/  HMMA.16816.F32 R16, R192.reuse, R6, R16 ;  /* 0x00000006c010723c */ /* 0x040fe20000001810 */
[----:B------:R-:W2:Y:S07]  /*9cb0*/  LDSM.16.M88.4 R4, [R216+0x6000] ;  /* 0x00600000d804783b */ /* 0x000eae0000000200 */
[----:B------:R-:W-:Y:S01]  /*9cc0*/  HMMA.16816.F32 R32, R192, R174, R32 ;  /* 0x000000aec020723c */ /* 0x000fe20000001820 */
[----:B------:R-:W-:Y:S07]  /*9cd0*/  LDSM.16.M88.4 R172, [R223+0xf000] ;  /* 0x00f00000dfac783b */ /* 0x000fee0000000200 */
[C---:B-1----:R-:W-:Y:S08]  /*9ce0*/  HMMA.16816.F32 R168, R184.reuse, R180, R168 ;  /* 0x000000b4b8a8723c */ /* 0x042ff000000018a8 */
[C---:B-----5:R-:W-:Y:S08]  /*9cf0*/  HMMA.16816.F32 R28, R184.reuse, R176, R28 ;  /* 0x000000b0b81c723c */ /* 0x060ff0000000181c */
[C---:B------:R-:W-:Y:S01]  /*9d00*/  HMMA.16816.F32 R24, R184.reuse, R178, R24 ;  /* 0x000000b2b818723c */ /* 0x040fe20000001818 */
[----:B------:R-:W1:Y:S07]  /*9d10*/  LDSM.16.M88.4 R176, [R216+0x6800] ;  /* 0x00680000d8b0783b */ /* 0x000e6e0000000200 */
[----:B------:R-:W-:Y:S01]  /*9d20*/  HMMA.16816.F32 R32, R184, R182, R32 ;  /* 0x000000b6b820723c */ /* 0x000fe20000001820 */
[----:B------:R-:W3:Y:S07]  /*9d30*/  LDSM.16.M88.4 R180, [R223+0xf800] ;  /* 0x00f80000dfb4783b */ /* 0x000eee0000000200 */
[----:B--2---:R-:W-:Y:S08]  /*9d40*/  HMMA.16816.F32 R168, R8, R4, R168 ;  /* 0x0000000408a8723c */ /* 0x004ff000000018a8 */
[----:B------:R-:W-:Y:S08]  /*9d50*/  HMMA.16816.F32 R188, R192, R198, R188 ;  /* 0x000000c6c0bc723c */ /* 0x000ff000000018bc */
[C---:B------:R-:W-:Y:S01]  /*9d60*/  HMMA.16816.F32 R32, R8.reuse, R6, R32 ;  /* 0x000000060820723c */ /* 0x040fe20000001820 */
[----:B------:R-:W2:Y:S07]  /*9d70*/  LDSM.16.M88.4 R4, [R216+0x7000] ;  /* 0x00700000d804783b */ /* 0x000eae0000000200 */
[----:B------:R-:W-:Y:S01]  /*9d80*/  FSEL R2, R168, -INF , !P6 ;  /* 0xff800000a8027808 */ /* 0x000fe20007000000 */
[----:B-1----:R-:W-:Y:S01]  /*9d90*/  HMMA.16816.F32 R28, R8, R176, R28 ;  /* 0x000000b0081c723c */ /* 0x002fe2000000181c */
[----:B------:R-:W-:-:S02]  /*9da0*/  ISETP.GE.AND P6, PT, R0, R238, PT ;  /* 0x000000ee0000720c */ /* 0x000fc40003fc6270 */
[----:B------:R-:W-:Y:S02]  /*9db0*/  FSEL R201, R169, -INF , !P1 ;  /* 0xff800000a9c97808 */ /* 0x000fe40004800000 */
[-C--:B------:R-:W-:Y:S02]  /*9dc0*/  ISETP.LT.OR P6, PT, R0, R239.reuse, P6 ;  /* 0x000000ef0000720c */ /* 0x080fe400037c1670 */
[----:B------:R-:W-:Y:S01]  /*9dd0*/  ISETP.GE.AND P1, PT, R167, R238, PT ;  /* 0x000000eea700720c */ /* 0x000fe20003f26270 */
[----:B------:R-:W-:Y:S01]  /*9de0*/  HMMA.16816.F32 R20, R184, R172, R20 ;  /* 0x000000acb814723c */ /* 0x000fe20000001814 */
[----:B------:R-:W-:Y:S02]  /*9df0*/  FSEL R199, R171, -INF , !P0 ;  /* 0xff800000abc77808 */ /* 0x000fe40004000000 */
[----:B------:R-:W-:Y:S02]  /*9e00*/  ISETP.LT.OR P1, PT, R167, R239, P1 ;  /* 0x000000efa700720c */ /* 0x000fe40000f21670 */
[----:B------:R-:W-:-:S02]  /*9e10*/  ISETP.GE.AND P0, PT, R166, R240, PT ;  /* 0x000000f0a600720c */ /* 0x000fc40003f06270 */
[----:B------:R-:W-:Y:S01]  /*9e20*/  FSEL R242, R34, -INF , !P1 ;  /* 0xff80000022f27808 */ /* 0x000fe20004800000 */
[----:B------:R-:W-:Y:S01]  /*9e30*/  HMMA.16816.F32 R16, R184, R174, R16 ;  /* 0x000000aeb810723c */ /* 0x000fe20000001810 */
[----:B------:R-:W-:-:S04]  /*9e40*/  ISETP.LT.OR P0, PT, R166, R241, P0 ;  /* 0x000000f1a600720c */ /* 0x000fc80000701670 */
[----:B------:R-:W-:Y:S02]  /*9e50*/  FSEL R243, R33, -INF , !P0 ;  /* 0xff80000021f37808 */ /* 0x000fe40004000000 */
[----:B------:R-:W-:Y:S01]  /*9e60*/  FSEL R174, R170, -INF , !P6 ;  /* 0xff800000aaae7808 */ /* 0x000fe20007000000 */
[----:B------:R-:W-:Y:S01]  /*9e70*/  HMMA.16816.F32 R12, R192, R196, R12 ;  /* 0x000000c4c00c723c */ /* 0x000fe2000000180c */
[----:B------:R-:W-:Y:S01]  /*9e80*/  ISETP.GE.AND P6, PT, R167, R240, PT ;  /* 0x000000f0a700720c */ /* 0x000fe20003fc6270 */
[----:B------:R-:W1:Y:S01]  /*9e90*/  LDSM.16.M88.4 R168, [R216+0x7800] ;  /* 0x00780000d8a8783b */ /* 0x000e620000000200 */
[----:B------:R-:W-:Y:S01]  /*9ea0*/  IADD3 R33, R0, 0x18, RZ ;  /* 0x0000001800217810 */ /* 0x000fe20007ffe0ff */
[----:B------:R-:W-:-:S04]  /*9eb0*/  DEPBAR.LE SB0, 0x0 ;  /* 0x000080000000791a */ /* 0x000fc80000000000 */
[----:B------:R-:W-:Y:S01]  /*9ec0*/  BAR.SYNC.DEFER_BLOCKING 0x0 ;  /* 0x0000000000007b1d */ /* 0x000fe20000010000 */
[----:B------:R-:W-:Y:S01]  /*9ed0*/  ISETP.LT.OR P6, PT, R167, R241, P6 ;  /* 0x000000f1a700720c */ /* 0x000fe200037c1670 */
[----:B------:R-:W-:Y:S01]  /*9ee0*/  HMMA.16816.F32 R24, R8, R178, R24 ;  /* 0x000000b20818723c */ /* 0x000fe20000001818 */
[----:B------:R-:W-:-:S04]  /*9ef0*/  IADD3 R167, R0, 0x10, RZ ;  /* 0x0000001000a77810 */ /* 0x000fc80007ffe0ff */
[C---:B------:R-:W-:Y:S02]  /*9f00*/  ISETP.GE.AND P1, PT, R167.reuse, R240, PT ;  /* 0x000000f0a700720c */ /* 0x040fe40003f26270 */
[----:B------:R-:W-:Y:S01]  /*9f10*/  FSEL R178, R32, -INF , !P6 ;  /* 0xff80000020b27808 */ /* 0x000fe20007000000 */
[----:B---3--:R-:W-:Y:S01]  /*9f20*/  HMMA.16816.F32 R188, R184, R182, R188 ;  /* 0x000000b6b8bc723c */ /* 0x008fe200000018bc */
[C---:B------:R-:W-:Y:S02]  /*9f30*/  ISETP.GE.AND P6, PT, R166.reuse, R238, PT ;  /* 0x000000eea600720c */ /* 0x040fe40003fc6270 */
[----:B------:R-:W-:Y:S02]  /*9f40*/  ISETP.LT.OR P1, PT, R167, R241, P1 ;  /* 0x000000f1a700720c */ /* 0x000fe40000f21670 */
[----:B------:R-:W-:Y:S01]  /*9f50*/  ISETP.LT.OR P6, PT, R166, R239, P6 ;  /* 0x000000efa600720c */ /* 0x000fe200037c1670 */
[----:B------:R-:W-:Y:S01]  /*9f60*/  IMAD.MOV.U32 R166, RZ, RZ, R203 ;  /* 0x000000ffffa67224 */ /* 0x000fe200078e00cb */
[----:B------:R-:W-:Y:S01]  /*9f70*/  IADD3 R32, R0, 0x11, RZ ;  /* 0x0000001100207810 */ /* 0x000fe20007ffe0ff */
[----:B--2---:R-:W-:Y:S01]  /*9f80*/  HMMA.16816.F32 R20, R8, R4, R20 ;  /* 0x000000040814723c */ /* 0x004fe20000001814 */
[----:B------:R-:W-:-:S02]  /*9f90*/  FSEL R182, R35, -INF , !P6 ;  /* 0xff80000023b67808 */ /* 0x000fc40007000000 */
[----:B------:R-:W-:Y:S02]  /*9fa0*/  FSEL R28, R28, -INF , !P1 ;  /* 0xff8000001c1c7808 */ /* 0x000fe40004800000 */
[C---:B------:R-:W-:Y:S02]  /*9fb0*/  ISETP.GE.AND P0, PT, R167.reuse, R238, PT ;  /* 0x000000eea700720c */ /* 0x040fe40003f06270 */
[C---:B------:R-:W-:Y:S01]  /*9fc0*/  ISETP.GE.AND P6, PT, R32.reuse, R240, PT ;  /* 0x000000f02000720c */ /* 0x040fe20003fc6270 */
[----:B------:R-:W-:Y:S01]  /*9fd0*/  HMMA.16816.F32 R12, R184, R180, R12 ;  /* 0x000000b4b80c723c */ /* 0x000fe2000000180c */
[C---:B------:R-:W-:Y:S02]  /*9fe0*/  ISETP.GE.AND P1, PT, R32.reuse, R238, PT ;  /* 0x000000ee2000720c */ /* 0x040fe40003f26270 */
[----:B------:R-:W-:Y:S01]  /*9ff0*/  ISETP.LT.OR P0, PT, R167, R239, P0 ;  /* 0x000000efa700720c */ /* 0x000fe20000701670 */
[----:B------:R-:W-:Y:S01]  /*a000*/  IMAD.MOV.U32 R167, RZ, RZ, R202 ;  /* 0x000000ffffa77224 */ /* 0x000fe200078e00ca */
[----:B------:R-:W-:-:S02]  /*a010*/  ISETP.LT.OR P6, PT, R32, R241, P6 ;  /* 0x000000f12000720c */ /* 0x000fc400037c1670 */
[----:B------:R-:W-:Y:S01]  /*a020*/  ISETP.LT.OR P1, PT, R32, R239, P1 ;  /* 0x000000ef2000720c */ /* 0x000fe20000f21670 */
[C---:B------:R-:W-:Y:S01]  /*a030*/  HMMA.16816.F32 R16, R8.reuse, R6, R16 ;  /* 0x000000060810723c */ /* 0x040fe20000001810 */
[----:B------:R-:W-:Y:S02]  /*a040*/  IADD3 R4, R0, 0x19, RZ ;  /* 0x0000001900047810 */ /* 0x000fe40007ffe0ff */
[----:B------:R-:W-:Y:S02]  /*a050*/  FSEL R30, R30, -INF , !P0 ;  /* 0xff8000001e1e7808 */ /* 0x000fe40004000000 */
[----:B------:R-:W-:Y:S02]  /*a060*/  FSEL R29, R29, -INF , !P6 ;  /* 0xff8000001d1d7808 */ /* 0x000fe40007000000 */
[----:B------:R-:W-:Y:S01]  /*a070*/  FSEL R31, R31, -INF , !P1 ;  /* 0xff8000001f1f7808 */ /* 0x000fe20004800000 */
[----:B-1----:R-:W-:Y:S01]  /*a080*/  HMMA.16816.F32 R188, R8, R170, R188 ;  /* 0x000000aa08bc723c */ /* 0x002fe200000018bc */
[----:B------:R-:W-:-:S02]  /*a090*/  ISETP.GE.AND P0, PT, R33, R240, PT ;  /* 0x000000f02100720c */ /* 0x000fc40003f06270 */
[C---:B------:R-:W-:Y:S02]  /*a0a0*/  ISETP.GE.AND P6, PT, R33.reuse, R238, PT ;  /* 0x000000ee2100720c */ /* 0x040fe40003fc6270 */
[C---:B------:R-:W-:Y:S02]  /*a0b0*/  ISETP.GE.AND P1, PT, R4.reuse, R240, PT ;  /* 0x000000f00400720c */ /* 0x040fe40003f26270 */
[C---:B------:R-:W-:Y:S01]  /*a0c0*/  ISETP.LT.OR P0, PT, R33.reuse, R241, P0 ;  /* 0x000000f12100720c */ /* 0x040fe20000701670 */
[----:B------:R-:W-:Y:S01]  /*a0d0*/  HMMA.16816.F32 R12, R8, R168, R12 ;  /* 0x000000a8080c723c */ /* 0x000fe2000000180c */
[----:B------:R-:W-:Y:S02]  /*a0e0*/  ISETP.LT.OR P6, PT, R33, R239, P6 ;  /* 0x000000ef2100720c */ /* 0x000fe400037c1670 */
[----:B------:R-:W-:Y:S02]  /*a0f0*/  ISETP.LT.OR P1, PT, R4, R241, P1 ;  /* 0x000000f10400720c */ /* 0x000fe40000f21670 */
[----:B------:R-:W-:-:S02]  /*a100*/  IADD3 R5, R0, 0x20, RZ ;  /* 0x0000002000057810 */ /* 0x000fc40007ffe0ff */
[----:B------:R-:W-:Y:S02]  /*a110*/  FSEL R24, R24, -INF , !P0 ;  /* 0xff80000018187808 */ /* 0x000fe40004000000 */
[----:B------:R-:W-:Y:S02]  /*a120*/  FSEL R26, R26, -INF , !P6 ;  /* 0xff8000001a1a7808 */ /* 0x000fe40007000000 */
[----:B------:R-:W-:Y:S02]  /*a130*/  FSEL R25, R25, -INF , !P1 ;  /* 0xff80000019197808 */ /* 0x000fe40004800000 */
[----:B------:R-:W-:Y:S02]  /*a140*/  ISETP.GE.AND P0, PT, R4, R238, PT ;  /* 0x000000ee0400720c */ /* 0x000fe40003f06270 */
[C---:B------:R-:W-:Y:S02]  /*a150*/  ISETP.GE.AND P6, PT, R5.reuse, R240, PT ;  /* 0x000000f00500720c */ /* 0x040fe40003fc6270 */
[----:B------:R-:W-:-:S02]  /*a160*/  ISETP.GE.AND P1, PT, R5, R238, PT ;  /* 0x000000ee0500720c */ /* 0x000fc40003f26270 */
[----:B------:R-:W-:Y:S02]  /*a170*/  ISETP.LT.OR P0, PT, R4, R239, P0 ;  /* 0x000000ef0400720c */ /* 0x000fe40000701670 */
[C---:B------:R-:W-:Y:S02]  /*a180*/  ISETP.LT.OR P6, PT, R5.reuse, R241, P6 ;  /* 0x000000f10500720c */ /* 0x040fe400037c1670 */
[----:B------:R-:W-:Y:S02]  /*a190*/  ISETP.LT.OR P1, PT, R5, R239, P1 ;  /* 0x000000ef0500720c */ /* 0x000fe40000f21670 */
[C---:B------:R-:W-:Y:S02]  /*a1a0*/  IADD3 R4, R0.reuse, 0x21, RZ ;  /* 0x0000002100047810 */ /* 0x040fe40007ffe0ff */
[----:B------:R-:W-:Y:S02]  /*a1b0*/  IADD3 R6, R0, 0x28, RZ ;  /* 0x0000002800067810 */ /* 0x000fe40007ffe0ff */
[----:B------:R-:W-:-:S02]  /*a1c0*/  FSEL R27, R27, -INF , !P0 ;  /* 0xff8000001b1b7808 */ /* 0x000fc40004000000 */
[----:B------:R-:W-:Y:S02]  /*a1d0*/  FSEL R198, R20, -INF , !P6 ;  /* 0xff80000014c67808 */ /* 0x000fe40007000000 */
[----:B------:R-:W-:Y:S02]  /*a1e0*/  FSEL R194, R22, -INF , !P1 ;  /* 0xff80000016c27808 */ /* 0x000fe40004800000 */
[C---:B------:R-:W-:Y:S02]  /*a1f0*/  ISETP.GE.AND P0, PT, R4.reuse, R240, PT ;  /* 0x000000f00400720c */ /* 0x040fe40003f06270 */
[----:B------:R-:W-:Y:S02]  /*a200*/  ISETP.GE.AND P6, PT, R4, R238, PT ;  /* 0x000000ee0400720c */ /* 0x000fe40003fc6270 */
[----:B------:R-:W-:Y:S02]  /*a210*/  ISETP.GE.AND P1, PT, R6, R240, PT ;  /* 0x000000f00600720c */ /* 0x000fe40003f26270 */
[----:B------:R-:W-:-:S02]  /*a220*/  ISETP.LT.OR P0, PT, R4, R241, P0 ;  /* 0x000000f10400720c */ /* 0x000fc40000701670 */
[----:B------:R-:W-:Y:S02]  /*a230*/  ISETP.LT.OR P6, PT, R4, R239, P6 ;  /* 0x000000ef0400720c */ /* 0x000fe400037c1670 */
[----:B------:R-:W-:Y:S02]  /*a240*/  ISETP.LT.OR P1, PT, R6, R241, P1 ;  /* 0x000000f10600720c */ /* 0x000fe40000f21670 */
[----:B------:R-:W-:Y:S02]  /*a250*/  IADD3 R5, R0, 0x29, RZ ;  /* 0x0000002900057810 */ /* 0x000fe40007ffe0ff */
[----:B------:R-:W-:Y:S02]  /*a260*/  FSEL R196, R21, -INF , !P0 ;  /* 0xff80000015c47808 */ /* 0x000fe40004000000 */
[----:B------:R-:W-:Y:S02]  /*a270*/  FSEL R35, R23, -INF , !P6 ;  /* 0xff80000017237808 */ /* 0x000fe40007000000 */
[----:B------:R-:W-:-:S02]  /*a280*/  FSEL R195, R16, -INF , !P1 ;  /* 0xff80000010c37808 */ /* 0x000fc40004800000 */
[C---:B------:R-:W-:Y:S02]  /*a290*/  ISETP.GE.AND P0, PT, R6.reuse, R238, PT ;  /* 0x000000ee0600720c */ /* 0x040fe40003f06270 */
[C---:B------:R-:W-:Y:S02]  /*a2a0*/  ISETP.GE.AND P6, PT, R5.reuse, R240, PT ;  /* 0x000000f00500720c */ /* 0x040fe40003fc6270 */
[C---:B------:R-:W-:Y:S02]  /*a2b0*/  ISETP.GE.AND P1, PT, R5.reuse, R238, PT ;  /* 0x000000ee0500720c */ /* 0x040fe40003f26270 */
[----:B------:R-:W-:Y:S02]  /*a2c0*/  ISETP.LT.OR P0, PT, R6, R239, P0 ;  /* 0x000000ef0600720c */ /* 0x000fe40000701670 */
[C---:B------:R-:W-:Y:S02]  /*a2d0*/  ISETP.LT.OR P6, PT, R5.reuse, R241, P6 ;  /* 0x000000f10500720c */ /* 0x040fe400037c1670 */
[----:B------:R-:W-:-:S02]  /*a2e0*/  ISETP.LT.OR P1, PT, R5, R239, P1 ;  /* 0x000000ef0500720c */ /* 0x000fc40000f21670 */
[C---:B------:R-:W-:Y:S02]  /*a2f0*/  IADD3 R4, R0.reuse, 0x30, RZ ;  /* 0x0000003000047810 */ /* 0x040fe40007ffe0ff */
[----:B------:R-:W-:Y:S02]  /*a300*/  IADD3 R5, R0, 0x31, RZ ;  /* 0x0000003100057810 */ /* 0x000fe40007ffe0ff */
[----:B------:R-:W-:Y:S02]  /*a310*/  FSEL R193, R18, -INF , !P0 ;  /* 0xff80000012c17808 */ /* 0x000fe40004000000 */
[----:B------:R-:W-:Y:S02]  /*a320*/  FSEL R197, R17, -INF , !P6 ;  /* 0xff80000011c57808 */ /* 0x000fe40007000000 */
[----:B------:R-:W-:Y:S02]  /*a330*/  FSEL R192, R19, -INF , !P1 ;  /* 0xff80000013c07808 */ /* 0x000fe40004800000 */
[----:B------:R-:W-:-:S02]  /*a340*/  ISETP.GE.AND P0, PT, R4, R240, PT ;  /* 0x000000f00400720c */ /* 0x000fc40003f06270 */
[C---:B------:R-:W-:Y:S02]  /*a350*/  ISETP.GE.AND P1, PT, R4.reuse, R238, PT ;  /* 0x000000ee0400720c */ /* 0x040fe40003f26270 */
[C---:B------:R-:W-:Y:S02]  /*a360*/  ISETP.GE.AND P6, PT, R5.reuse, R240, PT ;  /* 0x000000f00500720c */ /* 0x040fe40003fc6270 */
[C---:B------:R-:W-:Y:S02]  /*a370*/  ISETP.LT.OR P0, PT, R4.reuse, R241, P0 ;  /* 0x000000f10400720c */ /* 0x040fe40000701670 */
[----:B------:R-:W-:Y:S02]  /*a380*/  ISETP.LT.OR P1, PT, R4, R239, P1 ;  /* 0x000000ef0400720c */ /* 0x000fe40000f21670 */
[----:B------:R-:W-:Y:S02]  /*a390*/  ISETP.LT.OR P6, PT, R5, R241, P6 ;  /* 0x000000f10500720c */ /* 0x000fe400037c1670 */
[----:B------:R-:W-:-:S02]  /*a3a0*/  IADD3 R4, R0, 0x38, RZ ;  /* 0x0000003800047810 */ /* 0x000fc40007ffe0ff */
[----:B------:R-:W-:Y:S02]  /*a3b0*/  FSEL R33, R13, -INF , !P6 ;  /* 0xff8000000d217808 */ /* 0x000fe40007000000 */
[-C--:B------:R-:W-:Y:S02]  /*a3c0*/  ISETP.GE.AND P6, PT, R4, R238.reuse, PT ;  /* 0x000000ee0400720c */ /* 0x080fe40003fc6270 */
[----:B------:R-:W-:Y:S02]  /*a3d0*/  FSEL R34, R12, -INF , !P0 ;  /* 0xff8000000c227808 */ /* 0x000fe40004000000 */
[C---:B------:R-:W-:Y:S02]  /*a3e0*/  ISETP.GE.AND P0, PT, R5.reuse, R238, PT ;  /* 0x000000ee0500720c */ /* 0x040fe40003f06270 */
[-C--:B------:R-:W-:Y:S02]  /*a3f0*/  ISETP.LT.OR P6, PT, R4, R239.reuse, P6 ;  /* 0x000000ef0400720c */ /* 0x080fe400037c1670 */
[----:B------:R-:W-:-:S02]  /*a400*/  ISETP.LT.OR P0, PT, R5, R239, P0 ;  /* 0x000000ef0500720c */ /* 0x000fc40000701670 */
[----:B------:R-:W-:Y:S02]  /*a410*/  FSEL R179, R14, -INF , !P1 ;  /* 0xff8000000eb37808 */ /* 0x000fe40004800000 */
[----:B------:R-:W-:Y:S02]  /*a420*/  ISETP.GE.AND P1, PT, R4, R240, PT ;  /* 0x000000f00400720c */ /* 0x000fe40003f26270 */
[----:B------:R-:W-:Y:S02]  /*a430*/  FSEL R176, R190, -INF , !P6 ;  /* 0xff800000beb07808 */ /* 0x000fe40007000000 */
[----:B------:R-:W-:Y:S02]  /*a440*/  PLOP3.LUT P6, PT, PT, PT, UP0, 0x80, 0x0 ;  /* 0x000000000000781c */ /* 0x000fe40003fcf008 */
[----:B------:R-:W-:Y:S02]  /*a450*/  FSEL R177, R15, -INF , !P0 ;  /* 0xff8000000fb17808 */ /* 0x000fe40004000000 */
[----:B------:R-:W-:-:S02]  /*a460*/  ISETP.LT.OR P0, PT, R4, R241, P1 ;  /* 0x000000f10400720c */ /* 0x000fc40000f01670 */
[----:B------:R-:W-:Y:S02]  /*a470*/  IADD3 R0, R0, 0x39, RZ ;  /* 0x0000003900007810 */ /* 0x000fe40007ffe0ff */
[----:B------:R-:W-:Y:S02]  /*a480*/  FSEL R32, R188, -INF , !P0 ;  /* 0xff800000bc207808 */ /* 0x000fe40004000000 */
[C---:B------:R-:W-:Y:S02]  /*a490*/  ISETP.GE.AND P1, PT, R0.reuse, R240, PT ;  /* 0x000000f00000720c */ /* 0x040fe40003f26270 */
[C---:B------:R-:W-:Y:S02]  /*a4a0*/  ISETP.GE.AND P0, PT, R0.reuse, R238, PT ;  /* 0x000000ee0000720c */ /* 0x040fe40003f06270 */
[C---:B------:R-:W-:Y:S02]  /*a4b0*/  ISETP.LT.OR P1, PT, R0.reuse, R241, P1 ;  /* 0x000000f10000720c */ /* 0x040fe40000f21670 */
[----:B------:R-:W-:-:S02]  /*a4c0*/  ISETP.LT.OR P0, PT, R0, R239, P0 ;  /* 0x000000ef0000720c */ /* 0x000fc40000701670 */
[----:B------:R-:W-:Y:S02]  /*a4d0*/  FSEL R180, R189, -INF , !P1 ;  /* 0xff800000bdb47808 */ /* 0x000fe40004800000 */
[----:B------:R-:W-:Y:S01]  /*a4e0*/  FSEL R175, R191, -INF , !P0 ;  /* 0xff800000bfaf7808 */ /* 0x000fe20004000000 */
[----:B------:R-:W-:Y:S05]  /*a4f0*/  @!P6 BRA `(.L_x_2310) ;  /* 0x00000ec00000e947 */ /* 0x000fea0003800000 */
[----:B------:R-:W-:-:S13]  /*a500*/  PLOP3.LUT P0, PT, PT, PT, UP6, 0x40, 0x0 ;  /* 0x000000000000781c */ /* 0x000fda0003f0e868 */
[----:B------:R-:W-:Y:S05]  /*a510*/  @P0 BRA `(.L_x_2311) ;  /* 0x0000048000000947 */ /* 0x000fea0003800000 */
[----:B------:R-:W1:Y:S01]  /*a520*/  I2F.RP R0, UR10 ;  /* 0x0000000a00007d06 */ /* 0x000e620008209400 */
[----:B------:R-:W-:Y:S02]  /*a530*/  USHF.L.U32 UR4, UR29, 0x6, URZ ;  /* 0x000000061d047899 */ /* 0x000fe4000800063f */
[----:B------:R-:W-:Y:S02]  /*a540*/  UMOV UR14, URZ ;  /* 0x0000003f000e7c82 */ /* 0x000fe40008000000 */
[----:B------:R-:W-:Y:S02]  /*a550*/  UIADD3 UR12, UR4, -0x40, URZ ;  /* 0xffffffc0040c7890 */ /* 0x000fe4000fffe03f */
[----:B------:R-:W-:-:S05]  /*a560*/  IMAD.U32 R4, RZ, RZ, UR4 ;  /* 0x00000004ff047e24 */ /* 0x000fca000f8e00ff */
[----:B------:R-:W-:Y:S01]  /*a570*/  IABS R4, R4 ;  /* 0x0000000400047213 */ /* 0x000fe20000000000 */
[----:B-1----:R-:W1:Y:S03]  /*a580*/  MUFU.RCP R0, R0 ;  /* 0x0000000000007308 */ /* 0x002e660000001000 */
        /* <DEDUP_REMOVED lines=25> */
[----:B------:R-:W-:Y:S02]  /*a720*/  UISETP.GE.AND UP1, UPT, UR4, URZ, UPT ;  /* 0x0000003f0400728c */ /* 0x000fe4000bf26270 */
[----:B------:R-:W-:-:S02]  /*a730*/  @UP4 UIADD3 UR15, UR15, 0x1, URZ ;  /* 0x000000010f0f4890 */ /* 0x000fc4000fffe03f */
[----:B------:R-:W-:Y:S02]  /*a740*/  UISETP.NE.AND UP2, UPT, URZ, UR5, UPT ;  /* 0x000000053f00728c */ /* 0x000fe4000bf45270 */
[----:B------:R-:W-:Y:S02]  /*a750*/  @!UP0 UIADD3 UR7, UR7, -UR10, URZ ;  /* 0x8000000a07078290 */ /* 0x000fe4000fffe03f */
[----:B------:R-:W-:Y:S02]  /*a760*/  @!UP0 UIADD3 UR13, UR13, 0x1, URZ ;  /* 0x000000010d0d8890 */ /* 0x000fe4000fffe03f */
[----:B------:R-:W-:Y:S02]  /*a770*/  UISETP.GE.U32.AND UP3, UPT, UR7, UR10, UPT ;  /* 0x0000000a0700728c */ /* 0x000fe4000bf66070 */
[----:B------:R-:W-:Y:S02]  /*a780*/  UISETP.GE.AND UP0, UPT, UR12, URZ, UPT ;  /* 0x0000003f0c00728c */ /* 0x000fe4000bf06270 */
[----:B------:R-:W-:-:S02]  /*a790*/  ULOP3.LUT UR4, URZ, UR5, URZ, 0x33, !UPT ;  /* 0x000000053f047292 */ /* 0x000fc4000f8e333f */
[----:B------:R-:W-:-:S04]  /*a7a0*/  @!UP1 UIADD3 UR15, -UR15, URZ, URZ ;  /* 0x0000003f0f0f9290 */ /* 0x000fc8000fffe13f */
[----:B------:R-:W-:Y:S02]  /*a7b0*/  USEL UR10, UR4, UR15, !UP2 ;  /* 0x0000000f040a7287 */ /* 0x000fe4000d000000 */
[----:B------:R-:W-:-:S04]  /*a7c0*/  @UP3 UIADD3 UR13, UR13, 0x1, URZ ;  /* 0x000000010d0d3890 */ /* 0x000fc8000fffe03f */
[----:B------:R-:W-:-:S04]  /*a7d0*/  @!UP0 UIADD3 UR13, -UR13, URZ, URZ ;  /* 0x0000003f0d0d8290 */ /* 0x000fc8000fffe13f */
        /* <DEDUP_REMOVED lines=8> */
[----:B------:R-:W3:Y:S01]  /*a860*/  LDG.E R0, [R6.64] ;  /* 0x0000002206007981 */ /* 0x000ee2000c1e1900 */
        /* <DEDUP_REMOVED lines=8> */
[----:B------:R-:W-:-:S03]  /*a8f0*/  UIADD3 UR13, UR13, UR5, URZ ;  /* 0x000000050d0d7290 */ /* 0x000fc6000fffe03f */
[----:B------:R-:W-:Y:S01]  /*a900*/  ULDC.64 UR4, c[0x0][0x180] ;  /* 0x0000600000047ab9 */ /* 0x000fe20000000a00 */
[----:B--2---:R-:W1:Y:S08]  /*a910*/  R2UR UR9, R4 ;  /* 0x00000000040973c2 */ /* 0x004e7000000e0000 */
[----:B---3--:R-:W1:Y:S02]  /*a920*/  R2UR UR7, R0 ;  /* 0x00000000000773c2 */ /* 0x008e6400000e0000 */
[----:B-1----:R-:W-:-:S04]  /*a930*/  UIADD3 UR9, -UR9, UR7, URZ ;  /* 0x0000000709097290 */ /* 0x002fc8000fffe13f */
[----:B------:R-:W-:Y:S02]  /*a940*/  USHF.R.S32.HI UR7, URZ, 0x1f, UR9 ;  /* 0x0000001f3f077899 */ /* 0x000fe40008011409 */
[----:B------:R-:W-:Y:S02]  /*a950*/  UIMAD.WIDE.U32 UR10, UR9, UR4, UR12 ;  /* 0x00000004090a72a5 */ /* 0x000fe4000f8e000c */
[----:B------:R-:W-:-:S04]  /*a960*/  UIMAD UR7, UR7, UR4, URZ ;  /* 0x00000004070772a4 */ /* 0x000fc8000f8e023f */
[----:B------:R-:W-:-:S04]  /*a970*/  UIMAD UR7, UR9, UR5, UR7 ;  /* 0x00000005090772a4 */ /* 0x000fc8000f8e0207 */
[----:B------:R-:W-:Y:S01]  /*a980*/  UIADD3 UR7, UR11, UR7, URZ ;  /* 0x000000070b077290 */ /* 0x000fe2000fffe03f */
[----:B------:R-:W-:Y:S05]  /*a990*/  BRA `(.L_x_2312) ;  /* 0x0000002000007947 */ /* 0x000fea0003800000 */
.L_x_2311:
[----:B------:R-:W-:-:S04]  /*a9a0*/  ULEA UR10, -UR8, URZ, 0x6 ;  /* 0x0000003f080a7291 */ /* 0x000fc8000f8e313f */
[----:B------:R-:W-:Y:S02]  /*a9b0*/  USHF.R.S32.HI UR7, URZ, 0x1f, UR10 ;  /* 0x0000001f3f077899 */ /* 0x000fe4000801140a */
.L_x_2312:
[C---:B------:R-:W-:Y:S01]  /*a9c0*/  @!P4 IADD3 R6, P1, R200.reuse, UR10, RZ ;  /* 0x0000000ac806cc10 */ /* 0x040fe2000ff3e0ff */
[----:B------:R-:W-:Y:S01]  /*a9d0*/  UIADD3 UR5, UP1, UP0, UR25, UR10, UR25 ;  /* 0x0000000a19057290 */ /* 0x000fe2000f83e019 */
[----:B------:R-:W-:Y:S01]  /*a9e0*/  @!P3 IADD3 R4, P0, R200, UR10, RZ ;  /* 0x0000000ac804bc10 */ /* 0x000fe2000ff1e0ff */
[----:B------:R1:W-:Y:S01]  /*a9f0*/  @P5 STS.128 [R235+0x8000], RZ ;  /* 0x008000ffeb005388 */ /* 0x0003e20000000c00 */
[C---:B------:R-:W-:Y:S01]  /*aa00*/  @!P4 IADD3.X R5, R165.reuse, UR7, RZ, P1, !PT ;  /* 0x00000007a505cc10 */ /* 0x040fe20008ffe4ff */
[----:B------:R-:W-:Y:S01]  /*aa10*/  UIADD3.X UR4, UR24, UR7, UR24, UP1, UP0 ;  /* 0x0000000718047290 */ /* 0x000fe20008fe0418 */
[C---:B------:R-:W-:Y:S01]  /*aa20*/  @!P4 LEA R170, P1, R6.reuse, c[0x0][0x168], 0x1 ;  /* 0x00005a0006aaca11 */ /* 0x040fe200078208ff */
[----:B------:R-:W-:Y:S01]  /*aa30*/  BSSY B0, `(.L_x_2313) ;  /* 0x0000093000007945 */ /* 0x000fe20003800000 */
[----:B------:R-:W-:Y:S01]  /*aa40*/  @!P3 IADD3.X R0, R165, UR7, RZ, P0, !PT ;  /* 0x00000007a500bc10 */ /* 0x000fe200087fe4ff */
[----:B------:R-:W-:Y:S01]  /*aa50*/  VOTEU.ALL UP0, P5 ;  /* 0x00000000003f7886 */ /* 0x000fe20002800000 */
[----:B------:R-:W-:Y:S01]  /*aa60*/  @!P4 LEA.HI.X R171, R6, c[0x0][0x16c], R5, 0x1, P1 ;  /* 0x00005b0006abca11 */ /* 0x000fe200008f0c05 */
[----:B------:R-:W-:Y:S01]  /*aa70*/  IMAD.U32 R5, RZ, RZ, UR10 ;  /* 0x0000000aff057e24 */ /* 0x000fe2000f8e00ff */
[----:B------:R-:W-:-:S02]  /*aa80*/  @!P3 LEA R16, P0, R4, c[0x0][0x168], 0x1 ;  /* 0x00005a000410ba11 */ /* 0x000fc400078008ff */
[----:B------:R-:W-:Y:S02]  /*aa90*/  @!UP0 UIADD3 UR11, UP1, UR25, UR10, URZ ;  /* 0x0000000a190b8290 */ /* 0x000fe4000ff3e03f */
[----:B------:R-:W-:Y:S01]  /*aaa0*/  @!P3 LEA.HI.X R17, R4, c[0x0][0x16c], R0, 0x1, P0 ;  /* 0x00005b000411ba11 */ /* 0x000fe200000f0c00 */
[----:B------:R-:W-:Y:S01]  /*aab0*/  IMAD.U32 R4, RZ, RZ, UR7 ;  /* 0x00000007ff047e24 */ /* 0x000fe2000f8e00ff */
[----:B------:R-:W-:Y:S01]  /*aac0*/  @!P2 IADD3 R10, P0, R200, UR10, RZ ;  /* 0x0000000ac80aac10 */ /* 0x000fe2000ff1e0ff */
[----:B------:R-:W-:Y:S01]  /*aad0*/  IMAD.U32 R0, RZ, RZ, UR7 ;  /* 0x00000007ff007e24 */ /* 0x000fe2000f8e00ff */
[----:B------:R-:W-:Y:S01]  /*aae0*/  @!P5 LEA R172, P1, R5, R245, 0x1 ;  /* 0x000000f505acd211 */ /* 0x000fe200078208ff */
[----:B------:R-:W-:Y:S01]  /*aaf0*/  @!UP0 UIADD3.X UR9, UR24, UR7, URZ, UP1, !UPT ;  /* 0x0000000718098290 */ /* 0x000fe20008ffe43f */
[----:B------:R-:W-:Y:S02]  /*ab00*/  @!P2 IADD3.X R6, R165, UR7, RZ, P0, !PT ;  /* 0x00000007a506ac10 */ /* 0x000fe400087fe4ff */
[----:B------:R-:W-:-:S02]  /*ab10*/  @!P5 LEA.HI.X R173, R5, R244, R4, 0x1, P1 ;  /* 0x000000f405add211 */ /* 0x000fc400008f0c04 */
[----:B------:R-:W-:-:S03]  /*ab20*/  @!P4 IADD3 R9, P1, P0, R200, UR25, R5 ;  /* 0x00000019c809cc10 */ /* 0x000fc6000f83e005 */
[----:B------:R-:W-:Y:S01]  /*ab30*/  @!PT LDS RZ, [RZ] ;  /* 0x00000000fffff984 */ /* 0x000fe20000000800 */
[----:B------:R-:W-:Y:S01]  /*ab40*/  @!PT LDS RZ, [RZ] ;  /* 0x00000000fffff984 */ /* 0x000fe20000000800 */
[----:B------:R-:W-:Y:S01]  /*ab50*/  @!PT LDS RZ, [RZ] ;  /* 0x00000000fffff984 */ /* 0x000fe20000000800 */
[----:B------:R2:W-:Y:S01]  /*ab60*/  @!P5 LDGSTS.E.BYPASS.LTC128B.128 [R235+0x8000], [R172.64] ;  /* 0x08000000acebdfae */ /* 0x0005e2000b901d62 */
[C-C-:B------:R-:W-:Y:S02]  /*ab70*/  @!P4 IADD3.X R4, R165.reuse, UR24, R0.reuse, P1, P0 ;  /* 0x00000018a504cc10 */ /* 0x140fe40008fe0400 */
[C-C-:B------:R-:W-:Y:S01]  /*ab80*/  @!P3 IADD3 R8, P1, P0, R200.reuse, UR25, R5.reuse ;  /* 0x00000019c808bc10 */ /* 0x140fe2000f83e005 */
[----:B------:R1:W-:Y:S03]  /*ab90*/  @P4 STS.128 [R235+0xa000], RZ ;  /* 0x00a000ffeb004388 */ /* 0x0003e60000000c00 */
[----:B------:R-:W-:Y:S01]  /*aba0*/  @!P3 IADD3.X R7, R165, UR24, R0, P1, P0 ;  /* 0x00000018a507bc10 */ /* 0x000fe20008fe0400 */
[----:B------:R-:W-:Y:S01]  /*abb0*/  @!PT LDS RZ, [RZ] ;  /* 0x00000000fffff984 */ /* 0x000fe20000000800 */
[----:B------:R-:W-:Y:S01]  /*abc0*/  @!PT LDS RZ, [RZ] ;  /* 0x00000000fffff984 */ /* 0x000fe20000000800 */
[----:B------:R-:W-:Y:S01]  /*abd0*/  @!PT LDS RZ, [RZ] ;  /* 0x00000000fffff984 */ /* 0x000fe20000000800 */
[----:B------:R3:W-:Y:S01]  /*abe0*/  @!P4 LDGSTS.E.BYPASS.LTC128B.128 [R235+0xa000], [R170.64+0x80] ;  /* 0x0a000080aaebcfae */ /* 0x0007e2000b901d62 */
[----:B------:R-:W-:-:S03]  /*abf0*/  @!P2 IADD3 R5, P1, P0, R200, UR25, R5 ;  /* 0x00000019c805ac10 */ /* 0x000fc6000f83e005 */
[----:B------:R1:W-:Y:S01]  /*ac00*/  @P3 STS.128 [R235+0xc000], RZ ;  /* 0x00c000ffeb003388 */ /* 0x0003e20000000c00 */
[----:B------:R-:W-:Y:S02]  /*ac10*/  @!P2 IADD3.X R0, R165, UR24, R0, P1, P0 ;  /* 0x00000018a500ac10 */ /* 0x000fe40008fe0400 */
[C---:B------:R-:W-:Y:S01]  /*ac20*/  @!P2 LEA R14, P0, R10.reuse, c[0x0][0x168], 0x1 ;  /* 0x00005a000a0eaa11 */ /* 0x040fe200078008ff */
[----:B------:R-:W-:Y:S01]  /*ac30*/  @!PT LDS RZ, [RZ] ;  /* 0x00000000fffff984 */ /* 0x000fe20000000800 */
[----:B------:R-:W-:Y:S01]  /*ac40*/  @!PT LDS RZ, [RZ] ;  /* 0x00000000fffff984 */ /* 0x000fe20000000800 */
[----:B------:R-:W-:Y:S01]  /*ac50*/  @!PT LDS RZ, [RZ] ;  /* 0x00000000fffff984 */ /* 0x000fe20000000800 */
[----:B------:R1:W-:Y:S01]  /*ac60*/  @!P3 LDGSTS.E.BYPASS.LTC128B.128 [R235+0xc000], [R16.64+0x100] ;  /* 0x0c00010010ebbfae */ /* 0x0003e2000b901d62 */
[C---:B------:R-:W-:Y:S02]  /*ac70*/  @!P4 LEA R22, P1, R9.reuse, c[0x0][0x168], 0x1 ;  /* 0x00005a000916ca11 */ /* 0x040fe400078208ff */
[----:B------:R-:W-:Y:S01]  /*ac80*/  @!P2 LEA.HI.X R15, R10, c[0x0][0x16c], R6, 0x1, P0 ;  /* 0x00005b000a0faa11 */ /* 0x000fe200000f0c06 */
[----:B------:R-:W-:Y:S01]  /*ac90*/  IMAD.U32 R6, RZ, RZ, UR5 ;  /* 0x00000005ff067e24 */ /* 0x000fe2000f8e00ff */
[----:B------:R-:W-:Y:S01]  /*aca0*/  @!P4 LEA.HI.X R23, R9, c[0x0][0x16c], R4, 0x1, P1 ;  /* 0x00005b000917ca11 */ /* 0x000fe200008f0c04 */
[----:B------:R-:W-:Y:S01]  /*acb0*/  IMAD.U32 R4, RZ, RZ, UR4 ;  /* 0x00000004ff047e24 */ /* 0x000fe2000f8e00ff */
[----:B------:R-:W-:Y:S01]  /*acc0*/  @!P3 LEA R12, P0, R8, c[0x0][0x168], 0x1 ;  /* 0x00005a00080cba11 */ /* 0x000fe200078008ff */
[----:B------:R1:W-:Y:S01]  /*acd0*/  @P2 STS.128 [R235+0xe000], RZ ;  /* 0x00e000ffeb002388 */ /* 0x0003e20000000c00 */
[----:B------:R-:W-:-:S02]  /*ace0*/  @!P5 LEA R20, P1, R6, R245, 0x1 ;  /* 0x000000f50614d211 */ /* 0x000fc400078208ff */
[----:B------:R-:W-:Y:S01]  /*acf0*/  @!P3 LEA.HI.X R13, R8, c[0x0][0x16c], R7, 0x1, P0 ;  /* 0x00005b00080dba11 */ /* 0x000fe200000f0c07 */
[----:B------:R-:W-:Y:S01]  /*ad00*/  @!PT LDS RZ, [RZ] ;  /* 0x00000000fffff984 */ /* 0x000fe20000000800 */
[----:B------:R-:W-:Y:S01]  /*ad10*/  @!PT LDS RZ, [RZ] ;  /* 0x00000000fffff984 */ /* 0x000fe20000000800 */
[----:B------:R-:W-:Y:S01]  /*ad20*/  @!PT LDS RZ, [RZ] ;  /* 0x00000000fffff984 */ /* 0x000fe20000000800 */
[----:B------:R1:W-:Y:S01]  /*ad30*/  @!P2 LDGSTS.E.BYPASS.LTC128B.128 [R235+0xe000], [R14.64+0x180] ;  /* 0x0e0001800eebafae */ /* 0x0003e2000b901d62 */
[C---:B------:R-:W-:Y:S02]  /*ad40*/  @!P2 LEA R10, P0, R5.reuse, c[0x0][0x168], 0x1 ;  /* 0x00005a00050aaa11 */ /* 0x040fe400078008ff */
[----:B------:R-:W-:Y:S01]  /*ad50*/  @!P5 LEA.HI.X R21, R6, R244, R4, 0x1, P1 ;  /* 0x000000f40615d211 */ /* 0x000fe200008f0c04 */
[----:B------:R1:W-:Y:S01]  /*ad60*/  @P5 STS.128 [R235+0x8800], RZ ;  /* 0x008800ffeb005388 */ /* 0x0003e20000000c00 */
[----:B------:R-:W-:Y:S02]  /*ad70*/  @!P4 IADD3 R4, P1, R200, UR5, RZ ;  /* 0x00000005c804cc10 */ /* 0x000fe4000ff3e0ff */
[----:B------:R-:W-:Y:S02]  /*ad80*/  @!P2 LEA.HI.X R11, R5, c[0x0][0x16c], R0, 0x1, P0 ;  /* 0x00005b00050baa11 */ /* 0x000fe400000f0c00 */
[----:B------:R-:W-:-:S02]  /*ad90*/  @!P4 IADD3.X R0, R165, UR4, RZ, P1, !PT ;  /* 0x00000004a500cc10 */ /* 0x000fc40008ffe4ff */
[----:B------:R-:W-:Y:S02]  /*ada0*/  @!P4 LEA R18, P1, R4, c[0x0][0x168], 0x1 ;  /* 0x00005a000412ca11 */ /* 0x000fe400078208ff */
[----:B------:R-:W-:Y:S02]  /*adb0*/  @!P3 IADD3 R6, P0, R200, UR5, RZ ;  /* 0x00000005c806bc10 */ /* 0x000fe4000ff1e0ff */
[----:B------:R-:W-:Y:S01]  /*adc0*/  @!P4 LEA.HI.X R19, R4, c[0x0][0x16c], R0, 0x1, P1 ;  /* 0x00005b000413ca11 */ /* 0x000fe200008f0c00 */
[----:B------:R-:W-:Y:S01]  /*add0*/  IMAD.U32 R4, RZ, RZ, UR11 ;  /* 0x0000000bff047e24 */ /* 0x000fe2000f8e00ff */
[----:B------:R-:W-:Y:S01]  /*ade0*/  @!P3 IADD3.X R5, R165, UR4, RZ, P0, !PT ;  /* 0x00000004a505bc10 */ /* 0x000fe200087fe4ff */
[----:B------:R-:W-:Y:S01]  /*adf0*/  IMAD.U32 R0, RZ, RZ, UR9 ;  /* 0x00000009ff007e24 */ /* 0x000fe2000f8e00ff */
[----:B------:R-:W-:Y:S01]  /*ae00*/  @!P3 LEA R8, P0, R6, c[0x0][0x168], 0x1 ;  /* 0x00005a000608ba11 */ /* 0x000fe200078008ff */
[----:B------:R-:W-:Y:S01]  /*ae10*/  UIADD3 UR9, UP0, UR25, UR5, URZ ;  /* 0x0000000519097290 */ /* 0x000fe2000ff1e03f */
[----:B------:R-:W-:-:S02]  /*ae20*/  @!P5 LEA R168, P1, R4, R245, 0x1 ;  /* 0x000000f504a8d211 */ /* 0x000fc400078208ff */
[----:B------:R-:W-:Y:S02]  /*ae30*/  @!P3 LEA.HI.X R9, R6, c[0x0][0x16c], R5, 0x1, P0 ;  /* 0x00005b000609ba11 */ /* 0x000fe400000f0c05 */
[----:B------:R-:W-:Y:S01]  /*ae40*/  @!P2 IADD3 R6, P0, R200, UR5, RZ ;  /* 0x00000005c806ac10 */ /* 0x000fe2000ff1e0ff */
[----:B------:R-:W-:Y:S01]  /*ae50*/  UIADD3.X UR5, UR24, UR4, URZ, UP0, !UPT ;  /* 0x0000000418057290 */ /* 0x000fe200087fe43f */
[----:B------:R-:W-:Y:S01]  /*ae60*/  @!P5 LEA.HI.X R169, R4, R244, R0, 0x1, P1 ;  /* 0x000000f404a9d211 */ /* 0x000fe200008f0c00 */
[----:B------:R-:W-:Y:S01]  /*ae70*/  IMAD.U32 R4, RZ, RZ, UR9 ;  /* 0x00000009ff047e24 */ /* 0x000fe2000f8e00ff */
[----:B------:R-:W-:Y:S02]  /*ae80*/  @!P2 IADD3.X R5, R165, UR4, RZ, P0, !PT ;  /* 0x00000004a505ac10 */ /* 0x000fe400087fe4ff */
[----:B--2---:R-:W-:Y:S01]  /*ae90*/  @!P2 LEA R172, P0, R6, c[0x0][0x168], 0x1 ;  /* 0x00005a0006acaa11 */ /* 0x004fe200078008ff */
[----:B------:R-:W-:Y:S01]  /*aea0*/  IMAD.U32 R0, RZ, RZ, UR5 ;  /* 0x00000005ff007e24 */ /* 0x000fe2000f8e00ff */
[----:B------:R-:W-:Y:S01]  /*aeb0*/  @!P5 LEA R184, P1, R4, R245, 0x1 ;  /* 0x000000f504b8d211 */ /* 0x000fe200078208ff */
[----:B------:R-:W-:Y:S01]  /*aec0*/  @!PT LDS RZ, [RZ] ;  /* 0x00000000fffff984 */ /* 0x000fe20000000800 */
[----:B------:R-:W-:Y:S01]  /*aed0*/  @!PT LDS RZ, [RZ] ;  /* 0x00000000fffff984 */ /* 0x000fe20000000800 */
[----:B------:R-:W-:Y:S01]  /*aee0*/  @!PT LDS RZ, [RZ] ;  /* 0x00000000fffff984 */ /* 0x000fe20000000800 */
[----:B------:R1:W-:Y:S01]  /*aef0*/  @!P5 LDGSTS.E.BYPASS.LTC128B.128 [R235+0x8800], [R168.64] ;  /* 0x08800000a8ebdfae */ /* 0x0003e2000b901d62 */
[----:B------:R-:W-:-:S02]  /*af00*/  @!P2 LEA.HI.X R173, R6, c[0x0][0x16c], R5, 0x1, P0 ;  /* 0x00005b0006adaa11 */ /* 0x000fc400000f0c05 */
[----:B------:R-:W-:Y:S01]  /*af10*/  @!P4 IADD3 R5, P0, R200, UR9, RZ ;  /* 0x00000009c805cc10 */ /* 0x000fe2000ff1e0ff */
[----:B------:R1:W-:Y:S01]  /*af20*/  @P4 STS.128 [R235+0xa800], RZ ;  /* 0x00a800ffeb004388 */ /* 0x0003e20000000c00 */
[----:B------:R-:W-:Y:S02]  /*af30*/  @!P5 LEA.HI.X R185, R4, R244, R0, 0x1, P1 ;  /* 0x000000f404b9d211 */ /* 0x000fe400008f0c00 */
[----:B------:R-:W-:Y:S01]  /*af40*/  @!P4 IADD3.X R4, R165, UR5, RZ, P0, !PT ;  /* 0x00000005a504cc10 */ /* 0x000fe200087fe4ff */
[----:B------:R-:W-:Y:S01]  /*af50*/  @!PT LDS RZ, [RZ] ;  /* 0x00000000fffff984 */ /* 0x000fe20000000800 */
[----:B------:R-:W-:Y:S01]  /*af60*/  @!PT LDS RZ, [RZ] ;  /* 0x00000000fffff984 */ /* 0x000fe20000000800 */
[----:B------:R-:W-:Y:S01]  /*af70*/  @!PT LDS RZ, [RZ] ;  /* 0x00000000fffff984 */ /* 0x000fe20000000800 */
[----:B------:R1:W-:Y:S01]  /*af80*/  @!P4 LDGSTS.E.BYPASS.LTC128B.128 [R235+0xa800], [R22.64+0x80] ;  /* 0x0a80008016ebcfae */ /* 0x0003e2000b901d62 */
[C---:B------:R-:W-:Y:S02]  /*af90*/  @!P4 LEA R6, P1, R5.reuse, c[0x0][0x168], 0x1 ;  /* 0x00005a000506ca11 */ /* 0x040fe400078208ff */
[----:B------:R-:W-:Y:S01]  /*afa0*/  @!P3 IADD3 R0, P0, R200, UR9, RZ ;  /* 0x00000009c800bc10 */ /* 0x000fe2000ff1e0ff */
[----:B------:R1:W-:Y:S01]  /*afb0*/  @P3 STS.128 [R235+0xc800], RZ ;  /* 0x00c800ffeb003388 */ /* 0x0003e20000000c00 */
[----:B------:R-:W-:-:S02]  /*afc0*/  @!P4 LEA.HI.X R7, R5, c[0x0][0x16c], R4, 0x1, P1 ;  /* 0x00005b000507ca11 */ /* 0x000fc400008f0c04 */
[----:B------:R-:W-:Y:S01]  /*afd0*/  @!P3 IADD3.X R4, R165, UR5, RZ, P0, !PT ;  /* 0x00000005a504bc10 */ /* 0x000fe200087fe4ff */
[----:B------:R-:W-:Y:S01]  /*afe0*/  @!PT LDS RZ, [RZ] ;  /* 0x00000000fffff984 */ /* 0x000fe20000000800 */
[----:B------:R-:W-:Y:S01]  /*aff0*/  @!PT LDS RZ, [RZ] ;  /* 0x00000000fffff984 */ /* 0x000fe20000000800 */
[----:B------:R-:W-:Y:S01]  /*b000*/  @!PT LDS RZ, [RZ] ;  /* 0x00000000fffff984 */ /* 0x000fe20000000800 */
[----:B------:R1:W-:Y:S01]  /*b010*/  @!P3 LDGSTS.E.BYPASS.LTC128B.128 [R235+0xc800], [R12.64+0x100] ;  /* 0x0c8001000cebbfae */ /* 0x0003e2000b901d62 */
[----:B---3--:R-:W-:-:S03]  /*b020*/  @!P3 LEA R170, P0, R0, c[0x0][0x168], 0x1 ;  /* 0x00005a0000aaba11 */ /* 0x008fc600078008ff */
        /* <DEDUP_REMOVED lines=43> */
[----:B------:R-:W-:-:S04]  /*b2e0*/  IADD3 R200, P0, R200, UR9, RZ ;  /* 0x00000009c8c87c10 */ /* 0x000fc8000ff1e0ff */
[----:B------:R-:W-:Y:S02]  /*b2f0*/  IADD3.X R165, R165, UR5, RZ, P0, !PT ;  /* 0x00000005a5a57c10 */ /* 0x000fe400087fe4ff */
[----:B------:R-:W-:-:S04]  /*b300*/  LEA R4, P0, R200, c[0x0][0x168], 0x1 ;  /* 0x00005a00c8047a11 */ /* 0x000fc800078008ff */
[----:B------:R-:W-:-:S05]  /*b310*/  LEA.HI.X R5, R200, c[0x0][0x16c], R165, 0x1, P0 ;  /* 0x00005b00c8057a11 */ /* 0x000fca00000f0ca5 */
[----:B------:R-:W-:Y:S01]  /*b320*/  @!PT LDS RZ, [RZ] ;  /* 0x00000000fffff984 */ /* 0x000fe20000000800 */
[----:B------:R-:W-:Y:S01]  /*b330*/  @!PT LDS RZ, [RZ] ;  /* 0x00000000fffff984 */ /* 0x000fe20000000800 */
[----:B------:R-:W-:Y:S01]  /*b340*/  @!PT LDS RZ, [RZ] ;  /* 0x00000000fffff984 */ /* 0x000fe20000000800 */
[----:B------:R2:W-:Y:S04]  /*b350*/  LDGSTS.E.BYPASS.LTC128B.128 [R235+0xf800], [R4.64+0x180] ;  /* 0x0f80018004eb7fae */ /* 0x0005e8000b901d62 */
.L_x_2314:
[----:B------:R-:W-:Y:S05]  /*b360*/  BSYNC B0 ;  /* 0x0000000000007941 */ /* 0x000fea0003800000 */
.L_x_2313:
[----:B------:R-:W0:Y:S01]  /*b370*/  LDGDEPBAR ;  /* 0x00000000000079af */ /* 0x000e220000000000 */
[----:B--2---:R-:W-:Y:S02]  /*b380*/  IMAD.U32 R4, RZ, RZ, UR10 ;  /* 0x0000000aff047e24 */ /* 0x004fe4000f8e00ff */
[----:B------:R-:W-:-:S03]  /*b390*/  IMAD.U32 R0, RZ, RZ, UR7 ;  /* 0x00000007ff007e24 */ /* 0x000fc6000f8e00ff */
[----:B------:R-:W-:-:S04]  /*b3a0*/  LEA R245, P0, R4, R245, 0x1 ;  /* 0x000000f504f57211 */ /* 0x000fc800078008ff */
[----:B------:R-:W-:Y:S02]  /*b3b0*/  LEA.HI.X R244, R4, R244, R0, 0x1, P0 ;  /* 0x000000f404f47211 */ /* 0x000fe400000f0c00 */
.L_x_2310:
[----:B-1----:R-:W-:Y:S01]  /*b3c0*/  FMNMX.FTZ R6, R164, R2, !PT ;  /* 0x00000002a4067209 */ /* 0x002fe20007810000 */
        /* <DEDUP_REMOVED lines=34> */
[----:B------:R-:W-:-:S03]  /*b5f0*/  FMNMX.FTZ R5, R175, R5, !PT ;  /* 0x00000005af057209 */ /* 0x000fc60007810000 */
[----:B------:R-:W1:Y:S04]  /*b600*/  SHFL.BFLY PT, R4, R6, 0x2, 0x1f ;  /* 0x0c401f0006047f89 */ /* 0x000e6800000e0000 */
[----:B------:R-:W2:Y:S01]  /*b610*/  SHFL.BFLY PT, R0, R5, 0x2, 0x1f ;  /* 0x0c401f0005007f89 */ /* 0x000ea200000e0000 */
[----:B-1----:R-:W-:Y:S02]  /*b620*/  FMNMX.FTZ R4, R6, R4, !PT ;  /* 0x0000000406047209 */ /* 0x002fe40007810000 */
[----:B--2---:R-:W-:-:S03]  /*b630*/  FMNMX.FTZ R0, R5, R0, !PT ;  /* 0x0000000005007209 */ /* 0x004fc60007810000 */
[----:B------:R-:W1:Y:S04]  /*b640*/  SHFL.BFLY PT, R173, R4, 0x1, 0x1f ;  /* 0x0c201f0004ad7f89 */ /* 0x000e6800000e0000 */
[----:B------:R-:W2:Y:S01]  /*b650*/  SHFL.BFLY PT, R172, R0, 0x1, 0x1f ;  /* 0x0c201f0000ac7f89 */ /* 0x000ea200000e0000 */
[----:B-1----:R-:W-:Y:S02]  /*b660*/  FMNMX.FTZ R173, R4, R173, !PT ;  /* 0x000000ad04ad7209 */ /* 0x002fe40007810000 */
[----:B--2---:R-:W-:-:S03]  /*b670*/  FMNMX.FTZ R172, R0, R172, !PT ;  /* 0x000000ac00ac7209 */ /* 0x004fc60007810000 */
[C---:B------:R-:W-:Y:S01]  /*b680*/  FMUL.FTZ R181, R173.reuse, c[0x0][0x23c] ;  /* 0x00008f00adb57a20 */ /* 0x040fe20000410000 */
[----:B------:R-:W-:Y:S02]  /*b690*/  FSETP.NEU.FTZ.AND P1, PT, R173, -INF , PT ;  /* 0xff800000ad00780b */ /* 0x000fe40003f3d000 */
[C---:B------:R-:W-:Y:S01]  /*b6a0*/  FSETP.NEU.FTZ.AND P0, PT, R172.reuse, -INF , PT ;  /* 0xff800000ac00780b */ /* 0x040fe20003f1d000 */
[C---:B------:R-:W-:Y:S01]  /*b6b0*/  FMUL.FTZ R0, R172.reuse, c[0x0][0x23c] ;  /* 0x00008f00ac007a20 */ /* 0x040fe20000410000 */
[----:B------:R-:W-:Y:S02]  /*b6c0*/  FSEL R181, R181, RZ, P1 ;  /* 0x000000ffb5b57208 */ /* 0x000fe40000800000 */
[----:B------:R-:W-:Y:S02]  /*b6d0*/  FSEL R5, R172, RZ, P0 ;  /* 0x000000ffac057208 */ /* 0x000fe40000000000 */
[----:B------:R-:W-:Y:S01]  /*b6e0*/  FSEL R4, R173, RZ, P1 ;  /* 0x000000ffad047208 */ /* 0x000fe20000800000 */
[----:B------:R-:W-:Y:S01]  /*b6f0*/  FFMA.FTZ R169, R178, c[0x0][0x23c], -R181 ;  /* 0x00008f00b2a97a23 */ /* 0x000fe200000108b5 */
[----:B------:R-:W-:Y:S01]  /*b700*/  FSEL R178, R0, RZ, P0 ;  /* 0x000000ff00b27208 */ /* 0x000fe20000000000 */
[----:B------:R-:W-:-:S02]  /*b710*/  FADD.FTZ R5, R3, -R5 ;  /* 0x8000000503057221 */ /* 0x000fc40000010000 */
[----:B------:R-:W-:Y:S02]  /*b720*/  FADD.FTZ R4, R164, -R4 ;  /* 0x80000004a4047221 */ /* 0x000fe40000010000 */
[--C-:B------:R-:W-:Y:S01]  /*b730*/  FFMA.FTZ R171, R2, c[0x0][0x23c], -R181.reuse ;  /* 0x00008f0002ab7a23 */ /* 0x100fe200000108b5 */
[----:B------:R-:W-:Y:S01]  /*b740*/  MUFU.EX2 R169, R169 ;  /* 0x000000a900a97308 */ /* 0x000fe20000000800 */
[--C-:B------:R-:W-:Y:S02]  /*b750*/  FFMA.FTZ R170, R201, c[0x0][0x23c], -R181.reuse ;  /* 0x00008f00c9aa7a23 */ /* 0x100fe400000108b5 */
[----:B------:R-:W-:Y:S02]  /*b760*/  FFMA.FTZ R168, R243, c[0x0][0x23c], -R181 ;  /* 0x00008f00f3a87a23 */ /* 0x000fe400000108b5 */
[--C-:B------:R-:W-:Y:S02]  /*b770*/  FFMA.FTZ R165, R174, c[0x0][0x23c], -R178.reuse ;  /* 0x00008f00aea57a23 */ /* 0x100fe400000108b2 */
[--C-:B------:R-:W-:Y:S01]  /*b780*/  FFMA.FTZ R2, R199, c[0x0][0x23c], -R178.reuse ;  /* 0x00008f00c7027a23 */ /* 0x100fe200000108b2 */
[----:B------:R-:W-:Y:S01]  /*b790*/  MUFU.EX2 R171, R171 ;  /* 0x000000ab00ab7308 */ /* 0x000fe20000000800 */
[----:B------:R-:W-:-:S02]  /*b7a0*/  FFMA.FTZ R0, R242, c[0x0][0x23c], -R178 ;  /* 0x00008f00f2007a23 */ /* 0x000fc400000108b2 */
[----:B------:R-:W-:Y:S02]  /*b7b0*/  FFMA.FTZ R164, R182, c[0x0][0x23c], -R178 ;  /* 0x00008f00b6a47a23 */ /* 0x000fe400000108b2 */
[----:B------:R-:W-:Y:S02]  /*b7c0*/  FMUL.FTZ R3, R5, c[0x0][0x23c] ;  /* 0x00008f0005037a20 */ /* 0x000fe40000410000 */
[----:B------:R-:W-:Y:S01]  /*b7d0*/  FMUL.FTZ R4, R4, c[0x0][0x23c] ;  /* 0x00008f0004047a20 */ /* 0x000fe20000410000 */
[----:B------:R-:W-:Y:S01]  /*b7e0*/  MUFU.EX2 R170, R170 ;  /* 0x000000aa00aa7308 */ /* 0x000fe20000000800 */
[--C-:B------:R-:W-:Y:S02]  /*b7f0*/  FFMA.FTZ R183, R28, c[0x0][0x23c], -R181.reuse ;  /* 0x00008f001cb77a23 */ /* 0x100fe400000108b5 */
[--C-:B------:R-:W-:Y:S02]  /*b800*/  FFMA.FTZ R182, R29, c[0x0][0x23c], -R181.reuse ;  /* 0x00008f001db67a23 */ /* 0x100fe400000108b5 */
[----:B------:R-:W-:-:S02]  /*b810*/  FFMA.FTZ R184, R24, c[0x0][0x23c], -R181 ;  /* 0x00008f0018b87a23 */ /* 0x000fc400000108b5 */
[--C-:B------:R-:W-:Y:S01]  /*b820*/  FFMA.FTZ R185, R25, c[0x0][0x23c], -R181.reuse ;  /* 0x00008f0019b97a23 */ /* 0x100fe200000108b5 */
[----:B------:R-:W1:Y:S01]  /*b830*/  MUFU.EX2 R168, R168 ;  /* 0x000000a800a87308 */ /* 0x000e620000000800 */
[--C-:B------:R-:W-:Y:S02]  /*b840*/  FFMA.FTZ R186, R30, c[0x0][0x23c], -R178.reuse ;  /* 0x00008f001eba7a23 */ /* 0x100fe400000108b2 */
[--C-:B------:R-:W-:Y:S02]  /*b850*/  FFMA.FTZ R188, R31, c[0x0][0x23c], -R178.reuse ;  /* 0x00008f001fbc7a23 */ /* 0x100fe400000108b2 */
[--C-:B------:R-:W-:Y:S01]  /*b860*/  FFMA.FTZ R187, R26, c[0x0][0x23c], -R178.reuse ;  /* 0x00008f001abb7a23 */ /* 0x100fe200000108b2 */
[----:B------:R-:W-:Y:S01]  /*b870*/  LDSM.16.MT88.4 R28, [R222+0x10800] ;  /* 0x01080000de1c783b */ /* 0x000fe20000004200 */
[----:B------:R-:W-:Y:S01]  /*b880*/  FFMA.FTZ R189, R27, c[0x0][0x23c], -R178 ;  /* 0x00008f001bbd7a23 */ /* 0x000fe200000108b2 */
[----:B------:R-:W-:Y:S01]  /*b890*/  MUFU.EX2 R165, R165 ;  /* 0x000000a500a57308 */ /* 0x000fe20000000800 */
[--C-:B------:R-:W-:Y:S01]  /*b8a0*/  FFMA.FTZ R191, R196, c[0x0][0x23c], -R181.reuse ;  /* 0x00008f00c4bf7a23 */ /* 0x100fe200000108b5 */
[----:B------:R-:W-:Y:S01]  /*b8b0*/  LDSM.16.MT88.4 R24, [R224+0x12800] ;  /* 0x01280000e018783b */ /* 0x000fe20000004200 */
[----:B------:R-:W-:-:S02]  /*b8c0*/  FFMA.FTZ R196, R197, c[0x0][0x23c], -R181 ;  /* 0x00008f00c5c47a23 */ /* 0x000fc400000108b5 */
[--C-:B------:R-:W-:Y:S02]  /*b8d0*/  FFMA.FTZ R190, R198, c[0x0][0x23c], -R181.reuse ;  /* 0x00008f00c6be7a23 */ /* 0x100fe400000108b5 */
[----:B------:R-:W-:Y:S01]  /*b8e0*/  FFMA.FTZ R195, R195, c[0x0][0x23c], -R181 ;  /* 0x00008f00c3c37a23 */ /* 0x000fe200000108b5 */
[----:B------:R-:W2:Y:S01]  /*b8f0*/  MUFU.EX2 R2, R2 ;  /* 0x0000000200027308 */ /* 0x000ea20000000800 */
[----:B-1----:R-:W-:Y:S01]  /*b900*/  F2FP.PACK_AB R6, R168, R169 ;  /* 0x000000a9a806723e */ /* 0x002fe200000000ff */
[--C-:B------:R-:W-:Y:S02]  /*b910*/  FFMA.FTZ R194, R194, c[0x0][0x23c], -R178.reuse ;  /* 0x00008f00c2c27a23 */ /* 0x100fe400000108b2 */
[--C-:B------:R-:W-:Y:S02]  /*b920*/  FFMA.FTZ R197, R35, c[0x0][0x23c], -R178.reuse ;  /* 0x00008f0023c57a23 */ /* 0x100fe400000108b2 */
[--C-:B------:R-:W-:Y:S02]  /*b930*/  FFMA.FTZ R193, R193, c[0x0][0x23c], -R178.reuse ;  /* 0x00008f00c1c17a23 */ /* 0x100fe400000108b2 */
[----:B------:R-:W-:Y:S01]  /*b940*/  MUFU.EX2 R0, R0 ;  /* 0x0000000000007308 */ /* 0x000fe20000000800 */
[----:B------:R-:W-:-:S02]  /*b950*/  FFMA.FTZ R192, R192, c[0x0][0x23c], -R178 ;  /* 0x00008f00c0c07a23 */ /* 0x000fc400000108b2 */
[--C-:B------:R-:W-:Y:S02]  /*b960*/  FFMA.FTZ R198, R34, c[0x0][0x23c], -R181.reuse ;  /* 0x00008f0022c67a23 */ /* 0x100fe400000108b5 */
[--C-:B------:R-:W-:Y:S02]  /*b970*/  FFMA.FTZ R199, R33, c[0x0][0x23c], -R181.reuse ;  /* 0x00008f0021c77a23 */ /* 0x100fe400000108b5 */
[--C-:B------:R-:W-:Y:S01]  /*b980*/  FFMA.FTZ R200, R32, c[0x0][0x23c], -R181.reuse ;  /* 0x00008f0020c87a23 */ /* 0x100fe200000108b5 */
[----:B------:R-:W1:Y:S01]  /*b990*/  MUFU.EX2 R164, R164 ;  /* 0x000000a400a47308 */ /* 0x000e620000000800 */
[----:B--2---:R-:W-:Y:S01]  /*b9a0*/  F2FP.PACK_AB R5, R2, R165 ;  /* 0x000000a50205723e */ /* 0x004fe200000000ff */
[----:B------:R-:W-:Y:S01]  /*b9b0*/  LDSM.16.MT88.4 R32, [R221+0x17000] ;  /* 0x01700000dd20783b */ /* 0x000fe20000004200 */
[----:B------:R-:W-:Y:S02]  /*b9c0*/  FFMA.FTZ R180, R180, c[0x0][0x23c], -R181 ;  /* 0x00008f00b4b47a23 */ /* 0x000fe400000108b5 */
[----:B------:R-:W-:-:S02]  /*b9d0*/  FFMA.FTZ R179, R179, c[0x0][0x23c], -R178 ;  /* 0x00008f00b3b37a23 */ /* 0x000fc400000108b2 */
[--C-:B------:R-:W-:Y:S01]  /*b9e0*/  FFMA.FTZ R177, R177, c[0x0][0x23c], -R178.reuse ;  /* 0x00008f00b1b17a23 */ /* 0x100fe200000108b2 */
[----:B------:R2:W3:Y:S01]  /*b9f0*/  MUFU.EX2 R174, R4 ;  /* 0x0000000400ae7308 */ /* 0x0004e20000000800 */
[--C-:B------:R-:W-:Y:S02]  /*ba00*/  FFMA.FTZ R176, R176, c[0x0][0x23c], -R178.reuse ;  /* 0x00008f00b0b07a23 */ /* 0x100fe400000108b2 */
[----:B------:R-:W-:-:S05]  /*ba10*/  FFMA.FTZ R175, R175, c[0x0][0x23c], -R178 ;  /* 0x00008f00afaf7a23 */ /* 0x000fca00000108b2 */
[----:B------:R-:W4:Y:S01]  /*ba20*/  MUFU.EX2 R3, R3 ;  /* 0x0000000300037308 */ /* 0x000f220000000800 */
[----:B-1----:R-:W-:Y:S02]  /*ba30*/  F2FP.PACK_AB R7, R164, R0 ;  /* 0x00000000a407723e */ /* 0x002fe400000000ff */
[----:B--2---:R-:W-:Y:S01]  /*ba40*/  F2FP.PACK_AB R4, R170, R171 ;  /* 0x000000abaa04723e */ /* 0x004fe200000000ff */
[----:B---3--:R-:W-:-:S04]  /*ba50*/  FMUL.FTZ R160, R160, R174 ;  /* 0x000000aea0a07220 */ /* 0x008fc80000410000 */
[----:B------:R-:W1:Y:S01]  /*ba60*/  MUFU.EX2 R183, R183 ;  /* 0x000000b700b77308 */ /* 0x000e620000000800 */
[-C--:B------:R-:W-:Y:S02]  /*ba70*/  FMUL.FTZ R161, R161, R174.reuse ;  /* 0x000000aea1a17220 */ /* 0x080fe40000410000 */
[-C--:B------:R-:W-:Y:S02]  /*ba80*/  FMUL.FTZ R156, R156, R174.reuse ;  /* 0x000000ae9c9c7220 */ /* 0x080fe40000410000 */
[----:B------:R-:W-:Y:S02]  /*ba90*/  FMUL.FTZ R157, R157, R174 ;  /* 0x000000ae9d9d7220 */ /* 0x000fe40000410000 */
[-C--:B----4-:R-:W-:Y:S01]  /*baa0*/  FMUL.FTZ R162, R162, R3.reuse ;  /* 0x00000003a2a27220 */ /* 0x090fe20000410000 */
[----:B------:R-:W2:Y:S01]  /*bab0*/  MUFU.EX2 R182, R182 ;  /* 0x000000b600b67308 */ /* 0x000ea20000000800 */
[-C--:B------:R-:W-:Y:S02]  /*bac0*/  FMUL.FTZ R163, R163, R3.reuse ;  /* 0x00000003a3a37220 */ /* 0x080fe40000410000 */
[----:B------:R-:W-:-:S02]  /*bad0*/  FMUL.FTZ R158, R158, R3 ;  /* 0x000000039e9e7220 */ /* 0x000fc40000410000 */
[-C--:B------:R-:W-:Y:S02]  /*bae0*/  FMUL.FTZ R159, R159, R3.reuse ;  /* 0x000000039f9f7220 */ /* 0x080fe40000410000 */
[-C--:B------:R-:W-:Y:S01]  /*baf0*/  FMUL.FTZ R152, R152, R174.reuse ;  /* 0x000000ae98987220 */ /* 0x080fe20000410000 */
[C---:B------:R-:W-:Y:S01]  /*bb00*/  HMMA.16816.F32 R160, R4.reuse, R16, R160 ;  /* 0x0000001004a0723c */ /* 0x040fe200000018a0 */
[-C--:B------:R-:W-:Y:S01]  /*bb10*/  FMUL.FTZ R153, R153, R174.reuse ;  /* 0x000000ae99997220 */ /* 0x080fe20000410000 */
[----:B------:R-:W-:Y:S01]  /*bb20*/  MUFU.EX2 R184, R184 ;  /* 0x000000b800b87308 */ /* 0x000fe20000000800 */
[-C--:B------:R-:W-:Y:S02]  /*bb30*/  FMUL.FTZ R154, R154, R3.reuse ;  /* 0x000000039a9a7220 */ /* 0x080fe40000410000 */
[-C--:B------:R-:W-:Y:S02]  /*bb40*/  FMUL.FTZ R155, R155, R3.reuse ;  /* 0x000000039b9b7220 */ /* 0x080fe40000410000 */
[-C--:B------:R-:W-:Y:S01]  /*bb50*/  FMUL.FTZ R148, R148, R174.reuse ;  /* 0x000000ae94947220 */ /* 0x080fe20000410000 */
[----:B------:R-:W-:Y:S01]  /*bb60*/  HMMA.16816.F32 R156, R4, R18, R156 ;  /* 0x00000012049c723c */ /* 0x000fe2000000189c */
[----:B------:R-:W3:Y:S01]  /*bb70*/  LDSM.16.MT88.4 R16, [R220+0x10000] ;  /* 0x01000000dc10783b */ /* 0x000ee20000004200 */
[----:B------:R-:W-:Y:S01]  /*bb80*/  FMUL.FTZ R149, R149, R174 ;  /* 0x000000ae95957220 */ /* 0x000fe20000410000 */
[----:B------:R-:W-:Y:S01]  /*bb90*/  MUFU.EX2 R185, R185 ;  /* 0x000000b900b97308 */ /* 0x000fe20000000800 */
[----:B------:R-:W-:-:S02]  /*bba0*/  FMUL.FTZ R150, R150, R3 ;  /* 0x0000000396967220 */ /* 0x000fc40000410000 */
[-C--:B------:R-:W-:Y:S02]  /*bbb0*/  FMUL.FTZ R151, R151, R3.reuse ;  /* 0x0000000397977220 */ /* 0x080fe40000410000 */
[-C--:B------:R-:W-:Y:S01]  /*bbc0*/  FMUL.FTZ R136, R136, R174.reuse ;  /* 0x000000ae88887220 */ /* 0x080fe20000410000 */
[C---:B------:R-:W-:Y:S01]  /*bbd0*/  HMMA.16816.F32 R152, R4.reuse, R12, R152 ;  /* 0x0000000c0498723c */ /* 0x040fe20000001898 */
[-C--:B------:R-:W-:Y:S01]  /*bbe0*/  FMUL.FTZ R137, R137, R174.reuse ;  /* 0x000000ae89897220 */ /* 0x080fe20000410000 */
[----:B------:R-:W4:Y:S01]  /*bbf0*/  MUFU.EX2 R186, R186 ;  /* 0x000000ba00ba7308 */ /* 0x000f220000000800 */
[-C--:B------:R-:W-:Y:S02]  /*bc00*/  FMUL.FTZ R138, R138, R3.reuse ;  /* 0x000000038a8a7220 */ /* 0x080fe40000410000 */
[-C--:B------:R-:W-:Y:S02]  /*bc10*/  FMUL.FTZ R139, R139, R3.reuse ;  /* 0x000000038b8b7220 */ /* 0x080fe40000410000 */
[-C--:B------:R-:W-:Y:S01]  /*bc20*/  FMUL.FTZ R132, R132, R174.reuse ;  /* 0x000000ae84847220 */ /* 0x080fe20000410000 */
[----:B------:R-:W-:Y:S01]  /*bc30*/  HMMA.16816.F32 R148, R4, R14, R148 ;  /* 0x0000000e0494723c */ /* 0x000fe20000001894 */
[----:B------:R-:W-:Y:S01]  /*bc40*/  FMUL.FTZ R133, R133, R174 ;  /* 0x000000ae85857220 */ /* 0x000fe20000410000 */
[----:B------:R-:W5:Y:S01]  /*bc50*/  LDSM.16.MT88.4 R12, [R224+0x12000] ;  /* 0x01200000e00c783b */ /* 0x000f620000004200 */
[-C--:B------:R-:W-:Y:S01]  /*bc60*/  FMUL.FTZ R134, R134, R3.reuse ;  /* 0x0000000386867220 */ /* 0x080fe20000410000 */
[----:B------:R-:W1:Y:S01]  /*bc70*/  MUFU.EX2 R188, R188 ;  /* 0x000000bc00bc7308 */ /* 0x000e620000000800 */
[----:B------:R-:W-:-:S02]  /*bc80*/  FMUL.FTZ R135, R135, R3 ;  /* 0x0000000387877220 */ /* 0x000fc40000410000 */
[-C--:B------:R-:W-:Y:S02]  /*bc90*/  FMUL.FTZ R144, R144, R174.reuse ;  /* 0x000000ae90907220 */ /* 0x080fe40000410000 */
[-C--:B------:R-:W-:Y:S02]  /*bca0*/  FMUL.FTZ R145, R145, R174.reuse ;  /* 0x000000ae91917220 */ /* 0x080fe40000410000 */
[-C--:B------:R-:W-:Y:S01]  /*bcb0*/  FMUL.FTZ R146, R146, R3.reuse ;  /* 0x0000000392927220 */ /* 0x080fe20000410000 */
[----:B------:R-:W-:Y:S01]  /*bcc0*/  MUFU.EX2 R187, R187 ;  /* 0x000000bb00bb7308 */ /* 0x000fe20000000800 */
[----:B------:R-:W-:Y:S02]  /*bcd0*/  FMUL.FTZ R147, R147, R3 ;  /* 0x0000000393937220 */ /* 0x000fe40000410000 */
[-C--:B------:R-:W-:Y:S02]  /*bce0*/  FMUL.FTZ R140, R140, R174.reuse ;  /* 0x000000ae8c8c7220 */ /* 0x080fe40000410000 */
[----:B------:R-:W-:-:S02]  /*bcf0*/  FMUL.FTZ R141, R141, R174 ;  /* 0x000000ae8d8d7220 */ /* 0x000fc40000410000 */
[-C--:B------:R-:W-:Y:S01]  /*bd00*/  FMUL.FTZ R142, R142, R3.reuse ;  /* 0x000000038e8e7220 */ /* 0x080fe20000410000 */
[C---:B------:R-:W-:Y:S01]  /*bd10*/  HMMA.16816.F32 R144, R4.reuse, R8, R144 ;  /* 0x000000080490723c */ /* 0x040fe20000001890 */
[-C--:B------:R-:W-:Y:S01]  /*bd20*/  FMUL.FTZ R143, R143, R3.reuse ;  /* 0x000000038f8f7220 */ /* 0x080fe20000410000 */
[----:B------:R-:W1:Y:S01]  /*bd30*/  MUFU.EX2 R189, R189 ;  /* 0x000000bd00bd7308 */ /* 0x000e620000000800 */
[-C--:B------:R-:W-:Y:S02]  /*bd40*/  FMUL.FTZ R36, R36, R174.reuse ;  /* 0x000000ae24247220 */ /* 0x080fe40000410000 */
[-C--:B------:R-:W-:Y:S02]  /*bd50*/  FMUL.FTZ R37, R37, R174.reuse ;  /* 0x000000ae25257220 */ /* 0x080fe40000410000 */
[-C--:B------:R-:W-:Y:S01]  /*bd60*/  FMUL.FTZ R38, R38, R3.reuse ;  /* 0x0000000326267220 */ /* 0x080fe20000410000 */
[----:B---3--:R-:W-:Y:S01]  /*bd70*/  HMMA.16816.F32 R136, R4, R16, R136 ;  /* 0x000000100488723c */ /* 0x008fe20000001888 */
[----:B------:R-:W-:Y:S01]  /*bd80*/  FMUL.FTZ R39, R39, R3 ;  /* 0x0000000327277220 */ /* 0x000fe20000410000 */
[----:B------:R-:W3:Y:S01]  /*bd90*/  MUFU.EX2 R190, R190 ;  /* 0x000000be00be7308 */ /* 0x000ee20000000800 */
[----:B------:R-:W-:-:S02]  /*bda0*/  FMUL.FTZ R40, R40, R174 ;  /* 0x000000ae28287220 */ /* 0x000fc40000410000 */
[-C--:B------:R-:W-:Y:S02]  /*bdb0*/  FMUL.FTZ R41, R41, R174.reuse ;  /* 0x000000ae29297220 */ /* 0x080fe40000410000 */
[-C--:B------:R-:W-:Y:S01]  /*bdc0*/  FMUL.FTZ R42, R42, R3.reuse ;  /* 0x000000032a2a7220 */ /* 0x080fe20000410000 */
[C---:B------:R-:W-:Y:S01]  /*bdd0*/  HMMA.16816.F32 R132, R4.reuse, R18, R132 ;  /* 0x000000120484723c */ /* 0x040fe20000001884 */
[----:B------:R-:W1:Y:S01]  /*bde0*/  LDSM.16.MT88.4 R16, [R221+0x12000] ;  /* 0x01200000dd10783b */ /* 0x000e620000004200 */
[-C--:B------:R-:W-:Y:S01]  /*bdf0*/  FMUL.FTZ R43, R43, R3.reuse ;  /* 0x000000032b2b7220 */ /* 0x080fe20000410000 */
[----:B------:R-:W-:Y:S01]  /*be00*/  MUFU.EX2 R191, R191 ;  /* 0x000000bf00bf7308 */ /* 0x000fe20000000800 */
[-C--:B------:R-:W-:Y:S02]  /*be10*/  FMUL.FTZ R52, R52, R174.reuse ;  /* 0x000000ae34347220 */ /* 0x080fe40000410000 */
[----:B------:R-:W-:Y:S02]  /*be20*/  FMUL.FTZ R53, R53, R174 ;  /* 0x000000ae35357220 */ /* 0x000fe40000410000 */
[----:B------:R-:W-:Y:S01]  /*be30*/  HMMA.16816.F32 R140, R4, R10, R140 ;  /* 0x0000000a048c723c */ /* 0x000fe2000000188c */
[----:B------:R-:W2:Y:S01]  /*be40*/  LDSM.16.MT88.4 R8, [R222+0x12000] ;  /* 0x01200000de08783b */ /* 0x000ea20000004200 */
[-C--:B------:R-:W-:Y:S01]  /*be50*/  FMUL.FTZ R54, R54, R3.reuse ;  /* 0x0000000336367220 */ /* 0x080fe20000410000 */
[----:B------:R-:W-:Y:S01]  /*be60*/  MUFU.EX2 R195, R195 ;  /* 0x000000c300c37308 */ /* 0x000fe20000000800 */
[----:B------:R-:W-:-:S02]  /*be70*/  FMUL.FTZ R55, R55, R3 ;  /* 0x0000000337377220 */ /* 0x000fc40000410000 */
[-C--:B------:R-:W-:Y:S02]  /*be80*/  FMUL.FTZ R56, R56, R174.reuse ;  /* 0x000000ae38387220 */ /* 0x080fe40000410000 */
[-C--:B------:R-:W-:Y:S01]  /*be90*/  FMUL.FTZ R57, R57, R174.reuse ;  /* 0x000000ae39397220 */ /* 0x080fe20000410000 */
[C---:B-----5:R-:W-:Y:S01]  /*bea0*/  HMMA.16816.F32 R36, R4.reuse, R12, R36 ;  /* 0x0000000c0424723c */ /* 0x060fe20000001824 */
[-C--:B------:R-:W-:Y:S01]  /*beb0*/  FMUL.FTZ R58, R58, R3.reuse ;  /* 0x000000033a3a7220 */ /* 0x080fe20000410000 */
[----:B------:R-:W-:Y:S01]  /*bec0*/  MUFU.EX2 R196, R196 ;  /* 0x000000c400c47308 */ /* 0x000fe20000000800 */
[-C--:B------:R-:W-:Y:S02]  /*bed0*/  FMUL.FTZ R59, R59, R3.reuse ;  /* 0x000000033b3b7220 */ /* 0x080fe40000410000 */
[-C--:B------:R-:W-:Y:S02]  /*bee0*/  FMUL.FTZ R44, R44, R174.reuse ;  /* 0x000000ae2c2c7220 */ /* 0x080fe40000410000 */
[----:B------:R-:W-:Y:S01]  /*bef0*/  FMUL.FTZ R45, R45, R174 ;  /* 0x000000ae2d2d7220 */ /* 0x000fe20000410000 */
[----:B------:R-:W-:Y:S01]  /*bf00*/  HMMA.16816.F32 R40, R4, R14, R40 ;  /* 0x0000000e0428723c */ /* 0x000fe20000001828 */
[----:B------:R-:W5:Y:S01]  /*bf10*/  LDSM.16.MT88.4 R12, [R220+0x12000] ;  /* 0x01200000dc0c783b */ /* 0x000f620000004200 */
[-C--:B------:R-:W-:Y:S01]  /*bf20*/  FMUL.FTZ R46, R46, R3.reuse ;  /* 0x000000032e2e7220 */ /* 0x080fe20000410000 */
[----:B------:R-:W2:Y:S01]  /*bf30*/  MUFU.EX2 R194, R194 ;  /* 0x000000c200c27308 */ /* 0x000ea20000000800 */
[----:B------:R-:W-:-:S02]  /*bf40*/  FMUL.FTZ R47, R47, R3 ;  /* 0x000000032f2f7220 */ /* 0x000fc40000410000 */
[-C--:B------:R-:W-:Y:S02]  /*bf50*/  FMUL.FTZ R48, R48, R174.reuse ;  /* 0x000000ae30307220 */ /* 0x080fe40000410000 */
[-C--:B------:R-:W-:Y:S02]  /*bf60*/  FMUL.FTZ R49, R49, R174.reuse ;  /* 0x000000ae31317220 */ /* 0x080fe40000410000 */
[-C--:B------:R-:W-:Y:S01]  /*bf70*/  FMUL.FTZ R50, R50, R3.reuse ;  /* 0x0000000332327220 */ /* 0x080fe20000410000 */
[----:B------:R-:W2:Y:S01]  /*bf80*/  MUFU.EX2 R197, R197 ;  /* 0x000000c500c57308 */ /* 0x000ea20000000800 */
[----:B------:R-:W-:Y:S02]  /*bf90*/  FMUL.FTZ R51, R51, R3 ;  /* 0x0000000333337220 */ /* 0x000fe40000410000 */
[-C--:B------:R-:W-:Y:S01]  /*bfa0*/  FMUL.FTZ R60, R60, R174.reuse ;  /* 0x000000ae3c3c7220 */ /* 0x080fe20000410000 */
[----:B-1----:R-:W-:Y:S01]  /*bfb0*/  HMMA.16816.F32 R52, R4, R16, R52 ;  /* 0x000000100434723c */ /* 0x002fe20000001834 */
[----:B------:R-:W-:-:S02]  /*bfc0*/  FMUL.FTZ R61, R61, R174 ;  /* 0x000000ae3d3d7220 */ /* 0x000fc40000410000 */
[-C--:B------:R-:W-:Y:S01]  /*bfd0*/  FMUL.FTZ R62, R62, R3.reuse ;  /* 0x000000033e3e7220 */ /* 0x080fe20000410000 */
[----:B------:R-:W-:Y:S01]  /*bfe0*/  MUFU.EX2 R193, R193 ;  /* 0x000000c100c17308 */ /* 0x000fe20000000800 */
[-C--:B------:R-:W-:Y:S02]  /*bff0*/  FMUL.FTZ R63, R63, R3.reuse ;  /* 0x000000033f3f7220 */ /* 0x080fe40000410000 */
[-C--:B------:R-:W-:Y:S01]  /*c000*/  FMUL.FTZ R64, R64, R174.reuse ;  /* 0x000000ae40407220 */ /* 0x080fe20000410000 */
[----:B------:R-:W-:Y:S01]  /*c010*/  HMMA.16816.F32 R56, R4, R18, R56 ;  /* 0x000000120438723c */ /* 0x000fe20000001838 */
[----:B------:R-:W1:Y:S01]  /*c020*/  LDSM.16.MT88.4 R16, [R222+0x14000] ;  /* 0x01400000de10783b */ /* 0x000e620000004200 */
[----:B------:R-:W-:Y:S02]  /*c030*/  FMUL.FTZ R65, R65, R174 ;  /* 0x000000ae41417220 */ /* 0x000fe40000410000 */
[-C--:B------:R-:W-:Y:S01]  /*c040*/  FMUL.FTZ R66, R66, R3.reuse ;  /* 0x0000000342427220 */ /* 0x080fe20000410000 */
[----:B------:R-:W1:Y:S01]  /*c050*/  MUFU.EX2 R192, R192 ;  /* 0x000000c000c07308 */ /* 0x000e620000000800 */
[----:B------:R-:W-:-:S02]  /*c060*/  FMUL.FTZ R67, R67, R3 ;  /* 0x0000000343437220 */ /* 0x000fc40000410000 */
[C---:B--2---:R-:W-:Y:S01]  /*c070*/  HMMA.16816.F32 R44, R4.reuse, R8, R44 ;  /* 0x00000008042c723c */ /* 0x044fe2000000182c */
[-C--:B------:R-:W-:Y:S02]  /*c080*/  FMUL.FTZ R76, R76, R174.reuse ;  /* 0x000000ae4c4c7220 */ /* 0x080fe40000410000 */
[-C--:B------:R-:W-:Y:S02]  /*c090*/  FMUL.FTZ R77, R77, R174.reuse ;  /* 0x000000ae4d4d7220 */ /* 0x080fe40000410000 */
[-C--:B------:R-:W-:Y:S01]  /*c0a0*/  FMUL.FTZ R78, R78, R3.reuse ;  /* 0x000000034e4e7220 */ /* 0x080fe20000410000 */
[----:B------:R-:W2:Y:S01]  /*c0b0*/  MUFU.EX2 R198, R198 ;  /* 0x000000c600c67308 */ /* 0x000ea20000000800 */
[----:B------:R-:W-:Y:S01]  /*c0c0*/  FMUL.FTZ R79, R79, R3 ;  /* 0x000000034f4f7220 */ /* 0x000fe20000410000 */
[----:B------:R-:W-:Y:S01]  /*c0d0*/  HMMA.16816.F32 R48, R4, R10, R48 ;  /* 0x0000000a0430723c */ /* 0x000fe20000001830 */
[----:B------:R-:W2:Y:S01]  /*c0e0*/  LDSM.16.MT88.4 R8, [R224+0x14000] ;  /* 0x01400000e008783b */ /* 0x000ea20000004200 */
[----:B------:R-:W-:-:S02]  /*c0f0*/  FMUL.FTZ R80, R80, R174 ;  /* 0x000000ae50507220 */ /* 0x000fc40000410000 */
[-C--:B------:R-:W-:Y:S02]  /*c100*/  FMUL.FTZ R81, R81, R174.reuse ;  /* 0x000000ae51517220 */ /* 0x080fe40000410000 */
[-C--:B------:R-:W-:Y:S01]  /*c110*/  FMUL.FTZ R82, R82, R3.reuse ;  /* 0x0000000352527220 */ /* 0x080fe20000410000 */
[----:B------:R-:W-:Y:S01]  /*c120*/  MUFU.EX2 R199, R199 ;  /* 0x000000c700c77308 */ /* 0x000fe20000000800 */
[-C--:B------:R-:W-:Y:S01]  /*c130*/  FMUL.FTZ R83, R83, R3.reuse ;  /* 0x0000000353537220 */ /* 0x080fe20000410000 */
[C---:B-----5:R-:W-:Y:S01]  /*c140*/  HMMA.16816.F32 R60, R4.reuse, R12, R60 ;  /* 0x0000000c043c723c */ /* 0x060fe2000000183c */
[-C--:B------:R-:W-:Y:S02]  /*c150*/  FMUL.FTZ R68, R68, R174.reuse ;  /* 0x000000ae44447220 */ /* 0x080fe40000410000 */
[-C--:B------:R-:W-:Y:S02]  /*c160*/  FMUL.FTZ R69, R69, R174.reuse ;  /* 0x000000ae45457220 */ /* 0x080fe40000410000 */
[-C--:B------:R-:W-:Y:S01]  /*c170*/  FMUL.FTZ R70, R70, R3.reuse ;  /* 0x0000000346467220 */ /* 0x080fe20000410000 */
[----:B------:R-:W-:Y:S01]  /*c180*/  MUFU.EX2 R200, R200 ;  /* 0x000000c800c87308 */ /* 0x000fe20000000800 */
[----:B------:R-:W-:Y:S01]  /*c190*/  FMUL.FTZ R71, R71, R3 ;  /* 0x0000000347477220 */ /* 0x000fe20000410000 */
[----:B------:R-:W-:Y:S01]  /*c1a0*/  HMMA.16816.F32 R64, R4, R14, R64 ;  /* 0x0000000e0440723c */ /* 0x000fe20000001840 */
[----:B------:R-:W5:Y:S01]  /*c1b0*/  LDSM.16.MT88.4 R12, [R221+0x14000] ;  /* 0x01400000dd0c783b */ /* 0x000f620000004200 */
[----:B------:R-:W-:-:S02]  /*c1c0*/  FMUL.FTZ R72, R72, R174 ;  /* 0x000000ae48487220 */ /* 0x000fc40000410000 */
[-C--:B------:R-:W-:Y:S02]  /*c1d0*/  FMUL.FTZ R73, R73, R174.reuse ;  /* 0x000000ae49497220 */ /* 0x080fe40000410000 */
[-C--:B------:R-:W-:Y:S01]  /*c1e0*/  FMUL.FTZ R74, R74, R3.reuse ;  /* 0x000000034a4a7220 */ /* 0x080fe20000410000 */
[----:B------:R-:W-:Y:S01]  /*c1f0*/  MUFU.EX2 R180, R180 ;  /* 0x000000b400b47308 */ /* 0x000fe20000000800 */
[C---:B-1----:R-:W-:Y:S01]  /*c200*/  HMMA.16816.F32 R76, R4.reuse, R16, R76 ;  /* 0x00000010044c723c */ /* 0x042fe2000000184c */
[-C--:B------:R-:W-:Y:S02]  /*c210*/  FMUL.FTZ R75, R75, R3.reuse ;  /* 0x000000034b4b7220 */ /* 0x080fe40000410000 */
[-C--:B------:R-:W-:Y:S02]  /*c220*/  FMUL.FTZ R84, R84, R174.reuse ;  /* 0x000000ae54547220 */ /* 0x080fe40000410000 */
[-C--:B------:R-:W-:Y:S02]  /*c230*/  FMUL.FTZ R85, R85, R174.reuse ;  /* 0x000000ae55557220 */ /* 0x080fe40000410000 */
[-C--:B------:R-:W-:Y:S01]  /*c240*/  FMUL.FTZ R86, R86, R3.reuse ;  /* 0x0000000356567220 */ /* 0x080fe20000410000 */
[----:B------:R-:W-:Y:S01]  /*c250*/  HMMA.16816.F32 R80, R4, R18, R80 ;  /* 0x000000120450723c */ /* 0x000fe20000001850 */
[----:B------:R-:W1:Y:S01]  /*c260*/  LDSM.16.MT88.4 R16, [R224+0x16000] ;  /* 0x01600000e010783b */ /* 0x000e620000004200 */
[----:B------:R-:W-:Y:S01]  /*c270*/  FMUL.FTZ R87, R87, R3 ;  /* 0x0000000357577220 */ /* 0x000fe20000410000 */
[----:B------:R-:W1:Y:S01]  /*c280*/  MUFU.EX2 R179, R179 ;  /* 0x000000b300b37308 */ /* 0x000e620000000800 */
[----:B------:R-:W-:-:S02]  /*c290*/  FMUL.FTZ R88, R88, R174 ;  /* 0x000000ae58587220 */ /* 0x000fc40000410000 */
[-C--:B------:R-:W-:Y:S02]  /*c2a0*/  FMUL.FTZ R89, R89, R174.reuse ;  /* 0x000000ae59597220 */ /* 0x080fe40000410000 */
[C---:B--2---:R-:W-:Y:S01]  /*c2b0*/  HMMA.16816.F32 R68, R4.reuse, R8, R68 ;  /* 0x000000080444723c */ /* 0x044fe20000001844 */
[-C--:B------:R-:W-:Y:S02]  /*c2c0*/  FMUL.FTZ R90, R90, R3.reuse ;  /* 0x000000035a5a7220 */ /* 0x080fe40000410000 */
[-C--:B------:R-:W-:Y:S01]  /*c2d0*/  FMUL.FTZ R91, R91, R3.reuse ;  /* 0x000000035b5b7220 */ /* 0x080fe20000410000 */
[----:B------:R-:W2:Y:S01]  /*c2e0*/  MUFU.EX2 R177, R177 ;  /* 0x000000b100b17308 */ /* 0x000ea20000000800 */
[-C--:B------:R-:W-:Y:S02]  /*c2f0*/  FMUL.FTZ R100, R100, R174.reuse ;  /* 0x000000ae64647220 */ /* 0x080fe40000410000 */
[----:B------:R-:W-:Y:S01]  /*c300*/  FMUL.FTZ R101, R101, R174 ;  /* 0x000000ae65657220 */ /* 0x000fe20000410000 */
[----:B------:R-:W-:Y:S01]  /*c310*/  HMMA.16816.F32 R72, R4, R10, R72 ;  /* 0x0000000a0448723c */ /* 0x000fe20000001848 */
[----:B------:R-:W2:Y:S01]  /*c320*/  LDSM.16.MT88.4 R8, [R220+0x14000] ;  /* 0x01400000dc08783b */ /* 0x000ea20000004200 */
[----:B------:R-:W-:-:S02]  /*c330*/  FMUL.FTZ R102, R102, R3 ;  /* 0x0000000366667220 */ /* 0x000fc40000410000 */
[-C--:B------:R-:W-:Y:S01]  /*c340*/  FMUL.FTZ R103, R103, R3.reuse ;  /* 0x0000000367677220 */ /* 0x080fe20000410000 */
[----:B------:R-:W1:Y:S01]  /*c350*/  MUFU.EX2 R176, R176 ;  /* 0x000000b000b07308 */ /* 0x000e620000000800 */
[-C--:B------:R-:W-:Y:S02]  /*c360*/  FMUL.FTZ R104, R104, R174.reuse ;  /* 0x000000ae68687220 */ /* 0x080fe40000410000 */
[-C--:B------:R-:W-:Y:S01]  /*c370*/  FMUL.FTZ R105, R105, R174.reuse ;  /* 0x000000ae69697220 */ /* 0x080fe20000410000 */
[----:B-----5:R-:W-:Y:S01]  /*c380*/  HMMA.16816.F32 R84, R4, R12, R84 ;  /* 0x0000000c0454723c */ /* 0x020fe20000001854 */
[-C--:B------:R-:W-:Y:S02]  /*c390*/  FMUL.FTZ R106, R106, R3.reuse ;  /* 0x000000036a6a7220 */ /* 0x080fe40000410000 */
[----:B------:R-:W-:Y:S01]  /*c3a0*/  FMUL.FTZ R107, R107, R3 ;  /* 0x000000036b6b7220 */ /* 0x000fe20000410000 */
[----:B------:R-:W5:Y:S01]  /*c3b0*/  MUFU.EX2 R175, R175 ;  /* 0x000000af00af7308 */ /* 0x000f620000000800 */
[----:B------:R-:W-:-:S02]  /*c3c0*/  FMUL.FTZ R92, R92, R174 ;  /* 0x000000ae5c5c7220 */ /* 0x000fc40000410000 */
[-C--:B------:R-:W-:Y:S01]  /*c3d0*/  FMUL.FTZ R93, R93, R174.reuse ;  /* 0x000000ae5d5d7220 */ /* 0x080fe20000410000 */
[C---:B------:R-:W-:Y:S01]  /*c3e0*/  HMMA.16816.F32 R88, R4.reuse, R14, R88 ;  /* 0x0000000e0458723c */ /* 0x040fe20000001858 */
[----:B------:R-:W3:Y:S01]  /*c3f0*/  LDSM.16.MT88.4 R12, [R222+0x16000] ;  /* 0x01600000de0c783b */ /* 0x000ee20000004200 */
[-C--:B------:R-:W-:Y:S02]  /*c400*/  FMUL.FTZ R94, R94, R3.reuse ;  /* 0x000000035e5e7220 */ /* 0x080fe40000410000 */
[----:B------:R-:W-:Y:S02]  /*c410*/  FMUL.FTZ R95, R95, R3 ;  /* 0x000000035f5f7220 */ /* 0x000fe40000410000 */
[-C--:B------:R-:W-:Y:S02]  /*c420*/  FMUL.FTZ R96, R96, R174.reuse ;  /* 0x000000ae60607220 */ /* 0x080fe40000410000 */
[----:B-1----:R-:W-:Y:S01]  /*c430*/  HMMA.16816.F32 R100, R4, R16, R100 ;  /* 0x000000100464723c */ /* 0x002fe20000001864 */
[----:B------:R-:W-:-:S02]  /*c440*/  FMUL.FTZ R97, R97, R174 ;  /* 0x000000ae61617220 */ /* 0x000fc40000410000 */
[-C--:B------:R-:W-:Y:S02]  /*c450*/  FMUL.FTZ R98, R98, R3.reuse ;  /* 0x0000000362627220 */ /* 0x080fe40000410000 */
[-C--:B------:R-:W-:Y:S02]  /*c460*/  FMUL.FTZ R99, R99, R3.reuse ;  /* 0x0000000363637220 */ /* 0x080fe40000410000 */
[-C--:B------:R-:W-:Y:S01]  /*c470*/  FMUL.FTZ R108, R108, R174.reuse ;  /* 0x000000ae6c6c7220 */ /* 0x080fe20000410000 */
[----:B------:R-:W-:Y:S01]  /*c480*/  HMMA.16816.F32 R104, R4, R18, R104 ;  /* 0x000000120468723c */ /* 0x000fe20000001868 */
[----:B------:R-:W1:Y:S01]  /*c490*/  LDSM.16.MT88.4 R16, [R220+0x16000] ;  /* 0x01600000dc10783b */ /* 0x000e620000004200 */
[----:B------:R-:W-:Y:S02]  /*c4a0*/  FMUL.FTZ R109, R109, R174 ;  /* 0x000000ae6d6d7220 */ /* 0x000fe40000410000 */
[-C--:B------:R-:W-:Y:S02]  /*c4b0*/  FMUL.FTZ R110, R110, R3.reuse ;  /* 0x000000036e6e7220 */ /* 0x080fe40000410000 */
[----:B------:R-:W-:-:S02]  /*c4c0*/  FMUL.FTZ R111, R111, R3 ;  /* 0x000000036f6f7220 */ /* 0x000fc40000410000 */
[C---:B--2---:R-:W-:Y:S01]  /*c4d0*/  HMMA.16816.F32 R92, R4.reuse, R8, R92 ;  /* 0x00000008045c723c */ /* 0x044fe2000000185c */
[-C--:B------:R-:W-:Y:S02]  /*c4e0*/  FMUL.FTZ R112, R112, R174.reuse ;  /* 0x000000ae70707220 */ /* 0x080fe40000410000 */
[-C--:B------:R-:W-:Y:S02]  /*c4f0*/  FMUL.FTZ R113, R113, R174.reuse ;  /* 0x000000ae71717220 */ /* 0x080fe40000410000 */
[-C--:B------:R-:W-:Y:S02]  /*c500*/  FMUL.FTZ R114, R114, R3.reuse ;  /* 0x0000000372727220 */ /* 0x080fe40000410000 */
[----:B------:R-:W-:Y:S01]  /*c510*/  FMUL.FTZ R115, R115, R3 ;  /* 0x0000000373737220 */ /* 0x000fe20000410000 */
[----:B------:R-:W-:Y:S01]  /*c520*/  HMMA.16816.F32 R96, R4, R10, R96 ;  /* 0x0000000a0460723c */ /* 0x000fe20000001860 */
[----:B------:R-:W2:Y:S01]  /*c530*/  LDSM.16.MT88.4 R8, [R221+0x16000] ;  /* 0x01600000dd08783b */ /* 0x000ea20000004200 */
[----:B------:R-:W-:-:S02]  /*c540*/  FMUL.FTZ R124, R124, R174 ;  /* 0x000000ae7c7c7220 */ /* 0x000fc40000410000 */
[-C--:B------:R-:W-:Y:S02]  /*c550*/  FMUL.FTZ R125, R125, R174.reuse ;  /* 0x000000ae7d7d7220 */ /* 0x080fe40000410000 */
[-C--:B------:R-:W-:Y:S02]  /*c560*/  FMUL.FTZ R126, R126, R3.reuse ;  /* 0x000000037e7e7220 */ /* 0x080fe40000410000 */
[-C--:B------:R-:W-:Y:S01]  /*c570*/  FMUL.FTZ R127, R127, R3.reuse ;  /* 0x000000037f7f7220 */ /* 0x080fe20000410000 */
[----:B---3--:R-:W-:Y:S01]  /*c580*/  HMMA.16816.F32 R108, R4, R12, R108 ;  /* 0x0000000c046c723c */ /* 0x008fe2000000186c */
[-C--:B------:R-:W-:Y:S02]  /*c590*/  FMUL.FTZ R128, R128, R174.reuse ;  /* 0x000000ae80807220 */ /* 0x080fe40000410000 */
[----:B------:R-:W-:Y:S02]  /*c5a0*/  FMUL.FTZ R129, R129, R174 ;  /* 0x000000ae81817220 */ /* 0x000fe40000410000 */
        /* <DEDUP_REMOVED lines=14> */
[-C--:B------:R-:W-:Y:S02]  /*c690*/  FMUL.FTZ R123, R123, R3.reuse ;  /* 0x000000037b7b7220 */ /* 0x080fe40000410000 */
[----:B------:R-:W-:Y:S02]  /*c6a0*/  FFMA.FTZ R171, R247, R174, R171 ;  /* 0x000000aef7ab7223 */ /* 0x000fe400000100ab */
[----:B------:R-:W-:-:S02]  /*c6b0*/  FFMA.FTZ R3, R246, R3, R165 ;  /* 0x00000003f6037223 */ /* 0x000fc400000100a5 */
[C---:B--2---:R-:W-:Y:S01]  /*c6c0*/  HMMA.16816.F32 R116, R4.reuse, R8, R116 ;  /* 0x000000080474723c */ /* 0x044fe20000001874 */
[----:B------:R-:W-:Y:S02]  /*c6d0*/  FADD.FTZ R170, R170, R171 ;  /* 0x000000abaaaa7221 */ /* 0x000fe40000010000 */
[----:B------:R-:W-:Y:S01]  /*c6e0*/  FADD.FTZ R2, R2, R3 ;  /* 0x0000000302027221 */ /* 0x000fe20000010000 */
[----:B------:R-:W-:Y:S01]  /*c6f0*/  MOV R3, R172 ;  /* 0x000000ac00037202 */ /* 0x000fe20000000f00 */
[----:B------:R-:W-:Y:S02]  /*c700*/  FADD.FTZ R170, R169, R170 ;  /* 0x000000aaa9aa7221 */ /* 0x000fe40000010000 */
[----:B------:R-:W-:Y:S01]  /*c710*/  FADD.FTZ R2, R0, R2 ;  /* 0x0000000200027221 */ /* 0x000fe20000010000 */
[----:B------:R-:W-:Y:S01]  /*c720*/  HMMA.16816.F32 R120, R4, R10, R120 ;  /* 0x0000000a0478723c */ /* 0x000fe20000001878 */
[----:B------:R-:W2:Y:S01]  /*c730*/  LDSM.16.MT88.4 R8, [R224+0x10800] ;  /* 0x01080000e008783b */ /* 0x000ea20000004200 */
[----:B------:R-:W-:-:S02]  /*c740*/  FADD.FTZ R168, R168, R170 ;  /* 0x000000aaa8a87221 */ /* 0x000fc40000010000 */
[----:B------:R-:W-:Y:S02]  /*c750*/  FADD.FTZ R164, R164, R2 ;  /* 0x00000002a4a47221 */ /* 0x000fe40000010000 */
[----:B------:R-:W-:Y:S01]  /*c760*/  FADD.FTZ R168, R183, R168 ;  /* 0x000000a8b7a87221 */ /* 0x000fe20000010000 */
[----:B------:R-:W-:Y:S01]  /*c770*/  F2FP.PACK_AB R4, R182, R183 ;  /* 0x000000b7b604723e */ /* 0x000fe200000000ff */
[----:B----4-:R-:W-:Y:S01]  /*c780*/  FADD.FTZ R164, R186, R164 ;  /* 0x000000a4baa47221 */ /* 0x010fe20000010000 */
[----:B------:R-:W-:Y:S01]  /*c790*/  F2FP.PACK_AB R5, R188, R186 ;  /* 0x000000babc05723e */ /* 0x000fe200000000ff */
[----:B------:R-:W-:Y:S01]  /*c7a0*/  FADD.FTZ R182, R182, R168 ;  /* 0x000000a8b6b67221 */ /* 0x000fe20000010000 */
[----:B------:R-:W-:Y:S01]  /*c7b0*/  F2FP.PACK_AB R6, R185, R184 ;  /* 0x000000b8b906723e */ /* 0x000fe200000000ff */
[----:B------:R-:W-:Y:S01]  /*c7c0*/  FADD.FTZ R188, R188, R164 ;  /* 0x000000a4bcbc7221 */ /* 0x000fe20000010000 */
[----:B------:R-:W-:Y:S01]  /*c7d0*/  F2FP.PACK_AB R7, R189, R187 ;  /* 0x000000bbbd07723e */ /* 0x000fe200000000ff */
[----:B------:R-:W-:Y:S01]  /*c7e0*/  FADD.FTZ R182, R184, R182 ;  /* 0x000000b6b8b67221 */ /* 0x000fe20000010000 */
[----:B------:R-:W-:Y:S01]  /*c7f0*/  MOV R164, R173 ;  /* 0x000000ad00a47202 */ /* 0x000fe20000000f00 */
[----:B------:R-:W-:-:S02]  /*c800*/  FADD.FTZ R188, R187, R188 ;  /* 0x000000bcbbbc7221 */ /* 0x000fc40000010000 */
[----:B------:R-:W-:Y:S02]  /*c810*/  FADD.FTZ R185, R185, R182 ;  /* 0x000000b6b9b97221 */ /* 0x000fe40000010000 */
[----:B---3--:R-:W-:Y:S01]  /*c820*/  HMMA.16816.F32 R144, R4, R12, R144 ;  /* 0x0000000c0490723c */ /* 0x008fe20000001890 */
[----:B------:R-:W-:Y:S02]  /*c830*/  FADD.FTZ R189, R189, R188 ;  /* 0x000000bcbdbd7221 */ /* 0x000fe40000010000 */
[----:B------:R-:W-:Y:S02]  /*c840*/  FADD.FTZ R185, R190, R185 ;  /* 0x000000b9beb97221 */ /* 0x000fe40000010000 */
[----:B------:R-:W-:-:S03]  /*c850*/  FADD.FTZ R189, R194, R189 ;  /* 0x000000bdc2bd7221 */ /* 0x000fc60000010000 */
        /* <DEDUP_REMOVED lines=29> */
[C---:B---3--:R-:W-:Y:S08]  /*ca30*/  HMMA.16816.F32 R100, R4.reuse, R12, R100 ;  /* 0x0000000c0464723c */ /* 0x048ff00000001864 */
[C---:B------:R-:W-:Y:S01]  /*ca40*/  HMMA.16816.F32 R104, R4.reuse, R14, R104 ;  /* 0x0000000e0468723c */ /* 0x040fe20000001868 */
[----:B------:R-:W-:Y:S07]  /*ca50*/  LDSM.16.MT88.4 R12, [R221+0x11000] ;  /* 0x01100000dd0c783b */ /* 0x000fee0000004200 */
[C---:B-1----:R-:W-:Y:S08]  /*ca60*/  HMMA.16816.F32 R108, R4.reuse, R16, R108 ;  /* 0x00000010046c723c */ /* 0x042ff0000000186c */
[C---:B------:R-:W-:Y:S01]  /*ca70*/  HMMA.16816.F32 R112, R4.reuse, R18, R112 ;  /* 0x000000120470723c */ /* 0x040fe20000001870 */
[----:B------:R-:W1:Y:S07]  /*ca80*/  LDSM.16.MT88.4 R16, [R224+0x11000] ;  /* 0x01100000e010783b */ /* 0x000e6e0000004200 */
[C---:B------:R-:W-:Y:S08]  /*ca90*/  HMMA.16816.F32 R76, R4.reuse, R24, R76 ;  /* 0x00000018044c723c */ /* 0x040ff0000000184c */
[C---:B------:R-:W-:Y:S01]  /*caa0*/  HMMA.16816.F32 R80, R4.reuse, R26, R80 ;  /* 0x0000001a0450723c */ /* 0x040fe20000001850 */
[----:B------:R-:W3:Y:S07]  /*cab0*/  LDSM.16.MT88.4 R24, [R222+0x11000] ;  /* 0x01100000de18783b */ /* 0x000eee0000004200 */
[C---:B--2---:R-:W-:Y:S08]  /*cac0*/  HMMA.16816.F32 R92, R4.reuse, R8, R92 ;  /* 0x00000008045c723c */ /* 0x044ff0000000185c */
[C---:B------:R-:W-:Y:S01]  /*cad0*/  HMMA.16816.F32 R96, R4.reuse, R10, R96 ;  /* 0x0000000a0460723c */ /* 0x040fe20000001860 */
[----:B------:R-:W2:Y:S07]  /*cae0*/  LDSM.16.MT88.4 R8, [R220+0x11000] ;  /* 0x01100000dc08783b */ /* 0x000eae0000004200 */
[C---:B------:R-:W-:Y:S08]  /*caf0*/  HMMA.16816.F32 R116, R4.reuse, R28, R116 ;  /* 0x0000001c0474723c */ /* 0x040ff00000001874 */
[C---:B------:R-:W-:Y:S01]  /*cb00*/  HMMA.16816.F32 R120, R4.reuse, R30, R120 ;  /* 0x0000001e0478723c */ /* 0x040fe20000001878 */
[----:B------:R-:W-:Y:S07]  /*cb10*/  LDSM.16.MT88.4 R28, [R220+0x13000] ;  /* 0x01300000dc1c783b */ /* 0x000fee0000004200 */
[C---:B----4-:R-:W-:Y:S08]  /*cb20*/  HMMA.16816.F32 R124, R4.reuse, R20, R124 ;  /* 0x00000014047c723c */ /* 0x050ff0000000187c */
[----:B------:R-:W-:Y:S01]  /*cb30*/  HMMA.16816.F32 R128, R4, R22, R128 ;  /* 0x000000160480723c */ /* 0x000fe20000001880 */
[----:B------:R-:W-:Y:S06]  /*cb40*/  LDSM.16.MT88.4 R20, [R224+0x13000] ;  /* 0x01300000e014783b */ /* 0x000fec0000004200 */
[C---:B------:R-:W-:Y:S01]  /*cb50*/  F2FP.PACK_AB R4, R191.reuse, R190 ;  /* 0x000000bebf04723e */ /* 0x040fe200000000ff */
[----:B------:R-:W-:Y:S01]  /*cb60*/  FADD.FTZ R191, R191, R185 ;  /* 0x000000b9bfbf7221 */ /* 0x000fe20000010000 */
[C---:B------:R-:W-:Y:S01]  /*cb70*/  F2FP.PACK_AB R5, R197.reuse, R194 ;  /* 0x000000c2c505723e */ /* 0x040fe200000000ff */
[----:B------:R-:W-:Y:S01]  /*cb80*/  FADD.FTZ R197, R197, R189 ;  /* 0x000000bdc5c57221 */ /* 0x000fe20000010000 */
[----:B------:R-:W-:Y:S01]  /*cb90*/  F2FP.PACK_AB R6, R196, R195 ;  /* 0x000000c3c406723e */ /* 0x000fe200000000ff */
[----:B------:R-:W-:Y:S01]  /*cba0*/  FADD.FTZ R191, R195, R191 ;  /* 0x000000bfc3bf7221 */ /* 0x000fe20000010000 */
[----:B------:R-:W-:Y:S01]  /*cbb0*/  F2FP.PACK_AB R7, R192, R193 ;  /* 0x000000c1c007723e */ /* 0x000fe200000000ff */
[----:B------:R-:W-:-:S02]  /*cbc0*/  FADD.FTZ R197, R193, R197 ;  /* 0x000000c5c1c57221 */ /* 0x000fc40000010000 */
[----:B------:R-:W-:Y:S02]  /*cbd0*/  FADD.FTZ R196, R196, R191 ;  /* 0x000000bfc4c47221 */ /* 0x000fe40000010000 */
[----:B------:R-:W-:Y:S02]  /*cbe0*/  FADD.FTZ R192, R192, R197 ;  /* 0x000000c5c0c07221 */ /* 0x000fe40000010000 */
[C---:B-1----:R-:W-:Y:S01]  /*cbf0*/  HMMA.16816.F32 R160, R4.reuse, R16, R160 ;  /* 0x0000001004a0723c */ /* 0x042fe200000018a0 */
[----:B------:R-:W-:Y:S02]  /*cc00*/  FADD.FTZ R196, R198, R196 ;  /* 0x000000c4c6c47221 */ /* 0x000fe40000010000 */
[----:B------:R-:W-:Y:S02]  /*cc10*/  FADD.FTZ R192, R179, R192 ;  /* 0x000000c0b3c07221 */ /* 0x000fe40000010000 */
[----:B------:R-:W-:Y:S02]  /*cc20*/  FADD.FTZ R196, R199, R196 ;  /* 0x000000c4c7c47221 */ /* 0x000fe40000010000 */
[----:B------:R-:W-:Y:S01]  /*cc30*/  FADD.FTZ R192, R177, R192 ;  /* 0x000000c0b1c07221 */ /* 0x000fe20000010000 */
[----:B------:R-:W-:Y:S01]  /*cc40*/  HMMA.16816.F32 R156, R4, R18, R156 ;  /* 0x00000012049c723c */ /* 0x000fe2000000189c */
[----:B------:R-:W1:Y:S01]  /*cc50*/  LDSM.16.MT88.4 R16, [R222+0x13000] ;  /* 0x01300000de10783b */ /* 0x000e620000004200 */
[----:B------:R-:W-:-:S02]  /*cc60*/  FADD.FTZ R196, R200, R196 ;  /* 0x000000c4c8c47221 */ /* 0x000fc40000010000 */
[----:B------:R-:W-:Y:S02]  /*cc70*/  FADD.FTZ R192, R176, R192 ;  /* 0x000000c0b0c07221 */ /* 0x000fe40000010000 */
[----:B------:R-:W-:Y:S02]  /*cc80*/  FADD.FTZ R247, R180, R196 ;  /* 0x000000c4b4f77221 */ /* 0x000fe40000010000 */
[----:B------:R-:W-:Y:S01]  /*cc90*/  HMMA.16816.F32 R144, R4, R12, R144 ;  /* 0x0000000c0490723c */ /* 0x000fe20000001890 */
[----:B-----5:R-:W-:-:S07]  /*cca0*/  FADD.FTZ R246, R175, R192 ;  /* 0x000000c0aff67221 */ /* 0x020fce0000010000 */
[C---:B------:R-:W-:Y:S01]  /*ccb0*/  HMMA.16816.F32 R140, R4.reuse, R14, R140 ;  /* 0x0000000e048c723c */ /* 0x040fe2000000188c */
[----:B------:R-:W4:Y:S07]  /*ccc0*/  LDSM.16.MT88.4 R12, [R224+0x15000] ;  /* 0x01500000e00c783b */ /* 0x000f2e0000004200 */
[C---:B---3--:R-:W-:Y:S08]  /*ccd0*/  HMMA.16816.F32 R152, R4.reuse, R24, R152 ;  /* 0x000000180498723c */ /* 0x048ff00000001898 */
[C---:B------:R-:W-:Y:S01]  /*cce0*/  HMMA.16816.F32 R148, R4.reuse, R26, R148 ;  /* 0x0000001a0494723c */ /* 0x040fe20000001894 */
[----:B------:R-:W3:Y:S07]  /*ccf0*/  LDSM.16.MT88.4 R24, [R221+0x13000] ;  /* 0x01300000dd18783b */ /* 0x000eee0000004200 */
        /* <DEDUP_REMOVED lines=11> */
[----:B------:R-:W5:Y:S07]  /*cdb0*/  LDSM.16.MT88.4 R20, [R220+0x15000] ;  /* 0x01500000dc14783b */ /* 0x000f6e0000004200 */
[C---:B---3--:R-:W-:Y:S08]  /*cdc0*/  HMMA.16816.F32 R52, R4.reuse, R24, R52 ;  /* 0x000000180434723c */ /* 0x048ff00000001834 */
[C---:B------:R-:W-:Y:S01]  /*cdd0*/  HMMA.16816.F32 R56, R4.reuse, R26, R56 ;  /* 0x0000001a0438723c */ /* 0x040fe20000001838 */
[----:B------:R-:W-:Y:S07]  /*cde0*/  LDSM.16.MT88.4 R24, [R222+0x17000] ;  /* 0x01700000de18783b */ /* 0x000fee0000004200 */
[C---:B------:R-:W-:Y:S08]  /*cdf0*/  HMMA.16816.F32 R60, R4.reuse, R28, R60 ;  /* 0x0000001c043c723c */ /* 0x040ff0000000183c */
        /* <DEDUP_REMOVED lines=11> */
[C---:B-----5:R-:W-:Y:S08]  /*ceb0*/  HMMA.16816.F32 R92, R4.reuse, R20, R92 ;  /* 0x00000014045c723c */ /* 0x060ff0000000185c */
[C---:B------:R-:W-:Y:S01]  /*cec0*/  HMMA.16816.F32 R96, R4.reuse, R22, R96 ;  /* 0x000000160460723c */ /* 0x040fe20000001860 */
[----:B------:R-:W-:Y:S07]  /*ced0*/  LDSM.16.MT88.4 R20, [R222+0x13800] ;  /* 0x01380000de14783b */ /* 0x000fee0000004200 */
[C---:B---3--:R-:W-:Y:S08]  /*cee0*/  HMMA.16816.F32 R100, R4.reuse, R28, R100 ;  /* 0x0000001c0464723c */ /* 0x048ff00000001864 */
[C---:B------:R-:W-:Y:S01]  /*cef0*/  HMMA.16816.F32 R104, R4.reuse, R30, R104 ;  /* 0x0000001e0468723c */ /* 0x040fe20000001868 */
[----:B------:R-:W3:Y:S07]  /*cf00*/  LDSM.16.MT88.4 R28, [R220+0x11800] ;  /* 0x01180000dc1c783b */ /* 0x000eee0000004200 */
[C---:B------:R-:W-:Y:S08]  /*cf10*/  HMMA.16816.F32 R108, R4.reuse, R24, R108 ;  /* 0x00000018046c723c */ /* 0x040ff0000000186c */
[C---:B------:R-:W-:Y:S01]  /*cf20*/  HMMA.16816.F32 R112, R4.reuse, R26, R112 ;  /* 0x0000001a0470723c */ /* 0x040fe20000001870 */
[----:B------:R-:W5:Y:S07]  /*cf30*/  LDSM.16.MT88.4 R24, [R224+0x13800] ;  /* 0x01380000e018783b */ /* 0x000f6e0000004200 */
[C---:B------:R-:W-:Y:S08]  /*cf40*/  HMMA.16816.F32 R116, R4.reuse, R32, R116 ;  /* 0x000000200474723c */ /* 0x040ff00000001874 */
[----:B------:R-:W-:Y:S01]  /*cf50*/  HMMA.16816.F32 R120, R4, R34, R120 ;  /* 0x000000220478723c */ /* 0x000fe20000001878 */
[----:B------:R-:W-:Y:S06]  /*cf60*/  LDSM.16.MT88.4 R32, [R221+0x11800] ;  /* 0x01180000dd20783b */ /* 0x000fec0000004200 */
[----:B------:R-:W-:-:S02]  /*cf70*/  F2FP.PACK_AB R4, R199, R198 ;  /* 0x000000c6c704723e */ /* 0x000fc400000000ff */
[----:B------:R-:W-:Y:S02]  /*cf80*/  F2FP.PACK_AB R5, R177, R179 ;  /* 0x000000b3b105723e */ /* 0x000fe400000000ff */
[----:B------:R-:W-:Y:S02]  /*cf90*/  F2FP.PACK_AB R6, R180, R200 ;  /* 0x000000c8b406723e */ /* 0x000fe400000000ff */
[----:B------:R-:W-:-:S07]  /*cfa0*/  F2FP.PACK_AB R7, R175, R176 ;  /* 0x000000b0af07723e */ /* 0x000fce00000000ff */
        /* <DEDUP_REMOVED lines=9> */
[C---:B---3--:R-:W-:Y:S08]  /*d040*/  HMMA.16816.F32 R136, R4.reuse, R28, R136 ;  /* 0x0000001c0488723c */ /* 0x048ff00000001888 */
[C---:B------:R-:W-:Y:S01]  /*d050*/  HMMA.16816.F32 R132, R4.reuse, R30, R132 ;  /* 0x0000001e0484723c */ /* 0x040fe20000001884 */
[----:B------:R-:W-:Y:S07]  /*d060*/  LDSM.16.MT88.4 R28, [R221+0x15800] ;  /* 0x01580000dd1c783b */ /* 0x000fee0000004200 */
[C---:B-----5:R-:W-:Y:S08]  /*d070*/  HMMA.16816.F32 R36, R4.reuse, R24, R36 ;  /* 0x000000180424723c */ /* 0x060ff00000001824 */
[C---:B------:R-:W-:Y:S01]  /*d080*/  HMMA.16816.F32 R40, R4.reuse, R26, R40 ;  /* 0x0000001a0428723c */ /* 0x040fe20000001828 */
[----:B------:R-:W3:Y:S07]  /*d090*/  LDSM.16.MT88.4 R24, [R222+0x15800] ;  /* 0x01580000de18783b */ /* 0x000eee0000004200 */
        /* <DEDUP_REMOVED lines=13> */
[C---:B------:R-:W-:Y:S08]  /*d170*/  HMMA.16816.F32 R140, R4.reuse, R34, R140 ;  /* 0x00000022048c723c */ /* 0x040ff0000000188c */
[C---:B---3--:R-:W-:Y:S08]  /*d180*/  HMMA.16816.F32 R76, R4.reuse, R24, R76 ;  /* 0x00000018044c723c */ /* 0x048ff0000000184c */
[C---:B------:R-:W-:Y:S08]  /*d190*/  HMMA.16816.F32 R80, R4.reuse, R26, R80 ;  /* 0x0000001a0450723c */ /* 0x040ff00000001850 */
[C---:B------:R-:W-:Y:S08]  /*d1a0*/  HMMA.16816.F32 R84, R4.reuse, R28, R84 ;  /* 0x0000001c0454723c */ /* 0x040ff00000001854 */
[C---:B------:R-:W-:Y:S08]  /*d1b0*/  HMMA.16816.F32 R88, R4.reuse, R30, R88 ;  /* 0x0000001e0458723c */ /* 0x040ff00000001858 */
[C---:B-----5:R-:W-:Y:S08]  /*d1c0*/  HMMA.16816.F32 R92, R4.reuse, R20, R92 ;  /* 0x00000014045c723c */ /* 0x060ff0000000185c */
[C---:B------:R-:W-:Y:S08]  /*d1d0*/  HMMA.16816.F32 R96, R4.reuse, R22, R96 ;  /* 0x000000160460723c */ /* 0x040ff00000001860 */
[C---:B--2---:R-:W-:Y:S08]  /*d1e0*/  HMMA.16816.F32 R108, R4.reuse, R8, R108 ;  /* 0x00000008046c723c */ /* 0x044ff0000000186c */
[C---:B------:R-:W-:Y:S08]  /*d1f0*/  HMMA.16816.F32 R112, R4.reuse, R10, R112 ;  /* 0x0000000a0470723c */ /* 0x040ff00000001870 */
[C---:B-1----:R-:W-:Y:S08]  /*d200*/  HMMA.16816.F32 R116, R4.reuse, R16, R116 ;  /* 0x000000100474723c */ /* 0x042ff00000001874 */
[C---:B------:R-:W-:Y:S08]  /*d210*/  HMMA.16816.F32 R120, R4.reuse, R18, R120 ;  /* 0x000000120478723c */ /* 0x040ff00000001878 */
[C---:B----4-:R-:W-:Y:S08]  /*d220*/  HMMA.16816.F32 R124, R4.reuse, R12, R124 ;  /* 0x0000000c047c723c */ /* 0x050ff0000000187c */
[----:B------:R-:W-:Y:S11]  /*d230*/  HMMA.16816.F32 R128, R4, R14, R128 ;  /* 0x0000000e0480723c */ /* 0x000ff60000001880 */
[----:B------:R-:W-:Y:S08]  /*d240*/  @!UPT UIADD3 URZ, URZ, URZ, URZ ;  /* 0x0000003f3f3ff290 */ /* 0x000ff0000fffe03f */
.L_x_2307:
[----:B------:R-:W-:Y:S05]  /*d250*/  @!P6 BRA `(.L_x_2315) ;  /* 0x00004e600000e947 */ /* 0x000fea0003800000 */
[----:B------:R-:W-:Y:S01]  /*d260*/  IABS R2, c[0x0][0x2d0] ;  /* 0x0000b40000027a13 */ /* 0x000fe20000000000 */
[----:B------:R-:W-:Y:S01]  /*d270*/  ULEA UR4, -UR6, URZ, 0x6 ;  /* 0x0000003f06047291 */ /* 0x000fe2000f8e313f */
[----:B------:R-:W-:Y:S01]  /*d280*/  IABS R0, c[0x0][0x2d0] ;  /* 0x0000b40000007a13 */ /* 0x000fe20000000000 */
[----:B------:R-:W-:Y:S01]  /*d290*/  ULEA UR19, -UR8, URZ, 0x6 ;  /* 0x0000003f08137291 */ /* 0x000fe2000f8e313f */
        /* <DEDUP_REMOVED lines=8> */
[----:B------:R-:W-:Y:S01]  /*d320*/  IMAD.U32 R242, RZ, RZ, UR5 ;  /* 0x00000005fff27e24 */ /* 0x000fe2000f8e00ff */
[----:B------:R-:W-:Y:S02]  /*d330*/  UISETP.NE.AND UP1, UPT, URZ, UR11, UPT ;  /* 0x0000000b3f00728c */ /* 0x000fe4000bf25270 */
[----:B------:R-:W-:-:S02]  /*d340*/  ULOP3.LUT UR16, URZ, UR11, URZ, 0x33, !UPT ;  /* 0x0000000b3f107292 */ /* 0x000fc4000f8e333f */
[----:B------:R-:W-:Y:S02]  /*d350*/  USHF.R.S32.HI UR12, URZ, 0x1f, UR19 ;  /* 0x0000001f3f0c7899 */ /* 0x000fe40008011413 */
        /* <DEDUP_REMOVED lines=11> */
[----:B-1----:R1:W3:Y:S08]  /*d410*/  R2UR UR9, R2 ;  /* 0x00000000020973c2 */ /* 0x0022f000000e0000 */
[----:B--2---:R2:W4:Y:S01]  /*d420*/  R2UR UR7, R0 ;  /* 0x00000000000773c2 */ /* 0x00452200000e0000 */
[----:B-1----:R-:W-:Y:S01]  /*d430*/  IMAD.MOV.U32 R2, RZ, RZ, R164 ;  /* 0x000000ffff027224 */ /* 0x002fe200078e00a4 */
[----:B---3--:R-:W-:-:S04]  /*d440*/  UIADD3 UR36, URZ, -UR9, URZ ;  /* 0x800000093f247290 */ /* 0x008fc8000fffe03f */
[----:B------:R-:W-:Y:S01]  /*d450*/  UIMAD UR36, UR36, UR18, URZ ;  /* 0x00000012242472a4 */ /* 0x000fe2000f8e023f */
[----:B--2---:R-:W-:Y:S01]  /*d460*/  IMAD.MOV.U32 R0, RZ, RZ, R3 ;  /* 0x000000ffff007224 */ /* 0x004fe200078e0003 */
[----:B----4-:R-:W-:Y:S02]  /*d470*/  UIADD3 UR22, URZ, -UR7, URZ ;  /* 0x800000073f167290 */ /* 0x010fe4000fffe03f */
[----:B------:R-:W-:Y:S02]  /*d480*/  UIMAD.WIDE.U32 UR36, UR9, UR36, UR8 ;  /* 0x00000024092472a5 */ /* 0x000fe4000f8e0008 */
[----:B------:R-:W-:Y:S02]  /*d490*/  UIMAD UR22, UR22, UR14, URZ ;  /* 0x0000000e161672a4 */ /* 0x000fe4000f8e023f */
[----:B------:R-:W-:Y:S02]  /*d4a0*/  ULDC.64 UR8, c[0x0][0x1a0] ;  /* 0x0000680000087ab9 */ /* 0x000fe40000000a00 */
[----:B------:R-:W-:-:S02]  /*d4b0*/  UIMAD.WIDE.U32 UR22, UR7, UR22, UR6 ;  /* 0x00000016071672a5 */ /* 0x000fc4000f8e0006 */
[----:B------:R-:W-:Y:S02]  /*d4c0*/  UMOV UR17, UR37 ;  /* 0x0000002500117c82 */ /* 0x000fe40008000000 */
[----:B------:R-:W-:-:S03]  /*d4d0*/  ULDC.64 UR6, c[0x0][0x198] ;  /* 0x0000660000067ab9 */ /* 0x000fc60000000a00 */
[----:B------:R-:W-:Y:S02]  /*d4e0*/  UMOV UR15, UR23 ;  /* 0x00000017000f7c82 */ /* 0x000fe40008000000 */
.L_x_2319:
[----:B------:R-:W-:Y:S01]  /*d4f0*/  UIADD3 UR29, UR29, -0x1, URZ ;  /* 0xffffffff1d1d7890 */ /* 0x000fe2000fffe03f */
[----:B------:R-:W-:Y:S04]  /*d500*/  DEPBAR.LE SB0, 0x0 ;  /* 0x000080000000791a */ /* 0x000fe80000000000 */
[----:B------:R-:W-:Y:S01]  /*d510*/  BAR.SYNC.DEFER_BLOCKING 0x0 ;  /* 0x0000000000007b1d */ /* 0x000fe20000010000 */
[----:B------:R-:W-:Y:S01]  /*d520*/  PLOP3.LUT P0, PT, PT, PT, UP6, 0x40, 0x0 ;  /* 0x000000000000781c */ /* 0x000fe20003f0e868 */
[----:B------:R-:W-:Y:S01]  /*d530*/  IMAD.MOV.U32 R7, RZ, RZ, R243 ;  /* 0x000000ffff077224 */ /* 0x000fe200078e00f3 */
[----:B------:R-:W-:Y:S03]  /*d540*/  MOV R3, R242 ;  /* 0x000000f200037202 */ /* 0x000fe60000000f00 */
[----:B------:R-:W-:Y:S02]  /*d550*/  UMOV UR23, UR4 ;  /* 0x0000000400177c82 */ /* 0x000fe40008000000 */
[----:B------:R-:W-:Y:S06]  /*d560*/  UMOV UR22, UR5 ;  /* 0x0000000500167c82 */ /* 0x000fec0008000000 */
[----:B------:R-:W-:-:S05]  /*d570*/  @P0 BRA `(.L_x_2316) ;  /* 0x0000046000000947 */ /* 0x000fca0003800000 */
        /* <DEDUP_REMOVED lines=13> */
[----:B------:R-:W-:Y:S02]  /*d650*/  UIADD3 UR23, -UR39, URZ, URZ ;  /* 0x0000003f27177290 */ /* 0x000fe4000fffe13f */
[----:B------:R-:W-:Y:S02]  /*d660*/  UIADD3 UR36, -UR41, URZ, URZ ;  /* 0x0000003f29247290 */ /* 0x000fe4000fffe13f */
[----:B------:R-:W-:Y:S02]  /*d670*/  UIMAD UR31, UR18, UR23, UR31 ;  /* 0x00000017121f72a4 */ /* 0x000fe4000f8e021f */
[----:B------:R-:W-:Y:S02]  /*d680*/  UIMAD UR37, UR18, UR36, UR37 ;  /* 0x00000024122572a4 */ /* 0x000fe4000f8e0225 */
[----:B------:R-:W-:Y:S02]  /*d690*/  UISETP.GT.U32.AND UP2, UPT, UR18, UR31, UPT ;  /* 0x0000001f1200728c */ /* 0x000fe4000bf44070 */
[----:B------:R-:W-:Y:S09]  /*d6a0*/  UISETP.GT.U32.AND UP3, UPT, UR18, UR37, UPT ;  /* 0x000000251200728c */ /* 0x000ff2000bf64070 */
[----:B------:R-:W-:Y:S02]  /*d6b0*/  @!UP2 UIADD3 UR31, UR31, -UR18, URZ ;  /* 0x800000121f1fa290 */ /* 0x000fe4000fffe03f */
[----:B------:R-:W-:Y:S02]  /*d6c0*/  @!UP3 UIADD3 UR37, UR37, -UR18, URZ ;  /* 0x800000122525b290 */ /* 0x000fe4000fffe03f */
[----:B------:R-:W-:Y:S02]  /*d6d0*/  UISETP.GE.U32.AND UP4, UPT, UR31, UR18, UPT ;  /* 0x000000121f00728c */ /* 0x000fe4000bf86070 */
[----:B------:R-:W-:Y:S02]  /*d6e0*/  UISETP.GE.U32.AND UP5, UPT, UR37, UR18, UPT ;  /* 0x000000122500728c */ /* 0x000fe4000bfa6070 */
[----:B------:R-:W-:Y:S02]  /*d6f0*/  @!UP3 UIADD3 UR41, UR41, 0x1, URZ ;  /* 0x000000012929b890 */ /* 0x000fe4000fffe03f */
[----:B------:R-:W-:Y:S02]  /*d700*/  UISETP.GE.AND UP3, UPT, UR38, URZ, UPT ;  /* 0x0000003f2600728c */ /* 0x000fe4000bf66270 */
[----:B------:R-:W-:Y:S02]  /*d710*/  @!UP2 UIADD3 UR39, UR39, 0x1, URZ ;  /* 0x000000012727a890 */ /* 0x000fe4000fffe03f */
[----:B------:R-:W-:Y:S02]  /*d720*/  UISETP.GE.AND UP2, UPT, UR22, URZ, UPT ;  /* 0x0000003f1600728c */ /* 0x000fe4000bf46270 */
[----:B------:R-:W-:Y:S02]  /*d730*/  @UP4 UIADD3 UR39, UR39, 0x1, URZ ;  /* 0x0000000127274890 */ /* 0x000fe4000fffe03f */
[----:B------:R-:W-:Y:S04]  /*d740*/  @UP5 UIADD3 UR41, UR41, 0x1, URZ ;  /* 0x0000000129295890 */ /* 0x000fe8000fffe03f */
[----:B------:R-:W-:Y:S03]  /*d750*/  @!UP3 UIADD3 UR41, -UR41, URZ, URZ ;  /* 0x0000003f2929b290 */ /* 0x000fe6000fffe13f */
[----:B------:R-:W-:Y:S02]  /*d760*/  @!UP2 UIADD3 UR39, -UR39, URZ, URZ ;  /* 0x0000003f2727a290 */ /* 0x000fe4000fffe13f */
[----:B------:R-:W-:Y:S02]  /*d770*/  USEL UR41, UR16, UR41, !UP1 ;  /* 0x0000002910297287 */ /* 0x000fe4000c800000 */
[----:B------:R-:W-:Y:S04]  /*d780*/  USEL UR39, UR16, UR39, !UP1 ;  /* 0x0000002710277287 */ /* 0x000fe8000c800000 */
[----:B------:R-:W-:Y:S01]  /*d790*/  IMAD.U32 R4, RZ, RZ, UR41 ;  /* 0x00000029ff047e24 */ /* 0x000fe2000f8e00ff */
[----:B------:R-:W-:Y:S01]  /*d7a0*/  MOV R3, UR41 ;  /* 0x0000002900037c02 */ /* 0x000fe20008000f00 */
[----:B------:R-:W-:Y:S01]  /*d7b0*/  IMAD.U32 R5, RZ, RZ, UR39 ;  /* 0x00000027ff057e24 */ /* 0x000fe2000f8e00ff */
[----:B------:R-:W-:Y:S02]  /*d7c0*/  MOV R6, UR39 ;  /* 0x0000002700067c02 */ /* 0x000fe40008000f00 */
[----:B------:R-:W-:Y:S02]  /*d7d0*/  LEA R4, P0, R4, UR32, 0x2 ;  /* 0x0000002004047c11 */ /* 0x000fe4000f8010ff */
[----:B------:R-:W-:Y:S02]  /*d7e0*/  LEA R6, P1, R6, UR32, 0x2 ;  /* 0x0000002006067c11 */ /* 0x000fe4000f8210ff */
[----:B------:R-:W1:Y:S02]  /*d7f0*/  R2UR UR22, R4 ;  /* 0x00000000041673c2 */ /* 0x000e6400000e0000 */
[----:B------:R-:W-:Y:S02]  /*d800*/  LEA.HI.X.SX32 R7, R5, UR33, 0x2, P1 ;  /* 0x0000002105077c11 */ /* 0x000fe400088f16ff */
[----:B------:R-:W-:Y:S04]  /*d810*/  LEA.HI.X.SX32 R5, R3, UR33, 0x2, P0 ;  /* 0x0000002103057c11 */ /* 0x000fe800080f16ff */
        /* <DEDUP_REMOVED lines=13> */
[----:B------:R1:W2:Y:S01]  /*d8f0*/  LDG.E R3, [R4.64] ;  /* 0x0000002204037981 */ /* 0x0002a2000c1e1900 */
[----:B------:R-:W-:Y:S03]  /*d900*/  UIMAD UR22, UR23, UR8, UR22 ;  /* 0x00000008171672a4 */ /* 0x000fe6000f8e0216 */
[----:B------:R-:W-:Y:S02]  /*d910*/  UMOV UR23, UR8 ;  /* 0x0000000800177c82 */ /* 0x000fe40008000000 */
[----:B------:R-:W-:Y:S01]  /*d920*/  UIADD3 UR22, UR37, UR22, URZ ;  /* 0x0000001625167290 */ /* 0x000fe2000fffe03f */
[----:B-1----:R-:W-:Y:S01]  /*d930*/  IMAD.U32 R5, RZ, RZ, UR37 ;  /* 0x00000025ff057e24 */ /* 0x002fe2000f8e00ff */
[----:B------:R-:W-:Y:S04]  /*d940*/  MOV R4, UR36 ;  /* 0x0000002400047c02 */ /* 0x000fe80008000f00 */
        /* <DEDUP_REMOVED lines=9> */
.L_x_2316:
[----:B------:R-:W-:Y:S01]  /*d9e0*/  ISETP.GE.AND P6, PT, R236, c[0x0][0x220], PT ;  /* 0x00008800ec007a0c */ /* 0x000fe20003fc6270 */
[----:B------:R-:W-:Y:S01]  /*d9f0*/  UISETP.GT.AND UP2, UPT, UR29, UR21, UPT ;  /* 0x000000151d00728c */ /* 0x000fe2000bf44270 */
[----:B------:R-:W-:Y:S02]  /*da00*/  ISETP.GE.AND P5, PT, R233, c[0x0][0x220], PT ;  /* 0x00008800e9007a0c */ /* 0x000fe40003fa6270 */
[CC--:B------:R-:W-:Y:S02]  /*da10*/  LEA R248, P0, R7.reuse, R167.reuse, 0x1 ;  /* 0x000000a707f87211 */ /* 0x0c0fe400078008ff */
[----:B------:R-:W-:Y:S02]  /*da20*/  ISETP.GE.AND P4, PT, R232, c[0x0][0x220], PT ;  /* 0x00008800e8007a0c */ /* 0x000fe40003f86270 */
[-C--:B------:R-:W-:Y:S02]  /*da30*/  LEA.HI.X R249, R7, R166.reuse, R3, 0x1, P0 ;  /* 0x000000a607f97211 */ /* 0x080fe400000f0c03 */
[----:B------:R-:W-:Y:S02]  /*da40*/  ISETP.GE.AND P3, PT, R231, c[0x0][0x220], PT ;  /* 0x00008800e7007a0c */ /* 0x000fe40003f66270 */
[----:B------:R-:W-:Y:S01]  /*da50*/  IADD3 R6, P1, R7, UR27, RZ ;  /* 0x0000001b07067c10 */ /* 0x000fe2000ff3e0ff */
[----:B------:R-:W-:Y:S03]  /*da60*/  @P6 STS.128 [R235+0x10000], RZ ;  /* 0x010000ffeb006388 */ /* 0x000fe60000000c00 */
[----:B------:R-:W-:Y:S01]  /*da70*/  IADD3.X R5, R3, UR26, RZ, P1, !PT ;  /* 0x0000001a03057c10 */ /* 0x000fe20008ffe4ff */
[----:B------:R-:W-:Y:S01]  /*da80*/  @!PT LDS RZ, [RZ] ;  /* 0x00000000fffff984 */ /* 0x000fe20000000800 */
[----:B------:R-:W-:Y:S01]  /*da90*/  @!PT LDS RZ, [RZ] ;  /* 0x00000000fffff984 */ /* 0x000fe20000000800 */
[----:B------:R-:W-:Y:S01]  /*daa0*/  @!PT LDS RZ, [RZ] ;  /* 0x00000000fffff984 */ /* 0x000fe20000000800 */
[----:B------:R1:W-:Y:S01]  /*dab0*/  @!P6 LDGSTS.E.BYPASS.LTC128B.128 [R235+0x10000], [R248.64] ;  /* 0x10000000f8ebefae */ /* 0x0003e2000b901d62 */
[CC--:B------:R-:W-:Y:S02]  /*dac0*/  @!P6 LEA R16, P1, R6.reuse, R167.reuse, 0x1 ;  /* 0x000000a70610e211 */ /* 0x0c0fe400078208ff */
[CC--:B------:R-:W-:Y:S01]  /*dad0*/  @!P5 LEA R12, P0, R6.reuse, R167.reuse, 0x1 ;  /* 0x000000a7060cd211 */ /* 0x0c0fe200078008ff */
[----:B------:R-:W-:Y:S01]  /*dae0*/  @P5 STS.128 [R235+0x12000], RZ ;  /* 0x012000ffeb005388 */ /* 0x000fe20000000c00 */
[CCC-:B------:R-:W-:Y:S02]  /*daf0*/  @!P6 LEA.HI.X R17, R6.reuse, R166.reuse, R5.reuse, 0x1, P1 ;  /* 0x000000a60611e211 */ /* 0x1c0fe400008f0c05 */
[CCC-:B------:R-:W-:Y:S01]  /*db00*/  @!P5 LEA.HI.X R13, R6.reuse, R166.reuse, R5.reuse, 0x1, P0 ;  /* 0x000000a6060dd211 */ /* 0x1c0fe200000f0c05 */
[----:B------:R-:W-:Y:S01]  /*db10*/  @!PT LDS RZ, [RZ] ;  /* 0x00000000fffff984 */ /* 0x000fe20000000800 */
[----:B------:R-:W-:Y:S01]  /*db20*/  @!PT LDS RZ, [RZ] ;  /* 0x00000000fffff984 */ /* 0x000fe20000000800 */
[----:B------:R-:W-:Y:S01]  /*db30*/  @!PT LDS RZ, [RZ] ;  /* 0x00000000fffff984 */ /* 0x000fe20000000800 */
[----:B------:R1:W-:Y:S01]  /*db40*/  @!P5 LDGSTS.E.BYPASS.LTC128B.128 [R235+0x12000], [R248.64+0x80] ;  /* 0x12000080f8ebdfae */ /* 0x0003e2000b901d62 */
[C---:B------:R-:W-:Y:S02]  /*db50*/  IADD3 R4, P2, R6.reuse, UR27, RZ ;  /* 0x0000001b06047c10 */ /* 0x040fe4000ff5e0ff */
[CC--:B------:R-:W-:Y:S01]  /*db60*/  @!P3 LEA R8, P1, R6.reuse, R167.reuse, 0x1 ;  /* 0x000000a70608b211 */ /* 0x0c0fe200078208ff */
        /* <DEDUP_REMOVED lines=8> */
[-C--:B------:R-:W-:Y:S01]  /*dbf0*/  @!P4 LEA.HI.X R11, R6, R166.reuse, R5, 0x1, P2 ;  /* 0x000000a6060bc211 */ /* 0x080fe200010f0c05 */
        /* <DEDUP_REMOVED lines=11> */
[CC--:B------:R-:W-:Y:S01]  /*dcb0*/  @!P3 LEA R6, P0, R4.reuse, R167.reuse, 0x1 ;  /* 0x000000a70406b211 */ /* 0x0c0fe200078008ff */
[----:B------:R-:W-:Y:S01]  /*dcc0*/  @!PT LDS RZ, [RZ] ;  /* 0x00000000fffff984 */ /* 0x000fe20000000800 */
[----:B------:R-:W-:Y:S01]  /*dcd0*/  @!PT LDS RZ, [RZ] ;  /* 0x00000000fffff984 */ /* 0x000fe20000000800 */
[----:B------:R-:W-:Y:S01]  /*dce0*/  @!PT LDS RZ, [RZ] ;  /* 0x00000000fffff984 */ /* 0x000fe20000000800 */
[----:B------:R2:W-:Y:S01]  /*dcf0*/  @!P6 LDGSTS.E.BYPASS.LTC128B.128 [R235+0x10800], [R16.64] ;  /* 0x1080000010ebefae */ /* 0x0005e2000b901d62 */
[CCC-:B------:R-:W-:Y:S02]  /*dd00*/  @!P4 LEA.HI.X R19, R4.reuse, R166.reuse, R3.reuse, 0x1, P1 ;  /* 0x000000a60413c211 */ /* 0x1c0fe400008f0c03 */
[CC--:B------:R-:W-:Y:S01]  /*dd10*/  @!P3 LEA.HI.X R7, R4.reuse, R166.reuse, R3, 0x1, P0 ;  /* 0x000000a60407b211 */ /* 0x0c0fe200000f0c03 */
[----:B------:R-:W-:Y:S01]  /*dd20*/  @P5 STS.128 [R235+0x12800], RZ ;  /* 0x012800ffeb005388 */ /* 0x000fe20000000c00 */
[----:B------:R-:W-:Y:S03]  /*dd30*/  IADD3 R5, P2, R4, UR27, RZ ;  /* 0x0000001b04057c10 */ /* 0x000fe6000ff5e0ff */
[----:B------:R-:W-:Y:S01]  /*dd40*/  @!PT LDS RZ, [RZ] ;  /* 0x00000000fffff984 */ /* 0x000fe20000000800 */
[----:B------:R-:W-:Y:S01]  /*dd50*/  @!PT LDS RZ, [RZ] ;  /* 0x00000000fffff984 */ /* 0x000fe20000000800 */
[----:B------:R-:W-:Y:S01]  /*dd60*/  @!PT LDS RZ, [RZ] ;  /* 0x00000000fffff984 */ /* 0x000fe20000000800 */
[----:B------:R3:W-:Y:S01]  /*dd70*/  @!P5 LDGSTS.E.BYPASS.LTC128B.128 [R235+0x12800], [R12.64+0x80] ;  /* 0x128000800cebdfae */ /* 0x0007e2000b901d62 */
[-C--:B------:R-:W-:Y:S02]  /*dd80*/  @!P6 LEA R26, P0, R5, R167.reuse, 0x1 ;  /* 0x000000a7051ae211 */ /* 0x080fe400078008ff */
[----:B------:R-:W-:Y:S01]  /*dd90*/  IADD3.X R3, R3, UR26, RZ, P2, !PT ;  /* 0x0000001a03037c10 */ /* 0x000fe200097fe4ff */
[----:B------:R-:W-:Y:S01]  /*dda0*/  @P4 STS.128 [R235+0x14800], RZ ;  /* 0x014800ffeb004388 */ /* 0x000fe20000000c00 */
[CC--:B------:R-:W-:Y:S02]  /*ddb0*/  @!P5 LEA R24, P2, R5.reuse, R167.reuse, 0x1 ;  /* 0x000000a70518d211 */ /* 0x0c0fe400078408ff */
[CCC-:B------:R-:W-:Y:S01]  /*ddc0*/  @!P6 LEA.HI.X R27, R5.reuse, R166.reuse, R3.reuse, 0x1, P0 ;  /* 0x000000a6051be211 */ /* 0x1c0fe200000f0c03 */
[----:B------:R-:W-:Y:S01]  /*ddd0*/  @!PT LDS RZ, [RZ] ;  /* 0x00000000fffff984 */ /* 0x000fe20000000800 */
[----:B------:R-:W-:Y:S01]  /*dde0*/  @!PT LDS RZ, [RZ] ;  /* 0x00000000fffff984 */ /* 0x000fe20000000800 */
[----:B------:R-:W-:Y:S01]  /*ddf0*/  @!PT LDS RZ, [RZ] ;  /* 0x00000000fffff984 */ /* 0x000fe20000000800 */
[----:B------:R4:W-:Y:S01]  /*de00*/  @!P4 LDGSTS.E.BYPASS.LTC128B.128 [R235+0x14800], [R10.64+0x100] ;  /* 0x148001000aebcfae */ /* 0x0009e2000b901d62 */
[CCC-:B------:R-:W-:Y:S02]  /*de10*/  @!P5 LEA.HI.X R25, R5.reuse, R166.reuse, R3.reuse, 0x1, P2 ;  /* 0x000000a60519d211 */ /* 0x1c0fe400010f0c03 */
[CC--:B------:R-:W-:Y:S01]  /*de20*/  @!P4 LEA R22, P1, R5.reuse, R167.reuse, 0x1 ;  /* 0x000000a70516c211 */ /* 0x0c0fe200078208ff */
[----:B------:R-:W-:Y:S01]  /*de30*/  @P3 STS.128 [R235+0x16800], RZ ;  /* 0x016800ffeb003388 */ /* 0x000fe20000000c00 */
[C---:B------:R-:W-:Y:S02]  /*de40*/  @!P3 LEA R4, P0, R5.reuse, R167, 0x1 ;  /* 0x000000a70504b211 */ /* 0x040fe400078008ff */
[CCC-:B------:R-:W-:Y:S01]  /*de50*/  @!P4 LEA.HI.X R23, R5.reuse, R166.reuse, R3.reuse, 0x1, P1 ;  /* 0x000000a60517c211 */ /* 0x1c0fe200008f0c03 */
[----:B------:R-:W-:Y:S01]  /*de60*/  @!PT LDS RZ, [RZ] ;  /* 0x00000000fffff984 */ /* 0x000fe20000000800 */
[----:B------:R-:W-:Y:S01]  /*de70*/  @!PT LDS RZ, [RZ] ;  /* 0x00000000fffff984 */ /* 0x000fe20000000800 */
[----:B------:R-:W-:Y:S01]  /*de80*/  @!PT LDS RZ, [RZ] ;  /* 0x00000000fffff984 */ /* 0x000fe20000000800 */
[----:B------:R4:W-:Y:S01]  /*de90*/  @!P3 LDGSTS.E.BYPASS.LTC128B.128 [R235+0x16800], [R8.64+0x180] ;  /* 0x1680018008ebbfae */ /* 0x0009e2000b901d62 */
[----:B------:R-:W-:Y:S02]  /*dea0*/  @!P3 LEA.HI.X R5, R5, R166, R3, 0x1, P0 ;  /* 0x000000a60505b211 */ /* 0x000fe400000f0c03 */
[----:B------:R-:W-:Y:S01]  /*deb0*/  PLOP3.LUT P0, PT, PT, PT, UP2, 0x80, 0x0 ;  /* 0x000000000000781c */ /* 0x000fe20003f0f028 */
        /* <DEDUP_REMOVED lines=41> */
[----:B----4-:R-:W3:Y:S04]  /*e150*/  LDSM.16.M88.4 R8, [R229+0x8000] ;  /* 0x00800000e508783b */ /* 0x010ee80000000200 */
[----:B--2---:R-:W2:Y:S04]  /*e160*/  LDSM.16.M88.4 R16, [R229+0x8800] ;  /* 0x00880000e510783b */ /* 0x004ea80000000200 */
[----:B-1----:R-:W5:Y:S04]  /*e170*/  LDSM.16.M88.4 R24, [R229+0x9000] ;  /* 0x00900000e518783b */ /* 0x002f680000000200 */
[----:B------:R-:W0:Y:S04]  /*e180*/  LDGDEPBAR ;  /* 0x00000000000079af */ /* 0x000e280000000000 */
[----:B------:R-:W1:Y:S04]  /*e190*/  LDSM.16.M88.4 R164, [R229+0x9800] ;  /* 0x00980000e5a4783b */ /* 0x000e680000000200 */
[----:B------:R-:W-:Y:S04]  /*e1a0*/  LDSM.16.M88.4 R168, [R228] ;  /* 0x00000000e4a8783b */ /* 0x000fe80000000200 */
[----:B------:R-:W4:Y:S04]  /*e1b0*/  LDSM.16.M88.4 R172, [R227] ;  /* 0x00000000e3ac783b */ /* 0x000f280000000200 */
[----:B------:R-:W1:Y:S04]  /*e1c0*/  LDSM.16.M88.4 R176, [R219] ;  /* 0x00000000dbb0783b */ /* 0x000e680000000200 */
[----:B------:R-:W1:Y:S04]  /*e1d0*/  LDSM.16.M88.4 R180, [R218] ;  /* 0x00000000dab4783b */ /* 0x000e680000000200 */
[----:B------:R-:W1:Y:S01]  /*e1e0*/  LDSM.16.M88.4 R184, [R217] ;  /* 0x00000000d9b8783b */ /* 0x000e620000000200 */
[C---:B---3--:R-:W-:Y:S03]  /*e1f0*/  HMMA.16816.F32 R4, R32.reuse, R8, RZ ;  /* 0x000000082004723c */ /* 0x048fe600000018ff */
[----:B------:R-:W-:Y:S04]  /*e200*/  LDSM.16.M88.4 R188, [R226] ;  /* 0x00000000e2bc783b */ /* 0x000fe80000000200 */
[----:B------:R-:W3:Y:S01]  /*e210*/  LDSM.16.M88.4 R192, [R223+0x8000] ;  /* 0x00800000dfc0783b */ /* 0x000ee20000000200 */
[C---:B------:R-:W-:Y:S03]  /*e220*/  HMMA.16816.F32 R8, R32.reuse, R10, RZ ;  /* 0x0000000a2008723c */ /* 0x040fe600000018ff */
[----:B------:R-:W3:Y:S04]  /*e230*/  LDSM.16.M88.4 R196, [R223+0x8800] ;  /* 0x00880000dfc4783b */ /* 0x000ee80000000200 */
[----:B------:R-:W-:Y:S01]  /*e240*/  LDSM.16.M88.4 R200, [R223+0x9800] ;  /* 0x00980000dfc8783b */ /* 0x000fe20000000200 */
[C---:B--2---:R-:W-:Y:S08]  /*e250*/  HMMA.16816.F32 R12, R32.reuse, R16, RZ ;  /* 0x00000010200c723c */ /* 0x044ff000000018ff */
[C---:B------:R-:W-:Y:S08]  /*e260*/  HMMA.16816.F32 R16, R32.reuse, R18, RZ ;  /* 0x000000122010723c */ /* 0x040ff000000018ff */
[C---:B-----5:R-:W-:Y:S08]  /*e270*/  HMMA.16816.F32 R20, R32.reuse, R24, RZ ;  /* 0x000000182014723c */ /* 0x060ff000000018ff */
[C---:B------:R-:W-:Y:S08]  /*e280*/  HMMA.16816.F32 R24, R32.reuse, R26, RZ ;  /* 0x0000001a2018723c */ /* 0x040ff000000018ff */
[C---:B-1----:R-:W-:Y:S08]  /*e290*/  HMMA.16816.F32 R28, R32.reuse, R164, RZ ;  /* 0x000000a4201c723c */ /* 0x042ff000000018ff */
[----:B------:R-:W-:Y:S01]  /*e2a0*/  HMMA.16816.F32 R32, R32, R166, RZ ;  /* 0x000000a62020723c */ /* 0x000fe200000018ff */
[----:B------:R-:W1:Y:S07]  /*e2b0*/  LDSM.16.M88.4 R164, [R223+0x9000] ;  /* 0x00900000dfa4783b */ /* 0x000e6e0000000200 */
[C---:B----4-:R-:W-:Y:S08]  /*e2c0*/  HMMA.16816.F32 R4, R168.reuse, R172, R4 ;  /* 0x000000aca804723c */ /* 0x050ff00000001804 */
[C---:B------:R-:W-:Y:S01]  /*e2d0*/  HMMA.16816.F32 R8, R168.reuse, R174, R8 ;  /* 0x000000aea808723c */ /* 0x040fe20000001808 */
[----:B------:R-:W-:Y:S07]  /*e2e0*/  LDSM.16.M88.4 R172, [R225] ;  /* 0x00000000e1ac783b */ /* 0x000fee0000000200 */
[C---:B------:R-:W-:Y:S08]  /*e2f0*/  HMMA.16816.F32 R12, R168.reuse, R176, R12 ;  /* 0x000000b0a80c723c */ /* 0x040ff0000000180c */
[C---:B------:R-:W-:Y:S01]  /*e300*/  HMMA.16816.F32 R16, R168.reuse, R178, R16 ;  /* 0x000000b2a810723c */ /* 0x040fe20000001810 */
[----:B------:R-:W2:Y:S07]  /*e310*/  LDSM.16.M88.4 R176, [R216] ;  /* 0x00000000d8b0783b */ /* 0x000eae0000000200 */
[C---:B------:R-:W-:Y:S08]  /*e320*/  HMMA.16816.F32 R20, R168.reuse, R180, R20 ;  /* 0x000000b4a814723c */ /* 0x040ff00000001814 */
[C---:B------:R-:W-:Y:S01]  /*e330*/  HMMA.16816.F32 R24, R168.reuse, R182, R24 ;  /* 0x000000b6a818723c */ /* 0x040fe20000001818 */
[----:B------:R-:W4:Y:S07]  /*e340*/  LDSM.16.M88.4 R180, [R216+0x800] ;  /* 0x00080000d8b4783b */ /* 0x000f2e0000000200 */
[C---:B------:R-:W-:Y:S08]  /*e350*/  HMMA.16816.F32 R28, R168.reuse, R184, R28 ;  /* 0x000000b8a81c723c */ /* 0x040ff0000000181c */
[----:B------:R-:W-:Y:S01]  /*e360*/  HMMA.16816.F32 R32, R168, R186, R32 ;  /* 0x000000baa820723c */ /* 0x000fe20000001820 */
[----:B------:R-:W5:Y:S04]  /*e370*/  LDSM.16.M88.4 R168, [R216+0x1000] ;  /* 0x00100000d8a8783b */ /* 0x000f680000000200 */
[----:B------:R-:W2:Y:S03]  /*e380*/  LDSM.16.M88.4 R184, [R216+0x1800] ;  /* 0x00180000d8b8783b */ /* 0x000ea60000000200 */
[C---:B---3--:R-:W-:Y:S08]  /*e390*/  HMMA.16816.F32 R4, R188.reuse, R192, R4 ;  /* 0x000000c0bc04723c */ /* 0x048ff00000001804 */
[C---:B------:R-:W-:Y:S01]  /*e3a0*/  HMMA.16816.F32 R8, R188.reuse, R194, R8 ;  /* 0x000000c2bc08723c */ /* 0x040fe20000001808 */
[----:B------:R-:W-:Y:S07]  /*e3b0*/  LDSM.16.M88.4 R192, [R229+0xa000] ;  /* 0x00a00000e5c0783b */ /* 0x000fee0000000200 */
[C---:B------:R-:W-:Y:S08]  /*e3c0*/  HMMA.16816.F32 R12, R188.reuse, R196, R12 ;  /* 0x000000c4bc0c723c */ /* 0x040ff0000000180c */
[C---:B------:R-:W-:Y:S01]  /*e3d0*/  HMMA.16816.F32 R16, R188.reuse, R198, R16 ;  /* 0x000000c6bc10723c */ /* 0x040fe20000001810 */
[----:B------:R-:W-:Y:S07]  /*e3e0*/  LDSM.16.M88.4 R196, [R229+0xa800] ;  /* 0x00a80000e5c4783b */ /* 0x000fee0000000200 */
[C---:B-1----:R-:W-:Y:S08]  /*e3f0*/  HMMA.16816.F32 R20, R188.reuse, R164, R20 ;  /* 0x000000a4bc14723c */ /* 0x042ff00000001814 */
        /* <DEDUP_REMOVED lines=9> */
[C---:B----4-:R-:W-:Y:S08]  /*e490*/  HMMA.16816.F32 R12, R172.reuse, R180, R12 ;  /* 0x000000b4ac0c723c */ /* 0x050ff0000000180c */
[C---:B------:R-:W-:Y:S01]  /*e4a0*/  HMMA.16816.F32 R16, R172.reuse, R182, R16 ;  /* 0x000000b6ac10723c */ /* 0x040fe20000001810 */
[----:B------:R-:W-:Y:S07]  /*e4b0*/  LDSM.16.M88.4 R180, [R214] ;  /* 0x00000000d6b4783b */ /* 0x000fee0000000200 */
[C---:B-----5:R-:W-:Y:S08]  /*e4c0*/  HMMA.16816.F32 R20, R172.reuse, R168, R20 ;  /* 0x000000a8ac14723c */ /* 0x060ff00000001814 */
[C---:B------:R-:W-:Y:S01]  /*e4d0*/  HMMA.16816.F32 R24, R172.reuse, R170, R24 ;  /* 0x000000aaac18723c */ /* 0x040fe20000001818 */
[----:B------:R-:W2:Y:S07]  /*e4e0*/  LDSM.16.M88.4 R168, [R228+0x2000] ;  /* 0x00200000e4a8783b */ /* 0x000eae0000000200 */
[C---:B------:R-:W-:Y:S08]  /*e4f0*/  HMMA.16816.F32 R28, R172.reuse, R184, R28 ;  /* 0x000000b8ac1c723c */ /* 0x040ff0000000181c */
[----:B------:R-:W-:Y:S01]  /*e500*/  HMMA.16816.F32 R32, R172, R186, R32 ;  /* 0x000000baac20723c */ /* 0x000fe20000001820 */
[----:B------:R-:W4:Y:S04]  /*e510*/  LDSM.16.M88.4 R172, [R213] ;  /* 0x00000000d5ac783b */ /* 0x000f280000000200 */
[----:B------:R-:W5:Y:S03]  /*e520*/  LDSM.16.M88.4 R184, [R212] ;  /* 0x00000000d4b8783b */ /* 0x000f660000000200 */
        /* <DEDUP_REMOVED lines=22> */
[C---:B-----5:R-:W-:Y:S08]  /*e690*/  HMMA.16816.F32 R28, R168.reuse, R184, R28 ;  /* 0x000000b8a81c723c */ /* 0x060ff0000000181c */
[----:B------:R-:W-:Y:S01]  /*e6a0*/  HMMA.16816.F32 R32, R168, R186, R32 ;  /* 0x000000baa820723c */ /* 0x000fe20000001820 */
[----:B------:R-:W4:Y:S04]  /*e6b0*/  LDSM.16.M88.4 R168, [R216+0x3000] ;  /* 0x00300000d8a8783b */ /* 0x000f280000000200 */
[----:B------:R-:W5:Y:S03]  /*e6c0*/  LDSM.16.M88.4 R184, [R216+0x3800] ;  /* 0x00380000d8b8783b */ /* 0x000f660000000200 */
        /* <DEDUP_REMOVED lines=22> */
[C---:B-----5:R-:W-:Y:S08]  /*e830*/  HMMA.16816.F32 R28, R172.reuse, R184, R28 ;  /* 0x000000b8ac1c723c */ /* 0x060ff0000000181c */
        /* <DEDUP_REMOVED lines=81> */
[C---:B-1----:R-:W-:Y:S01]  /*ed50*/  HMMA.16816.F32 R4, R188.reuse, R192, R4 ;  /* 0x000000c0bc04723c */ /* 0x042fe20000001804 */
[----:B------:R-:W-:Y:S04]  /*ed60*/  DEPBAR.LE SB0, 0x0 ;  /* 0x000080000000791a */ /* 0x000fe80000000000 */
[----:B------:R-:W-:Y:S03]  /*ed70*/  BAR.SYNC.DEFER_BLOCKING 0x0 ;  /* 0x0000000000007b1d */ /* 0x000fe60000010000 */
[C---:B------:R-:W-:Y:S08]  /*ed80*/  HMMA.16816.F32 R8, R188.reuse, R194, R8 ;  /* 0x000000c2bc08723c */ /* 0x040ff00000001808 */
[C---:B------:R-:W-:Y:S08]  /*ed90*/  HMMA.16816.F32 R12, R188.reuse, R196, R12 ;  /* 0x000000c4bc0c723c */ /* 0x040ff0000000180c */
[C---:B------:R-:W-:Y:S08]  /*eda0*/  HMMA.16816.F32 R16, R188.reuse, R198, R16 ;  /* 0x000000c6bc10723c */ /* 0x040ff00000001810 */
[C---:B---3--:R-:W-:Y:S08]  /*edb0*/  HMMA.16816.F32 R20, R188.reuse, R164, R20 ;  /* 0x000000a4bc14723c */ /* 0x048ff00000001814 */
[C---:B------:R-:W-:Y:S07]  /*edc0*/  HMMA.16816.F32 R24, R188.reuse, R166, R24 ;  /* 0x000000a6bc18723c */ /* 0x040fee0000001818 */
[----:B------:R-:W-:Y:S01]  /*edd0*/  IMAD.MOV.U32 R167, RZ, RZ, R248 ;  /* 0x000000ffffa77224 */ /* 0x000fe200078e00f8 */
[C---:B------:R-:W-:Y:S04]  /*ede0*/  HMMA.16816.F32 R28, R188.reuse, R200, R28 ;  /* 0x000000c8bc1c723c */ /* 0x040fe8000000181c */
[----:B------:R-:W-:Y:S04]  /*edf0*/  IMAD.MOV.U32 R166, RZ, RZ, R249 ;  /* 0x000000ffffa67224 */ /* 0x000fe800078e00f9 */
[----:B------:R-:W-:Y:S08]  /*ee00*/  HMMA.16816.F32 R32, R188, R202, R32 ;  /* 0x000000cabc20723c */ /* 0x000ff00000001820 */
[C---:B--2---:R-:W-:Y:S08]  /*ee10*/  HMMA.16816.F32 R4, R172.reuse, R176, R4 ;  /* 0x000000b0ac04723c */ /* 0x044ff00000001804 */
[C---:B------:R-:W-:Y:S08]  /*ee20*/  HMMA.16816.F32 R8, R172.reuse, R178, R8 ;  /* 0x000000b2ac08723c */ /* 0x040ff00000001808 */
[C---:B------:R-:W-:Y:S08]  /*ee30*/  HMMA.16816.F32 R12, R172.reuse, R180, R12 ;  /* 0x000000b4ac0c723c */ /* 0x040ff0000000180c */
[C---:B------:R-:W-:Y:S08]  /*ee40*/  HMMA.16816.F32 R16, R172.reuse, R182, R16 ;  /* 0x000000b6ac10723c */ /* 0x040ff00000001810 */
[C---:B----4-:R-:W-:Y:S08]  /*ee50*/  HMMA.16816.F32 R20, R172.reuse, R168, R20 ;  /* 0x000000a8ac14723c */ /* 0x050ff00000001814 */
[C---:B------:R-:W-:Y:S08]  /*ee60*/  HMMA.16816.F32 R24, R172.reuse, R170, R24 ;  /* 0x000000aaac18723c */ /* 0x040ff00000001818 */
[C---:B-----5:R-:W-:Y:S08]  /*ee70*/  HMMA.16816.F32 R28, R172.reuse, R184, R28 ;  /* 0x000000b8ac1c723c */ /* 0x060ff0000000181c */
[----:B------:R-:W-:Y:S01]  /*ee80*/  HMMA.16816.F32 R32, R172, R186, R32 ;  /* 0x000000baac20723c */ /* 0x000fe20000001820 */
[----:B------:R-:W-:-:S07]  /*ee90*/  @!P0 BRA `(.L_x_2317) ;  /* 0x00000c0000008947 */ /* 0x000fce0003800000 */
[----:B------:R-:W-:Y:S01]  /*eea0*/  ULDC.64 UR8, c[0x0][0x198] ;  /* 0x0000660000087ab9 */ /* 0x000fe20000000a00 */
[----:B------:R-:W-:Y:S01]  /*eeb0*/  PLOP3.LUT P0, PT, PT, PT, UP6, 0x40, 0x0 ;  /* 0x000000000000781c */ /* 0x000fe20003f0e868 */
[----:B------:R-:W-:Y:S01]  /*eec0*/  IMAD.U32 R169, RZ, RZ, UR19 ;  /* 0x00000013ffa97e24 */ /* 0x000fe2000f8e00ff */
[----:B------:R-:W-:Y:S11]  /*eed0*/  MOV R3, UR12 ;  /* 0x0000000c00037c02 */ /* 0x000ff60008000f00 */
[----:B------:R-:W-:-:S05]  /*eee0*/  @P0 BRA `(.L_x_2318) ;  /* 0x0000046000000947 */ /* 0x000fca0003800000 */
        /* <DEDUP_REMOVED lines=10> */
[----:B-1----:R-:W-:Y:S04]  /*ef90*/  UIMAD.WIDE.U32 UR40, UR15, UR37, URZ ;  /* 0x000000250f2872a5 */ /* 0x002fe8000f8e003f */
[----:B------:R-:W-:Y:S02]  /*efa0*/  UIADD3 UR36, -UR41, URZ, URZ ;  /* 0x0000003f29247290 */ /* 0x000fe4000fffe13f */
[----:B--2---:R-:W-:Y:S02]  /*efb0*/  UIMAD.WIDE.U32 UR42, UR15, UR31, URZ ;  /* 0x0000001f0f2a72a5 */ /* 0x004fe4000f8e003f */
[----:B------:R-:W-:Y:S04]  /*efc0*/  UIMAD UR37, UR14, UR36, UR37 ;  /* 0x000000240e2572a4 */ /* 0x000fe8000f8e0225 */
[----:B------:R-:W-:Y:S02]  /*efd0*/  UISETP.GT.U32.AND UP3, UPT, UR14, UR37, UPT ;  /* 0x000000250e00728c */ /* 0x000fe4000bf64070 */
[----:B------:R-:W-:Y:S02]  /*efe0*/  UMOV UR39, UR43 ;  /* 0x0000002b00277c82 */ /* 0x000fe40008000000 */
[----:B------:R-:W-:Y:S04]  /*eff0*/  UIADD3 UR9, -UR39, URZ, URZ ;  /* 0x0000003f27097290 */ /* 0x000fe8000fffe13f */
[----:B------:R-:W-:Y:S03]  /*f000*/  UIMAD UR31, UR14, UR9, UR31 ;  /* 0x000000090e1f72a4 */ /* 0x000fe6000f8e021f */
[----:B------:R-:W-:Y:S02]  /*f010*/  @!UP3 UIADD3 UR37, UR37, -UR14, URZ ;  /* 0x8000000e2525b290 */ /* 0x000fe4000fffe03f */
[----:B------:R-:W-:Y:S02]  /*f020*/  UISETP.GT.U32.AND UP2, UPT, UR14, UR31, UPT ;  /* 0x0000001f0e00728c */ /* 0x000fe4000bf44070 */
[----:B------:R-:W-:Y:S02]  /*f030*/  UISETP.GE.U32.AND UP5, UPT, UR37, UR14, UPT ;  /* 0x0000000e2500728c */ /* 0x000fe4000bfa6070 */
[----:B------:R-:W-:Y:S02]  /*f040*/  @!UP3 UIADD3 UR41, UR41, 0x1, URZ ;  /* 0x000000012929b890 */ /* 0x000fe4000fffe03f */
[----:B------:R-:W-:Y:S05]  /*f050*/  UISETP.GE.AND UP3, UPT, UR8, URZ, UPT ;  /* 0x0000003f0800728c */ /* 0x000fea000bf66270 */
[----:B------:R-:W-:Y:S02]  /*f060*/  @!UP2 UIADD3 UR31, UR31, -UR14, URZ ;  /* 0x8000000e1f1fa290 */ /* 0x000fe4000fffe03f */
[----:B------:R-:W-:Y:S02]  /*f070*/  @!UP2 UIADD3 UR39, UR39, 0x1, URZ ;  /* 0x000000012727a890 */ /* 0x000fe4000fffe03f */
[----:B------:R-:W-:Y:S02]  /*f080*/  UISETP.GE.U32.AND UP4, UPT, UR31, UR14, UPT ;  /* 0x0000000e1f00728c */ /* 0x000fe4000bf86070 */
[----:B------:R-:W-:Y:S02]  /*f090*/  UISETP.GE.AND UP2, UPT, UR38, URZ, UPT ;  /* 0x0000003f2600728c */ /* 0x000fe4000bf46270 */
[----:B------:R-:W-:Y:S04]  /*f0a0*/  @UP5 UIADD3 UR41, UR41, 0x1, URZ ;  /* 0x0000000129295890 */ /* 0x000fe8000fffe03f */
[----:B------:R-:W-:Y:S03]  /*f0b0*/  @!UP3 UIADD3 UR41, -UR41, URZ, URZ ;  /* 0x0000003f2929b290 */ /* 0x000fe6000fffe13f */
[----:B------:R-:W-:Y:S02]  /*f0c0*/  @UP4 UIADD3 UR39, UR39, 0x1, URZ ;  /* 0x0000000127274890 */ /* 0x000fe4000fffe03f */
[----:B------:R-:W-:Y:S02]  /*f0d0*/  USEL UR41, UR13, UR41, !UP0 ;  /* 0x000000290d297287 */ /* 0x000fe4000c000000 */
[----:B------:R-:W-:Y:S04]  /*f0e0*/  @!UP2 UIADD3 UR39, -UR39, URZ, URZ ;  /* 0x0000003f2727a290 */ /* 0x000fe8000fffe13f */
[----:B------:R-:W-:Y:S01]  /*f0f0*/  USEL UR39, UR13, UR39, !UP0 ;  /* 0x000000270d277287 */ /* 0x000fe2000c000000 */
[----:B------:R-:W-:Y:S01]  /*f100*/  MOV R168, UR41 ;  /* 0x0000002900a87c02 */ /* 0x000fe20008000f00 */
[----:B------:R-:W-:Y:S03]  /*f110*/  IMAD.U32 R3, RZ, RZ, UR41 ;  /* 0x00000029ff037e24 */ /* 0x000fe6000f8e00ff */
[----:B------:R-:W-:Y:S01]  /*f120*/  LEA R168, P0, R168, UR32, 0x2 ;  /* 0x00000020a8a87c11 */ /* 0x000fe2000f8010ff */
[----:B------:R-:W-:Y:S01]  /*f130*/  IMAD.U32 R165, RZ, RZ, UR39 ;  /* 0x00000027ffa57e24 */ /* 0x000fe2000f8e00ff */
[----:B------:R-:W-:Y:S02]  /*f140*/  MOV R164, UR39 ;  /* 0x0000002700a47c02 */ /* 0x000fe40008000f00 */
[----:B------:R-:W1:Y:S01]  /*f150*/  R2UR UR8, R168 ;  /* 0x00000000a80873c2 */ /* 0x000e6200000e0000 */
[----:B------:R-:W-:Y:S02]  /*f160*/  LEA.HI.X.SX32 R169, R3, UR33, 0x2, P0 ;  /* 0x0000002103a97c11 */ /* 0x000fe400080f16ff */
[----:B------:R-:W-:Y:S04]  /*f170*/  LEA R170, P1, R165, UR32, 0x2 ;  /* 0x00000020a5aa7c11 */ /* 0x000fe8000f8210ff */
[----:B------:R-:W-:Y:S01]  /*f180*/  LEA.HI.X.SX32 R171, R164, UR33, 0x2, P1 ;  /* 0x00000021a4ab7c11 */ /* 0x000fe200088f16ff */
        /* <DEDUP_REMOVED lines=8> */
[----:B------:R-:W-:Y:S02]  /*f210*/  USHF.R.S32.HI UR9, URZ, 0x1f, UR36 ;  /* 0x0000001f3f097899 */ /* 0x000fe40008011424 */
[----:B------:R-:W-:Y:S01]  /*f220*/  UIMAD UR8, UR7, UR36, URZ ;  /* 0x00000024070872a4 */ /* 0x000fe2000f8e023f */
[----:B------:R1:W2:Y:S03]  /*f230*/  LDG.E R3, [R164.64] ;  /* 0x00000022a4037981 */ /* 0x0002a6000c1e1900 */
[----:B------:R-:W-:Y:S01]  /*f240*/  UIMAD UR8, UR9, UR6, UR8 ;  /* 0x00000006090872a4 */ /* 0x000fe2000f8e0208 */
[----:B----4-:R-:W-:Y:S01]  /*f250*/  MOV R169, UR37 ;  /* 0x0000002500a97c02 */ /* 0x010fe20008000f00 */
[----:B------:R-:W-:Y:S02]  /*f260*/  UIMAD.WIDE.U32 UR36, UR6, UR36, URZ ;  /* 0x00000024062472a5 */ /* 0x000fe4000f8e003f */
[----:B------:R-:W-:Y:S02]  /*f270*/  UMOV UR9, UR7 ;  /* 0x0000000700097c82 */ /* 0x000fe40008000000 */
[----:B------:R-:W2:Y:S01]  /*f280*/  LDG.E R168, [R168.64] ;  /* 0x00000022a8a87981 */ /* 0x000ea2000c1e1900 */
        /* <DEDUP_REMOVED lines=12> */
.L_x_2318:
        /* <DEDUP_REMOVED lines=66> */
[CCC-:B------:R-:W-:Y:S02]  /*f770*/  @!P4 LEA.HI.X R187, R165.reuse, R244.reuse, R3.reuse, 0x1, P1 ;  /* 0x000000f4a5bbc211 */ /* 0x1c0fe400008f0c03 */
        /* <DEDUP_REMOVED lines=50> */
.L_x_2317:
[----:B------:R-:W-:Y:S01]  /*faa0*/  MOV R3, UR29 ;  /* 0x0000001d00037c02 */ /* 0x000fe20008000f00 */
[----:B------:R-:W-:Y:S02]  /*fab0*/  UISETP.GT.AND UP2, UPT, UR29, UR21, UPT ;  /* 0x000000151d00728c */ /* 0x000fe4000bf44270 */
[----:B------:R-:W-:Y:S01]  /*fac0*/  UMOV UR8, UR23 ;  /* 0x0000001700087c82 */ /* 0x000fe20008000000 */
[----:B------:R-:W-:Y:S01]  /*fad0*/  LEA R3, R3, R234, 0x6 ;  /* 0x000000ea03037211 */ /* 0x000fe200078e30ff */
[----:B------:R-:W-:Y:S03]  /*fae0*/  UMOV UR9, UR22 ;  /* 0x0000001600097c82 */ /* 0x000fe60008000000 */
[C---:B-1----:R-:W-:Y:S02]  /*faf0*/  IADD3 R164, R3.reuse, 0x1, RZ ;  /* 0x0000000103a47810 */ /* 0x042fe40007ffe0ff */
[CC--:B------:R-:W-:Y:S02]  /*fb00*/  ISETP.GE.AND P2, PT, R3.reuse, R241.reuse, PT ;  /* 0x000000f10300720c */ /* 0x0c0fe40003f46270 */
[C---:B------:R-:W-:Y:S02]  /*fb10*/  ISETP.GE.AND P6, PT, R164.reuse, R241, PT ;  /* 0x000000f1a400720c */ /* 0x040fe40003fc6270 */
[C---:B------:R-:W-:Y:S02]  /*fb20*/  ISETP.GE.AND P1, PT, R164.reuse, R239, PT ;  /* 0x000000efa400720c */ /* 0x040fe40003f26270 */
[C---:B------:R-:W-:Y:S02]  /*fb30*/  ISETP.GE.OR P6, PT, R164.reuse, R240, !P6 ;  /* 0x000000f0a400720c */ /* 0x040fe400077c6670 */
[----:B------:R-:W-:Y:S02]  /*fb40*/  ISETP.GE.OR P1, PT, R164, R238, !P1 ;  /* 0x000000eea400720c */ /* 0x000fe40004f26670 */
[C---:B------:R-:W-:Y:S02]  /*fb50*/  IADD3 R164, R3.reuse, 0x9, RZ ;  /* 0x0000000903a47810 */ /* 0x040fe40007ffe0ff */
[CC--:B------:R-:W-:Y:S02]  /*fb60*/  ISETP.GE.OR P2, PT, R3.reuse, R240.reuse, !P2 ;  /* 0x000000f00300720c */ /* 0x0c0fe40005746670 */
[C---:B------:R-:W-:Y:S02]  /*fb70*/  IADD3 R165, R3.reuse, 0x8, RZ ;  /* 0x0000000803a57810 */ /* 0x040fe40007ffe0ff */
[----:B------:R-:W-:Y:S02]  /*fb80*/  FSEL R168, R4, -INF , !P2 ;  /* 0xff80000004a87808 */ /* 0x000fe40005000000 */
[C---:B------:R-:W-:Y:S02]  /*fb90*/  ISETP.GE.AND P4, PT, R164.reuse, R241, PT ;  /* 0x000000f1a400720c */ /* 0x040fe40003f86270 */
[CC--:B------:R-:W-:Y:S02]  /*fba0*/  ISETP.GE.AND P2, PT, R164.reuse, R239.reuse, PT ;  /* 0x000000efa400720c */ /* 0x0c0fe40003f46270 */
[----:B------:R-:W-:Y:S02]  /*fbb0*/  ISETP.GE.AND P5, PT, R3, R239, PT ;  /* 0x000000ef0300720c */ /* 0x000fe40003fa6270 */
[-C--:B------:R-:W-:Y:S02]  /*fbc0*/  ISETP.GE.AND P0, PT, R165, R241.reuse, PT ;  /* 0x000000f1a500720c */ /* 0x080fe40003f06270 */
[C---:B------:R-:W-:Y:S02]  /*fbd0*/  ISETP.GE.OR P4, PT, R164.reuse, R240, !P4 ;  /* 0x000000f0a400720c */ /* 0x040fe40006786670 */
[----:B------:R-:W-:Y:S02]  /*fbe0*/  ISETP.GE.OR P2, PT, R164, R238, !P2 ;  /* 0x000000eea400720c */ /* 0x000fe40005746670 */
[----:B------:R-:W-:Y:S02]  /*fbf0*/  IADD3 R164, R3, 0x10, RZ ;  /* 0x0000001003a47810 */ /* 0x000fe40007ffe0ff */
[----:B------:R-:W-:Y:S02]  /*fc00*/  FSEL R7, R7, -INF , !P1 ;  /* 0xff80000007077808 */ /* 0x000fe40004800000 */
[----:B------:R-:W-:Y:S02]  /*fc10*/  ISETP.GE.OR P0, PT, R165, R240, !P0 ;  /* 0x000000f0a500720c */ /* 0x000fe40004706670 */
[C---:B------:R-:W-:Y:S02]  /*fc20*/  ISETP.GE.OR P5, PT, R3.reuse, R238, !P5 ;  /* 0x000000ee0300720c */ /* 0x040fe40006fa6670 */
[C---:B------:R-:W-:Y:S02]  /*fc30*/  IADD3 R4, R3.reuse, 0x11, RZ ;  /* 0x0000001103047810 */ /* 0x040fe40007ffe0ff */
[----:B------:R-:W-:Y:S02]  /*fc40*/  ISETP.GE.AND P1, PT, R164, R241, PT ;  /* 0x000000f1a400720c */ /* 0x000fe40003f26270 */
[----:B------:R-:W-:Y:S02]  /*fc50*/  FSEL R6, R6, -INF , !P5 ;  /* 0xff80000006067808 */ /* 0x000fe40006800000 */
[----:B------:R-:W-:Y:S02]  /*fc60*/  FSEL R8, R8, -INF , !P0 ;  /* 0xff80000008087808 */ /* 0x000fe40004000000 */
[-C--:B------:R-:W-:Y:S02]  /*fc70*/  ISETP.GE.AND P5, PT, R164, R239.reuse, PT ;  /* 0x000000efa400720c */ /* 0x080fe40003fa6270 */
[----:B------:R-:W-:Y:S02]  /*fc80*/  ISETP.GE.AND P0, PT, R4, R239, PT ;  /* 0x000000ef0400720c */ /* 0x000fe40003f06270 */
[C---:B------:R-:W-:Y:S02]  /*fc90*/  ISETP.GE.OR P1, PT, R164.reuse, R240, !P1 ;  /* 0x000000f0a400720c */ /* 0x040fe40004f26670 */
[-C--:B------:R-:W-:Y:S02]  /*fca0*/  ISETP.GE.OR P5, PT, R164, R238.reuse, !P5 ;  /* 0x000000eea400720c */ /* 0x080fe40006fa6670 */
[----:B------:R-:W-:Y:S02]  /*fcb0*/  ISETP.GE.OR P0, PT, R4, R238, !P0 ;  /* 0x000000ee0400720c */ /* 0x000fe40004706670 */
[----:B------:R-:W-:Y:S02]  /*fcc0*/  FSEL R193, R12, -INF , !P1 ;  /* 0xff8000000cc17808 */ /* 0x000fe40004800000 */
[----:B------:R-:W-:Y:S02]  /*fcd0*/  IADD3 R12, R3, 0x20, RZ ;  /* 0x00000020030c7810 */ /* 0x000fe40007ffe0ff */
[----:B------:R-:W-:Y:S02]  /*fce0*/  FSEL R175, R14, -INF , !P5 ;  /* 0xff8000000eaf7808 */ /* 0x000fe40006800000 */
[----:B------:R-:W-:Y:S02]  /*fcf0*/  FSEL R174, R15, -INF , !P0 ;  /* 0xff8000000fae7808 */ /* 0x000fe40004000000 */
[C---:B------:R-:W-:Y:S02]  /*fd00*/  ISETP.GE.AND P0, PT, R12.reuse, R241, PT ;  /* 0x000000f10c00720c */ /* 0x040fe40003f06270 */
[CC--:B------:R-:W-:Y:S02]  /*fd10*/  ISETP.GE.AND P5, PT, R12.reuse, R239.reuse, PT ;  /* 0x000000ef0c00720c */ /* 0x0c0fe40003fa6270 */
[----:B------:R-:W-:Y:S02]  /*fd20*/  FSEL R5, R5, -INF , !P6 ;  /* 0xff80000005057808 */ /* 0x000fe40007000000 */
[C---:B------:R-:W-:Y:S02]  /*fd30*/  ISETP.GE.OR P0, PT, R12.reuse, R240, !P0 ;  /* 0x000000f00c00720c */ /* 0x040fe40004706670 */
[----:B------:R-:W-:Y:S02]  /*fd40*/  ISETP.GE.OR P5, PT, R12, R238, !P5 ;  /* 0x000000ee0c00720c */ /* 0x000fe40006fa6670 */
[----:B------:R-:W-:Y:S02]  /*fd50*/  FMNMX.FTZ R12, R168, R2, !PT ;  /* 0x00000002a80c7209 */ /* 0x000fe40007810000 */
[----:B------:R-:W-:Y:S02]  /*fd60*/  ISETP.GE.AND P3, PT, R165, R239, PT ;  /* 0x000000efa500720c */ /* 0x000fe40003f66270 */
[----:B------:R-:W-:Y:S02]  /*fd70*/  FMNMX.FTZ R12, R5, R12, !PT ;  /* 0x0000000c050c7209 */ /* 0x000fe40007810000 */
[-C--:B------:R-:W-:Y:S02]  /*fd80*/  ISETP.GE.AND P6, PT, R4, R241.reuse, PT ;  /* 0x000000f10400720c */ /* 0x080fe40003fc6270 */
[----:B------:R-:W-:Y:S02]  /*fd90*/  IADD3 R164, R3, 0x18, RZ ;  /* 0x0000001803a47810 */ /* 0x000fe40007ffe0ff */
[----:B------:R-:W-:Y:S02]  /*fda0*/  FSEL R9, R9, -INF , !P4 ;  /* 0xff80000009097808 */ /* 0x000fe40006000000 */
[----:B------:R-:W-:Y:S02]  /*fdb0*/  FMNMX.FTZ R12, R8, R12, !PT ;  /* 0x0000000c080c7209 */ /* 0x000fe40007810000 */
[----:B------:R-:W-:Y:S02]  /*fdc0*/  ISETP.GE.OR P3, PT, R165, R238, !P3 ;  /* 0x000000eea500720c */ /* 0x000fe40005f66670 */
[----:B------:R-:W-:Y:S02]  /*fdd0*/  ISETP.GE.OR P6, PT, R4, R240, !P6 ;  /* 0x000000f00400720c */ /* 0x000fe400077c6670 */
[----:B------:R-:W-:Y:S02]  /*fde0*/  IADD3 R4, R3, 0x19, RZ ;  /* 0x0000001903047810 */ /* 0x000fe40007ffe0ff */
[----:B------:R-:W-:Y:S02]  /*fdf0*/  FSEL R10, R10, -INF , !P3 ;  /* 0xff8000000a0a7808 */ /* 0x000fe40005800000 */
[----:B------:R-:W-:Y:S02]  /*fe00*/  ISETP.GE.AND P4, PT, R164, R241, PT ;  /* 0x000000f1a400720c */ /* 0x000fe40003f86270 */
[----:B------:R-:W-:Y:S02]  /*fe10*/  FMNMX.FTZ R12, R9, R12, !PT ;  /* 0x0000000c090c7209 */ /* 0x000fe40007810000 */
[C---:B------:R-:W-:Y:S02]  /*fe20*/  ISETP.GE.AND P1, PT, R4.reuse, R239, PT ;  /* 0x000000ef0400720c */ /* 0x040fe40003f26270 */
[----:B------:R-:W-:Y:S02]  /*fe30*/  ISETP.GE.AND P3, PT, R4, R241, PT ;  /* 0x000000f10400720c */ /* 0x000fe40003f66270 */
[----:B------:R-:W-:Y:S02]  /*fe40*/  ISETP.GE.OR P4, PT, R164, R240, !P4 ;  /* 0x000000f0a400720c */ /* 0x000fe40006786670 */
[C---:B------:R-:W-:Y:S02]  /*fe50*/  ISETP.GE.OR P1, PT, R4.reuse, R238, !P1 ;  /* 0x000000ee0400720c */ /* 0x040fe40004f26670 */
[----:B------:R-:W-:Y:S02]  /*fe60*/  FMNMX.FTZ R14, R193, R12, !PT ;  /* 0x0000000cc10e7209 */ /* 0x000fe40007810000 */
[----:B------:R-:W-:Y:S02]  /*fe70*/  ISETP.GE.OR P3, PT, R4, R240, !P3 ;  /* 0x000000f00400720c */ /* 0x000fe40005f66670 */
[----:B------:R-:W-:Y:S02]  /*fe80*/  IADD3 R4, R3, 0x21, RZ ;  /* 0x0000002103047810 */ /* 0x000fe40007ffe0ff */
[----:B------:R-:W-:Y:S02]  /*fe90*/  FSEL R194, R13, -INF , !P6 ;  /* 0xff8000000dc27808 */ /* 0x000fe40007000000 */
[----:B------:R-:W-:Y:S02]  /*fea0*/  FSEL R11, R11, -INF , !P2 ;  /* 0xff8000000b0b7808 */ /* 0x000fe40005000000 */
[----:B------:R-:W-:Y:S02]  /*feb0*/  ISETP.GE.AND P2, PT, R164, R239, PT ;  /* 0x000000efa400720c */ /* 0x000fe40003f46270 */
[----:B------:R-:W-:Y:S02]  /*fec0*/  FMNMX.FTZ R15, R6, R0, !PT ;  /* 0x00000000060f7209 */ /* 0x000fe40007810000 */
[----:B------:R-:W-:Y:S02]  /*fed0*/  ISETP.GE.AND P6, PT, R4, R241, PT ;  /* 0x000000f10400720c */ /* 0x000fe40003fc6270 */
[----:B------:R-:W-:Y:S02]  /*fee0*/  FSEL R195, R16, -INF , !P4 ;  /* 0xff80000010c37808 */ /* 0x000fe40006000000 */
[----:B------:R-:W-:Y:S02]  /*fef0*/  ISETP.GE.AND P4, PT, R4, R239, PT ;  /* 0x000000ef0400720c */ /* 0x000fe40003f86270 */
[----:B------:R-:W-:Y:S02]  /*ff00*/  FMNMX.FTZ R14, R194, R14, !PT ;  /* 0x0000000ec20e7209 */ /* 0x000fe40007810000 */
[----:B------:R-:W-:Y:S02]  /*ff10*/  ISETP.GE.OR P2, PT, R164, R238, !P2 ;  /* 0x000000eea400720c */ /* 0x000fe40005746670 */
[C---:B------:R-:W-:Y:S02]  /*ff20*/  ISETP.GE.OR P6, PT, R4.reuse, R240, !P6 ;  /* 0x000000f00400720c */ /* 0x040fe400077c6670 */
[----:B------:R-:W-:Y:S02]  /*ff30*/  ISETP.GE.OR P4, PT, R4, R238, !P4 ;  /* 0x000000ee0400720c */ /* 0x000fe40006786670 */
[----:B------:R-:W-:Y:S02]  /*ff40*/  FSEL R196, R17, -INF , !P3 ;  /* 0xff80000011c47808 */ /* 0x000fe40005800000 */
[----:B------:R-:W-:Y:S02]  /*ff50*/  FMNMX.FTZ R15, R7, R15, !PT ;  /* 0x0000000f070f7209 */ /* 0x000fe40007810000 */
[C---:B------:R-:W-:Y:S02]  /*ff60*/  IADD3 R4, R3.reuse, 0x28, RZ ;  /* 0x0000002803047810 */ /* 0x040fe40007ffe0ff */
[----:B------:R-:W-:Y:S02]  /*ff70*/  IADD3 R13, R3, 0x29, RZ ;  /* 0x00000029030d7810 */ /* 0x000fe40007ffe0ff */
[----:B------:R-:W-:Y:S02]  /*ff80*/  FMNMX.FTZ R14, R195, R14, !PT ;  /* 0x0000000ec30e7209 */ /* 0x000fe40007810000 */
[----:B------:R-:W-:Y:S02]  /*ff90*/  FSEL R173, R18, -INF , !P2 ;  /* 0xff80000012ad7808 */ /* 0x000fe40005000000 */
[----:B------:R-:W-:Y:S02]  /*ffa0*/  FSEL R252, R20, -INF , !P0 ;  /* 0xff80000014fc7808 */ /* 0x000fe40004000000 */
[-C--:B------:R-:W-:Y:S02]  /*ffb0*/  ISETP.GE.AND P3, PT, R4, R241.reuse, PT ;  /* 0x000000f10400720c */ /* 0x080fe40003f66270 */
[C---:B------:R-:W-:Y:S02]  /*ffc0*/  ISETP.GE.AND P2, PT, R13.reuse, R241, PT ;  /* 0x000000f10d00720c */ /* 0x040fe40003f46270 */
[----:B------:R-:W-:Y:S02]  /*ffd0*/  ISETP.GE.AND P0, PT, R13, R239, PT ;  /* 0x000000ef0d00720c */ /* 0x000fe40003f06270 */
[----:B------:R-:W-:Y:S02]  /*ffe0*/  FMNMX.FTZ R16, R196, R14, !PT ;  /* 0x0000000ec4107209 */ /* 0x000fe40007810000 */
[----:B------:R-:W-:Y:S02]  /*fff0*/  FMNMX.FTZ R14, R10, R15, !PT ;  /* 0x0000000f0a0e7209 */ /* 0x000fe40007810000 */
[----:B------:R-:W-:Y:S02]  /*10000*/  FSEL R251, R21, -INF , !P6 ;  /* 0xff80000015fb7808 */ /* 0x000fe40007000000 */
[----:B------:R-:W-:Y:S02]  /*10010*/  ISETP.GE.OR P3, PT, R4, R240, !P3 ;  /* 0x000000f00400720c */ /* 0x000fe40005f66670 */
[----:B------:R-:W-:Y:S02]  /*10020*/  FMNMX.FTZ R14, R11, R14, !PT ;  /* 0x0000000e0b0e7209 */ /* 0x000fe40007810000 */
[C---:B------:R-:W-:Y:S02]  /*10030*/  ISETP.GE.OR P2, PT, R13.reuse, R240, !P2 ;  /* 0x000000f00d00720c */ /* 0x040fe40005746670 */
[----:B------:R-:W-:Y:S02]  /*10040*/  ISETP.GE.OR P0, PT, R13, R238, !P0 ;  /* 0x000000ee0d00720c */ /* 0x000fe40004706670 */
[----:B------:R-:W-:Y:S02]  /*10050*/  IADD3 R13, R3, 0x30, RZ ;  /* 0x00000030030d7810 */ /* 0x000fe40007ffe0ff */
[----:B------:R-:W-:Y:S02]  /*10060*/  FMNMX.FTZ R15, R252, R16, !PT ;  /* 0x00000010fc0f7209 */ /* 0x000fe40007810000 */
[----:B------:R-:W-:Y:S02]  /*10070*/  FSEL R172, R19, -INF , !P1 ;  /* 0xff80000013ac7808 */ /* 0x000fe40004800000 */
[----:B------:R-:W-:Y:S02]  /*10080*/  IADD3 R12, R3, 0x31, RZ ;  /* 0x00000031030c7810 */ /* 0x000fe40007ffe0ff */
[----:B------:R-:W-:Y:S02]  /*10090*/  FMNMX.FTZ R14, R175, R14, !PT ;  /* 0x0000000eaf0e7209 */ /* 0x000fe40007810000 */
[----:B------:R-:W-:Y:S02]  /*100a0*/  ISETP.GE.AND P6, PT, R13, R241, PT ;  /* 0x000000f10d00720c */ /* 0x000fe40003fc6270 */
[----:B------:R-:W-:Y:S02]  /*100b0*/  FSEL R250, R24, -INF , !P3 ;  /* 0xff80000018fa7808 */ /* 0x000fe40005800000 */
[----:B------:R-:W-:Y:S02]  /*100c0*/  ISETP.GE.AND P1, PT, R4, R239, PT ;  /* 0x000000ef0400720c */ /* 0x000fe40003f26270 */
[----:B------:R-:W-:Y:S02]  /*100d0*/  FMNMX.FTZ R15, R251, R15, !PT ;  /* 0x0000000ffb0f7209 */ /* 0x000fe40007810000 */
[----:B------:R-:W-:Y:S02]  /*100e0*/  ISETP.GE.AND P3, PT, R12, R241, PT ;  /* 0x000000f10c00720c */ /* 0x000fe40003f66270 */
[----:B------:R-:W-:Y:S02]  /*100f0*/  FMNMX.FTZ R14, R174, R14, !PT ;  /* 0x0000000eae0e7209 */ /* 0x000fe40007810000 */
[----:B------:R-:W-:Y:S02]  /*10100*/  ISETP.GE.OR P6, PT, R13, R240, !P6 ;  /* 0x000000f00d00720c */ /* 0x000fe400077c6670 */
[----:B------:R-:W-:Y:S02]  /*10110*/  FSEL R249, R25, -INF , !P2 ;  /* 0xff80000019f97808 */ /* 0x000fe40005000000 */
[----:B------:R-:W-:Y:S02]  /*10120*/  ISETP.GE.OR P1, PT, R4, R238, !P1 ;  /* 0x000000ee0400720c */ /* 0x000fe40004f26670 */
[----:B------:R-:W-:Y:S02]  /*10130*/  IADD3 R4, R3, 0x38, RZ ;  /* 0x0000003803047810 */ /* 0x000fe40007ffe0ff */
[----:B------:R-:W-:Y:S02]  /*10140*/  FMNMX.FTZ R15, R250, R15, !PT ;  /* 0x0000000ffa0f7209 */ /* 0x000fe40007810000 */
[----:B------:R-:W-:Y:S02]  /*10150*/  FSEL R192, R28, -INF , !P6 ;  /* 0xff8000001cc07808 */ /* 0x000fe40007000000 */
[----:B------:R-:W-:Y:S02]  /*10160*/  ISETP.GE.OR P3, PT, R12, R240, !P3 ;  /* 0x000000f00c00720c */ /* 0x000fe40005f66670 */
[----:B------:R-:W-:Y:S02]  /*10170*/  FMNMX.FTZ R14, R173, R14, !PT ;  /* 0x0000000ead0e7209 */ /* 0x000fe40007810000 */
[----:B------:R-:W-:Y:S02]  /*10180*/  ISETP.GE.AND P2, PT, R4, R241, PT ;  /* 0x000000f10400720c */ /* 0x000fe40003f46270 */
[----:B------:R-:W-:Y:S02]  /*10190*/  FMNMX.FTZ R15, R249, R15, !PT ;  /* 0x0000000ff90f7209 */ /* 0x000fe40007810000 */
[----:B------:R-:W-:Y:S02]  /*101a0*/  FSEL R190, R29, -INF , !P3 ;  /* 0xff8000001dbe7808 */ /* 0x000fe40005800000 */
[----:B------:R-:W-:Y:S02]  /*101b0*/  FSEL R248, R22, -INF , !P5 ;  /* 0xff80000016f87808 */ /* 0x000fe40006800000 */
[----:B------:R-:W-:Y:S02]  /*101c0*/  FMNMX.FTZ R14, R172, R14, !PT ;  /* 0x0000000eac0e7209 */ /* 0x000fe40007810000 */
[----:B------:R-:W-:Y:S02]  /*101d0*/  ISETP.GE.OR P2, PT, R4, R240, !P2 ;  /* 0x000000f00400720c */ /* 0x000fe40005746670 */
[----:B------:R-:W-:Y:S02]  /*101e0*/  FMNMX.FTZ R15, R192, R15, !PT ;  /* 0x0000000fc00f7209 */ /* 0x000fe40007810000 */
[----:B------:R-:W-:Y:S02]  /*101f0*/  FSEL R203, R23, -INF , !P4 ;  /* 0xff80000017cb7808 */ /* 0x000fe40006000000 */
[----:B------:R-:W-:Y:S01]  /*10200*/  FSEL R189, R32, -INF , !P2 ;  /* 0xff80000020bd7808 */ /* 0x000fe20005000000 */
[----:B------:R-:W-:Y:S01]  /*10210*/  LDSM.16.MT88.4 R20, [R222+0x10000] ;  /* 0x01000000de14783b */ /* 0x000fe20000004200 */
[----:B------:R-:W-:Y:S02]  /*10220*/  FMNMX.FTZ R14, R248, R14, !PT ;  /* 0x0000000ef80e7209 */ /* 0x000fe40007810000 */
[----:B------:R-:W-:Y:S02]  /*10230*/  FMNMX.FTZ R15, R190, R15, !PT ;  /* 0x0000000fbe0f7209 */ /* 0x000fe40007810000 */
[----:B------:R-:W-:Y:S02]  /*10240*/  ISETP.GE.AND P2, PT, R13, R239, PT ;  /* 0x000000ef0d00720c */ /* 0x000fe40003f46270 */
[----:B------:R-:W-:Y:S02]  /*10250*/  FMNMX.FTZ R16, R189, R15, !PT ;  /* 0x0000000fbd107209 */ /* 0x000fe40007810000 */
[----:B------:R-:W-:Y:S02]  /*10260*/  FSEL R202, R26, -INF , !P1 ;  /* 0xff8000001aca7808 */ /* 0x000fe40004800000 */
[----:B------:R-:W-:Y:S02]  /*10270*/  FMNMX.FTZ R15, R203, R14, !PT ;  /* 0x0000000ecb0f7209 */ /* 0x000fe40007810000 */
[----:B------:R-:W-:Y:S02]  /*10280*/  IADD3 R3, R3, 0x39, RZ ;  /* 0x0000003903037810 */ /* 0x000fe40007ffe0ff */
[-C--:B------:R-:W-:Y:S02]  /*10290*/  ISETP.GE.OR P1, PT, R13, R238.reuse, !P2 ;  /* 0x000000ee0d00720c */ /* 0x080fe40005726670 */
[----:B------:R-:W-:Y:S02]  /*102a0*/  ISETP.GE.AND P2, PT, R12, R239, PT ;  /* 0x000000ef0c00720c */ /* 0x000fe40003f46270 */
[----:B------:R-:W-:Y:S02]  /*102b0*/  FSEL R201, R27, -INF , !P0 ;  /* 0xff8000001bc97808 */ /* 0x000fe40004000000 */
[----:B------:R-:W-:Y:S02]  /*102c0*/  FMNMX.FTZ R15, R202, R15, !PT ;  /* 0x0000000fca0f7209 */ /* 0x000fe40007810000 */
[----:B------:R-:W-:Y:S02]  /*102d0*/  ISETP.GE.AND P6, PT, R3, R241, PT ;  /* 0x000000f10300720c */ /* 0x000fe40003fc6270 */
[----:B------:R-:W-:Y:S02]  /*102e0*/  ISETP.GE.OR P2, PT, R12, R238, !P2 ;  /* 0x000000ee0c00720c */ /* 0x000fe40005746670 */
[----:B------:R-:W-:Y:S02]  /*102f0*/  FSEL R179, R30, -INF , !P1 ;  /* 0xff8000001eb37808 */ /* 0x000fe40004800000 */
[----:B------:R-:W-:Y:S02]  /*10300*/  FMNMX.FTZ R15, R201, R15, !PT ;  /* 0x0000000fc90f7209 */ /* 0x000fe40007810000 */
[C---:B------:R-:W-:Y:S02]  /*10310*/  ISETP.GE.AND P0, PT, R4.reuse, R239, PT ;  /* 0x000000ef0400720c */ /* 0x040fe40003f06270 */
[----:B------:R-:W-:Y:S02]  /*10320*/  ISETP.GE.OR P6, PT, R3, R240, !P6 ;  /* 0x000000f00300720c */ /* 0x000fe400077c6670 */
[----:B------:R-:W-:Y:S02]  /*10330*/  FSEL R178, R31, -INF , !P2 ;  /* 0xff8000001fb27808 */ /* 0x000fe40005000000 */
[----:B------:R-:W-:Y:S01]  /*10340*/  FMNMX.FTZ R15, R179, R15, !PT ;  /* 0x0000000fb30f7209 */ /* 0x000fe20007810000 */
[----:B------:R-:W-:Y:S01]  /*10350*/  LDSM.16.MT88.4 R28, [R221+0x10000] ;  /* 0x01000000dd1c783b */ /* 0x000fe20000004200 */
[-C--:B------:R-:W-:Y:S02]  /*10360*/  ISETP.GE.OR P1, PT, R4, R238.reuse, !P0 ;  /* 0x000000ee0400720c */ /* 0x080fe40004726670 */
[----:B------:R-:W-:Y:S02]  /*10370*/  ISETP.GE.AND P0, PT, R3, R239, PT ;  /* 0x000000ef0300720c */ /* 0x000fe40003f06270 */
[----:B------:R-:W-:Y:S02]  /*10380*/  FSEL R188, R33, -INF , !P6 ;  /* 0xff80000021bc7808 */ /* 0x000fe40007000000 */
[----:B------:R-:W-:Y:S02]  /*10390*/  ISETP.GE.OR P0, PT, R3, R238, !P0 ;  /* 0x000000ee0300720c */ /* 0x000fe40004706670 */
[----:B------:R-:W-:Y:S02]  /*103a0*/  FMNMX.FTZ R3, R178, R15, !PT ;  /* 0x0000000fb2037209 */ /* 0x000fe40007810000 */
[----:B------:R-:W-:Y:S02]  /*103b0*/  FSEL R177, R34, -INF , !P1 ;  /* 0xff80000022b17808 */ /* 0x000fe40004800000 */
[----:B------:R-:W-:Y:S02]  /*103c0*/  FMNMX.FTZ R14, R188, R16, !PT ;  /* 0x00000010bc0e7209 */ /* 0x000fe40007810000 */
[----:B------:R-:W-:Y:S02]  /*103d0*/  FSEL R165, R35, -INF , !P0 ;  /* 0xff80000023a57808 */ /* 0x000fe40004000000 */
[----:B------:R-:W-:Y:S01]  /*103e0*/  FMNMX.FTZ R3, R177, R3, !PT ;  /* 0x00000003b1037209 */ /* 0x000fe20007810000 */
[----:B------:R-:W-:Y:S03]  /*103f0*/  SHFL.BFLY PT, R13, R14, 0x2, 0x1f ;  /* 0x0c401f000e0d7f89 */ /* 0x000fe600000e0000 */
[----:B------:R-:W-:Y:S05]  /*10400*/  FMNMX.FTZ R3, R165, R3, !PT ;  /* 0x00000003a5037209 */ /* 0x000fea0007810000 */
[----:B------:R-:W1:Y:S02]  /*10410*/  SHFL.BFLY PT, R4, R3, 0x2, 0x1f ;  /* 0x0c401f0003047f89 */ /* 0x000e6400000e0000 */
[----:B-1----:R-:W-:Y:S02]  /*10420*/  FMNMX.FTZ R4, R3, R4, !PT ;  /* 0x0000000403047209 */ /* 0x002fe40007810000 */
[----:B------:R-:W-:Y:S04]  /*10430*/  FMNMX.FTZ R13, R14, R13, !PT ;  /* 0x0000000d0e0d7209 */ /* 0x000fe80007810000 */
[----:B------:R-:W1:Y:S08]  /*10440*/  SHFL.BFLY PT, R3, R4, 0x1, 0x1f ;  /* 0x0c201f0004037f89 */ /* 0x000e7000000e0000 */
[----:B------:R-:W2:Y:S01]  /*10450*/  SHFL.BFLY PT, R164, R13, 0x1, 0x1f ;  /* 0x0c201f000da47f89 */ /* 0x000ea200000e0000 */
[----:B-1----:R-:W-:Y:S04]  /*10460*/  FMNMX.FTZ R3, R4, R3, !PT ;  /* 0x0000000304037209 */ /* 0x002fe80007810000 */
[C---:B------:R-:W-:Y:S01]  /*10470*/  FSETP.NEU.FTZ.AND P0, PT, R3.reuse, -INF , PT ;  /* 0xff8000000300780b */ /* 0x040fe20003f1d000 */
[----:B------:R-:W-:Y:S01]  /*10480*/  FMUL.FTZ R176, R3, c[0x0][0x23c] ;  /* 0x00008f0003b07a20 */ /* 0x000fe20000410000 */
[----:B--2---:R-:W-:Y:S04]  /*10490*/  FMNMX.FTZ R164, R13, R164, !PT ;  /* 0x000000a40da47209 */ /* 0x004fe80007810000 */
[----:B------:R-:W-:Y:S01]  /*104a0*/  FSEL R176, R176, RZ, P0 ;  /* 0x000000ffb0b07208 */ /* 0x000fe20000000000 */
[----:B------:R-:W1:Y:S01]  /*104b0*/  LDSM.16.MT88.4 R12, [R224+0x10000] ;  /* 0x01000000e00c783b */ /* 0x000e620000004200 */
[C---:B------:R-:W-:Y:S01]  /*104c0*/  FSETP.NEU.FTZ.AND P1, PT, R164.reuse, -INF , PT ;  /* 0xff800000a400780b */ /* 0x040fe20003f3d000 */
[----:B------:R-:W-:Y:S02]  /*104d0*/  FMUL.FTZ R191, R164, c[0x0][0x23c] ;  /* 0x00008f00a4bf7a20 */ /* 0x000fe40000410000 */
[--C-:B------:R-:W-:Y:S01]  /*104e0*/  FFMA.FTZ R187, R6, c[0x0][0x23c], -R176.reuse ;  /* 0x00008f0006bb7a23 */ /* 0x100fe200000108b0 */
[----:B------:R-:W-:Y:S01]  /*104f0*/  FSEL R4, R164, RZ, P1 ;  /* 0x000000ffa4047208 */ /* 0x000fe20000800000 */
[--C-:B------:R-:W-:Y:S01]  /*10500*/  FFMA.FTZ R183, R7, c[0x0][0x23c], -R176.reuse ;  /* 0x00008f0007b77a23 */ /* 0x100fe200000108b0 */
[----:B------:R-:W-:Y:S01]  /*10510*/  FSEL R191, R191, RZ, P1 ;  /* 0x000000ffbfbf7208 */ /* 0x000fe20000800000 */
[----:B------:R-:W-:Y:S02]  /*10520*/  FFMA.FTZ R182, R10, c[0x0][0x23c], -R176 ;  /* 0x00008f000ab67a23 */ /* 0x000fe400000108b0 */
[----:B------:R-:W-:Y:S01]  /*10530*/  FADD.FTZ R2, -R4, R2 ;  /* 0x0000000204027221 */ /* 0x000fe20000010100 */
[----:B------:R-:W-:Y:S01]  /*10540*/  FSEL R4, R3, RZ, P0 ;  /* 0x000000ff03047208 */ /* 0x000fe20000000000 */
[--C-:B------:R-:W-:Y:S01]  /*10550*/  FFMA.FTZ R186, R168, c[0x0][0x23c], -R191.reuse ;  /* 0x00008f00a8ba7a23 */ /* 0x100fe200000108bf */
[----:B------:R-:W-:Y:S01]  /*10560*/  MUFU.EX2 R187, R187 ;  /* 0x000000bb00bb7308 */ /* 0x000fe20000000800 */
[--C-:B------:R-:W-:Y:S01]  /*10570*/  FFMA.FTZ R180, R5, c[0x0][0x23c], -R191.reuse ;  /* 0x00008f0005b47a23 */ /* 0x100fe200000108bf */
[----:B------:R-:W-:Y:S01]  /*10580*/  PLOP3.LUT P0, PT, PT, PT, UP2, 0x80, 0x0 ;  /* 0x000000000000781c */ /* 0x000fe20003f0f028 */
[----:B------:R-:W-:Y:S02]  /*10590*/  FADD.FTZ R0, -R4, R0 ;  /* 0x0000000004007221 */ /* 0x000fe40000010100 */
[--C-:B------:R-:W-:Y:S02]  /*105a0*/  FFMA.FTZ R185, R8, c[0x0][0x23c], -R191.reuse ;  /* 0x00008f0008b97a23 */ /* 0x100fe400000108bf */
[--C-:B------:R-:W-:Y:S02]  /*105b0*/  FFMA.FTZ R184, R9, c[0x0][0x23c], -R191.reuse ;  /* 0x00008f0009b87a23 */ /* 0x100fe400000108bf */
[--C-:B------:R-:W-:Y:S01]  /*105c0*/  FFMA.FTZ R181, R11, c[0x0][0x23c], -R176.reuse ;  /* 0x00008f000bb57a23 */ /* 0x100fe200000108b0 */
[----:B------:R-:W-:Y:S01]  /*105d0*/  MUFU.EX2 R186, R186 ;  /* 0x000000ba00ba7308 */ /* 0x000fe20000000800 */
[----:B------:R-:W-:Y:S02]  /*105e0*/  FMUL.FTZ R2, R2, c[0x0][0x23c] ;  /* 0x00008f0002027a20 */ /* 0x000fe40000410000 */
[----:B------:R-:W-:Y:S02]  /*105f0*/  FMUL.FTZ R0, R0, c[0x0][0x23c] ;  /* 0x00008f0000007a20 */ /* 0x000fe40000410000 */
[--C-:B------:R-:W-:Y:S02]  /*10600*/  FFMA.FTZ R197, R175, c[0x0][0x23c], -R176.reuse ;  /* 0x00008f00afc57a23 */ /* 0x100fe400000108b0 */
[--C-:B------:R-:W-:Y:S02]  /*10610*/  FFMA.FTZ R198, R174, c[0x0][0x23c], -R176.reuse ;  /* 0x00008f00aec67a23 */ /* 0x100fe400000108b0 */
[--C-:B------:R-:W-:Y:S01]  /*10620*/  FFMA.FTZ R200, R173, c[0x0][0x23c], -R176.reuse ;  /* 0x00008f00adc87a23 */ /* 0x100fe200000108b0 */
[----:B------:R-:W2:Y:S01]  /*10630*/  MUFU.EX2 R180, R180 ;  /* 0x000000b400b47308 */ /* 0x000ea20000000800 */
[--C-:B------:R-:W-:Y:S02]  /*10640*/  FFMA.FTZ R199, R172, c[0x0][0x23c], -R176.reuse ;  /* 0x00008f00acc77a23 */ /* 0x100fe400000108b0 */
[----:B------:R-:W-:Y:S01]  /*10650*/  LDSM.16.MT88.4 R172, [R222+0x14800] ;  /* 0x01480000deac783b */ /* 0x000fe20000004200 */
[--C-:B------:R-:W-:Y:S02]  /*10660*/  FFMA.FTZ R178, R178, c[0x0][0x23c], -R176.reuse ;  /* 0x00008f00b2b27a23 */ /* 0x100fe400000108b0 */
[--C-:B------:R-:W-:Y:S02]  /*10670*/  FFMA.FTZ R177, R177, c[0x0][0x23c], -R176.reuse ;  /* 0x00008f00b1b17a23 */ /* 0x100fe400000108b0 */
[--C-:B------:R-:W-:Y:S02]  /*10680*/  FFMA.FTZ R248, R248, c[0x0][0x23c], -R176.reuse ;  /* 0x00008f00f8f87a23 */ /* 0x100fe400000108b0 */
        /* <DEDUP_REMOVED lines=9> */
[----:B--2---:R-:W-:Y:S01]  /*10720*/  F2FP.PACK_AB R168, R180, R186 ;  /* 0x000000bab4a8723e */ /* 0x004fe200000000ff */
[--C-:B------:R-:W-:Y:S02]  /*10730*/  FFMA.FTZ R252, R252, c[0x0][0x23c], -R191.reuse ;  /* 0x00008f00fcfc7a23 */ /* 0x100fe400000108bf */
[--C-:B------:R-:W-:Y:S02]  /*10740*/  FFMA.FTZ R251, R251, c[0x0][0x23c], -R191.reuse ;  /* 0x00008f00fbfb7a23 */ /* 0x100fe400000108bf */
[--C-:B------:R-:W-:Y:S01]  /*10750*/  FFMA.FTZ R250, R250, c[0x0][0x23c], -R191.reuse ;  /* 0x00008f00fafa7a23 */ /* 0x100fe200000108bf */
[----:B------:R-:W2:Y:S01]  /*10760*/  MUFU.EX2 R183, R183 ;  /* 0x000000b700b77308 */ /* 0x000ea20000000800 */
[--C-:B------:R-:W-:Y:S02]  /*10770*/  FFMA.FTZ R249, R249, c[0x0][0x23c], -R191.reuse ;  /* 0x00008f00f9f97a23 */ /* 0x100fe400000108bf */
[--C-:B------:R-:W-:Y:S02]  /*10780*/  FFMA.FTZ R192, R192, c[0x0][0x23c], -R191.reuse ;  /* 0x00008f00c0c07a23 */ /* 0x100fe400000108bf */
[--C-:B------:R-:W-:Y:S02]  /*10790*/  FFMA.FTZ R190, R190, c[0x0][0x23c], -R191.reuse ;  /* 0x00008f00bebe7a23 */ /* 0x100fe400000108bf */
[--C-:B------:R-:W-:Y:S02]  /*107a0*/  FFMA.FTZ R189, R189, c[0x0][0x23c], -R191.reuse ;  /* 0x00008f00bdbd7a23 */ /* 0x100fe400000108bf */
[----:B------:R-:W-:Y:S01]  /*107b0*/  FFMA.FTZ R191, R188, c[0x0][0x23c], -R191 ;  /* 0x00008f00bcbf7a23 */ /* 0x000fe200000108bf */
[----:B------:R-:W-:Y:S01]  /*107c0*/  MUFU.EX2 R182, R182 ;  /* 0x000000b600b67308 */ /* 0x000fe20000000800 */
[--C-:B------:R-:W-:Y:S02]  /*107d0*/  FFMA.FTZ R188, R179, c[0x0][0x23c], -R176.reuse ;  /* 0x00008f00b3bc7a23 */ /* 0x100fe400000108b0 */
[----:B------:R-:W-:Y:S01]  /*107e0*/  FFMA.FTZ R176, R165, c[0x0][0x23c], -R176 ;  /* 0x00008f00a5b07a23 */ /* 0x000fe200000108b0 */
[----:B---3--:R-:W-:Y:S06]  /*107f0*/  F2FP.PACK_AB R170, R184, R185 ;  /* 0x000000b9b8aa723e */ /* 0x008fec00000000ff */
[----:B------:R-:W3:Y:S01]  /*10800*/  MUFU.EX2 R181, R181 ;  /* 0x000000b500b57308 */ /* 0x000ee20000000800 */
[----:B--2---:R-:W-:Y:S09]  /*10810*/  F2FP.PACK_AB R169, R183, R187 ;  /* 0x000000bbb7a9723e */ /* 0x004ff200000000ff */
[----:B------:R-:W2:Y:S10]  /*10820*/  MUFU.EX2 R2, R2 ;  /* 0x0000000200027308 */ /* 0x000eb40000000800 */
[----:B------:R-:W4:Y:S01]  /*10830*/  MUFU.EX2 R0, R0 ;  /* 0x0000000000007308 */ /* 0x000f220000000800 */
[----:B---3--:R-:W-:Y:S09]  /*10840*/  F2FP.PACK_AB R171, R181, R182 ;  /* 0x000000b6b5ab723e */ /* 0x008ff200000000ff */
[----:B------:R-:W-:Y:S01]  /*10850*/  MUFU.EX2 R165, R176 ;  /* 0x000000b000a57308 */ /* 0x000fe20000000800 */
[C---:B--2---:R-:W-:Y:S02]  /*10860*/  FMUL.FTZ R4, R2.reuse, R160 ;  /* 0x000000a002047220 */ /* 0x044fe40000410000 */
[C---:B------:R-:W-:Y:S02]  /*10870*/  FMUL.FTZ R5, R2.reuse, R161 ;  /* 0x000000a102057220 */ /* 0x040fe40000410000 */
[C---:B------:R-:W-:Y:S02]  /*10880*/  FMUL.FTZ R8, R2.reuse, R156 ;  /* 0x0000009c02087220 */ /* 0x040fe40000410000 */
[C---:B------:R-:W-:Y:S03]  /*10890*/  FMUL.FTZ R9, R2.reuse, R157 ;  /* 0x0000009d02097220 */ /* 0x040fe60000410000 */
[----:B------:R-:W-:Y:S01]  /*108a0*/  MUFU.EX2 R193, R193 ;  /* 0x000000c100c17308 */ /* 0x000fe20000000800 */
[----:B------:R-:W-:Y:S02]  /*108b0*/  FMUL.FTZ R16, R2, R148 ;  /* 0x0000009402107220 */ /* 0x000fe40000410000 */
[C---:B----4-:R-:W-:Y:S02]  /*108c0*/  FMUL.FTZ R6, R0.reuse, R162 ;  /* 0x000000a200067220 */ /* 0x050fe40000410000 */
[C---:B------:R-:W-:Y:S02]  /*108d0*/  FMUL.FTZ R7, R0.reuse, R163 ;  /* 0x000000a300077220 */ /* 0x040fe40000410000 */
[----:B------:R-:W-:Y:S01]  /*108e0*/  LDSM.16.MT88.4 R160, [R221+0x12800] ;  /* 0x01280000dda0783b */ /* 0x000fe20000004200 */
[C---:B------:R-:W-:Y:S02]  /*108f0*/  FMUL.FTZ R10, R0.reuse, R158 ;  /* 0x0000009e000a7220 */ /* 0x040fe40000410000 */
[----:B------:R-:W-:Y:S01]  /*10900*/  FMUL.FTZ R11, R0, R159 ;  /* 0x0000009f000b7220 */ /* 0x000fe20000410000 */
[----:B------:R-:W2:Y:S01]  /*10910*/  MUFU.EX2 R194, R194 ;  /* 0x000000c200c27308 */ /* 0x000ea20000000800 */
[C---:B-1----:R-:W-:Y:S03]  /*10920*/  HMMA.16816.F32 R4, R168.reuse, R12, R4 ;  /* 0x0000000ca804723c */ /* 0x042fe60000001804 */
[----:B------:R-:W-:Y:S02]  /*10930*/  LDSM.16.MT88.4 R156, [R222+0x12800] ;  /* 0x01280000de9c783b */ /* 0x000fe40000004200 */
        /* <DEDUP_REMOVED lines=9> */
[----:B------:R-:W1:Y:S01]  /*109d0*/  LDSM.16.MT88.4 R152, [R220+0x10000] ;  /* 0x01000000dc98783b */ /* 0x000e620000004200 */
[----:B------:R-:W-:Y:S02]  /*109e0*/  FMUL.FTZ R19, R0, R151 ;  /* 0x0000009700137220 */ /* 0x000fe40000410000 */
[C---:B------:R-:W-:Y:S02]  /*109f0*/  FMUL.FTZ R24, R2.reuse, R140 ;  /* 0x0000008c02187220 */ /* 0x040fe40000410000 */
[C---:B------:R-:W-:Y:S02]  /*10a00*/  HMMA.16816.F32 R12, R168.reuse, R20, R12 ;  /* 0x00000014a80c723c */ /* 0x040fe4000000180c */
[----:B------:R-:W-:Y:S01]  /*10a10*/  MUFU.EX2 R197, R197 ;  /* 0x000000c500c57308 */ /* 0x000fe20000000800 */
[----:B------:R-:W-:Y:S01]  /*10a20*/  LDSM.16.MT88.4 R148, [R220+0x10800] ;  /* 0x01080000dc94783b */ /* 0x000fe20000004200 */
[----:B------:R-:W-:Y:S02]  /*10a30*/  FMUL.FTZ R25, R2, R141 ;  /* 0x0000008d02197220 */ /* 0x000fe40000410000 */
[----:B------:R-:W-:Y:S02]  /*10a40*/  FMUL.FTZ R26, R0, R142 ;  /* 0x0000008e001a7220 */ /* 0x000fe40000410000 */
[C---:B------:R-:W-:Y:S04]  /*10a50*/  HMMA.16816.F32 R16, R168.reuse, R22, R16 ;  /* 0x00000016a810723c */ /* 0x040fe80000001810 */
[C---:B------:R-:W-:Y:S01]  /*10a60*/  FMUL.FTZ R20, R2.reuse, R144 ;  /* 0x0000009002147220 */ /* 0x040fe20000410000 */
[----:B------:R-:W3:Y:S01]  /*10a70*/  MUFU.EX2 R198, R198 ;  /* 0x000000c600c67308 */ /* 0x000ee20000000800 */
[----:B------:R-:W-:Y:S02]  /*10a80*/  FMUL.FTZ R21, R2, R145 ;  /* 0x0000009102157220 */ /* 0x000fe40000410000 */
[C---:B------:R-:W-:Y:S04]  /*10a90*/  FMUL.FTZ R22, R0.reuse, R146 ;  /* 0x0000009200167220 */ /* 0x040fe80000410000 */
[C---:B------:R-:W-:Y:S02]  /*10aa0*/  FMUL.FTZ R23, R0.reuse, R147 ;  /* 0x0000009300177220 */ /* 0x040fe40000410000 */
[----:B------:R-:W4:Y:S01]  /*10ab0*/  LDSM.16.MT88.4 R144, [R224+0x12000] ;  /* 0x01200000e090783b */ /* 0x000f220000004200 */
[----:B------:R-:W-:Y:S01]  /*10ac0*/  FMUL.FTZ R27, R0, R143 ;  /* 0x0000008f001b7220 */ /* 0x000fe20000410000 */
[----:B------:R-:W-:Y:S01]  /*10ad0*/  MUFU.EX2 R200, R200 ;  /* 0x000000c800c87308 */ /* 0x000fe20000000800 */
[C---:B------:R-:W-:Y:S02]  /*10ae0*/  FMUL.FTZ R32, R2.reuse, R132 ;  /* 0x0000008402207220 */ /* 0x040fe40000410000 */
[C---:B------:R-:W-:Y:S03]  /*10af0*/  HMMA.16816.F32 R20, R168.reuse, R28, R20 ;  /* 0x0000001ca814723c */ /* 0x040fe60000001814 */
[----:B------:R-:W-:Y:S01]  /*10b00*/  LDSM.16.MT88.4 R140, [R220+0x12000] ;  /* 0x01200000dc8c783b */ /* 0x000fe20000004200 */
[----:B------:R-:W-:Y:S02]  /*10b10*/  FMUL.FTZ R33, R2, R133 ;  /* 0x0000008502217220 */ /* 0x000fe40000410000 */
[----:B------:R-:W-:Y:S01]  /*10b20*/  FMUL.FTZ R34, R0, R134 ;  /* 0x0000008600227220 */ /* 0x000fe20000410000 */
[----:B------:R-:W5:Y:S01]  /*10b30*/  MUFU.EX2 R199, R199 ;  /* 0x000000c700c77308 */ /* 0x000f620000000800 */
[C---:B------:R-:W-:Y:S04]  /*10b40*/  HMMA.16816.F32 R24, R168.reuse, R30, R24 ;  /* 0x0000001ea818723c */ /* 0x040fe80000001818 */
[C---:B------:R-:W-:Y:S02]  /*10b50*/  FMUL.FTZ R28, R2.reuse, R136 ;  /* 0x00000088021c7220 */ /* 0x040fe40000410000 */
[----:B------:R-:W-:Y:S02]  /*10b60*/  FMUL.FTZ R29, R2, R137 ;  /* 0x00000089021d7220 */ /* 0x000fe40000410000 */
[C---:B------:R-:W-:Y:S01]  /*10b70*/  FMUL.FTZ R30, R0.reuse, R138 ;  /* 0x0000008a001e7220 */ /* 0x040fe20000410000 */
[----:B------:R-:W-:Y:S03]  /*10b80*/  MUFU.EX2 R252, R252 ;  /* 0x000000fc00fc7308 */ /* 0x000fe60000000800 */
[C---:B------:R-:W-:Y:S02]  /*10b90*/  FMUL.FTZ R31, R0.reuse, R139 ;  /* 0x0000008b001f7220 */ /* 0x040fe40000410000 */
[----:B------:R-:W2:Y:S01]  /*10ba0*/  LDSM.16.MT88.4 R136, [R222+0x12000] ;  /* 0x01200000de88783b */ /* 0x000ea20000004200 */
[----:B------:R-:W-:Y:S02]  /*10bb0*/  FMUL.FTZ R35, R0, R135 ;  /* 0x0000008700237220 */ /* 0x000fe40000410000 */
[C---:B------:R-:W-:Y:S02]  /*10bc0*/  FMUL.FTZ R36, R2.reuse, R36 ;  /* 0x0000002402247220 */ /* 0x040fe40000410000 */
[C---:B-1----:R-:W-:Y:S01]  /*10bd0*/  HMMA.16816.F32 R28, R168.reuse, R152, R28 ;  /* 0x00000098a81c723c */ /* 0x042fe2000000181c */
[----:B------:R-:W-:Y:S02]  /*10be0*/  MUFU.EX2 R251, R251 ;  /* 0x000000fb00fb7308 */ /* 0x000fe40000000800 */
[----:B------:R-:W1:Y:S01]  /*10bf0*/  LDSM.16.MT88.4 R132, [R221+0x12000] ;  /* 0x01200000dd84783b */ /* 0x000e620000004200 */
[----:B------:R-:W-:Y:S02]  /*10c00*/  FMUL.FTZ R37, R2, R37 ;  /* 0x0000002502257220 */ /* 0x000fe40000410000 */
[C---:B------:R-:W-:Y:S02]  /*10c10*/  FMUL.FTZ R38, R0.reuse, R38 ;  /* 0x0000002600267220 */ /* 0x040fe40000410000 */
[C---:B------:R-:W-:Y:S03]  /*10c20*/  HMMA.16816.F32 R32, R168.reuse, R154, R32 ;  /* 0x0000009aa820723c */ /* 0x040fe60000001820 */
[----:B------:R-:W-:Y:S01]  /*10c30*/  LDSM.16.MT88.4 R152, [R224+0x12800] ;  /* 0x01280000e098783b */ /* 0x000fe20000004200 */
[----:B------:R-:W-:Y:S01]  /*10c40*/  FMUL.FTZ R39, R0, R39 ;  /* 0x0000002700277220 */ /* 0x000fe20000410000 */
[----:B------:R-:W-:Y:S01]  /*10c50*/  MUFU.EX2 R250, R250 ;  /* 0x000000fa00fa7308 */ /* 0x000fe20000000800 */
[C---:B------:R-:W-:Y:S02]  /*10c60*/  FMUL.FTZ R40, R2.reuse, R40 ;  /* 0x0000002802287220 */ /* 0x040fe40000410000 */
[----:B------:R-:W-:Y:S03]  /*10c70*/  FMUL.FTZ R41, R2, R41 ;  /* 0x0000002902297220 */ /* 0x000fe60000410000 */
[C---:B----4-:R-:W-:Y:S03]  /*10c80*/  HMMA.16816.F32 R36, R168.reuse, R144, R36 ;  /* 0x00000090a824723c */ /* 0x050fe60000001824 */
[C---:B------:R-:W-:Y:S01]  /*10c90*/  FMUL.FTZ R42, R0.reuse, R42 ;  /* 0x0000002a002a7220 */ /* 0x040fe20000410000 */
[----:B------:R-:W-:Y:S01]  /*10ca0*/  MUFU.EX2 R249, R249 ;  /* 0x000000f900f97308 */ /* 0x000fe20000000800 */
[----:B------:R-:W-:Y:S02]  /*10cb0*/  FMUL.FTZ R43, R0, R43 ;  /* 0x0000002b002b7220 */ /* 0x000fe40000410000 */
[C---:B------:R-:W-:Y:S02]  /*10cc0*/  FMUL.FTZ R44, R2.reuse, R44 ;  /* 0x0000002c022c7220 */ /* 0x040fe40000410000 */
[----:B------:R-:W-:Y:S03]  /*10cd0*/  FMUL.FTZ R45, R2, R45 ;  /* 0x0000002d022d7220 */ /* 0x000fe60000410000 */
[C---:B------:R-:W-:Y:S01]  /*10ce0*/  HMMA.16816.F32 R40, R168.reuse, R146, R40 ;  /* 0x00000092a828723c */ /* 0x040fe20000001828 */
[----:B------:R-:W-:Y:S01]  /*10cf0*/  LDSM.16.MT88.4 R144, [R221+0x10800] ;  /* 0x01080000dd90783b */ /* 0x000fe20000004200 */
[----:B------:R-:W-:Y:S01]  /*10d00*/  MUFU.EX2 R248, R248 ;  /* 0x000000f800f87308 */ /* 0x000fe20000000800 */
[C---:B------:R-:W-:Y:S02]  /*10d10*/  FMUL.FTZ R46, R0.reuse, R46 ;  /* 0x0000002e002e7220 */ /* 0x040fe40000410000 */
[----:B------:R-:W-:Y:S02]  /*10d20*/  FMUL.FTZ R47, R0, R47 ;  /* 0x0000002f002f7220 */ /* 0x000fe40000410000 */
[C---:B------:R-:W-:Y:S02]  /*10d30*/  FMUL.FTZ R48, R2.reuse, R48 ;  /* 0x0000003002307220 */ /* 0x040fe40000410000 */
[----:B------:R-:W-:Y:S03]  /*10d40*/  FMUL.FTZ R49, R2, R49 ;  /* 0x0000003102317220 */ /* 0x000fe60000410000 */
[C---:B--2---:R-:W-:Y:S01]  /*10d50*/  HMMA.16816.F32 R44, R168.reuse, R136, R44 ;  /* 0x00000088a82c723c */ /* 0x044fe2000000182c */
[----:B------:R-:W-:Y:S02]  /*10d60*/  MUFU.EX2 R203, R203 ;  /* 0x000000cb00cb7308 */ /* 0x000fe40000000800 */
[C---:B------:R-:W-:Y:S02]  /*10d70*/  FMUL.FTZ R50, R0.reuse, R50 ;  /* 0x0000003200327220 */ /* 0x040fe40000410000 */
[----:B------:R-:W-:Y:S02]  /*10d80*/  FMUL.FTZ R51, R0, R51 ;  /* 0x0000003300337220 */ /* 0x000fe40000410000 */
[C---:B------:R-:W-:Y:S02]  /*10d90*/  FMUL.FTZ R52, R2.reuse, R52 ;  /* 0x0000003402347220 */ /* 0x040fe40000410000 */
[----:B------:R-:W-:Y:S02]  /*10da0*/  FMUL.FTZ R53, R2, R53 ;  /* 0x0000003502357220 */ /* 0x000fe40000410000 */
[----:B------:R-:W-:Y:S01]  /*10db0*/  MUFU.EX2 R202, R202 ;  /* 0x000000ca00ca7308 */ /* 0x000fe20000000800 */
[C---:B------:R-:W-:Y:S01]  /*10dc0*/  HMMA.16816.F32 R48, R168.reuse, R138, R48 ;  /* 0x0000008aa830723c */ /* 0x040fe20000001830 */
[----:B------:R-:W2:Y:S02]  /*10dd0*/  LDSM.16.MT88.4 R136, [R224+0x14000] ;  /* 0x01400000e088783b */ /* 0x000ea40000004200 */
[C---:B------:R-:W-:Y:S02]  /*10de0*/  FMUL.FTZ R54, R0.reuse, R54 ;  /* 0x0000003600367220 */ /* 0x040fe40000410000 */
[----:B------:R-:W-:Y:S02]  /*10df0*/  FMUL.FTZ R55, R0, R55 ;  /* 0x0000003700377220 */ /* 0x000fe40000410000 */
[C---:B------:R-:W-:Y:S02]  /*10e00*/  FMUL.FTZ R56, R2.reuse, R56 ;  /* 0x0000003802387220 */ /* 0x040fe40000410000 */
[----:B------:R-:W-:Y:S01]  /*10e10*/  FMUL.FTZ R57, R2, R57 ;  /* 0x0000003902397220 */ /* 0x000fe20000410000 */
[----:B------:R-:W-:Y:S02]  /*10e20*/  MUFU.EX2 R201, R201 ;  /* 0x000000c900c97308 */ /* 0x000fe40000000800 */
[C---:B-1----:R-:W-:Y:S03]  /*10e30*/  HMMA.16816.F32 R52, R168.reuse, R132, R52 ;  /* 0x00000084a834723c */ /* 0x042fe60000001834 */
[C---:B------:R-:W-:Y:S02]  /*10e40*/  FMUL.FTZ R58, R0.reuse, R58 ;  /* 0x0000003a003a7220 */ /* 0x040fe40000410000 */
[----:B------:R-:W-:Y:S02]  /*10e50*/  FMUL.FTZ R59, R0, R59 ;  /* 0x0000003b003b7220 */ /* 0x000fe40000410000 */
[C---:B------:R-:W-:Y:S01]  /*10e60*/  FMUL.FTZ R60, R2.reuse, R60 ;  /* 0x0000003c023c7220 */ /* 0x040fe20000410000 */
[----:B------:R-:W-:Y:S01]  /*10e70*/  MUFU.EX2 R192, R192 ;  /* 0x000000c000c07308 */ /* 0x000fe20000000800 */
[----:B------:R-:W-:Y:S03]  /*10e80*/  FMUL.FTZ R61, R2, R61 ;  /* 0x0000003d023d7220 */ /* 0x000fe60000410000 */
[C---:B------:R-:W-:Y:S01]  /*10e90*/  HMMA.16816.F32 R56, R168.reuse, R134, R56 ;  /* 0x00000086a838723c */ /* 0x040fe20000001838 */
[----:B------:R-:W1:Y:S02]  /*10ea0*/  LDSM.16.MT88.4 R132, [R222+0x14000] ;  /* 0x01400000de84783b */ /* 0x000e640000004200 */
[C---:B------:R-:W-:Y:S02]  /*10eb0*/  FMUL.FTZ R62, R0.reuse, R62 ;  /* 0x0000003e003e7220 */ /* 0x040fe40000410000 */
[----:B------:R-:W-:Y:S01]  /*10ec0*/  FMUL.FTZ R63, R0, R63 ;  /* 0x0000003f003f7220 */ /* 0x000fe20000410000 */
[----:B------:R-:W-:Y:S01]  /*10ed0*/  MUFU.EX2 R190, R190 ;  /* 0x000000be00be7308 */ /* 0x000fe20000000800 */
[C---:B------:R-:W-:Y:S02]  /*10ee0*/  FMUL.FTZ R64, R2.reuse, R64 ;  /* 0x0000004002407220 */ /* 0x040fe40000410000 */
[----:B------:R-:W-:Y:S03]  /*10ef0*/  FMUL.FTZ R65, R2, R65 ;  /* 0x0000004102417220 */ /* 0x000fe60000410000 */
[C---:B------:R-:W-:Y:S03]  /*10f00*/  HMMA.16816.F32 R60, R168.reuse, R140, R60 ;  /* 0x0000008ca83c723c */ /* 0x040fe6000000183c */
[C---:B------:R-:W-:Y:S01]  /*10f10*/  FMUL.FTZ R66, R0.reuse, R66 ;  /* 0x0000004200427220 */ /* 0x040fe20000410000 */
[----:B------:R-:W-:Y:S01]  /*10f20*/  MUFU.EX2 R189, R189 ;  /* 0x000000bd00bd7308 */ /* 0x000fe20000000800 */
[----:B------:R-:W-:Y:S02]  /*10f30*/  FMUL.FTZ R67, R0, R67 ;  /* 0x0000004300437220 */ /* 0x000fe40000410000 */
[C---:B------:R-:W-:Y:S02]  /*10f40*/  FMUL.FTZ R68, R2.reuse, R68 ;  /* 0x0000004402447220 */ /* 0x040fe40000410000 */
[----:B------:R-:W-:Y:S03]  /*10f50*/  FMUL.FTZ R69, R2, R69 ;  /* 0x0000004502457220 */ /* 0x000fe60000410000 */
[C---:B------:R-:W-:Y:S01]  /*10f60*/  HMMA.16816.F32 R64, R168.reuse, R142, R64 ;  /* 0x0000008ea840723c */ /* 0x040fe20000001840 */
[----:B------:R-:W4:Y:S01]  /*10f70*/  LDSM.16.MT88.4 R140, [R221+0x14000] ;  /* 0x01400000dd8c783b */ /* 0x000f220000004200 */
[----:B------:R-:W1:Y:S01]  /*10f80*/  MUFU.EX2 R191, R191 ;  /* 0x000000bf00bf7308 */ /* 0x000e620000000800 */
        /* <DEDUP_REMOVED lines=16> */
[C---:B-1----:R-:W-:Y:S03]  /*11090*/  HMMA.16816.F32 R76, R168.reuse, R132, R76 ;  /* 0x00000084a84c723c */ /* 0x042fe6000000184c */
[C---:B------:R-:W-:Y:S02]  /*110a0*/  FMUL.FTZ R82, R0.reuse, R82 ;  /* 0x0000005200527220 */ /* 0x040fe40000410000 */
[----:B------:R-:W-:Y:S02]  /*110b0*/  FMUL.FTZ R83, R0, R83 ;  /* 0x0000005300537220 */ /* 0x000fe40000410000 */
[C---:B------:R-:W-:Y:S02]  /*110c0*/  FMUL.FTZ R84, R2.reuse, R84 ;  /* 0x0000005402547220 */ /* 0x040fe40000410000 */
[----:B------:R-:W-:Y:S03]  /*110d0*/  FMUL.FTZ R85, R2, R85 ;  /* 0x0000005502557220 */ /* 0x000fe60000410000 */
[C---:B------:R-:W-:Y:S01]  /*110e0*/  HMMA.16816.F32 R80, R168.reuse, R134, R80 ;  /* 0x00000086a850723c */ /* 0x040fe20000001850 */
[----:B------:R-:W1:Y:S02]  /*110f0*/  LDSM.16.MT88.4 R132, [R224+0x16000] ;  /* 0x01600000e084783b */ /* 0x000e640000004200 */
        /* <DEDUP_REMOVED lines=43> */
[----:B------:R-:W-:Y:S02]  /*113b0*/  LDSM.16.MT88.4 R140, [R222+0x10800] ;  /* 0x01080000de8c783b */ /* 0x000fe40000004200 */
        /* <DEDUP_REMOVED lines=18> */
[----:B------:R-:W-:Y:S01]  /*114e0*/  F2FP.PACK_AB R132, R194, R193 ;  /* 0x000000c1c284723e */ /* 0x000fe200000000ff */
[----:B------:R-:W-:Y:S01]  /*114f0*/  FFMA.FTZ R186, R2, R247, R186 ;  /* 0x000000f702ba7223 */ /* 0x000fe200000100ba */
[----:B---3--:R-:W-:Y:S03]  /*11500*/  F2FP.PACK_AB R133, R198, R197 ;  /* 0x000000c5c685723e */ /* 0x008fe600000000ff */
[----:B------:R-:W-:Y:S01]  /*11510*/  HMMA.16816.F32 R128, R168, R134, R128 ;  /* 0x00000086a880723c */ /* 0x000fe20000001880 */
[----:B------:R-:W-:Y:S02]  /*11520*/  LDSM.16.MT88.4 R168, [R224+0x14800] ;  /* 0x01480000e0a8783b */ /* 0x000fe40000004200 */
[----:B------:R-:W-:Y:S01]  /*11530*/  MOV R2, R164 ;  /* 0x000000a400027202 */ /* 0x000fe20000000f00 */
[----:B------:R-:W-:Y:S01]  /*11540*/  FFMA.FTZ R187, R0, R246, R187 ;  /* 0x000000f600bb7223 */ /* 0x000fe200000100bb */
[----:B------:R-:W-:Y:S01]  /*11550*/  MOV R0, R3 ;  /* 0x0000000300007202 */ /* 0x000fe20000000f00 */
[----:B------:R-:W-:Y:S01]  /*11560*/  FADD.FTZ R186, R180, R186 ;  /* 0x000000bab4ba7221 */ /* 0x000fe20000010000 */
[----:B------:R-:W-:Y:S01]  /*11570*/  F2FP.PACK_AB R134, R196, R195 ;  /* 0x000000c3c486723e */ /* 0x000fe200000000ff */
[----:B------:R-:W-:Y:S01]  /*11580*/  FADD.FTZ R187, R183, R187 ;  /* 0x000000bbb7bb7221 */ /* 0x000fe20000010000 */
[----:B-----5:R-:W-:Y:S03]  /*11590*/  F2FP.PACK_AB R135, R199, R200 ;  /* 0x000000c8c787723e */ /* 0x020fe600000000ff */
[----:B------:R-:W-:Y:S02]  /*115a0*/  FADD.FTZ R185, R185, R186 ;  /* 0x000000bab9b97221 */ /* 0x000fe40000010000 */
[----:B------:R-:W-:Y:S02]  /*115b0*/  FADD.FTZ R182, R182, R187 ;  /* 0x000000bbb6b67221 */ /* 0x000fe40000010000 */
[----:B------:R-:W-:Y:S01]  /*115c0*/  FADD.FTZ R185, R184, R185 ;  /* 0x000000b9b8b97221 */ /* 0x000fe20000010000 */
[C---:B--2---:R-:W-:Y:S05]  /*115d0*/  HMMA.16816.F32 R4, R132.reuse, R136, R4 ;  /* 0x000000888404723c */ /* 0x044fea0000001804 */
[----:B------:R-:W-:Y:S02]  /*115e0*/  FADD.FTZ R182, R181, R182 ;  /* 0x000000b6b5b67221 */ /* 0x000fe40000010000 */
[----:B------:R-:W-:Y:S01]  /*115f0*/  FADD.FTZ R193, R193, R185 ;  /* 0x000000b9c1c17221 */ /* 0x000fe20000010000 */
[C---:B------:R-:W-:Y:S01]  /*11600*/  HMMA.16816.F32 R8, R132.reuse, R138, R8 ;  /* 0x0000008a8408723c */ /* 0x040fe20000001808 */
[----:B------:R-:W1:Y:S03]  /*11610*/  LDSM.16.MT88.4 R136, [R220+0x12800] ;  /* 0x01280000dc88783b */ /* 0x000e660000004200 */
[----:B------:R-:W-:Y:S02]  /*11620*/  FADD.FTZ R197, R197, R182 ;  /* 0x000000b6c5c57221 */ /* 0x000fe40000010000 */
[----:B------:R-:W-:Y:S02]  /*11630*/  FADD.FTZ R193, R194, R193 ;  /* 0x000000c1c2c17221 */ /* 0x000fe40000010000 */
[C---:B------:R-:W-:Y:S04]  /*11640*/  HMMA.16816.F32 R12, R132.reuse, R140, R12 ;  /* 0x0000008c840c723c */ /* 0x040fe8000000180c */
[----:B------:R-:W-:Y:S02]  /*11650*/  FADD.FTZ R197, R198, R197 ;  /* 0x000000c5c6c57221 */ /* 0x000fe40000010000 */
[----:B------:R-:W-:Y:S02]  /*11660*/  FADD.FTZ R195, R195, R193 ;  /* 0x000000c1c3c37221 */ /* 0x000fe40000010000 */
[C---:B------:R-:W-:Y:S01]  /*11670*/  HMMA.16816.F32 R16, R132.reuse, R142, R16 ;  /* 0x0000008e8410723c */ /* 0x040fe20000001810 */
[----:B------:R-:W2:Y:S03]  /*11680*/  LDSM.16.MT88.4 R140, [R221+0x14800] ;  /* 0x01480000dd8c783b */ /* 0x000ea60000004200 */
[----:B------:R-:W-:Y:S02]  /*11690*/  FADD.FTZ R200, R200, R197 ;  /* 0x000000c5c8c87221 */ /* 0x000fe40000010000 */
[----:B------:R-:W-:Y:S02]  /*116a0*/  FADD.FTZ R195, R196, R195 ;  /* 0x000000c3c4c37221 */ /* 0x000fe40000010000 */
[C---:B------:R-:W-:Y:S04]  /*116b0*/  HMMA.16816.F32 R20, R132.reuse, R144, R20 ;  /* 0x000000908414723c */ /* 0x040fe80000001814 */
[----:B------:R-:W-:Y:S04]  /*116c0*/  FADD.FTZ R200, R199, R200 ;  /* 0x000000c8c7c87221 */ /* 0x000fe80000010000 */
        /* <DEDUP_REMOVED lines=17> */
[C---:B------:R-:W-:Y:S01]  /*117e0*/  HMMA.16816.F32 R68, R132.reuse, R168, R68 ;  /* 0x000000a88444723c */ /* 0x040fe20000001844 */
[----:B------:R-:W-:Y:S07]  /*117f0*/  MUFU.EX2 R169, R178 ;  /* 0x000000b200a97308 */ /* 0x000fee0000000800 */
[C---:B------:R-:W-:Y:S03]  /*11800*/  HMMA.16816.F32 R72, R132.reuse, R170, R72 ;  /* 0x000000aa8448723c */ /* 0x040fe60000001848 */
[----:B------:R4:W5:Y:S04]  /*11810*/  MUFU.EX2 R168, R177 ;  /* 0x000000b100a87308 */ /* 0x0009680000000800 */
[----:B------:R-:W-:Y:S01]  /*11820*/  F2FP.PACK_AB R170, R191, R189 ;  /* 0x000000bdbfaa723e */ /* 0x000fe200000000ff */
[C---:B------:R-:W-:Y:S08]  /*11830*/  HMMA.16816.F32 R76, R132.reuse, R172, R76 ;  /* 0x000000ac844c723c */ /* 0x040ff0000000184c */
[C---:B------:R-:W-:Y:S01]  /*11840*/  HMMA.16816.F32 R80, R132.reuse, R174, R80 ;  /* 0x000000ae8450723c */ /* 0x040fe20000001850 */
[----:B------:R-:W-:Y:S07]  /*11850*/  LDSM.16.MT88.4 R172, [R220+0x11800] ;  /* 0x01180000dcac783b */ /* 0x000fee0000004200 */
[C---:B--2---:R-:W-:Y:S01]  /*11860*/  HMMA.16816.F32 R84, R132.reuse, R140, R84 ;  /* 0x0000008c8454723c */ /* 0x044fe20000001854 */
[----:B----4-:R-:W-:Y:S07]  /*11870*/  LDSM.16.MT88.4 R176, [R224+0x15800] ;  /* 0x01580000e0b0783b */ /* 0x010fee0000004200 */
        /* <DEDUP_REMOVED lines=17> */
[----:B------:R-:W-:Y:S01]  /*11990*/  F2FP.PACK_AB R132, R251, R252 ;  /* 0x000000fcfb84723e */ /* 0x000fe200000000ff */
        /* <DEDUP_REMOVED lines=13> */
[----:B------:R-:W1:Y:S07]  /*11a70*/  LDSM.16.MT88.4 R136, [R221+0x13000] ;  /* 0x01300000dd88783b */ /* 0x000e6e0000004200 */
        /* <DEDUP_REMOVED lines=12> */
[C---:B------:R-:W-:Y:S01]  /*11b40*/  HMMA.16816.F32 R48, R132.reuse, R158, R48 ;  /* 0x0000009e8430723c */ /* 0x040fe20000001830 */
[----:B------:R-:W-:Y:S07]  /*11b50*/  LDSM.16.MT88.4 R156, [R224+0x11800] ;  /* 0x01180000e09c783b */ /* 0x000fee0000004200 */
[C---:B-1----:R-:W-:Y:S08]  /*11b60*/  HMMA.16816.F32 R52, R132.reuse, R136, R52 ;  /* 0x000000888434723c */ /* 0x042ff00000001834 */
[C---:B------:R-:W-:Y:S01]  /*11b70*/  HMMA.16816.F32 R56, R132.reuse, R138, R56 ;  /* 0x0000008a8438723c */ /* 0x040fe20000001838 */
[----:B------:R-:W1:Y:S07]  /*11b80*/  LDSM.16.MT88.4 R136, [R220+0x15000] ;  /* 0x01500000dc88783b */ /* 0x000e6e0000004200 */
[C---:B----4-:R-:W-:Y:S08]  /*11b90*/  HMMA.16816.F32 R60, R132.reuse, R148, R60 ;  /* 0x00000094843c723c */ /* 0x050ff0000000183c */
[C---:B------:R-:W-:Y:S01]  /*11ba0*/  HMMA.16816.F32 R64, R132.reuse, R150, R64 ;  /* 0x000000968440723c */ /* 0x040fe20000001840 */
[----:B------:R-:W-:Y:S07]  /*11bb0*/  LDSM.16.MT88.4 R148, [R222+0x17000] ;  /* 0x01700000de94783b */ /* 0x000fee0000004200 */
[C---:B--2---:R-:W-:Y:S08]  /*11bc0*/  HMMA.16816.F32 R68, R132.reuse, R140, R68 ;  /* 0x0000008c8444723c */ /* 0x044ff00000001844 */
[C---:B------:R-:W-:Y:S01]  /*11bd0*/  HMMA.16816.F32 R72, R132.reuse, R142, R72 ;  /* 0x0000008e8448723c */ /* 0x040fe20000001848 */
[----:B------:R-:W2:Y:S07]  /*11be0*/  LDSM.16.MT88.4 R140, [R224+0x17000] ;  /* 0x01700000e08c783b */ /* 0x000eae0000004200 */
[C---:B------:R-:W-:Y:S08]  /*11bf0*/  HMMA.16816.F32 R76, R132.reuse, R160, R76 ;  /* 0x000000a0844c723c */ /* 0x040ff0000000184c */
[C---:B------:R-:W-:Y:S08]  /*11c00*/  HMMA.16816.F32 R80, R132.reuse, R162, R80 ;  /* 0x000000a28450723c */ /* 0x040ff00000001850 */
        /* <DEDUP_REMOVED lines=12> */
[C---:B---3--:R-:W-:Y:S08]  /*11cd0*/  HMMA.16816.F32 R116, R132.reuse, R144, R116 ;  /* 0x000000908474723c */ /* 0x048ff00000001874 */
[C---:B------:R-:W-:Y:S08]  /*11ce0*/  HMMA.16816.F32 R120, R132.reuse, R146, R120 ;  /* 0x000000928478723c */ /* 0x040ff00000001878 */
[C---:B-1----:R-:W-:Y:S08]  /*11cf0*/  HMMA.16816.F32 R124, R132.reuse, R136, R124 ;  /* 0x00000088847c723c */ /* 0x042ff0000000187c */
[----:B------:R-:W-:Y:S07]  /*11d00*/  HMMA.16816.F32 R128, R132, R138, R128 ;  /* 0x0000008a8480723c */ /* 0x000fee0000001880 */
[----:B-----5:R-:W-:Y:S02]  /*11d10*/  MOV R134, R168 ;  /* 0x000000a800867202 */ /* 0x020fe40000000f00 */
[----:B------:R-:W-:Y:S03]  /*11d20*/  MOV R135, R169 ;  /* 0x000000a900877202 */ /* 0x000fe60000000f00 */
[----:B------:R-:W-:Y:S01]  /*11d30*/  F2FP.PACK_AB R168, R190, R192 ;  /* 0x000000c0bea8723e */ /* 0x000fe200000000ff */
[----:B------:R-:W-:Y:S01]  /*11d40*/  FADD.FTZ R192, R192, R250 ;  /* 0x000000fac0c07221 */ /* 0x000fe20000010000 */
[----:B------:R-:W-:Y:S01]  /*11d50*/  F2FP.PACK_AB R169, R135, R188 ;  /* 0x000000bc87a9723e */ /* 0x000fe200000000ff */
[----:B------:R-:W-:Y:S01]  /*11d60*/  FADD.FTZ R188, R188, R202 ;  /* 0x000000cabcbc7221 */ /* 0x000fe20000010000 */
[-C--:B------:R-:W-:Y:S01]  /*11d70*/  F2FP.PACK_AB R171, R165, R134.reuse ;  /* 0x00000086a5ab723e */ /* 0x080fe200000000ff */
[----:B------:R-:W-:Y:S04]  /*11d80*/  FADD.FTZ R192, R190, R192 ;  /* 0x000000c0bec07221 */ /* 0x000fe80000010000 */
[----:B------:R-:W-:Y:S02]  /*11d90*/  FADD.FTZ R192, R189, R192 ;  /* 0x000000c0bdc07221 */ /* 0x000fe40000010000 */
[C---:B------:R-:W-:Y:S01]  /*11da0*/  HMMA.16816.F32 R160, R168.reuse, R156, R4 ;  /* 0x0000009ca8a0723c */ /* 0x040fe20000001804 */
[----:B------:R-:W1:Y:S04]  /*11db0*/  LDSM.16.MT88.4 R4, [R224+0x13800] ;  /* 0x01380000e004783b */ /* 0x000e680000004200 */
[----:B------:R-:W-:Y:S03]  /*11dc0*/  FADD.FTZ R247, R191, R192 ;  /* 0x000000c0bff77221 */ /* 0x000fe60000010000 */
[C---:B------:R-:W-:Y:S01]  /*11dd0*/  HMMA.16816.F32 R156, R168.reuse, R158, R8 ;  /* 0x0000009ea89c723c */ /* 0x040fe20000001808 */
[----:B------:R-:W3:Y:S07]  /*11de0*/  LDSM.16.MT88.4 R8, [R222+0x13800] ;  /* 0x01380000de08783b */ /* 0x000eee0000004200 */
[C---:B--2---:R-:W-:Y:S01]  /*11df0*/  HMMA.16816.F32 R152, R168.reuse, R148, R12 ;  /* 0x00000094a898723c */ /* 0x044fe2000000180c */
[----:B------:R-:W2:Y:S07]  /*11e00*/  LDSM.16.MT88.4 R12, [R221+0x13800] ;  /* 0x01380000dd0c783b */ /* 0x000eae0000004200 */
[C---:B------:R-:W-:Y:S01]  /*11e10*/  HMMA.16816.F32 R148, R168.reuse, R150, R16 ;  /* 0x00000096a894723c */ /* 0x040fe20000001810 */
[----:B------:R-:W4:Y:S07]  /*11e20*/  LDSM.16.MT88.4 R16, [R220+0x13800] ;  /* 0x01380000dc10783b */ /* 0x000f2e0000004200 */
[C---:B------:R-:W-:Y:S01]  /*11e30*/  HMMA.16816.F32 R144, R168.reuse, R140, R20 ;  /* 0x0000008ca890723c */ /* 0x040fe20000001814 */
[----:B------:R-:W5:Y:S07]  /*11e40*/  LDSM.16.MT88.4 R20, [R222+0x15800] ;  /* 0x01580000de14783b */ /* 0x000f6e0000004200 */
[C---:B------:R-:W-:Y:S01]  /*11e50*/  HMMA.16816.F32 R140, R168.reuse, R142, R24 ;  /* 0x0000008ea88c723c */ /* 0x040fe20000001818 */
[----:B------:R-:W2:Y:S07]  /*11e60*/  LDSM.16.MT88.4 R24, [R221+0x15800] ;  /* 0x01580000dd18783b */ /* 0x000eae0000004200 */
[C---:B------:R-:W-:Y:S01]  /*11e70*/  HMMA.16816.F32 R136, R168.reuse, R172, R28 ;  /* 0x000000aca888723c */ /* 0x040fe2000000181c */
[----:B------:R-:W2:Y:S06]  /*11e80*/  LDSM.16.MT88.4 R28, [R220+0x15800] ;  /* 0x01580000dc1c783b */ /* 0x000eac0000004200 */
[----:B------:R-:W-:Y:S02]  /*11e90*/  MOV R173, R134 ;  /* 0x0000008600ad7202 */ /* 0x000fe40000000f00 */
[----:B------:R-:W-:Y:S02]  /*11ea0*/  MOV R172, R135 ;  /* 0x0000008700ac7202 */ /* 0x000fe40000000f00 */
[C---:B------:R-:W-:Y:S01]  /*11eb0*/  HMMA.16816.F32 R132, R168.reuse, R174, R32 ;  /* 0x000000aea884723c */ /* 0x040fe20000001820 */
[----:B------:R-:W4:Y:S02]  /*11ec0*/  LDSM.16.MT88.4 R32, [R224+0x17800] ;  /* 0x01780000e020783b */ /* 0x000f240000004200 */
[----:B------:R-:W-:Y:S04]  /*11ed0*/  FADD.FTZ R188, R172, R188 ;  /* 0x000000bcacbc7221 */ /* 0x000fe80000010000 */
[----:B------:R-:W-:Y:S01]  /*11ee0*/  FADD.FTZ R188, R173, R188 ;  /* 0x000000bcadbc7221 */ /* 0x000fe20000010000 */
[C---:B-1----:R-:W-:Y:S04]  /*11ef0*/  HMMA.16816.F32 R36, R168.reuse, R4, R36 ;  /* 0x00000004a824723c */ /* 0x042fe80000001824 */
[----:B------:R-:W-:Y:S04]  /*11f00*/  FADD.FTZ R246, R165, R188 ;  /* 0x000000bca5f67221 */ /* 0x000fe80000010000 */
        /* <DEDUP_REMOVED lines=8> */
[C---:B----4-:R-:W-:Y:S08]  /*11f90*/  HMMA.16816.F32 R60, R168.reuse, R16, R60 ;  /* 0x00000010a83c723c */ /* 0x050ff0000000183c */
[C---:B------:R-:W-:Y:S08]  /*11fa0*/  HMMA.16816.F32 R64, R168.reuse, R18, R64 ;  /* 0x00000012a840723c */ /* 0x040ff00000001840 */
[C---:B------:R-:W-:Y:S08]  /*11fb0*/  HMMA.16816.F32 R68, R168.reuse, R176, R68 ;  /* 0x000000b0a844723c */ /* 0x040ff00000001844 */
[C---:B------:R-:W-:Y:S08]  /*11fc0*/  HMMA.16816.F32 R72, R168.reuse, R178, R72 ;  /* 0x000000b2a848723c */ /* 0x040ff00000001848 */
[C---:B-----5:R-:W-:Y:S08]  /*11fd0*/  HMMA.16816.F32 R76, R168.reuse, R20, R76 ;  /* 0x00000014a84c723c */ /* 0x060ff0000000184c */
        /* <DEDUP_REMOVED lines=11> */
[C---:B--2---:R-:W-:Y:S08]  /*12090*/  HMMA.16816.F32 R124, R168.reuse, R12, R124 ;  /* 0x0000000ca87c723c */ /* 0x044ff0000000187c */
[----:B------:R-:W-:Y:S01]  /*120a0*/  HMMA.16816.F32 R128, R168, R14, R128 ;  /* 0x0000000ea880723c */ /* 0x000fe20000001880 */
[----:B------:R-:W-:-:S07]  /*120b0*/  @P0 BRA `(.L_x_2319) ;  /* 0xffffb43000000947 */ /* 0x000fce000383ffff */
.L_x_2315:
[----:B------:R-:W1:Y:S01]  /*120c0*/  SHFL.BFLY PT, R2, R247, 0x2, 0x1f ;  /* 0x0c401f00f7027f89 */ /* 0x000e6200000e0000 */
[----:B------:R-:W-:Y:S01]  /*120d0*/  MOV R4, 0x3f800000 ;  /* 0x3f80000000047802 */ /* 0x000fe20000000f00 */
[----:B------:R-:W2:Y:S01]  /*120e0*/  S2UR UR6, SR_CTAID.Y ;  /* 0x00000000000679c3 */ /* 0x000ea20000002600 */
[----:B------:R-:W-:Y:S01]  /*120f0*/  MOV R5, 0x3f800000 ;  /* 0x3f80000000057802 */ /* 0x000fe20000000f00 */
[----:B------:R-:W3:Y:S01]  /*12100*/  SHFL.BFLY PT, R0, R246, 0x2, 0x1f ;  /* 0x0c401f00f6007f89 */ /* 0x000ee200000e0000 */
[----:B------:R-:W-:Y:S01]  /*12110*/  UISETP.NE.AND UP1, UPT, UR28, -0x1, UPT ;  /* 0xffffffff1c00788c */ /* 0x000fe2000bf25270 */
[----:B------:R-:W-:Y:S01]  /*12120*/  BSSY B0, `(.L_x_2320) ;  /* 0x0000179000007945 */ /* 0x000fe20003800000 */
[----:B------:R-:W-:Y:S01]  /*12130*/  ULDC.64 UR4, c[0x0][0x1e8] ;  /* 0x00007a0000047ab9 */ /* 0x000fe20000000a00 */
[----:B------:R-:W4:Y:S02]  /*12140*/  S2R R6, SR_TID.X ;  /* 0x0000000000067919 */ /* 0x000f240000002100 */
[----:B------:R-:W5:Y:S06]  /*12150*/  S2UR UR7, SR_CTAID.Z ;  /* 0x00000000000779c3 */ /* 0x000f6c0000002700 */
[----:B------:R-:W-:-:S04]  /*12160*/  @UP1 UIMAD.WIDE.U32 UR10, UR28, UR4, URZ ;  /* 0x000000041c0a12a5 */ /* 0x000fc8000f8e003f */
[----:B------:R-:W-:-:S03]  /*12170*/  @UP1 UIMAD UR8, UR28, UR5, UR11 ;  /* 0x000000051c0812a4 */ /* 0x000fc6000f8e020b */
[----:B------:R-:W-:Y:S01]  /*12180*/  ULDC.U8 UR11, c[0x0][0x328] ;  /* 0x0000ca00000b7ab9 */ /* 0x000fe20000000000 */
[----:B-1----:R-:W-:Y:S01]  /*12190*/  FADD.FTZ R247, R2, R247 ;  /* 0x000000f702f77221 */ /* 0x002fe20000010000 */
[----:B------:R-:W-:Y:S02]  /*121a0*/  UISETP.NE.AND UP2, UPT, UR11, URZ, UPT ;  /* 0x0000003f0b00728c */ /* 0x000fe4000bf45270 */
[----:B--2---:R-:W-:Y:S01]  /*121b0*/  @!UP1 USHF.R.S32.HI UR9, URZ, 0x1f, UR6 ;  /* 0x0000001f3f099899 */ /* 0x004fe20008011406 */
[----:B---3--:R-:W-:Y:S01]  /*121c0*/  FADD.FTZ R246, R0, R246 ;  /* 0x000000f600f67221 */ /* 0x008fe20000010000 */
[----:B------:R-:W1:Y:S01]  /*121d0*/  SHFL.BFLY PT, R2, R247, 0x1, 0x1f ;  /* 0x0c201f00f7027f89 */ /* 0x000e6200000e0000 */
[----:B------:R-:W-:Y:S01]  /*121e0*/  ULDC.64 UR4, c[0x0][0x1e0] ;  /* 0x0000780000047ab9 */ /* 0x000fe20000000a00 */
[----:B----4-:R-:W-:Y:S02]  /*121f0*/  SHF.R.S32.HI R7, RZ, 0x1f, R6 ;  /* 0x0000001fff077819 */ /* 0x010fe40000011406 */
[----:B------:R-:W2:Y:S01]  /*12200*/  SHFL.BFLY PT, R0, R246, 0x1, 0x1f ;  /* 0x0c201f00f6007f89 */ /* 0x000ea200000e0000 */
[----:B------:R-:W-:Y:S01]  /*12210*/  UISETP.NE.OR UP0, UPT, UR28, -0x1, !UP2 ;  /* 0xffffffff1c00788c */ /* 0x000fe2000d705670 */
[----:B------:R-:W-:Y:S01]  /*12220*/  LEA.HI R8, R7, R6, RZ, 0x2 ;  /* 0x0000000607087211 */ /* 0x000fe200078f10ff */
[----:B------:R-:W-:-:S02]  /*12230*/  @!UP1 UIMAD UR9, UR9, UR4, URZ ;  /* 0x00000004090992a4 */ /* 0x000fc4000f8e023f */
[----:B-----5:R-:W-:Y:S01]  /*12240*/  @UP2 UMOV UR11, UR7 ;  /* 0x00000007000b2c82 */ /* 0x020fe20008000000 */
[--C-:B------:R-:W-:Y:S01]  /*12250*/  SHF.R.S32.HI R10, RZ, 0x2, R8.reuse ;  /* 0x00000002ff0a7819 */ /* 0x100fe20000011408 */
[----:B------:R-:W-:Y:S01]  /*12260*/  @!UP1 UIMAD UR12, UR6, UR5, UR9 ;  /* 0x00000005060c92a4 */ /* 0x000fe2000f8e0209 */
[----:B------:R-:W-:Y:S01]  /*12270*/  SHF.R.S32.HI R9, RZ, 0x1f, R8 ;  /* 0x0000001fff097819 */ /* 0x000fe20000011408 */
[----:B------:R-:W-:Y:S01]  /*12280*/  @!UP1 UIMAD.WIDE.U32 UR14, UR6, UR4, URZ ;  /* 0x00000004060e92a5 */ /* 0x000fe2000f8e003f */
[----:B------:R-:W-:Y:S01]  /*12290*/  LOP3.LUT R8, R8, 0x3ffffffc, RZ, 0xc0, !PT ;  /* 0x3ffffffc08087812 */ /* 0x000fe200078ec0ff */
[----:B------:R-:W-:Y:S01]  /*122a0*/  ULDC UR9, c[0x0][0x214] ;  /* 0x0000850000097ab9 */ /* 0x000fe20000000800 */
[----:B------:R-:W-:Y:S01]  /*122b0*/  LEA.HI R9, R9, R10, RZ, 0x3 ;  /* 0x0000000a09097211 */ /* 0x000fe200078f18ff */
[----:B------:R-:W-:Y:S01]  /*122c0*/  @!UP0 UIMAD UR28, UR6, UR9, URZ ;  /* 0x00000009061c82a4 */ /* 0x000fe2000f8e023f */
[----:B------:R-:W-:Y:S01]  /*122d0*/  IADD3 R8, -R8, R6, RZ ;  /* 0x0000000608087210 */ /* 0x000fe20007ffe1ff */
[----:B------:R-:W-:Y:S01]  /*122e0*/  ULDC UR5, c[0x0][0x234] ;  /* 0x00008d0000057ab9 */ /* 0x000fe20000000800 */
[----:B------:R-:W-:Y:S01]  /*122f0*/  LOP3.LUT R9, R9, 0xfffffff8, RZ, 0xc0, !PT ;  /* 0xfffffff809097812 */ /* 0x000fe200078ec0ff */
[----:B------:R-:W-:Y:S01]  /*12300*/  @UP2 UIMAD UR5, UR11, UR5, UR28 ;  /* 0x000000050b0522a4 */ /* 0x000fe2000f8e021c */
[----:B-1----:R-:W-:-:S02]  /*12310*/  FADD.FTZ R2, R247, R2 ;  /* 0x00000002f7027221 */ /* 0x002fc40000010000 */
[----:B------:R-:W-:Y:S01]  /*12320*/  IADD3 R9, R10, -R9, RZ ;  /* 0x800000090a097210 */ /* 0x000fe20007ffe0ff */
[----:B------:R-:W-:Y:S01]  /*12330*/  ULDC UR4, c[0x0][0x1c0] ;  /* 0x0000700000047ab9 */ /* 0x000fe20000000800 */
[----:B------:R-:W-:Y:S01]  /*12340*/  LEA.HI R10, R7, R6, RZ, 0x5 ;  /* 0x00000006070a7211 */ /* 0x000fe200078f28ff */
[----:B--2---:R-:W-:Y:S01]  /*12350*/  FADD.FTZ R0, R246, R0 ;  /* 0x00000000f6007221 */ /* 0x004fe20000010000 */
[----:B------:R-:W-:Y:S01]  /*12360*/  FSETP.NE.FTZ.AND P4, PT, R2, RZ, PT ;  /* 0x000000ff0200720b */ /* 0x000fe20003f95000 */
[----:B------:R-:W-:Y:S01]  /*12370*/  @!UP2 UMOV UR11, UR7 ;  /* 0x00000007000bac82 */ /* 0x000fe20008000000 */
[----:B------:R-:W-:Y:S01]  /*12380*/  SHF.L.U32 R12, R9, 0x6, RZ ;  /* 0x00000006090c7819 */ /* 0x000fe200000006ff */
[----:B------:R-:W-:Y:S01]  /*12390*/  @!UP2 UIMAD UR4, UR6, UR4, UR11 ;  /* 0x000000040604a2a4 */ /* 0x000fe2000f8e020b */
[----:B------:R-:W-:Y:S01]  /*123a0*/  FSETP.NE.FTZ.AND P3, PT, R0, RZ, PT ;  /* 0x000000ff0000720b */ /* 0x000fe20003f75000 */
[----:B------:R-:W-:Y:S01]  /*123b0*/  @!UP1 UIADD3 UR8, UR15, UR12, URZ ;  /* 0x0000000c0f089290 */ /* 0x000fe2000fffe03f */
[----:B------:R-:W-:Y:S01]  /*123c0*/  SHF.R.S32.HI R11, RZ, 0x5, R10 ;  /* 0x00000005ff0b7819 */ /* 0x000fe2000001140a */
[----:B------:R-:W-:Y:S01]  /*123d0*/  @!UP2 UIMAD UR5, UR4, UR9, URZ ;  /* 0x000000090405a2a4 */ /* 0x000fe2000f8e023f */
[----:B------:R-:W-:Y:S01]  /*123e0*/  LOP3.LUT R12, R12, 0x1c0, RZ, 0xc0, !PT ;  /* 0x000001c00c0c7812 */ /* 0x000fe200078ec0ff */
[----:B------:R-:W-:Y:S01]  /*123f0*/  @!UP1 UMOV UR10, UR14 ;  /* 0x0000000e000a9c82 */ /* 0x000fe20008000000 */
[----:B------:R-:W-:-:S02]  /*12400*/  LOP3.LUT R13, R9, 0x1, RZ, 0xc0, !PT ;  /* 0x00000001090d7812 */ /* 0x000fc400078ec0ff */
[----:B------:R-:W-:Y:S01]  /*12410*/  LEA R8, R11, R8, 0x9 ;  /* 0x000000080b087211 */ /* 0x000fe200078e48ff */
[----:B------:R-:W1:Y:S01]  /*12420*/  @P4 MUFU.RCP R4, R2 ;  /* 0x0000000200044308 */ /* 0x000e620000001000 */
[----:B------:R-:W-:Y:S02]  /*12430*/  LEA.HI R12, R12, R12, RZ, 0x1d ;  /* 0x0000000c0c0c7211 */ /* 0x000fe400078fe8ff */
[----:B------:R-:W-:Y:S02]  /*12440*/  ISETP.NE.U32.AND P0, PT, R13, 0x1, PT ;  /* 0x000000010d00780c */ /* 0x000fe40003f05070 */
[----:B------:R-:W-:Y:S02]  /*12450*/  LEA R8, R8, R12, 0x1 ;  /* 0x0000000c08087211 */ /* 0x000fe400078e08ff */
[----:B------:R-:W-:Y:S01]  /*12460*/  R2P PR, R9, 0x6 ;  /* 0x0000000609007804 */ /* 0x000fe20000000000 */
[----:B------:R-:W2:Y:S01]  /*12470*/  @P3 MUFU.RCP R5, R0 ;  /* 0x0000000000053308 */ /* 0x000ea20000001000 */
[----:B------:R-:W-:-:S02]  /*12480*/  SHF.L.U32 R8, R8, 0x1, RZ ;  /* 0x0000000108087819 */ /* 0x000fc400000006ff */
[----:B------:R-:W-:Y:S02]  /*12490*/  MOV R9, 0x20 ;  /* 0x0000002000097802 */ /* 0x000fe40000000f00 */
[----:B------:R-:W-:Y:S02]  /*124a0*/  IADD3 R12, R8, -0x10, RZ ;  /* 0xfffffff0080c7810 */ /* 0x000fe40007ffe0ff */
[----:B------:R-:W-:Y:S01]  /*124b0*/  SEL R9, R9, 0xffffffe0, !P1 ;  /* 0xffffffe009097807 */ /* 0x000fe20004800000 */
[----:B-1----:R-:W-:Y:S01]  /*124c0*/  FMUL.FTZ R160, R4, R160 ;  /* 0x000000a004a07220 */ /* 0x002fe20000410000 */
[----:B------:R-:W-:Y:S01]  /*124d0*/  @P0 IADD3 R12, R8, 0x10, RZ ;  /* 0x00000010080c0810 */ /* 0x000fe20007ffe0ff */
[----:B------:R-:W-:Y:S01]  /*124e0*/  FMUL.FTZ R161, R4, R161 ;  /* 0x000000a104a17220 */ /* 0x000fe20000410000 */
[----:B------:R-:W-:Y:S01]  /*124f0*/  IADD3 R13, R8, R9, RZ ;  /* 0x00000009080d7210 */ /* 0x000fe20007ffe0ff */
[C---:B------:R-:W-:Y:S01]  /*12500*/  FMUL.FTZ R156, R4.reuse, R156 ;  /* 0x0000009c049c7220 */ /* 0x040fe20000410000 */
[----:B------:R-:W-:Y:S01]  /*12510*/  IADD3 R9, R9, R12, RZ ;  /* 0x0000000c09097210 */ /* 0x000fe20007ffe0ff */
[C---:B------:R-:W-:Y:S01]  /*12520*/  FMUL.FTZ R157, R4.reuse, R157 ;  /* 0x0000009d049d7220 */ /* 0x040fe20000410000 */
[----:B------:R-:W-:Y:S01]  /*12530*/  F2FP.PACK_AB R160, R161, R160 ;  /* 0x000000a0a1a0723e */ /* 0x000fe200000000ff */
[C---:B------:R-:W-:Y:S01]  /*12540*/  FMUL.FTZ R152, R4.reuse, R152 ;  /* 0x0000009804987220 */ /* 0x040fe20000410000 */
[----:B------:R-:W1:Y:S01]  /*12550*/  @P4 MUFU.LG2 R2, R2 ;  /* 0x0000000200024308 */ /* 0x000e620000000c00 */
[C---:B------:R-:W-:Y:S01]  /*12560*/  FMUL.FTZ R153, R4.reuse, R153 ;  /* 0x0000009904997220 */ /* 0x040fe20000410000 */
[----:B------:R-:W-:Y:S01]  /*12570*/  F2FP.PACK_AB R156, R157, R156 ;  /* 0x0000009c9d9c723e */ /* 0x000fe200000000ff */
[C---:B------:R-:W-:Y:S01]  /*12580*/  FMUL.FTZ R148, R4.reuse, R148 ;  /* 0x0000009404947220 */ /* 0x040fe20000410000 */
[----:B------:R-:W-:Y:S01]  /*12590*/  STS [R8], R160 ;  /* 0x000000a008007388 */ /* 0x000fe20000000800 */
        /* <DEDUP_REMOVED lines=84> */
[----:B------:R-:W-:Y:S01]  /*12ae0*/  FMUL.FTZ R4, R4, R129 ;  /* 0x0000008104047220 */ /* 0x000fe20000410000 */
[----:B------:R-:W-:Y:S01]  /*12af0*/  F2FP.PACK_AB R124, R125, R124 ;  /* 0x0000007c7d7c723e */ /* 0x000fe200000000ff */
[C---:B--2---:R-:W-:Y:S02]  /*12b00*/  FMUL.FTZ R163, R5.reuse, R163 ;  /* 0x000000a305a37220 */ /* 0x044fe40000410000 */
[C---:B------:R-:W-:Y:S01]  /*12b10*/  FMUL.FTZ R162, R5.reuse, R162 ;  /* 0x000000a205a27220 */ /* 0x040fe20000410000 */
[----:B------:R-:W-:Y:S01]  /*12b20*/  F2FP.PACK_AB R128, R4, R128 ;  /* 0x000000800480723e */ /* 0x000fe200000000ff */
        /* <DEDUP_REMOVED lines=8> */
[C---:B------:R-:W-:Y:S01]  /*12bb0*/  FMUL.FTZ R151, R5.reuse, R151 ;  /* 0x0000009705977220 */ /* 0x040fe20000410000 */
[----:B------:R-:W-:Y:S01]  /*12bc0*/  IADD3 R14, R8, R4, RZ ;  /* 0x00000004080e7210 */ /* 0x000fe20007ffe0ff */
[----:B------:R-:W-:Y:S01]  /*12bd0*/  FMUL.FTZ R150, R5, R150 ;  /* 0x0000009605967220 */ /* 0x000fe20000410000 */
[----:B------:R-:W-:Y:S01]  /*12be0*/  F2FP.PACK_AB R154, R155, R154 ;  /* 0x0000009a9b9a723e */ /* 0x000fe200000000ff */
[C---:B------:R-:W-:Y:S01]  /*12bf0*/  FMUL.FTZ R147, R5.reuse, R147 ;  /* 0x0000009305937220 */ /* 0x040fe20000410000 */
[----:B------:R-:W-:Y:S01]  /*12c00*/  STS [R8+0x400], R162 ;  /* 0x000400a208007388 */ /* 0x000fe20000000800 */
[----:B------:R-:W-:Y:S01]  /*12c10*/  FMUL.FTZ R146, R5, R146 ;  /* 0x0000009205927220 */ /* 0x000fe20000410000 */
[----:B------:R-:W-:Y:S01]  /*12c20*/  F2FP.PACK_AB R150, R151, R150 ;  /* 0x000000969796723e */ /* 0x000fe200000000ff */
[C---:B------:R-:W-:Y:S01]  /*12c30*/  FMUL.FTZ R143, R5.reuse, R143 ;  /* 0x0000008f058f7220 */ /* 0x040fe20000410000 */
[----:B------:R-:W-:Y:S01]  /*12c40*/  IADD3 R15, R4, R12, RZ ;  /* 0x0000000c040f7210 */ /* 0x000fe20007ffe0ff */
[----:B------:R-:W-:Y:S01]  /*12c50*/  FMUL.FTZ R142, R5, R142 ;  /* 0x0000008e058e7220 */ /* 0x000fe20000410000 */
[----:B------:R-:W-:Y:S01]  /*12c60*/  F2FP.PACK_AB R146, R147, R146 ;  /* 0x000000929392723e */ /* 0x000fe200000000ff */
[C---:B------:R-:W-:Y:S01]  /*12c70*/  FMUL.FTZ R139, R5.reuse, R139 ;  /* 0x0000008b058b7220 */ /* 0x040fe20000410000 */
[----:B------:R-:W-:Y:S01]  /*12c80*/  STS [R12], R156 ;  /* 0x0000009c0c007388 */ /* 0x000fe20000000800 */
[----:B------:R-:W-:Y:S01]  /*12c90*/  FMUL.FTZ R138, R5, R138 ;  /* 0x0000008a058a7220 */ /* 0x000fe20000410000 */
[----:B------:R-:W-:Y:S01]  /*12ca0*/  F2FP.PACK_AB R142, R143, R142 ;  /* 0x0000008e8f8e723e */ /* 0x000fe200000000ff */
[C---:B------:R-:W-:Y:S01]  /*12cb0*/  FMUL.FTZ R135, R5.reuse, R135 ;  /* 0x0000008705877220 */ /* 0x040fe20000410000 */
[----:B------:R-:W-:Y:S01]  /*12cc0*/  STS [R12+0x400], R158 ;  /* 0x0004009e0c007388 */ /* 0x000fe20000000800 */
[----:B------:R-:W-:Y:S01]  /*12cd0*/  FMUL.FTZ R134, R5, R134 ;  /* 0x0000008605867220 */ /* 0x000fe20000410000 */
[----:B------:R-:W-:Y:S01]  /*12ce0*/  F2FP.PACK_AB R138, R139, R138 ;  /* 0x0000008a8b8a723e */ /* 0x000fe200000000ff */
[----:B------:R-:W-:Y:S01]  /*12cf0*/  FMUL.FTZ R39, R5, R39 ;  /* 0x0000002705277220 */ /* 0x000fe20000410000 */
[----:B------:R-:W-:Y:S01]  /*12d00*/  IADD3 R16, R13, R4, RZ ;  /* 0x000000040d107210 */ /* 0x000fe20007ffe0ff */
[----:B------:R-:W-:Y:S01]  /*12d10*/  FMUL.FTZ R38, R5, R38 ;  /* 0x0000002605267220 */ /* 0x000fe20000410000 */
[----:B------:R-:W-:Y:S01]  /*12d20*/  F2FP.PACK_AB R134, R135, R134 ;  /* 0x000000868786723e */ /* 0x000fe200000000ff */
[C---:B------:R-:W-:Y:S01]  /*12d30*/  FMUL.FTZ R43, R5.reuse, R43 ;  /* 0x0000002b052b7220 */ /* 0x040fe20000410000 */
[----:B------:R-:W-:Y:S01]  /*12d40*/  STS [R13], R152 ;  /* 0x000000980d007388 */ /* 0x000fe20000000800 */
[----:B------:R-:W-:Y:S01]  /*12d50*/  FMUL.FTZ R42, R5, R42 ;  /* 0x0000002a052a7220 */ /* 0x000fe20000410000 */
[----:B------:R-:W-:Y:S01]  /*12d60*/  IADD3 R17, R9, R4, RZ ;  /* 0x0000000409117210 */ /* 0x000fe20007ffe0ff */
[C---:B------:R-:W-:Y:S01]  /*12d70*/  FMUL.FTZ R47, R5.reuse, R47 ;  /* 0x0000002f052f7220 */ /* 0x040fe20000410000 */
[----:B------:R-:W-:Y:S01]  /*12d80*/  STS [R13+0x400], R154 ;  /* 0x0004009a0d007388 */ /* 0x000fe20000000800 */
        /* <DEDUP_REMOVED lines=86> */
[----:B-1----:R-:W-:Y:S01]  /*132f0*/  @P4 FMUL.FTZ R2, R2, 0.69314718246459960938 ;  /* 0x3f31721802024820 */ /* 0x002fe20000410000 */
[----:B------:R-:W-:Y:S01]  /*13300*/  STS [R15+0x2400], R58 ;  /* 0x0024003a0f007388 */ /* 0x000fe20000000800 */
[----:B------:R-:W-:-:S02]  /*13310*/  F2FP.PACK_AB R126, R127, R126 ;  /* 0x0000007e7f7e723e */ /* 0x000fc400000000ff */
[----:B------:R-:W-:Y:S01]  /*13320*/  F2FP.PACK_AB R5, R131, R5 ;  /* 0x000000058305723e */ /* 0x000fe200000000ff */
        /* <DEDUP_REMOVED lines=27> */
[----:B------:R-:W-:Y:S01]  /*134e0*/  STS [R9+0x6400], R114 ;  /* 0x0064007209007388 */ /* 0x000fe20000000800 */
[----:B-1----:R-:W-:-:S02]  /*134f0*/  LOP3.LUT R8, R10, 0xffffffe0, RZ, 0xc0, !PT ;  /* 0xffffffe00a087812 */ /* 0x002fc400078ec0ff */
[----:B------:R-:W-:Y:S01]  /*13500*/  SHF.R.S32.HI R10, RZ, 0x1f, R11 ;  /* 0x0000001fff0a7819 */ /* 0x000fe2000001140b */
[----:B------:R-:W-:Y:S01]  /*13510*/  STS [R14+0x6000], R116 ;  /* 0x006000740e007388 */ /* 0x000fe20000000800 */
[----:B------:R-:W-:Y:S02]  /*13520*/  IADD3 R8, -R8, R6, RZ ;  /* 0x0000000608087210 */ /* 0x000fe40007ffe1ff */
[----:B------:R-:W-:Y:S01]  /*13530*/  LEA.HI R10, R10, R11, RZ, 0x2 ;  /* 0x0000000b0a0a7211 */ /* 0x000fe200078f10ff */
[----:B------:R-:W-:Y:S01]  /*13540*/  STS [R14+0x6400], R118 ;  /* 0x006400760e007388 */ /* 0x000fe20000000800 */
[----:B------:R-:W-:Y:S02]  /*13550*/  LOP3.LUT P0, RZ, R8, 0x3, RZ, 0xc0, !PT ;  /* 0x0000000308ff7812 */ /* 0x000fe4000780c0ff */
[----:B------:R-:W1:Y:S01]  /*13560*/  @P3 MUFU.LG2 R8, R0 ;  /* 0x0000000000083308 */ /* 0x000e620000000c00 */
[----:B------:R-:W-:Y:S01]  /*13570*/  STS [R15+0x6000], R120 ;  /* 0x006000780f007388 */ /* 0x000fe20000000800 */
[----:B------:R-:W-:-:S03]  /*13580*/  LOP3.LUT R10, R10, 0xffffffc, RZ, 0xc0, !PT ;  /* 0x0ffffffc0a0a7812 */ /* 0x000fc600078ec0ff */
[----:B------:R-:W-:Y:S01]  /*13590*/  STS [R15+0x6400], R122 ;  /* 0x0064007a0f007388 */ /* 0x000fe20000000800 */
[----:B------:R-:W-:Y:S02]  /*135a0*/  IADD3 R11, R11, -R10, RZ ;  /* 0x8000000a0b0b7210 */ /* 0x000fe40007ffe0ff */
[----:B------:R-:W-:Y:S01]  /*135b0*/  MOV R10, 0x7f800000 ;  /* 0x7f800000000a7802 */ /* 0x000fe20000000f00 */
[----:B------:R-:W-:Y:S04]  /*135c0*/  STS [R16+0x6000], R124 ;  /* 0x0060007c10007388 */ /* 0x000fe80000000800 */
[----:B------:R-:W-:Y:S01]  /*135d0*/  STS [R16+0x6400], R126 ;  /* 0x0064007e10007388 */ /* 0x000fe20000000800 */
[----:B-1----:R-:W-:-:S03]  /*135e0*/  @P3 FMUL.FTZ R8, R8, 0.69314718246459960938 ;  /* 0x3f31721808083820 */ /* 0x002fc60000410000 */
[----:B------:R-:W-:Y:S01]  /*135f0*/  STS [R17+0x6000], R128 ;  /* 0x0060008011007388 */ /* 0x000fe20000000800 */
[----:B------:R-:W-:-:S03]  /*13600*/  @P3 FFMA.FTZ R10, R3, c[0x0][0x238], R8 ;  /* 0x00008e00030a3a23 */ /* 0x000fc60000010008 */
[----:B------:R1:W-:Y:S04]  /*13610*/  STS [R17+0x6400], R5 ;  /* 0x0064000511007388 */ /* 0x0003e80000000800 */
[----:B------:R-:W-:Y:S06]  /*13620*/  BAR.SYNC.DEFER_BLOCKING 0x0 ;  /* 0x0000000000007b1d */ /* 0x000fec0000010000 */
[----:B------:R-:W1:Y:S04]  /*13630*/  S2R R4, SR_TID.X ;  /* 0x0000000000047919 */ /* 0x000e680000002100 */
[----:B------:R2:W3:Y:S04]  /*13640*/  LDS.128 R68, [R235] ;  /* 0x00000000eb447984 */ /* 0x0004e80000000c00 */
[----:B------:R2:W4:Y:S01]  /*13650*/  LDS.128 R64, [R235+0x800] ;  /* 0x00080000eb407984 */ /* 0x0005220000000c00 */
[----:B-1----:R-:W-:-:S03]  /*13660*/  SHF.R.S32.HI R5, RZ, 0x1f, R4 ;  /* 0x0000001fff057819 */ /* 0x002fc60000011404 */
[----:B------:R2:W1:Y:S01]  /*13670*/  LDS.128 R60, [R235+0x1000] ;  /* 0x00100000eb3c7984 */ /* 0x0004620000000c00 */
[----:B------:R-:W-:-:S03]  /*13680*/  LEA.HI R9, R5, R4, RZ, 0x5 ;  /* 0x0000000405097211 */ /* 0x000fc600078f28ff */
[----:B------:R2:W1:Y:S01]  /*13690*/  LDS.128 R56, [R235+0x1800] ;  /* 0x00180000eb387984 */ /* 0x0004620000000c00 */
[----:B------:R-:W-:-:S03]  /*136a0*/  LOP3.LUT R9, R9, 0xffffffe0, RZ, 0xc0, !PT ;  /* 0xffffffe009097812 */ /* 0x000fc600078ec0ff */
[----:B------:R2:W1:Y:S01]  /*136b0*/  LDS.128 R52, [R235+0x2000] ;  /* 0x00200000eb347984 */ /* 0x0004620000000c00 */
[----:B------:R-:W-:-:S03]  /*136c0*/  IADD3 R9, -R9, R4, RZ ;  /* 0x0000000409097210 */ /* 0x000fc60007ffe1ff */
[----:B------:R2:W1:Y:S01]  /*136d0*/  LDS.128 R48, [R235+0x2800] ;  /* 0x00280000eb307984 */ /* 0x0004620000000c00 */
[----:B------:R-:W-:-:S03]  /*136e0*/  SHF.R.S32.HI R0, RZ, 0x1f, R9 ;  /* 0x0000001fff007819 */ /* 0x000fc60000011409 */
[----:B------:R2:W1:Y:S01]  /*136f0*/  LDS.128 R44, [R235+0x3000] ;  /* 0x00300000eb2c7984 */ /* 0x0004620000000c00 */
[----:B------:R-:W-:-:S03]  /*13700*/  LEA.HI R0, R0, R9, RZ, 0x2 ;  /* 0x0000000900007211 */ /* 0x000fc600078f10ff */
[----:B------:R2:W1:Y:S01]  /*13710*/  LDS.128 R40, [R235+0x3800] ;  /* 0x00380000eb287984 */ /* 0x0004620000000c00 */
[----:B------:R-:W-:Y:S01]  /*13720*/  MOV R9, 0x7f800000 ;  /* 0x7f80000000097802 */ /* 0x000fe20000000f00 */
[----:B------:R-:W-:Y:S01]  /*13730*/  @P4 FFMA.FTZ R9, R164, c[0x0][0x238], R2 ;  /* 0x00008e00a4094a23 */ /* 0x000fe20000010002 */
[----:B------:R-:W-:Y:S01]  /*13740*/  SHF.R.S32.HI R0, RZ, 0x2, R0 ;  /* 0x00000002ff007819 */ /* 0x000fe20000011400 */
[----:B------:R2:W1:Y:S03]  /*13750*/  LDS.128 R36, [R235+0x4000] ;  /* 0x00400000eb247984 */ /* 0x0004660000000c00 */
[----:B------:R-:W-:Y:S01]  /*13760*/  LEA R11, R11, R0, 0x4 ;  /* 0x000000000b0b7211 */ /* 0x000fe200078e20ff */
        /* <DEDUP_REMOVED lines=20> */
.L_x_2321:
[----:B---34-:R-:W-:Y:S05]  /*138b0*/  BSYNC B0 ;  /* 0x0000000000007941 */ /* 0x018fea0003800000 */
.L_x_2320:
[----:B------:R-:W3:Y:S01]  /*138c0*/  S2R R2, SR_CTAID.X ;  /* 0x0000000000027919 */ /* 0x000ee20000002500 */
[----:B------:R-:W-:Y:S01]  /*138d0*/  SHF.R.S32.HI R237, RZ, 0x1f, R236 ;  /* 0x0000001fffed7819 */ /* 0x000fe200000114ec */
[----:B------:R-:W-:Y:S01]  /*138e0*/  USHF.R.S32.HI UR6, URZ, 0x1f, UR11 ;  /* 0x0000001f3f067899 */ /* 0x000fe2000801140b */
[----:B------:R-:W-:Y:S01]  /*138f0*/  LEA.HI R6, R7, R6, RZ, 0x3 ;  /* 0x0000000607067211 */ /* 0x000fe200078f18ff */
[----:B------:R-:W-:Y:S01]  /*13900*/  ULDC.64 UR4, c[0x0][0x1f0] ;  /* 0x00007c0000047ab9 */ /* 0x000fe20000000a00 */
[----:B------:R-:W-:Y:S01]  /*13910*/  LEA.HI R4, R5, R4, RZ, 0x3 ;  /* 0x0000000405047211 */ /* 0x000fe200078f18ff */
[----:B------:R-:W-:Y:S01]  /*13920*/  UIMAD UR4, UR6, UR4, URZ ;  /* 0x00000004060472a4 */ /* 0x000fe2000f8e023f */
[----:B------:R-:W-:Y:S01]  /*13930*/  SHF.R.S32.HI R6, RZ, 0x3, R6 ;  /* 0x00000003ff067819 */ /* 0x000fe20000011406 */
[----:B------:R-:W-:Y:S02]  /*13940*/  BSSY B0, `(.L_x_2322) ;  /* 0x0000020000007945 */ /* 0x000fe40003800000 */
[----:B------:R-:W-:Y:S01]  /*13950*/  UIMAD UR4, UR11, UR5, UR4 ;  /* 0x000000050b0472a4 */ /* 0x000fe2000f8e0204 */
[----:B---3--:R-:W-:-:S04]  /*13960*/  IMAD.SHL.U32 R2, R2, 0x40, RZ ;  /* 0x0000004002027824 */ /* 0x008fc800078e00ff */
[----:B------:R-:W-:Y:S01]  /*13970*/  IMAD.WIDE.U32 R8, R2, c[0x0][0x1e8], R236 ;  /* 0x00007a0002087a25 */ /* 0x000fe200078e00ec */
[----:B------:R-:W-:-:S04]  /*13980*/  SHF.R.S32.HI R0, RZ, 0x1f, R2 ;  /* 0x0000001fff007819 */ /* 0x000fc80000011402 */
[----:B------:R-:W-:Y:S01]  /*13990*/  IADD3 R8, P0, R8, UR10, RZ ;  /* 0x0000000a08087c10 */ /* 0x000fe2000ff1e0ff */
[----:B------:R-:W-:-:S04]  /*139a0*/  IMAD R0, R0, c[0x0][0x1e8], RZ ;  /* 0x00007a0000007a24 */ /* 0x000fc800078e02ff */
[C---:B------:R-:W-:Y:S01]  /*139b0*/  IMAD R0, R2.reuse, c[0x0][0x1ec], R0 ;  /* 0x00007b0002007a24 */ /* 0x040fe200078e0200 */
[----:B------:R-:W-:-:S04]  /*139c0*/  IADD3 R2, -R2, UR30, RZ ;  /* 0x0000001e02027c10 */ /* 0x000fc8000fffe1ff */
[----:B------:R-:W-:Y:S01]  /*139d0*/  IADD3.X R9, R9, UR8, R0, P0, !PT ;  /* 0x0000000809097c10 */ /* 0x000fe200087fe400 */
[----:B------:R-:W-:Y:S01]  /*139e0*/  IMAD.U32 R0, RZ, RZ, UR11 ;  /* 0x0000000bff007e24 */ /* 0x000fe2000f8e00ff */
[----:B------:R-:W-:-:S03]  /*139f0*/  ISETP.GE.AND P0, PT, R6, R2, PT ;  /* 0x000000020600720c */ /* 0x000fc60003f06270 */
[----:B------:R-:W-:Y:S01]  /*13a00*/  IMAD.WIDE.U32 R8, R0, c[0x0][0x1f0], R8 ;  /* 0x00007c0000087a25 */ /* 0x000fe200078e0008 */
[----:B------:R-:W-:-:S04]  /*13a10*/  SHF.R.S32.HI R0, RZ, 0x3, R4 ;  /* 0x00000003ff007819 */ /* 0x000fc80000011404 */
[----:B------:R-:W-:Y:S02]  /*13a20*/  IADD3 R5, R9, UR4, RZ ;  /* 0x0000000409057c10 */ /* 0x000fe4000fffe0ff */
[----:B------:R-:W-:-:S03]  /*13a30*/  SHF.R.S32.HI R0, RZ, 0x1f, R0 ;  /* 0x0000001fff007819 */ /* 0x000fc60000011400 */
        /* <DEDUP_REMOVED lines=12> */
[----:B------:R3:W-:Y:S04]  /*13b00*/  @!P3 STG.E.128 [R76.64], R68 ;  /* 0x000000444c00b986 */ /* 0x0007e8000c101d22 */
[----:B-1----:R3:W-:Y:S04]  /*13b10*/  @!P2 STG.E.128 [R76.64+0x80], R52 ;  /* 0x000080344c00a986 */ /* 0x0027e8000c101d22 */
[----:B------:R3:W-:Y:S04]  /*13b20*/  @!P1 STG.E.128 [R76.64+0x100], R36 ;  /* 0x000100244c009986 */ /* 0x0007e8000c101d22 */
[----:B------:R3:W-:Y:S02]  /*13b30*/  @!P0 STG.E.128 [R76.64+0x180], R20 ;  /* 0x000180144c008986 */ /* 0x0007e4000c101d22 */
.L_x_2323:
[----:B------:R-:W-:Y:S05]  /*13b40*/  BSYNC B0 ;  /* 0x0000000000007941 */ /* 0x000fea0003800000 */
.L_x_2322:
        /* <DEDUP_REMOVED lines=14> */
[----:B-1-3--:R-:W-:-:S03]  /*13c30*/  LEA R20, P4, R10, c[0x0][0x1d0], 0x1 ;  /* 0x000074000a147a11 */ /* 0x00afc600078808ff */
[----:B------:R-:W-:-:S04]  /*13c40*/  IMAD R2, R3, c[0x0][0x1ec], R2 ;  /* 0x00007b0003027a24 */ /* 0x000fc800078e0202 */
[----:B------:R-:W-:-:S05]  /*13c50*/  IMAD.IADD R2, R2, 0x1, R11 ;  /* 0x0000000102027824 */ /* 0x000fca00078e020b */
[----:B------:R-:W-:-:S05]  /*13c60*/  LEA.HI.X R21, R10, c[0x0][0x1d4], R2, 0x1, P4 ;  /* 0x000075000a157a11 */ /* 0x000fca00020f0c02 */
[----:B------:R1:W-:Y:S04]  /*13c70*/  @!P3 STG.E.128 [R20.64], R64 ;  /* 0x000000401400b986 */ /* 0x0003e8000c101d22 */
[----:B------:R1:W-:Y:S04]  /*13c80*/  @!P2 STG.E.128 [R20.64+0x80], R48 ;  /* 0x000080301400a986 */ /* 0x0003e8000c101d22 */
[----:B------:R1:W-:Y:S04]  /*13c90*/  @!P1 STG.E.128 [R20.64+0x100], R32 ;  /* 0x0001002014009986 */ /* 0x0003e8000c101d22 */
[----:B------:R1:W-:Y:S02]  /*13ca0*/  @!P0 STG.E.128 [R20.64+0x180], R16 ;  /* 0x0001801014008986 */ /* 0x0003e4000c101d22 */
.L_x_2325:
[----:B------:R-:W-:Y:S05]  /*13cb0*/  BSYNC B0 ;  /* 0x0000000000007941 */ /* 0x000fea0003800000 */
.L_x_2324:
        /* <DEDUP_REMOVED lines=18> */
[----:B------:R1:W-:Y:S04]  /*13de0*/  @!P3 STG.E.128 [R16.64], R60 ;  /* 0x0000003c1000b986 */ /* 0x0003e8000c101d22 */
[----:B------:R1:W-:Y:S04]  /*13df0*/  @!P2 STG.E.128 [R16.64+0x80], R44 ;  /* 0x0000802c1000a986 */ /* 0x0003e8000c101d22 */
[----:B------:R1:W-:Y:S04]  /*13e00*/  @!P1 STG.E.128 [R16.64+0x100], R28 ;  /* 0x0001001c10009986 */ /* 0x0003e8000c101d22 */
[----:B------:R1:W-:Y:S02]  /*13e10*/  @!P0 STG.E.128 [R16.64+0x180], R12 ;  /* 0x0001800c10008986 */ /* 0x0003e4000c101d22 */
.L_x_2327:
[----:B------:R-:W-:Y:S05]  /*13e20*/  BSYNC B0 ;  /* 0x0000000000007941 */ /* 0x000fea0003800000 */
.L_x_2326:
[----:B------:R-:W-:-:S04]  /*13e30*/  IADD3 R2, R6, 0x30, RZ ;  /* 0x0000003006027810 */ /* 0x000fc80007ffe0ff */
[----:B------:R-:W-:-:S13]  /*13e40*/  ISETP.GE.AND P0, PT, R2, UR20, PT ;  /* 0x0000001402007c0c */ /* 0x000fda000bf06270 */
[----:B------:R-:W-:Y:S05]  /*13e50*/  @P0 EXIT ;  /* 0x000000000000094d */ /* 0x000fea0003800000 */
[----:B------:R-:W-:Y:S01]  /*13e60*/  IADD3 R6, P0, R6, 0x30, RZ ;  /* 0x0000003006067810 */ /* 0x000fe20007f1e0ff */
[----:B------:R-:W-:Y:S01]  /*13e70*/  IMAD.MOV.U32 R2, RZ, RZ, R8 ;  /* 0x000000ffff027224 */ /* 0x000fe200078e0008 */
[----:B------:R-:W-:Y:S01]  /*13e80*/  ISETP.GE.AND P2, PT, R236, c[0x0][0x220], PT ;  /* 0x00008800ec007a0c */ /* 0x000fe20003f46270 */
[----:B------:R-:W-:Y:S01]  /*13e90*/  IMAD.MOV.U32 R3, RZ, RZ, R5 ;  /* 0x000000ffff037224 */ /* 0x000fe200078e0005 */
        /* <DEDUP_REMOVED lines=16> */
.L_x_2328:
        /* <DEDUP_REMOVED lines=14> */
.L_x_8788:


//--------------------- .text._ZN5flash24flash_fwd_splitkv_kernelI23Flash_fwd_kernel_traitsILi256ELi64ELi64ELi4ELb0ELb0EN7cutlass6half_tE19Flash_kernel_traitsILi256ELi64ELi64ELi4ES3_EELb0ELb1ELb0ELb0ELb0ELb1ELb0ELb0EEEvNS_16Flash_fwd_paramsE --------------------------
	.section	.text._ZN5flash24flash_fwd_splitkv_kernelI23Flash_fwd_kernel_traitsILi256ELi64ELi64ELi4ELb0ELb0EN7cutlass6half_tE19Flash_kernel_traitsILi256ELi64ELi64ELi4ES3_EELb0ELb1ELb0ELb0ELb0ELb1ELb0ELb0EEEvNS_16Flash_fwd_paramsE,"ax",@progbits
	.sectioninfo	@"SHI_REGISTERS=255"
	.align	128
        .global         _ZN5flash24flash_fwd_splitkv_kernelI23Flash_fwd_kernel_traitsILi256ELi64ELi64ELi4ELb0ELb0EN7cutlass6half_tE19Flash_kernel_traitsILi256ELi64ELi64ELi4ES3_EELb0ELb1ELb0ELb0ELb0ELb1ELb0ELb0EEEvNS_16Flash_fwd_paramsE
        .type           _ZN5flash24flash_fwd_splitkv_kernelI23Flash_fwd_kernel_traitsILi256ELi64ELi64ELi4ELb0ELb0EN7cutlass6half_tE19Flash_kernel_traitsILi256ELi64ELi64ELi4ES3_EELb0ELb1ELb0ELb0ELb0ELb1ELb0ELb0EEEvNS_16Flash_fwd_paramsE,@function
        .size           _ZN5flash24flash_fwd_splitkv_kernelI23Flash_fwd_kernel_traitsILi256ELi64ELi64ELi4ELb0ELb0EN7cutlass6half_tE19Flash_kernel_traitsILi256ELi64ELi64ELi4ES3_EELb0ELb1ELb0ELb0ELb0ELb1ELb0ELb0EEEvNS_16Flash_fwd_paramsE,(.L_x_8789 - _ZN5flash24flash_fwd_splitkv_kernelI23Flash_fwd_kernel_traitsILi256ELi64ELi64ELi4ELb0ELb0EN7cutlass6half_tE19Flash_kernel_traitsILi256ELi64ELi64ELi4ES3_EELb0ELb1ELb0ELb0ELb0ELb1ELb0ELb0EEEvNS_16Flash_fwd_paramsE)
        .other          _ZN5flash24flash_fwd_splitkv_kernelI23Flash_fwd_kernel_traitsILi256ELi64ELi64ELi4ELb0ELb0EN7cutlass6half_tE19Flash_kernel_traitsILi256ELi64ELi64ELi4ES3_EELb0ELb1ELb0ELb0ELb0ELb1ELb0ELb0EEEvNS_16Flash_fwd_paramsE,@"STO_CUDA_ENTRY STV_DEFAULT"
_ZN5flash24flash_fwd_splitkv_kernelI23Flash_fwd_kernel_traitsILi256ELi64ELi64ELi4ELb0ELb0EN7cutlass6half_tE19Flash_kernel_traitsILi256ELi64ELi64ELi4ES3_EELb0ELb1ELb0ELb0ELb0ELb1ELb0ELb0EEEvNS_16Flash_fwd_paramsE:
.text._ZN5flash24flash_fwd_splitkv_kernelI23Flash_fwd_kernel_traitsILi256ELi64ELi64ELi4ELb0ELb0EN7cutlass6half_tE19Flash_kernel_traitsILi256ELi64ELi64ELi4ES3_EELb0ELb1ELb0ELb0ELb0ELb1ELb0ELb0EEEvNS_16Flash_fwd_paramsE:
        /* <DEDUP_REMOVED lines=55> */
.L_x_2329:
[----:B------:R-:W-:Y:S02]  /*0370*/  ULDC UR6, c[0x0][0x218] ;  /* 0x0000860000067ab9 */ /* 0x000fe40000000800 */
.L_x_2330:
        /* <DEDUP_REMOVED lines=113> */
.L_x_2333:
[----:B------:R-:W-:Y:S05]  /*0a90*/  BSYNC B0 ;  /* 0x0000000000007941 */ /* 0x000fea0003800000 */
.L_x_2332:
        /* <DEDUP_REMOVED lines=22> */
.L_x_2335:
[----:B------:R-:W-:Y:S05]  /*0c00*/  BSYNC B0 ;  /* 0x0000000000007941 */ /* 0x000fea0003800000 */
.L_x_2334:
        /* <DEDUP_REMOVED lines=22> */
.L_x_2337:
[----:B------:R-:W-:Y:S05]  /*0d70*/  BSYNC B0 ;  /* 0x0000000000007941 */ /* 0x000fea0003800000 */
.L_x_2336:
        /* <DEDUP_REMOVED lines=21> */
.L_x_2339:
[----:B------:R-:W-:Y:S05]  /*0ed0*/  BSYNC B0 ;  /* 0x0000000000007941 */ /* 0x000fea0003800000 */
.L_x_2338:
        /* <DEDUP_REMOVED lines=20> */
.L_x_2331:
        /* <DEDUP_REMOVED lines=119> */
.L_x_2340:
        /* <DEDUP_REMOVED lines=21> */
.L_x_2342:
        /* <DEDUP_REMOVED lines=62> */
.L_x_2341:
        /* <DEDUP_REMOVED lines=132> */
.L_x_2344:
[----:B------:R-:W-:Y:S05]  /*2500*/  BSYNC B0 ;  /* 0x0000000000007941 */ /* 0x000fea0003800000 */
.L_x_2343:
        /* <DEDUP_REMOVED lines=45> */
.L_x_2346:
[----:B------:R-:W-:Y:S05]  /*27e0*/  BSYNC B0 ;  /* 0x0000000000007941 */ /* 0x000fea0003800000 */
.L_x_2345:
        /* <DEDUP_REMOVED lines=45> */
.L_x_2348:
[----:B------:R-:W-:Y:S05]  /*2ac0*/  BSYNC B0 ;  /* 0x0000000000007941 */ /* 0x000fea0003800000 */
.L_x_2347:
        /* <DEDUP_REMOVED lines=44> */
.L_x_2350:
[----:B------:R-:W-:Y:S05]  /*2d90*/  BSYNC B0 ;  /* 0x0000000000007941 */ /* 0x000fea0003800000 */
.L_x_2349:
        /* <DEDUP_REMOVED lines=39> */
.L_x_2352:
[----:B------:R-:W-:Y:S05]  /*3010*/  BSYNC B0 ;  /* 0x0000000000007941 */ /* 0x000fea0003800000 */
.L_x_2351:
        /* <DEDUP_REMOVED lines=41> */
.L_x_2354:
[----:B------:R-:W-:Y:S05]  /*32b0*/  BSYNC B0 ;  /* 0x0000000000007941 */ /* 0x000fea0003800000 */
.L_x_2353:
        /* <DEDUP_REMOVED lines=41> */
.L_x_2356:
[----:B------:R-:W-:Y:S05]  /*3550*/  BSYNC B0 ;  /* 0x0000000000007941 */ /* 0x000fea0003800000 */
.L_x_2355:
        /* <DEDUP_REMOVED lines=43> */
.L_x_2358:
[----:B------:R-:W-:Y:S05]  /*3810*/  BSYNC B0 ;  /* 0x0000000000007941 */ /* 0x000fea0003800000 */
.L_x_2357:
        /* <DEDUP_REMOVED lines=47> */
.L_x_2360:
[----:B------:R-:W-:Y:S05]  /*3b10*/  BSYNC B0 ;  /* 0x0000000000007941 */ /* 0x000fea0003800000 */
.L_x_2359:
        /* <DEDUP_REMOVED lines=53> */
.L_x_2362:
[----:B------:R-:W-:Y:S05]  /*3e70*/  BSYNC B0 ;  /* 0x0000000000007941 */ /* 0x000fea0003800000 */
.L_x_2361:
        /* <DEDUP_REMOVED lines=45> */
.L_x_2364:
[----:B------:R-:W-:Y:S05]  /*4150*/  BSYNC B0 ;  /* 0x0000000000007941 */ /* 0x000fea0003800000 */
.L_x_2363:
        /* <DEDUP_REMOVED lines=65> */
.L_x_2366:
[----:B------:R-:W-:Y:S05]  /*4570*/  BSYNC B0 ;  /* 0x0000000000007941 */ /* 0x000fea0003800000 */
.L_x_2365:
[C---:B------:R-:W-:Y:S01]  /*4580*/  IMAD.SHL.U32 R7, R3.reuse, 0x40, RZ ;  /* 0x0000004003077824 */ /* 0x040fe200078e00ff */
[----:B------:R-:W-:Y:S01]  /*4590*/  LEA R234, R6, R4, 0xa ;  /* 0x0000000406ea7211 */ /* 0x000fe200078e50ff */
[----:B------:R-:W-:Y:S01]  /*45a0*/  IMAD.SHL.U32 R16, R16, 0x8, RZ ;  /* 0x0000000810107824 */ /* 0x000fe200078e00ff */
[----:B------:R-:W-:Y:S01]  /*45b0*/  R2P PR, R3, 0x6 ;  /* 0x0000000603007804 */ /* 0x000fe20000000000 */
[----:B------:R-:W0:Y:S01]  /*45c0*/  LDGDEPBAR ;  /* 0x00000000000079af */ /* 0x000e220000000000 */
[----:B------:R-:W-:Y:S01]  /*45d0*/  LOP3.LUT R7, R7, 0x1c0, RZ, 0xc0, !PT ;  /* 0x000001c007077812 */ /* 0x000fe200078ec0ff */
[----:B------:R-:W-:Y:S01]  /*45e0*/  UISETP.GT.AND UP0, UPT, UR29, UR21, UPT ;  /* 0x000000151d00728c */ /* 0x000fe2000bf04270 */
[----:B------:R-:W-:Y:S01]  /*45f0*/  SHF.L.U32 R234, R234, 0x1, RZ ;  /* 0x00000001eaea7819 */ /* 0x000fe200000006ff */
[----:B------:R-:W-:Y:S01]  /*4600*/  UIADD3 UR7, UR13, 0x1, -UR30 ;  /* 0x000000010d077890 */ /* 0x000fe2000fffe81e */
[----:B------:R-:W-:Y:S01]  /*4610*/  LOP3.LUT R16, R7, 0x8, R16, 0xf8, !PT ;  /* 0x0000000807107812 */ /* 0x000fe200078ef810 */
[----:B------:R-:W-:Y:S01]  /*4620*/  ULDC UR5, c[0x0][0x2e4] ;  /* 0x0000b90000057ab9 */ /* 0x000fe20000000800 */
[----:B------:R-:W-:Y:S01]  /*4630*/  SHF.R.U32.HI R7, RZ, 0x3, R7 ;  /* 0x00000003ff077819 */ /* 0x000fe20000011607 */
[----:B------:R-:W-:Y:S01]  /*4640*/  LDSM.16.M88.4 R64, [R234] ;  /* 0x00000000ea40783b */ /* 0x000fe20000000200 */
[-C--:B------:R-:W-:Y:S01]  /*4650*/  LEA R232, R2, R234.reuse, 0x1 ;  /* 0x000000ea02e87211 */ /* 0x080fe200078e08ff */
[----:B------:R-:W-:Y:S01]  /*4660*/  ULDC UR4, c[0x0][0x2e8] ;  /* 0x0000ba0000047ab9 */ /* 0x000fe20000000800 */
[----:B------:R-:W-:Y:S01]  /*4670*/  LOP3.LUT R7, R16, R7, RZ, 0x3c, !PT ;  /* 0x0000000710077212 */ /* 0x000fe200078e3cff */
[----:B------:R-:W-:Y:S01]  /*4680*/  UIADD3 UR5, UR13, -UR5, -UR30 ;  /* 0x800000050d057290 */ /* 0x000fe2000fffe81e */
[C---:B------:R-:W-:Y:S01]  /*4690*/  LEA R230, R0.reuse, R234, 0x1 ;  /* 0x000000ea00e67211 */ /* 0x040fe200078e08ff */
[----:B-1----:R-:W-:Y:S01]  /*46a0*/  LDSM.16.M88.4 R28, [R232] ;  /* 0x00000000e81c783b */ /* 0x002fe20000000200 */
[----:B------:R-:W-:Y:S01]  /*46b0*/  LEA R229, R0, R232, 0x1 ;  /* 0x000000e800e57211 */ /* 0x000fe200078e08ff */
[----:B------:R-:W-:Y:S01]  /*46c0*/  IMAD R233, R233, 0x200, R7 ;  /* 0x00000200e9e97824 */ /* 0x000fe200078e0207 */
[----:B------:R-:W-:Y:S01]  /*46d0*/  LEA R6, R6, UR12, 0x4 ;  /* 0x0000000c06067c11 */ /* 0x000fe2000f8e20ff */
[----:B--2---:R-:W-:Y:S01]  /*46e0*/  LDSM.16.M88.4 R20, [R230] ;  /* 0x00000000e614783b */ /* 0x004fe20000000200 */
[----:B------:R-:W-:Y:S01]  /*46f0*/  PLOP3.LUT P6, PT, PT, PT, UP0, 0x80, 0x0 ;  /* 0x000000000000781c */ /* 0x000fe20003fcf008 */
[----:B------:R-:W-:Y:S01]  /*4700*/  IMAD.SHL.U32 R233, R233, 0x2, RZ ;  /* 0x00000002e9e97824 */ /* 0x000fe200078e00ff */
[----:B------:R-:W-:Y:S01]  /*4710*/  IADD3 R5, R6, R5, RZ ;  /* 0x0000000506057210 */ /* 0x000fe20007ffe0ff */
[----:B------:R-:W-:-:S03]  /*4720*/  UIADD3 UR4, UR7, UR4, URZ ;  /* 0x0000000407047290 */ /* 0x000fc6000fffe03f */
[----:B------:R-:W1:Y:S01]  /*4730*/  LDSM.16.M88.4 R36, [R233+0x8000] ;  /* 0x00800000e924783b */ /* 0x000e620000000200 */
[C---:B------:R-:W-:Y:S02]  /*4740*/  IADD3 R3, R233.reuse, 0x8000, RZ ;  /* 0x00008000e9037810 */ /* 0x040fe40007ffe0ff */
[----:B------:R-:W-:Y:S01]  /*4750*/  IADD3 R231, R233, 0x8020, RZ ;  /* 0x00008020e9e77810 */ /* 0x000fe20007ffe0ff */
[----:B------:R-:W2:Y:S01]  /*4760*/  LDSM.16.M88.4 R8, [R233+0x9000] ;  /* 0x00900000e908783b */ /* 0x000ea20000000200 */
[----:B------:R-:W-:Y:S01]  /*4770*/  @P1 IADD3 R231, R3, -0x20, RZ ;  /* 0xffffffe003e71810 */ /* 0x000fe20007ffe0ff */
[----:B------:R-:W-:Y:S01]  /*4780*/  IMAD.MOV.U32 R3, RZ, RZ, 0x40 ;  /* 0x00000040ff037424 */ /* 0x000fe200078e00ff */
[C---:B------:R-:W-:Y:S01]  /*4790*/  IADD3 R242, R5.reuse, 0x8, RZ ;  /* 0x0000000805f27810 */ /* 0x040fe20007ffe0ff */
[----:B------:R-:W5:Y:S01]  /*47a0*/  LDSM.16.M88.4 R16, [R233+0x8800] ;  /* 0x00880000e910783b */ /* 0x000f620000000200 */
[----:B------:R-:W-:Y:S02]  /*47b0*/  IADD3 R245, R5, UR5, RZ ;  /* 0x0000000505f57c10 */ /* 0x000fe4000fffe0ff */
[----:B------:R-:W-:Y:S01]  /*47c0*/  SEL R3, R3, 0xffffffc0, !P2 ;  /* 0xffffffc003037807 */ /* 0x000fe20005000000 */
[----:B------:R-:W3:Y:S01]  /*47d0*/  LDSM.16.M88.4 R60, [R233+0x9800] ;  /* 0x00980000e93c783b */ /* 0x000ee20000000200 */
[----:B------:R-:W-:-:S02]  /*47e0*/  IADD3 R243, R242, UR5, RZ ;  /* 0x00000005f2f37c10 */ /* 0x000fc4000fffe0ff */
[----:B------:R-:W-:Y:S01]  /*47f0*/  IADD3 R244, R5, UR4, RZ ;  /* 0x0000000405f47c10 */ /* 0x000fe2000fffe0ff */
[----:B------:R-:W4:Y:S01]  /*4800*/  LDSM.16.M88.4 R56, [R231] ;  /* 0x00000000e738783b */ /* 0x000f220000000200 */
[----:B------:R-:W-:Y:S01]  /*4810*/  IMAD.IADD R227, R233, 0x1, R3 ;  /* 0x00000001e9e37824 */ /* 0x000fe200078e0203 */
[----:B------:R-:W-:Y:S01]  /*4820*/  IADD3 R242, R242, UR4, RZ ;  /* 0x00000004f2f27c10 */ /* 0x000fe2000fffe0ff */
[----:B------:R-:W-:Y:S01]  /*4830*/  IMAD.IADD R220, R3, 0x1, R231 ;  /* 0x0000000103dc7824 */ /* 0x000fe200078e02e7 */
[----:B------:R-:W3:Y:S01]  /*4840*/  LDSM.16.M88.4 R48, [R231+0x1000] ;  /* 0x00100000e730783b */ /* 0x000ee20000000200 */
[----:B------:R-:W-:Y:S02]  /*4850*/  IMNMX R245, RZ, R245, !PT ;  /* 0x000000f5fff57217 */ /* 0x000fe40007800200 */
[----:B------:R-:W-:Y:S01]  /*4860*/  IMNMX R244, R244, UR13, PT ;  /* 0x0000000df4f47c17 */ /* 0x000fe2000b800200 */
[----:B------:R-:W3:Y:S01]  /*4870*/  LDSM.16.M88.4 R52, [R231+0x800] ;  /* 0x00080000e734783b */ /* 0x000ee20000000200 */
[----:B------:R-:W-:-:S02]  /*4880*/  IMNMX R243, RZ, R243, !PT ;  /* 0x000000f3fff37217 */ /* 0x000fc40007800200 */
[----:B------:R-:W-:Y:S01]  /*4890*/  IMNMX R242, R242, UR13, PT ;  /* 0x0000000df2f27c17 */ /* 0x000fe2000b800200 */
[----:B------:R-:W3:Y:S01]  /*48a0*/  LDSM.16.M88.4 R44, [R231+0x1800] ;  /* 0x00180000e72c783b */ /* 0x000ee20000000200 */
[C---:B------:R-:W-:Y:S02]  /*48b0*/  IADD3 R223, R231.reuse, 0x800, RZ ;  /* 0x00000800e7df7810 */ /* 0x040fe40007ffe0ff */
[C---:B------:R-:W-:Y:S01]  /*48c0*/  IADD3 R222, R231.reuse, 0x1000, RZ ;  /* 0x00001000e7de7810 */ /* 0x040fe20007ffe0ff */
[----:B------:R-:W3:Y:S01]  /*48d0*/  LDSM.16.M88.4 R24, [R227+0x8000] ;  /* 0x00800000e318783b */ /* 0x000ee20000000200 */
[C---:B------:R-:W-:Y:S02]  /*48e0*/  IADD3 R221, R231.reuse, 0x1800, RZ ;  /* 0x00001800e7dd7810 */ /* 0x040fe40007ffe0ff */
[C---:B------:R-:W-:Y:S01]  /*48f0*/  IADD3 R219, R231.reuse, 0x2000, RZ ;  /* 0x00002000e7db7810 */ /* 0x040fe20007ffe0ff */
[----:B------:R-:W3:Y:S01]  /*4900*/  LDSM.16.M88.4 R76, [R227+0x9000] ;  /* 0x00900000e34c783b */ /* 0x000ee20000000200 */
[----:B------:R-:W-:-:S02]  /*4910*/  IADD3 R218, R231, 0x2800, RZ ;  /* 0x00002800e7da7810 */ /* 0x000fc40007ffe0ff */
[C---:B------:R-:W-:Y:S01]  /*4920*/  IADD3 R217, R231.reuse, 0x3000, RZ ;  /* 0x00003000e7d97810 */ /* 0x040fe20007ffe0ff */
[C---:B-1----:R-:W-:Y:S01]  /*4930*/  HMMA.16816.F32 R40, R64.reuse, R36, RZ ;  /* 0x000000244028723c */ /* 0x042fe200000018ff */
[----:B------:R-:W1:Y:S01]  /*4940*/  LDSM.16.M88.4 R80, [R227+0x8800] ;  /* 0x00880000e350783b */ /* 0x000e620000000200 */
[C---:B------:R-:W-:Y:S02]  /*4950*/  IADD3 R216, R231.reuse, 0x3800, RZ ;  /* 0x00003800e7d87810 */ /* 0x040fe40007ffe0ff */
[C---:B------:R-:W-:Y:S01]  /*4960*/  IADD3 R215, R231.reuse, 0x4000, RZ ;  /* 0x00004000e7d77810 */ /* 0x040fe20007ffe0ff */
[----:B------:R-:W1:Y:S01]  /*4970*/  LDSM.16.M88.4 R72, [R227+0x9800] ;  /* 0x00980000e348783b */ /* 0x000e620000000200 */
[C---:B------:R-:W-:Y:S02]  /*4980*/  IADD3 R214, R231.reuse, 0x4800, RZ ;  /* 0x00004800e7d67810 */ /* 0x040fe40007ffe0ff */
[----:B------:R-:W-:Y:S01]  /*4990*/  HMMA.16816.F32 R36, R64, R38, RZ ;  /* 0x000000264024723c */ /* 0x000fe200000018ff */
[----:B------:R-:W-:-:S02]  /*49a0*/  IADD3 R213, R231, 0x5000, RZ ;  /* 0x00005000e7d57810 */ /* 0x000fc40007ffe0ff */
[C---:B------:R-:W-:Y:S02]  /*49b0*/  IADD3 R212, R231.reuse, 0x5800, RZ ;  /* 0x00005800e7d47810 */ /* 0x040fe40007ffe0ff */
[C---:B------:R-:W-:Y:S02]  /*49c0*/  IADD3 R211, R231.reuse, 0x6000, RZ ;  /* 0x00006000e7d37810 */ /* 0x040fe40007ffe0ff */
[C---:B------:R-:W-:Y:S01]  /*49d0*/  IADD3 R210, R231.reuse, 0x6800, RZ ;  /* 0x00006800e7d27810 */ /* 0x040fe20007ffe0ff */
[----:B--2---:R-:W-:Y:S01]  /*49e0*/  HMMA.16816.F32 R12, R64, R8, RZ ;  /* 0x00000008400c723c */ /* 0x004fe200000018ff */
[C---:B------:R-:W-:Y:S02]  /*49f0*/  IADD3 R209, R231.reuse, 0x7000, RZ ;  /* 0x00007000e7d17810 */ /* 0x040fe40007ffe0ff */
[----:B------:R-:W-:-:S05]  /*4a00*/  IADD3 R208, R231, 0x7800, RZ ;  /* 0x00007800e7d07810 */ /* 0x000fca0007ffe0ff */
[C---:B------:R-:W-:Y:S08]  /*4a10*/  HMMA.16816.F32 R8, R64.reuse, R10, RZ ;  /* 0x0000000a4008723c */ /* 0x040ff000000018ff */
[C---:B-----5:R-:W-:Y:S08]  /*4a20*/  HMMA.16816.F32 R32, R64.reuse, R16, RZ ;  /* 0x000000104020723c */ /* 0x060ff000000018ff */
[C---:B------:R-:W-:Y:S08]  /*4a30*/  HMMA.16816.F32 R16, R64.reuse, R18, RZ ;  /* 0x000000124010723c */ /* 0x040ff000000018ff */
[C---:B---3--:R-:W-:Y:S08]  /*4a40*/  HMMA.16816.F32 R68, R64.reuse, R60, RZ ;  /* 0x0000003c4044723c */ /* 0x048ff000000018ff */
[----:B------:R-:W-:Y:S01]  /*4a50*/  HMMA.16816.F32 R64, R64, R62, RZ ;  /* 0x0000003e4040723c */ /* 0x000fe200000018ff */
[----:B------:R-:W-:Y:S07]  /*4a60*/  LDSM.16.M88.4 R60, [R229] ;  /* 0x00000000e53c783b */ /* 0x000fee0000000200 */
[C---:B----4-:R-:W-:Y:S08]  /*4a70*/  HMMA.16816.F32 R40, R28.reuse, R56, R40 ;  /* 0x000000381c28723c */ /* 0x050ff00000001828 */
[C---:B------:R-:W-:Y:S01]  /*4a80*/  HMMA.16816.F32 R36, R28.reuse, R58, R36 ;  /* 0x0000003a1c24723c */ /* 0x040fe20000001824 */
[----:B------:R-:W2:Y:S07]  /*4a90*/  LDSM.16.M88.4 R56, [R220] ;  /* 0x00000000dc38783b */ /* 0x000eae0000000200 */
[C---:B------:R-:W-:Y:S08]  /*4aa0*/  HMMA.16816.F32 R12, R28.reuse, R48, R12 ;  /* 0x000000301c0c723c */ /* 0x040ff0000000180c */
[C---:B------:R-:W-:Y:S01]  /*4ab0*/  HMMA.16816.F32 R8, R28.reuse, R50, R8 ;  /* 0x000000321c08723c */ /* 0x040fe20000001808 */
[----:B------:R-:W3:Y:S07]  /*4ac0*/  LDSM.16.M88.4 R48, [R220+0x1000] ;  /* 0x00100000dc30783b */ /* 0x000eee0000000200 */
[C---:B------:R-:W-:Y:S08]  /*4ad0*/  HMMA.16816.F32 R32, R28.reuse, R52, R32 ;  /* 0x000000341c20723c */ /* 0x040ff00000001820 */
[C---:B------:R-:W-:Y:S01]  /*4ae0*/  HMMA.16816.F32 R16, R28.reuse, R54, R16 ;  /* 0x000000361c10723c */ /* 0x040fe20000001810 */
[----:B------:R-:W4:Y:S07]  /*4af0*/  LDSM.16.M88.4 R52, [R220+0x800] ;  /* 0x00080000dc34783b */ /* 0x000f2e0000000200 */
[C---:B------:R-:W-:Y:S08]  /*4b00*/  HMMA.16816.F32 R68, R28.reuse, R44, R68 ;  /* 0x0000002c1c44723c */ /* 0x040ff00000001844 */
[----:B------:R-:W-:Y:S01]  /*4b10*/  HMMA.16816.F32 R64, R28, R46, R64 ;  /* 0x0000002e1c40723c */ /* 0x000fe20000001840 */
[----:B------:R-:W5:Y:S04]  /*4b20*/  LDSM.16.M88.4 R44, [R220+0x1800] ;  /* 0x00180000dc2c783b */ /* 0x000f680000000200 */
[----:B------:R-:W-:Y:S03]  /*4b30*/  LDSM.16.M88.4 R28, [R234+0x2000] ;  /* 0x00200000ea1c783b */ /* 0x000fe60000000200 */
[C---:B------:R-:W-:Y:S08]  /*4b40*/  HMMA.16816.F32 R40, R20.reuse, R24, R40 ;  /* 0x000000181428723c */ /* 0x040ff00000001828 */
[C---:B------:R-:W-:Y:S01]  /*4b50*/  HMMA.16816.F32 R36, R20.reuse, R26, R36 ;  /* 0x0000001a1424723c */ /* 0x040fe20000001824 */
[----:B------:R-:W2:Y:S07]  /*4b60*/  LDSM.16.M88.4 R24, [R233+0xa000] ;  /* 0x00a00000e918783b */ /* 0x000eae0000000200 */
[C---:B------:R-:W-:Y:S08]  /*4b70*/  HMMA.16816.F32 R12, R20.reuse, R76, R12 ;  /* 0x0000004c140c723c */ /* 0x040ff0000000180c */
[C---:B------:R-:W-:Y:S08]  /*4b80*/  HMMA.16816.F32 R8, R20.reuse, R78, R8 ;  /* 0x0000004e1408723c */ /* 0x040ff00000001808 */
[C---:B-1----:R-:W-:Y:S08]  /*4b90*/  HMMA.16816.F32 R32, R20.reuse, R80, R32 ;  /* 0x000000501420723c */ /* 0x042ff00000001820 */
[C---:B------:R-:W-:Y:S08]  /*4ba0*/  HMMA.16816.F32 R16, R20.reuse, R82, R16 ;  /* 0x000000521410723c */ /* 0x040ff00000001810 */
[C---:B------:R-:W-:Y:S08]  /*4bb0*/  HMMA.16816.F32 R68, R20.reuse, R72, R68 ;  /* 0x000000481444723c */ /* 0x040ff00000001844 */
        /* <DEDUP_REMOVED lines=8> */
[----:B------:R-:W-:Y:S07]  /*4c40*/  LDSM.16.M88.4 R48, [R231+0x2000] ;  /* 0x00200000e730783b */ /* 0x000fee0000000200 */
[C---:B----4-:R-:W-:Y:S08]  /*4c50*/  HMMA.16816.F32 R32, R60.reuse, R52, R32 ;  /* 0x000000343c20723c */ /* 0x050ff00000001820 */
[C---:B------:R-:W-:Y:S01]  /*4c60*/  HMMA.16816.F32 R16, R60.reuse, R54, R16 ;  /* 0x000000363c10723c */ /* 0x040fe20000001810 */
[----:B------:R-:W3:Y:S07]  /*4c70*/  LDSM.16.M88.4 R52, [R232+0x2000] ;  /* 0x00200000e834783b */ /* 0x000eee0000000200 */
[C---:B-----5:R-:W-:Y:S08]  /*4c80*/  HMMA.16816.F32 R68, R60.reuse, R44, R68 ;  /* 0x0000002c3c44723c */ /* 0x060ff00000001844 */
[----:B------:R-:W-:Y:S01]  /*4c90*/  HMMA.16816.F32 R64, R60, R46, R64 ;  /* 0x0000002e3c40723c */ /* 0x000fe20000001840 */
[----:B------:R-:W4:Y:S04]  /*4ca0*/  LDSM.16.M88.4 R44, [R231+0x2800] ;  /* 0x00280000e72c783b */ /* 0x000f280000000200 */
[----:B------:R-:W-:Y:S03]  /*4cb0*/  LDSM.16.M88.4 R60, [R227+0xa000] ;  /* 0x00a00000e33c783b */ /* 0x000fe60000000200 */
[C---:B------:R-:W-:Y:S08]  /*4cc0*/  HMMA.16816.F32 R40, R28.reuse, R24, R40 ;  /* 0x000000181c28723c */ /* 0x040ff00000001828 */
[C---:B------:R-:W-:Y:S01]  /*4cd0*/  HMMA.16816.F32 R36, R28.reuse, R26, R36 ;  /* 0x0000001a1c24723c */ /* 0x040fe20000001824 */
[----:B------:R-:W5:Y:S07]  /*4ce0*/  LDSM.16.M88.4 R24, [R231+0x3000] ;  /* 0x00300000e718783b */ /* 0x000f6e0000000200 */
[C---:B-1----:R-:W-:Y:S08]  /*4cf0*/  HMMA.16816.F32 R12, R28.reuse, R20, R12 ;  /* 0x000000141c0c723c */ /* 0x042ff0000000180c */
[C---:B------:R-:W-:Y:S01]  /*4d00*/  HMMA.16816.F32 R8, R28.reuse, R22, R8 ;  /* 0x000000161c08723c */ /* 0x040fe20000001808 */
[----:B------:R-:W1:Y:S07]  /*4d10*/  LDSM.16.M88.4 R20, [R231+0x3800] ;  /* 0x00380000e714783b */ /* 0x000e6e0000000200 */
[C---:B--2---:R-:W-:Y:S08]  /*4d20*/  HMMA.16816.F32 R32, R28.reuse, R56, R32 ;  /* 0x000000381c20723c */ /* 0x044ff00000001820 */
[C---:B------:R-:W-:Y:S01]  /*4d30*/  HMMA.16816.F32 R16, R28.reuse, R58, R16 ;  /* 0x0000003a1c10723c */ /* 0x040fe20000001810 */
[----:B------:R-:W-:Y:S07]  /*4d40*/  LDSM.16.M88.4 R56, [R227+0xa800] ;  /* 0x00a80000e338783b */ /* 0x000fee0000000200 */
[C---:B------:R-:W-:Y:S01]  /*4d50*/  HMMA.16816.F32 R76, R28.reuse, R72, R68 ;  /* 0x000000481c4c723c */ /* 0x040fe20000001844 */
[----:B------:R-:W2:Y:S07]  /*4d60*/  LDSM.16.M88.4 R68, [R230+0x2000] ;  /* 0x00200000e644783b */ /* 0x000eae0000000200 */
[----:B------:R-:W-:Y:S01]  /*4d70*/  HMMA.16816.F32 R64, R28, R74, R64 ;  /* 0x0000004a1c40723c */ /* 0x000fe20000001840 */
[----:B------:R-:W1:Y:S04]  /*4d80*/  LDSM.16.M88.4 R28, [R227+0xb000] ;  /* 0x00b00000e31c783b */ /* 0x000e680000000200 */
[----:B------:R-:W1:Y:S03]  /*4d90*/  LDSM.16.M88.4 R72, [R227+0xb800] ;  /* 0x00b80000e348783b */ /* 0x000e660000000200 */
[C---:B---3--:R-:W-:Y:S08]  /*4da0*/  HMMA.16816.F32 R40, R52.reuse, R48, R40 ;  /* 0x000000303428723c */ /* 0x048ff00000001828 */
[C---:B------:R-:W-:Y:S08]  /*4db0*/  HMMA.16816.F32 R36, R52.reuse, R50, R36 ;  /* 0x000000323424723c */ /* 0x040ff00000001824 */
[C---:B----4-:R-:W-:Y:S08]  /*4dc0*/  HMMA.16816.F32 R32, R52.reuse, R44, R32 ;  /* 0x0000002c3420723c */ /* 0x050ff00000001820 */
[C---:B------:R-:W-:Y:S01]  /*4dd0*/  HMMA.16816.F32 R16, R52.reuse, R46, R16 ;  /* 0x0000002e3410723c */ /* 0x040fe20000001810 */
[----:B------:R-:W-:Y:S07]  /*4de0*/  LDSM.16.M88.4 R44, [R229+0x2000] ;  /* 0x00200000e52c783b */ /* 0x000fee0000000200 */
[C---:B-----5:R-:W-:Y:S01]  /*4df0*/  HMMA.16816.F32 R48, R52.reuse, R24, R12 ;  /* 0x000000183430723c */ /* 0x060fe2000000180c */
[----:B------:R-:W3:Y:S07]  /*4e00*/  LDSM.16.M88.4 R12, [R220+0x2000] ;  /* 0x00200000dc0c783b */ /* 0x000eee0000000200 */
[C---:B------:R-:W-:Y:S01]  /*4e10*/  HMMA.16816.F32 R8, R52.reuse, R26, R8 ;  /* 0x0000001a3408723c */ /* 0x040fe20000001808 */
[----:B------:R-:W4:Y:S07]  /*4e20*/  LDSM.16.M88.4 R24, [R220+0x2800] ;  /* 0x00280000dc18783b */ /* 0x000f2e0000000200 */
[C---:B-1----:R-:W-:Y:S08]  /*4e30*/  HMMA.16816.F32 R76, R52.reuse, R20, R76 ;  /* 0x00000014344c723c */ /* 0x042ff0000000184c */
[----:B------:R-:W-:Y:S01]  /*4e40*/  HMMA.16816.F32 R64, R52, R22, R64 ;  /* 0x000000163440723c */ /* 0x000fe20000001840 */
[----:B------:R-:W1:Y:S04]  /*4e50*/  LDSM.16.M88.4 R20, [R220+0x3000] ;  /* 0x00300000dc14783b */ /* 0x000e680000000200 */
[----:B------:R-:W5:Y:S03]  /*4e60*/  LDSM.16.M88.4 R52, [R220+0x3800] ;  /* 0x00380000dc34783b */ /* 0x000f660000000200 */
[C---:B--2---:R-:W-:Y:S08]  /*4e70*/  HMMA.16816.F32 R40, R68.reuse, R60, R40 ;  /* 0x0000003c4428723c */ /* 0x044ff00000001828 */
[C---:B------:R-:W-:Y:S01]  /*4e80*/  HMMA.16816.F32 R36, R68.reuse, R62, R36 ;  /* 0x0000003e4424723c */ /* 0x040fe20000001824 */
[----:B------:R-:W-:Y:S07]  /*4e90*/  LDSM.16.M88.4 R60, [R231+0x4000] ;  /* 0x00400000e73c783b */ /* 0x000fee0000000200 */
[C---:B------:R-:W-:Y:S08]  /*4ea0*/  HMMA.16816.F32 R32, R68.reuse, R56, R32 ;  /* 0x000000384420723c */ /* 0x040ff00000001820 */
[C---:B------:R-:W-:Y:S01]  /*4eb0*/  HMMA.16816.F32 R16, R68.reuse, R58, R16 ;  /* 0x0000003a4410723c */ /* 0x040fe20000001810 */
[----:B------:R-:W-:Y:S07]  /*4ec0*/  LDSM.16.M88.4 R56, [R234+0x4000] ;  /* 0x00400000ea38783b */ /* 0x000fee0000000200 */
[C---:B------:R-:W-:Y:S08]  /*4ed0*/  HMMA.16816.F32 R48, R68.reuse, R28, R48 ;  /* 0x0000001c4430723c */ /* 0x040ff00000001830 */
[C---:B------:R-:W-:Y:S01]  /*4ee0*/  HMMA.16816.F32 R8, R68.reuse, R30, R8 ;  /* 0x0000001e4408723c */ /* 0x040fe20000001808 */
[----:B------:R-:W2:Y:S07]  /*4ef0*/  LDSM.16.M88.4 R28, [R233+0xc000] ;  /* 0x00c00000e91c783b */ /* 0x000eae0000000200 */
[C---:B------:R-:W-:Y:S08]  /*4f00*/  HMMA.16816.F32 R76, R68.reuse, R72, R76 ;  /* 0x00000048444c723c */ /* 0x040ff0000000184c */
[----:B------:R-:W-:Y:S01]  /*4f10*/  HMMA.16816.F32 R64, R68, R74, R64 ;  /* 0x0000004a4440723c */ /* 0x000fe20000001840 */
[----:B------:R-:W-:Y:S04]  /*4f20*/  LDSM.16.M88.4 R68, [R232+0x4000] ;  /* 0x00400000e844783b */ /* 0x000fe80000000200 */
[----:B------:R-:W-:Y:S03]  /*4f30*/  LDSM.16.M88.4 R72, [R227+0xd800] ;  /* 0x00d80000e348783b */ /* 0x000fe60000000200 */
[C---:B---3--:R-:W-:Y:S08]  /*4f40*/  HMMA.16816.F32 R40, R44.reuse, R12, R40 ;  /* 0x0000000c2c28723c */ /* 0x048ff00000001828 */
[C---:B------:R-:W-:Y:S01]  /*4f50*/  HMMA.16816.F32 R36, R44.reuse, R14, R36 ;  /* 0x0000000e2c24723c */ /* 0x040fe20000001824 */
[----:B------:R-:W-:Y:S07]  /*4f60*/  LDSM.16.M88.4 R12, [R233+0xd000] ;  /* 0x00d00000e90c783b */ /* 0x000fee0000000200 */
[C---:B----4-:R-:W-:Y:S08]  /*4f70*/  HMMA.16816.F32 R32, R44.reuse, R24, R32 ;  /* 0x000000182c20723c */ /* 0x050ff00000001820 */
[C---:B------:R-:W-:Y:S01]  /*4f80*/  HMMA.16816.F32 R16, R44.reuse, R26, R16 ;  /* 0x0000001a2c10723c */ /* 0x040fe20000001810 */
[----:B------:R-:W3:Y:S07]  /*4f90*/  LDSM.16.M88.4 R24, [R233+0xc800] ;  /* 0x00c80000e918783b */ /* 0x000eee0000000200 */
[C---:B-1----:R-:W-:Y:S08]  /*4fa0*/  HMMA.16816.F32 R48, R44.reuse, R20, R48 ;  /* 0x000000142c30723c */ /* 0x042ff00000001830 */
[C---:B------:R-:W-:Y:S01]  /*4fb0*/  HMMA.16816.F32 R8, R44.reuse, R22, R8 ;  /* 0x000000162c08723c */ /* 0x040fe20000001808 */
[----:B------:R-:W1:Y:S07]  /*4fc0*/  LDSM.16.M88.4 R20, [R233+0xd800] ;  /* 0x00d80000e914783b */ /* 0x000e6e0000000200 */
[C---:B-----5:R-:W-:Y:S08]  /*4fd0*/  HMMA.16816.F32 R76, R44.reuse, R52, R76 ;  /* 0x000000342c4c723c */ /* 0x060ff0000000184c */
[----:B------:R-:W-:Y:S01]  /*4fe0*/  HMMA.16816.F32 R64, R44, R54, R64 ;  /* 0x000000362c40723c */ /* 0x000fe20000001840 */
[----:B------:R-:W4:Y:S04]  /*4ff0*/  LDSM.16.M88.4 R44, [R231+0x4800] ;  /* 0x00480000e72c783b */ /* 0x000f280000000200 */
[----:B------:R-:W-:Y:S03]  /*5000*/  LDSM.16.M88.4 R52, [R227+0xc800] ;  /* 0x00c80000e334783b */ /* 0x000fe60000000200 */
[C---:B--2---:R-:W-:Y:S08]  /*5010*/  HMMA.16816.F32 R40, R56.reuse, R28, R40 ;  /* 0x0000001c3828723c */ /* 0x044ff00000001828 */
[C---:B------:R-:W-:Y:S01]  /*5020*/  HMMA.16816.F32 R36, R56.reuse, R30, R36 ;  /* 0x0000001e3824723c */ /* 0x040fe20000001824 */
[----:B------:R-:W-:Y:S07]  /*5030*/  LDSM.16.M88.4 R28, [R231+0x5800] ;  /* 0x00580000e71c783b */ /* 0x000fee0000000200 */
[C---:B---3--:R-:W-:Y:S08]  /*5040*/  HMMA.16816.F32 R32, R56.reuse, R24, R32 ;  /* 0x000000183820723c */ /* 0x048ff00000001820 */
[C---:B------:R-:W-:Y:S01]  /*5050*/  HMMA.16816.F32 R16, R56.reuse, R26, R16 ;  /* 0x0000001a3810723c */ /* 0x040fe20000001810 */
[----:B------:R-:W-:Y:S07]  /*5060*/  LDSM.16.M88.4 R24, [R230+0x4000] ;  /* 0x00400000e618783b */ /* 0x000fee0000000200 */
[C---:B------:R-:W-:Y:S08]  /*5070*/  HMMA.16816.F32 R48, R56.reuse, R12, R48 ;  /* 0x0000000c3830723c */ /* 0x040ff00000001830 */
[C---:B------:R-:W-:Y:S01]  /*5080*/  HMMA.16816.F32 R8, R56.reuse, R14, R8 ;  /* 0x0000000e3808723c */ /* 0x040fe20000001808 */
[----:B------:R-:W2:Y:S07]  /*5090*/  LDSM.16.M88.4 R12, [R231+0x5000] ;  /* 0x00500000e70c783b */ /* 0x000eae0000000200 */
[C---:B-1----:R-:W-:Y:S08]  /*50a0*/  HMMA.16816.F32 R76, R56.reuse, R20, R76 ;  /* 0x00000014384c723c */ /* 0x042ff0000000184c */
[----:B------:R-:W-:Y:S01]  /*50b0*/  HMMA.16816.F32 R64, R56, R22, R64 ;  /* 0x000000163840723c */ /* 0x000fe20000001840 */
[----:B------:R-:W1:Y:S04]  /*50c0*/  LDSM.16.M88.4 R20, [R227+0xc000] ;  /* 0x00c00000e314783b */ /* 0x000e680000000200 */
[----:B------:R-:W3:Y:S03]  /*50d0*/  LDSM.16.M88.4 R56, [R227+0xd000] ;  /* 0x00d00000e338783b */ /* 0x000ee60000000200 */
[C---:B------:R-:W-:Y:S08]  /*50e0*/  HMMA.16816.F32 R40, R68.reuse, R60, R40 ;  /* 0x0000003c4428723c */ /* 0x040ff00000001828 */
[C---:B------:R-:W-:Y:S08]  /*50f0*/  HMMA.16816.F32 R36, R68.reuse, R62, R36 ;  /* 0x0000003e4424723c */ /* 0x040ff00000001824 */
[C---:B----4-:R-:W-:Y:S08]  /*5100*/  HMMA.16816.F32 R32, R68.reuse, R44, R32 ;  /* 0x0000002c4420723c */ /* 0x050ff00000001820 */
[C---:B------:R-:W-:Y:S01]  /*5110*/  HMMA.16816.F32 R60, R68.reuse, R46, R16 ;  /* 0x0000002e443c723c */ /* 0x040fe20000001810 */
[----:B------:R-:W-:Y:S04]  /*5120*/  LDSM.16.M88.4 R44, [R229+0x4000] ;  /* 0x00400000e52c783b */ /* 0x000fe80000000200 */
[----:B------:R-:W4:Y:S03]  /*5130*/  LDSM.16.M88.4 R16, [R220+0x4000] ;  /* 0x00400000dc10783b */ /* 0x000f260000000200 */
[C---:B--2---:R-:W-:Y:S08]  /*5140*/  HMMA.16816.F32 R48, R68.reuse, R12, R48 ;  /* 0x0000000c4430723c */ /* 0x044ff00000001830 */
[----:B------:R-:W-:Y:S01]  /*5150*/  HMMA.16816.F32 R8, R68, R14, R8 ;  /* 0x0000000e4408723c */ /* 0x000fe20000001808 */
[----:B------:R-:W-:Y:S07]  /*5160*/  LDSM.16.M88.4 R12, [R233+0xe000] ;  /* 0x00e00000e90c783b */ /* 0x000fee0000000200 */
[C---:B-1----:R-:W-:Y:S08]  /*5170*/  HMMA.16816.F32 R40, R24.reuse, R20, R40 ;  /* 0x000000141828723c */ /* 0x042ff00000001828 */
[C---:B------:R-:W-:Y:S01]  /*5180*/  HMMA.16816.F32 R36, R24.reuse, R22, R36 ;  /* 0x000000161824723c */ /* 0x040fe20000001824 */
[----:B------:R-:W-:Y:S07]  /*5190*/  LDSM.16.M88.4 R20, [R234+0x6000] ;  /* 0x00600000ea14783b */ /* 0x000fee0000000200 */
[C---:B------:R-:W-:Y:S08]  /*51a0*/  HMMA.16816.F32 R32, R24.reuse, R52, R32 ;  /* 0x000000341820723c */ /* 0x040ff00000001820 */
[----:B------:R-:W-:Y:S01]  /*51b0*/  HMMA.16816.F32 R60, R24, R54, R60 ;  /* 0x00000036183c723c */ /* 0x000fe2000000183c */
[----:B------:R-:W1:Y:S07]  /*51c0*/  LDSM.16.M88.4 R52, [R220+0x5000] ;  /* 0x00500000dc34783b */ /* 0x000e6e0000000200 */
[C---:B------:R-:W-:Y:S08]  /*51d0*/  HMMA.16816.F32 R76, R68.reuse, R28, R76 ;  /* 0x0000001c444c723c */ /* 0x040ff0000000184c */
[----:B------:R-:W-:Y:S01]  /*51e0*/  HMMA.16816.F32 R64, R68, R30, R64 ;  /* 0x0000001e4440723c */ /* 0x000fe20000001840 */
[----:B------:R-:W2:Y:S07]  /*51f0*/  LDSM.16.M88.4 R28, [R220+0x4800] ;  /* 0x00480000dc1c783b */ /* 0x000eae0000000200 */
[C---:B---3--:R-:W-:Y:S08]  /*5200*/  HMMA.16816.F32 R48, R24.reuse, R56, R48 ;  /* 0x000000381830723c */ /* 0x048ff00000001830 */
[----:B------:R-:W-:Y:S01]  /*5210*/  HMMA.16816.F32 R8, R24, R58, R8 ;  /* 0x0000003a1808723c */ /* 0x000fe20000001808 */
[----:B------:R-:W-:Y:S07]  /*5220*/  LDSM.16.M88.4 R56, [R232+0x6000] ;  /* 0x00600000e838783b */ /* 0x000fee0000000200 */
[C---:B----4-:R-:W-:Y:S08]  /*5230*/  HMMA.16816.F32 R40, R44.reuse, R16, R40 ;  /* 0x000000102c28723c */ /* 0x050ff00000001828 */
[----:B------:R-:W-:Y:S01]  /*5240*/  HMMA.16816.F32 R36, R44, R18, R36 ;  /* 0x000000122c24723c */ /* 0x000fe20000001824 */
[----:B------:R-:W3:Y:S07]  /*5250*/  LDSM.16.M88.4 R16, [R220+0x5800] ;  /* 0x00580000dc10783b */ /* 0x000eee0000000200 */
[C---:B------:R-:W-:Y:S08]  /*5260*/  HMMA.16816.F32 R76, R24.reuse, R72, R76 ;  /* 0x00000048184c723c */ /* 0x040ff0000000184c */
[----:B------:R-:W-:Y:S01]  /*5270*/  HMMA.16816.F32 R64, R24, R74, R64 ;  /* 0x0000004a1840723c */ /* 0x000fe20000001840 */
[----:B------:R-:W4:Y:S04]  /*5280*/  LDSM.16.M88.4 R24, [R231+0x6000] ;  /* 0x00600000e718783b */ /* 0x000f280000000200 */
[----:B------:R-:W-:Y:S03]  /*5290*/  LDSM.16.M88.4 R72, [R220+0x6000] ;  /* 0x00600000dc48783b */ /* 0x000fe60000000200 */
[C---:B-1----:R-:W-:Y:S01]  /*52a0*/  HMMA.16816.F32 R68, R44.reuse, R52, R48 ;  /* 0x000000342c44723c */ /* 0x042fe20000001830 */
[----:B------:R-:W-:Y:S07]  /*52b0*/  LDSM.16.M88.4 R48, [R230+0x6000] ;  /* 0x00600000e630783b */ /* 0x000fee0000000200 */
[C---:B------:R-:W-:Y:S01]  /*52c0*/  HMMA.16816.F32 R8, R44.reuse, R54, R8 ;  /* 0x000000362c08723c */ /* 0x040fe20000001808 */
[----:B------:R-:W1:Y:S07]  /*52d0*/  LDSM.16.M88.4 R52, [R233+0xe800] ;  /* 0x00e80000e934783b */ /* 0x000e6e0000000200 */
[C---:B--2---:R-:W-:Y:S08]  /*52e0*/  HMMA.16816.F32 R32, R44.reuse, R28, R32 ;  /* 0x0000001c2c20723c */ /* 0x044ff00000001820 */
[----:B------:R-:W-:Y:S01]  /*52f0*/  HMMA.16816.F32 R60, R44, R30, R60 ;  /* 0x0000001e2c3c723c */ /* 0x000fe2000000183c */
[----:B------:R-:W2:Y:S07]  /*5300*/  LDSM.16.M88.4 R28, [R227+0xe000] ;  /* 0x00e00000e31c783b */ /* 0x000eae0000000200 */
[C---:B------:R-:W-:Y:S08]  /*5310*/  HMMA.16816.F32 R40, R20.reuse, R12, R40 ;  /* 0x0000000c1428723c */ /* 0x040ff00000001828 */
[----:B------:R-:W-:Y:S01]  /*5320*/  HMMA.16816.F32 R36, R20, R14, R36 ;  /* 0x0000000e1424723c */ /* 0x000fe20000001824 */
[----:B------:R-:W-:Y:S07]  /*5330*/  LDSM.16.M88.4 R12, [R233+0xf000] ;  /* 0x00f00000e90c783b */ /* 0x000fee0000000200 */
[C---:B---3--:R-:W-:Y:S01]  /*5340*/  HMMA.16816.F32 R80, R44.reuse, R16, R76 ;  /* 0x000000102c50723c */ /* 0x048fe2000000184c */
[----:B------:R-:W-:Y:S07]  /*5350*/  LDSM.16.M88.4 R76, [R229+0x6000] ;  /* 0x00600000e54c783b */ /* 0x000fee0000000200 */
[----:B------:R-:W-:Y:S01]  /*5360*/  HMMA.16816.F32 R64, R44, R18, R64 ;  /* 0x000000122c40723c */ /* 0x000fe20000001840 */
[----:B------:R-:W3:Y:S04]  /*5370*/  LDSM.16.M88.4 R16, [R231+0x6800] ;  /* 0x00680000e710783b */ /* 0x000ee80000000200 */
[----:B------:R-:W-:Y:S03]  /*5380*/  LDSM.16.M88.4 R44, [R231+0x7000] ;  /* 0x00700000e72c783b */ /* 0x000fe60000000200 */
[C---:B----4-:R-:W-:Y:S08]  /*5390*/  HMMA.16816.F32 R40, R56.reuse, R24, R40 ;  /* 0x000000183828723c */ /* 0x050ff00000001828 */
[----:B------:R-:W-:Y:S01]  /*53a0*/  HMMA.16816.F32 R36, R56, R26, R36 ;  /* 0x0000001a3824723c */ /* 0x000fe20000001824 */
[----:B------:R-:W4:Y:S07]  /*53b0*/  LDSM.16.M88.4 R24, [R227+0xe800] ;  /* 0x00e80000e318783b */ /* 0x000f2e0000000200 */
[C---:B-1----:R-:W-:Y:S08]  /*53c0*/  HMMA.16816.F32 R32, R20.reuse, R52, R32 ;  /* 0x000000341420723c */ /* 0x042ff00000001820 */
[----:B------:R-:W-:Y:S08]  /*53d0*/  HMMA.16816.F32 R60, R20, R54, R60 ;  /* 0x00000036143c723c */ /* 0x000ff0000000183c */
[C---:B--2---:R-:W-:Y:S08]  /*53e0*/  HMMA.16816.F32 R40, R48.reuse, R28, R40 ;  /* 0x0000001c3028723c */ /* 0x044ff00000001828 */
[----:B------:R-:W-:Y:S01]  /*53f0*/  HMMA.16816.F32 R36, R48, R30, R36 ;  /* 0x0000001e3024723c */ /* 0x000fe20000001824 */
[----:B------:R-:W1:Y:S07]  /*5400*/  LDSM.16.M88.4 R28, [R233+0xf800] ;  /* 0x00f80000e91c783b */ /* 0x000e6e0000000200 */
[C---:B---3--:R-:W-:Y:S08]  /*5410*/  HMMA.16816.F32 R32, R56.reuse, R16, R32 ;  /* 0x000000103820723c */ /* 0x048ff00000001820 */
[----:B------:R-:W-:Y:S01]  /*5420*/  HMMA.16816.F32 R60, R56, R18, R60 ;  /* 0x00000012383c723c */ /* 0x000fe2000000183c */
[----:B------:R-:W-:Y:S07]  /*5430*/  LDSM.16.M88.4 R16, [R227+0xf000] ;  /* 0x00f00000e310783b */ /* 0x000fee0000000200 */
[C---:B------:R-:W-:Y:S08]  /*5440*/  HMMA.16816.F32 R68, R20.reuse, R12, R68 ;  /* 0x0000000c1444723c */ /* 0x040ff00000001844 */
[----:B------:R-:W-:Y:S01]  /*5450*/  HMMA.16816.F32 R8, R20, R14, R8 ;  /* 0x0000000e1408723c */ /* 0x000fe20000001808 */
[----:B------:R-:W2:Y:S07]  /*5460*/  LDSM.16.M88.4 R12, [R220+0x6800] ;  /* 0x00680000dc0c783b */ /* 0x000eae0000000200 */
[C---:B----4-:R-:W-:Y:S08]  /*5470*/  HMMA.16816.F32 R32, R48.reuse, R24, R32 ;  /* 0x000000183020723c */ /* 0x050ff00000001820 */
[----:B------:R-:W-:Y:S01]  /*5480*/  HMMA.16816.F32 R60, R48, R26, R60 ;  /* 0x0000001a303c723c */ /* 0x000fe2000000183c */
[----:B------:R-:W3:Y:S07]  /*5490*/  LDSM.16.M88.4 R24, [R231+0x7800] ;  /* 0x00780000e718783b */ /* 0x000eee0000000200 */
[C---:B-1----:R-:W-:Y:S08]  /*54a0*/  HMMA.16816.F32 R80, R20.reuse, R28, R80 ;  /* 0x0000001c1450723c */ /* 0x042ff00000001850 */
[----:B------:R-:W-:Y:S08]  /*54b0*/  HMMA.16816.F32 R64, R20, R30, R64 ;  /* 0x0000001e1440723c */ /* 0x000ff00000001840 */
[----:B------:R-:W-:Y:S08]  /*54c0*/  HMMA.16816.F32 R68, R56, R44, R68 ;  /* 0x0000002c3844723c */ /* 0x000ff00000001844 */
[----:B--2---:R-:W-:Y:S08]  /*54d0*/  HMMA.16816.F32 R32, R76, R12, R32 ;  /* 0x0000000c4c20723c */ /* 0x004ff00000001820 */
[----:B------:R-:W-:Y:S01]  /*54e0*/  HMMA.16816.F32 R44, R56, R46, R8 ;  /* 0x0000002e382c723c */ /* 0x000fe20000001808 */
[----:B------:R-:W-:Y:S07]  /*54f0*/  LDSM.16.M88.4 R8, [R220+0x7000] ;  /* 0x00700000dc08783b */ /* 0x000fee0000000200 */
[----:B------:R-:W-:Y:S01]  /*5500*/  HMMA.16816.F32 R60, R76, R14, R60 ;  /* 0x0000000e4c3c723c */ /* 0x000fe2000000183c */
[----:B------:R-:W1:Y:S07]  /*5510*/  LDSM.16.M88.4 R12, [R227+0xf800] ;  /* 0x00f80000e30c783b */ /* 0x000e6e0000000200 */
[----:B---3--:R-:W-:Y:S01]  /*5520*/  HMMA.16816.F32 R80, R56, R24, R80 ;  /* 0x000000183850723c */ /* 0x008fe20000001850 */
[----:B------:R-:W-:-:S02]  /*5530*/  FMUL.FTZ R21, R34, c[0x0][0x2ec] ;  /* 0x0000bb0022157a20 */ /* 0x000fc40000410000 */
[----:B------:R-:W-:Y:S02]  /*5540*/  FMUL.FTZ R22, R35, c[0x0][0x2ec] ;  /* 0x0000bb0023167a20 */ /* 0x000fe40000410000 */
[----:B------:R-:W-:Y:S02]  /*5550*/  FMUL.FTZ R32, R32, c[0x0][0x2ec] ;  /* 0x0000bb0020207a20 */ /* 0x000fe40000410000 */
[----:B------:R-:W-:Y:S01]  /*5560*/  FMUL.FTZ R20, R33, c[0x0][0x2ec] ;  /* 0x0000bb0021147a20 */ /* 0x000fe20000410000 */
[----:B------:R-:W-:Y:S01]  /*5570*/  HMMA.16816.F32 R64, R56, R26, R64 ;  /* 0x0000001a3840723c */ /* 0x000fe20000001840 */
[----:B------:R-:W2:Y:S07]  /*5580*/  MUFU.TANH R21, R21 ;  /* 0x0000001500157308 */ /* 0x000eae0000002400 */
[----:B------:R-:W-:Y:S01]  /*5590*/  HMMA.16816.F32 R68, R48, R16, R68 ;  /* 0x000000103044723c */ /* 0x000fe20000001844 */
[----:B------:R-:W-:Y:S01]  /*55a0*/  FMUL.FTZ R23, R61, c[0x0][0x2ec] ;  /* 0x0000bb003d177a20 */ /* 0x000fe20000410000 */
[----:B------:R-:W3:Y:S01]  /*55b0*/  MUFU.TANH R32, R32 ;  /* 0x0000002000207308 */ /* 0x000ee20000002400 */
[----:B------:R-:W-:-:S02]  /*55c0*/  FMUL.FTZ R24, R62, c[0x0][0x2ec] ;  /* 0x0000bb003e187a20 */ /* 0x000fc40000410000 */
[----:B------:R-:W-:-:S03]  /*55d0*/  FMUL.FTZ R60, R60, c[0x0][0x2ec] ;  /* 0x0000bb003c3c7a20 */ /* 0x000fc60000410000 */
[----:B------:R-:W-:Y:S01]  /*55e0*/  HMMA.16816.F32 R44, R48, R18, R44 ;  /* 0x00000012302c723c */ /* 0x000fe2000000182c */
[----:B------:R-:W4:Y:S01]  /*55f0*/  LDSM.16.M88.4 R16, [R220+0x7800] ;  /* 0x00780000dc10783b */ /* 0x000f220000000200 */
[----:B------:R-:W2:Y:S01]  /*5600*/  MUFU.TANH R20, R20 ;  /* 0x0000001400147308 */ /* 0x000ea20000002400 */
[----:B------:R-:W-:-:S05]  /*5610*/  DEPBAR.LE SB0, 0x0 ;  /* 0x000080000000791a */ /* 0x000fca0000000000 */
[----:B------:R-:W-:Y:S02]  /*5620*/  HMMA.16816.F32 R40, R76, R72, R40 ;  /* 0x000000484c28723c */ /* 0x000fe40000001828 */
[----:B------:R-:W2:Y:S06]  /*5630*/  MUFU.TANH R22, R22 ;  /* 0x0000001600167308 */ /* 0x000eac0000002400 */
[C---:B-1----:R-:W-:Y:S02]  /*5640*/  HMMA.16816.F32 R80, R48.reuse, R12, R80 ;  /* 0x0000000c3050723c */ /* 0x042fe40000001850 */
[----:B------:R-:W1:Y:S05]  /*5650*/  MUFU.TANH R23, R23 ;  /* 0x0000001700177308 */ /* 0x000e6a0000002400 */
[----:B------:R-:W-:Y:S01]  /*5660*/  FMUL.FTZ R12, R63, c[0x0][0x2ec] ;  /* 0x0000bb003f0c7a20 */ /* 0x000fe20000410000 */
[----:B------:R-:W-:Y:S02]  /*5670*/  HMMA.16816.F32 R64, R48, R14, R64 ;  /* 0x0000000e3040723c */ /* 0x000fe40000001840 */
[----:B------:R-:W1:Y:S06]  /*5680*/  MUFU.TANH R24, R24 ;  /* 0x0000001800187308 */ /* 0x000e6c0000002400 */
[----:B------:R-:W-:Y:S01]  /*5690*/  HMMA.16816.F32 R36, R76, R74, R36 ;  /* 0x0000004a4c24723c */ /* 0x000fe20000001824 */
[----:B------:R-:W-:Y:S01]  /*56a0*/  FMUL.FTZ R3, R40, c[0x0][0x2ec] ;  /* 0x0000bb0028037a20 */ /* 0x000fe20000410000 */
[----:B------:R-:W1:Y:S01]  /*56b0*/  MUFU.TANH R12, R12 ;  /* 0x0000000c000c7308 */ /* 0x000e620000002400 */
[----:B------:R-:W-:-:S02]  /*56c0*/  FMUL.FTZ R7, R41, c[0x0][0x2ec] ;  /* 0x0000bb0029077a20 */ /* 0x000fc40000410000 */
[----:B------:R-:W-:Y:S02]  /*56d0*/  FMUL.FTZ R28, R42, c[0x0][0x2ec] ;  /* 0x0000bb002a1c7a20 */ /* 0x000fe40000410000 */
[----:B------:R-:W-:Y:S01]  /*56e0*/  FMUL.FTZ R29, R43, c[0x0][0x2ec] ;  /* 0x0000bb002b1d7a20 */ /* 0x000fe20000410000 */
[C---:B------:R-:W-:Y:S02]  /*56f0*/  HMMA.16816.F32 R68, R76.reuse, R8, R68 ;  /* 0x000000084c44723c */ /* 0x040fe40000001844 */
[----:B------:R-:W1:Y:S06]  /*5700*/  MUFU.TANH R3, R3 ;  /* 0x0000000300037308 */ /* 0x000e6c0000002400 */
[C---:B----4-:R-:W-:Y:S02]  /*5710*/  HMMA.16816.F32 R80, R76.reuse, R16, R80 ;  /* 0x000000104c50723c */ /* 0x050fe40000001850 */
[----:B------:R-:W4:Y:S06]  /*5720*/  MUFU.TANH R7, R7 ;  /* 0x0000000700077308 */ /* 0x000f2c0000002400 */
[----:B------:R-:W-:Y:S01]  /*5730*/  HMMA.16816.F32 R64, R76, R18, R64 ;  /* 0x000000124c40723c */ /* 0x000fe20000001840 */
[----:B------:R-:W-:Y:S01]  /*5740*/  FMUL.FTZ R36, R36, c[0x0][0x2ec] ;  /* 0x0000bb0024247a20 */ /* 0x000fe20000410000 */
[----:B------:R-:W1:Y:S01]  /*5750*/  MUFU.TANH R28, R28 ;  /* 0x0000001c001c7308 */ /* 0x000e620000002400 */
[----:B------:R-:W-:-:S02]  /*5760*/  FMUL.FTZ R37, R37, c[0x0][0x2ec] ;  /* 0x0000bb0025257a20 */ /* 0x000fc40000410000 */
[----:B------:R-:W-:Y:S02]  /*5770*/  FMUL.FTZ R38, R38, c[0x0][0x2ec] ;  /* 0x0000bb0026267a20 */ /* 0x000fe40000410000 */
[----:B------:R-:W-:Y:S01]  /*5780*/  FMUL.FTZ R39, R39, c[0x0][0x2ec] ;  /* 0x0000bb0027277a20 */ /* 0x000fe20000410000 */
[----:B------:R-:W-:Y:S01]  /*5790*/  HMMA.16816.F32 R44, R76, R10, R44 ;  /* 0x0000000a4c2c723c */ /* 0x000fe2000000182c */
[----:B------:R-:W-:Y:S01]  /*57a0*/  FMUL.FTZ R68, R68, c[0x0][0x2ec] ;  /* 0x0000bb0044447a20 */ /* 0x000fe20000410000 */
[----:B------:R-:W1:Y:S01]  /*57b0*/  MUFU.TANH R29, R29 ;  /* 0x0000001d001d7308 */ /* 0x000e620000002400 */
[----:B------:R-:W-:Y:S02]  /*57c0*/  FMUL.FTZ R69, R69, c[0x0][0x2ec] ;  /* 0x0000bb0045457a20 */ /* 0x000fe40000410000 */
[----:B------:R-:W-:Y:S02]  /*57d0*/  FMUL.FTZ R70, R70, c[0x0][0x2ec] ;  /* 0x0000bb0046467a20 */ /* 0x000fe40000410000 */
[----:B------:R-:W-:-:S02]  /*57e0*/  FMUL.FTZ R71, R71, c[0x0][0x2ec] ;  /* 0x0000bb0047477a20 */ /* 0x000fc40000410000 */
[----:B------:R-:W-:Y:S01]  /*57f0*/  FMUL.FTZ R13, R82, c[0x0][0x2ec] ;  /* 0x0000bb00520d7a20 */ /* 0x000fe20000410000 */
[----:B------:R-:W1:Y:S01]  /*5800*/  MUFU.TANH R36, R36 ;  /* 0x0000002400247308 */ /* 0x000e620000002400 */
[----:B------:R-:W-:Y:S02]  /*5810*/  FMUL.FTZ R80, R80, c[0x0][0x2ec] ;  /* 0x0000bb0050507a20 */ /* 0x000fe40000410000 */
[----:B------:R-:W-:Y:S02]  /*5820*/  FMUL.FTZ R81, R81, c[0x0][0x2ec] ;  /* 0x0000bb0051517a20 */ /* 0x000fe40000410000 */
[----:B------:R-:W-:Y:S02]  /*5830*/  FMUL.FTZ R83, R83, c[0x0][0x2ec] ;  /* 0x0000bb0053537a20 */ /* 0x000fe40000410000 */
[----:B------:R-:W-:Y:S01]  /*5840*/  FMUL.FTZ R35, R64, c[0x0][0x2ec] ;  /* 0x0000bb0040237a20 */ /* 0x000fe20000410000 */
[----:B------:R-:W1:Y:S01]  /*5850*/  MUFU.TANH R37, R37 ;  /* 0x0000002500257308 */ /* 0x000e620000002400 */
[----:B------:R-:W-:-:S02]  /*5860*/  FMUL.FTZ R34, R65, c[0x0][0x2ec] ;  /* 0x0000bb0041227a20 */ /* 0x000fc40000410000 */
[----:B------:R-:W-:Y:S02]  /*5870*/  FMUL.FTZ R66, R66, c[0x0][0x2ec] ;  /* 0x0000bb0042427a20 */ /* 0x000fe40000410000 */
[----:B------:R-:W-:Y:S02]  /*5880*/  FMUL.FTZ R67, R67, c[0x0][0x2ec] ;  /* 0x0000bb0043437a20 */ /* 0x000fe40000410000 */
[----:B------:R-:W-:Y:S01]  /*5890*/  FMUL.FTZ R44, R44, c[0x0][0x2ec] ;  /* 0x0000bb002c2c7a20 */ /* 0x000fe20000410000 */
[----:B------:R-:W1:Y:S01]  /*58a0*/  MUFU.TANH R38, R38 ;  /* 0x0000002600267308 */ /* 0x000e620000002400 */
[----:B------:R-:W-:Y:S02]  /*58b0*/  FMUL.FTZ R45, R45, c[0x0][0x2ec] ;  /* 0x0000bb002d2d7a20 */ /* 0x000fe40000410000 */
[----:B------:R-:W-:Y:S02]  /*58c0*/  FMUL.FTZ R46, R46, c[0x0][0x2ec] ;  /* 0x0000bb002e2e7a20 */ /* 0x000fe40000410000 */
[----:B------:R-:W-:-:S03]  /*58d0*/  FMUL.FTZ R47, R47, c[0x0][0x2ec] ;  /* 0x0000bb002f2f7a20 */ /* 0x000fc60000410000 */
[----:B------:R-:W1:Y:S08]  /*58e0*/  MUFU.TANH R39, R39 ;  /* 0x0000002700277308 */ /* 0x000e700000002400 */
[----:B------:R1:W1:Y:S08]  /*58f0*/  MUFU.TANH R8, R60 ;  /* 0x0000003c00087308 */ /* 0x0002700000002400 */
        /* <DEDUP_REMOVED lines=10> */
[----:B------:R-:W1:Y:S08]  /*59a0*/  MUFU.TANH R13, R13 ;  /* 0x0000000d000d7308 */ /* 0x000e700000002400 */
[----:B------:R1:W1:Y:S08]  /*59b0*/  MUFU.TANH R192, R83 ;  /* 0x0000005300c07308 */ /* 0x0002700000002400 */
[----:B------:R-:W1:Y:S08]  /*59c0*/  MUFU.TANH R35, R35 ;  /* 0x0000002300237308 */ /* 0x000e700000002400 */
[----:B------:R-:W1:Y:S08]  /*59d0*/  MUFU.TANH R34, R34 ;  /* 0x0000002200227308 */ /* 0x000e700000002400 */
[----:B------:R1:W1:Y:S08]  /*59e0*/  MUFU.TANH R191, R66 ;  /* 0x0000004200bf7308 */ /* 0x0002700000002400 */
[----:B------:R1:W1:Y:S01]  /*59f0*/  MUFU.TANH R190, R67 ;  /* 0x0000004300be7308 */ /* 0x0002620000002400 */
[----:B------:R-:W-:Y:S06]  /*5a00*/  BAR.SYNC.DEFER_BLOCKING 0x0 ;  /* 0x0000000000007b1d */ /* 0x000fec0000010000 */
[----:B------:R-:W-:Y:S05]  /*5a10*/  @!P6 BRA `(.L_x_2367) ;  /* 0x00000ef00000e947 */ /* 0x000fea0003800000 */
[----:B--234-:R-:W-:-:S13]  /*5a20*/  PLOP3.LUT P0, PT, PT, PT, UP6, 0x40, 0x0 ;  /* 0x000000000000781c */ /* 0x01cfda0003f0e868 */
[----:B------:R-:W-:Y:S05]  /*5a30*/  @P0 BRA `(.L_x_2368) ;  /* 0x0000049000000947 */ /* 0x000fea0003800000 */
[----:B------:R-:W2:Y:S01]  /*5a40*/  I2F.RP R5, UR10 ;  /* 0x0000000a00057d06 */ /* 0x000ea20008209400 */
[----:B------:R-:W-:Y:S01]  /*5a50*/  UIADD3 UR12, UR14, -0x40, URZ ;  /* 0xffffffc00e0c7890 */ /* 0x000fe2000fffe03f */
[----:B------:R-:W-:Y:S01]  /*5a60*/  IMAD.U32 R6, RZ, RZ, UR14 ;  /* 0x0000000eff067e24 */ /* 0x000fe2000f8e00ff */
[----:B------:R-:W-:-:S04]  /*5a70*/  UMOV UR16, URZ ;  /* 0x0000003f00107c82 */ /* 0x000fc80008000000 */
[----:B------:R-:W-:-:S04]  /*5a80*/  IABS R6, R6 ;  /* 0x0000000600067213 */ /* 0x000fc80000000000 */
[----:B------:R-:W3:Y:S01]  /*5a90*/  R2UR UR9, R6 ;  /* 0x00000000060973c2 */ /* 0x000ee200000e0000 */
[----:B--2---:R-:W2:Y:S02]  /*5aa0*/  MUFU.RCP R5, R5 ;  /* 0x0000000500057308 */ /* 0x004ea40000001000 */
[----:B--2---:R-:W-:-:S06]  /*5ab0*/  IADD3 R5, R5, 0xffffffe, RZ ;  /* 0x0ffffffe05057810 */ /* 0x004fcc0007ffe0ff */
[----:B------:R-:W2:Y:S02]  /*5ac0*/  F2I.FTZ.U32.TRUNC.NTZ R5, R5 ;  /* 0x0000000500057305 */ /* 0x000ea4000021f000 */
[----:B--2---:R2:W4:Y:S02]  /*5ad0*/  R2UR UR17, R5 ;  /* 0x00000000051173c2 */ /* 0x00452400000e0000 */
[----:B--2---:R-:W-:Y:S01]  /*5ae0*/  IMAD.U32 R5, RZ, RZ, UR12 ;  /* 0x0000000cff057e24 */ /* 0x004fe2000f8e00ff */
[----:B----4-:R-:W-:-:S04]  /*5af0*/  UIADD3 UR4, URZ, -UR17, URZ ;  /* 0x800000113f047290 */ /* 0x010fc8000fffe03f */
[----:B------:R-:W-:Y:S01]  /*5b00*/  IABS R5, R5 ;  /* 0x0000000500057213 */ /* 0x000fe20000000000 */
[----:B------:R-:W-:-:S03]  /*5b10*/  UIMAD UR4, UR4, UR10, URZ ;  /* 0x0000000a040472a4 */ /* 0x000fc6000f8e023f */
[----:B------:R-:W2:Y:S01]  /*5b20*/  R2UR UR5, R5 ;  /* 0x00000000050573c2 */ /* 0x000ea200000e0000 */
[----:B------:R-:W-:-:S04]  /*5b30*/  UIMAD.WIDE.U32 UR16, UR17, UR4, UR16 ;  /* 0x00000004111072a5 */ /* 0x000fc8000f8e0010 */
[----:B---3--:R-:W-:-:S07]  /*5b40*/  UIMAD.WIDE.U32 UR18, UR17, UR9, URZ ;  /* 0x00000009111272a5 */ /* 0x008fce000f8e003f */
[----:B------:R-:W-:Y:S02]  /*5b50*/  UMOV UR15, UR19 ;  /* 0x00000013000f7c82 */ /* 0x000fe40008000000 */
[----:B------:R-:W-:-:S04]  /*5b60*/  UIADD3 UR7, -UR15, URZ, URZ ;  /* 0x0000003f0f077290 */ /* 0x000fc8000fffe13f */
[----:B------:R-:W-:-:S04]  /*5b70*/  UIMAD UR7, UR10, UR7, UR9 ;  /* 0x000000070a0772a4 */ /* 0x000fc8000f8e0209 */
[----:B------:R-:W-:Y:S02]  /*5b80*/  UISETP.GT.U32.AND UP2, UPT, UR10, UR7, UPT ;  /* 0x000000070a00728c */ /* 0x000fe4000bf44070 */
[----:B--2---:R-:W-:-:S07]  /*5b90*/  UIMAD.WIDE.U32 UR16, UR17, UR5, URZ ;  /* 0x00000005111072a5 */ /* 0x004fce000f8e003f */
        /* <DEDUP_REMOVED lines=40> */
[----:B---3--:R-:W-:Y:S01]  /*5e20*/  MOV R11, UR13 ;  /* 0x0000000d000b7c02 */ /* 0x008fe20008000f00 */
        /* <DEDUP_REMOVED lines=10> */
.L_x_2368:
[----:B------:R-:W-:-:S04]  /*5ed0*/  ULEA UR4, -UR8, URZ, 0x6 ;  /* 0x0000003f08047291 */ /* 0x000fc8000f8e313f */
[----:B------:R-:W-:Y:S02]  /*5ee0*/  USHF.R.S32.HI UR5, URZ, 0x1f, UR4 ;  /* 0x0000001f3f057899 */ /* 0x000fe40008011404 */
[----:B------:R-:W-:-:S04]  /*5ef0*/  MOV R15, UR4 ;  /* 0x00000004000f7c02 */ /* 0x000fc80008000f00 */
[----:B------:R-:W-:Y:S02]  /*5f00*/  MOV R14, UR5 ;  /* 0x00000005000e7c02 */ /* 0x000fe40008000f00 */
.L_x_2369:
        /* <DEDUP_REMOVED lines=12> */
[C---:B-1----:R-:W-:Y:S02]  /*5fd0*/  @!P4 LEA R44, P1, R6.reuse, c[0x0][0x168], 0x1 ;  /* 0x00005a00062cca11 */ /* 0x042fe400078208ff */
        /* <DEDUP_REMOVED lines=137> */
[----:B--2---:R-:W-:-:S04]  /*6870*/  LEA R16, P0, R11, c[0x0][0x168], 0x1 ;  /* 0x00005a000b107a11 */ /* 0x004fc800078008ff */
[----:B------:R-:W-:-:S05]  /*6880*/  LEA.HI.X R17, R11, c[0x0][0x16c], R10, 0x1, P0 ;  /* 0x00005b000b117a11 */ /* 0x000fca00000f0c0a */
[----:B------:R-:W-:Y:S01]  /*6890*/  @!PT LDS RZ, [RZ] ;  /* 0x00000000fffff984 */ /* 0x000fe20000000800 */
[----:B------:R-:W-:Y:S01]  /*68a0*/  @!PT LDS RZ, [RZ] ;  /* 0x00000000fffff984 */ /* 0x000fe20000000800 */
[----:B------:R-:W-:Y:S01]  /*68b0*/  @!PT LDS RZ, [RZ] ;  /* 0x00000000fffff984 */ /* 0x000fe20000000800 */
[----:B------:R1:W-:Y:S04]  /*68c0*/  LDGSTS.E.BYPASS.LTC128B.128 [R239+0xf800], [R16.64+0x180] ;  /* 0x0f80018010ef7fae */ /* 0x0003e8000b901d62 */
.L_x_2371:
[----:B------:R-:W-:Y:S05]  /*68d0*/  BSYNC B0 ;  /* 0x0000000000007941 */ /* 0x000fea0003800000 */
.L_x_2370:
[----:B------:R-:W0:Y:S01]  /*68e0*/  LDGDEPBAR ;  /* 0x00000000000079af */ /* 0x000e220000000000 */
[----:B------:R-:W-:-:S04]  /*68f0*/  IADD3 R200, P0, R15, R200, RZ ;  /* 0x000000c80fc87210 */ /* 0x000fc80007f1e0ff */
[----:B------:R-:W-:Y:S02]  /*6900*/  IADD3.X R165, R14, R165, RZ, P0, !PT ;  /* 0x000000a50ea57210 */ /* 0x000fe400007fe4ff */
.L_x_2367:
[----:B--234-:R-:W-:Y:S01]  /*6910*/  IADD3 R15, R238, UR14, RZ ;  /* 0x0000000eee0f7c10 */ /* 0x01cfe2000fffe0ff */
[----:B------:R-:W-:-:S03]  /*6920*/  IMAD.SHL.U32 R228, R4, 0x2, RZ ;  /* 0x0000000204e47824 */ /* 0x000fc600078e00ff */
[C---:B------:R-:W-:Y:S01]  /*6930*/  IADD3 R6, R15.reuse, 0x1, RZ ;  /* 0x000000010f067810 */ /* 0x040fe20007ffe0ff */
[--C-:B------:R-:W-:Y:S01]  /*6940*/  IMAD R226, R2, 0x2, R228.reuse ;  /* 0x0000000202e27824 */ /* 0x100fe200078e02e4 */
[----:B------:R-:W-:Y:S01]  /*6950*/  IADD3 R5, R15, 0x8, RZ ;  /* 0x000000080f057810 */ /* 0x000fe20007ffe0ff */
[----:B------:R-:W-:Y:S01]  /*6960*/  LDSM.16.MT88.4 R156, [R228+0x10000] ;  /* 0x01000000e49c783b */ /* 0x000fe20000004200 */
[----:B------:R-:W-:Y:S01]  /*6970*/  ISETP.GE.AND P4, PT, R6, R244, PT ;  /* 0x000000f40600720c */ /* 0x000fe20003f86270 */
[----:B------:R-:W-:Y:S01]  /*6980*/  IMAD R225, R0, 0x2, R228 ;  /* 0x0000000200e17824 */ /* 0x000fe200078e02e4 */
[----:B------:R-:W-:Y:S01]  /*6990*/  ISETP.GE.AND P3, PT, R6, R242, PT ;  /* 0x000000f20600720c */ /* 0x000fe20003f66270 */
[----:B------:R-:W-:Y:S01]  /*69a0*/  LDSM.16.MT88.4 R148, [R226+0x10000] ;  /* 0x01000000e294783b */ /* 0x000fe20000004200 */
[C---:B------:R-:W-:Y:S01]  /*69b0*/  ISETP.GE.AND P0, PT, R5.reuse, R244, PT ;  /* 0x000000f40500720c */ /* 0x040fe20003f06270 */
[----:B------:R-:W-:Y:S01]  /*69c0*/  IMAD R224, R0, 0x2, R226 ;  /* 0x0000000200e07824 */ /* 0x000fe200078e02e2 */
[----:B------:R-:W-:Y:S01]  /*69d0*/  ISETP.GE.AND P2, PT, R5, R242, PT ;  /* 0x000000f20500720c */ /* 0x000fe20003f46270 */
[----:B------:R-:W-:Y:S01]  /*69e0*/  LDSM.16.MT88.4 R140, [R225+0x10000] ;  /* 0x01000000e18c783b */ /* 0x000fe20000004200 */
[----:B------:R-:W-:-:S02]  /*69f0*/  ISETP.GE.AND P5, PT, R15, R244, PT ;  /* 0x000000f40f00720c */ /* 0x000fc40003fa6270 */
[----:B------:R-:W-:Y:S01]  /*6a00*/  ISETP.GE.AND P1, PT, R15, R242, PT ;  /* 0x000000f20f00720c */ /* 0x000fe20003f26270 */
[----:B------:R-:W-:Y:S01]  /*6a10*/  LDSM.16.MT88.4 R132, [R224+0x10000] ;  /* 0x01000000e084783b */ /* 0x000fe20000004200 */
[C---:B------:R-:W-:Y:S02]  /*6a20*/  ISETP.LT.OR P4, PT, R6.reuse, R245, P4 ;  /* 0x000000f50600720c */ /* 0x040fe40002781670 */
[----:B------:R-:W-:Y:S01]  /*6a30*/  ISETP.LT.OR P3, PT, R6, R243, P3 ;  /* 0x000000f30600720c */ /* 0x000fe20001f61670 */
[----:B------:R-:W-:Y:S01]  /*6a40*/  LDSM.16.MT88.4 R40, [R228+0x12000] ;  /* 0x01200000e428783b */ /* 0x000fe20000004200 */
[C---:B------:R-:W-:Y:S02]  /*6a50*/  ISETP.LT.OR P0, PT, R5.reuse, R245, P0 ;  /* 0x000000f50500720c */ /* 0x040fe40000701670 */
[----:B------:R-:W-:Y:S01]  /*6a60*/  ISETP.LT.OR P2, PT, R5, R243, P2 ;  /* 0x000000f30500720c */ /* 0x000fe20001741670 */
[----:B------:R-:W-:Y:S01]  /*6a70*/  LDSM.16.MT88.4 R48, [R226+0x12000] ;  /* 0x01200000e230783b */ /* 0x000fe20000004200 */
[----:B------:R-:W-:-:S02]  /*6a80*/  ISETP.LT.OR P5, PT, R15, R245, P5 ;  /* 0x000000f50f00720c */ /* 0x000fc40002fa1670 */
[C---:B------:R-:W-:Y:S01]  /*6a90*/  ISETP.LT.OR P1, PT, R15.reuse, R243, P1 ;  /* 0x000000f30f00720c */ /* 0x040fe20000f21670 */
[----:B------:R-:W-:Y:S01]  /*6aa0*/  LDSM.16.MT88.4 R56, [R225+0x12000] ;  /* 0x01200000e138783b */ /* 0x000fe20000004200 */
[C---:B------:R-:W-:Y:S02]  /*6ab0*/  IADD3 R6, R15.reuse, 0x9, RZ ;  /* 0x000000090f067810 */ /* 0x040fe40007ffe0ff */
[----:B------:R-:W-:Y:S01]  /*6ac0*/  IADD3 R5, R15, 0x10, RZ ;  /* 0x000000100f057810 */ /* 0x000fe20007ffe0ff */
[----:B-1----:R-:W-:Y:S01]  /*6ad0*/  LDSM.16.MT88.4 R64, [R224+0x12000] ;  /* 0x01200000e040783b */ /* 0x002fe20000004200 */
[----:B------:R-:W-:Y:S02]  /*6ae0*/  FSEL R3, R3, -INF , !P5 ;  /* 0xff80000003037808 */ /* 0x000fe40006800000 */
[----:B------:R-:W-:Y:S01]  /*6af0*/  FSEL R28, R28, -INF , !P1 ;  /* 0xff8000001c1c7808 */ /* 0x000fe20004800000 */
[----:B------:R-:W-:Y:S01]  /*6b00*/  LDSM.16.MT88.4 R72, [R228+0x14000] ;  /* 0x01400000e448783b */ /* 0x000fe20000004200 */
[----:B------:R-:W-:-:S02]  /*6b10*/  FSEL R14, R7, -INF , !P4 ;  /* 0xff800000070e7808 */ /* 0x000fc40006000000 */
[----:B------:R-:W-:Y:S01]  /*6b20*/  FSEL R29, R29, -INF , !P3 ;  /* 0xff8000001d1d7808 */ /* 0x000fe20005800000 */
[----:B------:R-:W-:Y:S01]  /*6b30*/  LDSM.16.MT88.4 R80, [R226+0x14000] ;  /* 0x01400000e250783b */ /* 0x000fe20000004200 */
[C---:B------:R-:W-:Y:S02]  /*6b40*/  ISETP.GE.AND P5, PT, R6.reuse, R244, PT ;  /* 0x000000f40600720c */ /* 0x040fe40003fa6270 */
[C---:B------:R-:W-:Y:S01]  /*6b50*/  ISETP.GE.AND P1, PT, R6.reuse, R242, PT ;  /* 0x000000f20600720c */ /* 0x040fe20003f26270 */
[----:B------:R-:W-:Y:S01]  /*6b60*/  LDSM.16.MT88.4 R88, [R225+0x14000] ;  /* 0x01400000e158783b */ /* 0x000fe20000004200 */
[C---:B------:R-:W-:Y:S02]  /*6b70*/  ISETP.GE.AND P4, PT, R5.reuse, R244, PT ;  /* 0x000000f40500720c */ /* 0x040fe40003f86270 */
[----:B------:R-:W-:Y:S01]  /*6b80*/  ISETP.GE.AND P3, PT, R5, R242, PT ;  /* 0x000000f20500720c */ /* 0x000fe20003f66270 */
[----:B------:R-:W-:Y:S01]  /*6b90*/  LDSM.16.MT88.4 R96, [R224+0x14000] ;  /* 0x01400000e060783b */ /* 0x000fe20000004200 */
[----:B------:R-:W-:-:S02]  /*6ba0*/  ISETP.LT.OR P5, PT, R6, R245, P5 ;  /* 0x000000f50600720c */ /* 0x000fc40002fa1670 */
[----:B------:R-:W-:Y:S01]  /*6bb0*/  ISETP.LT.OR P1, PT, R6, R243, P1 ;  /* 0x000000f30600720c */ /* 0x000fe20000f21670 */
[----:B------:R-:W-:Y:S01]  /*6bc0*/  LDSM.16.MT88.4 R104, [R228+0x16000] ;  /* 0x01600000e468783b */ /* 0x000fe20000004200 */
[C---:B------:R-:W-:Y:S02]  /*6bd0*/  ISETP.LT.OR P4, PT, R5.reuse, R245, P4 ;  /* 0x000000f50500720c */ /* 0x040fe40002781670 */
[----:B------:R-:W-:Y:S01]  /*6be0*/  ISETP.LT.OR P3, PT, R5, R243, P3 ;  /* 0x000000f30500720c */ /* 0x000fe20001f61670 */
[----:B------:R-:W-:Y:S01]  /*6bf0*/  LDSM.16.MT88.4 R112, [R226+0x16000] ;  /* 0x01600000e270783b */ /* 0x000fe20000004200 */
[C---:B------:R-:W-:Y:S02]  /*6c00*/  IADD3 R6, R15.reuse, 0x11, RZ ;  /* 0x000000110f067810 */ /* 0x040fe40007ffe0ff */
[----:B------:R-:W-:Y:S01]  /*6c10*/  IADD3 R5, R15, 0x18, RZ ;  /* 0x000000180f057810 */ /* 0x000fe20007ffe0ff */
[----:B------:R-:W-:Y:S01]  /*6c20*/  LDSM.16.MT88.4 R120, [R225+0x16000] ;  /* 0x01600000e178783b */ /* 0x000fe20000004200 */
[----:B------:R-:W-:-:S02]  /*6c30*/  FSEL R36, R36, -INF , !P0 ;  /* 0xff80000024247808 */ /* 0x000fc40004000000 */
[----:B------:R-:W-:Y:S02]  /*6c40*/  FSEL R38, R38, -INF , !P2 ;  /* 0xff80000026267808 */ /* 0x000fe40005000000 */
[----:B------:R-:W-:Y:S02]  /*6c50*/  FSEL R37, R37, -INF , !P5 ;  /* 0xff80000025257808 */ /* 0x000fe40006800000 */
[----:B------:R-:W-:Y:S02]  /*6c60*/  FSEL R39, R39, -INF , !P1 ;  /* 0xff80000027277808 */ /* 0x000fe40004800000 */
[C---:B------:R-:W-:Y:S02]  /*6c70*/  ISETP.GE.AND P0, PT, R6.reuse, R244, PT ;  /* 0x000000f40600720c */ /* 0x040fe40003f06270 */
[----:B------:R-:W-:Y:S02]  /*6c80*/  ISETP.GE.AND P2, PT, R6, R242, PT ;  /* 0x000000f20600720c */ /* 0x000fe40003f46270 */
[----:B------:R-:W-:-:S02]  /*6c90*/  ISETP.GE.AND P5, PT, R5, R244, PT ;  /* 0x000000f40500720c */ /* 0x000fc40003fa6270 */
[C---:B------:R-:W-:Y:S02]  /*6ca0*/  ISETP.GE.AND P1, PT, R5.reuse, R242, PT ;  /* 0x000000f20500720c */ /* 0x040fe40003f26270 */
[C---:B------:R-:W-:Y:S02]  /*6cb0*/  ISETP.LT.OR P0, PT, R6.reuse, R245, P0 ;  /* 0x000000f50600720c */ /* 0x040fe40000701670 */
[----:B------:R-:W-:Y:S02]  /*6cc0*/  ISETP.LT.OR P2, PT, R6, R243, P2 ;  /* 0x000000f30600720c */ /* 0x000fe40001741670 */
[C---:B------:R-:W-:Y:S02]  /*6cd0*/  ISETP.LT.OR P5, PT, R5.reuse, R245, P5 ;  /* 0x000000f50500720c */ /* 0x040fe40002fa1670 */
[----:B------:R-:W-:Y:S02]  /*6ce0*/  ISETP.LT.OR P1, PT, R5, R243, P1 ;  /* 0x000000f30500720c */ /* 0x000fe40000f21670 */
[----:B------:R-:W-:-:S02]  /*6cf0*/  IADD3 R5, R15, 0x20, RZ ;  /* 0x000000200f057810 */ /* 0x000fc40007ffe0ff */
[----:B------:R-:W-:Y:S02]  /*6d00*/  FSEL R6, R20, -INF , !P0 ;  /* 0xff80000014067808 */ /* 0x000fe40004000000 */
[----:B------:R-:W-:Y:S02]  /*6d10*/  FSEL R9, R22, -INF , !P2 ;  /* 0xff80000016097808 */ /* 0x000fe40005000000 */
[C---:B------:R-:W-:Y:S02]  /*6d20*/  ISETP.GE.AND P0, PT, R5.reuse, R244, PT ;  /* 0x000000f40500720c */ /* 0x040fe40003f06270 */
[----:B------:R-:W-:Y:S02]  /*6d30*/  ISETP.GE.AND P2, PT, R5, R242, PT ;  /* 0x000000f20500720c */ /* 0x000fe40003f46270 */
[----:B------:R-:W-:Y:S02]  /*6d40*/  IADD3 R18, R15, 0x21, RZ ;  /* 0x000000210f127810 */ /* 0x000fe40007ffe0ff */
[----:B------:R-:W-:-:S02]  /*6d50*/  ISETP.LT.OR P0, PT, R5, R245, P0 ;  /* 0x000000f50500720c */ /* 0x000fc40000701670 */
[----:B------:R-:W-:Y:S02]  /*6d60*/  ISETP.LT.OR P2, PT, R5, R243, P2 ;  /* 0x000000f30500720c */ /* 0x000fe40001741670 */
[----:B------:R-:W-:Y:S02]  /*6d70*/  FSEL R5, R8, -INF , !P5 ;  /* 0xff80000008057808 */ /* 0x000fe40006800000 */
[----:B------:R-:W-:Y:S02]  /*6d80*/  FSEL R8, R24, -INF , !P1 ;  /* 0xff80000018087808 */ /* 0x000fe40004800000 */
[C---:B------:R-:W-:Y:S01]  /*6d90*/  ISETP.GE.AND P5, PT, R18.reuse, R244, PT ;  /* 0x000000f41200720c */ /* 0x040fe20003fa6270 */
[----:B------:R-:W-:Y:S01]  /*6da0*/  LDSM.16.MT88.4 R24, [R225+0x10800] ;  /* 0x01080000e118783b */ /* 0x000fe20000004200 */
[C---:B------:R-:W-:Y:S02]  /*6db0*/  ISETP.GE.AND P1, PT, R18.reuse, R242, PT ;  /* 0x000000f21200720c */ /* 0x040fe40003f26270 */
[----:B------:R-:W-:-:S02]  /*6dc0*/  ISETP.LT.OR P5, PT, R18, R245, P5 ;  /* 0x000000f51200720c */ /* 0x000fc40002fa1670 */
[----:B------:R-:W-:Y:S02]  /*6dd0*/  ISETP.LT.OR P1, PT, R18, R243, P1 ;  /* 0x000000f31200720c */ /* 0x000fe40000f21670 */
[----:B------:R-:W-:Y:S02]  /*6de0*/  FMNMX.FTZ R18, R3, R14, !PT ;  /* 0x0000000e03127209 */ /* 0x000fe40007810000 */
[----:B------:R-:W-:Y:S02]  /*6df0*/  IADD3 R11, R15, 0x19, RZ ;  /* 0x000000190f0b7810 */ /* 0x000fe40007ffe0ff */
[----:B------:R-:W-:Y:S02]  /*6e00*/  FMNMX.FTZ R18, R36, R18, !PT ;  /* 0x0000001224127209 */ /* 0x000fe40007810000 */
[----:B------:R-:W-:Y:S02]  /*6e10*/  FSEL R7, R32, -INF , !P4 ;  /* 0xff80000020077808 */ /* 0x000fe40006000000 */
[----:B------:R-:W-:-:S02]  /*6e20*/  FSEL R10, R21, -INF , !P3 ;  /* 0xff800000150a7808 */ /* 0x000fc40005800000 */
[----:B------:R-:W-:Y:S02]  /*6e30*/  FMNMX.FTZ R18, R37, R18, !PT ;  /* 0x0000001225127209 */ /* 0x000fe40007810000 */
[C---:B------:R-:W-:Y:S02]  /*6e40*/  ISETP.GE.AND P4, PT, R11.reuse, R244, PT ;  /* 0x000000f40b00720c */ /* 0x040fe40003f86270 */
[----:B------:R-:W-:Y:S02]  /*6e50*/  ISETP.GE.AND P3, PT, R11, R242, PT ;  /* 0x000000f20b00720c */ /* 0x000fe40003f66270 */
[----:B------:R-:W-:Y:S02]  /*6e60*/  FMNMX.FTZ R18, R7, R18, !PT ;  /* 0x0000001207127209 */ /* 0x000fe40007810000 */
[C---:B------:R-:W-:Y:S02]  /*6e70*/  ISETP.LT.OR P4, PT, R11.reuse, R245, P4 ;  /* 0x000000f50b00720c */ /* 0x040fe40002781670 */
[----:B------:R-:W-:-:S02]  /*6e80*/  ISETP.LT.OR P3, PT, R11, R243, P3 ;  /* 0x000000f30b00720c */ /* 0x000fc40001f61670 */
[----:B------:R-:W-:Y:S02]  /*6e90*/  IADD3 R17, R15, 0x28, RZ ;  /* 0x000000280f117810 */ /* 0x000fe40007ffe0ff */
[----:B------:R-:W-:Y:S02]  /*6ea0*/  FMNMX.FTZ R19, R6, R18, !PT ;  /* 0x0000001206137209 */ /* 0x000fe40007810000 */
[----:B------:R-:W-:Y:S02]  /*6eb0*/  FSEL R11, R23, -INF , !P4 ;  /* 0xff800000170b7808 */ /* 0x000fe40006000000 */
[----:B------:R-:W-:Y:S02]  /*6ec0*/  FSEL R16, R12, -INF , !P3 ;  /* 0xff8000000c107808 */ /* 0x000fe40005800000 */
[----:B------:R-:W-:Y:S02]  /*6ed0*/  FMNMX.FTZ R18, R28, R29, !PT ;  /* 0x0000001d1c127209 */ /* 0x000fe40007810000 */
[----:B------:R-:W-:-:S02]  /*6ee0*/  ISETP.GE.AND P4, PT, R17, R244, PT ;  /* 0x000000f41100720c */ /* 0x000fc40003f86270 */
[----:B------:R-:W-:Y:S02]  /*6ef0*/  ISETP.GE.AND P3, PT, R17, R242, PT ;  /* 0x000000f21100720c */ /* 0x000fe40003f66270 */
[----:B------:R-:W-:Y:S02]  /*6f00*/  FMNMX.FTZ R19, R5, R19, !PT ;  /* 0x0000001305137209 */ /* 0x000fe40007810000 */
[----:B------:R-:W-:Y:S02]  /*6f10*/  FMNMX.FTZ R18, R38, R18, !PT ;  /* 0x0000001226127209 */ /* 0x000fe40007810000 */
[C---:B------:R-:W-:Y:S02]  /*6f20*/  ISETP.LT.OR P4, PT, R17.reuse, R245, P4 ;  /* 0x000000f51100720c */ /* 0x040fe40002781670 */
[----:B------:R-:W-:Y:S02]  /*6f30*/  ISETP.LT.OR P3, PT, R17, R243, P3 ;  /* 0x000000f31100720c */ /* 0x000fe40001f61670 */
[----:B------:R-:W-:-:S02]  /*6f40*/  IADD3 R17, R15, 0x29, RZ ;  /* 0x000000290f117810 */ /* 0x000fc40007ffe0ff */
[----:B------:R-:W-:Y:S02]  /*6f50*/  FSEL R185, R185, -INF , !P0 ;  /* 0xff800000b9b97808 */ /* 0x000fe40004000000 */
[----:B------:R-:W-:Y:S02]  /*6f60*/  FMNMX.FTZ R19, R11, R19, !PT ;  /* 0x000000130b137209 */ /* 0x000fe40007810000 */
[----:B------:R-:W-:Y:S02]  /*6f70*/  FMNMX.FTZ R18, R39, R18, !PT ;  /* 0x0000001227127209 */ /* 0x000fe40007810000 */
[----:B------:R-:W-:Y:S02]  /*6f80*/  FSEL R193, R193, -INF , !P2 ;  /* 0xff800000c1c17808 */ /* 0x000fe40005000000 */
[----:B------:R-:W-:Y:S02]  /*6f90*/  IADD3 R12, R15, 0x30, RZ ;  /* 0x000000300f0c7810 */ /* 0x000fe40007ffe0ff */
[----:B------:R-:W-:-:S02]  /*6fa0*/  ISETP.GE.AND P0, PT, R17, R244, PT ;  /* 0x000000f41100720c */ /* 0x000fc40003f06270 */
[----:B------:R-:W-:Y:S02]  /*6fb0*/  ISETP.GE.AND P2, PT, R17, R242, PT ;  /* 0x000000f21100720c */ /* 0x000fe40003f46270 */
[----:B------:R-:W-:Y:S02]  /*6fc0*/  FSEL R186, R186, -INF , !P5 ;  /* 0xff800000baba7808 */ /* 0x000fe40006800000 */
[----:B------:R-:W-:Y:S02]  /*6fd0*/  FMNMX.FTZ R19, R185, R19, !PT ;  /* 0x00000013b9137209 */ /* 0x000fe40007810000 */
[----:B------:R-:W-:Y:S02]  /*6fe0*/  FMNMX.FTZ R18, R10, R18, !PT ;  /* 0x000000120a127209 */ /* 0x000fe40007810000 */
[----:B------:R-:W-:Y:S02]  /*6ff0*/  FSEL R194, R194, -INF , !P1 ;  /* 0xff800000c2c27808 */ /* 0x000fe40004800000 */
[----:B------:R-:W-:-:S02]  /*7000*/  ISETP.GE.AND P5, PT, R12, R244, PT ;  /* 0x000000f40c00720c */ /* 0x000fc40003fa6270 */
[----:B------:R-:W-:Y:S02]  /*7010*/  ISETP.GE.AND P1, PT, R12, R242, PT ;  /* 0x000000f20c00720c */ /* 0x000fe40003f26270 */
[C---:B------:R-:W-:Y:S02]  /*7020*/  ISETP.LT.OR P0, PT, R17.reuse, R245, P0 ;  /* 0x000000f51100720c */ /* 0x040fe40000701670 */
[----:B------:R-:W-:Y:S02]  /*7030*/  ISETP.LT.OR P2, PT, R17, R243, P2 ;  /* 0x000000f31100720c */ /* 0x000fe40001741670 */
[----:B------:R-:W-:Y:S02]  /*7040*/  IADD3 R17, R15, 0x31, RZ ;  /* 0x000000310f117810 */ /* 0x000fe40007ffe0ff */
[----:B------:R-:W-:Y:S02]  /*7050*/  FSEL R187, R187, -INF , !P4 ;  /* 0xff800000bbbb7808 */ /* 0x000fe40006000000 */
[----:B------:R-:W-:-:S02]  /*7060*/  FMNMX.FTZ R19, R186, R19, !PT ;  /* 0x00000013ba137209 */ /* 0x000fc40007810000 */
[----:B------:R-:W-:Y:S02]  /*7070*/  FMNMX.FTZ R18, R9, R18, !PT ;  /* 0x0000001209127209 */ /* 0x000fe40007810000 */
[C---:B------:R-:W-:Y:S02]  /*7080*/  ISETP.LT.OR P5, PT, R12.reuse, R245, P5 ;  /* 0x000000f50c00720c */ /* 0x040fe40002fa1670 */
[----:B------:R-:W-:Y:S02]  /*7090*/  ISETP.LT.OR P1, PT, R12, R243, P1 ;  /* 0x000000f30c00720c */ /* 0x000fe40000f21670 */
[----:B------:R-:W-:Y:S02]  /*70a0*/  IADD3 R12, R15, 0x38, RZ ;  /* 0x000000380f0c7810 */ /* 0x000fe40007ffe0ff */
[----:B------:R-:W-:Y:S02]  /*70b0*/  ISETP.GE.AND P4, PT, R17, R244, PT ;  /* 0x000000f41100720c */ /* 0x000fe40003f86270 */
[----:B------:R-:W-:-:S02]  /*70c0*/  FSEL R188, R188, -INF , !P0 ;  /* 0xff800000bcbc7808 */ /* 0x000fc40004000000 */
[----:B------:R-:W-:Y:S02]  /*70d0*/  FMNMX.FTZ R19, R187, R19, !PT ;  /* 0x00000013bb137209 */ /* 0x000fe40007810000 */
[----:B------:R-:W-:Y:S02]  /*70e0*/  FMNMX.FTZ R18, R8, R18, !PT ;  /* 0x0000001208127209 */ /* 0x000fe40007810000 */
[----:B------:R-:W-:Y:S02]  /*70f0*/  FSEL R198, R198, -INF , !P5 ;  /* 0xff800000c6c67808 */ /* 0x000fe40006800000 */
[----:B------:R-:W-:Y:S02]  /*7100*/  ISETP.LT.OR P4, PT, R17, R245, P4 ;  /* 0x000000f51100720c */ /* 0x000fe40002781670 */
[----:B------:R-:W-:Y:S02]  /*7110*/  ISETP.GE.AND P5, PT, R12, R244, PT ;  /* 0x000000f40c00720c */ /* 0x000fe40003fa6270 */
[----:B------:R-:W-:-:S02]  /*7120*/  FMNMX.FTZ R19, R188, R19, !PT ;  /* 0x00000013bc137209 */ /* 0x000fc40007810000 */
[----:B------:R-:W-:Y:S02]  /*7130*/  IADD3 R15, R15, 0x39, RZ ;  /* 0x000000390f0f7810 */ /* 0x000fe40007ffe0ff */
[----:B------:R-:W-:Y:S02]  /*7140*/  FMNMX.FTZ R18, R16, R18, !PT ;  /* 0x0000001210127209 */ /* 0x000fe40007810000 */
[----:B------:R-:W-:Y:S02]  /*7150*/  FSEL R197, R197, -INF , !P4 ;  /* 0xff800000c5c57808 */ /* 0x000fe40006000000 */
[----:B------:R-:W-:Y:S02]  /*7160*/  ISETP.LT.OR P5, PT, R12, R245, P5 ;  /* 0x000000f50c00720c */ /* 0x000fe40002fa1670 */
        /* <DEDUP_REMOVED lines=9> */
[----:B------:R-:W-:Y:S02]  /*7200*/  ISETP.GE.AND P0, PT, R17, R242, PT ;  /* 0x000000f21100720c */ /* 0x000fe40003f06270 */
[----:B------:R-:W-:Y:S02]  /*7210*/  FSEL R34, R34, -INF , !P4 ;  /* 0xff80000022227808 */ /* 0x000fe40006000000 */
[----:B------:R-:W-:Y:S02]  /*7220*/  FSEL R196, R196, -INF , !P2 ;  /* 0xff800000c4c47808 */ /* 0x000fe40005000000 */
[----:B------:R-:W-:Y:S02]  /*7230*/  FMNMX.FTZ R19, R195, R18, !PT ;  /* 0x00000012c3137209 */ /* 0x000fe40007810000 */
[----:B------:R-:W-:-:S02]  /*7240*/  FSEL R32, R13, -INF , !P1 ;  /* 0xff8000000d207808 */ /* 0x000fc40004800000 */
[----:B------:R-:W-:Y:S02]  /*7250*/  ISETP.GE.AND P3, PT, R12, R242, PT ;  /* 0x000000f20c00720c */ /* 0x000fe40003f66270 */
[----:B------:R-:W-:Y:S02]  /*7260*/  FMNMX.FTZ R18, R34, R20, !PT ;  /* 0x0000001422127209 */ /* 0x000fe40007810000 */
[----:B------:R-:W-:Y:S01]  /*7270*/  ISETP.LT.OR P0, PT, R17, R243, P0 ;  /* 0x000000f31100720c */ /* 0x000fe20000701670 */
[----:B------:R-:W-:Y:S01]  /*7280*/  LDSM.16.MT88.4 R20, [R228+0x12800] ;  /* 0x01280000e414783b */ /* 0x000fe20000004200 */
[----:B------:R-:W-:Y:S02]  /*7290*/  FMNMX.FTZ R13, R196, R19, !PT ;  /* 0x00000013c40d7209 */ /* 0x000fe40007810000 */
[----:B------:R-:W-:Y:S02]  /*72a0*/  ISETP.LT.OR P3, PT, R12, R243, P3 ;  /* 0x000000f30c00720c */ /* 0x000fe40001f61670 */
[----:B------:R-:W-:Y:S01]  /*72b0*/  ISETP.GE.AND P1, PT, R15, R242, PT ;  /* 0x000000f20f00720c */ /* 0x000fe20003f26270 */
[----:B------:R-:W1:Y:S01]  /*72c0*/  SHFL.BFLY PT, R12, R18, 0x2, 0x1f ;  /* 0x0c401f00120c7f89 */ /* 0x000e6200000e0000 */
[----:B------:R-:W-:-:S02]  /*72d0*/  FSEL R192, R192, -INF , !P0 ;  /* 0xff800000c0c07808 */ /* 0x000fc40004000000 */
[----:B------:R-:W-:Y:S02]  /*72e0*/  FMNMX.FTZ R13, R32, R13, !PT ;  /* 0x0000000d200d7209 */ /* 0x000fe40007810000 */
[----:B------:R-:W-:Y:S02]  /*72f0*/  ISETP.LT.OR P1, PT, R15, R243, P1 ;  /* 0x000000f30f00720c */ /* 0x000fe40000f21670 */
[----:B------:R-:W-:Y:S02]  /*7300*/  FSEL R191, R191, -INF , !P3 ;  /* 0xff800000bfbf7808 */ /* 0x000fe40005800000 */
[----:B------:R-:W-:Y:S02]  /*7310*/  FMNMX.FTZ R13, R192, R13, !PT ;  /* 0x0000000dc00d7209 */ /* 0x000fe40007810000 */
[----:B------:R-:W-:Y:S02]  /*7320*/  FSEL R190, R190, -INF , !P1 ;  /* 0xff800000bebe7808 */ /* 0x000fe40004800000 */
[----:B------:R-:W-:-:S04]  /*7330*/  FMNMX.FTZ R13, R191, R13, !PT ;  /* 0x0000000dbf0d7209 */ /* 0x000fc80007810000 */
        /* <DEDUP_REMOVED lines=24> */
[----:B------:R-:W1:Y:S01]  /*74c0*/  LDSM.16.MT88.4 R4, [R224+0x16000] ;  /* 0x01600000e004783b */ /* 0x000e620000004200 */
[----:B------:R-:W2:Y:S01]  /*74d0*/  MUFU.EX2 R183, R183 ;  /* 0x000000b700b77308 */ /* 0x000ea20000000800 */
[----:B------:R-:W-:Y:S01]  /*74e0*/  FFMA.FTZ R185, R185, c[0x0][0x23c], -R33 ;  /* 0x00008f00b9b97a23 */ /* 0x000fe20000010821 */
[----:B------:R-:W-:Y:S01]  /*74f0*/  LEA R249, P0, R200, c[0x0][0x168], 0x1 ;  /* 0x00005a00c8f97a11 */ /* 0x000fe200078008ff */
[--C-:B------:R-:W-:Y:S02]  /*7500*/  FFMA.FTZ R180, R28, c[0x0][0x23c], -R189.reuse ;  /* 0x00008f001cb47a23 */ /* 0x100fe400000108bd */
[----:B------:R-:W-:Y:S01]  /*7510*/  FFMA.FTZ R182, R29, c[0x0][0x23c], -R189 ;  /* 0x00008f001db67a23 */ /* 0x000fe200000108bd */
[----:B------:R-:W-:Y:S01]  /*7520*/  LEA.HI.X R248, R200, c[0x0][0x16c], R165, 0x1, P0 ;  /* 0x00005b00c8f87a11 */ /* 0x000fe200000f0ca5 */
[--C-:B------:R-:W-:Y:S01]  /*7530*/  FFMA.FTZ R181, R38, c[0x0][0x23c], -R189.reuse ;  /* 0x00008f0026b57a23 */ /* 0x100fe200000108bd */
[----:B------:R-:W-:Y:S01]  /*7540*/  MUFU.EX2 R179, R179 ;  /* 0x000000b300b37308 */ /* 0x000fe20000000800 */
[--C-:B------:R-:W-:Y:S01]  /*7550*/  FFMA.FTZ R174, R39, c[0x0][0x23c], -R189.reuse ;  /* 0x00008f0027ae7a23 */ /* 0x100fe200000108bd */
[----:B------:R-:W-:Y:S01]  /*7560*/  LDSM.16.MT88.4 R28, [R224+0x12800] ;  /* 0x01280000e01c783b */ /* 0x000fe20000004200 */
[----:B------:R-:W-:-:S02]  /*7570*/  FFMA.FTZ R175, R10, c[0x0][0x23c], -R189 ;  /* 0x00008f000aaf7a23 */ /* 0x000fc400000108bd */
[--C-:B------:R-:W-:Y:S02]  /*7580*/  FFMA.FTZ R169, R9, c[0x0][0x23c], -R189.reuse ;  /* 0x00008f0009a97a23 */ /* 0x100fe400000108bd */
[--C-:B------:R-:W-:Y:S01]  /*7590*/  FFMA.FTZ R2, R8, c[0x0][0x23c], -R189.reuse ;  /* 0x00008f0008027a23 */ /* 0x100fe200000108bd */
[----:B------:R-:W3:Y:S01]  /*75a0*/  MUFU.EX2 R178, R178 ;  /* 0x000000b200b27308 */ /* 0x000ee20000000800 */
[----:B------:R-:W4:Y:S01]  /*75b0*/  LDSM.16.MT88.4 R8, [R226+0x10800] ;  /* 0x01080000e208783b */ /* 0x000f220000004200 */
[----:B--2---:R-:W-:Y:S01]  /*75c0*/  F2FP.PACK_AB R128, R183, R184 ;  /* 0x000000b8b780723e */ /* 0x004fe200000000ff */
[----:B------:R-:W-:Y:S02]  /*75d0*/  FFMA.FTZ R0, R16, c[0x0][0x23c], -R189 ;  /* 0x00008f0010007a23 */ /* 0x000fe400000108bd */
[----:B------:R-:W2:Y:S01]  /*75e0*/  LDSM.16.MT88.4 R16, [R224+0x10800] ;  /* 0x01080000e010783b */ /* 0x000ea20000004200 */
[--C-:B------:R-:W-:Y:S02]  /*75f0*/  FFMA.FTZ R186, R186, c[0x0][0x23c], -R33.reuse ;  /* 0x00008f00baba7a23 */ /* 0x100fe40000010821 */
[----:B------:R-:W-:Y:S01]  /*7600*/  MUFU.EX2 R180, R180 ;  /* 0x000000b400b47308 */ /* 0x000fe20000000800 */
[----:B------:R-:W-:-:S02]  /*7610*/  FFMA.FTZ R187, R187, c[0x0][0x23c], -R33 ;  /* 0x00008f00bbbb7a23 */ /* 0x000fc40000010821 */
[----:B------:R-:W-:Y:S02]  /*7620*/  FFMA.FTZ R188, R188, c[0x0][0x23c], -R33 ;  /* 0x00008f00bcbc7a23 */ /* 0x000fe40000010821 */
[--C-:B------:R-:W-:Y:S02]  /*7630*/  FFMA.FTZ R193, R193, c[0x0][0x23c], -R189.reuse ;  /* 0x00008f00c1c17a23 */ /* 0x100fe400000108bd */
[--C-:B------:R-:W-:Y:S01]  /*7640*/  FFMA.FTZ R194, R194, c[0x0][0x23c], -R189.reuse ;  /* 0x00008f00c2c27a23 */ /* 0x100fe200000108bd */
[----:B------:R-:W5:Y:S01]  /*7650*/  MUFU.EX2 R182, R182 ;  /* 0x000000b600b67308 */ /* 0x000f620000000800 */
[----:B---3--:R-:W-:Y:S01]  /*7660*/  F2FP.PACK_AB R130, R178, R179 ;  /* 0x000000b3b282723e */ /* 0x008fe200000000ff */
[--C-:B------:R-:W-:Y:S02]  /*7670*/  FFMA.FTZ R195, R195, c[0x0][0x23c], -R189.reuse ;  /* 0x00008f00c3c37a23 */ /* 0x100fe400000108bd */
[----:B------:R-:W-:Y:S02]  /*7680*/  FFMA.FTZ R196, R196, c[0x0][0x23c], -R189 ;  /* 0x00008f00c4c47a23 */ /* 0x000fe400000108bd */
[----:B------:R-:W-:-:S02]  /*7690*/  FFMA.FTZ R198, R198, c[0x0][0x23c], -R33 ;  /* 0x00008f00c6c67a23 */ /* 0x000fc40000010821 */
[----:B------:R-:W-:Y:S01]  /*76a0*/  MUFU.EX2 R181, R181 ;  /* 0x000000b500b57308 */ /* 0x000fe20000000800 */
[--C-:B------:R-:W-:Y:S02]  /*76b0*/  FFMA.FTZ R197, R197, c[0x0][0x23c], -R33.reuse ;  /* 0x00008f00c5c57a23 */ /* 0x100fe40000010821 */
[--C-:B------:R-:W-:Y:S02]  /*76c0*/  FFMA.FTZ R199, R35, c[0x0][0x23c], -R33.reuse ;  /* 0x00008f0023c77a23 */ /* 0x100fe40000010821 */
[----:B------:R-:W-:Y:S02]  /*76d0*/  FFMA.FTZ R251, R34, c[0x0][0x23c], -R33 ;  /* 0x00008f0022fb7a23 */ /* 0x000fe40000010821 */
[--C-:B------:R-:W-:Y:S01]  /*76e0*/  FFMA.FTZ R201, R32, c[0x0][0x23c], -R189.reuse ;  /* 0x00008f0020c97a23 */ /* 0x100fe200000108bd */
[----:B------:R-:W3:Y:S01]  /*76f0*/  MUFU.EX2 R174, R174 ;  /* 0x000000ae00ae7308 */ /* 0x000ee20000000800 */
[----:B-----5:R-:W-:Y:S01]  /*7700*/  F2FP.PACK_AB R129, R182, R180 ;  /* 0x000000b4b681723e */ /* 0x020fe200000000ff */
[--C-:B------:R-:W-:Y:S01]  /*7710*/  FFMA.FTZ R192, R192, c[0x0][0x23c], -R189.reuse ;  /* 0x00008f00c0c07a23 */ /* 0x100fe200000108bd */
[----:B------:R-:W-:Y:S01]  /*7720*/  LDSM.16.MT88.4 R32, [R228+0x11800] ;  /* 0x01180000e420783b */ /* 0x000fe20000004200 */
[----:B------:R-:W-:-:S02]  /*7730*/  FFMA.FTZ R191, R191, c[0x0][0x23c], -R189 ;  /* 0x00008f00bfbf7a23 */ /* 0x000fc400000108bd */
[----:B------:R-:W-:Y:S02]  /*7740*/  FFMA.FTZ R250, R190, c[0x0][0x23c], -R189 ;  /* 0x00008f00befa7a23 */ /* 0x000fe400000108bd */
[----:B------:R-:W5:Y:S01]  /*7750*/  MUFU.EX2 R177, R177 ;  /* 0x000000b100b17308 */ /* 0x000f620000000800 */
[----:B------:R-:W-:Y:S02]  /*7760*/  FADD.FTZ R183, R184, R183 ;  /* 0x000000b7b8b77221 */ /* 0x000fe40000010000 */
[----:B------:R-:W-:Y:S02]  /*7770*/  FADD.FTZ R180, R180, R182 ;  /* 0x000000b6b4b47221 */ /* 0x000fe40000010000 */
[----:B------:R-:W-:Y:S01]  /*7780*/  FADD.FTZ R183, R179, R183 ;  /* 0x000000b7b3b77221 */ /* 0x000fe20000010000 */
[----:B---3--:R-:W-:Y:S02]  /*7790*/  F2FP.PACK_AB R131, R174, R181 ;  /* 0x000000b5ae83723e */ /* 0x008fe400000000ff */
[----:B------:R-:W3:Y:S01]  /*77a0*/  MUFU.EX2 R176, R176 ;  /* 0x000000b000b07308 */ /* 0x000ee20000000800 */
[----:B------:R-:W-:-:S02]  /*77b0*/  FADD.FTZ R181, R181, R180 ;  /* 0x000000b4b5b57221 */ /* 0x000fc40000010000 */
[----:B------:R-:W-:Y:S02]  /*77c0*/  FADD.FTZ R178, R178, R183 ;  /* 0x000000b7b2b27221 */ /* 0x000fe40000010000 */
[----:B------:R-:W-:Y:S01]  /*77d0*/  FADD.FTZ R181, R174, R181 ;  /* 0x000000b5aeb57221 */ /* 0x000fe20000010000 */
[C---:B------:R-:W-:Y:S01]  /*77e0*/  HMMA.16816.F32 R160, R128.reuse, R156, RZ ;  /* 0x0000009c80a0723c */ /* 0x040fe200000018ff */
[----:B-----5:R-:W-:Y:S01]  /*77f0*/  FADD.FTZ R178, R177, R178 ;  /* 0x000000b2b1b27221 */ /* 0x020fe20000010000 */
        /* <DEDUP_REMOVED lines=52> */
[----:B---3--:R-:W-:Y:S01]  /*7b40*/  F2FP.PACK_AB R4, R176, R177 ;  /* 0x000000b1b004723e */ /* 0x008fe200000000ff */
        /* <DEDUP_REMOVED lines=11> */
[----:B------:R-:W-:Y:S01]  /*7c00*/  HMMA.16816.F32 R160, R4, R12, R160 ;  /* 0x0000000c04a0723c */ /* 0x000fe200000018a0 */
        /* <DEDUP_REMOVED lines=8> */
[----:B------:R-:W-:Y:S07]  /*7c90*/  LDSM.16.MT88.4 R16, [R228+0x14800] ;  /* 0x01480000e410783b */ /* 0x000fee0000004200 */
[C---:B------:R-:W-:Y:S08]  /*7ca0*/  HMMA.16816.F32 R144, R4.reuse, R24, R144 ;  /* 0x000000180490723c */ /* 0x040ff00000001890 */
[C---:B-1----:R-:W-:Y:S08]  /*7cb0*/  HMMA.16816.F32 R44, R4.reuse, R12, R44 ;  /* 0x0000000c042c723c */ /* 0x042ff0000000182c */
[C---:B------:R-:W-:Y:S01]  /*7cc0*/  HMMA.16816.F32 R48, R4.reuse, R14, R48 ;  /* 0x0000000e0430723c */ /* 0x040fe20000001830 */
[----:B------:R-:W1:Y:S07]  /*7cd0*/  LDSM.16.MT88.4 R12, [R225+0x14800] ;  /* 0x01480000e10c783b */ /* 0x000e6e0000004200 */
[C---:B---3--:R-:W-:Y:S08]  /*7ce0*/  HMMA.16816.F32 R52, R4.reuse, R8, R52 ;  /* 0x000000080434723c */ /* 0x048ff00000001834 */
        /* <DEDUP_REMOVED lines=226> */
.L_x_2373:
[----:B------:R-:W-:-:S04]  /*8b10*/  ULEA UR4, -UR6, URZ, 0x6 ;  /* 0x0000003f06047291 */ /* 0x000fc8000f8e313f */
[----:B------:R-:W-:Y:S02]  /*8b20*/  USHF.R.S32.HI UR5, URZ, 0x1f, UR4 ;  /* 0x0000001f3f057899 */ /* 0x000fe40008011404 */
[----:B------:R-:W-:-:S04]  /*8b30*/  MOV R2, UR4 ;  /* 0x0000000400027c02 */ /* 0x000fc80008000f00 */
[----:B------:R-:W-:Y:S02]  /*8b40*/  MOV R0, UR5 ;  /* 0x0000000500007c02 */ /* 0x000fe40008000f00 */
.L_x_2374:
        /* <DEDUP_REMOVED lines=106> */
[----:B------:R-:W-:-:S03]  /*91f0*/  @!P2 LEA.HI.X R33, R6, c[0x0][0x174], R5, 0x1, P0 ;  /* 0x00005d000621aa11 */ /* 0x000fc600000f0c05 */
        /* <DEDUP_REMOVED lines=40> */
[----:B-1----:R-:W-:Y:S04]  /*9480*/  LDSM.16.M88.4 R8, [R233+0x8000] ;  /* 0x00800000e908783b */ /* 0x002fe80000000200 */
[----:B------:R-:W-:Y:S04]  /*9490*/  LDSM.16.M88.4 R180, [R233+0x8800] ;  /* 0x00880000e9b4783b */ /* 0x000fe80000000200 */
[----:B------:R-:W-:Y:S04]  /*94a0*/  LDSM.16.M88.4 R172, [R233+0x9000] ;  /* 0x00900000e9ac783b */ /* 0x000fe80000000200 */
[----:B---3--:R-:W-:Y:S04]  /*94b0*/  LDSM.16.M88.4 R16, [R233+0x9800] ;  /* 0x00980000e910783b */ /* 0x008fe80000000200 */
[----:B------:R-:W-:Y:S04]  /*94c0*/  LDSM.16.M88.4 R28, [R232] ;  /* 0x00000000e81c783b */ /* 0x000fe80000000200 */
[----:B----4-:R-:W-:Y:S04]  /*94d0*/  LDSM.16.M88.4 R12, [R231] ;  /* 0x00000000e70c783b */ /* 0x010fe80000000200 */
[----:B--2---:R-:W1:Y:S04]  /*94e0*/  LDSM.16.M88.4 R32, [R234] ;  /* 0x00000000ea20783b */ /* 0x004e680000000200 */
[----:B------:R-:W2:Y:S04]  /*94f0*/  LDSM.16.M88.4 R192, [R223] ;  /* 0x00000000dfc0783b */ /* 0x000ea80000000200 */
[----:B------:R-:W3:Y:S04]  /*9500*/  LDSM.16.M88.4 R188, [R222] ;  /* 0x00000000debc783b */ /* 0x000ee80000000200 */
[----:B------:R-:W4:Y:S04]  /*9510*/  LDSM.16.M88.4 R184, [R221] ;  /* 0x00000000ddb8783b */ /* 0x000f280000000200 */
[----:B------:R-:W-:Y:S04]  /*9520*/  LDSM.16.M88.4 R24, [R227+0x8000] ;  /* 0x00800000e318783b */ /* 0x000fe80000000200 */
[----:B------:R-:W-:Y:S04]  /*9530*/  LDSM.16.M88.4 R196, [R227+0x9000] ;  /* 0x00900000e3c4783b */ /* 0x000fe80000000200 */
[----:B------:R-:W0:Y:S01]  /*9540*/  LDGDEPBAR ;  /* 0x00000000000079af */ /* 0x000e220000000000 */
[C---:B-1----:R-:W-:Y:S08]  /*9550*/  HMMA.16816.F32 R4, R32.reuse, R8, RZ ;  /* 0x000000082004723c */ /* 0x042ff000000018ff */
[C---:B------:R-:W-:Y:S08]  /*9560*/  HMMA.16816.F32 R8, R32.reuse, R10, RZ ;  /* 0x0000000a2008723c */ /* 0x040ff000000018ff */
[C---:B-----5:R-:W-:Y:S08]  /*9570*/  HMMA.16816.F32 R20, R32.reuse, R180, RZ ;  /* 0x000000b42014723c */ /* 0x060ff000000018ff */
[C---:B------:R-:W-:Y:S08]  /*9580*/  HMMA.16816.F32 R180, R32.reuse, R182, RZ ;  /* 0x000000b620b4723c */ /* 0x040ff000000018ff */
[C---:B------:R-:W-:Y:S08]  /*9590*/  HMMA.16816.F32 R176, R32.reuse, R172, RZ ;  /* 0x000000ac20b0723c */ /* 0x040ff000000018ff */
[C---:B------:R-:W-:Y:S08]  /*95a0*/  HMMA.16816.F32 R172, R32.reuse, R174, RZ ;  /* 0x000000ae20ac723c */ /* 0x040ff000000018ff */
[C---:B------:R-:W-:Y:S08]  /*95b0*/  HMMA.16816.F32 R168, R32.reuse, R16, RZ ;  /* 0x0000001020a8723c */ /* 0x040ff000000018ff */
[----:B------:R-:W-:Y:S01]  /*95c0*/  HMMA.16816.F32 R32, R32, R18, RZ ;  /* 0x000000122020723c */ /* 0x000fe200000018ff */
[----:B------:R-:W-:Y:S07]  /*95d0*/  LDSM.16.M88.4 R16, [R227+0x8800] ;  /* 0x00880000e310783b */ /* 0x000fee0000000200 */
[C---:B------:R-:W-:Y:S08]  /*95e0*/  HMMA.16816.F32 R4, R28.reuse, R12, R4 ;  /* 0x0000000c1c04723c */ /* 0x040ff00000001804 */
[C---:B------:R-:W-:Y:S01]  /*95f0*/  HMMA.16816.F32 R8, R28.reuse, R14, R8 ;  /* 0x0000000e1c08723c */ /* 0x040fe20000001808 */
[----:B------:R-:W1:Y:S07]  /*9600*/  LDSM.16.M88.4 R12, [R230] ;  /* 0x00000000e60c783b */ /* 0x000e6e0000000200 */
[C---:B--2---:R-:W-:Y:S08]  /*9610*/  HMMA.16816.F32 R20, R28.reuse, R192, R20 ;  /* 0x000000c01c14723c */ /* 0x044ff00000001814 */
[C---:B------:R-:W-:Y:S01]  /*9620*/  HMMA.16816.F32 R180, R28.reuse, R194, R180 ;  /* 0x000000c21cb4723c */ /* 0x040fe200000018b4 */
[----:B------:R-:W2:Y:S07]  /*9630*/  LDSM.16.M88.4 R192, [R227+0x9800] ;  /* 0x00980000e3c0783b */ /* 0x000eae0000000200 */
[C---:B---3--:R-:W-:Y:S08]  /*9640*/  HMMA.16816.F32 R176, R28.reuse, R188, R176 ;  /* 0x000000bc1cb0723c */ /* 0x048ff000000018b0 */
[C---:B------:R-:W-:Y:S01]  /*9650*/  HMMA.16816.F32 R172, R28.reuse, R190, R172 ;  /* 0x000000be1cac723c */ /* 0x040fe200000018ac */
[----:B------:R-:W-:Y:S07]  /*9660*/  LDSM.16.M88.4 R188, [R220] ;  /* 0x00000000dcbc783b */ /* 0x000fee0000000200 */
[C---:B----4-:R-:W-:Y:S08]  /*9670*/  HMMA.16816.F32 R168, R28.reuse, R184, R168 ;  /* 0x000000b81ca8723c */ /* 0x050ff000000018a8 */
[----:B------:R-:W-:Y:S01]  /*9680*/  HMMA.16816.F32 R32, R28, R186, R32 ;  /* 0x000000ba1c20723c */ /* 0x000fe20000001820 */
[----:B------:R-:W-:Y:S04]  /*9690*/  LDSM.16.M88.4 R184, [R220+0x800] ;  /* 0x00080000dcb8783b */ /* 0x000fe80000000200 */
[----:B------:R-:W-:Y:S03]  /*96a0*/  LDSM.16.M88.4 R28, [R220+0x1000] ;  /* 0x00100000dc1c783b */ /* 0x000fe60000000200 */
[C---:B-1----:R-:W-:Y:S08]  /*96b0*/  HMMA.16816.F32 R20, R12.reuse, R16, R20 ;  /* 0x000000100c14723c */ /* 0x042ff00000001814 */
[C---:B------:R-:W-:Y:S01]  /*96c0*/  HMMA.16816.F32 R180, R12.reuse, R18, R180 ;  /* 0x000000120cb4723c */ /* 0x040fe200000018b4 */
[----:B------:R-:W1:Y:S07]  /*96d0*/  LDSM.16.M88.4 R16, [R229] ;  /* 0x00000000e510783b */ /* 0x000e6e0000000200 */
[C---:B------:R-:W-:Y:S08]  /*96e0*/  HMMA.16816.F32 R4, R12.reuse, R24, R4 ;  /* 0x000000180c04723c */ /* 0x040ff00000001804 */
[C---:B------:R-:W-:Y:S01]  /*96f0*/  HMMA.16816.F32 R8, R12.reuse, R26, R8 ;  /* 0x0000001a0c08723c */ /* 0x040fe20000001808 */
[----:B------:R-:W3:Y:S07]  /*9700*/  LDSM.16.M88.4 R24, [R220+0x1800] ;  /* 0x00180000dc18783b */ /* 0x000eee0000000200 */
[C---:B------:R-:W-:Y:S08]  /*9710*/  HMMA.16816.F32 R176, R12.reuse, R196, R176 ;  /* 0x000000c40cb0723c */ /* 0x040ff000000018b0 */
[C---:B------:R-:W-:Y:S01]  /*9720*/  HMMA.16816.F32 R172, R12.reuse, R198, R172 ;  /* 0x000000c60cac723c */ /* 0x040fe200000018ac */
[----:B------:R-:W-:Y:S07]  /*9730*/  LDSM.16.M88.4 R196, [R233+0xa000] ;  /* 0x00a00000e9c4783b */ /* 0x000fee0000000200 */
[C---:B--2---:R-:W-:Y:S08]  /*9740*/  HMMA.16816.F32 R168, R12.reuse, R192, R168 ;  /* 0x000000c00ca8723c */ /* 0x044ff000000018a8 */
[----:B------:R-:W-:Y:S01]  /*9750*/  HMMA.16816.F32 R32, R12, R194, R32 ;  /* 0x000000c20c20723c */ /* 0x000fe20000001820 */
[----:B------:R-:W2:Y:S04]  /*9760*/  LDSM.16.M88.4 R12, [R234+0x2000] ;  /* 0x00200000ea0c783b */ /* 0x000ea80000000200 */
[----:B------:R-:W-:Y:S03]  /*9770*/  LDSM.16.M88.4 R192, [R218] ;  /* 0x00000000dac0783b */ /* 0x000fe60000000200 */
        /* <DEDUP_REMOVED lines=8> */
[----:B------:R-:W5:Y:S07]  /*9800*/  LDSM.16.M88.4 R28, [R233+0xb800] ;  /* 0x00b80000e91c783b */ /* 0x000f6e0000000200 */
[C---:B---3--:R-:W-:Y:S08]  /*9810*/  HMMA.16816.F32 R168, R16.reuse, R24, R168 ;  /* 0x0000001810a8723c */ /* 0x048ff000000018a8 */
[----:B------:R-:W-:Y:S01]  /*9820*/  HMMA.16816.F32 R32, R16, R26, R32 ;  /* 0x0000001a1020723c */ /* 0x000fe20000001820 */
[----:B------:R-:W-:Y:S04]  /*9830*/  LDSM.16.M88.4 R24, [R232+0x2000] ;  /* 0x00200000e818783b */ /* 0x000fe80000000200 */
[----:B------:R-:W3:Y:S03]  /*9840*/  LDSM.16.M88.4 R16, [R219] ;  /* 0x00000000db10783b */ /* 0x000ee60000000200 */
[C---:B--2---:R-:W-:Y:S08]  /*9850*/  HMMA.16816.F32 R4, R12.reuse, R196, R4 ;  /* 0x000000c40c04723c */ /* 0x044ff00000001804 */
[C---:B------:R-:W-:Y:S01]  /*9860*/  HMMA.16816.F32 R8, R12.reuse, R198, R8 ;  /* 0x000000c60c08723c */ /* 0x040fe20000001808 */
[----:B------:R-:W-:Y:S07]  /*9870*/  LDSM.16.M88.4 R196, [R227+0xb000] ;  /* 0x00b00000e3c4783b */ /* 0x000fee0000000200 */
[C---:B-1----:R-:W-:Y:S08]  /*9880*/  HMMA.16816.F32 R20, R12.reuse, R188, R20 ;  /* 0x000000bc0c14723c */ /* 0x042ff00000001814 */
[C---:B------:R-:W-:Y:S01]  /*9890*/  HMMA.16816.F32 R180, R12.reuse, R190, R180 ;  /* 0x000000be0cb4723c */ /* 0x040fe200000018b4 */
[----:B------:R-:W-:Y:S07]  /*98a0*/  LDSM.16.M88.4 R188, [R230+0x2000] ;  /* 0x00200000e6bc783b */ /* 0x000fee0000000200 */
[C---:B----4-:R-:W-:Y:S08]  /*98b0*/  HMMA.16816.F32 R176, R12.reuse, R184, R176 ;  /* 0x000000b80cb0723c */ /* 0x050ff000000018b0 */
[C---:B------:R-:W-:Y:S01]  /*98c0*/  HMMA.16816.F32 R172, R12.reuse, R186, R172 ;  /* 0x000000ba0cac723c */ /* 0x040fe200000018ac */
[----:B------:R-:W1:Y:S07]  /*98d0*/  LDSM.16.M88.4 R184, [R217] ;  /* 0x00000000d9b8783b */ /* 0x000e6e0000000200 */
[C---:B-----5:R-:W-:Y:S08]  /*98e0*/  HMMA.16816.F32 R168, R12.reuse, R28, R168 ;  /* 0x0000001c0ca8723c */ /* 0x060ff000000018a8 */
[----:B------:R-:W-:Y:S01]  /*98f0*/  HMMA.16816.F32 R32, R12, R30, R32 ;  /* 0x0000001e0c20723c */ /* 0x000fe20000001820 */
[----:B------:R-:W2:Y:S04]  /*9900*/  LDSM.16.M88.4 R28, [R216] ;  /* 0x00000000d81c783b */ /* 0x000ea80000000200 */
[----:B------:R-:W4:Y:S03]  /*9910*/  LDSM.16.M88.4 R12, [R227+0xa000] ;  /* 0x00a00000e30c783b */ /* 0x000f260000000200 */
[C---:B---3--:R-:W-:Y:S08]  /*9920*/  HMMA.16816.F32 R4, R24.reuse, R16, R4 ;  /* 0x000000101804723c */ /* 0x048ff00000001804 */
[C---:B------:R-:W-:Y:S01]  /*9930*/  HMMA.16816.F32 R8, R24.reuse, R18, R8 ;  /* 0x000000121808723c */ /* 0x040fe20000001808 */
[----:B------:R-:W3:Y:S07]  /*9940*/  LDSM.16.M88.4 R16, [R227+0xa800] ;  /* 0x00a80000e310783b */ /* 0x000eee0000000200 */
[C---:B------:R-:W-:Y:S08]  /*9950*/  HMMA.16816.F32 R20, R24.reuse, R192, R20 ;  /* 0x000000c01814723c */ /* 0x040ff00000001814 */
[C---:B------:R-:W-:Y:S01]  /*9960*/  HMMA.16816.F32 R180, R24.reuse, R194, R180 ;  /* 0x000000c218b4723c */ /* 0x040fe200000018b4 */
[----:B------:R-:W5:Y:S07]  /*9970*/  LDSM.16.M88.4 R192, [R227+0xb800] ;  /* 0x00b80000e3c0783b */ /* 0x000f6e0000000200 */
[C---:B-1----:R-:W-:Y:S08]  /*9980*/  HMMA.16816.F32 R176, R24.reuse, R184, R176 ;  /* 0x000000b818b0723c */ /* 0x042ff000000018b0 */
[C---:B------:R-:W-:Y:S01]  /*9990*/  HMMA.16816.F32 R172, R24.reuse, R186, R172 ;  /* 0x000000ba18ac723c */ /* 0x040fe200000018ac */
[----:B------:R-:W-:Y:S07]  /*99a0*/  LDSM.16.M88.4 R184, [R220+0x3800] ;  /* 0x00380000dcb8783b */ /* 0x000fee0000000200 */
[C---:B--2---:R-:W-:Y:S08]  /*99b0*/  HMMA.16816.F32 R168, R24.reuse, R28, R168 ;  /* 0x0000001c18a8723c */ /* 0x044ff000000018a8 */
[----:B------:R-:W-:Y:S01]  /*99c0*/  HMMA.16816.F32 R32, R24, R30, R32 ;  /* 0x0000001e1820723c */ /* 0x000fe20000001820 */
[----:B------:R-:W-:Y:S04]  /*99d0*/  LDSM.16.M88.4 R24, [R229+0x2000] ;  /* 0x00200000e518783b */ /* 0x000fe80000000200 */
[----:B------:R-:W-:Y:S03]  /*99e0*/  LDSM.16.M88.4 R28, [R220+0x2800] ;  /* 0x00280000dc1c783b */ /* 0x000fe60000000200 */
[C---:B----4-:R-:W-:Y:S08]  /*99f0*/  HMMA.16816.F32 R4, R188.reuse, R12, R4 ;  /* 0x0000000cbc04723c */ /* 0x050ff00000001804 */
[C---:B------:R-:W-:Y:S01]  /*9a00*/  HMMA.16816.F32 R8, R188.reuse, R14, R8 ;  /* 0x0000000ebc08723c */ /* 0x040fe20000001808 */
[----:B------:R-:W1:Y:S07]  /*9a10*/  LDSM.16.M88.4 R12, [R220+0x2000] ;  /* 0x00200000dc0c783b */ /* 0x000e6e0000000200 */
[C---:B---3--:R-:W-:Y:S08]  /*9a20*/  HMMA.16816.F32 R20, R188.reuse, R16, R20 ;  /* 0x00000010bc14723c */ /* 0x048ff00000001814 */
[C---:B------:R-:W-:Y:S01]  /*9a30*/  HMMA.16816.F32 R180, R188.reuse, R18, R180 ;  /* 0x00000012bcb4723c */ /* 0x040fe200000018b4 */
[----:B------:R-:W2:Y:S07]  /*9a40*/  LDSM.16.M88.4 R16, [R220+0x3000] ;  /* 0x00300000dc10783b */ /* 0x000eae0000000200 */
[C---:B------:R-:W-:Y:S08]  /*9a50*/  HMMA.16816.F32 R176, R188.reuse, R196, R176 ;  /* 0x000000c4bcb0723c */ /* 0x040ff000000018b0 */
[C---:B------:R-:W-:Y:S01]  /*9a60*/  HMMA.16816.F32 R172, R188.reuse, R198, R172 ;  /* 0x000000c6bcac723c */ /* 0x040fe200000018ac */
[----:B------:R-:W-:Y:S07]  /*9a70*/  LDSM.16.M88.4 R196, [R227+0xd000] ;  /* 0x00d00000e3c4783b */ /* 0x000fee0000000200 */
[C---:B-----5:R-:W-:Y:S08]  /*9a80*/  HMMA.16816.F32 R168, R188.reuse, R192, R168 ;  /* 0x000000c0bca8723c */ /* 0x060ff000000018a8 */
        /* <DEDUP_REMOVED lines=8> */
[----:B------:R-:W3:Y:S07]  /*9b10*/  LDSM.16.M88.4 R28, [R233+0xd000] ;  /* 0x00d00000e91c783b */ /* 0x000eee0000000200 */
[C---:B--2---:R-:W-:Y:S08]  /*9b20*/  HMMA.16816.F32 R176, R24.reuse, R16, R176 ;  /* 0x0000001018b0723c */ /* 0x044ff000000018b0 */
[C---:B------:R-:W-:Y:S01]  /*9b30*/  HMMA.16816.F32 R172, R24.reuse, R18, R172 ;  /* 0x0000001218ac723c */ /* 0x040fe200000018ac */
[----:B------:R-:W2:Y:S07]  /*9b40*/  LDSM.16.M88.4 R16, [R233+0xd800] ;  /* 0x00d80000e910783b */ /* 0x000eae0000000200 */
[C---:B------:R-:W-:Y:S08]  /*9b50*/  HMMA.16816.F32 R168, R24.reuse, R184, R168 ;  /* 0x000000b818a8723c */ /* 0x040ff000000018a8 */
[----:B------:R-:W-:Y:S01]  /*9b60*/  HMMA.16816.F32 R32, R24, R186, R32 ;  /* 0x000000ba1820723c */ /* 0x000fe20000001820 */
[----:B------:R-:W-:Y:S04]  /*9b70*/  LDSM.16.M88.4 R24, [R232+0x4000] ;  /* 0x00400000e818783b */ /* 0x000fe80000000200 */
[----:B------:R-:W4:Y:S03]  /*9b80*/  LDSM.16.M88.4 R184, [R215] ;  /* 0x00000000d7b8783b */ /* 0x000f260000000200 */
[C---:B-1----:R-:W-:Y:S08]  /*9b90*/  HMMA.16816.F32 R4, R12.reuse, R192, R4 ;  /* 0x000000c00c04723c */ /* 0x042ff00000001804 */
[C---:B------:R-:W-:Y:S01]  /*9ba0*/  HMMA.16816.F32 R8, R12.reuse, R194, R8 ;  /* 0x000000c20c08723c */ /* 0x040fe20000001808 */
[----:B------:R-:W1:Y:S07]  /*9bb0*/  LDSM.16.M88.4 R192, [R214] ;  /* 0x00000000d6c0783b */ /* 0x000e6e0000000200 */
[C---:B---3--:R-:W-:Y:S08]  /*9bc0*/  HMMA.16816.F32 R176, R12.reuse, R28, R176 ;  /* 0x0000001c0cb0723c */ /* 0x048ff000000018b0 */
[C---:B------:R-:W-:Y:S01]  /*9bd0*/  HMMA.16816.F32 R172, R12.reuse, R30, R172 ;  /* 0x0000001e0cac723c */ /* 0x040fe200000018ac */
[----:B------:R-:W3:Y:S07]  /*9be0*/  LDSM.16.M88.4 R28, [R212] ;  /* 0x00000000d41c783b */ /* 0x000eee0000000200 */
[C---:B------:R-:W-:Y:S08]  /*9bf0*/  HMMA.16816.F32 R20, R12.reuse, R188, R20 ;  /* 0x000000bc0c14723c */ /* 0x040ff00000001814 */
[C---:B------:R-:W-:Y:S01]  /*9c00*/  HMMA.16816.F32 R180, R12.reuse, R190, R180 ;  /* 0x000000be0cb4723c */ /* 0x040fe200000018b4 */
[----:B------:R-:W5:Y:S07]  /*9c10*/  LDSM.16.M88.4 R188, [R213] ;  /* 0x00000000d5bc783b */ /* 0x000f6e0000000200 */
[C---:B--2---:R-:W-:Y:S08]  /*9c20*/  HMMA.16816.F32 R168, R12.reuse, R16, R168 ;  /* 0x000000100ca8723c */ /* 0x044ff000000018a8 */
[----:B------:R-:W-:Y:S01]  /*9c30*/  HMMA.16816.F32 R32, R12, R18, R32 ;  /* 0x000000120c20723c */ /* 0x000fe20000001820 */
[----:B------:R-:W-:Y:S04]  /*9c40*/  LDSM.16.M88.4 R16, [R230+0x4000] ;  /* 0x00400000e610783b */ /* 0x000fe80000000200 */
[----:B------:R-:W2:Y:S03]  /*9c50*/  LDSM.16.M88.4 R12, [R227+0xc000] ;  /* 0x00c00000e30c783b */ /* 0x000ea60000000200 */
[C---:B----4-:R-:W-:Y:S08]  /*9c60*/  HMMA.16816.F32 R4, R24.reuse, R184, R4 ;  /* 0x000000b81804723c */ /* 0x050ff00000001804 */
[C---:B------:R-:W-:Y:S01]  /*9c70*/  HMMA.16816.F32 R8, R24.reuse, R186, R8 ;  /* 0x000000ba1808723c */ /* 0x040fe20000001808 */
[----:B------:R-:W4:Y:S07]  /*9c80*/  LDSM.16.M88.4 R184, [R227+0xc800] ;  /* 0x00c80000e3b8783b */ /* 0x000f2e0000000200 */
[C---:B-1----:R-:W-:Y:S08]  /*9c90*/  HMMA.16816.F32 R20, R24.reuse, R192, R20 ;  /* 0x000000c01814723c */ /* 0x042ff00000001814 */
[C---:B------:R-:W-:Y:S01]  /*9ca0*/  HMMA.16816.F32 R180, R24.reuse, R194, R180 ;  /* 0x000000c218b4723c */ /* 0x040fe200000018b4 */
[----:B------:R-:W-:Y:S07]  /*9cb0*/  LDSM.16.M88.4 R192, [R220+0x4800] ;  /* 0x00480000dcc0783b */ /* 0x000fee0000000200 */
[C---:B---3--:R-:W-:Y:S08]  /*9cc0*/  HMMA.16816.F32 R168, R24.reuse, R28, R168 ;  /* 0x0000001c18a8723c */ /* 0x048ff000000018a8 */
[C---:B------:R-:W-:Y:S01]  /*9cd0*/  HMMA.16816.F32 R32, R24.reuse, R30, R32 ;  /* 0x0000001e1820723c */ /* 0x040fe20000001820 */
[----:B------:R-:W1:Y:S07]  /*9ce0*/  LDSM.16.M88.4 R28, [R227+0xd800] ;  /* 0x00d80000e31c783b */ /* 0x000e6e0000000200 */
[C---:B-----5:R-:W-:Y:S08]  /*9cf0*/  HMMA.16816.F32 R176, R24.reuse, R188, R176 ;  /* 0x000000bc18b0723c */ /* 0x060ff000000018b0 */
[----:B------:R-:W-:Y:S01]  /*9d00*/  HMMA.16816.F32 R172, R24, R190, R172 ;  /* 0x000000be18ac723c */ /* 0x000fe200000018ac */
[----:B------:R-:W-:Y:S04]  /*9d10*/  LDSM.16.M88.4 R24, [R229+0x4000] ;  /* 0x00400000e518783b */ /* 0x000fe80000000200 */
[----:B------:R-:W-:Y:S03]  /*9d20*/  LDSM.16.M88.4 R188, [R220+0x5000] ;  /* 0x00500000dcbc783b */ /* 0x000fe60000000200 */
[C---:B--2---:R-:W-:Y:S08]  /*9d30*/  HMMA.16816.F32 R4, R16.reuse, R12, R4 ;  /* 0x0000000c1004723c */ /* 0x044ff00000001804 */
[C---:B------:R-:W-:Y:S01]  /*9d40*/  HMMA.16816.F32 R8, R16.reuse, R14, R8 ;  /* 0x0000000e1008723c */ /* 0x040fe20000001808 */
[----:B------:R-:W2:Y:S07]  /*9d50*/  LDSM.16.M88.4 R12, [R220+0x4000] ;  /* 0x00400000dc0c783b */ /* 0x000eae0000000200 */
[C---:B----4-:R-:W-:Y:S08]  /*9d60*/  HMMA.16816.F32 R20, R16.reuse, R184, R20 ;  /* 0x000000b81014723c */ /* 0x050ff00000001814 */
[C---:B------:R-:W-:Y:S01]  /*9d70*/  HMMA.16816.F32 R180, R16.reuse, R186, R180 ;  /* 0x000000ba10b4723c */ /* 0x040fe200000018b4 */
[----:B------:R-:W3:Y:S07]  /*9d80*/  LDSM.16.M88.4 R184, [R220+0x5800] ;  /* 0x00580000dcb8783b */ /* 0x000eee0000000200 */
[C---:B------:R-:W-:Y:S08]  /*9d90*/  HMMA.16816.F32 R176, R16.reuse, R196, R176 ;  /* 0x000000c410b0723c */ /* 0x040ff000000018b0 */
[C---:B------:R-:W-:Y:S01]  /*9da0*/  HMMA.16816.F32 R172, R16.reuse, R198, R172 ;  /* 0x000000c610ac723c */ /* 0x040fe200000018ac */
[----:B------:R-:W-:Y:S07]  /*9db0*/  LDSM.16.M88.4 R196, [R210] ;  /* 0x00000000d2c4783b */ /* 0x000fee0000000200 */
[C---:B-1----:R-:W-:Y:S08]  /*9dc0*/  HMMA.16816.F32 R168, R16.reuse, R28, R168 ;  /* 0x0000001c10a8723c */ /* 0x042ff000000018a8 */
[----:B------:R-:W-:Y:S01]  /*9dd0*/  HMMA.16816.F32 R32, R16, R30, R32 ;  /* 0x0000001e1020723c */ /* 0x000fe20000001820 */
[----:B------:R-:W-:Y:S04]  /*9de0*/  LDSM.16.M88.4 R16, [R234+0x6000] ;  /* 0x00600000ea10783b */ /* 0x000fe80000000200 */
[----:B------:R-:W1:Y:S03]  /*9df0*/  LDSM.16.M88.4 R28, [R233+0xe000] ;  /* 0x00e00000e91c783b */ /* 0x000e660000000200 */
[C---:B--2---:R-:W-:Y:S08]  /*9e00*/  HMMA.16816.F32 R4, R24.reuse, R12, R4 ;  /* 0x0000000c1804723c */ /* 0x044ff00000001804 */
[C---:B------:R-:W-:Y:S01]  /*9e10*/  HMMA.16816.F32 R8, R24.reuse, R14, R8 ;  /* 0x0000000e1808723c */ /* 0x040fe20000001808 */
[----:B------:R-:W2:Y:S07]  /*9e20*/  LDSM.16.M88.4 R12, [R233+0xe800] ;  /* 0x00e80000e90c783b */ /* 0x000eae0000000200 */
[C---:B------:R-:W-:Y:S08]  /*9e30*/  HMMA.16816.F32 R20, R24.reuse, R192, R20 ;  /* 0x000000c01814723c */ /* 0x040ff00000001814 */
[C---:B------:R-:W-:Y:S01]  /*9e40*/  HMMA.16816.F32 R180, R24.reuse, R194, R180 ;  /* 0x000000c218b4723c */ /* 0x040fe200000018b4 */
[----:B------:R-:W4:Y:S07]  /*9e50*/  LDSM.16.M88.4 R192, [R233+0xf000] ;  /* 0x00f00000e9c0783b */ /* 0x000f2e0000000200 */
[C---:B------:R-:W-:Y:S08]  /*9e60*/  HMMA.16816.F32 R176, R24.reuse, R188, R176 ;  /* 0x000000bc18b0723c */ /* 0x040ff000000018b0 */
[C---:B------:R-:W-:Y:S01]  /*9e70*/  HMMA.16816.F32 R172, R24.reuse, R190, R172 ;  /* 0x000000be18ac723c */ /* 0x040fe200000018ac */
[----:B------:R-:W-:Y:S07]  /*9e80*/  LDSM.16.M88.4 R188, [R232+0x6000] ;  /* 0x00600000e8bc783b */ /* 0x000fee0000000200 */
[C---:B---3--:R-:W-:Y:S08]  /*9e90*/  HMMA.16816.F32 R168, R24.reuse, R184, R168 ;  /* 0x000000b818a8723c */ /* 0x048ff000000018a8 */
[----:B------:R-:W-:Y:S01]  /*9ea0*/  HMMA.16816.F32 R32, R24, R186, R32 ;  /* 0x000000ba1820723c */ /* 0x000fe20000001820 */
[----:B------:R-:W3:Y:S04]  /*9eb0*/  LDSM.16.M88.4 R24, [R211] ;  /* 0x00000000d318783b */ /* 0x000ee80000000200 */
[----:B------:R-:W5:Y:S03]  /*9ec0*/  LDSM.16.M88.4 R184, [R233+0xf800] ;  /* 0x00f80000e9b8783b */ /* 0x000f660000000200 */
[C---:B-1----:R-:W-:Y:S08]  /*9ed0*/  HMMA.16816.F32 R4, R16.reuse, R28, R4 ;  /* 0x0000001c1004723c */ /* 0x042ff00000001804 */
[C---:B------:R-:W-:Y:S01]  /*9ee0*/  HMMA.16816.F32 R8, R16.reuse, R30, R8 ;  /* 0x0000001e1008723c */ /* 0x040fe20000001808 */
[----:B------:R-:W-:Y:S07]  /*9ef0*/  LDSM.16.M88.4 R28, [R230+0x6000] ;  /* 0x00600000e61c783b */ /* 0x000fee0000000200 */
[C---:B--2---:R-:W-:Y:S08]  /*9f00*/  HMMA.16816.F32 R20, R16.reuse, R12, R20 ;  /* 0x0000000c1014723c */ /* 0x044ff00000001814 */
[C---:B------:R-:W-:Y:S01]  /*9f10*/  HMMA.16816.F32 R180, R16.reuse, R14, R180 ;  /* 0x0000000e10b4723c */ /* 0x040fe200000018b4 */
[----:B------:R-:W1:Y:S07]  /*9f20*/  LDSM.16.M88.4 R12, [R227+0xe000] ;  /* 0x00e00000e30c783b */ /* 0x000e6e0000000200 */
[----:B----4-:R-:W-:Y:S08]  /*9f30*/  HMMA.16816.F32 R176, R16, R192, R176 ;  /* 0x000000c010b0723c */ /* 0x010ff000000018b0 */
[----:B---3--:R-:W-:Y:S08]  /*9f40*/  HMMA.16816.F32 R4, R188, R24, R4 ;  /* 0x00000018bc04723c */ /* 0x008ff00000001804 */
[C---:B------:R-:W-:Y:S01]  /*9f50*/  HMMA.16816.F32 R172, R16.reuse, R194, R172 ;  /* 0x000000c210ac723c */ /* 0x040fe200000018ac */
[----:B------:R-:W-:Y:S07]  /*9f60*/  LDSM.16.M88.4 R192, [R220+0x6000] ;  /* 0x00600000dcc0783b */ /* 0x000fee0000000200 */
[C---:B-----5:R-:W-:Y:S08]  /*9f70*/  HMMA.16816.F32 R168, R16.reuse, R184, R168 ;  /* 0x000000b810a8723c */ /* 0x060ff000000018a8 */
[----:B------:R-:W-:Y:S01]  /*9f80*/  HMMA.16816.F32 R32, R16, R186, R32 ;  /* 0x000000ba1020723c */ /* 0x000fe20000001820 */
[----:B------:R-:W2:Y:S04]  /*9f90*/  LDSM.16.M88.4 R16, [R229+0x6000] ;  /* 0x00600000e510783b */ /* 0x000ea80000000200 */
[----:B------:R-:W-:Y:S03]  /*9fa0*/  LDSM.16.M88.4 R184, [R209] ;  /* 0x00000000d1b8783b */ /* 0x000fe60000000200 */
[----:B------:R-:W-:Y:S01]  /*9fb0*/  HMMA.16816.F32 R8, R188, R26, R8 ;  /* 0x0000001abc08723c */ /* 0x000fe20000001808 */
[----:B------:R-:W3:Y:S07]  /*9fc0*/  LDSM.16.M88.4 R24, [R227+0xe800] ;  /* 0x00e80000e318783b */ /* 0x000eee0000000200 */
[----:B-1----:R-:W-:Y:S08]  /*9fd0*/  HMMA.16816.F32 R4, R28, R12, R4 ;  /* 0x0000000c1c04723c */ /* 0x002ff00000001804 */
[----:B------:R-:W-:Y:S08]  /*9fe0*/  HMMA.16816.F32 R180, R188, R198, R180 ;  /* 0x000000c6bcb4723c */ /* 0x000ff000000018b4 */
[----:B------:R-:W-:Y:S01]  /*9ff0*/  HMMA.16816.F32 R8, R28, R14, R8 ;  /* 0x0000000e1c08723c */ /* 0x000fe20000001808 */
[----:B------:R-:W1:Y:S07]  /*a000*/  LDSM.16.M88.4 R12, [R220+0x6800] ;  /* 0x00680000dc0c783b */ /* 0x000e6e0000000200 */
[----:B------:R-:W-:Y:S08]  /*a010*/  HMMA.16816.F32 R20, R188, R196, R20 ;  /* 0x000000c4bc14723c */ /* 0x000ff00000001814 */
[----:B--2---:R-:W-:Y:S08]  /*a020*/  HMMA.16816.F32 R4, R16, R192, R4 ;  /* 0x000000c01004723c */ /* 0x004ff00000001804 */
[----:B---3--:R-:W-:Y:S08]  /*a030*/  HMMA.16816.F32 R180, R28, R26, R180 ;  /* 0x0000001a1cb4723c */ /* 0x008ff000000018b4 */
[----:B------:R-:W-:Y:S01]  /*a040*/  HMMA.16816.F32 R8, R16, R194, R8 ;  /* 0x000000c21008723c */ /* 0x000fe20000001808 */
[----:B------:R-:W2:Y:S07]  /*a050*/  LDSM.16.M88.4 R192, [R227+0xf000] ;  /* 0x00f00000e3c0783b */ /* 0x000eae0000000200 */
[----:B------:R-:W-:Y:S01]  /*a060*/  FMUL.FTZ R4, R4, c[0x0][0x2ec] ;  /* 0x0000bb0004047a20 */ /* 0x000fe20000410000 */
[----:B------:R-:W-:Y:S01]  /*a070*/  HMMA.16816.F32 R20, R28, R24, R20 ;  /* 0x000000181c14723c */ /* 0x000fe20000001814 */
[----:B------:R-:W-:Y:S01]  /*a080*/  FMUL.FTZ R0, R5, c[0x0][0x2ec] ;  /* 0x0000bb0005007a20 */ /* 0x000fe20000410000 */
[----:B------:R-:W-:Y:S01]  /*a090*/  LDSM.16.M88.4 R24, [R220+0x7000] ;  /* 0x00700000dc18783b */ /* 0x000fe20000000200 */
[----:B------:R3:W4:Y:S01]  /*a0a0*/  MUFU.TANH R166, R4 ;  /* 0x0000000400a67308 */ /* 0x0007220000002400 */
[----:B------:R-:W-:-:S02]  /*a0b0*/  FMUL.FTZ R2, R6, c[0x0][0x2ec] ;  /* 0x0000bb0006027a20 */ /* 0x000fc40000410000 */
[----:B------:R-:W-:Y:S02]  /*a0c0*/  FMUL.FTZ R167, R7, c[0x0][0x2ec] ;  /* 0x0000bb0007a77a20 */ /* 0x000fe40000410000 */
[----:B-1----:R-:W-:Y:S03]  /*a0d0*/  HMMA.16816.F32 R180, R16, R14, R180 ;  /* 0x0000000e10b4723c */ /* 0x002fe600000018b4 */
[----:B------:R-:W1:Y:S04]  /*a0e0*/  MUFU.TANH R0, R0 ;  /* 0x0000000000007308 */ /* 0x000e680000002400 */
[----:B------:R-:W-:Y:S01]  /*a0f0*/  FMUL.FTZ R8, R8, c[0x0][0x2ec] ;  /* 0x0000bb0008087a20 */ /* 0x000fe20000410000 */
[----:B------:R-:W-:Y:S01]  /*a100*/  HMMA.16816.F32 R176, R188, R184, R176 ;  /* 0x000000b8bcb0723c */ /* 0x000fe200000018b0 */
[----:B------:R-:W-:Y:S01]  /*a110*/  FMUL.FTZ R9, R9, c[0x0][0x2ec] ;  /* 0x0000bb0009097a20 */ /* 0x000fe20000410000 */
[----:B---3--:R-:W3:Y:S01]  /*a120*/  LDSM.16.M88.4 R4, [R208] ;  /* 0x00000000d004783b */ /* 0x008ee20000000200 */
[----:B------:R-:W-:Y:S01]  /*a130*/  FMUL.FTZ R10, R10, c[0x0][0x2ec] ;  /* 0x0000bb000a0a7a20 */ /* 0x000fe20000410000 */
[----:B------:R-:W-:Y:S01]  /*a140*/  MUFU.TANH R2, R2 ;  /* 0x0000000200027308 */ /* 0x000fe20000002400 */
[----:B------:R-:W-:-:S03]  /*a150*/  FMUL.FTZ R11, R11, c[0x0][0x2ec] ;  /* 0x0000bb000b0b7a20 */ /* 0x000fc60000410000 */
[----:B------:R-:W-:Y:S04]  /*a160*/  HMMA.16816.F32 R20, R16, R12, R20 ;  /* 0x0000000c1014723c */ /* 0x000fe80000001814 */
[----:B------:R-:W-:Y:S04]  /*a170*/  MUFU.TANH R12, R8 ;  /* 0x00000008000c7308 */ /* 0x000fe80000002400 */
[----:B------:R-:W-:Y:S01]  /*a180*/  FMUL.FTZ R180, R180, c[0x0][0x2ec] ;  /* 0x0000bb00b4b47a20 */ /* 0x000fe20000410000 */
[----:B------:R-:W-:Y:S01]  /*a190*/  HMMA.16816.F32 R172, R188, R186, R172 ;  /* 0x000000babcac723c */ /* 0x000fe200000018ac */
[----:B------:R-:W-:-:S02]  /*a1a0*/  FMUL.FTZ R183, R183, c[0x0][0x2ec] ;  /* 0x0000bb00b7b77a20 */ /* 0x000fc40000410000 */
[----:B------:R-:W-:Y:S05]  /*a1b0*/  MUFU.TANH R13, R9 ;  /* 0x00000009000d7308 */ /* 0x000fea0000002400 */
[----:B--2---:R-:W-:Y:S03]  /*a1c0*/  HMMA.16816.F32 R176, R28, R192, R176 ;  /* 0x000000c01cb0723c */ /* 0x004fe600000018b0 */
[----:B------:R-:W-:Y:S04]  /*a1d0*/  MUFU.TANH R184, R10 ;  /* 0x0000000a00b87308 */ /* 0x000fe80000002400 */
[----:B------:R-:W-:-:S02]  /*a1e0*/  FMUL.FTZ R14, R21, c[0x0][0x2ec] ;  /* 0x0000bb00150e7a20 */ /* 0x000fc40000410000 */
[----:B------:R-:W-:Y:S02]  /*a1f0*/  FMUL.FTZ R21, R22, c[0x0][0x2ec] ;  /* 0x0000bb0016157a20 */ /* 0x000fe40000410000 */
[----:B------:R-:W-:Y:S01]  /*a200*/  FMUL.FTZ R20, R20, c[0x0][0x2ec] ;  /* 0x0000bb0014147a20 */ /* 0x000fe20000410000 */
[----:B------:R2:W-:Y:S01]  /*a210*/  MUFU.TANH R15, R11 ;  /* 0x0000000b000f7308 */ /* 0x0005e20000002400 */
[----:B------:R-:W-:-:S03]  /*a220*/  FMUL.FTZ R22, R23, c[0x0][0x2ec] ;  /* 0x0000bb0017167a20 */ /* 0x000fc60000410000 */
[----:B------:R-:W-:Y:S04]  /*a230*/  HMMA.16816.F32 R172, R28, R194, R172 ;  /* 0x000000c21cac723c */ /* 0x000fe800000018ac */
[----:B------:R5:W-:Y:S04]  /*a240*/  MUFU.TANH R185, R180 ;  /* 0x000000b400b97308 */ /* 0x000be80000002400 */
[C---:B---3--:R-:W-:Y:S01]  /*a250*/  HMMA.16816.F32 R168, R188.reuse, R4, R168 ;  /* 0x00000004bca8723c */ /* 0x048fe200000018a8 */
[----:B--2---:R-:W2:Y:S03]  /*a260*/  LDSM.16.M88.4 R8, [R227+0xf800] ;  /* 0x00f80000e308783b */ /* 0x004ea60000000200 */
[----:B------:R-:W3:Y:S04]  /*a270*/  MUFU.TANH R167, R167 ;  /* 0x000000a700a77308 */ /* 0x000ee80000002400 */
[----:B------:R-:W-:Y:S01]  /*a280*/  HMMA.16816.F32 R32, R188, R6, R32 ;  /* 0x00000006bc20723c */ /* 0x000fe20000001820 */
[----:B-----5:R-:W-:-:S03]  /*a290*/  IMAD.U32 R180, RZ, RZ, UR29 ;  /* 0x0000001dffb47e24 */ /* 0x020fc6000f8e00ff */
[----:B------:R-:W5:Y:S01]  /*a2a0*/  MUFU.TANH R20, R20 ;  /* 0x0000001400147308 */ /* 0x000f620000002400 */
[----:B------:R-:W-:-:S03]  /*a2b0*/  IMAD R180, R180, 0x40, R238 ;  /* 0x00000040b4b47824 */ /* 0x000fc600078e02ee */
[C---:B------:R-:W-:Y:S02]  /*a2c0*/  HMMA.16816.F32 R176, R16.reuse, R24, R176 ;  /* 0x0000001810b0723c */ /* 0x040fe400000018b0 */
[C---:B------:R-:W-:Y:S02]  /*a2d0*/  IADD3 R4, R180.reuse, 0x1, RZ ;  /* 0x00000001b4047810 */ /* 0x040fe40007ffe0ff */
[----:B------:R-:W1:Y:S01]  /*a2e0*/  MUFU.TANH R21, R21 ;  /* 0x0000001500157308 */ /* 0x000e620000002400 */
[-C--:B------:R-:W-:Y:S02]  /*a2f0*/  ISETP.GE.AND P0, PT, R180, R244.reuse, PT ;  /* 0x000000f4b400720c */ /* 0x080fe40003f06270 */
[----:B------:R-:W-:Y:S01]  /*a300*/  FMUL.FTZ R24, R181, c[0x0][0x2ec] ;  /* 0x0000bb00b5187a20 */ /* 0x000fe20000410000 */
[----:B------:R-:W-:Y:S01]  /*a310*/  ISETP.GE.AND P6, PT, R4, R244, PT ;  /* 0x000000f40400720c */ /* 0x000fe20003fc6270 */
[----:B------:R-:W-:Y:S01]  /*a320*/  FMUL.FTZ R181, R182, c[0x0][0x2ec] ;  /* 0x0000bb00b6b57a20 */ /* 0x000fe20000410000 */
[C---:B------:R-:W-:Y:S01]  /*a330*/  ISETP.GE.AND P1, PT, R4.reuse, R242, PT ;  /* 0x000000f20400720c */ /* 0x040fe20003f26270 */
[----:B------:R-:W-:Y:S01]  /*a340*/  HMMA.16816.F32 R172, R16, R26, R172 ;  /* 0x0000001a10ac723c */ /* 0x000fe200000018ac */
[C---:B------:R-:W-:Y:S01]  /*a350*/  ISETP.LT.OR P6, PT, R4.reuse, R245, P6 ;  /* 0x000000f50400720c */ /* 0x040fe200037c1670 */
[----:B------:R-:W1:Y:S01]  /*a360*/  MUFU.TANH R14, R14 ;  /* 0x0000000e000e7308 */ /* 0x000e620000002400 */
[----:B------:R-:W-:-:S02]  /*a370*/  ISETP.LT.OR P1, PT, R4, R243, P1 ;  /* 0x000000f30400720c */ /* 0x000fc40000f21670 */
[----:B------:R-:W5:Y:S01]  /*a380*/  LDSM.16.M88.4 R4, [R220+0x7800] ;  /* 0x00780000dc04783b */ /* 0x000f620000000200 */
[----:B------:R-:W-:Y:S01]  /*a390*/  ISETP.LT.OR P0, PT, R180, R245, P0 ;  /* 0x000000f5b400720c */ /* 0x000fe20000701670 */
[----:B------:R-:W-:-:S04]  /*a3a0*/  DEPBAR.LE SB0, 0x0 ;  /* 0x000080000000791a */ /* 0x000fc80000000000 */
[C---:B------:R-:W-:Y:S01]  /*a3b0*/  IADD3 R23, R180.reuse, 0x8, RZ ;  /* 0x00000008b4177810 */ /* 0x040fe20007ffe0ff */
[----:B------:R-:W3:Y:S01]  /*a3c0*/  MUFU.TANH R22, R22 ;  /* 0x0000001600167308 */ /* 0x000ee20000002400 */
[----:B------:R-:W-:Y:S01]  /*a3d0*/  IADD3 R25, R180, 0x9, RZ ;  /* 0x00000009b4197810 */ /* 0x000fe20007ffe0ff */
[----:B------:R-:W-:Y:S01]  /*a3e0*/  FMUL.FTZ R176, R176, c[0x0][0x2ec] ;  /* 0x0000bb00b0b07a20 */ /* 0x000fe20000410000 */
[C---:B--2---:R-:W-:Y:S01]  /*a3f0*/  HMMA.16816.F32 R168, R28.reuse, R8, R168 ;  /* 0x000000081ca8723c */ /* 0x044fe200000018a8 */
[----:B------:R-:W-:Y:S02]  /*a400*/  FMUL.FTZ R178, R178, c[0x0][0x2ec] ;  /* 0x0000bb00b2b27a20 */ /* 0x000fe40000410000 */
[----:B------:R-:W-:Y:S02]  /*a410*/  FMUL.FTZ R179, R179, c[0x0][0x2ec] ;  /* 0x0000bb00b3b37a20 */ /* 0x000fe40000410000 */
[----:B------:R-:W2:Y:S01]  /*a420*/  MUFU.TANH R181, R181 ;  /* 0x000000b500b57308 */ /* 0x000ea20000002400 */
[----:B------:R-:W-:Y:S01]  /*a430*/  FMUL.FTZ R177, R177, c[0x0][0x2ec] ;  /* 0x0000bb00b1b17a20 */ /* 0x000fe20000410000 */
[----:B----4-:R-:W-:Y:S01]  /*a440*/  FSEL R8, R166, -INF , !P0 ;  /* 0xff800000a6087808 */ /* 0x010fe20004000000 */
[----:B------:R-:W-:Y:S01]  /*a450*/  HMMA.16816.F32 R32, R28, R10, R32 ;  /* 0x0000000a1c20723c */ /* 0x000fe20000001820 */
[----:B------:R-:W-:Y:S01]  /*a460*/  ISETP.GE.AND P0, PT, R180, R242, PT ;  /* 0x000000f2b400720c */ /* 0x000fe20003f06270 */
[----:B------:R-:W-:Y:S01]  /*a470*/  FMUL.FTZ R172, R172, c[0x0][0x2ec] ;  /* 0x0000bb00acac7a20 */ /* 0x000fe20000410000 */
[----:B-1----:R-:W-:-:S02]  /*a480*/  FSEL R9, R0, -INF , !P6 ;  /* 0xff80000000097808 */ /* 0x002fc40007000000 */
[----:B------:R-:W1:Y:S01]  /*a490*/  MUFU.TANH R24, R24 ;  /* 0x0000001800187308 */ /* 0x000e620000002400 */
[----:B------:R-:W-:Y:S01]  /*a4a0*/  ISETP.LT.OR P0, PT, R180, R243, P0 ;  /* 0x000000f3b400720c */ /* 0x000fe20000701670 */
[----:B------:R-:W-:Y:S01]  /*a4b0*/  FMUL.FTZ R173, R173, c[0x0][0x2ec] ;  /* 0x0000bb00adad7a20 */ /* 0x000fe20000410000 */
[----:B---3--:R-:W-:Y:S01]  /*a4c0*/  FSEL R0, R167, -INF , !P1 ;  /* 0xff800000a7007808 */ /* 0x008fe20004800000 */
[----:B------:R-:W-:Y:S01]  /*a4d0*/  FMUL.FTZ R174, R174, c[0x0][0x2ec] ;  /* 0x0000bb00aeae7a20 */ /* 0x000fe20000410000 */
[----:B------:R-:W-:Y:S01]  /*a4e0*/  FSEL R2, R2, -INF , !P0 ;  /* 0xff80000002027808 */ /* 0x000fe20004000000 */
[----:B------:R-:W-:Y:S01]  /*a4f0*/  IMAD.MOV.U32 R167, RZ, RZ, R202 ;  /* 0x000000ffffa77224 */ /* 0x000fe200078e00ca */
[C---:B------:R-:W-:Y:S01]  /*a500*/  ISETP.GE.AND P0, PT, R23.reuse, R244, PT ;  /* 0x000000f41700720c */ /* 0x040fe20003f06270 */
[----:B------:R-:W3:Y:S01]  /*a510*/  MUFU.TANH R166, R183 ;  /* 0x000000b700a67308 */ /* 0x000ee20000002400 */
[----:B------:R-:W-:Y:S02]  /*a520*/  ISETP.GE.AND P6, PT, R23, R242, PT ;  /* 0x000000f21700720c */ /* 0x000fe40003fc6270 */
[----:B------:R-:W-:-:S02]  /*a530*/  ISETP.GE.AND P1, PT, R25, R244, PT ;  /* 0x000000f41900720c */ /* 0x000fc40003f26270 */
[C---:B------:R-:W-:Y:S02]  /*a540*/  ISETP.LT.OR P0, PT, R23.reuse, R245, P0 ;  /* 0x000000f51700720c */ /* 0x040fe40000701670 */
[----:B------:R-:W-:Y:S01]  /*a550*/  ISETP.LT.OR P6, PT, R23, R243, P6 ;  /* 0x000000f31700720c */ /* 0x000fe200037c1670 */
[----:B------:R-:W4:Y:S01]  /*a560*/  MUFU.TANH R195, R176 ;  /* 0x000000b000c37308 */ /* 0x000f220000002400 */
[----:B------:R-:W-:Y:S01]  /*a570*/  ISETP.LT.OR P1, PT, R25, R245, P1 ;  /* 0x000000f51900720c */ /* 0x000fe20000f21670 */
[----:B-----5:R-:W-:Y:S01]  /*a580*/  HMMA.16816.F32 R168, R16, R4, R168 ;  /* 0x0000000410a8723c */ /* 0x020fe200000018a8 */
[----:B------:R-:W-:Y:S02]  /*a590*/  IADD3 R10, R180, 0x10, RZ ;  /* 0x00000010b40a7810 */ /* 0x000fe40007ffe0ff */
[----:B------:R-:W-:Y:S02]  /*a5a0*/  FSEL R12, R12, -INF , !P0 ;  /* 0xff8000000c0c7808 */ /* 0x000fe40004000000 */
[----:B------:R-:W-:Y:S01]  /*a5b0*/  FSEL R184, R184, -INF , !P6 ;  /* 0xff800000b8b87808 */ /* 0x000fe20007000000 */
[----:B------:R-:W5:Y:S01]  /*a5c0*/  MUFU.TANH R192, R178 ;  /* 0x000000b200c07308 */ /* 0x000f620000002400 */
[----:B------:R-:W-:-:S02]  /*a5d0*/  FSEL R13, R13, -INF , !P1 ;  /* 0xff8000000d0d7808 */ /* 0x000fc40004800000 */
[C---:B------:R-:W-:Y:S02]  /*a5e0*/  ISETP.GE.AND P0, PT, R25.reuse, R242, PT ;  /* 0x000000f21900720c */ /* 0x040fe40003f06270 */
[C---:B------:R-:W-:Y:S02]  /*a5f0*/  ISETP.GE.AND P6, PT, R10.reuse, R244, PT ;  /* 0x000000f40a00720c */ /* 0x040fe40003fc6270 */
[C---:B------:R-:W-:Y:S01]  /*a600*/  ISETP.GE.AND P1, PT, R10.reuse, R242, PT ;  /* 0x000000f20a00720c */ /* 0x040fe20003f26270 */
[----:B------:R-:W1:Y:S01]  /*a610*/  MUFU.TANH R190, R179 ;  /* 0x000000b300be7308 */ /* 0x000e620000002400 */
[----:B------:R-:W-:Y:S02]  /*a620*/  ISETP.LT.OR P0, PT, R25, R243, P0 ;  /* 0x000000f31900720c */ /* 0x000fe40000701670 */
[C---:B------:R-:W-:Y:S02]  /*a630*/  ISETP.LT.OR P6, PT, R10.reuse, R245, P6 ;  /* 0x000000f50a00720c */ /* 0x040fe400037c1670 */
[----:B------:R-:W-:Y:S01]  /*a640*/  ISETP.LT.OR P1, PT, R10, R243, P1 ;  /* 0x000000f30a00720c */ /* 0x000fe20000f21670 */
[----:B------:R-:W-:Y:S01]  /*a650*/  FMUL.FTZ R10, R175, c[0x0][0x2ec] ;  /* 0x0000bb00af0a7a20 */ /* 0x000fe20000410000 */
[C---:B------:R-:W-:Y:S01]  /*a660*/  IADD3 R11, R180.reuse, 0x11, RZ ;  /* 0x00000011b40b7810 */ /* 0x040fe20007ffe0ff */
[----:B------:R-:W-:Y:S01]  /*a670*/  MUFU.TANH R194, R172 ;  /* 0x000000ac00c27308 */ /* 0x000fe20000002400 */
[----:B------:R-:W-:Y:S01]  /*a680*/  IADD3 R5, R180, 0x18, RZ ;  /* 0x00000018b4057810 */ /* 0x000fe20007ffe0ff */
[----:B------:R-:W-:Y:S01]  /*a690*/  FMUL.FTZ R169, R169, c[0x0][0x2ec] ;  /* 0x0000bb00a9a97a20 */ /* 0x000fe20000410000 */
[----:B------:R-:W-:Y:S01]  /*a6a0*/  FSEL R15, R15, -INF , !P0 ;  /* 0xff8000000f0f7808 */ /* 0x000fe20004000000 */
[----:B------:R-:W-:Y:S01]  /*a6b0*/  FMUL.FTZ R170, R170, c[0x0][0x2ec] ;  /* 0x0000bb00aaaa7a20 */ /* 0x000fe20000410000 */
[----:B------:R-:W-:Y:S01]  /*a6c0*/  FSEL R26, R20, -INF , !P6 ;  /* 0xff800000141a7808 */ /* 0x000fe20007000000 */
[----:B------:R-:W-:Y:S01]  /*a6d0*/  FMUL.FTZ R171, R171, c[0x0][0x2ec] ;  /* 0x0000bb00abab7a20 */ /* 0x000fe20000410000 */
[----:B------:R-:W-:Y:S01]  /*a6e0*/  FSEL R23, R21, -INF , !P1 ;  /* 0xff80000015177808 */ /* 0x000fe20004800000 */
[----:B------:R-:W1:Y:S01]  /*a6f0*/  MUFU.TANH R196, R177 ;  /* 0x000000b100c47308 */ /* 0x000e620000002400 */
[----:B------:R-:W-:-:S02]  /*a700*/  ISETP.GE.AND P0, PT, R11, R244, PT ;  /* 0x000000f40b00720c */ /* 0x000fc40003f06270 */
[----:B------:R-:W-:Y:S02]  /*a710*/  ISETP.GE.AND P6, PT, R11, R242, PT ;  /* 0x000000f20b00720c */ /* 0x000fe40003fc6270 */
[----:B------:R-:W-:Y:S02]  /*a720*/  ISETP.GE.AND P1, PT, R5, R244, PT ;  /* 0x000000f40500720c */ /* 0x000fe40003f26270 */
[C---:B------:R-:W-:Y:S01]  /*a730*/  ISETP.LT.OR P0, PT, R11.reuse, R245, P0 ;  /* 0x000000f50b00720c */ /* 0x040fe20000701670 */
[----:B------:R-:W1:Y:S01]  /*a740*/  MUFU.TANH R10, R10 ;  /* 0x0000000a000a7308 */ /* 0x000e620000002400 */
[----:B------:R-:W-:Y:S01]  /*a750*/  ISETP.LT.OR P6, PT, R11, R243, P6 ;  /* 0x000000f30b00720c */ /* 0x000fe200037c1670 */
[----:B------:R-:W-:Y:S01]  /*a760*/  FMUL.FTZ R11, R168, c[0x0][0x2ec] ;  /* 0x0000bb00a80b7a20 */ /* 0x000fe20000410000 */
[----:B------:R-:W-:Y:S02]  /*a770*/  ISETP.LT.OR P1, PT, R5, R245, P1 ;  /* 0x000000f50500720c */ /* 0x000fe40000f21670 */
[----:B------:R-:W-:-:S02]  /*a780*/  IADD3 R4, R180, 0x19, RZ ;  /* 0x00000019b4047810 */ /* 0x000fc40007ffe0ff */
[----:B------:R-:W-:Y:S01]  /*a790*/  FSEL R27, R14, -INF , !P0 ;  /* 0xff8000000e1b7808 */ /* 0x000fe20004000000 */
[----:B------:R-:W-:Y:S01]  /*a7a0*/  MUFU.TANH R193, R173 ;  /* 0x000000ad00c17308 */ /* 0x000fe20000002400 */
[----:B------:R-:W-:Y:S02]  /*a7b0*/  FSEL R22, R22, -INF , !P6 ;  /* 0xff80000016167808 */ /* 0x000fe40007000000 */
[----:B------:R-:W-:Y:S02]  /*a7c0*/  FSEL R25, R185, -INF , !P1 ;  /* 0xff800000b9197808 */ /* 0x000fe40004800000 */
[----:B------:R-:W-:Y:S02]  /*a7d0*/  ISETP.GE.AND P0, PT, R5, R242, PT ;  /* 0x000000f20500720c */ /* 0x000fe40003f06270 */
[C---:B------:R-:W-:Y:S01]  /*a7e0*/  ISETP.GE.AND P6, PT, R4.reuse, R244, PT ;  /* 0x000000f40400720c */ /* 0x040fe20003fc6270 */
[----:B------:R-:W1:Y:S01]  /*a7f0*/  MUFU.TANH R191, R174 ;  /* 0x000000ae00bf7308 */ /* 0x000e620000002400 */
[----:B------:R-:W-:Y:S01]  /*a800*/  BAR.SYNC.DEFER_BLOCKING 0x0 ;  /* 0x0000000000007b1d */ /* 0x000fe20000010000 */
[----:B------:R-:W-:-:S02]  /*a810*/  ISETP.GE.AND P1, PT, R4, R242, PT ;  /* 0x000000f20400720c */ /* 0x000fc40003f26270 */
[----:B------:R-:W-:Y:S02]  /*a820*/  ISETP.LT.OR P0, PT, R5, R243, P0 ;  /* 0x000000f30500720c */ /* 0x000fe40000701670 */
[C---:B------:R-:W-:Y:S02]  /*a830*/  ISETP.LT.OR P6, PT, R4.reuse, R245, P6 ;  /* 0x000000f50400720c */ /* 0x040fe400037c1670 */
[----:B------:R-:W-:Y:S01]  /*a840*/  ISETP.LT.OR P1, PT, R4, R243, P1 ;  /* 0x000000f30400720c */ /* 0x000fe20000f21670 */
[----:B------:R-:W-:Y:S01]  /*a850*/  MUFU.TANH R11, R11 ;  /* 0x0000000b000b7308 */ /* 0x000fe20000002400 */
[----:B------:R-:W-:Y:S02]  /*a860*/  IADD3 R4, R180, 0x20, RZ ;  /* 0x00000020b4047810 */ /* 0x000fe40007ffe0ff */
[----:B--2---:R-:W-:Y:S02]  /*a870*/  FSEL R21, R181, -INF , !P0 ;  /* 0xff800000b5157808 */ /* 0x004fe40004000000 */
[----:B------:R-:W-:-:S02]  /*a880*/  ISETP.GE.AND P0, PT, R4, R244, PT ;  /* 0x000000f40400720c */ /* 0x000fc40003f06270 */
[----:B------:R-:W-:Y:S01]  /*a890*/  IADD3 R5, R180, 0x21, RZ ;  /* 0x00000021b4057810 */ /* 0x000fe20007ffe0ff */
[----:B------:R-:W-:Y:S01]  /*a8a0*/  MUFU.TANH R179, R170 ;  /* 0x000000aa00b37308 */ /* 0x000fe20000002400 */
[----:B------:R-:W-:Y:S02]  /*a8b0*/  ISETP.LT.OR P0, PT, R4, R245, P0 ;  /* 0x000000f50400720c */ /* 0x000fe40000701670 */
[----:B-1----:R-:W-:Y:S02]  /*a8c0*/  FSEL R24, R24, -INF , !P6 ;  /* 0xff80000018187808 */ /* 0x002fe40007000000 */
[----:B---3--:R-:W-:Y:S01]  /*a8d0*/  FSEL R20, R166, -INF , !P1 ;  /* 0xff800000a6147808 */ /* 0x008fe20004800000 */
[----:B------:R-:W-:Y:S01]  /*a8e0*/  IMAD.MOV.U32 R166, RZ, RZ, R203 ;  /* 0x000000ffffa67224 */ /* 0x000fe200078e00cb */
[----:B----4-:R-:W-:Y:S01]  /*a8f0*/  FSEL R195, R195, -INF , !P0 ;  /* 0xff800000c3c37808 */ /* 0x010fe20004000000 */
[----:B------:R-:W-:Y:S01]  /*a900*/  MUFU.TANH R177, R171 ;  /* 0x000000ab00b17308 */ /* 0x000fe20000002400 */
[----:B------:R-:W-:-:S02]  /*a910*/  ISETP.GE.AND P6, PT, R4, R242, PT ;  /* 0x000000f20400720c */ /* 0x000fc40003fc6270 */
[C---:B------:R-:W-:Y:S02]  /*a920*/  ISETP.GE.AND P1, PT, R5.reuse, R244, PT ;  /* 0x000000f40500720c */ /* 0x040fe40003f26270 */
[C---:B------:R-:W-:Y:S02]  /*a930*/  ISETP.GE.AND P0, PT, R5.reuse, R242, PT ;  /* 0x000000f20500720c */ /* 0x040fe40003f06270 */
[----:B------:R-:W-:Y:S02]  /*a940*/  ISETP.LT.OR P6, PT, R4, R243, P6 ;  /* 0x000000f30400720c */ /* 0x000fe400037c1670 */
[C---:B------:R-:W-:Y:S02]  /*a950*/  ISETP.LT.OR P1, PT, R5.reuse, R245, P1 ;  /* 0x000000f50500720c */ /* 0x040fe40000f21670 */
[----:B------:R-:W-:Y:S02]  /*a960*/  ISETP.LT.OR P0, PT, R5, R243, P0 ;  /* 0x000000f30500720c */ /* 0x000fe40000701670 */
[----:B------:R-:W-:Y:S01]  /*a970*/  HMMA.16816.F32 R4, R16, R6, R32 ;  /* 0x000000061004723c */ /* 0x000fe20000001820 */
[----:B-----5:R-:W-:Y:S01]  /*a980*/  FSEL R192, R192, -INF , !P6 ;  /* 0xff800000c0c07808 */ /* 0x020fe20007000000 */
[----:B------:R-:W1:Y:S01]  /*a990*/  MUFU.TANH R33, R169 ;  /* 0x000000a900217308 */ /* 0x000e620000002400 */
[----:B------:R-:W-:-:S02]  /*a9a0*/  IADD3 R14, R180, 0x29, RZ ;  /* 0x00000029b40e7810 */ /* 0x000fc40007ffe0ff */
[----:B------:R-:W-:Y:S02]  /*a9b0*/  FSEL R190, R190, -INF , !P0 ;  /* 0xff800000bebe7808 */ /* 0x000fe40004000000 */
[----:B------:R-:W-:Y:S02]  /*a9c0*/  IADD3 R16, R180, 0x28, RZ ;  /* 0x00000028b4107810 */ /* 0x000fe40007ffe0ff */
[-C--:B------:R-:W-:Y:S02]  /*a9d0*/  ISETP.GE.AND P0, PT, R14, R244.reuse, PT ;  /* 0x000000f40e00720c */ /* 0x080fe40003f06270 */
[----:B------:R-:W-:Y:S02]  /*a9e0*/  ISETP.GE.AND P6, PT, R16, R244, PT ;  /* 0x000000f41000720c */ /* 0x000fe40003fc6270 */
[-C--:B------:R-:W-:Y:S02]  /*a9f0*/  ISETP.LT.OR P0, PT, R14, R245.reuse, P0 ;  /* 0x000000f50e00720c */ /* 0x080fe40000701670 */
[----:B------:R-:W-:-:S02]  /*aa00*/  ISETP.LT.OR P6, PT, R16, R245, P6 ;  /* 0x000000f51000720c */ /* 0x000fc400037c1670 */
[----:B------:R-:W-:Y:S02]  /*aa10*/  FSEL R196, R196, -INF , !P1 ;  /* 0xff800000c4c47808 */ /* 0x000fe40004800000 */
[----:B------:R-:W-:Y:S02]  /*aa20*/  FSEL R194, R194, -INF , !P6 ;  /* 0xff800000c2c27808 */ /* 0x000fe40007000000 */
[-C--:B------:R-:W-:Y:S02]  /*aa30*/  ISETP.GE.AND P6, PT, R14, R242.reuse, PT ;  /* 0x000000f20e00720c */ /* 0x080fe40003fc6270 */
[----:B------:R-:W-:Y:S01]  /*aa40*/  ISETP.GE.AND P1, PT, R16, R242, PT ;  /* 0x000000f21000720c */ /* 0x000fe20003f26270 */
[----:B------:R-:W-:Y:S01]  /*aa50*/  FMUL.FTZ R6, R6, c[0x0][0x2ec] ;  /* 0x0000bb0006067a20 */ /* 0x000fe20000410000 */
[----:B------:R-:W-:Y:S01]  /*aa60*/  ISETP.LT.OR P6, PT, R14, R243, P6 ;  /* 0x000000f30e00720c */ /* 0x000fe200037c1670 */
[----:B------:R-:W-:Y:S01]  /*aa70*/  FMUL.FTZ R4, R4, c[0x0][0x2ec] ;  /* 0x0000bb0004047a20 */ /* 0x000fe20000410000 */
[----:B------:R-:W-:Y:S01]  /*aa80*/  IADD3 R14, R180, 0x31, RZ ;  /* 0x00000031b40e7810 */ /* 0x000fe20007ffe0ff */
[----:B------:R-:W2:Y:S01]  /*aa90*/  MUFU.TANH R175, R6 ;  /* 0x0000000600af7308 */ /* 0x000ea20000002400 */
[----:B------:R-:W-:Y:S01]  /*aaa0*/  FSEL R35, R10, -INF , !P6 ;  /* 0xff8000000a237808 */ /* 0x000fe20007000000 */
[----:B------:R-:W-:Y:S01]  /*aab0*/  FMUL.FTZ R7, R7, c[0x0][0x2ec] ;  /* 0x0000bb0007077a20 */ /* 0x000fe20000410000 */
[----:B------:R-:W-:-:S02]  /*aac0*/  ISETP.GE.AND P6, PT, R14, R244, PT ;  /* 0x000000f40e00720c */ /* 0x000fc40003fc6270 */
[----:B------:R-:W-:Y:S02]  /*aad0*/  ISETP.LT.OR P1, PT, R16, R243, P1 ;  /* 0x000000f31000720c */ /* 0x000fe40000f21670 */
[----:B------:R-:W-:Y:S01]  /*aae0*/  IADD3 R16, R180, 0x30, RZ ;  /* 0x00000030b4107810 */ /* 0x000fe20007ffe0ff */
[----:B------:R3:W4:Y:S01]  /*aaf0*/  MUFU.TANH R32, R4 ;  /* 0x0000000400207308 */ /* 0x0007220000002400 */
[----:B------:R-:W-:Y:S02]  /*ab00*/  ISETP.LT.OR P6, PT, R14, R245, P6 ;  /* 0x000000f50e00720c */ /* 0x000fe400037c1670 */
[----:B------:R-:W-:Y:S02]  /*ab10*/  FSEL R191, R191, -INF , !P1 ;  /* 0xff800000bfbf7808 */ /* 0x000fe40004800000 */
[----:B------:R-:W-:Y:S02]  /*ab20*/  FSEL R193, R193, -INF , !P0 ;  /* 0xff800000c1c17808 */ /* 0x000fe40004000000 */
[C---:B------:R-:W-:Y:S01]  /*ab30*/  ISETP.GE.AND P1, PT, R16.reuse, R244, PT ;  /* 0x000000f41000720c */ /* 0x040fe20003f26270 */
[----:B------:R-:W-:Y:S01]  /*ab40*/  MUFU.TANH R176, R7 ;  /* 0x0000000700b07308 */ /* 0x000fe20000002400 */
[----:B------:R-:W-:-:S02]  /*ab50*/  ISETP.GE.AND P0, PT, R16, R242, PT ;  /* 0x000000f21000720c */ /* 0x000fc40003f06270 */
[----:B-1----:R-:W-:Y:S02]  /*ab60*/  FSEL R33, R33, -INF , !P6 ;  /* 0xff80000021217808 */ /* 0x002fe40007000000 */
[C---:B------:R-:W-:Y:S02]  /*ab70*/  ISETP.LT.OR P1, PT, R16.reuse, R245, P1 ;  /* 0x000000f51000720c */ /* 0x040fe40000f21670 */
[----:B------:R-:W-:Y:S01]  /*ab80*/  ISETP.LT.OR P0, PT, R16, R243, P0 ;  /* 0x000000f31000720c */ /* 0x000fe20000701670 */
[----:B---3--:R-:W-:Y:S01]  /*ab90*/  FMUL.FTZ R4, R5, c[0x0][0x2ec] ;  /* 0x0000bb0005047a20 */ /* 0x008fe20000410000 */
[----:B------:R-:W-:Y:S02]  /*aba0*/  IADD3 R5, R180, 0x38, RZ ;  /* 0x00000038b4057810 */ /* 0x000fe40007ffe0ff */
[----:B------:R-:W-:Y:S02]  /*abb0*/  FSEL R34, R11, -INF , !P1 ;  /* 0xff8000000b227808 */ /* 0x000fe40004800000 */
[----:B------:R-:W-:Y:S01]  /*abc0*/  ISETP.GE.AND P6, PT, R5, R242, PT ;  /* 0x000000f20500720c */ /* 0x000fe20003fc6270 */
[----:B------:R-:W1:Y:S01]  /*abd0*/  MUFU.TANH R4, R4 ;  /* 0x0000000400047308 */ /* 0x000e620000002400 */
[----:B------:R-:W-:-:S02]  /*abe0*/  FSEL R179, R179, -INF , !P0 ;  /* 0xff800000b3b37808 */ /* 0x000fc40004000000 */
[CC--:B------:R-:W-:Y:S02]  /*abf0*/  ISETP.LT.OR P6, PT, R5.reuse, R243.reuse, P6 ;  /* 0x000000f30500720c */ /* 0x0c0fe400037c1670 */
[C---:B------:R-:W-:Y:S02]  /*ac00*/  ISETP.GE.AND P1, PT, R14.reuse, R242, PT ;  /* 0x000000f20e00720c */ /* 0x040fe40003f26270 */
[----:B------:R-:W-:Y:S02]  /*ac10*/  ISETP.GE.AND P0, PT, R5, R244, PT ;  /* 0x000000f40500720c */ /* 0x000fe40003f06270 */
[----:B--2---:R-:W-:Y:S02]  /*ac20*/  FSEL R175, R175, -INF , !P6 ;  /* 0xff800000afaf7808 */ /* 0x004fe40007000000 */
[----:B------:R-:W-:Y:S02]  /*ac30*/  PLOP3.LUT P6, PT, PT, PT, UP0, 0x80, 0x0 ;  /* 0x000000000000781c */ /* 0x000fe40003fcf008 */
[----:B------:R-:W-:-:S02]  /*ac40*/  ISETP.LT.OR P1, PT, R14, R243, P1 ;  /* 0x000000f30e00720c */ /* 0x000fc40000f21670 */
[----:B------:R-:W-:Y:S02]  /*ac50*/  ISETP.LT.OR P0, PT, R5, R245, P0 ;  /* 0x000000f50500720c */ /* 0x000fe40000701670 */
[----:B------:R-:W-:Y:S02]  /*ac60*/  IADD3 R180, R180, 0x39, RZ ;  /* 0x00000039b4b47810 */ /* 0x000fe40007ffe0ff */
[----:B------:R-:W-:Y:S02]  /*ac70*/  FSEL R177, R177, -INF , !P1 ;  /* 0xff800000b1b17808 */ /* 0x000fe40004800000 */
[----:B----4-:R-:W-:Y:S02]  /*ac80*/  FSEL R32, R32, -INF , !P0 ;  /* 0xff80000020207808 */ /* 0x010fe40004000000 */
[C---:B------:R-:W-:Y:S02]  /*ac90*/  ISETP.GE.AND P1, PT, R180.reuse, R244, PT ;  /* 0x000000f4b400720c */ /* 0x040fe40003f26270 */
[----:B------:R-:W-:-:S02]  /*aca0*/  ISETP.GE.AND P0, PT, R180, R242, PT ;  /* 0x000000f2b400720c */ /* 0x000fc40003f06270 */
[C---:B------:R-:W-:Y:S02]  /*acb0*/  ISETP.LT.OR P1, PT, R180.reuse, R245, P1 ;  /* 0x000000f5b400720c */ /* 0x040fe40000f21670 */
[----:B------:R-:W-:Y:S02]  /*acc0*/  ISETP.LT.OR P0, PT, R180, R243, P0 ;  /* 0x000000f3b400720c */ /* 0x000fe40000701670 */
[----:B-1----:R-:W-:Y:S02]  /*acd0*/  FSEL R180, R4, -INF , !P1 ;  /* 0xff80000004b47808 */ /* 0x002fe40004800000 */
        /* <DEDUP_REMOVED lines=51> */
[----:B------:R-:W-:Y:S01]  /*b010*/  IMAD.U32 R5, RZ, RZ, UR13 ;  /* 0x0000000dff057e24 */ /* 0x000fe2000f8e00ff */
[----:B------:R-:W-:Y:S01]  /*b020*/  MOV R4, UR12 ;  /* 0x0000000c00047c02 */ /* 0x000fe20008000f00 */
[----:B------:R-:W-:Y:S01]  /*b030*/  IMAD.U32 R7, RZ, RZ, UR15 ;  /* 0x0000000fff077e24 */ /* 0x000fe2000f8e00ff */
[----:B------:R-:W-:-:S03]  /*b040*/  MOV R6, UR14 ;  /* 0x0000000e00067c02 */ /* 0x000fc60008000f00 */
[----:B------:R1:W2:Y:S04]  /*b050*/  LDG.E R5, [R4.64] ;  /* 0x0000002204057981 */ /* 0x0002a8000c1e1900 */
[----:B-1----:R-:W3:Y:S01]  /*b060*/  LDG.E R4, [R6.64] ;  /* 0x0000002206047981 */ /* 0x002ee2000c1e1900 */
        /* <DEDUP_REMOVED lines=19> */
.L_x_2376:
[----:B------:R-:W-:-:S04]  /*b1a0*/  ULEA UR10, -UR8, URZ, 0x6 ;  /* 0x0000003f080a7291 */ /* 0x000fc8000f8e313f */
[----:B------:R-:W-:Y:S02]  /*b1b0*/  USHF.R.S32.HI UR7, URZ, 0x1f, UR10 ;  /* 0x0000001f3f077899 */ /* 0x000fe4000801140a */
.L_x_2377:
[C---:B------:R-:W-:Y:S01]  /*b1c0*/  @!P4 IADD3 R7, P1, R200.reuse, UR10, RZ ;  /* 0x0000000ac807cc10 */ /* 0x040fe2000ff3e0ff */
[----:B------:R-:W-:Y:S01]  /*b1d0*/  UIADD3 UR5, UP1, UP0, UR25, UR10, UR25 ;  /* 0x0000000a19057290 */ /* 0x000fe2000f83e019 */
[----:B------:R-:W-:Y:S01]  /*b1e0*/  @!P3 IADD3 R5, P0, R200, UR10, RZ ;  /* 0x0000000ac805bc10 */ /* 0x000fe2000ff1e0ff */
[----:B------:R1:W-:Y:S01]  /*b1f0*/  @P5 STS.128 [R239+0x8000], RZ ;  /* 0x008000ffef005388 */ /* 0x0003e20000000c00 */
[----:B------:R-:W-:Y:S01]  /*b200*/  @!P4 IADD3.X R6, R165, UR7, RZ, P1, !PT ;  /* 0x00000007a506cc10 */ /* 0x000fe20008ffe4ff */
[----:B------:R-:W-:Y:S01]  /*b210*/  UIADD3.X UR4, UR24, UR7, UR24, UP1, UP0 ;  /* 0x0000000718047290 */ /* 0x000fe20008fe0418 */
[----:B------:R-:W-:Y:S01]  /*b220*/  @!P4 LEA R186, P1, R7, c[0x0][0x168], 0x1 ;  /* 0x00005a0007baca11 */ /* 0x000fe200078208ff */
        /* <DEDUP_REMOVED lines=11> */
[C---:B------:R-:W-:Y:S01]  /*b2e0*/  @!P5 LEA R188, P1, R6.reuse, R249, 0x1 ;  /* 0x000000f906bcd211 */ /* 0x040fe200078208ff */
        /* <DEDUP_REMOVED lines=8> */
[C---:B------:R-:W-:Y:S02]  /*b370*/  @!P4 IADD3.X R5, R165.reuse, UR24, R4, P1, P0 ;  /* 0x00000018a505cc10 */ /* 0x040fe40008fe0404 */
[C---:B------:R-:W-:Y:S01]  /*b380*/  @!P3 IADD3 R11, P1, P0, R200.reuse, UR25, R6 ;  /* 0x00000019c80bbc10 */ /* 0x040fe2000f83e006 */
        /* <DEDUP_REMOVED lines=9> */
[----:B------:R-:W-:Y:S01]  /*b420*/  @!P2 LEA R28, P0, R16, c[0x0][0x168], 0x1 ;  /* 0x00005a00101caa11 */ /* 0x000fe200078008ff */
[----:B------:R-:W-:Y:S01]  /*b430*/  @!PT LDS RZ, [RZ] ;  /* 0x00000000fffff984 */ /* 0x000fe20000000800 */
[----:B------:R-:W-:Y:S01]  /*b440*/  @!PT LDS RZ, [RZ] ;  /* 0x00000000fffff984 */ /* 0x000fe20000000800 */
[----:B------:R-:W-:Y:S01]  /*b450*/  @!PT LDS RZ, [RZ] ;  /* 0x00000000fffff984 */ /* 0x000fe20000000800 */
[----:B------:R1:W-:Y:S01]  /*b460*/  @!P3 LDGSTS.E.BYPASS.LTC128B.128 [R239+0xc000], [R30.64+0x100] ;  /* 0x0c0001001eefbfae */ /* 0x0003e2000b901d62 */
[----:B------:R-:W-:Y:S02]  /*b470*/  @!P4 LEA R172, P1, R14, c[0x0][0x168], 0x1 ;  /* 0x00005a000eacca11 */ /* 0x000fe400078208ff */
        /* <DEDUP_REMOVED lines=12> */
[----:B------:R-:W-:Y:S02]  /*b540*/  @!P2 LEA R16, P0, R6, c[0x0][0x168], 0x1 ;  /* 0x00005a000610aa11 */ /* 0x000fe400078008ff */
[----:B------:R-:W-:Y:S01]  /*b550*/  @!P5 LEA.HI.X R171, R7, R248, R5, 0x1, P1 ;  /* 0x000000f807abd211 */ /* 0x000fe200008f0c05 */
[----:B------:R1:W-:Y:S01]  /*b560*/  @P5 STS.128 [R239+0x8800], RZ ;  /* 0x008800ffef005388 */ /* 0x0003e20000000c00 */
[----:B------:R-:W-:Y:S02]  /*b570*/  @!P4 IADD3 R5, P1, R200, UR5, RZ ;  /* 0x00000005c805cc10 */ /* 0x000fe4000ff3e0ff */
[----:B------:R-:W-:Y:S02]  /*b580*/  @!P2 LEA.HI.X R17, R6, c[0x0][0x16c], R4, 0x1, P0 ;  /* 0x00005b000611aa11 */ /* 0x000fe400000f0c04 */
[----:B------:R-:W-:-:S02]  /*b590*/  @!P4 IADD3.X R4, R165, UR4, RZ, P1, !PT ;  /* 0x00000004a504cc10 */ /* 0x000fc40008ffe4ff */
[C---:B------:R-:W-:Y:S02]  /*b5a0*/  @!P4 LEA R168, P1, R5.reuse, c[0x0][0x168], 0x1 ;  /* 0x00005a0005a8ca11 */ /* 0x040fe400078208ff */
        /* <DEDUP_REMOVED lines=30> */
[----:B---3--:R-:W-:Y:S02]  /*b790*/  @!P4 LEA R186, P1, R6, c[0x0][0x168], 0x1 ;  /* 0x00005a0006baca11 */ /* 0x008fe400078208ff */
        /* <DEDUP_REMOVED lines=8> */
[----:B------:R-:W-:-:S03]  /*b820*/  @!P3 LEA R6, P0, R4, c[0x0][0x168], 0x1 ;  /* 0x00005a000406ba11 */ /* 0x000fc600078008ff */
        /* <DEDUP_REMOVED lines=51> */
.L_x_2379:
[----:B------:R-:W-:Y:S05]  /*bb60*/  BSYNC B0 ;  /* 0x0000000000007941 */ /* 0x000fea0003800000 */
.L_x_2378:
[----:B------:R-:W0:Y:S01]  /*bb70*/  LDGDEPBAR ;  /* 0x00000000000079af */ /* 0x000e220000000000 */
[----:B--2---:R-:W-:Y:S02]  /*bb80*/  IMAD.U32 R5, RZ, RZ, UR10 ;  /* 0x0000000aff057e24 */ /* 0x004fe4000f8e00ff */
[----:B------:R-:W-:-:S03]  /*bb90*/  IMAD.U32 R4, RZ, RZ, UR7 ;  /* 0x00000007ff047e24 */ /* 0x000fc6000f8e00ff */
[----:B------:R-:W-:-:S04]  /*bba0*/  LEA R249, P0, R5, R249, 0x1 ;  /* 0x000000f905f97211 */ /* 0x000fc800078008ff */
[----:B------:R-:W-:Y:S02]  /*bbb0*/  LEA.HI.X R248, R5, R248, R4, 0x1, P0 ;  /* 0x000000f805f87211 */ /* 0x000fe400000f0c04 */
.L_x_2375:
[----:B-1----:R-:W-:Y:S01]  /*bbc0*/  FMNMX.FTZ R6, R3, R2, !PT ;  /* 0x0000000203067209 */ /* 0x002fe20007810000 */
[----:B------:R-:W-:Y:S01]  /*bbd0*/  LDSM.16.MT88.4 R16, [R228+0x10000] ;  /* 0x01000000e410783b */ /* 0x000fe20000004200 */
[----:B------:R-:W-:Y:S02]  /*bbe0*/  FMNMX.FTZ R7, R164, R8, !PT ;  /* 0x00000008a4077209 */ /* 0x000fe40007810000 */
[----:B------:R-:W-:Y:S01]  /*bbf0*/  FMNMX.FTZ R6, R0, R6, !PT ;  /* 0x0000000600067209 */ /* 0x000fe20007810000 */
[----:B------:R-:W-:Y:S01]  /*bc00*/  LDSM.16.MT88.4 R28, [R226+0x10800] ;  /* 0x01080000e21c783b */ /* 0x000fe20000004200 */
        /* <DEDUP_REMOVED lines=38> */
[C---:B------:R-:W-:Y:S02]  /*be70*/  FSETP.NEU.FTZ.AND P0, PT, R172.reuse, -INF , PT ;  /* 0xff800000ac00780b */ /* 0x040fe40003f1d000 */
[C---:B------:R-:W-:Y:S01]  /*be80*/  FSETP.NEU.FTZ.AND P1, PT, R173.reuse, -INF , PT ;  /* 0xff800000ad00780b */ /* 0x040fe20003f3d000 */
[C---:B------:R-:W-:Y:S01]  /*be90*/  FMUL.FTZ R181, R173.reuse, c[0x0][0x23c] ;  /* 0x00008f00adb57a20 */ /* 0x040fe20000410000 */
[----:B------:R-:W-:Y:S02]  /*bea0*/  FSEL R5, R172, RZ, P0 ;  /* 0x000000ffac057208 */ /* 0x000fe40000000000 */
[----:B------:R-:W-:Y:S02]  /*beb0*/  FSEL R178, R178, RZ, P0 ;  /* 0x000000ffb2b27208 */ /* 0x000fe40000000000 */
[----:B------:R-:W-:Y:S01]  /*bec0*/  FSEL R4, R173, RZ, P1 ;  /* 0x000000ffad047208 */ /* 0x000fe20000800000 */
[----:B------:R-:W-:Y:S01]  /*bed0*/  FADD.FTZ R5, R3, -R5 ;  /* 0x8000000503057221 */ /* 0x000fe20000010000 */
[----:B------:R-:W-:Y:S01]  /*bee0*/  FSEL R181, R181, RZ, P1 ;  /* 0x000000ffb5b57208 */ /* 0x000fe20000800000 */
[----:B------:R-:W-:-:S02]  /*bef0*/  FFMA.FTZ R165, R2, c[0x0][0x23c], -R178 ;  /* 0x00008f0002a57a23 */ /* 0x000fc400000108b2 */
[----:B------:R-:W-:Y:S02]  /*bf00*/  FADD.FTZ R4, R164, -R4 ;  /* 0x80000004a4047221 */ /* 0x000fe40000010000 */
[----:B------:R-:W-:Y:S02]  /*bf10*/  FFMA.FTZ R2, R0, c[0x0][0x23c], -R178 ;  /* 0x00008f0000027a23 */ /* 0x000fe400000108b2 */
[--C-:B------:R-:W-:Y:S01]  /*bf20*/  FFMA.FTZ R171, R8, c[0x0][0x23c], -R181.reuse ;  /* 0x00008f0008ab7a23 */ /* 0x100fe200000108b5 */
[----:B------:R-:W-:Y:S01]  /*bf30*/  MUFU.EX2 R165, R165 ;  /* 0x000000a500a57308 */ /* 0x000fe20000000800 */
[--C-:B------:R-:W-:Y:S02]  /*bf40*/  FFMA.FTZ R170, R9, c[0x0][0x23c], -R181.reuse ;  /* 0x00008f0009aa7a23 */ /* 0x100fe400000108b5 */
[--C-:B------:R-:W-:Y:S01]  /*bf50*/  FFMA.FTZ R169, R12, c[0x0][0x23c], -R181.reuse ;  /* 0x00008f000ca97a23 */ /* 0x100fe200000108b5 */
[----:B------:R-:W-:Y:S01]  /*bf60*/  LDSM.16.MT88.4 R8, [R225+0x10000] ;  /* 0x01000000e108783b */ /* 0x000fe20000004200 */
[----:B------:R-:W-:-:S02]  /*bf70*/  FFMA.FTZ R168, R13, c[0x0][0x23c], -R181 ;  /* 0x00008f000da87a23 */ /* 0x000fc400000108b5 */
[--C-:B------:R-:W-:Y:S01]  /*bf80*/  FFMA.FTZ R0, R184, c[0x0][0x23c], -R178.reuse ;  /* 0x00008f00b8007a23 */ /* 0x100fe200000108b2 */
[----:B------:R-:W-:Y:S01]  /*bf90*/  MUFU.EX2 R171, R171 ;  /* 0x000000ab00ab7308 */ /* 0x000fe20000000800 */
[----:B------:R-:W-:Y:S02]  /*bfa0*/  FFMA.FTZ R164, R15, c[0x0][0x23c], -R178 ;  /* 0x00008f000fa47a23 */ /* 0x000fe400000108b2 */
[----:B------:R-:W-:Y:S01]  /*bfb0*/  FMUL.FTZ R3, R5, c[0x0][0x23c] ;  /* 0x00008f0005037a20 */ /* 0x000fe20000410000 */
[----:B------:R-:W1:Y:S01]  /*bfc0*/  LDSM.16.MT88.4 R12, [R226+0x10000] ;  /* 0x01000000e20c783b */ /* 0x000e620000004200 */
[----:B------:R-:W-:Y:S02]  /*bfd0*/  FMUL.FTZ R4, R4, c[0x0][0x23c] ;  /* 0x00008f0004047a20 */ /* 0x000fe40000410000 */
[--C-:B------:R-:W-:Y:S01]  /*bfe0*/  FFMA.FTZ R183, R26, c[0x0][0x23c], -R181.reuse ;  /* 0x00008f001ab77a23 */ /* 0x100fe200000108b5 */
[----:B------:R-:W-:Y:S01]  /*bff0*/  MUFU.EX2 R170, R170 ;  /* 0x000000aa00aa7308 */ /* 0x000fe20000000800 */
[----:B------:R-:W-:-:S02]  /*c000*/  FFMA.FTZ R182, R27, c[0x0][0x23c], -R181 ;  /* 0x00008f001bb67a23 */ /* 0x000fc400000108b5 */
[--C-:B------:R-:W-:Y:S02]  /*c010*/  FFMA.FTZ R184, R25, c[0x0][0x23c], -R181.reuse ;  /* 0x00008f0019b87a23 */ /* 0x100fe400000108b5 */
[----:B------:R-:W-:Y:S02]  /*c020*/  FFMA.FTZ R185, R24, c[0x0][0x23c], -R181 ;  /* 0x00008f0018b97a23 */ /* 0x000fe400000108b5 */
[--C-:B------:R-:W-:Y:S01]  /*c030*/  FFMA.FTZ R186, R23, c[0x0][0x23c], -R178.reuse ;  /* 0x00008f0017ba7a23 */ /* 0x100fe200000108b2 */
[----:B------:R-:W-:Y:S01]  /*c040*/  MUFU.EX2 R169, R169 ;  /* 0x000000a900a97308 */ /* 0x000fe20000000800 */
[--C-:B------:R-:W-:Y:S01]  /*c050*/  FFMA.FTZ R188, R22, c[0x0][0x23c], -R178.reuse ;  /* 0x00008f0016bc7a23 */ /* 0x100fe200000108b2 */
[----:B------:R-:W-:Y:S01]  /*c060*/  LDSM.16.MT88.4 R24, [R228+0x12800] ;  /* 0x01280000e418783b */ /* 0x000fe20000004200 */
[--C-:B------:R-:W-:Y:S02]  /*c070*/  FFMA.FTZ R187, R21, c[0x0][0x23c], -R178.reuse ;  /* 0x00008f0015bb7a23 */ /* 0x100fe400000108b2 */
[----:B------:R-:W-:-:S02]  /*c080*/  FFMA.FTZ R189, R20, c[0x0][0x23c], -R178 ;  /* 0x00008f0014bd7a23 */ /* 0x000fc400000108b2 */
[----:B------:R-:W-:Y:S01]  /*c090*/  LDSM.16.MT88.4 R20, [R226+0x12800] ;  /* 0x01280000e214783b */ /* 0x000fe20000004200 */
[----:B------:R-:W2:Y:S01]  /*c0a0*/  MUFU.EX2 R168, R168 ;  /* 0x000000a800a87308 */ /* 0x000ea20000000800 */
[--C-:B------:R-:W-:Y:S02]  /*c0b0*/  FFMA.FTZ R195, R195, c[0x0][0x23c], -R181.reuse ;  /* 0x00008f00c3c37a23 */ /* 0x100fe400000108b5 */
[--C-:B------:R-:W-:Y:S02]  /*c0c0*/  FFMA.FTZ R196, R196, c[0x0][0x23c], -R181.reuse ;  /* 0x00008f00c4c47a23 */ /* 0x100fe400000108b5 */
[--C-:B------:R-:W-:Y:S02]  /*c0d0*/  FFMA.FTZ R194, R194, c[0x0][0x23c], -R181.reuse ;  /* 0x00008f00c2c27a23 */ /* 0x100fe400000108b5 */
[----:B------:R-:W-:Y:S01]  /*c0e0*/  FFMA.FTZ R193, R193, c[0x0][0x23c], -R181 ;  /* 0x00008f00c1c17a23 */ /* 0x000fe200000108b5 */
[----:B------:R-:W3:Y:S01]  /*c0f0*/  MUFU.EX2 R2, R2 ;  /* 0x0000000200027308 */ /* 0x000ee20000000800 */
[----:B------:R-:W-:-:S02]  /*c100*/  FFMA.FTZ R192, R192, c[0x0][0x23c], -R178 ;  /* 0x00008f00c0c07a23 */ /* 0x000fc400000108b2 */
[--C-:B------:R-:W-:Y:S02]  /*c110*/  FFMA.FTZ R190, R190, c[0x0][0x23c], -R178.reuse ;  /* 0x00008f00bebe7a23 */ /* 0x100fe400000108b2 */
[--C-:B------:R-:W-:Y:S02]  /*c120*/  FFMA.FTZ R191, R191, c[0x0][0x23c], -R178.reuse ;  /* 0x00008f00bfbf7a23 */ /* 0x100fe400000108b2 */
[----:B------:R-:W-:Y:S01]  /*c130*/  FFMA.FTZ R197, R35, c[0x0][0x23c], -R178 ;  /* 0x00008f0023c57a23 */ /* 0x000fe200000108b2 */
[----:B------:R-:W-:Y:S01]  /*c140*/  MUFU.EX2 R0, R0 ;  /* 0x0000000000007308 */ /* 0x000fe20000000800 */
[----:B--2---:R-:W-:Y:S01]  /*c150*/  F2FP.PACK_AB R6, R168, R169 ;  /* 0x000000a9a806723e */ /* 0x004fe200000000ff */
[--C-:B------:R-:W-:Y:S02]  /*c160*/  FFMA.FTZ R198, R34, c[0x0][0x23c], -R181.reuse ;  /* 0x00008f0022c67a23 */ /* 0x100fe400000108b5 */
[--C-:B------:R-:W-:Y:S02]  /*c170*/  FFMA.FTZ R199, R33, c[0x0][0x23c], -R181.reuse ;  /* 0x00008f0021c77a23 */ /* 0x100fe400000108b5 */
[----:B------:R-:W-:-:S02]  /*c180*/  FFMA.FTZ R200, R32, c[0x0][0x23c], -R181 ;  /* 0x00008f0020c87a23 */ /* 0x000fc400000108b5 */
[----:B------:R-:W2:Y:S01]  /*c190*/  MUFU.EX2 R164, R164 ;  /* 0x000000a400a47308 */ /* 0x000ea20000000800 */
[----:B---3--:R-:W-:Y:S01]  /*c1a0*/  F2FP.PACK_AB R5, R2, R165 ;  /* 0x000000a50205723e */ /* 0x008fe200000000ff */
[----:B------:R-:W-:Y:S01]  /*c1b0*/  LDSM.16.MT88.4 R32, [R225+0x17000] ;  /* 0x01700000e120783b */ /* 0x000fe20000004200 */
[----:B------:R-:W-:Y:S02]  /*c1c0*/  FFMA.FTZ R180, R180, c[0x0][0x23c], -R181 ;  /* 0x00008f00b4b47a23 */ /* 0x000fe400000108b5 */
[--C-:B------:R-:W-:Y:S02]  /*c1d0*/  FFMA.FTZ R179, R179, c[0x0][0x23c], -R178.reuse ;  /* 0x00008f00b3b37a23 */ /* 0x100fe400000108b2 */
[--C-:B------:R-:W-:Y:S01]  /*c1e0*/  FFMA.FTZ R177, R177, c[0x0][0x23c], -R178.reuse ;  /* 0x00008f00b1b17a23 */ /* 0x100fe200000108b2 */
[----:B------:R3:W4:Y:S01]  /*c1f0*/  MUFU.EX2 R174, R4 ;  /* 0x0000000400ae7308 */ /* 0x0007220000000800 */
[--C-:B------:R-:W-:Y:S02]  /*c200*/  FFMA.FTZ R175, R175, c[0x0][0x23c], -R178.reuse ;  /* 0x00008f00afaf7a23 */ /* 0x100fe400000108b2 */
[----:B------:R-:W-:-:S05]  /*c210*/  FFMA.FTZ R176, R176, c[0x0][0x23c], -R178 ;  /* 0x00008f00b0b07a23 */ /* 0x000fca00000108b2 */
[----:B------:R-:W5:Y:S01]  /*c220*/  MUFU.EX2 R3, R3 ;  /* 0x0000000300037308 */ /* 0x000f620000000800 */
[----:B--2---:R-:W-:Y:S02]  /*c230*/  F2FP.PACK_AB R7, R164, R0 ;  /* 0x00000000a407723e */ /* 0x004fe400000000ff */
[----:B---3--:R-:W-:Y:S01]  /*c240*/  F2FP.PACK_AB R4, R170, R171 ;  /* 0x000000abaa04723e */ /* 0x008fe200000000ff */
[----:B----4-:R-:W-:-:S04]  /*c250*/  FMUL.FTZ R160, R160, R174 ;  /* 0x000000aea0a07220 */ /* 0x010fc80000410000 */
[----:B------:R-:W2:Y:S01]  /*c260*/  MUFU.EX2 R183, R183 ;  /* 0x000000b700b77308 */ /* 0x000ea20000000800 */
[-C--:B------:R-:W-:Y:S02]  /*c270*/  FMUL.FTZ R161, R161, R174.reuse ;  /* 0x000000aea1a17220 */ /* 0x080fe40000410000 */
[-C--:B------:R-:W-:Y:S02]  /*c280*/  FMUL.FTZ R156, R156, R174.reuse ;  /* 0x000000ae9c9c7220 */ /* 0x080fe40000410000 */
[----:B------:R-:W-:Y:S02]  /*c290*/  FMUL.FTZ R157, R157, R174 ;  /* 0x000000ae9d9d7220 */ /* 0x000fe40000410000 */
[-C--:B-----5:R-:W-:Y:S01]  /*c2a0*/  FMUL.FTZ R162, R162, R3.reuse ;  /* 0x00000003a2a27220 */ /* 0x0a0fe20000410000 */
[----:B------:R-:W3:Y:S01]  /*c2b0*/  MUFU.EX2 R182, R182 ;  /* 0x000000b600b67308 */ /* 0x000ee20000000800 */
        /* <DEDUP_REMOVED lines=11> */
[----:B------:R-:W4:Y:S01]  /*c370*/  LDSM.16.MT88.4 R16, [R224+0x10000] ;  /* 0x01000000e010783b */ /* 0x000f220000004200 */
[----:B------:R-:W-:Y:S01]  /*c380*/  FMUL.FTZ R149, R149, R174 ;  /* 0x000000ae95957220 */ /* 0x000fe20000410000 */
[----:B------:R-:W-:Y:S01]  /*c390*/  MUFU.EX2 R185, R185 ;  /* 0x000000b900b97308 */ /* 0x000fe20000000800 */
[----:B------:R-:W-:-:S02]  /*c3a0*/  FMUL.FTZ R150, R150, R3 ;  /* 0x0000000396967220 */ /* 0x000fc40000410000 */
[-C--:B------:R-:W-:Y:S02]  /*c3b0*/  FMUL.FTZ R151, R151, R3.reuse ;  /* 0x0000000397977220 */ /* 0x080fe40000410000 */
[-C--:B------:R-:W-:Y:S01]  /*c3c0*/  FMUL.FTZ R136, R136, R174.reuse ;  /* 0x000000ae88887220 */ /* 0x080fe20000410000 */
[C---:B-1----:R-:W-:Y:S01]  /*c3d0*/  HMMA.16816.F32 R152, R4.reuse, R12, R152 ;  /* 0x0000000c0498723c */ /* 0x042fe20000001898 */
[-C--:B------:R-:W-:Y:S01]  /*c3e0*/  FMUL.FTZ R137, R137, R174.reuse ;  /* 0x000000ae89897220 */ /* 0x080fe20000410000 */
[----:B------:R-:W1:Y:S01]  /*c3f0*/  MUFU.EX2 R186, R186 ;  /* 0x000000ba00ba7308 */ /* 0x000e620000000800 */
        /* <DEDUP_REMOVED lines=23> */
[----:B----4-:R-:W-:Y:S01]  /*c570*/  HMMA.16816.F32 R136, R4, R16, R136 ;  /* 0x000000100488723c */ /* 0x010fe20000001888 */
[----:B------:R-:W-:Y:S01]  /*c580*/  FMUL.FTZ R39, R39, R3 ;  /* 0x0000000327277220 */ /* 0x000fe20000410000 */
[----:B------:R-:W4:Y:S01]  /*c590*/  MUFU.EX2 R195, R195 ;  /* 0x000000c300c37308 */ /* 0x000f220000000800 */
        /* <DEDUP_REMOVED lines=158> */
[----:B------:R-:W-:Y:S01]  /*cf80*/  FADD.FTZ R164, R186, R164 ;  /* 0x000000a4baa47221 */ /* 0x000fe20000010000 */
        /* <DEDUP_REMOVED lines=11> */
[----:B----4-:R-:W-:Y:S02]  /*d040*/  FADD.FTZ R185, R195, R185 ;  /* 0x000000b9c3b97221 */ /* 0x010fe40000010000 */
        /* <DEDUP_REMOVED lines=160> */
.L_x_2372:
        /* <DEDUP_REMOVED lines=42> */
.L_x_2384:
        /* <DEDUP_REMOVED lines=79> */
.L_x_2381:
[----:B------:R-:W-:Y:S01]  /*e1e0*/  ISETP.GE.AND P6, PT, R240, c[0x0][0x220], PT ;  /* 0x00008800f0007a0c */ /* 0x000fe20003fc6270 */
[----:B------:R-:W-:Y:S01]  /*e1f0*/  UISETP.GT.AND UP2, UPT, UR29, UR21, UPT ;  /* 0x000000151d00728c */ /* 0x000fe2000bf44270 */
[-C--:B------:R-:W-:Y:S02]  /*e200*/  LEA R204, P0, R7, R167.reuse, 0x1 ;  /* 0x000000a707cc7211 */ /* 0x080fe400078008ff */
[----:B------:R-:W-:Y:S02]  /*e210*/  ISETP.GE.AND P5, PT, R237, c[0x0][0x220], PT ;  /* 0x00008800ed007a0c */ /* 0x000fe40003fa6270 */
[-C--:B------:R-:W-:Y:S02]  /*e220*/  LEA.HI.X R205, R7, R166.reuse, R3, 0x1, P0 ;  /* 0x000000a607cd7211 */ /* 0x080fe400000f0c03 */
[----:B------:R-:W-:Y:S02]  /*e230*/  ISETP.GE.AND P4, PT, R236, c[0x0][0x220], PT ;  /* 0x00008800ec007a0c */ /* 0x000fe40003f86270 */
[----:B------:R-:W-:Y:S02]  /*e240*/  ISETP.GE.AND P3, PT, R235, c[0x0][0x220], PT ;  /* 0x00008800eb007a0c */ /* 0x000fe40003f66270 */
[----:B------:R-:W-:Y:S01]  /*e250*/  IADD3 R6, P1, R7, UR27, RZ ;  /* 0x0000001b07067c10 */ /* 0x000fe2000ff3e0ff */
[----:B------:R-:W-:Y:S03]  /*e260*/  @P6 STS.128 [R239+0x10000], RZ ;  /* 0x010000ffef006388 */ /* 0x000fe60000000c00 */
[----:B------:R-:W-:Y:S01]  /*e270*/  IADD3.X R5, R3, UR26, RZ, P1, !PT ;  /* 0x0000001a03057c10 */ /* 0x000fe20008ffe4ff */
[--C-:B------:R-:W-:Y:S01]  /*e280*/  @!P5 IMAD.MOV.U32 R28, RZ, RZ, R204.reuse ;  /* 0x000000ffff1cd224 */ /* 0x100fe200078e00cc */
[----:B------:R-:W-:Y:S01]  /*e290*/  @!PT LDS RZ, [RZ] ;  /* 0x00000000fffff984 */ /* 0x000fe20000000800 */
[----:B------:R-:W-:Y:S01]  /*e2a0*/  @!PT LDS RZ, [RZ] ;  /* 0x00000000fffff984 */ /* 0x000fe20000000800 */
[----:B------:R-:W-:Y:S01]  /*e2b0*/  @!PT LDS RZ, [RZ] ;  /* 0x00000000fffff984 */ /* 0x000fe20000000800 */
[----:B------:R1:W-:Y:S01]  /*e2c0*/  @!P6 LDGSTS.E.BYPASS.LTC128B.128 [R239+0x10000], [R204.64] ;  /* 0x10000000ccefefae */ /* 0x0003e2000b901d62 */
[----:B------:R-:W-:Y:S01]  /*e2d0*/  @!P5 IMAD.MOV.U32 R29, RZ, RZ, R205 ;  /* 0x000000ffff1dd224 */ /* 0x000fe200078e00cd */
[CC--:B------:R-:W-:Y:S02]  /*e2e0*/  @!P6 LEA R16, P1, R6.reuse, R167.reuse, 0x1 ;  /* 0x000000a70610e211 */ /* 0x0c0fe400078208ff */
[CC--:B------:R-:W-:Y:S01]  /*e2f0*/  @!P5 LEA R12, P0, R6.reuse, R167.reuse, 0x1 ;  /* 0x000000a7060cd211 */ /* 0x0c0fe200078008ff */
[----:B------:R-:W-:Y:S01]  /*e300*/  @P5 STS.128 [R239+0x12000], RZ ;  /* 0x012000ffef005388 */ /* 0x000fe20000000c00 */
[CCC-:B------:R-:W-:Y:S02]  /*e310*/  @!P6 LEA.HI.X R17, R6.reuse, R166.reuse, R5.reuse, 0x1, P1 ;  /* 0x000000a60611e211 */ /* 0x1c0fe400008f0c05 */
[CCC-:B------:R-:W-:Y:S02]  /*e320*/  @!P5 LEA.HI.X R13, R6.reuse, R166.reuse, R5.reuse, 0x1, P0 ;  /* 0x000000a6060dd211 */ /* 0x1c0fe400000f0c05 */
[----:B------:R-:W-:Y:S01]  /*e330*/  @!PT LDS RZ, [RZ] ;  /* 0x00000000fffff984 */ /* 0x000fe20000000800 */
[----:B------:R-:W-:Y:S01]  /*e340*/  @!PT LDS RZ, [RZ] ;  /* 0x00000000fffff984 */ /* 0x000fe20000000800 */
[----:B------:R-:W-:Y:S01]  /*e350*/  @!PT LDS RZ, [RZ] ;  /* 0x00000000fffff984 */ /* 0x000fe20000000800 */
[----:B------:R2:W-:Y:S01]  /*e360*/  @!P5 LDGSTS.E.BYPASS.LTC128B.128 [R239+0x12000], [R28.64+0x80] ;  /* 0x120000801cefdfae */ /* 0x0005e2000b901d62 */
[C---:B------:R-:W-:Y:S02]  /*e370*/  IADD3 R4, P2, R6.reuse, UR27, RZ ;  /* 0x0000001b06047c10 */ /* 0x040fe4000ff5e0ff */
[CC--:B------:R-:W-:Y:S02]  /*e380*/  @!P3 LEA R8, P1, R6.reuse, R167.reuse, 0x1 ;  /* 0x000000a70608b211 */ /* 0x0c0fe400078208ff */
[----:B------:R-:W-:Y:S01]  /*e390*/  @P4 STS.128 [R239+0x14000], RZ ;  /* 0x014000ffef004388 */ /* 0x000fe20000000c00 */
[----:B------:R-:W-:Y:S02]  /*e3a0*/  IADD3.X R3, R5, UR26, RZ, P2, !PT ;  /* 0x0000001a05037c10 */ /* 0x000fe400097fe4ff */
[CC--:B------:R-:W-:Y:S02]  /*e3b0*/  @!P4 LEA R10, P2, R6.reuse, R167.reuse, 0x1 ;  /* 0x000000a7060ac211 */ /* 0x0c0fe400078408ff */
[CCC-:B------:R-:W-:Y:S02]  /*e3c0*/  @!P3 LEA.HI.X R9, R6.reuse, R166.reuse, R5.reuse, 0x1, P1 ;  /* 0x000000a60609b211 */ /* 0x1c0fe400008f0c05 */
[-C--:B------:R-:W-:Y:S02]  /*e3d0*/  @!P4 LEA.HI.X R11, R6, R166.reuse, R5, 0x1, P2 ;  /* 0x000000a6060bc211 */ /* 0x080fe400010f0c05 */
[CC--:B------:R-:W-:Y:S02]  /*e3e0*/  @!P6 LEA R14, P0, R4.reuse, R167.reuse, 0x1 ;  /* 0x000000a7040ee211 */ /* 0x0c0fe400078008ff */
[CC--:B------:R-:W-:Y:S02]  /*e3f0*/  @!P5 LEA R20, P2, R4.reuse, R167.reuse, 0x1 ;  /* 0x000000a70414d211 */ /* 0x0c0fe400078408ff */
[CCC-:B------:R-:W-:Y:S02]  /*e400*/  @!P6 LEA.HI.X R15, R4.reuse, R166.reuse, R3.reuse, 0x1, P0 ;  /* 0x000000a6040fe211 */ /* 0x1c0fe400000f0c03 */
[CCC-:B------:R-:W-:Y:S02]  /*e410*/  @!P5 LEA.HI.X R21, R4.reuse, R166.reuse, R3.reuse, 0x1, P2 ;  /* 0x000000a60415d211 */ /* 0x1c0fe400010f0c03 */
[CC--:B------:R-:W-:Y:S02]  /*e420*/  @!P4 LEA R18, P1, R4.reuse, R167.reuse, 0x1 ;  /* 0x000000a70412c211 */ /* 0x0c0fe400078208ff */
[CC--:B------:R-:W-:Y:S02]  /*e430*/  @!P3 LEA R6, P0, R4.reuse, R167.reuse, 0x1 ;  /* 0x000000a70406b211 */ /* 0x0c0fe400078008ff */
[C---:B------:R-:W-:Y:S01]  /*e440*/  @!P4 LEA.HI.X R19, R4.reuse, R166, R3, 0x1, P1 ;  /* 0x000000a60413c211 */ /* 0x040fe200008f0c03 */
[----:B--2---:R-:W-:Y:S01]  /*e450*/  @!P4 IMAD.MOV.U32 R29, RZ, RZ, R205 ;  /* 0x000000ffff1dc224 */ /* 0x004fe200078e00cd */
[----:B------:R-:W-:Y:S02]  /*e460*/  @!P4 MOV R28, R204 ;  /* 0x000000cc001cc202 */ /* 0x000fe40000000f00 */
[CC--:B------:R-:W-:Y:S02]  /*e470*/  @!P3 LEA.HI.X R7, R4.reuse, R166.reuse, R3, 0x1, P0 ;  /* 0x000000a60407b211 */ /* 0x0c0fe400000f0c03 */
[----:B------:R-:W-:Y:S01]  /*e480*/  IADD3 R5, P2, R4, UR27, RZ ;  /* 0x0000001b04057c10 */ /* 0x000fe2000ff5e0ff */
[----:B------:R-:W-:Y:S01]  /*e490*/  @!PT LDS RZ, [RZ] ;  /* 0x00000000fffff984 */ /* 0x000fe20000000800 */
[----:B------:R-:W-:Y:S01]  /*e4a0*/  @!PT LDS RZ, [RZ] ;  /* 0x00000000fffff984 */ /* 0x000fe20000000800 */
[----:B------:R-:W-:Y:S01]  /*e4b0*/  @!PT LDS RZ, [RZ] ;  /* 0x00000000fffff984 */ /* 0x000fe20000000800 */
[----:B------:R2:W-:Y:S03]  /*e4c0*/  @!P4 LDGSTS.E.BYPASS.LTC128B.128 [R239+0x14000], [R28.64+0x100] ;  /* 0x140001001cefcfae */ /* 0x0005e6000b901d62 */
[-C--:B------:R-:W-:Y:S02]  /*e4d0*/  @!P6 LEA R26, P0, R5, R167.reuse, 0x1 ;  /* 0x000000a7051ae211 */ /* 0x080fe400078008ff */
[----:B------:R-:W-:Y:S01]  /*e4e0*/  @P3 STS.128 [R239+0x16000], RZ ;  /* 0x016000ffef003388 */ /* 0x000fe20000000c00 */
[----:B------:R-:W-:Y:S02]  /*e4f0*/  IADD3.X R3, R3, UR26, RZ, P2, !PT ;  /* 0x0000001a03037c10 */ /* 0x000fe400097fe4ff */
[CC--:B------:R-:W-:Y:S02]  /*e500*/  @!P5 LEA R24, P2, R5.reuse, R167.reuse, 0x1 ;  /* 0x000000a70518d211 */ /* 0x0c0fe400078408ff */
[CCC-:B------:R-:W-:Y:S02]  /*e510*/  @!P6 LEA.HI.X R27, R5.reuse, R166.reuse, R3.reuse, 0x1, P0 ;  /* 0x000000a6051be211 */ /* 0x1c0fe400000f0c03 */
[CCC-:B------:R-:W-:Y:S02]  /*e520*/  @!P5 LEA.HI.X R25, R5.reuse, R166.reuse, R3.reuse, 0x1, P2 ;  /* 0x000000a60519d211 */ /* 0x1c0fe400010f0c03 */
[CC--:B------:R-:W-:Y:S02]  /*e530*/  @!P4 LEA R22, P1, R5.reuse, R167.reuse, 0x1 ;  /* 0x000000a70516c211 */ /* 0x0c0fe400078208ff */
[C---:B------:R-:W-:Y:S02]  /*e540*/  @!P3 LEA R4, P0, R5.reuse, R167, 0x1 ;  /* 0x000000a70504b211 */ /* 0x040fe400078008ff */
[CCC-:B------:R-:W-:Y:S02]  /*e550*/  @!P4 LEA.HI.X R23, R5.reuse, R166.reuse, R3.reuse, 0x1, P1 ;  /* 0x000000a60517c211 */ /* 0x1c0fe400008f0c03 */
[----:B------:R-:W-:Y:S02]  /*e560*/  @!P3 LEA.HI.X R5, R5, R166, R3, 0x1, P0 ;  /* 0x000000a60505b211 */ /* 0x000fe400000f0c03 */
[----:B------:R-:W-:Y:S01]  /*e570*/  PLOP3.LUT P0, PT, PT, PT, UP2, 0x80, 0x0 ;  /* 0x000000000000781c */ /* 0x000fe20003f0f028 */
[--C-:B--2---:R-:W-:Y:S01]  /*e580*/  @!P3 IMAD.MOV.U32 R28, RZ, RZ, R204.reuse ;  /* 0x000000ffff1cb224 */ /* 0x104fe200078e00cc */
[-C--:B------:R-:W-:Y:S05]  /*e590*/  @!P3 MOV R29, R205.reuse ;  /* 0x000000cd001db202 */ /* 0x080fea0000000f00 */
        /* <DEDUP_REMOVED lines=65> */
[----:B-----5:R-:W2:Y:S05]  /*e9b0*/  LDSM.16.M88.4 R8, [R233+0x8000] ;  /* 0x00800000e908783b */ /* 0x020eaa0000000200 */
[----:B---3--:R-:W4:Y:S05]  /*e9c0*/  LDSM.16.M88.4 R16, [R233+0x8800] ;  /* 0x00880000e910783b */ /* 0x008f2a0000000200 */
[----:B-1----:R-:W1:Y:S05]  /*e9d0*/  LDSM.16.M88.4 R24, [R233+0x9000] ;  /* 0x00900000e918783b */ /* 0x002e6a0000000200 */
[----:B------:R-:W0:Y:S05]  /*e9e0*/  LDGDEPBAR ;  /* 0x00000000000079af */ /* 0x000e2a0000000000 */
        /* <DEDUP_REMOVED lines=10> */
[----:B------:R-:W4:Y:S05]  /*ea90*/  LDSM.16.M88.4 R192, [R227+0x8000] ;  /* 0x00800000e3c0783b */ /* 0x000f2a0000000200 */
[----:B------:R-:W-:Y:S02]  /*eaa0*/  LDSM.16.M88.4 R196, [R233+0xa000] ;  /* 0x00a00000e9c4783b */ /* 0x000fe40000000200 */
[C---:B------:R-:W-:Y:S03]  /*eab0*/  HMMA.16816.F32 R16, R32.reuse, R18, RZ ;  /* 0x000000122010723c */ /* 0x040fe600000018ff */
[----:B------:R-:W-:Y:S05]  /*eac0*/  LDSM.16.M88.4 R200, [R233+0xa800] ;  /* 0x00a80000e9c8783b */ /* 0x000fea0000000200 */
[C---:B-1----:R-:W-:Y:S08]  /*ead0*/  HMMA.16816.F32 R20, R32.reuse, R24, RZ ;  /* 0x000000182014723c */ /* 0x042ff000000018ff */
        /* <DEDUP_REMOVED lines=9> */
[----:B------:R-:W5:Y:S07]  /*eb70*/  LDSM.16.M88.4 R176, [R227+0x9800] ;  /* 0x00980000e3b0783b */ /* 0x000f6e0000000200 */
[C---:B--2---:R-:W-:Y:S08]  /*eb80*/  HMMA.16816.F32 R20, R168.reuse, R180, R20 ;  /* 0x000000b4a814723c */ /* 0x044ff00000001814 */
[C---:B------:R-:W-:Y:S01]  /*eb90*/  HMMA.16816.F32 R24, R168.reuse, R182, R24 ;  /* 0x000000b6a818723c */ /* 0x040fe20000001818 */
[----:B------:R-:W-:Y:S07]  /*eba0*/  LDSM.16.M88.4 R180, [R220] ;  /* 0x00000000dcb4783b */ /* 0x000fee0000000200 */
[C---:B------:R-:W-:Y:S08]  /*ebb0*/  HMMA.16816.F32 R28, R168.reuse, R184, R28 ;  /* 0x000000b8a81c723c */ /* 0x040ff0000000181c */
[----:B------:R-:W-:Y:S01]  /*ebc0*/  HMMA.16816.F32 R32, R168, R186, R32 ;  /* 0x000000baa820723c */ /* 0x000fe20000001820 */
[----:B------:R-:W2:Y:S05]  /*ebd0*/  LDSM.16.M88.4 R168, [R229] ;  /* 0x00000000e5a8783b */ /* 0x000eaa0000000200 */
[----:B------:R-:W2:Y:S02]  /*ebe0*/  LDSM.16.M88.4 R184, [R220+0x800] ;  /* 0x00080000dcb8783b */ /* 0x000ea40000000200 */
[C---:B----4-:R-:W-:Y:S08]  /*ebf0*/  HMMA.16816.F32 R4, R188.reuse, R192, R4 ;  /* 0x000000c0bc04723c */ /* 0x050ff00000001804 */
[C---:B------:R-:W-:Y:S01]  /*ec00*/  HMMA.16816.F32 R8, R188.reuse, R194, R8 ;  /* 0x000000c2bc08723c */ /* 0x040fe20000001808 */
[----:B------:R-:W4:Y:S07]  /*ec10*/  LDSM.16.M88.4 R192, [R220+0x1000] ;  /* 0x00100000dcc0783b */ /* 0x000f2e0000000200 */
[C---:B-1----:R-:W-:Y:S08]  /*ec20*/  HMMA.16816.F32 R12, R188.reuse, R164, R12 ;  /* 0x000000a4bc0c723c */ /* 0x042ff0000000180c */
[C---:B------:R-:W-:Y:S01]  /*ec30*/  HMMA.16816.F32 R16, R188.reuse, R166, R16 ;  /* 0x000000a6bc10723c */ /* 0x040fe20000001810 */
[----:B------:R-:W1:Y:S07]  /*ec40*/  LDSM.16.M88.4 R164, [R220+0x1800] ;  /* 0x00180000dca4783b */ /* 0x000e6e0000000200 */
[C---:B---3--:R-:W-:Y:S08]  /*ec50*/  HMMA.16816.F32 R20, R188.reuse, R172, R20 ;  /* 0x000000acbc14723c */ /* 0x048ff00000001814 */
[C---:B------:R-:W-:Y:S01]  /*ec60*/  HMMA.16816.F32 R24, R188.reuse, R174, R24 ;  /* 0x000000aebc18723c */ /* 0x040fe20000001818 */
[----:B------:R-:W3:Y:S07]  /*ec70*/  LDSM.16.M88.4 R172, [R234+0x2000] ;  /* 0x00200000eaac783b */ /* 0x000eee0000000200 */
[C---:B-----5:R-:W-:Y:S08]  /*ec80*/  HMMA.16816.F32 R28, R188.reuse, R176, R28 ;  /* 0x000000b0bc1c723c */ /* 0x060ff0000000181c */
[----:B------:R-:W-:Y:S01]  /*ec90*/  HMMA.16816.F32 R32, R188, R178, R32 ;  /* 0x000000b2bc20723c */ /* 0x000fe20000001820 */
[----:B------:R-:W5:Y:S05]  /*eca0*/  LDSM.16.M88.4 R176, [R233+0xb000] ;  /* 0x00b00000e9b0783b */ /* 0x000f6a0000000200 */
[----:B------:R-:W-:Y:S02]  /*ecb0*/  LDSM.16.M88.4 R188, [R219] ;  /* 0x00000000dbbc783b */ /* 0x000fe40000000200 */
[C---:B--2---:R-:W-:Y:S08]  /*ecc0*/  HMMA.16816.F32 R4, R168.reuse, R180, R4 ;  /* 0x000000b4a804723c */ /* 0x044ff00000001804 */
[C---:B------:R-:W-:Y:S01]  /*ecd0*/  HMMA.16816.F32 R8, R168.reuse, R182, R8 ;  /* 0x000000b6a808723c */ /* 0x040fe20000001808 */
[----:B------:R-:W2:Y:S07]  /*ece0*/  LDSM.16.M88.4 R180, [R233+0xb800] ;  /* 0x00b80000e9b4783b */ /* 0x000eae0000000200 */
[C---:B------:R-:W-:Y:S08]  /*ecf0*/  HMMA.16816.F32 R12, R168.reuse, R184, R12 ;  /* 0x000000b8a80c723c */ /* 0x040ff0000000180c */
[C---:B------:R-:W-:Y:S01]  /*ed00*/  HMMA.16816.F32 R16, R168.reuse, R186, R16 ;  /* 0x000000baa810723c */ /* 0x040fe20000001810 */
[----:B------:R-:W2:Y:S07]  /*ed10*/  LDSM.16.M88.4 R184, [R232+0x2000] ;  /* 0x00200000e8b8783b */ /* 0x000eae0000000200 */
[C---:B----4-:R-:W-:Y:S08]  /*ed20*/  HMMA.16816.F32 R20, R168.reuse, R192, R20 ;  /* 0x000000c0a814723c */ /* 0x050ff00000001814 */
[C---:B------:R-:W-:Y:S01]  /*ed30*/  HMMA.16816.F32 R24, R168.reuse, R194, R24 ;  /* 0x000000c2a818723c */ /* 0x040fe20000001818 */
[----:B------:R-:W4:Y:S07]  /*ed40*/  LDSM.16.M88.4 R192, [R218] ;  /* 0x00000000dac0783b */ /* 0x000f2e0000000200 */
[C---:B-1----:R-:W-:Y:S08]  /*ed50*/  HMMA.16816.F32 R28, R168.reuse, R164, R28 ;  /* 0x000000a4a81c723c */ /* 0x042ff0000000181c */
[----:B------:R-:W-:Y:S01]  /*ed60*/  HMMA.16816.F32 R32, R168, R166, R32 ;  /* 0x000000a6a820723c */ /* 0x000fe20000001820 */
[----:B------:R-:W1:Y:S05]  /*ed70*/  LDSM.16.M88.4 R164, [R217] ;  /* 0x00000000d9a4783b */ /* 0x000e6a0000000200 */
[----:B------:R-:W1:Y:S02]  /*ed80*/  LDSM.16.M88.4 R168, [R216] ;  /* 0x00000000d8a8783b */ /* 0x000e640000000200 */
[C---:B---3--:R-:W-:Y:S08]  /*ed90*/  HMMA.16816.F32 R4, R172.reuse, R196, R4 ;  /* 0x000000c4ac04723c */ /* 0x048ff00000001804 */
[C---:B------:R-:W-:Y:S01]  /*eda0*/  HMMA.16816.F32 R8, R172.reuse, R198, R8 ;  /* 0x000000c6ac08723c */ /* 0x040fe20000001808 */
[----:B------:R-:W-:Y:S07]  /*edb0*/  LDSM.16.M88.4 R196, [R227+0xa000] ;  /* 0x00a00000e3c4783b */ /* 0x000fee0000000200 */
[C---:B------:R-:W-:Y:S08]  /*edc0*/  HMMA.16816.F32 R12, R172.reuse, R200, R12 ;  /* 0x000000c8ac0c723c */ /* 0x040ff0000000180c */
[C---:B------:R-:W-:Y:S01]  /*edd0*/  HMMA.16816.F32 R16, R172.reuse, R202, R16 ;  /* 0x000000caac10723c */ /* 0x040fe20000001810 */
[----:B------:R-:W-:Y:S07]  /*ede0*/  LDSM.16.M88.4 R200, [R227+0xa800] ;  /* 0x00a80000e3c8783b */ /* 0x000fee0000000200 */
[C---:B-----5:R-:W-:Y:S08]  /*edf0*/  HMMA.16816.F32 R20, R172.reuse, R176, R20 ;  /* 0x000000b0ac14723c */ /* 0x060ff00000001814 */
[C---:B------:R-:W-:Y:S01]  /*ee00*/  HMMA.16816.F32 R24, R172.reuse, R178, R24 ;  /* 0x000000b2ac18723c */ /* 0x040fe20000001818 */
[----:B------:R-:W3:Y:S07]  /*ee10*/  LDSM.16.M88.4 R176, [R230+0x2000] ;  /* 0x00200000e6b0783b */ /* 0x000eee0000000200 */
[C---:B--2---:R-:W-:Y:S08]  /*ee20*/  HMMA.16816.F32 R28, R172.reuse, R180, R28 ;  /* 0x000000b4ac1c723c */ /* 0x044ff0000000181c */
[----:B------:R-:W-:Y:S01]  /*ee30*/  HMMA.16816.F32 R32, R172, R182, R32 ;  /* 0x000000b6ac20723c */ /* 0x000fe20000001820 */
[----:B------:R-:W2:Y:S05]  /*ee40*/  LDSM.16.M88.4 R172, [R227+0xb000] ;  /* 0x00b00000e3ac783b */ /* 0x000eaa0000000200 */
[----:B------:R-:W-:Y:S02]  /*ee50*/  LDSM.16.M88.4 R180, [R229+0x2000] ;  /* 0x00200000e5b4783b */ /* 0x000fe40000000200 */
[C---:B------:R-:W-:Y:S08]  /*ee60*/  HMMA.16816.F32 R4, R184.reuse, R188, R4 ;  /* 0x000000bcb804723c */ /* 0x040ff00000001804 */
[C---:B------:R-:W-:Y:S01]  /*ee70*/  HMMA.16816.F32 R8, R184.reuse, R190, R8 ;  /* 0x000000beb808723c */ /* 0x040fe20000001808 */
[----:B------:R-:W-:Y:S07]  /*ee80*/  LDSM.16.M88.4 R188, [R220+0x2000] ;  /* 0x00200000dcbc783b */ /* 0x000fee0000000200 */
[C---:B----4-:R-:W-:Y:S08]  /*ee90*/  HMMA.16816.F32 R12, R184.reuse, R192, R12 ;  /* 0x000000c0b80c723c */ /* 0x050ff0000000180c */
[C---:B------:R-:W-:Y:S01]  /*eea0*/  HMMA.16816.F32 R16, R184.reuse, R194, R16 ;  /* 0x000000c2b810723c */ /* 0x040fe20000001810 */
[----:B------:R-:W-:Y:S07]  /*eeb0*/  LDSM.16.M88.4 R192, [R220+0x3800] ;  /* 0x00380000dcc0783b */ /* 0x000fee0000000200 */
[C---:B-1----:R-:W-:Y:S08]  /*eec0*/  HMMA.16816.F32 R20, R184.reuse, R164, R20 ;  /* 0x000000a4b814723c */ /* 0x042ff00000001814 */
[C---:B------:R-:W-:Y:S01]  /*eed0*/  HMMA.16816.F32 R24, R184.reuse, R166, R24 ;  /* 0x000000a6b818723c */ /* 0x040fe20000001818 */
[----:B------:R-:W1:Y:S07]  /*eee0*/  LDSM.16.M88.4 R164, [R227+0xb800] ;  /* 0x00b80000e3a4783b */ /* 0x000e6e0000000200 */
[C---:B------:R-:W-:Y:S08]  /*eef0*/  HMMA.16816.F32 R28, R184.reuse, R168, R28 ;  /* 0x000000a8b81c723c */ /* 0x040ff0000000181c */
[----:B------:R-:W-:Y:S01]  /*ef00*/  HMMA.16816.F32 R32, R184, R170, R32 ;  /* 0x000000aab820723c */ /* 0x000fe20000001820 */
[----:B------:R-:W4:Y:S05]  /*ef10*/  LDSM.16.M88.4 R168, [R220+0x2800] ;  /* 0x00280000dca8783b */ /* 0x000f2a0000000200 */
[----:B------:R-:W5:Y:S02]  /*ef20*/  LDSM.16.M88.4 R184, [R220+0x3000] ;  /* 0x00300000dcb8783b */ /* 0x000f640000000200 */
[C---:B---3--:R-:W-:Y:S08]  /*ef30*/  HMMA.16816.F32 R4, R176.reuse, R196, R4 ;  /* 0x000000c4b004723c */ /* 0x048ff00000001804 */
[C---:B------:R-:W-:Y:S01]  /*ef40*/  HMMA.16816.F32 R8, R176.reuse, R198, R8 ;  /* 0x000000c6b008723c */ /* 0x040fe20000001808 */
[----:B------:R-:W-:Y:S07]  /*ef50*/  LDSM.16.M88.4 R196, [R234+0x4000] ;  /* 0x00400000eac4783b */ /* 0x000fee0000000200 */
[C---:B------:R-:W-:Y:S07]  /*ef60*/  HMMA.16816.F32 R12, R176.reuse, R200, R12 ;  /* 0x000000c8b00c723c */ /* 0x040fee000000180c */
[----:B------:R-:W-:Y:S01]  /*ef70*/  IMAD.MOV.U32 R200, RZ, RZ, R204 ;  /* 0x000000ffffc87224 */ /* 0x000fe200078e00cc */
[C---:B------:R-:W-:Y:S04]  /*ef80*/  HMMA.16816.F32 R16, R176.reuse, R202, R16 ;  /* 0x000000cab010723c */ /* 0x040fe80000001810 */
[----:B------:R-:W-:Y:S02]  /*ef90*/  MOV R201, R205 ;  /* 0x000000cd00c97202 */ /* 0x000fe40000000f00 */
[----:B------:R-:W3:Y:S02]  /*efa0*/  LDSM.16.M88.4 R204, [R233+0xc000] ;  /* 0x00c00000e9cc783b */ /* 0x000ee40000000200 */
[C---:B--2---:R-:W-:Y:S08]  /*efb0*/  HMMA.16816.F32 R20, R176.reuse, R172, R20 ;  /* 0x000000acb014723c */ /* 0x044ff00000001814 */
[C---:B------:R-:W-:Y:S01]  /*efc0*/  HMMA.16816.F32 R24, R176.reuse, R174, R24 ;  /* 0x000000aeb018723c */ /* 0x040fe20000001818 */
[----:B------:R-:W-:Y:S07]  /*efd0*/  LDSM.16.M88.4 R172, [R233+0xd000] ;  /* 0x00d00000e9ac783b */ /* 0x000fee0000000200 */
[C---:B-1----:R-:W-:Y:S08]  /*efe0*/  HMMA.16816.F32 R28, R176.reuse, R164, R28 ;  /* 0x000000a4b01c723c */ /* 0x042ff0000000181c */
[----:B------:R-:W-:Y:S01]  /*eff0*/  HMMA.16816.F32 R32, R176, R166, R32 ;  /* 0x000000a6b020723c */ /* 0x000fe20000001820 */
[----:B------:R-:W1:Y:S05]  /*f000*/  LDSM.16.M88.4 R164, [R233+0xc800] ;  /* 0x00c80000e9a4783b */ /* 0x000e6a0000000200 */
[----:B------:R-:W-:Y:S02]  /*f010*/  LDSM.16.M88.4 R176, [R232+0x4000] ;  /* 0x00400000e8b0783b */ /* 0x000fe40000000200 */
[C---:B------:R-:W-:Y:S08]  /*f020*/  HMMA.16816.F32 R4, R180.reuse, R188, R4 ;  /* 0x000000bcb404723c */ /* 0x040ff00000001804 */
[C---:B------:R-:W-:Y:S01]  /*f030*/  HMMA.16816.F32 R8, R180.reuse, R190, R8 ;  /* 0x000000beb408723c */ /* 0x040fe20000001808 */
[----:B------:R-:W-:Y:S07]  /*f040*/  LDSM.16.M88.4 R188, [R213] ;  /* 0x00000000d5bc783b */ /* 0x000fee0000000200 */
[C---:B----4-:R-:W-:Y:S08]  /*f050*/  HMMA.16816.F32 R12, R180.reuse, R168, R12 ;  /* 0x000000a8b40c723c */ /* 0x050ff0000000180c */
[C---:B------:R-:W-:Y:S01]  /*f060*/  HMMA.16816.F32 R16, R180.reuse, R170, R16 ;  /* 0x000000aab410723c */ /* 0x040fe20000001810 */
[----:B------:R-:W2:Y:S07]  /*f070*/  LDSM.16.M88.4 R168, [R233+0xd800] ;  /* 0x00d80000e9a8783b */ /* 0x000eae0000000200 */
[C---:B-----5:R-:W-:Y:S08]  /*f080*/  HMMA.16816.F32 R20, R180.reuse, R184, R20 ;  /* 0x000000b8b414723c */ /* 0x060ff00000001814 */
[C---:B------:R-:W-:Y:S01]  /*f090*/  HMMA.16816.F32 R24, R180.reuse, R186, R24 ;  /* 0x000000bab418723c */ /* 0x040fe20000001818 */
[----:B------:R-:W-:Y:S07]  /*f0a0*/  LDSM.16.M88.4 R184, [R214] ;  /* 0x00000000d6b8783b */ /* 0x000fee0000000200 */
[C---:B------:R-:W-:Y:S08]  /*f0b0*/  HMMA.16816.F32 R28, R180.reuse, R192, R28 ;  /* 0x000000c0b41c723c */ /* 0x040ff0000000181c */
[----:B------:R-:W-:Y:S01]  /*f0c0*/  HMMA.16816.F32 R32, R180, R194, R32 ;  /* 0x000000c2b420723c */ /* 0x000fe20000001820 */
[----:B------:R-:W4:Y:S05]  /*f0d0*/  LDSM.16.M88.4 R180, [R215] ;  /* 0x00000000d7b4783b */ /* 0x000f2a0000000200 */
[----:B------:R-:W-:Y:S02]  /*f0e0*/  LDSM.16.M88.4 R192, [R227+0xc000] ;  /* 0x00c00000e3c0783b */ /* 0x000fe40000000200 */
[C---:B---3--:R-:W-:Y:S07]  /*f0f0*/  HMMA.16816.F32 R4, R196.reuse, R204, R4 ;  /* 0x000000ccc404723c */ /* 0x048fee0000001804 */
[----:B------:R-:W-:Y:S01]  /*f100*/  IMAD.MOV.U32 R204, RZ, RZ, R200 ;  /* 0x000000ffffcc7224 */ /* 0x000fe200078e00c8 */
[C---:B------:R-:W-:Y:S04]  /*f110*/  HMMA.16816.F32 R8, R196.reuse, R206, R8 ;  /* 0x000000cec408723c */ /* 0x040fe80000001808 */
[----:B------:R-:W-:Y:S02]  /*f120*/  MOV R205, R201 ;  /* 0x000000c900cd7202 */ /* 0x000fe40000000f00 */
[----:B------:R-:W-:Y:S02]  /*f130*/  LDSM.16.M88.4 R200, [R233+0xe000] ;  /* 0x00e00000e9c8783b */ /* 0x000fe40000000200 */
[C---:B-1----:R-:W-:Y:S08]  /*f140*/  HMMA.16816.F32 R12, R196.reuse, R164, R12 ;  /* 0x000000a4c40c723c */ /* 0x042ff0000000180c */
[C---:B------:R-:W-:Y:S01]  /*f150*/  HMMA.16816.F32 R16, R196.reuse, R166, R16 ;  /* 0x000000a6c410723c */ /* 0x040fe20000001810 */
[----:B------:R-:W1:Y:S07]  /*f160*/  LDSM.16.M88.4 R164, [R212] ;  /* 0x00000000d4a4783b */ /* 0x000e6e0000000200 */
[C---:B------:R-:W-:Y:S08]  /*f170*/  HMMA.16816.F32 R20, R196.reuse, R172, R20 ;  /* 0x000000acc414723c */ /* 0x040ff00000001814 */
[C---:B------:R-:W-:Y:S01]  /*f180*/  HMMA.16816.F32 R24, R196.reuse, R174, R24 ;  /* 0x000000aec418723c */ /* 0x040fe20000001818 */
[----:B------:R-:W3:Y:S07]  /*f190*/  LDSM.16.M88.4 R172, [R230+0x4000] ;  /* 0x00400000e6ac783b */ /* 0x000eee0000000200 */
[C---:B--2---:R-:W-:Y:S08]  /*f1a0*/  HMMA.16816.F32 R28, R196.reuse, R168, R28 ;  /* 0x000000a8c41c723c */ /* 0x044ff0000000181c */
[----:B------:R-:W-:Y:S01]  /*f1b0*/  HMMA.16816.F32 R32, R196, R170, R32 ;  /* 0x000000aac420723c */ /* 0x000fe20000001820 */
[----:B------:R-:W2:Y:S05]  /*f1c0*/  LDSM.16.M88.4 R168, [R227+0xc800] ;  /* 0x00c80000e3a8783b */ /* 0x000eaa0000000200 */
[----:B------:R-:W-:Y:S02]  /*f1d0*/  LDSM.16.M88.4 R196, [R234+0x6000] ;  /* 0x00600000eac4783b */ /* 0x000fe40000000200 */
[C---:B----4-:R-:W-:Y:S08]  /*f1e0*/  HMMA.16816.F32 R4, R176.reuse, R180, R4 ;  /* 0x000000b4b004723c */ /* 0x050ff00000001804 */
[C---:B------:R-:W-:Y:S01]  /*f1f0*/  HMMA.16816.F32 R8, R176.reuse, R182, R8 ;  /* 0x000000b6b008723c */ /* 0x040fe20000001808 */
[----:B------:R-:W4:Y:S07]  /*f200*/  LDSM.16.M88.4 R180, [R227+0xd000] ;  /* 0x00d00000e3b4783b */ /* 0x000f2e0000000200 */
[C---:B------:R-:W-:Y:S08]  /*f210*/  HMMA.16816.F32 R12, R176.reuse, R184, R12 ;  /* 0x000000b8b00c723c */ /* 0x040ff0000000180c */
[C---:B------:R-:W-:Y:S01]  /*f220*/  HMMA.16816.F32 R16, R176.reuse, R186, R16 ;  /* 0x000000bab010723c */ /* 0x040fe20000001810 */
[----:B------:R-:W-:Y:S07]  /*f230*/  LDSM.16.M88.4 R184, [R220+0x4000] ;  /* 0x00400000dcb8783b */ /* 0x000fee0000000200 */
[C---:B------:R-:W-:Y:S08]  /*f240*/  HMMA.16816.F32 R20, R176.reuse, R188, R20 ;  /* 0x000000bcb014723c */ /* 0x040ff00000001814 */
[C---:B------:R-:W-:Y:S01]  /*f250*/  HMMA.16816.F32 R24, R176.reuse, R190, R24 ;  /* 0x000000beb018723c */ /* 0x040fe20000001818 */
[----:B------:R-:W-:Y:S07]  /*f260*/  LDSM.16.M88.4 R188, [R220+0x4800] ;  /* 0x00480000dcbc783b */ /* 0x000fee0000000200 */
[C---:B-1----:R-:W-:Y:S08]  /*f270*/  HMMA.16816.F32 R28, R176.reuse, R164, R28 ;  /* 0x000000a4b01c723c */ /* 0x042ff0000000181c */
[----:B------:R-:W-:Y:S01]  /*f280*/  HMMA.16816.F32 R32, R176, R166, R32 ;  /* 0x000000a6b020723c */ /* 0x000fe20000001820 */
[----:B------:R-:W1:Y:S05]  /*f290*/  LDSM.16.M88.4 R164, [R227+0xd800] ;  /* 0x00d80000e3a4783b */ /* 0x000e6a0000000200 */
[----:B------:R-:W5:Y:S02]  /*f2a0*/  LDSM.16.M88.4 R176, [R229+0x4000] ;  /* 0x00400000e5b0783b */ /* 0x000f640000000200 */
[C---:B---3--:R-:W-:Y:S08]  /*f2b0*/  HMMA.16816.F32 R4, R172.reuse, R192, R4 ;  /* 0x000000c0ac04723c */ /* 0x048ff00000001804 */
[C---:B------:R-:W-:Y:S01]  /*f2c0*/  HMMA.16816.F32 R8, R172.reuse, R194, R8 ;  /* 0x000000c2ac08723c */ /* 0x040fe20000001808 */
[----:B------:R-:W3:Y:S07]  /*f2d0*/  LDSM.16.M88.4 R192, [R220+0x5000] ;  /* 0x00500000dcc0783b */ /* 0x000eee0000000200 */
[C---:B--2---:R-:W-:Y:S08]  /*f2e0*/  HMMA.16816.F32 R12, R172.reuse, R168, R12 ;  /* 0x000000a8ac0c723c */ /* 0x044ff0000000180c */
[C---:B------:R-:W-:Y:S01]  /*f2f0*/  HMMA.16816.F32 R16, R172.reuse, R170, R16 ;  /* 0x000000aaac10723c */ /* 0x040fe20000001810 */
[----:B------:R-:W2:Y:S07]  /*f300*/  LDSM.16.M88.4 R168, [R220+0x5800] ;  /* 0x00580000dca8783b */ /* 0x000eae0000000200 */
[C---:B----4-:R-:W-:Y:S07]  /*f310*/  HMMA.16816.F32 R20, R172.reuse, R180, R20 ;  /* 0x000000b4ac14723c */ /* 0x050fee0000001814 */
[----:B------:R-:W-:Y:S01]  /*f320*/  IMAD.MOV.U32 R180, RZ, RZ, R204 ;  /* 0x000000ffffb47224 */ /* 0x000fe200078e00cc */
[C---:B------:R-:W-:Y:S04]  /*f330*/  HMMA.16816.F32 R24, R172.reuse, R182, R24 ;  /* 0x000000b6ac18723c */ /* 0x040fe80000001818 */
[----:B------:R-:W-:Y:S02]  /*f340*/  MOV R181, R205 ;  /* 0x000000cd00b57202 */ /* 0x000fe40000000f00 */
[----:B------:R-:W4:Y:S02]  /*f350*/  LDSM.16.M88.4 R204, [R233+0xe800] ;  /* 0x00e80000e9cc783b */ /* 0x000f240000000200 */
[C---:B-1----:R-:W-:Y:S08]  /*f360*/  HMMA.16816.F32 R28, R172.reuse, R164, R28 ;  /* 0x000000a4ac1c723c */ /* 0x042ff0000000181c */
[----:B------:R-:W-:Y:S01]  /*f370*/  HMMA.16816.F32 R32, R172, R166, R32 ;  /* 0x000000a6ac20723c */ /* 0x000fe20000001820 */
[----:B------:R-:W1:Y:S05]  /*f380*/  LDSM.16.M88.4 R164, [R233+0xf000] ;  /* 0x00f00000e9a4783b */ /* 0x000e6a0000000200 */
[----:B------:R-:W1:Y:S02]  /*f390*/  LDSM.16.M88.4 R172, [R233+0xf800] ;  /* 0x00f80000e9ac783b */ /* 0x000e640000000200 */
[C---:B-----5:R-:W-:Y:S08]  /*f3a0*/  HMMA.16816.F32 R4, R176.reuse, R184, R4 ;  /* 0x000000b8b004723c */ /* 0x060ff00000001804 */
[C---:B------:R-:W-:Y:S01]  /*f3b0*/  HMMA.16816.F32 R8, R176.reuse, R186, R8 ;  /* 0x000000bab008723c */ /* 0x040fe20000001808 */
[----:B------:R-:W-:Y:S07]  /*f3c0*/  LDSM.16.M88.4 R184, [R211] ;  /* 0x00000000d3b8783b */ /* 0x000fee0000000200 */
[C---:B------:R-:W-:Y:S07]  /*f3d0*/  HMMA.16816.F32 R12, R176.reuse, R188, R12 ;  /* 0x000000bcb00c723c */ /* 0x040fee000000180c */
[----:B------:R-:W-:Y:S01]  /*f3e0*/  IMAD.MOV.U32 R188, RZ, RZ, R180 ;  /* 0x000000ffffbc7224 */ /* 0x000fe200078e00b4 */
[C---:B------:R-:W-:Y:S04]  /*f3f0*/  HMMA.16816.F32 R16, R176.reuse, R190, R16 ;  /* 0x000000beb010723c */ /* 0x040fe80000001810 */
[----:B------:R-:W-:Y:S02]  /*f400*/  MOV R189, R181 ;  /* 0x000000b500bd7202 */ /* 0x000fe40000000f00 */
[----:B------:R-:W5:Y:S02]  /*f410*/  LDSM.16.M88.4 R180, [R232+0x6000] ;  /* 0x00600000e8b4783b */ /* 0x000f640000000200 */
[C---:B---3--:R-:W-:Y:S07]  /*f420*/  HMMA.16816.F32 R20, R176.reuse, R192, R20 ;  /* 0x000000c0b014723c */ /* 0x048fee0000001814 */
[----:B------:R-:W-:Y:S01]  /*f430*/  IMAD.MOV.U32 R192, RZ, RZ, R188 ;  /* 0x000000ffffc07224 */ /* 0x000fe200078e00bc */
[C---:B------:R-:W-:Y:S04]  /*f440*/  HMMA.16816.F32 R24, R176.reuse, R194, R24 ;  /* 0x000000c2b018723c */ /* 0x040fe80000001818 */
[----:B------:R-:W-:Y:S02]  /*f450*/  MOV R193, R189 ;  /* 0x000000bd00c17202 */ /* 0x000fe40000000f00 */
[----:B------:R-:W3:Y:S02]  /*f460*/  LDSM.16.M88.4 R188, [R210] ;  /* 0x00000000d2bc783b */ /* 0x000ee40000000200 */
[C---:B--2---:R-:W-:Y:S08]  /*f470*/  HMMA.16816.F32 R28, R176.reuse, R168, R28 ;  /* 0x000000a8b01c723c */ /* 0x044ff0000000181c */
[----:B------:R-:W-:Y:S01]  /*f480*/  HMMA.16816.F32 R32, R176, R170, R32 ;  /* 0x000000aab020723c */ /* 0x000fe20000001820 */
[----:B------:R-:W2:Y:S05]  /*f490*/  LDSM.16.M88.4 R168, [R209] ;  /* 0x00000000d1a8783b */ /* 0x000eaa0000000200 */
[----:B------:R-:W2:Y:S02]  /*f4a0*/  LDSM.16.M88.4 R176, [R208] ;  /* 0x00000000d0b0783b */ /* 0x000ea40000000200 */
[C---:B------:R-:W-:Y:S08]  /*f4b0*/  HMMA.16816.F32 R4, R196.reuse, R200, R4 ;  /* 0x000000c8c404723c */ /* 0x040ff00000001804 */
[C---:B------:R-:W-:Y:S01]  /*f4c0*/  HMMA.16816.F32 R8, R196.reuse, R202, R8 ;  /* 0x000000cac408723c */ /* 0x040fe20000001808 */
[----:B------:R-:W-:Y:S07]  /*f4d0*/  LDSM.16.M88.4 R200, [R227+0xe000] ;  /* 0x00e00000e3c8783b */ /* 0x000fee0000000200 */
[C---:B----4-:R-:W-:Y:S07]  /*f4e0*/  HMMA.16816.F32 R12, R196.reuse, R204, R12 ;  /* 0x000000ccc40c723c */ /* 0x050fee000000180c */
[----:B------:R-:W-:Y:S01]  /*f4f0*/  IMAD.MOV.U32 R204, RZ, RZ, R192 ;  /* 0x000000ffffcc7224 */ /* 0x000fe200078e00c0 */
[C---:B------:R-:W-:Y:S04]  /*f500*/  HMMA.16816.F32 R16, R196.reuse, R206, R16 ;  /* 0x000000cec410723c */ /* 0x040fe80000001810 */
[----:B------:R-:W-:Y:S02]  /*f510*/  MOV R205, R193 ;  /* 0x000000c100cd7202 */ /* 0x000fe40000000f00 */
[----:B------:R-:W4:Y:S02]  /*f520*/  LDSM.16.M88.4 R192, [R230+0x6000] ;  /* 0x00600000e6c0783b */ /* 0x000f240000000200 */
[C---:B-1----:R-:W-:Y:S08]  /*f530*/  HMMA.16816.F32 R20, R196.reuse, R164, R20 ;  /* 0x000000a4c414723c */ /* 0x042ff00000001814 */
[C---:B------:R-:W-:Y:S01]  /*f540*/  HMMA.16816.F32 R24, R196.reuse, R166, R24 ;  /* 0x000000a6c418723c */ /* 0x040fe20000001818 */
[----:B------:R-:W1:Y:S07]  /*f550*/  LDSM.16.M88.4 R164, [R227+0xe800] ;  /* 0x00e80000e3a4783b */ /* 0x000e6e0000000200 */
[C---:B------:R-:W-:Y:S08]  /*f560*/  HMMA.16816.F32 R28, R196.reuse, R172, R28 ;  /* 0x000000acc41c723c */ /* 0x040ff0000000181c */
[----:B------:R-:W-:Y:S01]  /*f570*/  HMMA.16816.F32 R32, R196, R174, R32 ;  /* 0x000000aec420723c */ /* 0x000fe20000001820 */
[----:B------:R-:W1:Y:S05]  /*f580*/  LDSM.16.M88.4 R172, [R227+0xf000] ;  /* 0x00f00000e3ac783b */ /* 0x000e6a0000000200 */
[----:B------:R-:W-:Y:S02]  /*f590*/  LDSM.16.M88.4 R196, [R229+0x6000] ;  /* 0x00600000e5c4783b */ /* 0x000fe40000000200 */
[C---:B-----5:R-:W-:Y:S08]  /*f5a0*/  HMMA.16816.F32 R4, R180.reuse, R184, R4 ;  /* 0x000000b8b404723c */ /* 0x060ff00000001804 */
[C---:B------:R-:W-:Y:S01]  /*f5b0*/  HMMA.16816.F32 R8, R180.reuse, R186, R8 ;  /* 0x000000bab408723c */ /* 0x040fe20000001808 */
[----:B------:R-:W5:Y:S07]  /*f5c0*/  LDSM.16.M88.4 R184, [R227+0xf800] ;  /* 0x00f80000e3b8783b */ /* 0x000f6e0000000200 */
[C---:B---3--:R-:W-:Y:S07]  /*f5d0*/  HMMA.16816.F32 R12, R180.reuse, R188, R12 ;  /* 0x000000bcb40c723c */ /* 0x048fee000000180c */
[----:B------:R-:W-:Y:S01]  /*f5e0*/  IMAD.MOV.U32 R188, RZ, RZ, R204 ;  /* 0x000000ffffbc7224 */ /* 0x000fe200078e00cc */
[----:B------:R-:W-:Y:S01]  /*f5f0*/  MOV R189, R205 ;  /* 0x000000cd00bd7202 */ /* 0x000fe20000000f00 */
[C---:B------:R-:W-:Y:S01]  /*f600*/  HMMA.16816.F32 R16, R180.reuse, R190, R16 ;  /* 0x000000beb410723c */ /* 0x040fe20000001810 */
[----:B------:R-:W3:Y:S07]  /*f610*/  LDSM.16.M88.4 R204, [R220+0x6000] ;  /* 0x00600000dccc783b */ /* 0x000eee0000000200 */
[C---:B--2---:R-:W-:Y:S08]  /*f620*/  HMMA.16816.F32 R20, R180.reuse, R168, R20 ;  /* 0x000000a8b414723c */ /* 0x044ff00000001814 */
[C---:B------:R-:W-:Y:S08]  /*f630*/  HMMA.16816.F32 R24, R180.reuse, R170, R24 ;  /* 0x000000aab418723c */ /* 0x040ff00000001818 */
[C---:B------:R-:W-:Y:S08]  /*f640*/  HMMA.16816.F32 R28, R180.reuse, R176, R28 ;  /* 0x000000b0b41c723c */ /* 0x040ff0000000181c */
[----:B------:R-:W-:Y:S07]  /*f650*/  HMMA.16816.F32 R32, R180, R178, R32 ;  /* 0x000000b2b420723c */ /* 0x000fee0000001820 */
[----:B------:R-:W-:Y:S01]  /*f660*/  IMAD.MOV.U32 R182, RZ, RZ, R188 ;  /* 0x000000ffffb67224 */ /* 0x000fe200078e00bc */
[C---:B----4-:R-:W-:Y:S05]  /*f670*/  HMMA.16816.F32 R4, R192.reuse, R200, R4 ;  /* 0x000000c8c004723c */ /* 0x050fea0000001804 */
[----:B------:R-:W-:Y:S03]  /*f680*/  MOV R183, R189 ;  /* 0x000000bd00b77202 */ /* 0x000fe60000000f00 */
[C---:B------:R-:W-:Y:S08]  /*f690*/  HMMA.16816.F32 R8, R192.reuse, R202, R8 ;  /* 0x000000cac008723c */ /* 0x040ff00000001808 */
[C---:B-1----:R-:W-:Y:S08]  /*f6a0*/  HMMA.16816.F32 R12, R192.reuse, R164, R12 ;  /* 0x000000a4c00c723c */ /* 0x042ff0000000180c */
[C---:B------:R-:W-:Y:S01]  /*f6b0*/  HMMA.16816.F32 R16, R192.reuse, R166, R16 ;  /* 0x000000a6c010723c */ /* 0x040fe20000001810 */
[----:B------:R-:W1:Y:S07]  /*f6c0*/  LDSM.16.M88.4 R164, [R220+0x6800] ;  /* 0x00680000dca4783b */ /* 0x000e6e0000000200 */
[C---:B------:R-:W-:Y:S08]  /*f6d0*/  HMMA.16816.F32 R20, R192.reuse, R172, R20 ;  /* 0x000000acc014723c */ /* 0x040ff00000001814 */
[C---:B------:R-:W-:Y:S08]  /*f6e0*/  HMMA.16816.F32 R24, R192.reuse, R174, R24 ;  /* 0x000000aec018723c */ /* 0x040ff00000001818 */
[C---:B-----5:R-:W-:Y:S08]  /*f6f0*/  HMMA.16816.F32 R28, R192.reuse, R184, R28 ;  /* 0x000000b8c01c723c */ /* 0x060ff0000000181c */
[----:B------:R-:W-:Y:S08]  /*f700*/  HMMA.16816.F32 R32, R192, R186, R32 ;  /* 0x000000bac020723c */ /* 0x000ff00000001820 */
[C---:B---3--:R-:W-:Y:S08]  /*f710*/  HMMA.16816.F32 R4, R196.reuse, R204, R4 ;  /* 0x000000ccc404723c */ /* 0x048ff00000001804 */
[C---:B------:R-:W-:Y:S08]  /*f720*/  HMMA.16816.F32 R8, R196.reuse, R206, R8 ;  /* 0x000000cec408723c */ /* 0x040ff00000001808 */
[C---:B-1----:R-:W-:Y:S08]  /*f730*/  HMMA.16816.F32 R12, R196.reuse, R164, R12 ;  /* 0x000000a4c40c723c */ /* 0x042ff0000000180c */
[----:B------:R-:W-:Y:S01]  /*f740*/  FMUL.FTZ R4, R4, c[0x0][0x2ec] ;  /* 0x0000bb0004047a20 */ /* 0x000fe20000410000 */
[C---:B------:R-:W-:Y:S03]  /*f750*/  HMMA.16816.F32 R16, R196.reuse, R166, R16 ;  /* 0x000000a6c410723c */ /* 0x040fe60000001810 */
[----:B------:R-:W1:Y:S01]  /*f760*/  MUFU.TANH R168, R4 ;  /* 0x0000000400a87308 */ /* 0x000e620000002400 */
[----:B------:R-:W-:Y:S02]  /*f770*/  FMUL.FTZ R5, R5, c[0x0][0x2ec] ;  /* 0x0000bb0005057a20 */ /* 0x000fe40000410000 */
[----:B------:R-:W-:Y:S01]  /*f780*/  FMUL.FTZ R6, R6, c[0x0][0x2ec] ;  /* 0x0000bb0006067a20 */ /* 0x000fe20000410000 */
[----:B------:R-:W-:Y:S01]  /*f790*/  MOV R166, R183 ;  /* 0x000000b700a67202 */ /* 0x000fe20000000f00 */
[----:B------:R-:W-:Y:S04]  /*f7a0*/  FMUL.FTZ R8, R8, c[0x0][0x2ec] ;  /* 0x0000bb0008087a20 */ /* 0x000fe80000410000 */
[----:B------:R-:W-:Y:S01]  /*f7b0*/  FMUL.FTZ R9, R9, c[0x0][0x2ec] ;  /* 0x0000bb0009097a20 */ /* 0x000fe20000410000 */
[----:B------:R-:W2:Y:S01]  /*f7c0*/  MUFU.TANH R169, R5 ;  /* 0x0000000500a97308 */ /* 0x000ea20000002400 */
[----:B------:R-:W-:Y:S02]  /*f7d0*/  FMUL.FTZ R10, R10, c[0x0][0x2ec] ;  /* 0x0000bb000a0a7a20 */ /* 0x000fe40000410000 */
[----:B------:R-:W-:Y:S02]  /*f7e0*/  FMUL.FTZ R11, R11, c[0x0][0x2ec] ;  /* 0x0000bb000b0b7a20 */ /* 0x000fe40000410000 */
[----:B------:R-:W-:Y:S02]  /*f7f0*/  FMUL.FTZ R3, R7, c[0x0][0x2ec] ;  /* 0x0000bb0007037a20 */ /* 0x000fe40000410000 */
[----:B------:R-:W-:Y:S02]  /*f800*/  FMUL.FTZ R12, R12, c[0x0][0x2ec] ;  /* 0x0000bb000c0c7a20 */ /* 0x000fe40000410000 */
[----:B------:R-:W-:Y:S01]  /*f810*/  FMUL.FTZ R13, R13, c[0x0][0x2ec] ;  /* 0x0000bb000d0d7a20 */ /* 0x000fe20000410000 */
[----:B------:R3:W4:Y:S01]  /*f820*/  MUFU.TANH R170, R6 ;  /* 0x0000000600aa7308 */ /* 0x0007220000002400 */
[----:B------:R-:W-:Y:S02]  /*f830*/  FMUL.FTZ R14, R14, c[0x0][0x2ec] ;  /* 0x0000bb000e0e7a20 */ /* 0x000fe40000410000 */
[----:B------:R-:W-:Y:S02]  /*f840*/  FMUL.FTZ R15, R15, c[0x0][0x2ec] ;  /* 0x0000bb000f0f7a20 */ /* 0x000fe40000410000 */
[----:B------:R-:W-:Y:S02]  /*f850*/  FMUL.FTZ R16, R16, c[0x0][0x2ec] ;  /* 0x0000bb0010107a20 */ /* 0x000fe40000410000 */
[----:B------:R-:W-:Y:S02]  /*f860*/  FMUL.FTZ R18, R18, c[0x0][0x2ec] ;  /* 0x0000bb0012127a20 */ /* 0x000fe40000410000 */
[----:B------:R-:W-:Y:S01]  /*f870*/  IMAD.MOV.U32 R167, RZ, RZ, R182 ;  /* 0x000000ffffa77224 */ /* 0x000fe200078e00b6 */
[----:B------:R-:W1:Y:S10]  /*f880*/  MUFU.TANH R171, R8 ;  /* 0x0000000800ab7308 */ /* 0x000e740000002400 */
[----:B------:R-:W1:Y:S01]  /*f890*/  MUFU.TANH R172, R9 ;  /* 0x0000000900ac7308 */ /* 0x000e620000002400 */
[----:B---3--:R-:W3:Y:S09]  /*f8a0*/  LDSM.16.M88.4 R4, [R220+0x7000] ;  /* 0x00700000dc04783b */ /* 0x008ef20000000200 */
[----:B------:R-:W1:Y:S10]  /*f8b0*/  MUFU.TANH R165, R10 ;  /* 0x0000000a00a57308 */ /* 0x000e740000002400 */
[----:B------:R5:W1:Y:S10]  /*f8c0*/  MUFU.TANH R164, R11 ;  /* 0x0000000b00a47308 */ /* 0x000a740000002400 */
[----:B------:R-:W1:Y:S10]  /*f8d0*/  MUFU.TANH R3, R3 ;  /* 0x0000000300037308 */ /* 0x000e740000002400 */
[----:B------:R1:W1:Y:S01]  /*f8e0*/  MUFU.TANH R193, R12 ;  /* 0x0000000c00c17308 */ /* 0x0002620000002400 */
[----:B-----5:R-:W5:Y:S01]  /*f8f0*/  LDSM.16.M88.4 R8, [R220+0x7800] ;  /* 0x00780000dc08783b */ /* 0x020f620000000200 */
[----:B------:R-:W-:Y:S08]  /*f900*/  DEPBAR.LE SB0, 0x0 ;  /* 0x000080000000791a */ /* 0x000ff00000000000 */
[----:B------:R1:W1:Y:S01]  /*f910*/  MUFU.TANH R194, R13 ;  /* 0x0000000d00c27308 */ /* 0x0002620000002400 */
[----:B------:R-:W-:Y:S01]  /*f920*/  BAR.SYNC.DEFER_BLOCKING 0x0 ;  /* 0x0000000000007b1d */ /* 0x000fe20000010000 */
[C---:B---3--:R-:W-:Y:S07]  /*f930*/  HMMA.16816.F32 R20, R196.reuse, R4, R20 ;  /* 0x00000004c414723c */ /* 0x048fee0000001814 */
[----:B------:R-:W-:Y:S01]  /*f940*/  FMUL.FTZ R5, R17, c[0x0][0x2ec] ;  /* 0x0000bb0011057a20 */ /* 0x000fe20000410000 */
[----:B------:R3:W1:Y:S01]  /*f950*/  MUFU.TANH R175, R14 ;  /* 0x0000000e00af7308 */ /* 0x0006620000002400 */
[C---:B------:R-:W-:Y:S03]  /*f960*/  HMMA.16816.F32 R24, R196.reuse, R6, R24 ;  /* 0x00000006c418723c */ /* 0x040fe60000001818 */
[----:B------:R-:W-:Y:S06]  /*f970*/  FMUL.FTZ R4, R19, c[0x0][0x2ec] ;  /* 0x0000bb0013047a20 */ /* 0x000fec0000410000 */
[----:B------:R3:W1:Y:S06]  /*f980*/  MUFU.TANH R174, R15 ;  /* 0x0000000f00ae7308 */ /* 0x00066c0000002400 */
[----:B------:R-:W-:Y:S02]  /*f990*/  FMUL.FTZ R20, R20, c[0x0][0x2ec] ;  /* 0x0000bb0014147a20 */ /* 0x000fe40000410000 */
[----:B------:R-:W-:Y:S02]  /*f9a0*/  FMUL.FTZ R21, R21, c[0x0][0x2ec] ;  /* 0x0000bb0015157a20 */ /* 0x000fe40000410000 */
[----:B------:R3:W1:Y:S01]  /*f9b0*/  MUFU.TANH R195, R16 ;  /* 0x0000001000c37308 */ /* 0x0006620000002400 */
[----:B------:R-:W-:Y:S02]  /*f9c0*/  FMUL.FTZ R22, R22, c[0x0][0x2ec] ;  /* 0x0000bb0016167a20 */ /* 0x000fe40000410000 */
[----:B------:R-:W-:Y:S01]  /*f9d0*/  FMUL.FTZ R23, R23, c[0x0][0x2ec] ;  /* 0x0000bb0017177a20 */ /* 0x000fe20000410000 */
[C---:B-----5:R-:W-:Y:S03]  /*f9e0*/  HMMA.16816.F32 R28, R196.reuse, R8, R28 ;  /* 0x00000008c41c723c */ /* 0x060fe6000000181c */
[----:B------:R-:W-:Y:S02]  /*f9f0*/  FMUL.FTZ R24, R24, c[0x0][0x2ec] ;  /* 0x0000bb0018187a20 */ /* 0x000fe40000410000 */
[----:B------:R-:W-:Y:S01]  /*fa00*/  FMUL.FTZ R25, R25, c[0x0][0x2ec] ;  /* 0x0000bb0019197a20 */ /* 0x000fe20000410000 */
[----:B------:R-:W1:Y:S01]  /*fa10*/  MUFU.TANH R5, R5 ;  /* 0x0000000500057308 */ /* 0x000e620000002400 */
[----:B------:R-:W-:Y:S01]  /*fa20*/  FMUL.FTZ R26, R26, c[0x0][0x2ec] ;  /* 0x0000bb001a1a7a20 */ /* 0x000fe20000410000 */
[----:B------:R-:W-:Y:S04]  /*fa30*/  HMMA.16816.F32 R32, R196, R10, R32 ;  /* 0x0000000ac420723c */ /* 0x000fe80000001820 */
[----:B------:R-:W-:Y:S04]  /*fa40*/  FMUL.FTZ R27, R27, c[0x0][0x2ec] ;  /* 0x0000bb001b1b7a20 */ /* 0x000fe80000410000 */
[----:B------:R3:W1:Y:S08]  /*fa50*/  MUFU.TANH R173, R18 ;  /* 0x0000001200ad7308 */ /* 0x0006700000002400 */
[----:B------:R-:W-:Y:S02]  /*fa60*/  FMUL.FTZ R28, R28, c[0x0][0x2ec] ;  /* 0x0000bb001c1c7a20 */ /* 0x000fe40000410000 */
[----:B------:R-:W1:Y:S01]  /*fa70*/  MUFU.TANH R4, R4 ;  /* 0x0000000400047308 */ /* 0x000e620000002400 */
[----:B------:R-:W-:Y:S02]  /*fa80*/  FMUL.FTZ R29, R29, c[0x0][0x2ec] ;  /* 0x0000bb001d1d7a20 */ /* 0x000fe40000410000 */
[----:B------:R-:W-:Y:S02]  /*fa90*/  FMUL.FTZ R30, R30, c[0x0][0x2ec] ;  /* 0x0000bb001e1e7a20 */ /* 0x000fe40000410000 */
[----:B------:R-:W-:Y:S02]  /*faa0*/  FMUL.FTZ R31, R31, c[0x0][0x2ec] ;  /* 0x0000bb001f1f7a20 */ /* 0x000fe40000410000 */
[----:B------:R-:W-:Y:S02]  /*fab0*/  FMUL.FTZ R9, R35, c[0x0][0x2ec] ;  /* 0x0000bb0023097a20 */ /* 0x000fe40000410000 */
[----:B------:R-:W-:Y:S01]  /*fac0*/  FMUL.FTZ R32, R32, c[0x0][0x2ec] ;  /* 0x0000bb0020207a20 */ /* 0x000fe20000410000 */
[----:B------:R3:W1:Y:S01]  /*fad0*/  MUFU.TANH R252, R20 ;  /* 0x0000001400fc7308 */ /* 0x0006620000002400 */
[----:B------:R-:W-:Y:S02]  /*fae0*/  FMUL.FTZ R33, R33, c[0x0][0x2ec] ;  /* 0x0000bb0021217a20 */ /* 0x000fe40000410000 */
[----:B------:R-:W-:Y:S07]  /*faf0*/  FMUL.FTZ R34, R34, c[0x0][0x2ec] ;  /* 0x0000bb0022227a20 */ /* 0x000fee0000410000 */
[----:B------:R3:W1:Y:S10]  /*fb00*/  MUFU.TANH R207, R21 ;  /* 0x0000001500cf7308 */ /* 0x0006740000002400 */
        /* <DEDUP_REMOVED lines=13> */
[----:B------:R-:W1:Y:S01]  /*fbe0*/  MUFU.TANH R9, R9 ;  /* 0x0000000900097308 */ /* 0x000e620000002400 */
[----:B------:R-:W-:-:S05]  /*fbf0*/  @!P0 BRA `(.L_x_2382) ;  /* 0x00000c0000008947 */ /* 0x000fca0003800000 */
[----:B--2-4-:R-:W-:Y:S01]  /*fc00*/  ULDC.64 UR8, c[0x0][0x198] ;  /* 0x0000660000087ab9 */ /* 0x014fe20000000a00 */
        /* <DEDUP_REMOVED lines=13> */
[----:B------:R-:W4:Y:S01]  /*fce0*/  R2UR UR31, R6 ;  /* 0x00000000061f73c2 */ /* 0x000f2200000e0000 */
[----:B--2---:R-:W-:Y:S04]  /*fcf0*/  UIMAD.WIDE.U32 UR40, UR15, UR37, URZ ;  /* 0x000000250f2872a5 */ /* 0x004fe8000f8e003f */
[----:B------:R-:W-:Y:S04]  /*fd00*/  UIADD3 UR36, -UR41, URZ, URZ ;  /* 0x0000003f29247290 */ /* 0x000fe8000fffe13f */
[----:B------:R-:W-:Y:S02]  /*fd10*/  UIMAD UR37, UR14, UR36, UR37 ;  /* 0x000000240e2572a4 */ /* 0x000fe4000f8e0225 */
[----:B----4-:R-:W-:Y:S02]  /*fd20*/  UIMAD.WIDE.U32 UR42, UR15, UR31, URZ ;  /* 0x0000001f0f2a72a5 */ /* 0x010fe4000f8e003f */
[----:B------:R-:W-:Y:S05]  /*fd30*/  UISETP.GT.U32.AND UP3, UPT, UR14, UR37, UPT ;  /* 0x000000250e00728c */ /* 0x000fea000bf64070 */
[----:B------:R-:W-:Y:S02]  /*fd40*/  UMOV UR39, UR43 ;  /* 0x0000002b00277c82 */ /* 0x000fe40008000000 */
[----:B------:R-:W-:Y:S04]  /*fd50*/  UIADD3 UR9, -UR39, URZ, URZ ;  /* 0x0000003f27097290 */ /* 0x000fe8000fffe13f */
[----:B------:R-:W-:Y:S02]  /*fd60*/  @!UP3 UIADD3 UR37, UR37, -UR14, URZ ;  /* 0x8000000e2525b290 */ /* 0x000fe4000fffe03f */
[----:B------:R-:W-:Y:S02]  /*fd70*/  @!UP3 UIADD3 UR41, UR41, 0x1, URZ ;  /* 0x000000012929b890 */ /* 0x000fe4000fffe03f */
[----:B------:R-:W-:Y:S02]  /*fd80*/  UISETP.GE.U32.AND UP5, UPT, UR37, UR14, UPT ;  /* 0x0000000e2500728c */ /* 0x000fe4000bfa6070 */
[----:B------:R-:W-:Y:S02]  /*fd90*/  UISETP.GE.AND UP3, UPT, UR8, URZ, UPT ;  /* 0x0000003f0800728c */ /* 0x000fe4000bf66270 */
[----:B------:R-:W-:Y:S04]  /*fda0*/  UIMAD UR31, UR14, UR9, UR31 ;  /* 0x000000090e1f72a4 */ /* 0x000fe8000f8e021f */
[----:B------:R-:W-:Y:S03]  /*fdb0*/  UISETP.GT.U32.AND UP2, UPT, UR14, UR31, UPT ;  /* 0x0000001f0e00728c */ /* 0x000fe6000bf44070 */
[----:B------:R-:W-:Y:S04]  /*fdc0*/  @UP5 UIADD3 UR41, UR41, 0x1, URZ ;  /* 0x0000000129295890 */ /* 0x000fe8000fffe03f */
[----:B------:R-:W-:Y:S04]  /*fdd0*/  @!UP3 UIADD3 UR41, -UR41, URZ, URZ ;  /* 0x0000003f2929b290 */ /* 0x000fe8000fffe13f */
[----:B------:R-:W-:Y:S02]  /*fde0*/  USEL UR41, UR13, UR41, !UP0 ;  /* 0x000000290d297287 */ /* 0x000fe4000c000000 */
[----:B------:R-:W-:Y:S02]  /*fdf0*/  @!UP2 UIADD3 UR31, UR31, -UR14, URZ ;  /* 0x8000000e1f1fa290 */ /* 0x000fe4000fffe03f */
[----:B------:R-:W-:Y:S02]  /*fe00*/  @!UP2 UIADD3 UR39, UR39, 0x1, URZ ;  /* 0x000000012727a890 */ /* 0x000fe4000fffe03f */
[----:B------:R-:W-:Y:S01]  /*fe10*/  UISETP.GE.U32.AND UP4, UPT, UR31, UR14, UPT ;  /* 0x0000000e1f00728c */ /* 0x000fe2000bf86070 */
[----:B------:R-:W-:Y:S01]  /*fe20*/  MOV R10, UR41 ;  /* 0x00000029000a7c02 */ /* 0x000fe20008000f00 */
[----:B------:R-:W-:Y:S01]  /*fe30*/  IMAD.U32 R6, RZ, RZ, UR41 ;  /* 0x00000029ff067e24 */ /* 0x000fe2000f8e00ff */
[----:B------:R-:W-:Y:S02]  /*fe40*/  UISETP.GE.AND UP2, UPT, UR38, URZ, UPT ;  /* 0x0000003f2600728c */ /* 0x000fe4000bf46270 */
[----:B------:R-:W-:Y:S04]  /*fe50*/  LEA R10, P0, R10, UR32, 0x2 ;  /* 0x000000200a0a7c11 */ /* 0x000fe8000f8010ff */
[----:B------:R-:W2:Y:S01]  /*fe60*/  R2UR UR8, R10 ;  /* 0x000000000a0873c2 */ /* 0x000ea200000e0000 */
[----:B------:R-:W-:Y:S01]  /*fe70*/  LEA.HI.X.SX32 R11, R6, UR33, 0x2, P0 ;  /* 0x00000021060b7c11 */ /* 0x000fe200080f16ff */
[----:B------:R-:W-:Y:S04]  /*fe80*/  @UP4 UIADD3 UR39, UR39, 0x1, URZ ;  /* 0x0000000127274890 */ /* 0x000fe8000fffe03f */
[----:B------:R-:W-:Y:S02]  /*fe90*/  @!UP2 UIADD3 UR39, -UR39, URZ, URZ ;  /* 0x0000003f2727a290 */ /* 0x000fe4000fffe13f */
[----:B------:R-:W4:Y:S02]  /*fea0*/  R2UR UR9, R11 ;  /* 0x000000000b0973c2 */ /* 0x000f2400000e0000 */
[----:B------:R-:W-:Y:S06]  /*feb0*/  USEL UR39, UR13, UR39, !UP0 ;  /* 0x000000270d277287 */ /* 0x000fec000c000000 */
[----:B------:R-:W-:Y:S01]  /*fec0*/  IMAD.U32 R8, RZ, RZ, UR39 ;  /* 0x00000027ff087e24 */ /* 0x000fe2000f8e00ff */
[----:B------:R-:W-:Y:S04]  /*fed0*/  MOV R7, UR39 ;  /* 0x0000002700077c02 */ /* 0x000fe80008000f00 */
[----:B-1----:R-:W-:Y:S01]  /*fee0*/  LEA R12, P1, R8, UR32, 0x2 ;  /* 0x00000020080c7c11 */ /* 0x002fe2000f8210ff */
[----:B--2---:R-:W-:Y:S03]  /*fef0*/  IMAD.U32 R6, RZ, RZ, UR8 ;  /* 0x00000008ff067e24 */ /* 0x004fe6000f8e00ff */
[----:B------:R-:W-:Y:S01]  /*ff00*/  LEA.HI.X.SX32 R13, R7, UR33, 0x2, P1 ;  /* 0x00000021070d7c11 */ /* 0x000fe200088f16ff */
[----:B------:R-:W1:Y:S01]  /*ff10*/  R2UR UR36, R12 ;  /* 0x000000000c2473c2 */ /* 0x000e6200000e0000 */
[----:B----4-:R-:W-:Y:S07]  /*ff20*/  MOV R7, UR9 ;  /* 0x0000000900077c02 */ /* 0x010fee0008000f00 */
[----:B------:R-:W2:Y:S01]  /*ff30*/  R2UR UR37, R13 ;  /* 0x000000000d2573c2 */ /* 0x000ea200000e0000 */
[----:B------:R4:W5:Y:S01]  /*ff40*/  LDG.E R6, [R6.64] ;  /* 0x0000002206067981 */ /* 0x000962000c1e1900 */
[----:B-1----:R-:W-:Y:S01]  /*ff50*/  IMAD.U32 R10, RZ, RZ, UR36 ;  /* 0x00000024ff0a7e24 */ /* 0x002fe2000f8e00ff */
[----:B------:R-:W-:Y:S04]  /*ff60*/  UIADD3 UR36, UR41, -UR39, URZ ;  /* 0x8000002729247290 */ /* 0x000fe8000fffe03f */
[----:B------:R-:W-:Y:S01]  /*ff70*/  UIMAD UR36, UR36, UR10, -0x40 ;  /* 0xffffffc0242474a4 */ /* 0x000fe2000f8e020a */
[----:B--2---:R-:W-:Y:S03]  /*ff80*/  MOV R11, UR37 ;  /* 0x00000025000b7c02 */ /* 0x004fe60008000f00 */
[----:B------:R-:W-:Y:S02]  /*ff90*/  USHF.R.S32.HI UR9, URZ, 0x1f, UR36 ;  /* 0x0000001f3f097899 */ /* 0x000fe40008011424 */
[----:B------:R-:W-:Y:S01]  /*ffa0*/  UIMAD UR8, UR7, UR36, URZ ;  /* 0x00000024070872a4 */ /* 0x000fe2000f8e023f */
[----:B----4-:R-:W5:Y:S01]  /*ffb0*/  LDG.E R7, [R10.64] ;  /* 0x000000220a077981 */ /* 0x010f62000c1e1900 */
[----:B------:R-:W-:Y:S02]  /*ffc0*/  UIMAD.WIDE.U32 UR36, UR6, UR36, URZ ;  /* 0x00000024062472a5 */ /* 0x000fe4000f8e003f */
[----:B------:R-:W-:Y:S03]  /*ffd0*/  UIMAD UR8, UR9, UR6, UR8 ;  /* 0x00000006090872a4 */ /* 0x000fe6000f8e0208 */
[----:B------:R-:W-:Y:S01]  /*ffe0*/  UMOV UR9, UR7 ;  /* 0x0000000700097c82 */ /* 0x000fe20008000000 */
[----:B------:R-:W-:Y:S01]  /*fff0*/  IMAD.U32 R13, RZ, RZ, UR37 ;  /* 0x00000025ff0d7e24 */ /* 0x000fe2000f8e00ff */
[----:B------:R-:W-:Y:S01]  /*10000*/  UIADD3 UR8, UR37, UR8, URZ ;  /* 0x0000000825087290 */ /* 0x000fe2000fffe03f */
[----:B------:R-:W-:Y:S05]  /*10010*/  MOV R12, UR36 ;  /* 0x00000024000c7c02 */ /* 0x000fea0008000f00 */
[----:B------:R-:W-:Y:S01]  /*10020*/  MOV R13, UR8 ;  /* 0x00000008000d7c02 */ /* 0x000fe20008000f00 */
[----:B------:R-:W-:Y:S01]  /*10030*/  UMOV UR8, UR6 ;  /* 0x0000000600087c82 */ /* 0x000fe20008000000 */
[----:B-----5:R-:W-:Y:S04]  /*10040*/  IMAD.IADD R7, R7, 0x1, -R6 ;  /* 0x0000000107077824 */ /* 0x020fe800078e0a06 */
[C---:B------:R-:W-:Y:S01]  /*10050*/  IMAD.WIDE.U32 R12, R7.reuse, c[0x0][0x180], R12 ;  /* 0x00006000070c7a25 */ /* 0x040fe200078e000c */
[----:B------:R-:W-:Y:S03]  /*10060*/  SHF.R.S32.HI R6, RZ, 0x1f, R7 ;  /* 0x0000001fff067819 */ /* 0x000fe60000011407 */
[----:B------:R-:W-:Y:S02]  /*10070*/  IMAD.MOV.U32 R11, RZ, RZ, R12 ;  /* 0x000000ffff0b7224 */ /* 0x000fe400078e000c */
[----:B------:R-:W-:Y:S04]  /*10080*/  IMAD R6, R6, c[0x0][0x180], RZ ;  /* 0x0000600006067a24 */ /* 0x000fe800078e02ff */
[----:B------:R-:W-:Y:S05]  /*10090*/  IMAD R6, R7, c[0x0][0x184], R6 ;  /* 0x0000610007067a24 */ /* 0x000fea00078e0206 */
[----:B------:R-:W-:Y:S02]  /*100a0*/  IADD3 R6, R13, R6, RZ ;  /* 0x000000060d067210 */ /* 0x000fe40007ffe0ff */
.L_x_2383:
[----:B------:R2:W-:Y:S01]  /*100b0*/  @P6 STS.128 [R239+0x8000], RZ ;  /* 0x008000ffef006388 */ /* 0x0005e20000000c00 */
[CC--:B---3--:R-:W-:Y:S01]  /*100c0*/  LEA R22, P0, R11.reuse, R249.reuse, 0x1 ;  /* 0x000000f90b167211 */ /* 0x0c8fe200078008ff */
[----:B------:R-:W-:Y:S01]  /*100d0*/  UMOV UR6, UR8 ;  /* 0x0000000800067c82 */ /* 0x000fe20008000000 */
[C---:B------:R-:W-:Y:S01]  /*100e0*/  IADD3 R10, P1, R11.reuse, UR25, RZ ;  /* 0x000000190b0a7c10 */ /* 0x040fe2000ff3e0ff */
[----:B------:R-:W-:Y:S01]  /*100f0*/  UMOV UR7, UR9 ;  /* 0x0000000900077c82 */ /* 0x000fe20008000000 */
[-C--:B------:R-:W-:Y:S02]  /*10100*/  LEA.HI.X R23, R11, R248.reuse, R6, 0x1, P0 ;  /* 0x000000f80b177211 */ /* 0x080fe400000f0c06 */
[-C--:B------:R-:W-:Y:S02]  /*10110*/  @!P5 LEA R16, P0, R10, R249.reuse, 0x1 ;  /* 0x000000f90a10d211 */ /* 0x080fe400078008ff */
        /* <DEDUP_REMOVED lines=9> */
[CC--:B-1----:R-:W-:Y:S01]  /*101b0*/  @!P3 LEA R12, P1, R10.reuse, R249.reuse, 0x1 ;  /* 0x000000f90a0cb211 */ /* 0x0c2fe200078208ff */
        /* <DEDUP_REMOVED lines=8> */
[CC--:B------:R-:W-:Y:S01]  /*10240*/  @!P4 LEA R24, P1, R7.reuse, R249.reuse, 0x1 ;  /* 0x000000f90718c211 */ /* 0x0c0fe200078208ff */
[----:B------:R-:W-:Y:S01]  /*10250*/  @!PT LDS RZ, [RZ] ;  /* 0x00000000fffff984 */ /* 0x000fe20000000800 */
[----:B------:R-:W-:Y:S01]  /*10260*/  @!PT LDS RZ, [RZ] ;  /* 0x00000000fffff984 */ /* 0x000fe20000000800 */
[----:B------:R-:W-:Y:S01]  /*10270*/  @!PT LDS RZ, [RZ] ;  /* 0x00000000fffff984 */ /* 0x000fe20000000800 */
[----:B------:R2:W-:Y:S01]  /*10280*/  @!P4 LDGSTS.E.BYPASS.LTC128B.128 [R239+0xc000], [R22.64+0x100] ;  /* 0x0c00010016efcfae */ /* 0x0005e2000b901d62 */
[----:B------:R-:W-:Y:S02]  /*10290*/  IADD3.X R6, R8, UR24, RZ, P2, !PT ;  /* 0x0000001808067c10 */ /* 0x000fe400097fe4ff */
[CC--:B------:R-:W-:Y:S01]  /*102a0*/  @!P4 LEA R14, P2, R10.reuse, R249.reuse, 0x1 ;  /* 0x000000f90a0ec211 */ /* 0x0c0fe200078408ff */
[----:B------:R2:W-:Y:S01]  /*102b0*/  @P3 STS.128 [R239+0xe000], RZ ;  /* 0x00e000ffef003388 */ /* 0x0005e20000000c00 */
[CC--:B------:R-:W-:Y:S02]  /*102c0*/  @!P6 LEA.HI.X R19, R7.reuse, R248.reuse, R6, 0x1, P0 ;  /* 0x000000f80713e211 */ /* 0x0c0fe400000f0c06 */
        /* <DEDUP_REMOVED lines=83> */
.L_x_2382:
[----:B--2-4-:R-:W-:Y:S01]  /*10800*/  MOV R10, UR29 ;  /* 0x0000001d000a7c02 */ /* 0x014fe20008000f00 */
[----:B---3--:R-:W-:Y:S01]  /*10810*/  LDSM.16.MT88.4 R20, [R226+0x10000] ;  /* 0x01000000e214783b */ /* 0x008fe20000004200 */
[----:B------:R-:W-:Y:S02]  /*10820*/  UISETP.GT.AND UP2, UPT, UR29, UR21, UPT ;  /* 0x000000151d00728c */ /* 0x000fe4000bf44270 */
[----:B------:R-:W-:Y:S01]  /*10830*/  LEA R10, R10, R238, 0x6 ;  /* 0x000000ee0a0a7211 */ /* 0x000fe200078e30ff */
[----:B------:R-:W-:Y:S02]  /*10840*/  UMOV UR8, UR23 ;  /* 0x0000001700087c82 */ /* 0x000fe40008000000 */
[----:B------:R-:W-:Y:S01]  /*10850*/  UMOV UR9, UR22 ;  /* 0x0000001600097c82 */ /* 0x000fe20008000000 */
[C---:B------:R-:W-:Y:S01]  /*10860*/  IADD3 R7, R10.reuse, 0x1, RZ ;  /* 0x000000010a077810 */ /* 0x040fe20007ffe0ff */
[----:B------:R-:W-:Y:S01]  /*10870*/  LDSM.16.MT88.4 R28, [R225+0x10000] ;  /* 0x01000000e11c783b */ /* 0x000fe20000004200 */
[C---:B------:R-:W-:Y:S02]  /*10880*/  IADD3 R6, R10.reuse, 0x8, RZ ;  /* 0x000000080a067810 */ /* 0x040fe40007ffe0ff */
[C---:B------:R-:W-:Y:S02]  /*10890*/  ISETP.GE.AND P3, PT, R10.reuse, R245, PT ;  /* 0x000000f50a00720c */ /* 0x040fe40003f66270 */
[----:B------:R-:W-:Y:S02]  /*108a0*/  ISETP.GE.AND P2, PT, R10, R243, PT ;  /* 0x000000f30a00720c */ /* 0x000fe40003f46270 */
[C---:B------:R-:W-:Y:S02]  /*108b0*/  ISETP.GE.AND P1, PT, R7.reuse, R245, PT ;  /* 0x000000f50700720c */ /* 0x040fe40003f26270 */
[C---:B------:R-:W-:Y:S02]  /*108c0*/  ISETP.GE.AND P6, PT, R7.reuse, R243, PT ;  /* 0x000000f30700720c */ /* 0x040fe40003fc6270 */
[C---:B------:R-:W-:Y:S02]  /*108d0*/  ISETP.GE.AND P5, PT, R6.reuse, R245, PT ;  /* 0x000000f50600720c */ /* 0x040fe40003fa6270 */
[C---:B------:R-:W-:Y:S02]  /*108e0*/  ISETP.GE.AND P4, PT, R6.reuse, R243, PT ;  /* 0x000000f30600720c */ /* 0x040fe40003f86270 */
[C---:B------:R-:W-:Y:S02]  /*108f0*/  ISETP.GE.OR P1, PT, R7.reuse, R244, !P1 ;  /* 0x000000f40700720c */ /* 0x040fe40004f26670 */
[----:B------:R-:W-:Y:S02]  /*10900*/  ISETP.GE.OR P6, PT, R7, R242, !P6 ;  /* 0x000000f20700720c */ /* 0x000fe400077c6670 */
[C---:B------:R-:W-:Y:S02]  /*10910*/  ISETP.GE.OR P5, PT, R6.reuse, R244, !P5 ;  /* 0x000000f40600720c */ /* 0x040fe40006fa6670 */
[----:B------:R-:W-:Y:S02]  /*10920*/  ISETP.GE.OR P4, PT, R6, R242, !P4 ;  /* 0x000000f20600720c */ /* 0x000fe40006786670 */
[C---:B------:R-:W-:Y:S02]  /*10930*/  IADD3 R7, R10.reuse, 0x9, RZ ;  /* 0x000000090a077810 */ /* 0x040fe40007ffe0ff */
[C---:B------:R-:W-:Y:S02]  /*10940*/  ISETP.GE.OR P3, PT, R10.reuse, R244, !P3 ;  /* 0x000000f40a00720c */ /* 0x040fe40005f66670 */
[C---:B------:R-:W-:Y:S02]  /*10950*/  IADD3 R6, R10.reuse, 0x10, RZ ;  /* 0x000000100a067810 */ /* 0x040fe40007ffe0ff */
[----:B------:R-:W-:Y:S02]  /*10960*/  ISETP.GE.OR P2, PT, R10, R242, !P2 ;  /* 0x000000f20a00720c */ /* 0x000fe40005746670 */
[----:B-1----:R-:W-:Y:S02]  /*10970*/  FSEL R168, R168, -INF , !P3 ;  /* 0xff800000a8a87808 */ /* 0x002fe40005800000 */
[----:B------:R-:W-:Y:S02]  /*10980*/  FSEL R170, R170, -INF , !P2 ;  /* 0xff800000aaaa7808 */ /* 0x000fe40005000000 */
[-C--:B------:R-:W-:Y:S02]  /*10990*/  ISETP.GE.AND P2, PT, R6, R245.reuse, PT ;  /* 0x000000f50600720c */ /* 0x080fe40003f46270 */
[C---:B------:R-:W-:Y:S02]  /*109a0*/  ISETP.GE.AND P0, PT, R7.reuse, R245, PT ;  /* 0x000000f50700720c */ /* 0x040fe40003f06270 */
[C---:B------:R-:W-:Y:S02]  /*109b0*/  ISETP.GE.AND P3, PT, R7.reuse, R243, PT ;  /* 0x000000f30700720c */ /* 0x040fe40003f66270 */
[C---:B------:R-:W-:Y:S02]  /*109c0*/  ISETP.GE.OR P0, PT, R7.reuse, R244, !P0 ;  /* 0x000000f40700720c */ /* 0x040fe40004706670 */
[----:B------:R-:W-:Y:S02]  /*109d0*/  ISETP.GE.OR P3, PT, R7, R242, !P3 ;  /* 0x000000f20700720c */ /* 0x000fe40005f66670 */
[----:B------:R-:W-:Y:S02]  /*109e0*/  IADD3 R7, R10, 0x11, RZ ;  /* 0x000000110a077810 */ /* 0x000fe40007ffe0ff */
[-C--:B------:R-:W-:Y:S02]  /*109f0*/  ISETP.GE.OR P2, PT, R6, R244.reuse, !P2 ;  /* 0x000000f40600720c */ /* 0x080fe40005746670 */
[C---:B------:R-:W-:Y:S02]  /*10a00*/  IADD3 R11, R10.reuse, 0x18, RZ ;  /* 0x000000180a0b7810 */ /* 0x040fe40007ffe0ff */
[----:B------:R-:W-:Y:S02]  /*10a10*/  FSEL R171, R171, -INF , !P5 ;  /* 0xff800000abab7808 */ /* 0x000fe40006800000 */
[-C--:B------:R-:W-:Y:S02]  /*10a20*/  ISETP.GE.AND P5, PT, R7, R245.reuse, PT ;  /* 0x000000f50700720c */ /* 0x080fe40003fa6270 */
[----:B------:R-:W-:Y:S02]  /*10a30*/  FSEL R193, R193, -INF , !P2 ;  /* 0xff800000c1c17808 */ /* 0x000fe40005000000 */
[-C--:B------:R-:W-:Y:S02]  /*10a40*/  ISETP.GE.AND P2, PT, R11, R245.reuse, PT ;  /* 0x000000f50b00720c */ /* 0x080fe40003f46270 */
[-C--:B------:R-:W-:Y:S02]  /*10a50*/  ISETP.GE.OR P5, PT, R7, R244.reuse, !P5 ;  /* 0x000000f40700720c */ /* 0x080fe40006fa6670 */
[C---:B------:R-:W-:Y:S02]  /*10a60*/  IADD3 R14, R10.reuse, 0x19, RZ ;  /* 0x000000190a0e7810 */ /* 0x040fe40007ffe0ff */
[----:B------:R-:W-:Y:S02]  /*10a70*/  IADD3 R13, R10, 0x20, RZ ;  /* 0x000000200a0d7810 */ /* 0x000fe40007ffe0ff */
[-C--:B------:R-:W-:Y:S02]  /*10a80*/  ISETP.GE.OR P2, PT, R11, R244.reuse, !P2 ;  /* 0x000000f40b00720c */ /* 0x080fe40005746670 */
[----:B------:R-:W-:Y:S02]  /*10a90*/  FSEL R194, R194, -INF , !P5 ;  /* 0xff800000c2c27808 */ /* 0x000fe40006800000 */
[----:B------:R-:W-:Y:S02]  /*10aa0*/  FSEL R195, R195, -INF , !P2 ;  /* 0xff800000c3c37808 */ /* 0x000fe40005000000 */
[-C--:B------:R-:W-:Y:S02]  /*10ab0*/  ISETP.GE.AND P2, PT, R13, R245.reuse, PT ;  /* 0x000000f50d00720c */ /* 0x080fe40003f46270 */
[----:B------:R-:W-:Y:S02]  /*10ac0*/  ISETP.GE.AND P5, PT, R14, R245, PT ;  /* 0x000000f50e00720c */ /* 0x000fe40003fa6270 */
[----:B------:R-:W-:Y:S02]  /*10ad0*/  FSEL R8, R165, -INF , !P4 ;  /* 0xff800000a5087808 */ /* 0x000fe40006000000 */
[----:B------:R-:W-:Y:S02]  /*10ae0*/  IADD3 R12, R10, 0x21, RZ ;  /* 0x000000210a0c7810 */ /* 0x000fe40007ffe0ff */
[CC--:B------:R-:W-:Y:S02]  /*10af0*/  ISETP.GE.OR P2, PT, R13.reuse, R244.reuse, !P2 ;  /* 0x000000f40d00720c */ /* 0x0c0fe40005746670 */
[-C--:B------:R-:W-:Y:S02]  /*10b00*/  ISETP.GE.AND P4, PT, R13, R243.reuse, PT ;  /* 0x000000f30d00720c */ /* 0x080fe40003f86270 */
[----:B------:R-:W-:Y:S02]  /*10b10*/  ISETP.GE.OR P5, PT, R14, R244, !P5 ;  /* 0x000000f40e00720c */ /* 0x000fe40006fa6670 */
[----:B------:R-:W-:Y:S02]  /*10b20*/  FSEL R169, R169, -INF , !P1 ;  /* 0xff800000a9a97808 */ /* 0x000fe40004800000 */
[----:B------:R-:W-:Y:S02]  /*10b30*/  FSEL R196, R5, -INF , !P5 ;  /* 0xff80000005c47808 */ /* 0x000fe40006800000 */
[----:B------:R-:W-:Y:S02]  /*10b40*/  FSEL R5, R164, -INF , !P3 ;  /* 0xff800000a4057808 */ /* 0x000fe40005800000 */
[----:B------:R-:W-:Y:S02]  /*10b50*/  ISETP.GE.OR P4, PT, R13, R242, !P4 ;  /* 0x000000f20d00720c */ /* 0x000fe40006786670 */
[----:B------:R-:W-:Y:S02]  /*10b60*/  FMNMX.FTZ R13, R168, R2, !PT ;  /* 0x00000002a80d7209 */ /* 0x000fe40007810000 */
[----:B------:R-:W-:Y:S02]  /*10b70*/  ISETP.GE.AND P3, PT, R12, R243, PT ;  /* 0x000000f30c00720c */ /* 0x000fe40003f66270 */
[----:B------:R-:W-:Y:S02]  /*10b80*/  FSEL R252, R252, -INF , !P2 ;  /* 0xff800000fcfc7808 */ /* 0x000fe40005000000 */
[----:B------:R-:W-:Y:S02]  /*10b90*/  ISETP.GE.AND P2, PT, R12, R245, PT ;  /* 0x000000f50c00720c */ /* 0x000fe40003f46270 */
[----:B------:R-:W-:Y:S02]  /*10ba0*/  ISETP.GE.AND P1, PT, R6, R243, PT ;  /* 0x000000f30600720c */ /* 0x000fe40003f26270 */
[C---:B------:R-:W-:Y:S02]  /*10bb0*/  ISETP.GE.OR P2, PT, R12.reuse, R244, !P2 ;  /* 0x000000f40c00720c */ /* 0x040fe40005746670 */
[-C--:B------:R-:W-:Y:S02]  /*10bc0*/  ISETP.GE.OR P3, PT, R12, R242.reuse, !P3 ;  /* 0x000000f20c00720c */ /* 0x080fe40005f66670 */
[----:B------:R-:W-:Y:S02]  /*10bd0*/  FMNMX.FTZ R12, R169, R13, !PT ;  /* 0x0000000da90c7209 */ /* 0x000fe40007810000 */
[----:B------:R-:W-:Y:S02]  /*10be0*/  ISETP.GE.OR P1, PT, R6, R242, !P1 ;  /* 0x000000f20600720c */ /* 0x000fe40004f26670 */
[----:B------:R-:W-:Y:S02]  /*10bf0*/  FSEL R6, R172, -INF , !P0 ;  /* 0xff800000ac067808 */ /* 0x000fe40004000000 */
[----:B------:R-:W-:Y:S02]  /*10c00*/  FMNMX.FTZ R12, R171, R12, !PT ;  /* 0x0000000cab0c7209 */ /* 0x000fe40007810000 */
[CC--:B------:R-:W-:Y:S02]  /*10c10*/  ISETP.GE.AND P0, PT, R7.reuse, R243.reuse, PT ;  /* 0x000000f30700720c */ /* 0x0c0fe40003f06270 */
[----:B------:R-:W-:Y:S02]  /*10c20*/  FMNMX.FTZ R12, R6, R12, !PT ;  /* 0x0000000c060c7209 */ /* 0x000fe40007810000 */
[CC--:B------:R-:W-:Y:S02]  /*10c30*/  ISETP.GE.AND P5, PT, R14.reuse, R243.reuse, PT ;  /* 0x000000f30e00720c */ /* 0x0c0fe40003fa6270 */
[-C--:B------:R-:W-:Y:S02]  /*10c40*/  ISETP.GE.OR P0, PT, R7, R242.reuse, !P0 ;  /* 0x000000f20700720c */ /* 0x080fe40004706670 */
[----:B------:R-:W-:Y:S02]  /*10c50*/  FSEL R7, R3, -INF , !P6 ;  /* 0xff80000003077808 */ /* 0x000fe40007000000 */
[----:B------:R-:W-:Y:S02]  /*10c60*/  ISETP.GE.OR P5, PT, R14, R242, !P5 ;  /* 0x000000f20e00720c */ /* 0x000fe40006fa6670 */
[----:B------:R-:W-:Y:S02]  /*10c70*/  IADD3 R3, R10, 0x28, RZ ;  /* 0x000000280a037810 */ /* 0x000fe40007ffe0ff */
[----:B------:R-:W-:Y:S02]  /*10c80*/  FMNMX.FTZ R14, R193, R12, !PT ;  /* 0x0000000cc10e7209 */ /* 0x000fe40007810000 */
[----:B------:R-:W-:Y:S02]  /*10c90*/  ISETP.GE.AND P6, PT, R11, R243, PT ;  /* 0x000000f30b00720c */ /* 0x000fe40003fc6270 */
[----:B------:R-:W-:Y:S02]  /*10ca0*/  FSEL R207, R207, -INF , !P2 ;  /* 0xff800000cfcf7808 */ /* 0x000fe40005000000 */
[----:B------:R-:W-:Y:S02]  /*10cb0*/  ISETP.GE.AND P2, PT, R3, R245, PT ;  /* 0x000000f50300720c */ /* 0x000fe40003f46270 */
[----:B------:R-:W-:Y:S02]  /*10cc0*/  FMNMX.FTZ R14, R194, R14, !PT ;  /* 0x0000000ec20e7209 */ /* 0x000fe40007810000 */
[----:B------:R-:W-:Y:S02]  /*10cd0*/  ISETP.GE.OR P6, PT, R11, R242, !P6 ;  /* 0x000000f20b00720c */ /* 0x000fe400077c6670 */
[----:B------:R-:W-:Y:S02]  /*10ce0*/  FMNMX.FTZ R13, R170, R0, !PT ;  /* 0x00000000aa0d7209 */ /* 0x000fe40007810000 */
[----:B------:R-:W-:Y:S02]  /*10cf0*/  IADD3 R11, R10, 0x29, RZ ;  /* 0x000000290a0b7810 */ /* 0x000fe40007ffe0ff */
[----:B------:R-:W-:Y:S02]  /*10d00*/  ISETP.GE.OR P2, PT, R3, R244, !P2 ;  /* 0x000000f40300720c */ /* 0x000fe40005746670 */
[----:B------:R-:W-:Y:S02]  /*10d10*/  FMNMX.FTZ R14, R195, R14, !PT ;  /* 0x0000000ec30e7209 */ /* 0x000fe40007810000 */
[----:B------:R-:W-:Y:S02]  /*10d20*/  FMNMX.FTZ R13, R7, R13, !PT ;  /* 0x0000000d070d7209 */ /* 0x000fe40007810000 */
[----:B------:R-:W-:Y:S02]  /*10d30*/  FSEL R206, R206, -INF , !P2 ;  /* 0xff800000cece7808 */ /* 0x000fe40005000000 */
[C---:B------:R-:W-:Y:S02]  /*10d40*/  ISETP.GE.AND P2, PT, R11.reuse, R245, PT ;  /* 0x000000f50b00720c */ /* 0x040fe40003f46270 */
[----:B------:R-:W-:Y:S02]  /*10d50*/  FMNMX.FTZ R14, R196, R14, !PT ;  /* 0x0000000ec40e7209 */ /* 0x000fe40007810000 */
[----:B------:R-:W-:Y:S02]  /*10d60*/  FSEL R174, R174, -INF , !P0 ;  /* 0xff800000aeae7808 */ /* 0x000fe40004000000 */
[----:B------:R-:W-:Y:S02]  /*10d70*/  FMNMX.FTZ R13, R8, R13, !PT ;  /* 0x0000000d080d7209 */ /* 0x000fe40007810000 */
[C---:B------:R-:W-:Y:S02]  /*10d80*/  ISETP.GE.AND P0, PT, R11.reuse, R243, PT ;  /* 0x000000f30b00720c */ /* 0x040fe40003f06270 */
[----:B------:R-:W-:Y:S02]  /*10d90*/  ISETP.GE.OR P2, PT, R11, R244, !P2 ;  /* 0x000000f40b00720c */ /* 0x000fe40005746670 */
[----:B------:R-:W-:Y:S02]  /*10da0*/  IADD3 R12, R10, 0x30, RZ ;  /* 0x000000300a0c7810 */ /* 0x000fe40007ffe0ff */
[----:B------:R-:W-:Y:S02]  /*10db0*/  FMNMX.FTZ R14, R252, R14, !PT ;  /* 0x0000000efc0e7209 */ /* 0x000fe40007810000 */
[----:B------:R-:W-:Y:S02]  /*10dc0*/  FSEL R175, R175, -INF , !P1 ;  /* 0xff800000afaf7808 */ /* 0x000fe40004800000 */
[----:B------:R-:W-:Y:S02]  /*10dd0*/  FMNMX.FTZ R13, R5, R13, !PT ;  /* 0x0000000d050d7209 */ /* 0x000fe40007810000 */
[----:B------:R-:W-:Y:S02]  /*10de0*/  FMNMX.FTZ R14, R207, R14, !PT ;  /* 0x0000000ecf0e7209 */ /* 0x000fe40007810000 */
[----:B------:R-:W-:Y:S02]  /*10df0*/  ISETP.GE.AND P1, PT, R3, R243, PT ;  /* 0x000000f30300720c */ /* 0x000fe40003f26270 */
[----:B------:R-:W-:Y:S02]  /*10e00*/  ISETP.GE.OR P0, PT, R11, R242, !P0 ;  /* 0x000000f20b00720c */ /* 0x000fe40004706670 */
[----:B------:R-:W-:Y:S02]  /*10e10*/  IADD3 R11, R10, 0x31, RZ ;  /* 0x000000310a0b7810 */ /* 0x000fe40007ffe0ff */
[----:B------:R-:W-:Y:S02]  /*10e20*/  FSEL R205, R205, -INF , !P2 ;  /* 0xff800000cdcd7808 */ /* 0x000fe40005000000 */
[----:B------:R-:W-:Y:S02]  /*10e30*/  ISETP.GE.AND P2, PT, R12, R245, PT ;  /* 0x000000f50c00720c */ /* 0x000fe40003f46270 */
[----:B------:R-:W-:Y:S02]  /*10e40*/  FSEL R173, R173, -INF , !P6 ;  /* 0xff800000adad7808 */ /* 0x000fe40007000000 */
[----:B------:R-:W-:Y:S02]  /*10e50*/  FSEL R172, R4, -INF , !P5 ;  /* 0xff80000004ac7808 */ /* 0x000fe40006800000 */
[----:B------:R-:W-:Y:S02]  /*10e60*/  FMNMX.FTZ R4, R175, R13, !PT ;  /* 0x0000000daf047209 */ /* 0x000fe40007810000 */
[-C--:B------:R-:W-:Y:S02]  /*10e70*/  ISETP.GE.AND P6, PT, R11, R245.reuse, PT ;  /* 0x000000f50b00720c */ /* 0x080fe40003fc6270 */
[----:B------:R-:W-:Y:S02]  /*10e80*/  FMNMX.FTZ R13, R206, R14, !PT ;  /* 0x0000000ece0d7209 */ /* 0x000fe40007810000 */
[----:B------:R-:W-:Y:S02]  /*10e90*/  ISETP.GE.OR P1, PT, R3, R242, !P1 ;  /* 0x000000f20300720c */ /* 0x000fe40004f26670 */
[----:B------:R-:W-:Y:S02]  /*10ea0*/  IADD3 R3, R10, 0x38, RZ ;  /* 0x000000380a037810 */ /* 0x000fe40007ffe0ff */
[----:B------:R-:W-:Y:S02]  /*10eb0*/  ISETP.GE.OR P2, PT, R12, R244, !P2 ;  /* 0x000000f40c00720c */ /* 0x000fe40005746670 */
[----:B------:R-:W-:Y:S02]  /*10ec0*/  FMNMX.FTZ R4, R174, R4, !PT ;  /* 0x00000004ae047209 */ /* 0x000fe40007810000 */
[----:B------:R-:W-:Y:S02]  /*10ed0*/  IADD3 R10, R10, 0x39, RZ ;  /* 0x000000390a0a7810 */ /* 0x000fe40007ffe0ff */
[----:B------:R-:W-:Y:S02]  /*10ee0*/  ISETP.GE.OR P6, PT, R11, R244, !P6 ;  /* 0x000000f40b00720c */ /* 0x000fe400077c6670 */
[----:B------:R-:W-:Y:S02]  /*10ef0*/  FSEL R192, R192, -INF , !P2 ;  /* 0xff800000c0c07808 */ /* 0x000fe40005000000 */
[----:B------:R-:W-:Y:S02]  /*10f00*/  ISETP.GE.AND P2, PT, R3, R245, PT ;  /* 0x000000f50300720c */ /* 0x000fe40003f46270 */
[----:B------:R-:W-:Y:S02]  /*10f10*/  FMNMX.FTZ R13, R205, R13, !PT ;  /* 0x0000000dcd0d7209 */ /* 0x000fe40007810000 */
[----:B------:R-:W-:Y:S02]  /*10f20*/  FMNMX.FTZ R4, R173, R4, !PT ;  /* 0x00000004ad047209 */ /* 0x000fe40007810000 */
[----:B------:R-:W-:Y:S02]  /*10f30*/  ISETP.GE.AND P5, PT, R10, R245, PT ;  /* 0x000000f50a00720c */ /* 0x000fe40003fa6270 */
[----:B------:R-:W-:Y:S02]  /*10f40*/  ISETP.GE.OR P2, PT, R3, R244, !P2 ;  /* 0x000000f40300720c */ /* 0x000fe40005746670 */
[----:B------:R-:W-:Y:S02]  /*10f50*/  FSEL R191, R191, -INF , !P6 ;  /* 0xff800000bfbf7808 */ /* 0x000fe40007000000 */
[----:B------:R-:W-:Y:S02]  /*10f60*/  FMNMX.FTZ R13, R192, R13, !PT ;  /* 0x0000000dc00d7209 */ /* 0x000fe40007810000 */
[----:B------:R-:W-:Y:S02]  /*10f70*/  FMNMX.FTZ R4, R172, R4, !PT ;  /* 0x00000004ac047209 */ /* 0x000fe40007810000 */
[----:B------:R-:W-:Y:S02]  /*10f80*/  ISETP.GE.OR P5, PT, R10, R244, !P5 ;  /* 0x000000f40a00720c */ /* 0x000fe40006fa6670 */
[----:B------:R-:W-:Y:S02]  /*10f90*/  FSEL R190, R190, -INF , !P2 ;  /* 0xff800000bebe7808 */ /* 0x000fe40005000000 */
[----:B------:R-:W-:Y:S02]  /*10fa0*/  FMNMX.FTZ R13, R191, R13, !PT ;  /* 0x0000000dbf0d7209 */ /* 0x000fe40007810000 */
[----:B------:R-:W-:Y:S02]  /*10fb0*/  FSEL R204, R204, -INF , !P4 ;  /* 0xff800000cccc7808 */ /* 0x000fe40006000000 */
[----:B------:R-:W-:Y:S02]  /*10fc0*/  FMNMX.FTZ R14, R190, R13, !PT ;  /* 0x0000000dbe0e7209 */ /* 0x000fe40007810000 */
[----:B------:R-:W-:Y:S02]  /*10fd0*/  FSEL R188, R188, -INF , !P5 ;  /* 0xff800000bcbc7808 */ /* 0x000fe40006800000 */
[----:B------:R-:W-:Y:S02]  /*10fe0*/  FMNMX.FTZ R4, R204, R4, !PT ;  /* 0x00000004cc047209 */ /* 0x000fe40007810000 */
[----:B------:R-:W-:Y:S02]  /*10ff0*/  FSEL R203, R203, -INF , !P3 ;  /* 0xff800000cbcb7808 */ /* 0x000fe40005800000 */
[-C--:B------:R-:W-:Y:S02]  /*11000*/  ISETP.GE.AND P2, PT, R12, R243.reuse, PT ;  /* 0x000000f30c00720c */ /* 0x080fe40003f46270 */
[----:B------:R-:W-:Y:S02]  /*11010*/  FMNMX.FTZ R13, R203, R4, !PT ;  /* 0x00000004cb0d7209 */ /* 0x000fe40007810000 */
[----:B------:R-:W-:Y:S02]  /*11020*/  FMNMX.FTZ R4, R188, R14, !PT ;  /* 0x0000000ebc047209 */ /* 0x000fe40007810000 */
[----:B------:R-:W-:Y:S02]  /*11030*/  FSEL R202, R202, -INF , !P1 ;  /* 0xff800000caca7808 */ /* 0x000fe40004800000 */
[-C--:B------:R-:W-:Y:S02]  /*11040*/  ISETP.GE.OR P2, PT, R12, R242.reuse, !P2 ;  /* 0x000000f20c00720c */ /* 0x080fe40005746670 */
[----:B------:R-:W1:Y:S01]  /*11050*/  SHFL.BFLY PT, R12, R4, 0x2, 0x1f ;  /* 0x0c401f00040c7f89 */ /* 0x000e6200000e0000 */
[----:B------:R-:W-:Y:S02]  /*11060*/  ISETP.GE.AND P1, PT, R11, R243, PT ;  /* 0x000000f30b00720c */ /* 0x000fe40003f26270 */
[----:B------:R-:W-:Y:S02]  /*11070*/  FSEL R201, R201, -INF , !P0 ;  /* 0xff800000c9c97808 */ /* 0x000fe40004000000 */
[----:B------:R-:W-:Y:S02]  /*11080*/  FMNMX.FTZ R13, R202, R13, !PT ;  /* 0x0000000dca0d7209 */ /* 0x000fe40007810000 */
[----:B------:R-:W-:Y:S02]  /*11090*/  FSEL R179, R179, -INF , !P2 ;  /* 0xff800000b3b37808 */ /* 0x000fe40005000000 */
[----:B------:R-:W-:Y:S02]  /*110a0*/  ISETP.GE.AND P0, PT, R3, R243, PT ;  /* 0x000000f30300720c */ /* 0x000fe40003f06270 */
[-C--:B------:R-:W-:Y:S02]  /*110b0*/  ISETP.GE.OR P1, PT, R11, R242.reuse, !P1 ;  /* 0x000000f20b00720c */ /* 0x080fe40004f26670 */
[----:B------:R-:W-:Y:S02]  /*110c0*/  FMNMX.FTZ R13, R201, R13, !PT ;  /* 0x0000000dc90d7209 */ /* 0x000fe40007810000 */
[-C--:B------:R-:W-:Y:S02]  /*110d0*/  ISETP.GE.OR P2, PT, R3, R242.reuse, !P0 ;  /* 0x000000f20300720c */ /* 0x080fe40004746670 */
[----:B------:R-:W-:Y:S02]  /*110e0*/  FMNMX.FTZ R13, R179, R13, !PT ;  /* 0x0000000db30d7209 */ /* 0x000fe40007810000 */
[----:B------:R-:W-:Y:S02]  /*110f0*/  ISETP.GE.AND P0, PT, R10, R243, PT ;  /* 0x000000f30a00720c */ /* 0x000fe40003f06270 */
[----:B------:R-:W-:Y:S02]  /*11100*/  FSEL R178, R178, -INF , !P1 ;  /* 0xff800000b2b27808 */ /* 0x000fe40004800000 */
[----:B------:R-:W-:Y:S02]  /*11110*/  ISETP.GE.OR P0, PT, R10, R242, !P0 ;  /* 0x000000f20a00720c */ /* 0x000fe40004706670 */
[----:B------:R-:W-:Y:S02]  /*11120*/  FMNMX.FTZ R3, R178, R13, !PT ;  /* 0x0000000db2037209 */ /* 0x000fe40007810000 */
[----:B------:R-:W-:Y:S02]  /*11130*/  FSEL R177, R177, -INF , !P2 ;  /* 0xff800000b1b17808 */ /* 0x000fe40005000000 */
[----:B------:R-:W-:Y:S02]  /*11140*/  FSEL R165, R9, -INF , !P0 ;  /* 0xff80000009a57808 */ /* 0x000fe40004000000 */
[----:B------:R-:W-:Y:S02]  /*11150*/  FMNMX.FTZ R3, R177, R3, !PT ;  /* 0x00000003b1037209 */ /* 0x000fe40007810000 */
[----:B-1----:R-:W-:Y:S02]  /*11160*/  FMNMX.FTZ R12, R4, R12, !PT ;  /* 0x0000000c040c7209 */ /* 0x002fe40007810000 */
[----:B------:R-:W-:Y:S03]  /*11170*/  FMNMX.FTZ R3, R165, R3, !PT ;  /* 0x00000003a5037209 */ /* 0x000fe60007810000 */
[----:B------:R-:W1:Y:S08]  /*11180*/  SHFL.BFLY PT, R164, R12, 0x1, 0x1f ;  /* 0x0c201f000ca47f89 */ /* 0x000e7000000e0000 */
[----:B------:R-:W2:Y:S01]  /*11190*/  SHFL.BFLY PT, R4, R3, 0x2, 0x1f ;  /* 0x0c401f0003047f89 */ /* 0x000ea200000e0000 */
[----:B-1----:R-:W-:Y:S07]  /*111a0*/  FMNMX.FTZ R164, R12, R164, !PT ;  /* 0x000000a40ca47209 */ /* 0x002fee0007810000 */
[----:B------:R-:W-:Y:S01]  /*111b0*/  LDSM.16.MT88.4 R12, [R228+0x10000] ;  /* 0x01000000e40c783b */ /* 0x000fe20000004200 */
[C---:B------:R-:W-:Y:S01]  /*111c0*/  FSETP.NEU.FTZ.AND P1, PT, R164.reuse, -INF , PT ;  /* 0xff800000a400780b */ /* 0x040fe20003f3d000 */
[----:B------:R-:W-:Y:S01]  /*111d0*/  FMUL.FTZ R189, R164, c[0x0][0x23c] ;  /* 0x00008f00a4bd7a20 */ /* 0x000fe20000410000 */
[----:B--2---:R-:W-:Y:S04]  /*111e0*/  FMNMX.FTZ R4, R3, R4, !PT ;  /* 0x0000000403047209 */ /* 0x004fe80007810000 */
[----:B------:R-:W-:Y:S01]  /*111f0*/  FSEL R189, R189, RZ, P1 ;  /* 0x000000ffbdbd7208 */ /* 0x000fe20000800000 */
[----:B------:R-:W1:Y:S04]  /*11200*/  SHFL.BFLY PT, R3, R4, 0x1, 0x1f ;  /* 0x0c201f0004037f89 */ /* 0x000e6800000e0000 */
[--C-:B------:R-:W-:Y:S02]  /*11210*/  FFMA.FTZ R186, R168, c[0x0][0x23c], -R189.reuse ;  /* 0x00008f00a8ba7a23 */ /* 0x100fe400000108bd */
[--C-:B------:R-:W-:Y:S02]  /*11220*/  FFMA.FTZ R180, R169, c[0x0][0x23c], -R189.reuse ;  /* 0x00008f00a9b47a23 */ /* 0x100fe400000108bd */
        /* <DEDUP_REMOVED lines=8> */
[----:B------:R-:W2:Y:S01]  /*112b0*/  MUFU.EX2 R180, R180 ;  /* 0x000000b400b47308 */ /* 0x000ea20000000800 */
[--C-:B------:R-:W-:Y:S02]  /*112c0*/  FFMA.FTZ R207, R207, c[0x0][0x23c], -R189.reuse ;  /* 0x00008f00cfcf7a23 */ /* 0x100fe400000108bd */
[--C-:B------:R-:W-:Y:S01]  /*112d0*/  FFMA.FTZ R206, R206, c[0x0][0x23c], -R189.reuse ;  /* 0x00008f00cece7a23 */ /* 0x100fe200000108bd */
[----:B-1----:R-:W-:Y:S01]  /*112e0*/  FMNMX.FTZ R3, R4, R3, !PT ;  /* 0x0000000304037209 */ /* 0x002fe20007810000 */
[--C-:B------:R-:W-:Y:S01]  /*112f0*/  FFMA.FTZ R205, R205, c[0x0][0x23c], -R189.reuse ;  /* 0x00008f00cdcd7a23 */ /* 0x100fe200000108bd */
[----:B------:R-:W-:Y:S01]  /*11300*/  FSEL R4, R164, RZ, P1 ;  /* 0x000000ffa4047208 */ /* 0x000fe20000800000 */
[--C-:B------:R-:W-:Y:S01]  /*11310*/  FFMA.FTZ R192, R192, c[0x0][0x23c], -R189.reuse ;  /* 0x00008f00c0c07a23 */ /* 0x100fe200000108bd */
[C---:B------:R-:W-:Y:S01]  /*11320*/  FSETP.NEU.FTZ.AND P0, PT, R3.reuse, -INF , PT ;  /* 0xff8000000300780b */ /* 0x040fe20003f1d000 */
[C---:B------:R-:W-:Y:S01]  /*11330*/  FMUL.FTZ R176, R3.reuse, c[0x0][0x23c] ;  /* 0x00008f0003b07a20 */ /* 0x040fe20000410000 */
[----:B------:R-:W-:Y:S01]  /*11340*/  MUFU.EX2 R185, R185 ;  /* 0x000000b900b97308 */ /* 0x000fe20000000800 */
[----:B------:R-:W-:Y:S01]  /*11350*/  FADD.FTZ R2, -R4, R2 ;  /* 0x0000000204027221 */ /* 0x000fe20000010100 */
[----:B------:R-:W-:Y:S01]  /*11360*/  FSEL R4, R3, RZ, P0 ;  /* 0x000000ff03047208 */ /* 0x000fe20000000000 */
[--C-:B------:R-:W-:Y:S01]  /*11370*/  FFMA.FTZ R191, R191, c[0x0][0x23c], -R189.reuse ;  /* 0x00008f00bfbf7a23 */ /* 0x100fe200000108bd */
[----:B------:R-:W-:Y:S01]  /*11380*/  FSEL R176, R176, RZ, P0 ;  /* 0x000000ffb0b07208 */ /* 0x000fe20000000000 */
[----:B------:R-:W-:Y:S01]  /*11390*/  FMUL.FTZ R2, R2, c[0x0][0x23c] ;  /* 0x00008f0002027a20 */ /* 0x000fe20000410000 */
[----:B------:R-:W-:Y:S01]  /*113a0*/  PLOP3.LUT P0, PT, PT, PT, UP2, 0x80, 0x0 ;  /* 0x000000000000781c */ /* 0x000fe20003f0f028 */
[----:B------:R-:W-:Y:S02]  /*113b0*/  FADD.FTZ R0, -R4, R0 ;  /* 0x0000000004007221 */ /* 0x000fe40000010100 */
[--C-:B------:R-:W-:Y:S01]  /*113c0*/  FFMA.FTZ R187, R170, c[0x0][0x23c], -R176.reuse ;  /* 0x00008f00aabb7a23 */ /* 0x100fe200000108b0 */
[----:B------:R-:W1:Y:S01]  /*113d0*/  MUFU.EX2 R184, R184 ;  /* 0x000000b800b87308 */ /* 0x000e620000000800 */
[--C-:B------:R-:W-:Y:S02]  /*113e0*/  FFMA.FTZ R183, R7, c[0x0][0x23c], -R176.reuse ;  /* 0x00008f0007b77a23 */ /* 0x100fe400000108b0 */
[--C-:B------:R-:W-:Y:S01]  /*113f0*/  FFMA.FTZ R182, R8, c[0x0][0x23c], -R176.reuse ;  /* 0x00008f0008b67a23 */ /* 0x100fe200000108b0 */
[----:B--2---:R-:W-:Y:S01]  /*11400*/  F2FP.PACK_AB R168, R180, R186 ;  /* 0x000000bab4a8723e */ /* 0x004fe200000000ff */
[--C-:B------:R-:W-:Y:S02]  /*11410*/  FFMA.FTZ R181, R5, c[0x0][0x23c], -R176.reuse ;  /* 0x00008f0005b57a23 */ /* 0x100fe400000108b0 */
[----:B------:R-:W-:Y:S02]  /*11420*/  FMUL.FTZ R0, R0, c[0x0][0x23c] ;  /* 0x00008f0000007a20 */ /* 0x000fe40000410000 */
[--C-:B------:R-:W-:Y:S01]  /*11430*/  FFMA.FTZ R197, R175, c[0x0][0x23c], -R176.reuse ;  /* 0x00008f00afc57a23 */ /* 0x100fe200000108b0 */
[----:B------:R-:W-:Y:S01]  /*11440*/  MUFU.EX2 R187, R187 ;  /* 0x000000bb00bb7308 */ /* 0x000fe20000000800 */
[--C-:B------:R-:W-:Y:S02]  /*11450*/  FFMA.FTZ R198, R174, c[0x0][0x23c], -R176.reuse ;  /* 0x00008f00aec67a23 */ /* 0x100fe400000108b0 */
[--C-:B------:R-:W-:Y:S02]  /*11460*/  FFMA.FTZ R200, R173, c[0x0][0x23c], -R176.reuse ;  /* 0x00008f00adc87a23 */ /* 0x100fe400000108b0 */
[--C-:B------:R-:W-:Y:S02]  /*11470*/  FFMA.FTZ R199, R172, c[0x0][0x23c], -R176.reuse ;  /* 0x00008f00acc77a23 */ /* 0x100fe400000108b0 */
[----:B------:R-:W-:Y:S01]  /*11480*/  LDSM.16.MT88.4 R172, [R226+0x14800] ;  /* 0x01480000e2ac783b */ /* 0x000fe20000004200 */
[--C-:B------:R-:W-:Y:S02]  /*11490*/  FFMA.FTZ R178, R178, c[0x0][0x23c], -R176.reuse ;  /* 0x00008f00b2b27a23 */ /* 0x100fe400000108b0 */
[----:B------:R-:W2:Y:S01]  /*114a0*/  MUFU.EX2 R183, R183 ;  /* 0x000000b700b77308 */ /* 0x000ea20000000800 */
[--C-:B------:R-:W-:Y:S02]  /*114b0*/  FFMA.FTZ R177, R177, c[0x0][0x23c], -R176.reuse ;  /* 0x00008f00b1b17a23 */ /* 0x100fe400000108b0 */
[--C-:B------:R-:W-:Y:S01]  /*114c0*/  FFMA.FTZ R204, R204, c[0x0][0x23c], -R176.reuse ;  /* 0x00008f00cccc7a23 */ /* 0x100fe200000108b0 */
[----:B-1----:R-:W-:Y:S01]  /*114d0*/  F2FP.PACK_AB R170, R184, R185 ;  /* 0x000000b9b8aa723e */ /* 0x002fe200000000ff */
[--C-:B------:R-:W-:Y:S02]  /*114e0*/  FFMA.FTZ R203, R203, c[0x0][0x23c], -R176.reuse ;  /* 0x00008f00cbcb7a23 */ /* 0x100fe400000108b0 */
[--C-:B------:R-:W-:Y:S02]  /*114f0*/  FFMA.FTZ R202, R202, c[0x0][0x23c], -R176.reuse ;  /* 0x00008f00caca7a23 */ /* 0x100fe400000108b0 */
[--C-:B------:R-:W-:Y:S01]  /*11500*/  FFMA.FTZ R201, R201, c[0x0][0x23c], -R176.reuse ;  /* 0x00008f00c9c97a23 */ /* 0x100fe200000108b0 */
[----:B------:R-:W-:Y:S01]  /*11510*/  MUFU.EX2 R182, R182 ;  /* 0x000000b600b67308 */ /* 0x000fe20000000800 */
[--C-:B------:R-:W-:Y:S02]  /*11520*/  FFMA.FTZ R190, R190, c[0x0][0x23c], -R189.reuse ;  /* 0x00008f00bebe7a23 */ /* 0x100fe400000108bd */
[----:B------:R-:W-:Y:S02]  /*11530*/  FFMA.FTZ R189, R188, c[0x0][0x23c], -R189 ;  /* 0x00008f00bcbd7a23 */ /* 0x000fe400000108bd */
[--C-:B------:R-:W-:Y:S02]  /*11540*/  FFMA.FTZ R188, R179, c[0x0][0x23c], -R176.reuse ;  /* 0x00008f00b3bc7a23 */ /* 0x100fe400000108b0 */
[----:B------:R-:W-:Y:S03]  /*11550*/  FFMA.FTZ R176, R165, c[0x0][0x23c], -R176 ;  /* 0x00008f00a5b07a23 */ /* 0x000fe600000108b0 */
[----:B------:R-:W1:Y:S01]  /*11560*/  MUFU.EX2 R181, R181 ;  /* 0x000000b500b57308 */ /* 0x000e620000000800 */
[----:B--2---:R-:W-:Y:S09]  /*11570*/  F2FP.PACK_AB R169, R183, R187 ;  /* 0x000000bbb7a9723e */ /* 0x004ff200000000ff */
[----:B------:R-:W2:Y:S10]  /*11580*/  MUFU.EX2 R2, R2 ;  /* 0x0000000200027308 */ /* 0x000eb40000000800 */
[----:B------:R-:W3:Y:S01]  /*11590*/  MUFU.EX2 R0, R0 ;  /* 0x0000000000007308 */ /* 0x000ee20000000800 */
[----:B-1----:R-:W-:Y:S09]  /*115a0*/  F2FP.PACK_AB R171, R181, R182 ;  /* 0x000000b6b5ab723e */ /* 0x002ff200000000ff */
[----:B------:R-:W-:Y:S01]  /*115b0*/  MUFU.EX2 R165, R176 ;  /* 0x000000b000a57308 */ /* 0x000fe20000000800 */
[C---:B--2---:R-:W-:Y:S02]  /*115c0*/  FMUL.FTZ R4, R2.reuse, R160 ;  /* 0x000000a002047220 */ /* 0x044fe40000410000 */
[C---:B------:R-:W-:Y:S02]  /*115d0*/  FMUL.FTZ R5, R2.reuse, R161 ;  /* 0x000000a102057220 */ /* 0x040fe40000410000 */
[C---:B------:R-:W-:Y:S02]  /*115e0*/  FMUL.FTZ R8, R2.reuse, R156 ;  /* 0x0000009c02087220 */ /* 0x040fe40000410000 */
[C---:B------:R-:W-:Y:S03]  /*115f0*/  FMUL.FTZ R9, R2.reuse, R157 ;  /* 0x0000009d02097220 */ /* 0x040fe60000410000 */
[----:B------:R-:W-:Y:S01]  /*11600*/  MUFU.EX2 R193, R193 ;  /* 0x000000c100c17308 */ /* 0x000fe20000000800 */
[----:B------:R-:W-:Y:S02]  /*11610*/  FMUL.FTZ R16, R2, R148 ;  /* 0x0000009402107220 */ /* 0x000fe40000410000 */
[C---:B---3--:R-:W-:Y:S02]  /*11620*/  FMUL.FTZ R6, R0.reuse, R162 ;  /* 0x000000a200067220 */ /* 0x048fe40000410000 */
[C---:B------:R-:W-:Y:S02]  /*11630*/  FMUL.FTZ R7, R0.reuse, R163 ;  /* 0x000000a300077220 */ /* 0x040fe40000410000 */
[----:B------:R-:W-:Y:S01]  /*11640*/  LDSM.16.MT88.4 R160, [R225+0x12800] ;  /* 0x01280000e1a0783b */ /* 0x000fe20000004200 */
[C---:B------:R-:W-:Y:S02]  /*11650*/  FMUL.FTZ R10, R0.reuse, R158 ;  /* 0x0000009e000a7220 */ /* 0x040fe40000410000 */
[----:B------:R-:W-:Y:S01]  /*11660*/  FMUL.FTZ R11, R0, R159 ;  /* 0x0000009f000b7220 */ /* 0x000fe20000410000 */
[----:B------:R-:W1:Y:S01]  /*11670*/  MUFU.EX2 R194, R194 ;  /* 0x000000c200c27308 */ /* 0x000e620000000800 */
[C---:B------:R-:W-:Y:S03]  /*11680*/  HMMA.16816.F32 R4, R168.reuse, R12, R4 ;  /* 0x0000000ca804723c */ /* 0x040fe60000001804 */
        /* <DEDUP_REMOVED lines=39> */
[----:B------:R-:W1:Y:S01]  /*11900*/  LDSM.16.MT88.4 R136, [R226+0x12000] ;  /* 0x01200000e288783b */ /* 0x000e620000004200 */
[----:B------:R-:W-:Y:S02]  /*11910*/  FMUL.FTZ R35, R0, R135 ;  /* 0x0000008700237220 */ /* 0x000fe40000410000 */
[C---:B------:R-:W-:Y:S02]  /*11920*/  FMUL.FTZ R36, R2.reuse, R36 ;  /* 0x0000002402247220 */ /* 0x040fe40000410000 */
[C---:B--2---:R-:W-:Y:S01]  /*11930*/  HMMA.16816.F32 R28, R168.reuse, R152, R28 ;  /* 0x00000098a81c723c */ /* 0x044fe2000000181c */
[----:B------:R-:W-:Y:S02]  /*11940*/  MUFU.EX2 R207, R207 ;  /* 0x000000cf00cf7308 */ /* 0x000fe40000000800 */
[----:B------:R-:W2:Y:S01]  /*11950*/  LDSM.16.MT88.4 R132, [R225+0x12000] ;  /* 0x01200000e184783b */ /* 0x000ea20000004200 */
        /* <DEDUP_REMOVED lines=21> */
[C---:B-1----:R-:W-:Y:S01]  /*11ab0*/  HMMA.16816.F32 R44, R168.reuse, R136, R44 ;  /* 0x00000088a82c723c */ /* 0x042fe2000000182c */
[----:B------:R-:W-:Y:S02]  /*11ac0*/  MUFU.EX2 R203, R203 ;  /* 0x000000cb00cb7308 */ /* 0x000fe40000000800 */
[C---:B------:R-:W-:Y:S02]  /*11ad0*/  FMUL.FTZ R50, R0.reuse, R50 ;  /* 0x0000003200327220 */ /* 0x040fe40000410000 */
[----:B------:R-:W-:Y:S02]  /*11ae0*/  FMUL.FTZ R51, R0, R51 ;  /* 0x0000003300337220 */ /* 0x000fe40000410000 */
[C---:B------:R-:W-:Y:S02]  /*11af0*/  FMUL.FTZ R52, R2.reuse, R52 ;  /* 0x0000003402347220 */ /* 0x040fe40000410000 */
[----:B------:R-:W-:Y:S02]  /*11b00*/  FMUL.FTZ R53, R2, R53 ;  /* 0x0000003502357220 */ /* 0x000fe40000410000 */
[----:B------:R-:W-:Y:S01]  /*11b10*/  MUFU.EX2 R202, R202 ;  /* 0x000000ca00ca7308 */ /* 0x000fe20000000800 */
[C---:B------:R-:W-:Y:S01]  /*11b20*/  HMMA.16816.F32 R48, R168.reuse, R138, R48 ;  /* 0x0000008aa830723c */ /* 0x040fe20000001830 */
[----:B------:R-:W1:Y:S02]  /*11b30*/  LDSM.16.MT88.4 R136, [R228+0x14000] ;  /* 0x01400000e488783b */ /* 0x000e640000004200 */
[C---:B------:R-:W-:Y:S02]  /*11b40*/  FMUL.FTZ R54, R0.reuse, R54 ;  /* 0x0000003600367220 */ /* 0x040fe40000410000 */
[----:B------:R-:W-:Y:S02]  /*11b50*/  FMUL.FTZ R55, R0, R55 ;  /* 0x0000003700377220 */ /* 0x000fe40000410000 */
[C---:B------:R-:W-:Y:S02]  /*11b60*/  FMUL.FTZ R56, R2.reuse, R56 ;  /* 0x0000003802387220 */ /* 0x040fe40000410000 */
[----:B------:R-:W-:Y:S01]  /*11b70*/  FMUL.FTZ R57, R2, R57 ;  /* 0x0000003902397220 */ /* 0x000fe20000410000 */
[----:B------:R-:W-:Y:S02]  /*11b80*/  MUFU.EX2 R201, R201 ;  /* 0x000000c900c97308 */ /* 0x000fe40000000800 */
[C---:B--2---:R-:W-:Y:S03]  /*11b90*/  HMMA.16816.F32 R52, R168.reuse, R132, R52 ;  /* 0x00000084a834723c */ /* 0x044fe60000001834 */
[C---:B------:R-:W-:Y:S02]  /*11ba0*/  FMUL.FTZ R58, R0.reuse, R58 ;  /* 0x0000003a003a7220 */ /* 0x040fe40000410000 */
[----:B------:R-:W-:Y:S02]  /*11bb0*/  FMUL.FTZ R59, R0, R59 ;  /* 0x0000003b003b7220 */ /* 0x000fe40000410000 */
[C---:B------:R-:W-:Y:S01]  /*11bc0*/  FMUL.FTZ R60, R2.reuse, R60 ;  /* 0x0000003c023c7220 */ /* 0x040fe20000410000 */
[----:B------:R-:W-:Y:S01]  /*11bd0*/  MUFU.EX2 R192, R192 ;  /* 0x000000c000c07308 */ /* 0x000fe20000000800 */
[----:B------:R-:W-:Y:S03]  /*11be0*/  FMUL.FTZ R61, R2, R61 ;  /* 0x0000003d023d7220 */ /* 0x000fe60000410000 */
[C---:B------:R-:W-:Y:S01]  /*11bf0*/  HMMA.16816.F32 R56, R168.reuse, R134, R56 ;  /* 0x00000086a838723c */ /* 0x040fe20000001838 */
[----:B------:R-:W2:Y:S02]  /*11c00*/  LDSM.16.MT88.4 R132, [R226+0x14000] ;  /* 0x01400000e284783b */ /* 0x000ea40000004200 */
        /* <DEDUP_REMOVED lines=13> */
[----:B------:R-:W2:Y:S01]  /*11ce0*/  MUFU.EX2 R189, R189 ;  /* 0x000000bd00bd7308 */ /* 0x000ea20000000800 */
        /* <DEDUP_REMOVED lines=100> */
[C---:B-1----:R-:W-:Y:S05]  /*12330*/  HMMA.16816.F32 R4, R132.reuse, R136, R4 ;  /* 0x000000888404723c */ /* 0x042fea0000001804 */
        /* <DEDUP_REMOVED lines=174> */
.L_x_2380:
        /* <DEDUP_REMOVED lines=383> */
.L_x_2386:
[----:B---34-:R-:W-:Y:S05]  /*14610*/  BSYNC B0 ;  /* 0x0000000000007941 */ /* 0x018fea0003800000 */
.L_x_2385:
        /* <DEDUP_REMOVED lines=40> */
.L_x_2388:
[----:B------:R-:W-:Y:S05]  /*148a0*/  BSYNC B0 ;  /* 0x0000000000007941 */ /* 0x000fea0003800000 */
.L_x_2387:
        /* <DEDUP_REMOVED lines=22> */
.L_x_2390:
[----:B------:R-:W-:Y:S05]  /*14a10*/  BSYNC B0 ;  /* 0x0000000000007941 */ /* 0x000fea0003800000 */
.L_x_2389:
        /* <DEDUP_REMOVED lines=22> */
.L_x_2392:
[----:B------:R-:W-:Y:S05]  /*14b80*/  BSYNC B0 ;  /* 0x0000000000007941 */ /* 0x000fea0003800000 */
.L_x_2391:
        /* <DEDUP_REMOVED lines=23> */
.L_x_2393:
        /* <DEDUP_REMOVED lines=16> */
.L_x_8789:


//--------------------- .text._ZN5flash24flash_fwd_splitkv_kernelI23Flash_fwd_kernel_traitsILi256ELi64ELi64ELi4ELb0ELb0EN7cutlass6half_tE19Flash_kernel_traitsILi256ELi64ELi64ELi4ES3_EELb0ELb1ELb0ELb0ELb0ELb0ELb0ELb1EEEvNS_16Flash_fwd_paramsE --------------------------
	.section	.text._ZN5flash24flash_fwd_splitkv_kernelI23Flash_fwd_kernel_traitsILi256ELi64ELi64ELi4ELb0ELb0EN7cutlass6half_tE19Flash_kernel_traitsILi256ELi64ELi64ELi4ES3_EELb0ELb1ELb0ELb0ELb0ELb0ELb0ELb1EEEvNS_16Flash_fwd_paramsE,"ax",@progbits
	.sectioninfo	@"SHI_REGISTERS=255"
	.align	128
        .global         _ZN5flash24flash_fwd_splitkv_kernelI23Flash_fwd_kernel_traitsILi256ELi64ELi64ELi4ELb0ELb0EN7cutlass6half_tE19Flash_kernel_traitsILi256ELi64ELi64ELi4ES3_EELb0ELb1ELb0ELb0ELb0ELb0ELb0ELb1EEEvNS_16Flash_fwd_paramsE
        .type           _ZN5flash24flash_fwd_splitkv_kernelI23Flash_fwd_kernel_traitsILi256ELi64ELi64ELi4ELb0ELb0EN7cutlass6half_tE19Flash_kernel_traitsILi256ELi64ELi64ELi4ES3_EELb0ELb1ELb0ELb0ELb0ELb0ELb0ELb1EEEvNS_16Flash_fwd_paramsE,@function
        .size           _ZN5flash24flash_fwd_splitkv_kernelI23Flash_fwd_kernel_traitsILi256ELi64ELi64ELi4ELb0ELb0EN7cutlass6half_tE19Flash_kernel_traitsILi256ELi64ELi64ELi4ES3_EELb0ELb1ELb0ELb0ELb0ELb0ELb0ELb1EEEvNS_16Flash_fwd_paramsE,(.L_x_8739 - _ZN5flash24flash_fwd_splitkv_kernelI23Flash_fwd_kernel_traitsILi256ELi64ELi64ELi4ELb0ELb0EN7cutlass6half_tE19Flash_kernel_traitsILi256ELi64ELi64ELi4ES3_EELb0ELb1ELb0ELb0ELb0ELb0ELb0ELb1EEEvNS_16Flash_fwd_paramsE)
        .other          _ZN5flash24flash_fwd_splitkv_kernelI23Flash_fwd_kernel_traitsILi256ELi64ELi64ELi4ELb0ELb0EN7cutlass6half_tE19Flash_kernel_traitsILi256ELi64ELi64ELi4ES3_EELb0ELb1ELb0ELb0ELb0ELb0ELb0ELb1EEEvNS_16Flash_fwd_paramsE,@"STO_CUDA_ENTRY STV_DEFAULT"
_ZN5flash24flash_fwd_splitkv_kernelI23Flash_fwd_kernel_traitsILi256ELi64ELi64ELi4ELb0ELb0EN7cutlass6half_tE19Flash_kernel_traitsILi256ELi64ELi64ELi4ES3_EELb0ELb1ELb0ELb0ELb0ELb0ELb0ELb1EEEvNS_16Flash_fwd_paramsE:
.text._ZN5flash24flash_fwd_splitkv_kernelI23Flash_fwd_kernel_traitsILi256ELi64ELi64ELi4ELb0ELb0EN7cutlass6half_tE19Flash_kernel_traitsILi256ELi64ELi64ELi4ES3_EELb0ELb1ELb0ELb0ELb0ELb0ELb0ELb1EEEvNS_16Flash_fwd_paramsE:
[----:B------:R-:W-:Y:S02]  /*0000*/  MOV R1, c[0x0][0x28] ;  /* 0x00000a0000017a02 */ /* 0x000fe40000000f00 */
[----:B------:R-:W1:Y:S01]  /*0010*/  S2R R236, SR_CTAID.X ;  /* 0x0000000000ec7919 */ /* 0x000e620000002500 */
[----:B------:R-:W-:Y:S01]  /*0020*/  ULDC.64 UR4, c[0x0][0x40] ;  /* 0x0000100000047ab9 */ /* 0x000fe20000000a00 */
[----:B------:R-:W-:Y:S01]  /*0030*/  BSSY B4, `(.L_x_2394) ;  /* 0x0000007000047945 */ /* 0x000fe20003800000 */
[----:B------:R-:W-:Y:S01]  /*0040*/  UIADD3 UR4, UP0, UR4, 0x160, URZ ;  /* 0x0000016004047890 */ /* 0x000fe2000ff1e03f */
[----:B------:R-:W2:Y:S01]  /*0050*/  S2R R235, SR_CTAID.Y ;  /* 0x0000000000eb7919 */ /* 0x000ea20000002600 */
[----:B------:R-:W-:Y:S02]  /*0060*/  MOV R233, 0xa0 ;  /* 0x000000a000e97802 */ /* 0x000fe40000000f00 */
[----:B------:R-:W-:Y:S01]  /*0070*/  UIADD3.X UR5, URZ, UR5, URZ, UP0, !UPT ;  /* 0x000000053f057290 */ /* 0x000fe200087fe43f */
[----:B------:R-:W3:Y:S06]  /*0080*/  S2R R234, SR_CTAID.Z ;  /* 0x0000000000ea7919 */ /* 0x000eec0000002700 */
[----:B-123--:R-:W-:Y:S05]  /*0090*/  CALL.REL.NOINC `($_ZN5flash24flash_fwd_splitkv_kernelI23Flash_fwd_kernel_traitsILi256ELi64ELi64ELi4ELb0ELb0EN7cutlass6half_tE19Flash_kernel_traitsILi256ELi64ELi64ELi4ES3_EELb0ELb1ELb0ELb0ELb0ELb0ELb0ELb1EEEvNS_16Flash_fwd_paramsE$_ZN5flash30compute_attn_1rowblock_splitkvI23Flash_fwd_kernel_traitsILi256ELi64ELi64ELi4ELb0ELb0EN7cutlass6half_tE19Flash_kernel_traitsILi256ELi64ELi64ELi4ES3_EELb0ELb1ELb0ELb0ELb0ELb0ELb0ELb1ENS_16Flash_fwd_paramsEEEvRKT8_iiiii) ;  /* 0x0000002000007944 */ /* 0x00efea0003c00000 */
[----:B------:R-:W-:Y:S05]  /*00a0*/  BSYNC B4 ;  /* 0x0000000000047941 */ /* 0x000fea0003800000 */
.L_x_2394:
[----:B------:R-:W-:Y:S05]  /*00b0*/  EXIT ;  /* 0x000000000000794d */ /* 0x000fea0003800000 */
        .type           $_ZN5flash24flash_fwd_splitkv_kernelI23Flash_fwd_kernel_traitsILi256ELi64ELi64ELi4ELb0ELb0EN7cutlass6half_tE19Flash_kernel_traitsILi256ELi64ELi64ELi4ES3_EELb0ELb1ELb0ELb0ELb0ELb0ELb0ELb1EEEvNS_16Flash_fwd_paramsE$_ZN5flash30compute_attn_1rowblock_splitkvI23Flash_fwd_kernel_traitsILi256ELi64ELi64ELi4ELb0ELb0EN7cutlass6half_tE19Flash_kernel_traitsILi256ELi64ELi64ELi4ES3_EELb0ELb1ELb0ELb0ELb0ELb0ELb0ELb1ENS_16Flash_fwd_paramsEEEvRKT8_iiiii,@function
        .size           $_ZN5flash24flash_fwd_splitkv_kernelI23Flash_fwd_kernel_traitsILi256ELi64ELi64ELi4ELb0ELb0EN7cutlass6half_tE19Flash_kernel_traitsILi256ELi64ELi64ELi4ES3_EELb0ELb1ELb0ELb0ELb0ELb0ELb0ELb1EEEvNS_16Flash_fwd_paramsE$_ZN5flash30compute_attn_1rowblock_splitkvI23Flash_fwd_kernel_traitsILi256ELi64ELi64ELi4ELb0ELb0EN7cutlass6half_tE19Flash_kernel_traitsILi256ELi64ELi64ELi4ES3_EELb0ELb1ELb0ELb0ELb0ELb0ELb0ELb1ENS_16Flash_fwd_paramsEEEvRKT8_iiiii,($__internal_18_$__cuda_sm70_shflsync_bfly_p - $_ZN5flash24flash_fwd_splitkv_kernelI23Flash_fwd_kernel_traitsILi256ELi64ELi64ELi4ELb0ELb0EN7cutlass6half_tE19Flash_kernel_traitsILi256ELi64ELi64ELi4ES3_EELb0ELb1ELb0ELb0ELb0ELb0ELb0ELb1EEEvNS_16Flash_fwd_paramsE$_ZN5flash30compute_attn_1rowblock_splitkvI23Flash_fwd_kernel_traitsILi256ELi64ELi64ELi4ELb0ELb0EN7cutlass6half_tE19Flash_kernel_traitsILi256ELi64ELi64ELi4ES3_EELb0ELb1ELb0ELb0ELb0ELb0ELb0ELb1ENS_16Flash_fwd_paramsEEEvRKT8_iiiii)
$_ZN5flash24flash_fwd_splitkv_kernelI23Flash_fwd_kernel_traitsILi256ELi64ELi64ELi4ELb0ELb0EN7cutlass6half_tE19Flash_kernel_traitsILi256ELi64ELi64ELi4ES3_EELb0ELb1ELb0ELb0ELb0ELb0ELb0ELb1EEEvNS_16Flash_fwd_paramsE$_ZN5flash30compute_attn_1rowblock_splitkvI23Flash_fwd_kernel_traitsILi256ELi64ELi64ELi4ELb0ELb0EN7cutlass6half_tE19Flash_kernel_traitsILi256ELi64ELi64ELi4ES3_EELb0ELb1ELb0ELb0ELb0ELb0ELb0ELb1ENS_16Flash_fwd_paramsEEEvRKT8_iiiii:
        /* <DEDUP_REMOVED lines=12> */
[----:B------:R-:W-:Y:S02]  /*0180*/  IMAD.MOV.U32 R15, RZ, RZ, -0x1 ;  /* 0xffffffffff0f7424 */ /* 0x000fe400078e00ff */
[----:B------:R-:W-:Y:S01]  /*0190*/  ISETP.NE.AND.EX P0, PT, R3, RZ, PT, P0 ;  /* 0x000000ff0300720c */ /* 0x000fe20003f05300 */
[----:B------:R-:W-:-:S12]  /*01a0*/  IMAD.WIDE R2, R235, 0x4, R2 ;  /* 0x00000004eb027825 */ /* 0x000fd800078e0202 */
[----:B------:R-:W-:Y:S05]  /*01b0*/  @!P0 BRA `(.L_x_2396) ;  /* 0x0000004000008947 */ /* 0x000fea0003800000 */
[----:B------:R-:W2:Y:S02]  /*01c0*/  LD.E.U8 R0, [R10.64+0x1b2] ;  /* 0x0001b2060a007980 */ /* 0x000ea4000c101100 */
[----:B--2---:R-:W-:-:S13]  /*01d0*/  ISETP.NE.AND P2, PT, R0, RZ, PT ;  /* 0x000000ff0000720c */ /* 0x004fda0003f45270 */
[----:B------:R-:W-:Y:S05]  /*01e0*/  @!P2 BRA `(.L_x_2396) ;  /* 0x000000100000a947 */ /* 0x000fea0003800000 */
[----:B------:R2:W5:Y:S02]  /*01f0*/  LD.E R15, [R2.64] ;  /* 0x00000006020f7980 */ /* 0x000564000c101900 */
.L_x_2396:
[----:B------:R-:W-:Y:S05]  /*0200*/  BSYNC B0 ;  /* 0x0000000000007941 */ /* 0x000fea0003800000 */
.L_x_2395:
[----:B------:R-:W3:Y:S04]  /*0210*/  LD.E.64 R20, [R10.64+0xf0] ;  /* 0x0000f0060a147980 */ /* 0x000ee8000c101b00 */
[----:B------:R-:W4:Y:S01]  /*0220*/  @P1 LD.E R237, [R4.64+0x4] ;  /* 0x0000040604ed1980 */ /* 0x000f22000c101900 */
[----:B------:R-:W-:Y:S01]  /*0230*/  IMAD.MOV.U32 R14, RZ, RZ, RZ ;  /* 0x000000ffff0e7224 */ /* 0x000fe200078e00ff */
[----:B---3--:R-:W-:-:S04]  /*0240*/  ISETP.NE.U32.AND P4, PT, R20, RZ, PT ;  /* 0x000000ff1400720c */ /* 0x008fc80003f85070 */
[----:B------:R-:W-:Y:S01]  /*0250*/  ISETP.NE.AND.EX P4, PT, R21, RZ, PT, P4 ;  /* 0x000000ff1500720c */ /* 0x000fe20003f85340 */
[----:B------:R-:W-:Y:S01]  /*0260*/  IMAD.WIDE R20, R235, 0x4, R20 ;  /* 0x00000004eb147825 */ /* 0x000fe200078e0214 */
[----:B----45:R-:W-:-:S06]  /*0270*/  @P1 IADD3 R237, -R238, R237, RZ ;  /* 0x000000edeeed1210 */ /* 0x030fcc0007ffe1ff */
[----:B------:R3:W5:Y:S05]  /*0280*/  @!P1 LD.E R237, [R10.64+0xb4] ;  /* 0x0000b4060aed9980 */ /* 0x00076a000c101900 */
[----:B------:R3:W5:Y:S01]  /*0290*/  @P4 LD.E R14, [R20.64] ;  /* 0x00000006140e4980 */ /* 0x000762000c101900 */
[----:B------:R-:W-:Y:S01]  /*02a0*/  BSSY B0, `(.L_x_2397) ;  /* 0x0000009000007945 */ /* 0x000fe20003800000 */
[----:B------:R-:W-:Y:S05]  /*02b0*/  @!P0 BRA `(.L_x_2398) ;  /* 0x0000006000008947 */ /* 0x000fea0003800000 */
[----:B------:R-:W4:Y:S02]  /*02c0*/  LD.E.U8 R0, [R10.64+0x1b2] ;  /* 0x0001b2060a007980 */ /* 0x000f24000c101100 */
[----:B----4-:R-:W-:-:S13]  /*02d0*/  ISETP.NE.AND P0, PT, R0, RZ, PT ;  /* 0x000000ff0000720c */ /* 0x010fda0003f05270 */
[----:B------:R-:W4:Y:S02]  /*02e0*/  @P0 LD.E R82, [R2.64+0x4] ;  /* 0x0000040602520980 */ /* 0x000f24000c101900 */
[----:B----4-:R-:W-:-:S06]  /*02f0*/  @P0 IADD3 R82, R82, -R15, RZ ;  /* 0x8000000f52520210 */ /* 0x010fcc0007ffe0ff */
[----:B------:R4:W5:Y:S01]  /*0300*/  @!P0 LD.E R82, [R2.64] ;  /* 0x0000000602528980 */ /* 0x000962000c101900 */
[----:B------:R-:W-:Y:S05]  /*0310*/  BRA `(.L_x_2399) ;  /* 0x0000001000007947 */ /* 0x000fea0003800000 */
.L_x_2398:
[----:B------:R4:W5:Y:S02]  /*0320*/  LD.E R82, [R10.64+0xb8] ;  /* 0x0000b8060a527980 */ /* 0x000964000c101900 */
.L_x_2399:
[----:B------:R-:W-:Y:S05]  /*0330*/  BSYNC B0 ;  /* 0x0000000000007941 */ /* 0x000fea0003800000 */
.L_x_2397:
[----:B--2-4-:R-:W2:Y:S01]  /*0340*/  LD.E.64 R2, [R10.64+0xf8] ;  /* 0x0000f8060a027980 */ /* 0x014ea2000c101b00 */
[----:B------:R-:W-:Y:S01]  /*0350*/  BSSY B1, `(.L_x_2400) ;  /* 0x0000012000017945 */ /* 0x000fe20003800000 */
[----:B-----5:R-:W-:Y:S01]  /*0360*/  IMAD.IADD R82, R82, 0x1, -R14 ;  /* 0x0000000152527824 */ /* 0x020fe200078e0a0e */
[----:B--2---:R-:W-:-:S04]  /*0370*/  ISETP.NE.U32.AND P0, PT, R2, RZ, PT ;  /* 0x000000ff0200720c */ /* 0x004fc80003f05070 */
[----:B------:R-:W-:-:S13]  /*0380*/  ISETP.NE.AND.EX P0, PT, R3, RZ, PT, P0 ;  /* 0x000000ff0300720c */ /* 0x000fda0003f05300 */
[----:B------:R-:W-:Y:S05]  /*0390*/  @!P0 BRA `(.L_x_2401) ;  /* 0x0000004000008947 */ /* 0x000fea0003800000 */
[----:B------:R-:W-:-:S05]  /*03a0*/  IMAD.WIDE R2, R235, 0x4, R2 ;  /* 0x00000004eb027825 */ /* 0x000fca00078e0202 */
[----:B------:R-:W2:Y:S02]  /*03b0*/  LD.E R51, [R2.64] ;  /* 0x0000000602337980 */ /* 0x000ea4000c101900 */
[----:B--2---:R-:W-:Y:S01]  /*03c0*/  IADD3 R51, R51, -R14, RZ ;  /* 0x8000000e33337210 */ /* 0x004fe20007ffe0ff */
[----:B------:R-:W-:Y:S05]  /*03d0*/  BRA `(.L_x_2402) ;  /* 0x0000009000007947 */ /* 0x000fea0003800000 */
.L_x_2401:
[----:B------:R-:W2:Y:S01]  /*03e0*/  LD.E.64 R2, [R10.64+0x108] ;  /* 0x000108060a027980 */ /* 0x000ea2000c101b00 */
[----:B------:R-:W-:Y:S01]  /*03f0*/  BSSY B0, `(.L_x_2403) ;  /* 0x0000006000007945 */ /* 0x000fe20003800000 */
[----:B------:R-:W-:Y:S01]  /*0400*/  IMAD.MOV.U32 R51, RZ, RZ, RZ ;  /* 0x000000ffff337224 */ /* 0x000fe200078e00ff */
[----:B--2---:R-:W-:-:S04]  /*0410*/  ISETP.NE.U32.AND P0, PT, R2, RZ, PT ;  /* 0x000000ff0200720c */ /* 0x004fc80003f05070 */
[----:B------:R-:W-:-:S13]  /*0420*/  ISETP.NE.AND.EX P0, PT, R3, RZ, PT, P0 ;  /* 0x000000ff0300720c */ /* 0x000fda0003f05300 */
[----:B------:R-:W-:Y:S05]  /*0430*/  @!P0 BRA `(.L_x_2404) ;  /* 0x0000001000008947 */ /* 0x000fea0003800000 */
[----:B------:R2:W5:Y:S02]  /*0440*/  LD.E R51, [R10.64+0xbc] ;  /* 0x0000bc060a337980 */ /* 0x000564000c101900 */
.L_x_2404:
[----:B------:R-:W-:Y:S05]  /*0450*/  BSYNC B0 ;  /* 0x0000000000007941 */ /* 0x000fea0003800000 */
.L_x_2403:
[----:B-----5:R-:W-:Y:S02]  /*0460*/  IADD3 R51, R82, R51, RZ ;  /* 0x0000003352337210 */ /* 0x020fe40007ffe0ff */
.L_x_2402:
[----:B------:R-:W-:Y:S05]  /*0470*/  BSYNC B1 ;  /* 0x0000000000017941 */ /* 0x000fea0003800000 */
.L_x_2400:
[----:B------:R-:W-:Y:S01]  /*0480*/  IMAD.SHL.U32 R50, R236, 0x40, RZ ;  /* 0x00000040ec327824 */ /* 0x000fe200078e00ff */
[----:B------:R-:W-:Y:S01]  /*0490*/  MOV R2, R233 ;  /* 0x000000e900027202 */ /* 0x000fe20000000f00 */
[----:B------:R-:W-:-:S03]  /*04a0*/  IMAD.MOV.U32 R3, RZ, RZ, 0x0 ;  /* 0x00000000ff037424 */ /* 0x000fc600078e00ff */
[----:B------:R-:W-:-:S13]  /*04b0*/  ISETP.GT.AND P0, PT, R237, R50, PT ;  /* 0x00000032ed00720c */ /* 0x000fda0003f04270 */
[----:B------:R-:W-:Y:S05]  /*04c0*/  @!P0 RET.REL.NODEC R2 `(_ZN5flash24flash_fwd_splitkv_kernelI23Flash_fwd_kernel_traitsILi256ELi64ELi64ELi4ELb0ELb0EN7cutlass6half_tE19Flash_kernel_traitsILi256ELi64ELi64ELi4ES3_EELb0ELb1ELb0ELb0ELb0ELb0ELb0ELb1EEEvNS_16Flash_fwd_paramsE) ;  /* 0xfffffb3002008950 */ /* 0x000fea0003c3ffff */
[----:B------:R-:W4:Y:S04]  /*04d0*/  LD.E R8, [R10.64+0xb8] ;  /* 0x0000b8060a087980 */ /* 0x000f28000c101900 */
[----:B-1----:R-:W5:Y:S04]  /*04e0*/  LD.E R5, [R10.64+0x184] ;  /* 0x000184060a057980 */ /* 0x002f68000c101900 */
[----:B--2---:R-:W2:Y:S01]  /*04f0*/  LD.E R0, [R10.64+0x188] ;  /* 0x000188060a007980 */ /* 0x004ea2000c101900 */
[C---:B------:R-:W-:Y:S02]  /*0500*/  IADD3 R6, R51.reuse, R50, -R237 ;  /* 0x0000003233067210 */ /* 0x040fe40007ffe8ed */
[----:B------:R-:W-:Y:S01]  /*0510*/  IADD3 R4, R51, 0x3f, RZ ;  /* 0x0000003f33047810 */ /* 0x000fe20007ffe0ff */
[----:B------:R-:W1:Y:S01]  /*0520*/  S2R R134, SR_TID.X ;  /* 0x0000000000867919 */ /* 0x000e620000002100 */
[----:B------:R-:W-:-:S02]  /*0530*/  IADD3 R2, -R237, 0x7f, R50 ;  /* 0x0000007fed027810 */ /* 0x000fc40007ffe132 */
[----:B------:R-:W-:-:S04]  /*0540*/  SHF.R.S32.HI R3, RZ, 0x1f, R4 ;  /* 0x0000001fff037819 */ /* 0x000fc80000011404 */
[----:B------:R-:W-:-:S04]  /*0550*/  LEA.HI R3, R3, R4, RZ, 0x6 ;  /* 0x0000000403037211 */ /* 0x000fc800078f30ff */
[----:B------:R-:W-:Y:S02]  /*0560*/  SHF.R.S32.HI R3, RZ, 0x6, R3 ;  /* 0x00000006ff037819 */ /* 0x000fe40000011403 */
[----:B----4-:R-:W-:Y:S01]  /*0570*/  IADD3 R8, R8, 0x3f, RZ ;  /* 0x0000003f08087810 */ /* 0x010fe20007ffe0ff */
[----:B-----5:R-:W-:-:S03]  /*0580*/  IMAD.IADD R5, R6, 0x1, -R5 ;  /* 0x0000000106057824 */ /* 0x020fc600078e0a05 */
[----:B------:R-:W-:Y:S02]  /*0590*/  SHF.R.S32.HI R7, RZ, 0x1f, R8 ;  /* 0x0000001fff077819 */ /* 0x000fe40000011408 */
[----:B--2---:R-:W-:Y:S02]  /*05a0*/  IADD3 R0, R0, R2, R51 ;  /* 0x0000000200007210 */ /* 0x004fe40007ffe033 */
[----:B------:R-:W-:Y:S02]  /*05b0*/  LEA.HI R6, R7, R8, RZ, 0x6 ;  /* 0x0000000807067211 */ /* 0x000fe400078f30ff */
[----:B------:R-:W-:Y:S02]  /*05c0*/  SHF.R.S32.HI R4, RZ, 0x1f, R5 ;  /* 0x0000001fff047819 */ /* 0x000fe40000011405 */
[----:B------:R-:W-:Y:S02]  /*05d0*/  SHF.R.S32.HI R2, RZ, 0x1f, R0 ;  /* 0x0000001fff027819 */ /* 0x000fe40000011400 */
[----:B------:R-:W-:-:S02]  /*05e0*/  SHF.R.S32.HI R6, RZ, 0x6, R6 ;  /* 0x00000006ff067819 */ /* 0x000fc40000011406 */
[----:B------:R-:W-:Y:S02]  /*05f0*/  LEA.HI R4, R4, R5, RZ, 0x6 ;  /* 0x0000000504047211 */ /* 0x000fe400078f30ff */
[----:B------:R-:W-:Y:S02]  /*0600*/  LEA.HI R2, R2, R0, RZ, 0x6 ;  /* 0x0000000002027211 */ /* 0x000fe400078f30ff */
[----:B------:R-:W-:Y:S02]  /*0610*/  IMNMX R3, R6, R3, PT ;  /* 0x0000000306037217 */ /* 0x000fe40003800200 */
[----:B------:R-:W-:Y:S02]  /*0620*/  SHF.R.S32.HI R4, RZ, 0x6, R4 ;  /* 0x00000006ff047819 */ /* 0x000fe40000011404 */
[----:B------:R-:W-:Y:S02]  /*0630*/  SHF.R.S32.HI R2, RZ, 0x6, R2 ;  /* 0x00000006ff027819 */ /* 0x000fe40000011402 */
[----:B------:R-:W-:-:S02]  /*0640*/  IMNMX R230, RZ, R4, !PT ;  /* 0x00000004ffe67217 */ /* 0x000fc40007800200 */
[----:B------:R-:W-:-:S04]  /*0650*/  IMNMX R165, R3, R2, PT ;  /* 0x0000000203a57217 */ /* 0x000fc80003800200 */
[----:B------:R-:W-:-:S13]  /*0660*/  ISETP.GE.AND P0, PT, R230, R165, PT ;  /* 0x000000a5e600720c */ /* 0x000fda0003f06270 */
[----:B------:R-:W-:Y:S05]  /*0670*/  @!P0 BRA `(.L_x_2405) ;  /* 0x0000099000008947 */ /* 0x000fea0003800000 */
[----:B-1----:R-:W-:Y:S01]  /*0680*/  ISETP.NE.AND P0, PT, R238, -0x1, PT ;  /* 0xffffffffee00780c */ /* 0x002fe20003f05270 */
[----:B------:R1:W2:Y:S04]  /*0690*/  LD.E.64 R4, [R10.64+0x88] ;  /* 0x000088060a047980 */ /* 0x0002a8000c101b00 */
[----:B------:R1:W4:Y:S04]  /*06a0*/  LD.E.64 R14, [R10.64+0x90] ;  /* 0x000090060a0e7980 */ /* 0x000328000c101b00 */
[----:B---3--:R1:W3:Y:S04]  /*06b0*/  LD.E R12, [R10.64+0x60] ;  /* 0x000060060a0c7980 */ /* 0x0082e8000c101900 */
[----:B------:R1:W3:Y:S04]  /*06c0*/  @!P0 LD.E.64 R20, [R10.64+0x80] ;  /* 0x000080060a148980 */ /* 0x0002e8000c101b00 */
[----:B------:R1:W4:Y:S04]  /*06d0*/  LD.E R7, [R10.64+0xb4] ;  /* 0x0000b4060a077980 */ /* 0x000328000c101900 */
[----:B------:R1:W5:Y:S04]  /*06e0*/  LD.E R0, [R10.64+0xc0] ;  /* 0x0000c0060a007980 */ /* 0x000368000c101900 */
[----:B------:R1:W5:Y:S04]  /*06f0*/  LD.E.64 R2, [R10.64+0x70] ;  /* 0x000070060a027980 */ /* 0x000368000c101b00 */
[----:B-1----:R-:W5:Y:S01]  /*0700*/  LD.E.64 R10, [R10.64+0xa0] ;  /* 0x0000a0060a0a7980 */ /* 0x002f62000c101b00 */
[----:B------:R-:W-:-:S04]  /*0710*/  SHF.R.S32.HI R6, RZ, 0x1f, R134 ;  /* 0x0000001fff067819 */ /* 0x000fc80000011486 */
[----:B------:R-:W-:-:S04]  /*0720*/  LEA.HI R6, R6, R134, RZ, 0x3 ;  /* 0x0000008606067211 */ /* 0x000fc800078f18ff */
[----:B------:R-:W-:Y:S02]  /*0730*/  LOP3.LUT R8, R6, 0xfffffff8, RZ, 0xc0, !PT ;  /* 0xfffffff806087812 */ /* 0x000fe400078ec0ff */
[----:B------:R-:W-:-:S03]  /*0740*/  @!P0 SHF.R.S32.HI R16, RZ, 0x1f, R235 ;  /* 0x0000001fff108819 */ /* 0x000fc600000114eb */
[----:B------:R-:W-:-:S04]  /*0750*/  IMAD.IADD R134, R134, 0x1, -R8 ;  /* 0x0000000186867824 */ /* 0x000fc800078e0a08 */
[----:B------:R-:W-:Y:S01]  /*0760*/  IMAD.SHL.U32 R8, R134, 0x8, RZ ;  /* 0x0000000886087824 */ /* 0x000fe200078e00ff */
[----:B------:R-:W-:Y:S01]  /*0770*/  SHF.R.S32.HI R6, RZ, 0x3, R6 ;  /* 0x00000003ff067819 */ /* 0x000fe20000011406 */
[----:B------:R-:W-:Y:S01]  /*0780*/  IMAD.IADD R237, R237, 0x1, -R50 ;  /* 0x00000001eded7824 */ /* 0x000fe200078e0a32 */
[----:B------:R-:W-:Y:S01]  /*0790*/  BSSY B0, `(.L_x_2406) ;  /* 0x000002c000007945 */ /* 0x000fe20003800000 */
[-C--:B--2---:R-:W-:Y:S02]  /*07a0*/  @P0 IMAD R17, R5, R238.reuse, RZ ;  /* 0x000000ee05110224 */ /* 0x084fe400078e02ff */
[----:B------:R-:W-:-:S04]  /*07b0*/  @P0 IMAD.WIDE.U32 R18, R4, R238, RZ ;  /* 0x000000ee04120225 */ /* 0x000fc800078e00ff */
[-C--:B---3--:R-:W-:Y:S02]  /*07c0*/  @!P0 IMAD R9, R21, R235.reuse, RZ ;  /* 0x000000eb15098224 */ /* 0x088fe400078e02ff */
[----:B------:R-:W-:-:S04]  /*07d0*/  @!P0 IMAD.WIDE.U32 R22, R20, R235, RZ ;  /* 0x000000eb14168225 */ /* 0x000fc800078e00ff */
        /* <DEDUP_REMOVED lines=17> */
[C---:B------:R-:W-:Y:S01]  /*08f0*/  IADD3 R18, R8.reuse, 0x40, RZ ;  /* 0x0000004008127810 */ /* 0x040fe20007ffe0ff */
[----:B------:R-:W-:Y:S01]  /*0900*/  IMAD R50, R7, R12, R50 ;  /* 0x0000000c07327224 */ /* 0x000fe200078e0232 */
[----:B------:R-:W-:Y:S02]  /*0910*/  SHF.R.S32.HI R12, RZ, 0x1f, R6 ;  /* 0x0000001fff0c7819 */ /* 0x000fe40000011406 */
[C---:B------:R-:W-:Y:S02]  /*0920*/  IADD3 R17, R8.reuse, 0x80, RZ ;  /* 0x0000008008117810 */ /* 0x040fe40007ffe0ff */
[----:B------:R-:W-:Y:S02]  /*0930*/  IADD3 R16, R8, 0xc0, RZ ;  /* 0x000000c008107810 */ /* 0x000fe40007ffe0ff */
[----:B------:R-:W-:Y:S01]  /*0940*/  IADD3 R21, R235, R20, RZ ;  /* 0x00000014eb157210 */ /* 0x000fe20007ffe0ff */
[----:B------:R-:W-:Y:S05]  /*0950*/  @P0 BRA `(.L_x_2407) ;  /* 0x000000f000000947 */ /* 0x000fea0003800000 */
[----:B------:R-:W-:Y:S01]  /*0960*/  IMAD R7, R5, R6, RZ ;  /* 0x0000000605077224 */ /* 0x000fe200078e02ff */
[-C--:B-----5:R-:W-:Y:S01]  /*0970*/  ISETP.GE.AND P4, PT, R8, R0.reuse, PT ;  /* 0x000000000800720c */ /* 0x0a0fe20003f86270 */
[----:B------:R-:W-:Y:S01]  /*0980*/  IMAD.MOV.U32 R20, RZ, RZ, R234 ;  /* 0x000000ffff147224 */ /* 0x000fe200078e00ea */
[----:B------:R-:W-:Y:S01]  /*0990*/  ISETP.GE.AND P3, PT, R18, R0, PT ;  /* 0x000000001200720c */ /* 0x000fe20003f66270 */
        /* <DEDUP_REMOVED lines=11> */
.L_x_2407:
[----:B------:R-:W-:Y:S05]  /*0a50*/  BSYNC B0 ;  /* 0x0000000000007941 */ /* 0x000fea0003800000 */
.L_x_2406:
        /* <DEDUP_REMOVED lines=22> */
.L_x_2409:
[----:B------:R-:W-:Y:S05]  /*0bc0*/  BSYNC B0 ;  /* 0x0000000000007941 */ /* 0x000fea0003800000 */
.L_x_2408:
        /* <DEDUP_REMOVED lines=22> */
.L_x_2411:
[----:B------:R-:W-:Y:S05]  /*0d30*/  BSYNC B0 ;  /* 0x0000000000007941 */ /* 0x000fea0003800000 */
.L_x_2410:
        /* <DEDUP_REMOVED lines=21> */
.L_x_2413:
[----:B------:R-:W-:Y:S05]  /*0e90*/  BSYNC B0 ;  /* 0x0000000000007941 */ /* 0x000fea0003800000 */
.L_x_2412:
[----:B------:R-:W-:-:S04]  /*0ea0*/  ISETP.NE.AND P4, PT, R134, RZ, PT ;  /* 0x000000ff8600720c */ /* 0x000fc80003f85270 */
[-C--:B------:R-:W-:Y:S02]  /*0eb0*/  ISETP.GE.OR P3, PT, R6, R237.reuse, P4 ;  /* 0x000000ed0600720c */ /* 0x080fe40002766670 */
[-C--:B------:R-:W-:Y:S02]  /*0ec0*/  ISETP.GE.OR P2, PT, R15, R237.reuse, P4 ;  /* 0x000000ed0f00720c */ /* 0x080fe40002746670 */
[-C--:B------:R-:W-:Y:S02]  /*0ed0*/  ISETP.GE.OR P1, PT, R14, R237.reuse, P4 ;  /* 0x000000ed0e00720c */ /* 0x080fe40002726670 */
[C---:B------:R-:W-:Y:S02]  /*0ee0*/  IADD3 R6, P0, R50.reuse, R6, RZ ;  /* 0x0000000632067210 */ /* 0x040fe40007f1e0ff */
[----:B------:R-:W-:Y:S02]  /*0ef0*/  ISETP.GE.OR P4, PT, R13, R237, P4 ;  /* 0x000000ed0d00720c */ /* 0x000fe40002786670 */
[----:B------:R-:W-:-:S02]  /*0f00*/  LEA.HI.X.SX32 R12, R50, R12, 0x1, P0 ;  /* 0x0000000c320c7211 */ /* 0x000fc400000f0eff */
[C---:B--2--5:R-:W-:Y:S01]  /*0f10*/  LEA R2, P0, R6.reuse, R10, 0x2 ;  /* 0x0000000a06027211 */ /* 0x064fe200078010ff */
[----:B------:R-:W-:Y:S02]  /*0f20*/  @!P3 IMAD.MOV.U32 R5, RZ, RZ, 0x7f800000 ;  /* 0x7f800000ff05b424 */ /* 0x000fe400078e00ff */
[----:B------:R-:W-:Y:S01]  /*0f30*/  @!P2 IMAD.MOV.U32 R4, RZ, RZ, 0x7f800000 ;  /* 0x7f800000ff04a424 */ /* 0x000fe200078e00ff */
[----:B------:R-:W-:Y:S01]  /*0f40*/  LEA.HI.X R3, R6, R11, R12, 0x2, P0 ;  /* 0x0000000b06037211 */ /* 0x000fe200000f140c */
[----:B------:R-:W-:-:S04]  /*0f50*/  @!P1 IMAD.MOV.U32 R0, RZ, RZ, 0x7f800000 ;  /* 0x7f800000ff009424 */ /* 0x000fc800078e00ff */
[----:B------:R2:W-:Y:S04]  /*0f60*/  @!P3 ST.E [R2.64], R5 ;  /* 0x000000050200b985 */ /* 0x0005e8000c101906 */
[----:B------:R3:W-:Y:S04]  /*0f70*/  @!P2 ST.E [R2.64+0x40], R4 ;  /* 0x000040040200a985 */ /* 0x0007e8000c101906 */
[----:B------:R4:W-:Y:S01]  /*0f80*/  @!P1 ST.E [R2.64+0x80], R0 ;  /* 0x0000800002009985 */ /* 0x0009e2000c101906 */
[----:B--2---:R-:W-:Y:S02]  /*0f90*/  IMAD.MOV.U32 R5, RZ, RZ, 0x0 ;  /* 0x00000000ff057424 */ /* 0x004fe400078e00ff */
[----:B---3--:R-:W-:-:S04]  /*0fa0*/  IMAD.MOV.U32 R4, RZ, RZ, R233 ;  /* 0x000000ffff047224 */ /* 0x008fc800078e00e9 */
[----:B----4-:R-:W-:Y:S05]  /*0fb0*/  @P4 RET.REL.NODEC R4 `(_ZN5flash24flash_fwd_splitkv_kernelI23Flash_fwd_kernel_traitsILi256ELi64ELi64ELi4ELb0ELb0EN7cutlass6half_tE19Flash_kernel_traitsILi256ELi64ELi64ELi4ES3_EELb0ELb1ELb0ELb0ELb0ELb0ELb0ELb1EEEvNS_16Flash_fwd_paramsE) ;  /* 0xfffff04004004950 */ /* 0x010fea0003c3ffff */
[----:B------:R-:W-:-:S05]  /*0fc0*/  MOV R0, 0x7f800000 ;  /* 0x7f80000000007802 */ /* 0x000fca0000000f00 */
[----:B------:R2:W-:Y:S02]  /*0fd0*/  ST.E [R2.64+0xc0], R0 ;  /* 0x0000c00002007985 */ /* 0x0005e4000c101906 */
[----:B--2---:R-:W-:Y:S02]  /*0fe0*/  MOV R2, R233 ;  /* 0x000000e900027202 */ /* 0x004fe40000000f00 */
[----:B------:R-:W-:-:S04]  /*0ff0*/  MOV R3, 0x0 ;  /* 0x0000000000037802 */ /* 0x000fc80000000f00 */
[----:B------:R-:W-:Y:S05]  /*1000*/  RET.REL.NODEC R2 `(_ZN5flash24flash_fwd_splitkv_kernelI23Flash_fwd_kernel_traitsILi256ELi64ELi64ELi4ELb0ELb0EN7cutlass6half_tE19Flash_kernel_traitsILi256ELi64ELi64ELi4ES3_EELb0ELb1ELb0ELb0ELb0ELb0ELb0ELb1EEEvNS_16Flash_fwd_paramsE) ;  /* 0xffffeff002007950 */ /* 0x000fea0003c3ffff */
.L_x_2405:
[----:B-1----:R-:W2:Y:S04]  /*1010*/  LD.E.64 R6, [R10.64+0x160] ;  /* 0x000160060a067980 */ /* 0x002ea8000c101b00 */
[----:B------:R-:W4:Y:S01]  /*1020*/  LD.E.64 R2, [R10.64+0x158] ;  /* 0x000158060a027980 */ /* 0x000f22000c101b00 */
[----:B--2---:R-:W-:-:S04]  /*1030*/  ISETP.NE.U32.AND P1, PT, R6, RZ, PT ;  /* 0x000000ff0600720c */ /* 0x004fc80003f25070 */
[----:B------:R-:W-:-:S13]  /*1040*/  ISETP.NE.AND.EX P1, PT, R7, RZ, PT, P1 ;  /* 0x000000ff0700720c */ /* 0x000fda0003f25310 */
[----:B------:R-:W2:Y:S01]  /*1050*/  @P1 LD.E.64 R8, [R10.64+0x168] ;  /* 0x000168060a081980 */ /* 0x000ea2000c101b00 */
        /* <DEDUP_REMOVED lines=8> */
[-C--:B--2---:R-:W-:Y:S02]  /*10e0*/  @P1 IMAD R4, R9, R235.reuse, RZ ;  /* 0x000000eb09041224 */ /* 0x084fe400078e02ff */
[----:B-1----:R-:W-:-:S04]  /*10f0*/  @P1 IMAD.WIDE.U32 R2, R8, R235, RZ ;  /* 0x000000eb08021225 */ /* 0x002fc800078e00ff */
[----:B------:R-:W-:Y:S01]  /*1100*/  @P1 IMAD R0, R8, R0, R4 ;  /* 0x0000000008001224 */ /* 0x000fe200078e0204 */
[----:B------:R-:W-:-:S03]  /*1110*/  @P1 LEA R241, P0, R2, R6, 0x2 ;  /* 0x0000000602f11211 */ /* 0x000fc600078010ff */
[----:B------:R-:W-:-:S05]  /*1120*/  @P1 IMAD.IADD R0, R3, 0x1, R0 ;  /* 0x0000000103001824 */ /* 0x000fca00078e0200 */
[----:B------:R-:W-:-:S04]  /*1130*/  @P1 LEA.HI.X R240, R2, R7, R0, 0x2, P0 ;  /* 0x0000000702f01211 */ /* 0x000fc800000f1400 */
[----:B------:R-:W-:-:S04]  /*1140*/  LOP3.LUT R241, R241, R240, RZ, 0x3c, !PT ;  /* 0x000000f0f1f17212 */ /* 0x000fc800078e3cff */
[----:B------:R-:W-:-:S04]  /*1150*/  LOP3.LUT R240, R241, R240, RZ, 0x3c, !PT ;  /* 0x000000f0f1f07212 */ /* 0x000fc800078e3cff */
[----:B------:R-:W-:Y:S02]  /*1160*/  LOP3.LUT R241, R241, R240, RZ, 0x3c, !PT ;  /* 0x000000f0f1f17212 */ /* 0x000fe400078e3cff */
[----:B------:R-:W-:-:S04]  /*1170*/  ISETP.NE.U32.AND P0, PT, R240, RZ, PT ;  /* 0x000000fff000720c */ /* 0x000fc80003f05070 */
[----:B------:R-:W-:-:S13]  /*1180*/  ISETP.NE.AND.EX P0, PT, R241, RZ, PT, P0 ;  /* 0x000000fff100720c */ /* 0x000fda0003f05300 */
[----:B------:R-:W-:Y:S05]  /*1190*/  @!P0 BRA `(.L_x_2415) ;  /* 0x0000054000008947 */ /* 0x000fea0003800000 */
[----:B------:R-:W2:Y:S04]  /*11a0*/  LD.E R5, [R10.64+0x170] ;  /* 0x000170060a057980 */ /* 0x000ea8000c101900 */
[----:B------:R-:W4:Y:S01]  /*11b0*/  LD.E R6, [R10.64+0x68] ;  /* 0x000068060a067980 */ /* 0x000f22000c101900 */
[----:B------:R-:W-:-:S03]  /*11c0*/  LEA R2, R165, 0xffffffc0, 0x6 ;  /* 0xffffffc0a5027811 */ /* 0x000fc600078e30ff */
[----:B---3--:R-:W2:Y:S01]  /*11d0*/  LD.E.64 R18, [R10.64+0x20] ;  /* 0x000020060a127980 */ /* 0x008ea2000c101b00 */
[----:B------:R-:W-:-:S03]  /*11e0*/  IABS R3, R2 ;  /* 0x0000000200037213 */ /* 0x000fc60000000000 */
[----:B------:R-:W2:Y:S04]  /*11f0*/  LD.E.64 R46, [R10.64+0x38] ;  /* 0x000038060a2e7980 */ /* 0x000ea8000c101b00 */
[----:B------:R-:W2:Y:S04]  /*1200*/  LD.E.64 R14, [R10.64+0x50] ;  /* 0x000050060a0e7980 */ /* 0x000ea8000c101b00 */
[----:B------:R1:W5:Y:S04]  /*1210*/  LD.E.64 R26, [R10.64+0x58] ;  /* 0x000058060a1a7980 */ /* 0x000368000c101b00 */
[----:B------:R1:W5:Y:S01]  /*1220*/  LD.E.64 R48, [R10.64+0x40] ;  /* 0x000040060a307980 */ /* 0x000362000c101b00 */
[----:B--2---:R-:W-:-:S04]  /*1230*/  IABS R4, R5 ;  /* 0x0000000500047213 */ /* 0x004fc80000000000 */
[----:B------:R-:W2:Y:S08]  /*1240*/  I2F.RP R8, R4 ;  /* 0x0000000400087306 */ /* 0x000eb00000209400 */
[----:B--2---:R-:W2:Y:S02]  /*1250*/  MUFU.RCP R8, R8 ;  /* 0x0000000800087308 */ /* 0x004ea40000001000 */
[----:B--2---:R-:W-:-:S06]  /*1260*/  IADD3 R8, R8, 0xffffffe, RZ ;  /* 0x0ffffffe08087810 */ /* 0x004fcc0007ffe0ff */
[----:B------:R-:W2:Y:S01]  /*1270*/  F2I.FTZ.U32.TRUNC.NTZ R9, R8 ;  /* 0x0000000800097305 */ /* 0x000ea2000021f000 */
[----:B------:R-:W-:Y:S01]  /*1280*/  IABS R0, R5 ;  /* 0x0000000500007213 */ /* 0x000fe20000000000 */
[----:B--2---:R-:W-:Y:S02]  /*1290*/  IMAD.MOV R7, RZ, RZ, -R9 ;  /* 0x000000ffff077224 */ /* 0x004fe400078e0a09 */
[----:B------:R-:W-:Y:S02]  /*12a0*/  IMAD.MOV.U32 R8, RZ, RZ, RZ ;  /* 0x000000ffff087224 */ /* 0x000fe400078e00ff */
[----:B------:R-:W-:-:S04]  /*12b0*/  IMAD R7, R7, R4, RZ ;  /* 0x0000000407077224 */ /* 0x000fc800078e02ff */
[----:B------:R-:W-:Y:S01]  /*12c0*/  IMAD.HI.U32 R7, R9, R7, R8 ;  /* 0x0000000709077227 */ /* 0x000fe200078e0008 */
[----:B------:R-:W-:-:S05]  /*12d0*/  IADD3 R0, RZ, -R0, RZ ;  /* 0x80000000ff007210 */ /* 0x000fca0007ffe0ff */
        /* <DEDUP_REMOVED lines=9> */
[----:B------:R-:W-:-:S05]  /*1370*/  @P2 IADD3 R7, R7, 0x1, RZ ;  /* 0x0000000107072810 */ /* 0x000fca0007ffe0ff */
[----:B------:R-:W-:-:S05]  /*1380*/  IMAD.MOV.U32 R8, RZ, RZ, R7 ;  /* 0x000000ffff087224 */ /* 0x000fca00078e0007 */
[----:B------:R-:W-:Y:S02]  /*1390*/  @!P0 IADD3 R8, -R8, RZ, RZ ;  /* 0x000000ff08088210 */ /* 0x000fe40007ffe1ff */
[----:B------:R-:W-:-:S05]  /*13a0*/  @!P1 LOP3.LUT R8, RZ, R5, RZ, 0x33, !PT ;  /* 0x00000005ff089212 */ /* 0x000fca00078e33ff */
[----:B-----5:R-:W-:-:S05]  /*13b0*/  IMAD.WIDE R12, R8, 0x4, R240 ;  /* 0x00000004080c7825 */ /* 0x020fca00078e02f0 */
[----:B------:R2:W3:Y:S04]  /*13c0*/  LD.E R3, [R12.64] ;  /* 0x000000060c037980 */ /* 0x0004e8000c101900 */
[----:B--2---:R-:W2:Y:S01]  /*13d0*/  LD.E.64 R12, [R10.64+0x28] ;  /* 0x000028060a0c7980 */ /* 0x004ea2000c101b00 */
[----:B----4-:R-:W-:-:S04]  /*13e0*/  IABS R7, R6 ;  /* 0x0000000600077213 */ /* 0x010fc80000000000 */
[----:B------:R-:W4:Y:S08]  /*13f0*/  I2F.RP R0, R7 ;  /* 0x0000000700007306 */ /* 0x000f300000209400 */
[----:B----4-:R-:W4:Y:S02]  /*1400*/  MUFU.RCP R0, R0 ;  /* 0x0000000000007308 */ /* 0x010f240000001000 */
[----:B----4-:R-:W-:-:S06]  /*1410*/  IADD3 R0, R0, 0xffffffe, RZ ;  /* 0x0ffffffe00007810 */ /* 0x010fcc0007ffe0ff */
[----:B------:R-:W4:Y:S01]  /*1420*/  F2I.FTZ.U32.TRUNC.NTZ R23, R0 ;  /* 0x0000000000177305 */ /* 0x000f22000021f000 */
[----:B------:R-:W-:Y:S01]  /*1430*/  IMAD.MOV.U32 R22, RZ, RZ, RZ ;  /* 0x000000ffff167224 */ /* 0x000fe200078e00ff */
[----:B------:R-:W-:Y:S01]  /*1440*/  IABS R4, R234 ;  /* 0x000000ea00047213 */ /* 0x000fe20000000000 */
[----:B----4-:R-:W-:-:S04]  /*1450*/  IMAD.MOV R0, RZ, RZ, -R23 ;  /* 0x000000ffff007224 */ /* 0x010fc800078e0a17 */
[----:B------:R-:W-:Y:S01]  /*1460*/  IMAD R16, R0, R7, RZ ;  /* 0x0000000700107224 */ /* 0x000fe200078e02ff */
[----:B------:R-:W-:-:S03]  /*1470*/  IABS R0, R6 ;  /* 0x0000000600007213 */ /* 0x000fc60000000000 */
[----:B------:R-:W-:Y:S01]  /*1480*/  IMAD.HI.U32 R16, R23, R16, R22 ;  /* 0x0000001017107227 */ /* 0x000fe200078e0016 */
[----:B------:R-:W-:-:S05]  /*1490*/  IADD3 R0, RZ, -R0, RZ ;  /* 0x80000000ff007210 */ /* 0x000fca0007ffe0ff */
[----:B------:R-:W-:-:S04]  /*14a0*/  IMAD.HI.U32 R16, R16, R4, RZ ;  /* 0x0000000410107227 */ /* 0x000fc800078e00ff */
[----:B------:R-:W-:-:S05]  /*14b0*/  IMAD R0, R16, R0, R4 ;  /* 0x0000000010007224 */ /* 0x000fca00078e0204 */
[----:B------:R-:W-:Y:S01]  /*14c0*/  ISETP.GT.U32.AND P1, PT, R7, R0, PT ;  /* 0x000000000700720c */ /* 0x000fe20003f24070 */
[----:B------:R-:W-:-:S12]  /*14d0*/  IMAD.MOV R8, RZ, RZ, -R8 ;  /* 0x000000ffff087224 */ /* 0x000fd800078e0a08 */
[----:B------:R-:W-:-:S05]  /*14e0*/  @!P1 IMAD.IADD R0, R0, 0x1, -R7 ;  /* 0x0000000100009824 */ /* 0x000fca00078e0a07 */
[----:B------:R-:W-:Y:S02]  /*14f0*/  ISETP.GE.U32.AND P2, PT, R0, R7, PT ;  /* 0x000000070000720c */ /* 0x000fe40003f46070 */
[----:B------:R-:W-:Y:S02]  /*1500*/  LOP3.LUT R7, R234, R6, RZ, 0x3c, !PT ;  /* 0x00000006ea077212 */ /* 0x000fe400078e3cff */
[----:B------:R-:W-:Y:S02]  /*1510*/  @!P1 IADD3 R16, R16, 0x1, RZ ;  /* 0x0000000110109810 */ /* 0x000fe40007ffe0ff */
[----:B------:R-:W-:Y:S01]  /*1520*/  ISETP.GE.AND P0, PT, R7, RZ, PT ;  /* 0x000000ff0700720c */ /* 0x000fe20003f06270 */
[----:B------:R-:W-:Y:S01]  /*1530*/  IMAD R5, R5, R8, R2 ;  /* 0x0000000805057224 */ /* 0x000fe200078e0202 */
[----:B------:R-:W-:-:S03]  /*1540*/  ISETP.NE.AND P1, PT, R6, RZ, PT ;  /* 0x000000ff0600720c */ /* 0x000fc60003f25270 */
[----:B------:R-:W-:Y:S02]  /*1550*/  IMAD R7, R47, R5, RZ ;  /* 0x000000052f077224 */ /* 0x000fe400078e02ff */
[----:B------:R-:W-:-:S06]  /*1560*/  @P2 IADD3 R16, R16, 0x1, RZ ;  /* 0x0000000110102810 */ /* 0x000fcc0007ffe0ff */
[----:B------:R-:W-:Y:S02]  /*1570*/  @!P0 IMAD.MOV R16, RZ, RZ, -R16 ;  /* 0x000000ffff108224 */ /* 0x000fe400078e0a10 */
[----:B------:R-:W-:-:S04]  /*1580*/  @!P1 LOP3.LUT R16, RZ, R6, RZ, 0x33, !PT ;  /* 0x00000006ff109212 */ /* 0x000fc800078e33ff */
[----:B------:R-:W-:Y:S02]  /*1590*/  SHF.R.S32.HI R8, RZ, 0x1f, R16 ;  /* 0x0000001fff087819 */ /* 0x000fe40000011410 */
[----:B---3--:R-:W-:Y:S01]  /*15a0*/  SHF.R.S32.HI R0, RZ, 0x1f, R3 ;  /* 0x0000001fff007819 */ /* 0x008fe20000011403 */
[----:B------:R-:W-:-:S04]  /*15b0*/  IMAD R4, R19, R3, RZ ;  /* 0x0000000313047224 */ /* 0x000fc800078e02ff */
[C---:B------:R-:W-:Y:S02]  /*15c0*/  IMAD R4, R18.reuse, R0, R4 ;  /* 0x0000000012047224 */ /* 0x040fe400078e0204 */
[----:B------:R-:W-:-:S05]  /*15d0*/  IMAD.WIDE.U32 R18, R18, R3, RZ ;  /* 0x0000000312127225 */ /* 0x000fca00078e00ff */
[----:B------:R-:W-:Y:S02]  /*15e0*/  IADD3 R19, R19, R4, RZ ;  /* 0x0000000413137210 */ /* 0x000fe40007ffe0ff */
[----:B------:R-:W-:-:S03]  /*15f0*/  SHF.R.S32.HI R4, RZ, 0x1f, R5 ;  /* 0x0000001fff047819 */ /* 0x000fc60000011405 */
[----:B------:R-:W-:-:S04]  /*1600*/  IMAD.WIDE.U32 R18, R5, R46, R18 ;  /* 0x0000002e05127225 */ /* 0x000fc800078e0012 */
[----:B------:R-:W-:Y:S02]  /*1610*/  IMAD R7, R46, R4, R7 ;  /* 0x000000042e077224 */ /* 0x000fe400078e0207 */
[----:B--2---:R-:W-:-:S03]  /*1620*/  IMAD R6, R13, R3, RZ ;  /* 0x000000030d067224 */ /* 0x004fc600078e02ff */
[----:B------:R-:W-:Y:S01]  /*1630*/  IADD3 R19, R19, R7, RZ ;  /* 0x0000000713137210 */ /* 0x000fe20007ffe0ff */
        /* <DEDUP_REMOVED lines=10> */
.L_x_2415:
[----:B------:R-:W2:Y:S01]  /*16e0*/  LD.E R6, [R10.64+0x68] ;  /* 0x000068060a067980 */ /* 0x000ea2000c101900 */
[----:B------:R-:W-:-:S03]  /*16f0*/  ISETP.NE.AND P3, PT, R15, -0x1, PT ;  /* 0xffffffff0f00780c */ /* 0x000fc60003f65270 */
[----:B------:R-:W4:Y:S04]  /*1700*/  LD.E.64 R46, [R10.64+0x38] ;  /* 0x000038060a2e7980 */ /* 0x000f28000c101b00 */
[----:B---3--:R-:W3:Y:S04]  /*1710*/  LD.E.64 R48, [R10.64+0x40] ;  /* 0x000040060a307980 */ /* 0x008ee8000c101b00 */
[----:B------:R-:W3:Y:S04]  /*1720*/  LD.E.64 R18, [R10.64+0x50] ;  /* 0x000050060a127980 */ /* 0x000ee8000c101b00 */
[----:B------:R-:W3:Y:S04]  /*1730*/  @!P3 LD.E.64 R16, [R10.64+0x20] ;  /* 0x000020060a10b980 */ /* 0x000ee8000c101b00 */
[----:B------:R-:W3:Y:S04]  /*1740*/  @!P3 LD.E.64 R22, [R10.64+0x28] ;  /* 0x000028060a16b980 */ /* 0x000ee8000c101b00 */
[----:B------:R1:W5:Y:S01]  /*1750*/  LD.E.64 R26, [R10.64+0x58] ;  /* 0x000058060a1a7980 */ /* 0x000362000c101b00 */
[----:B------:R-:W-:Y:S01]  /*1760*/  IMAD.MOV.U32 R8, RZ, RZ, RZ ;  /* 0x000000ffff087224 */ /* 0x000fe200078e00ff */
[----:B------:R-:W-:-:S02]  /*1770*/  IABS R7, R234 ;  /* 0x000000ea00077213 */ /* 0x000fc40000000000 */
[----:B------:R-:W-:Y:S02]  /*1780*/  @!P3 SHF.R.S32.HI R4, RZ, 0x1f, R14 ;  /* 0x0000001fff04b819 */ /* 0x000fe4000001140e */
[----:B--2---:R-:W-:-:S04]  /*1790*/  IABS R3, R6 ;  /* 0x0000000600037213 */ /* 0x004fc80000000000 */
[----:B------:R-:W2:Y:S08]  /*17a0*/  I2F.RP R0, R3 ;  /* 0x0000000300007306 */ /* 0x000eb00000209400 */
[----:B--2---:R-:W2:Y:S02]  /*17b0*/  MUFU.RCP R0, R0 ;  /* 0x0000000000007308 */ /* 0x004ea40000001000 */
[----:B--2---:R-:W-:-:S06]  /*17c0*/  IADD3 R0, R0, 0xffffffe, RZ ;  /* 0x0ffffffe00007810 */ /* 0x004fcc0007ffe0ff */
[----:B------:R-:W2:Y:S02]  /*17d0*/  F2I.FTZ.U32.TRUNC.NTZ R9, R0 ;  /* 0x0000000000097305 */ /* 0x000ea4000021f000 */
[----:B--2---:R-:W-:-:S05]  /*17e0*/  IADD3 R0, RZ, -R9, RZ ;  /* 0x80000009ff007210 */ /* 0x004fca0007ffe0ff */
[----:B------:R-:W-:Y:S01]  /*17f0*/  IMAD R5, R0, R3, RZ ;  /* 0x0000000300057224 */ /* 0x000fe200078e02ff */
[----:B------:R-:W-:-:S03]  /*1800*/  IABS R0, R6 ;  /* 0x0000000600007213 */ /* 0x000fc60000000000 */
[----:B------:R-:W-:Y:S01]  /*1810*/  IMAD.HI.U32 R5, R9, R5, R8 ;  /* 0x0000000509057227 */ /* 0x000fe200078e0008 */
[----:B------:R-:W-:-:S05]  /*1820*/  IADD3 R0, RZ, -R0, RZ ;  /* 0x80000000ff007210 */ /* 0x000fca0007ffe0ff */
[----:B------:R-:W-:-:S04]  /*1830*/  IMAD.HI.U32 R5, R5, R7, RZ ;  /* 0x0000000705057227 */ /* 0x000fc800078e00ff */
[----:B------:R-:W-:Y:S02]  /*1840*/  IMAD R0, R5, R0, R7 ;  /* 0x0000000005007224 */ /* 0x000fe400078e0207 */
[----:B----4-:R-:W-:-:S03]  /*1850*/  @!P3 IMAD R2, R47, R14, RZ ;  /* 0x0000000e2f02b224 */ /* 0x010fc600078e02ff */
[----:B------:R-:W-:Y:S01]  /*1860*/  ISETP.GT.U32.AND P0, PT, R3, R0, PT ;  /* 0x000000000300720c */ /* 0x000fe20003f04070 */
[----:B------:R-:W-:Y:S02]  /*1870*/  @!P3 IMAD R2, R4, R46, R2 ;  /* 0x0000002e0402b224 */ /* 0x000fe400078e0202 */
[----:B------:R-:W-:Y:S01]  /*1880*/  @!P3 IMAD.WIDE.U32 R24, R46, R14, RZ ;  /* 0x0000000e2e18b225 */ /* 0x000fe200078e00ff */
[----:B-----5:R-:W-:-:S04]  /*1890*/  @!P3 SHF.R.S32.HI R4, RZ, 0x1f, R13 ;  /* 0x0000001fff04b819 */ /* 0x020fc8000001140d */
[----:B------:R-:W-:Y:S01]  /*18a0*/  @!P3 IADD3 R25, R25, R2, RZ ;  /* 0x000000021919b210 */ /* 0x000fe20007ffe0ff */
[----:B---3--:R-:W-:Y:S02]  /*18b0*/  @!P3 IMAD R2, R17, R13, RZ ;  /* 0x0000000d1102b224 */ /* 0x008fe400078e02ff */
[----:B------:R-:W-:Y:S02]  /*18c0*/  @P3 IMAD.IADD R7, R14, 0x1, R15 ;  /* 0x000000010e073824 */ /* 0x000fe400078e020f */
[----:B------:R-:W-:Y:S02]  /*18d0*/  @!P0 IMAD.IADD R0, R0, 0x1, -R3 ;  /* 0x0000000100008824 */ /* 0x000fe400078e0a03 */
[----:B------:R-:W-:Y:S02]  /*18e0*/  @!P3 IMAD R2, R16, R4, R2 ;  /* 0x000000041002b224 */ /* 0x000fe400078e0202 */
[----:B------:R-:W-:Y:S01]  /*18f0*/  @P3 IMAD R9, R47, R7, RZ ;  /* 0x000000072f093224 */ /* 0x000fe200078e02ff */
[----:B------:R-:W-:Y:S01]  /*1900*/  ISETP.GE.U32.AND P2, PT, R0, R3, PT ;  /* 0x000000030000720c */ /* 0x000fe20003f46070 */
[----:B------:R-:W-:-:S04]  /*1910*/  @P3 IMAD.WIDE.U32 R28, R46, R7, RZ ;  /* 0x000000072e1c3225 */ /* 0x000fc800078e00ff */
[----:B------:R-:W-:Y:S01]  /*1920*/  @!P3 IMAD.WIDE.U32 R16, R16, R13, R24 ;  /* 0x0000000d1010b225 */ /* 0x000fe200078e0018 */
[----:B------:R-:W-:Y:S02]  /*1930*/  @P3 MOV R12, R28 ;  /* 0x0000001c000c3202 */ /* 0x000fe40000000f00 */
[----:B------:R-:W-:Y:S01]  /*1940*/  LOP3.LUT R3, R234, R6, RZ, 0x3c, !PT ;  /* 0x00000006ea037212 */ /* 0x000fe200078e3cff */
[----:B------:R-:W-:Y:S01]  /*1950*/  @P3 IMAD.IADD R9, R29, 0x1, R9 ;  /* 0x000000011d093824 */ /* 0x000fe200078e0209 */
[----:B------:R-:W-:Y:S02]  /*1960*/  @!P3 IADD3 R9, R17, R2, RZ ;  /* 0x000000021109b210 */ /* 0x000fe40007ffe0ff */
[----:B------:R-:W-:Y:S02]  /*1970*/  LEA R2, R165, 0xffffffc0, 0x6 ;  /* 0xffffffc0a5027811 */ /* 0x000fe400078e30ff */
[----:B------:R-:W-:Y:S02]  /*1980*/  @!P3 MOV R12, R16 ;  /* 0x00000010000cb202 */ /* 0x000fe40000000f00 */
[----:B------:R-:W-:-:S02]  /*1990*/  ISETP.GE.AND P1, PT, R3, RZ, PT ;  /* 0x000000ff0300720c */ /* 0x000fc40003f26270 */
[----:B------:R-:W-:Y:S01]  /*19a0*/  @!P0 IADD3 R5, R5, 0x1, RZ ;  /* 0x0000000105058810 */ /* 0x000fe20007ffe0ff */
[----:B------:R-:W-:Y:S01]  /*19b0*/  @!P3 IMAD R7, R49, R14, RZ ;  /* 0x0000000e3107b224 */ /* 0x000fe200078e02ff */
[----:B------:R-:W-:Y:S01]  /*19c0*/  @!P3 SHF.R.S32.HI R0, RZ, 0x1f, R14 ;  /* 0x0000001fff00b819 */ /* 0x000fe2000001140e */
[----:B------:R-:W-:Y:S01]  /*19d0*/  IMAD R8, R47, R2, RZ ;  /* 0x000000022f087224 */ /* 0x000fe200078e02ff */
[----:B------:R-:W-:Y:S01]  /*19e0*/  SHF.R.S32.HI R4, RZ, 0x1f, R2 ;  /* 0x0000001fff047819 */ /* 0x000fe20000011402 */
[----:B------:R-:W-:Y:S01]  /*19f0*/  IMAD.MOV.U32 R24, RZ, RZ, R12 ;  /* 0x000000ffff187224 */ /* 0x000fe200078e000c */
[----:B------:R-:W-:Y:S02]  /*1a00*/  MOV R25, R9 ;  /* 0x0000000900197202 */ /* 0x000fe40000000f00 */
[----:B------:R-:W-:Y:S02]  /*1a10*/  ISETP.NE.AND P0, PT, R6, RZ, PT ;  /* 0x000000ff0600720c */ /* 0x000fe40003f05270 */
[----:B------:R-:W-:Y:S01]  /*1a20*/  @P2 IADD3 R5, R5, 0x1, RZ ;  /* 0x0000000105052810 */ /* 0x000fe20007ffe0ff */
[----:B------:R-:W-:-:S02]  /*1a30*/  @!P3 IMAD R0, R0, R48, R7 ;  /* 0x000000300000b224 */ /* 0x000fc400078e0207 */
[----:B------:R-:W-:Y:S02]  /*1a40*/  IMAD R8, R4, R46, R8 ;  /* 0x0000002e04087224 */ /* 0x000fe400078e0208 */
[----:B------:R-:W-:Y:S01]  /*1a50*/  IMAD.WIDE.U32 R24, R46, R2, R24 ;  /* 0x000000022e187225 */ /* 0x000fe200078e0018 */
[----:B------:R-:W-:-:S03]  /*1a60*/  MOV R16, R5 ;  /* 0x0000000500107202 */ /* 0x000fc60000000f00 */
[----:B------:R-:W-:Y:S01]  /*1a70*/  @!P3 IMAD.WIDE.U32 R28, R48, R14, RZ ;  /* 0x0000000e301cb225 */ /* 0x000fe200078e00ff */
[----:B------:R-:W-:-:S03]  /*1a80*/  IADD3 R25, R25, R8, RZ ;  /* 0x0000000819197210 */ /* 0x000fc60007ffe0ff */
[----:B------:R-:W-:Y:S01]  /*1a90*/  @!P3 IMAD.IADD R9, R29, 0x1, R0 ;  /* 0x000000011d09b824 */ /* 0x000fe200078e0200 */
[----:B------:R-:W-:Y:S01]  /*1aa0*/  @!P3 SHF.R.S32.HI R0, RZ, 0x1f, R13 ;  /* 0x0000001fff00b819 */ /* 0x000fe2000001140d */
[----:B------:R-:W-:Y:S01]  /*1ab0*/  @!P3 IMAD R5, R23, R13, RZ ;  /* 0x0000000d1705b224 */ /* 0x000fe200078e02ff */
[----:B------:R-:W-:Y:S01]  /*1ac0*/  @!P3 MOV R8, R28 ;  /* 0x0000001c0008b202 */ /* 0x000fe20000000f00 */
[----:B------:R-:W-:Y:S01]  /*1ad0*/  @!P1 IMAD.MOV R16, RZ, RZ, -R16 ;  /* 0x000000ffff109224 */ /* 0x000fe200078e0a10 */
[----:B------:R-:W-:Y:S01]  /*1ae0*/  @!P0 LOP3.LUT R16, RZ, R6, RZ, 0x33, !PT ;  /* 0x00000006ff108212 */ /* 0x000fe200078e33ff */
[----:B------:R-:W-:Y:S01]  /*1af0*/  @!P3 IMAD R0, R22, R0, R5 ;  /* 0x000000001600b224 */ /* 0x000fe200078e0205 */
[----:B------:R-:W-:Y:S01]  /*1b00*/  @P3 IADD3 R14, R14, R15, RZ ;  /* 0x0000000f0e0e3210 */ /* 0x000fe20007ffe0ff */
[----:B------:R-:W-:Y:S01]  /*1b10*/  @!P3 IMAD.WIDE.U32 R22, R22, R13, R8 ;  /* 0x0000000d1616b225 */ /* 0x000fe200078e0008 */
[----:B------:R-:W-:-:S03]  /*1b20*/  SHF.R.S32.HI R8, RZ, 0x1f, R16 ;  /* 0x0000001fff087819 */ /* 0x000fc60000011410 */
[----:B------:R-:W-:Y:S02]  /*1b30*/  IMAD R5, R19, R16, RZ ;  /* 0x0000001013057224 */ /* 0x000fe400078e02ff */
[-C--:B------:R-:W-:Y:S02]  /*1b40*/  @P3 IMAD R3, R49, R14.reuse, RZ ;  /* 0x0000000e31033224 */ /* 0x080fe400078e02ff */
[----:B------:R-:W-:-:S04]  /*1b50*/  @P3 IMAD.WIDE.U32 R14, R48, R14, RZ ;  /* 0x0000000e300e3225 */ /* 0x000fc800078e00ff */
[----:B------:R-:W-:Y:S01]  /*1b60*/  IMAD.WIDE.U32 R24, R18, R16, R24 ;  /* 0x0000001012187225 */ /* 0x000fe200078e0018 */
[----:B------:R-:W-:-:S03]  /*1b70*/  @P3 IADD3 R13, R15, R3, RZ ;  /* 0x000000030f0d3210 */ /* 0x000fc60007ffe0ff */
[----:B------:R-:W-:Y:S01]  /*1b80*/  IMAD R5, R18, R8, R5 ;  /* 0x0000000812057224 */ /* 0x000fe200078e0205 */
[----:B------:R-:W-:Y:S01]  /*1b90*/  @!P3 IADD3 R13, R23, R0, RZ ;  /* 0x00000000170db210 */ /* 0x000fe20007ffe0ff */
[----:B------:R-:W-:Y:S01]  /*1ba0*/  @P3 IMAD.MOV.U32 R15, RZ, RZ, R14 ;  /* 0x000000ffff0f3224 */ /* 0x000fe200078e000e */
[----:B------:R-:W-:Y:S01]  /*1bb0*/  @!P3 MOV R15, R22 ;  /* 0x00000016000fb202 */ /* 0x000fe20000000f00 */
[----:B------:R-:W-:Y:S01]  /*1bc0*/  IMAD.MOV.U32 R3, RZ, RZ, R24 ;  /* 0x000000ffff037224 */ /* 0x000fe200078e0018 */
[----:B------:R-:W-:Y:S02]  /*1bd0*/  IADD3 R0, R25, R5, RZ ;  /* 0x0000000519007210 */ /* 0x000fe40007ffe0ff */
[----:B------:R-:W-:Y:S02]  /*1be0*/  MOV R5, R2 ;  /* 0x0000000200057202 */ /* 0x000fe40000000f00 */
.L_x_2416:
[----:B-1----:R-:W-:Y:S05]  /*1bf0*/  BSYNC B0 ;  /* 0x0000000000007941 */ /* 0x002fea0003800000 */
.L_x_2414:
[----:B------:R-:W-:Y:S01]  /*1c00*/  ISETP.NE.AND P0, PT, R238, -0x1, PT ;  /* 0xffffffffee00780c */ /* 0x000fe20003f05270 */
[----:B------:R-:W2:Y:S04]  /*1c10*/  LD.E.64 R22, [R10.64+0x30] ;  /* 0x000030060a167980 */ /* 0x000ea8000c101b00 */
[----:B------:R-:W3:Y:S04]  /*1c20*/  LD.E R154, [R10.64+0xc0] ;  /* 0x0000c0060a9a7980 */ /* 0x000ee8000c101900 */
[----:B------:R-:W4:Y:S04]  /*1c30*/  LD.E.64 R24, [R10.64+0x48] ;  /* 0x000048060a187980 */ /* 0x000f28000c101b00 */
[----:B------:R-:W3:Y:S04]  /*1c40*/  @!P0 LD.E.64 R28, [R10.64+0x18] ;  /* 0x000018060a1c8980 */ /* 0x000ee8000c101b00 */
[----:B------:R-:W4:Y:S04]  /*1c50*/  LD.E.64 R6, [R10.64+0x10] ;  /* 0x000010060a067980 */ /* 0x000f28000c101b00 */
[----:B------:R-:W4:Y:S04]  /*1c60*/  LD.E.64 R166, [R10.64+0x8] ;  /* 0x000008060aa67980 */ /* 0x000f28000c101b00 */
[----:B------:R1:W5:Y:S04]  /*1c70*/  @P4 LD.E R20, [R20.64] ;  /* 0x0000000614144980 */ /* 0x000368000c101900 */
[----:B------:R1:W5:Y:S01]  /*1c80*/  LD.E.64 R174, [R10.64] ;  /* 0x000000060aae7980 */ /* 0x000362000c101b00 */
[----:B------:R-:W-:-:S04]  /*1c90*/  SHF.R.S32.HI R45, RZ, 0x1f, R134 ;  /* 0x0000001fff2d7819 */ /* 0x000fc80000011486 */
[CC--:B------:R-:W-:Y:S02]  /*1ca0*/  LEA.HI R52, R45.reuse, R134.reuse, RZ, 0x3 ;  /* 0x000000862d347211 */ /* 0x0c0fe400078f18ff */
[----:B------:R-:W-:Y:S02]  /*1cb0*/  LEA.HI R53, R45, R134, RZ, 0x4 ;  /* 0x000000862d357211 */ /* 0x000fe400078f20ff */
[----:B------:R-:W-:Y:S02]  /*1cc0*/  SHF.R.S32.HI R162, RZ, 0x3, R52 ;  /* 0x00000003ffa27819 */ /* 0x000fe40000011434 */
[----:B------:R-:W-:Y:S02]  /*1cd0*/  LOP3.LUT R52, R52, 0xfffffff8, RZ, 0xc0, !PT ;  /* 0xfffffff834347812 */ /* 0x000fe400078ec0ff */
[----:B------:R-:W-:Y:S01]  /*1ce0*/  LOP3.LUT R12, R53, 0xfffffff0, RZ, 0xc0, !PT ;  /* 0xfffffff0350c7812 */ /* 0x000fe200078ec0ff */
[----:B------:R-:W-:Y:S02]  /*1cf0*/  IMAD.SHL.U32 R155, R162, 0x40, RZ ;  /* 0x00000040a29b7824 */ /* 0x000fe400078e00ff */
[----:B------:R-:W-:-:S02]  /*1d00*/  IMAD.IADD R52, R134, 0x1, -R52 ;  /* 0x0000000186347824 */ /* 0x000fc400078e0a34 */
[----:B------:R-:W-:Y:S01]  /*1d10*/  IMAD.IADD R12, R134, 0x1, -R12 ;  /* 0x00000001860c7824 */ /* 0x000fe200078e0a0c */
[----:B------:R-:W-:Y:S01]  /*1d20*/  LOP3.LUT R155, R155, 0x1c0, RZ, 0xc0, !PT ;  /* 0x000001c09b9b7812 */ /* 0x000fe200078ec0ff */
[----:B------:R-:W-:-:S03]  /*1d30*/  IMAD.SHL.U32 R18, R52, 0x8, RZ ;  /* 0x0000000834127824 */ /* 0x000fc600078e00ff */
[----:B------:R-:W-:Y:S02]  /*1d40*/  SHF.R.S32.HI R17, RZ, 0x1f, R12 ;  /* 0x0000001fff117819 */ /* 0x000fe4000001140c */
[----:B------:R-:W-:Y:S02]  /*1d50*/  LOP3.LUT R9, R155, 0x38, R18, 0xf8, !PT ;  /* 0x000000389b097812 */ /* 0x000fe400078ef812 */
[----:B------:R-:W-:Y:S02]  /*1d60*/  SHF.R.U32.HI R155, RZ, 0x3, R155 ;  /* 0x00000003ff9b7819 */ /* 0x000fe4000001169b */
[----:B------:R-:W-:Y:S02]  /*1d70*/  SHF.R.S32.HI R14, RZ, 0x4, R53 ;  /* 0x00000004ff0e7819 */ /* 0x000fe40000011435 */
[----:B------:R-:W-:Y:S02]  /*1d80*/  LOP3.LUT R155, R9, R155, RZ, 0x3c, !PT ;  /* 0x0000009b099b7212 */ /* 0x000fe400078e3cff */
[----:B------:R-:W-:-:S02]  /*1d90*/  LEA.HI R17, R17, R12, RZ, 0x3 ;  /* 0x0000000c11117211 */ /* 0x000fc400078f18ff */
[----:B------:R-:W-:Y:S02]  /*1da0*/  LEA.HI R9, R45, R134, RZ, 0x6 ;  /* 0x000000862d097211 */ /* 0x000fe400078f30ff */
[----:B------:R-:W-:Y:S02]  /*1db0*/  LEA.HI R53, R53, R14, RZ, 0x1 ;  /* 0x0000000e35357211 */ /* 0x000fe400078f08ff */
[----:B------:R-:W-:Y:S02]  /*1dc0*/  IADD3 R30, P1, R18, R15, RZ ;  /* 0x0000000f121e7210 */ /* 0x000fe40007f3e0ff */
[----:B------:R-:W-:Y:S01]  /*1dd0*/  LOP3.LUT R15, R17, 0xfffffff8, RZ, 0xc0, !PT ;  /* 0xfffffff8110f7812 */ /* 0x000fe200078ec0ff */
[----:B------:R-:W-:Y:S01]  /*1de0*/  IMAD.SHL.U32 R9, R9, 0x8, RZ ;  /* 0x0000000809097824 */ /* 0x000fe200078e00ff */
[----:B------:R-:W-:Y:S02]  /*1df0*/  SHF.R.S32.HI R19, RZ, 0x1f, R18 ;  /* 0x0000001fff137819 */ /* 0x000fe40000011412 */
[----:B------:R-:W-:Y:S01]  /*1e00*/  LOP3.LUT R53, R53, 0xfffffffe, RZ, 0xc0, !PT ;  /* 0xfffffffe35357812 */ /* 0x000fe200078ec0ff */
[----:B------:R-:W-:Y:S01]  /*1e10*/  IMAD.IADD R15, R12, 0x1, -R15 ;  /* 0x000000010c0f7824 */ /* 0x000fe200078e0a0f */
[----:B------:R-:W-:Y:S01]  /*1e20*/  LOP3.LUT R155, R155, 0xfffffe00, R9, 0xf8, !PT ;  /* 0xfffffe009b9b7812 */ /* 0x000fe200078ef809 */
[----:B------:R-:W-:-:S02]  /*1e30*/  IMAD.X R31, R19, 0x1, R13, P1 ;  /* 0x00000001131f7824 */ /* 0x000fc400008e060d */
[----:B------:R-:W-:Y:S02]  /*1e40*/  IMAD.IADD R53, R14, 0x1, -R53 ;  /* 0x000000010e357824 */ /* 0x000fe400078e0a35 */
[----:B------:R-:W-:Y:S02]  /*1e50*/  IMAD.SHL.U32 R14, R15, 0x40, RZ ;  /* 0x000000400f0e7824 */ /* 0x000fe400078e00ff */
[-C--:B------:R-:W-:Y:S01]  /*1e60*/  IMAD R4, R4, R48.reuse, RZ ;  /* 0x0000003004047224 */ /* 0x080fe200078e02ff */
[----:B------:R-:W-:Y:S02]  /*1e70*/  SHF.R.S32.HI R57, RZ, 0x1f, R235 ;  /* 0x0000001fff397819 */ /* 0x000fe400000114eb */
[----:B------:R-:W-:Y:S01]  /*1e80*/  LOP3.LUT R14, R14, 0x1c0, RZ, 0xc0, !PT ;  /* 0x000001c00e0e7812 */ /* 0x000fe200078ec0ff */
[C---:B------:R-:W-:Y:S02]  /*1e90*/  IMAD R4, R5.reuse, R49, R4 ;  /* 0x0000003105047224 */ /* 0x040fe400078e0204 */
[----:B------:R-:W-:-:S04]  /*1ea0*/  IMAD.WIDE.U32 R32, R5, R48, R30 ;  /* 0x0000003005207225 */ /* 0x000fc800078e001e */
[----:B------:R-:W-:Y:S01]  /*1eb0*/  IMAD.SHL.U32 R35, R17, 0x40, RZ ;  /* 0x0000004011237824 */ /* 0x000fe200078e00ff */
[----:B------:R-:W-:Y:S01]  /*1ec0*/  SHF.R.S32.HI R163, RZ, 0x1f, R162 ;  /* 0x0000001fffa37819 */ /* 0x000fe200000114a2 */
[----:B------:R-:W-:Y:S01]  /*1ed0*/  IMAD R188, R49, R162, RZ ;  /* 0x000000a231bc7224 */ /* 0x000fe200078e02ff */
[----:B------:R-:W-:Y:S02]  /*1ee0*/  SHF.R.S32.HI R81, RZ, 0x1f, R82 ;  /* 0x0000001fff517819 */ /* 0x000fe40000011452 */
[----:B------:R-:W-:Y:S01]  /*1ef0*/  LOP3.LUT P3, RZ, R15, 0x4, RZ, 0xc0, !PT ;  /* 0x000000040fff7812 */ /* 0x000fe2000786c0ff */
[----:B------:R-:W-:Y:S01]  /*1f00*/  IMAD R188, R163, R48, R188 ;  /* 0x00000030a3bc7224 */ /* 0x000fe200078e02bc */
[----:B------:R-:W-:Y:S02]  /*1f10*/  LOP3.LUT P2, RZ, R15, 0x2, RZ, 0xc0, !PT ;  /* 0x000000020fff7812 */ /* 0x000fe4000784c0ff */
[----:B------:R-:W-:-:S04]  /*1f20*/  LEA.HI R81, R81, R82, RZ, 0x6 ;  /* 0x0000005251517211 */ /* 0x000fc800078f30ff */
[----:B------:R-:W-:-:S04]  /*1f30*/  SHF.R.S32.HI R81, RZ, 0x6, R81 ;  /* 0x00000006ff517819 */ /* 0x000fc80000011451 */
[----:B------:R-:W-:Y:S01]  /*1f40*/  IMNMX R81, R230, R81, !PT ;  /* 0x00000051e6517217 */ /* 0x000fe20007800200 */
[----:B------:R-:W-:Y:S01]  /*1f50*/  IMAD R160, R47, R162, RZ ;  /* 0x000000a22fa07224 */ /* 0x000fe200078e02ff */
[----:B------:R-:W-:-:S03]  /*1f60*/  LEA.HI R45, R45, R134, RZ, 0x5 ;  /* 0x000000862d2d7211 */ /* 0x000fc600078f28ff */
[----:B------:R-:W-:Y:S01]  /*1f70*/  IMAD R160, R163, R46, R160 ;  /* 0x0000002ea3a07224 */ /* 0x000fe200078e02a0 */
[----:B------:R-:W-:Y:S01]  /*1f80*/  LOP3.LUT R153, R45, 0xffffffe0, RZ, 0xc0, !PT ;  /* 0xffffffe02d997812 */ /* 0x000fe200078ec0ff */
[----:B------:R-:W-:Y:S01]  /*1f90*/  IMAD.MOV.U32 R34, RZ, RZ, 0x10 ;  /* 0x00000010ff227424 */ /* 0x000fe200078e00ff */
[C---:B------:R-:W-:Y:S01]  /*1fa0*/  SHF.L.U64.HI R229, R46.reuse, 0x4, R47 ;  /* 0x000000042ee57819 */ /* 0x040fe2000001022f */
[----:B------:R-:W-:Y:S01]  /*1fb0*/  IMAD.SHL.U32 R228, R46, 0x10, RZ ;  /* 0x000000102ee47824 */ /* 0x000fe200078e00ff */
[C---:B------:R-:W-:Y:S01]  /*1fc0*/  SHF.L.U64.HI R227, R48.reuse, 0x4, R49 ;  /* 0x0000000430e37819 */ /* 0x040fe20000010231 */
[----:B------:R-:W-:Y:S01]  /*1fd0*/  IMAD.SHL.U32 R226, R48, 0x10, RZ ;  /* 0x0000001030e27824 */ /* 0x000fe200078e00ff */
[----:B------:R-:W-:Y:S01]  /*1fe0*/  SHF.R.S32.HI R45, RZ, 0x5, R45 ;  /* 0x00000005ff2d7819 */ /* 0x000fe2000001142d */
[----:B------:R-:W-:Y:S01]  /*1ff0*/  IMAD.IADD R153, R134, 0x1, -R153 ;  /* 0x0000000186997824 */ /* 0x000fe200078e0a99 */
[----:B------:R-:W-:Y:S01]  /*2000*/  SEL R34, R34, 0xfffffff0, !P2 ;  /* 0xfffffff022227807 */ /* 0x000fe20005000000 */
[----:B------:R-:W-:-:S02]  /*2010*/  IMAD.SHL.U32 R151, R52, 0x4, RZ ;  /* 0x0000000434977824 */ /* 0x000fc400078e00ff */
[----:B--2---:R-:W-:-:S04]  /*2020*/  @P0 IMAD.WIDE.U32 R12, R22, R238, RZ ;  /* 0x000000ee160c0225 */ /* 0x004fc800078e00ff */
[----:B------:R-:W-:-:S04]  /*2030*/  @P0 IMAD R9, R23, R238, RZ ;  /* 0x000000ee17090224 */ /* 0x000fc800078e02ff */
[----:B------:R-:W-:Y:S02]  /*2040*/  @P0 IMAD.IADD R9, R13, 0x1, R9 ;  /* 0x000000010d090824 */ /* 0x000fe400078e0209 */
[----:B------:R-:W-:Y:S02]  /*2050*/  IMAD.SHL.U32 R13, R53, 0x8, RZ ;  /* 0x00000008350d7824 */ /* 0x000fe400078e00ff */
[-C--:B---3--:R-:W-:Y:S02]  /*2060*/  @!P0 IMAD R5, R29, R235.reuse, RZ ;  /* 0x000000eb1d058224 */ /* 0x088fe400078e02ff */
[----:B------:R-:W-:Y:S01]  /*2070*/  @!P0 IMAD.WIDE.U32 R30, R28, R235, RZ ;  /* 0x000000eb1c1e8225 */ /* 0x000fe200078e00ff */
[----:B------:R-:W-:Y:S02]  /*2080*/  LOP3.LUT R13, R14, 0x8, R13, 0xf8, !PT ;  /* 0x000000080e0d7812 */ /* 0x000fe400078ef80d */
[----:B------:R-:W-:Y:S01]  /*2090*/  SHF.R.U32.HI R14, RZ, 0x3, R14 ;  /* 0x00000003ff0e7819 */ /* 0x000fe2000001160e */
[----:B------:R-:W-:-:S02]  /*20a0*/  @!P0 IMAD R5, R28, R57, R5 ;  /* 0x000000391c058224 */ /* 0x000fc400078e0205 */
[----:B------:R-:W-:Y:S01]  /*20b0*/  @!P0 IMAD.MOV.U32 R12, RZ, RZ, R30 ;  /* 0x000000ffff0c8224 */ /* 0x000fe200078e001e */
[----:B------:R-:W-:Y:S01]  /*20c0*/  LOP3.LUT R13, R13, R14, RZ, 0x3c, !PT ;  /* 0x0000000e0d0d7212 */ /* 0x000fe200078e3cff */
[----:B------:R-:W-:Y:S02]  /*20d0*/  @!P0 IMAD.IADD R9, R31, 0x1, R5 ;  /* 0x000000011f098824 */ /* 0x000fe400078e0205 */
[----:B------:R-:W-:Y:S01]  /*20e0*/  IMAD R5, R27, R16, RZ ;  /* 0x000000101b057224 */ /* 0x000fe200078e02ff */
[----:B------:R-:W-:Y:S01]  /*20f0*/  LOP3.LUT R35, R13, 0xfffffe00, R35, 0xf8, !PT ;  /* 0xfffffe000d237812 */ /* 0x000fe200078ef823 */
[----:B------:R-:W-:Y:S01]  /*2100*/  IMAD.IADD R29, R33, 0x1, R4 ;  /* 0x00000001211d7824 */ /* 0x000fe200078e0204 */
[C---:B------:R-:W-:Y:S01]  /*2110*/  IADD3 R30, P1, R18.reuse, R12, RZ ;  /* 0x0000000c121e7210 */ /* 0x040fe20007f3e0ff */
[----:B------:R-:W-:Y:S01]  /*2120*/  IMAD.MOV.U32 R28, RZ, RZ, R32 ;  /* 0x000000ffff1c7224 */ /* 0x000fe200078e0020 */
[----:B------:R-:W-:Y:S01]  /*2130*/  IADD3 R13, R18, 0x40, RZ ;  /* 0x00000040120d7810 */ /* 0x000fe20007ffe0ff */
[----:B------:R-:W-:-:S02]  /*2140*/  IMAD R5, R8, R26, R5 ;  /* 0x0000001a08057224 */ /* 0x000fc400078e0205 */
[----:B------:R-:W-:Y:S02]  /*2150*/  @P0 IMAD.MOV.U32 R172, RZ, RZ, R22 ;  /* 0x000000ffffac0224 */ /* 0x000fe400078e0016 */
[----:B------:R-:W-:Y:S01]  /*2160*/  @P0 IMAD.MOV.U32 R173, RZ, RZ, R23 ;  /* 0x000000ffffad0224 */ /* 0x000fe200078e0017 */
[----:B------:R-:W-:Y:S01]  /*2170*/  SHF.R.S32.HI R4, RZ, 0x1f, R234 ;  /* 0x0000001fff047819 */ /* 0x000fe200000114ea */
[----:B------:R-:W-:-:S04]  /*2180*/  IMAD.WIDE.U32 R26, R16, R26, R28 ;  /* 0x0000001a101a7225 */ /* 0x000fc800078e001c */
[----:B------:R-:W-:Y:S02]  /*2190*/  @!P0 IMAD.MOV.U32 R172, RZ, RZ, R22 ;  /* 0x000000ffffac8224 */ /* 0x000fe400078e0016 */
[----:B------:R-:W-:Y:S01]  /*21a0*/  @!P0 IMAD.MOV.U32 R173, RZ, RZ, R23 ;  /* 0x000000ffffad8224 */ /* 0x000fe200078e0017 */
[----:B------:R-:W-:Y:S01]  /*21b0*/  ISETP.GE.AND P0, PT, R13, R154, PT ;  /* 0x0000009a0d00720c */ /* 0x000fe20003f06270 */
[----:B----4-:R-:W-:Y:S02]  /*21c0*/  IMAD R12, R25, R234, RZ ;  /* 0x000000ea190c7224 */ /* 0x010fe400078e02ff */
[----:B------:R-:W-:Y:S02]  /*21d0*/  IMAD.X R31, R19, 0x1, R9, P1 ;  /* 0x00000001131f7824 */ /* 0x000fe400008e0609 */
[----:B------:R-:W-:Y:S01]  /*21e0*/  IMAD.IADD R25, R27, 0x1, R5 ;  /* 0x000000011b197824 */ /* 0x000fe200078e0205 */
[----:B------:R-:W-:Y:S01]  /*21f0*/  SEL R5, RZ, 0xffffffff, P0 ;  /* 0xffffffffff057807 */ /* 0x000fe20000000000 */
[----:B------:R-:W-:Y:S01]  /*2200*/  IMAD R4, R24, R4, R12 ;  /* 0x0000000418047224 */ /* 0x000fe200078e020c */
[----:B------:R-:W-:Y:S01]  /*2210*/  ISETP.GE.AND P1, PT, R18, R154, PT ;  /* 0x0000009a1200720c */ /* 0x000fe20003f26270 */
[----:B------:R-:W-:Y:S01]  /*2220*/  IMAD.WIDE.U32 R30, R234, R24, R30 ;  /* 0x00000018ea1e7225 */ /* 0x000fe200078e001e */
[----:B------:R-:W-:-:S03]  /*2230*/  IADD3 R12, R18, 0x80, RZ ;  /* 0x00000080120c7810 */ /* 0x000fc60007ffe0ff */
[----:B------:R-:W-:Y:S02]  /*2240*/  IMAD.MOV.U32 R24, RZ, RZ, R26 ;  /* 0x000000ffff187224 */ /* 0x000fe400078e001a */
[----:B------:R-:W-:Y:S01]  /*2250*/  IMAD.IADD R169, R31, 0x1, R4 ;  /* 0x000000011fa97824 */ /* 0x000fe200078e0204 */
[----:B------:R-:W-:Y:S01]  /*2260*/  SEL R4, RZ, 0x1, P1 ;  /* 0x00000001ff047807 */ /* 0x000fe20000800000 */
[----:B------:R-:W-:Y:S01]  /*2270*/  IMAD.SHL.U32 R5, R5, 0x2, RZ ;  /* 0x0000000205057824 */ /* 0x000fe200078e00ff */
[----:B------:R-:W-:Y:S01]  /*2280*/  ISETP.GE.AND P0, PT, R12, R154, PT ;  /* 0x0000009a0c00720c */ /* 0x000fe20003f06270 */
[----:B------:R-:W-:Y:S01]  /*2290*/  IMAD.WIDE.U32 R14, R162, R48, R24 ;  /* 0x00000030a20e7225 */ /* 0x000fe200078e0018 */
[----:B------:R-:W-:Y:S02]  /*22a0*/  IADD3 R9, R18, 0xc0, RZ ;  /* 0x000000c012097810 */ /* 0x000fe40007ffe0ff */
[----:B------:R-:W-:Y:S01]  /*22b0*/  LOP3.LUT R5, R5, 0x2, R4, 0xe2, !PT ;  /* 0x0000000205057812 */ /* 0x000fe200078ee204 */
[----:B------:R-:W-:Y:S01]  /*22c0*/  IMAD.IADD R188, R15, 0x1, R188 ;  /* 0x000000010fbc7824 */ /* 0x000fe200078e02bc */
[----:B------:R-:W-:-:S02]  /*22d0*/  SEL R4, RZ, 0x4, P0 ;  /* 0x00000004ff047807 */ /* 0x000fc40000000000 */
[C---:B------:R-:W-:Y:S02]  /*22e0*/  LEA R189, P0, R14.reuse, R6, 0x1 ;  /* 0x000000060ebd7211 */ /* 0x040fe400078008ff */
[----:B------:R-:W-:Y:S02]  /*22f0*/  ISETP.GE.AND P1, PT, R9, R154, PT ;  /* 0x0000009a0900720c */ /* 0x000fe40003f26270 */
[----:B------:R-:W-:Y:S02]  /*2300*/  LEA.HI.X R188, R14, R7, R188, 0x1, P0 ;  /* 0x000000070ebc7211 */ /* 0x000fe400000f0cbc */
[----:B------:R-:W-:Y:S02]  /*2310*/  IADD3 R158, P0, R18, R3, RZ ;  /* 0x00000003129e7210 */ /* 0x000fe40007f1e0ff */
[----:B------:R-:W-:Y:S02]  /*2320*/  SEL R152, RZ, 0x8, P1 ;  /* 0x00000008ff987807 */ /* 0x000fe40000800000 */
[----:B------:R-:W-:Y:S01]  /*2330*/  ISETP.GT.AND P1, PT, R165, R81, PT ;  /* 0x00000051a500720c */ /* 0x000fe20003f24270 */
[----:B------:R-:W-:-:S02]  /*2340*/  IMAD.X R159, R19, 0x1, R0, P0 ;  /* 0x00000001139f7824 */ /* 0x000fc400000e0600 */
[----:B------:R-:W-:-:S04]  /*2350*/  IMAD.WIDE R22, R236, 0x40, R162 ;  /* 0x00000040ec167825 */ /* 0x000fc800078e02a2 */
[----:B------:R-:W-:-:S04]  /*2360*/  IMAD.WIDE.U32 R158, R162, R46, R158 ;  /* 0x0000002ea29e7225 */ /* 0x000fc800078e009e */
[----:B------:R-:W-:Y:S02]  /*2370*/  IMAD.MOV.U32 R168, RZ, RZ, R30 ;  /* 0x000000ffffa87224 */ /* 0x000fe400078e001e */
[----:B------:R-:W-:Y:S01]  /*2380*/  IMAD R170, R23, R172, RZ ;  /* 0x000000ac17aa7224 */ /* 0x000fe200078e02ff */
[----:B------:R-:W-:Y:S01]  /*2390*/  LEA R232, P0, R158, R166, 0x1 ;  /* 0x000000a69ee87211 */ /* 0x000fe200078008ff */
[----:B------:R-:W-:Y:S02]  /*23a0*/  IMAD.MOV.U32 R33, RZ, RZ, 0x20 ;  /* 0x00000020ff217424 */ /* 0x000fe400078e00ff */
[----:B------:R-:W-:Y:S02]  /*23b0*/  IMAD.IADD R161, R159, 0x1, R160 ;  /* 0x000000019fa17824 */ /* 0x000fe400078e02a0 */
[C---:B------:R-:W-:Y:S02]  /*23c0*/  IMAD R170, R22.reuse, R173, R170 ;  /* 0x000000ad16aa7224 */ /* 0x040fe400078e02aa */
[----:B------:R-:W-:Y:S01]  /*23d0*/  IMAD.WIDE.U32 R168, R22, R172, R168 ;  /* 0x000000ac16a87225 */ /* 0x000fe200078e00a8 */
[----:B------:R-:W-:-:S02]  /*23e0*/  LOP3.LUT R152, R152, R5, R4, 0xfe, !PT ;  /* 0x0000000598987212 */ /* 0x000fc400078efe04 */
[----:B------:R-:W-:Y:S01]  /*23f0*/  SEL R33, R33, 0xffffffe0, !P3 ;  /* 0xffffffe021217807 */ /* 0x000fe20005800000 */
[----:B------:R-:W-:Y:S01]  /*2400*/  @!P4 IMAD.MOV.U32 R20, RZ, RZ, RZ ;  /* 0x000000ffff14c224 */ /* 0x000fe200078e00ff */
        /* <DEDUP_REMOVED lines=8> */
[----:B------:R-:W4:Y:S04]  /*2490*/  LD.E R17, [R10.64+0xd0] ;  /* 0x0000d0060a117980 */ /* 0x000f28000c101900 */
[----:B------:R-:W4:Y:S04]  /*24a0*/  LD.E.64 R26, [R10.64+0x138] ;  /* 0x000138060a1a7980 */ /* 0x000f28000c101b00 */
[----:B------:R-:W4:Y:S04]  /*24b0*/  LD.E.64 R24, [R10.64+0x108] ;  /* 0x000108060a187980 */ /* 0x000f28000c101b00 */
[----:B------:R-:W4:Y:S04]  /*24c0*/  LD.E.64 R22, [R10.64+0x110] ;  /* 0x000110060a167980 */ /* 0x000f28000c101b00 */
[----:B------:R-:W4:Y:S04]  /*24d0*/  LD.E.64 R14, [R10.64+0x150] ;  /* 0x000150060a0e7980 */ /* 0x000f28000c101b00 */
[----:B------:R-:W4:Y:S01]  /*24e0*/  LD.E.64 R6, [R10.64+0x148] ;  /* 0x000148060a067980 */ /* 0x000f22000c101b00 */
[----:B-----5:R-:W-:Y:S01]  /*24f0*/  IADD3 R20, R20, R2, RZ ;  /* 0x0000000214147210 */ /* 0x020fe20007ffe0ff */
        /* <DEDUP_REMOVED lines=14> */
[C---:B------:R-:W-:Y:S01]  /*25e0*/  IADD3 R55, R162.reuse, 0x20, RZ ;  /* 0x00000020a2377810 */ /* 0x040fe20007ffe0ff */
[----:B------:R-:W-:Y:S01]  /*25f0*/  IMAD.MOV.U32 R120, RZ, RZ, R188 ;  /* 0x000000ffff787224 */ /* 0x000fe200078e00bc */
[----:B------:R-:W-:Y:S01]  /*2600*/  IADD3 R54, R162, 0x30, RZ ;  /* 0x00000030a2367810 */ /* 0x000fe20007ffe0ff */
[----:B------:R-:W-:Y:S01]  /*2610*/  IMAD.IADD R58, R177, 0x1, R58 ;  /* 0x00000001b13a7824 */ /* 0x000fe200078e023a */
[----:B------:R-:W-:-:S02]  /*2620*/  SHF.L.U64.HI R80, R46, 0x5, R47 ;  /* 0x000000052e507819 */ /* 0x000fc4000001022f */
[----:B------:R-:W-:Y:S02]  /*2630*/  LOP3.LUT R146, R146, 0x8, RZ, 0xc0, !PT ;  /* 0x0000000892927812 */ /* 0x000fe400078ec0ff */
[----:B------:R-:W-:Y:S01]  /*2640*/  SHF.L.U32 R59, R59, 0x1, RZ ;  /* 0x000000013b3b7819 */ /* 0x000fe200000006ff */
[----:B--2---:R-:W-:-:S04]  /*2650*/  IMAD R0, R37, R235, RZ ;  /* 0x000000eb25007224 */ /* 0x004fc800078e02ff */
[----:B------:R-:W-:Y:S02]  /*2660*/  IMAD R0, R36, R57, R0 ;  /* 0x0000003924007224 */ /* 0x000fe400078e0200 */
[----:B---3--:R-:W-:Y:S02]  /*2670*/  IMAD R4, R39, R235, RZ ;  /* 0x000000eb27047224 */ /* 0x008fe400078e02ff */
[----:B------:R-:W-:-:S04]  /*2680*/  IMAD.WIDE.U32 R36, R235, R36, R18 ;  /* 0x00000024eb247225 */ /* 0x000fc800078e0012 */
[----:B------:R-:W-:-:S04]  /*2690*/  IMAD.WIDE.U32 R30, R235, R38, R18 ;  /* 0x00000026eb1e7225 */ /* 0x000fc800078e0012 */
[----:B------:R-:W-:Y:S02]  /*26a0*/  IMAD R4, R38, R57, R4 ;  /* 0x0000003926047224 */ /* 0x000fe400078e0204 */
[----:B------:R-:W-:Y:S01]  /*26b0*/  IMAD.IADD R37, R37, 0x1, R0 ;  /* 0x0000000125257824 */ /* 0x000fe200078e0200 */
[----:B------:R-:W-:Y:S01]  /*26c0*/  SHF.R.S32.HI R0, RZ, 0x1f, R2 ;  /* 0x0000001fff007819 */ /* 0x000fe20000011402 */
[-C--:B----4-:R-:W-:Y:S02]  /*26d0*/  IMAD R5, R179, R2.reuse, RZ ;  /* 0x00000002b3057224 */ /* 0x090fe400078e02ff */
[----:B------:R-:W-:Y:S02]  /*26e0*/  IMAD R3, R181, R2, RZ ;  /* 0x00000002b5037224 */ /* 0x000fe400078e02ff */
[----:B------:R-:W-:Y:S02]  /*26f0*/  IMAD.IADD R31, R31, 0x1, R4 ;  /* 0x000000011f1f7824 */ /* 0x000fe400078e0204 */
[----:B------:R-:W-:-:S02]  /*2700*/  IMAD R5, R178, R0, R5 ;  /* 0x00000000b2057224 */ /* 0x000fc400078e0205 */
[----:B------:R-:W-:Y:S01]  /*2710*/  IMAD.WIDE.U32 R36, R178, R2, R36 ;  /* 0x00000002b2247225 */ /* 0x000fe200078e0024 */
[----:B------:R-:W-:-:S03]  /*2720*/  LEA.HI R143, R17, R17, RZ, 0x1 ;  /* 0x00000011118f7211 */ /* 0x000fc600078f08ff */
[C---:B------:R-:W-:Y:S02]  /*2730*/  IMAD R3, R180.reuse, R0, R3 ;  /* 0x00000000b4037224 */ /* 0x040fe400078e0203 */
[----:B------:R-:W-:Y:S01]  /*2740*/  IMAD.WIDE.U32 R30, R180, R2, R30 ;  /* 0x00000002b41e7225 */ /* 0x000fe200078e001e */
[----:B------:R-:W-:-:S03]  /*2750*/  IADD3 R0, P0, -R82, R162, RZ ;  /* 0x000000a252007210 */ /* 0x000fc60007f1e1ff */
[-C--:B------:R-:W-:Y:S02]  /*2760*/  IMAD R4, R29, R16.reuse, RZ ;  /* 0x000000101d047224 */ /* 0x080fe400078e02ff */
[----:B------:R-:W-:Y:S01]  /*2770*/  IMAD.IADD R37, R37, 0x1, R5 ;  /* 0x0000000125257824 */ /* 0x000fe200078e0205 */
[----:B------:R-:W-:Y:S01]  /*2780*/  SHF.R.S32.HI R5, RZ, 0x1f, R82 ;  /* 0x0000001fff057819 */ /* 0x000fe20000011452 */
[----:B------:R-:W-:Y:S02]  /*2790*/  IMAD.IADD R31, R31, 0x1, R3 ;  /* 0x000000011f1f7824 */ /* 0x000fe400078e0203 */
[----:B------:R-:W-:Y:S01]  /*27a0*/  IMAD R3, R27, R16, RZ ;  /* 0x000000101b037224 */ /* 0x000fe200078e02ff */
[----:B------:R-:W-:Y:S01]  /*27b0*/  SHF.R.S32.HI R143, RZ, 0x1, R143 ;  /* 0x00000001ff8f7819 */ /* 0x000fe2000001148f */
[C---:B------:R-:W-:Y:S02]  /*27c0*/  IMAD R4, R28.reuse, R8, R4 ;  /* 0x000000081c047224 */ /* 0x040fe400078e0204 */
[----:B------:R-:W-:-:S04]  /*27d0*/  IMAD.WIDE.U32 R28, R28, R16, R36 ;  /* 0x000000101c1c7225 */ /* 0x000fc800078e0024 */
[C---:B------:R-:W-:Y:S02]  /*27e0*/  IMAD R3, R26.reuse, R8, R3 ;  /* 0x000000081a037224 */ /* 0x040fe400078e0203 */
[----:B------:R-:W-:-:S04]  /*27f0*/  IMAD.WIDE.U32 R26, R26, R16, R30 ;  /* 0x000000101a1a7225 */ /* 0x000fc800078e001e */
[----:B------:R-:W-:Y:S02]  /*2800*/  IMAD.X R5, R163, 0x1, ~R5, P0 ;  /* 0x00000001a3057824 */ /* 0x000fe400000e0e05 */
[----:B------:R-:W-:Y:S02]  /*2810*/  IMAD.IADD R17, R29, 0x1, R4 ;  /* 0x000000011d117824 */ /* 0x000fe400078e0204 */
[----:B------:R-:W-:Y:S02]  /*2820*/  IMAD R4, R162, R143, R151 ;  /* 0x0000008fa2047224 */ /* 0x000fe400078e0297 */
[----:B------:R-:W-:Y:S02]  /*2830*/  IMAD.IADD R27, R27, 0x1, R3 ;  /* 0x000000011b1b7824 */ /* 0x000fe400078e0203 */
[C---:B------:R-:W-:Y:S02]  /*2840*/  IMAD R112, R5.reuse, R180, RZ ;  /* 0x000000b405707224 */ /* 0x040fe400078e02ff */
[----:B------:R-:W-:-:S02]  /*2850*/  IMAD R110, R5, R178, RZ ;  /* 0x000000b2056e7224 */ /* 0x000fc400078e02ff */
[----:B------:R-:W-:Y:S02]  /*2860*/  IMAD.MOV.U32 R16, RZ, RZ, R28 ;  /* 0x000000ffff107224 */ /* 0x000fe400078e001c */
[----:B------:R-:W-:Y:S02]  /*2870*/  IMAD R116, R143, R20, RZ ;  /* 0x000000148f747224 */ /* 0x000fe400078e02ff */
[----:B------:R-:W-:Y:S02]  /*2880*/  IMAD.IADD R3, R151, 0x1, R4 ;  /* 0x0000000197037824 */ /* 0x000fe400078e0204 */
[-C--:B------:R-:W-:Y:S02]  /*2890*/  IMAD R112, R181, R0.reuse, R112 ;  /* 0x00000000b5707224 */ /* 0x080fe400078e0270 */
[----:B------:R-:W-:Y:S01]  /*28a0*/  IMAD.WIDE.U32 R20, R180, R0, R26 ;  /* 0x00000000b4147225 */ /* 0x000fe200078e001a */
[----:B------:R-:W-:-:S03]  /*28b0*/  SHF.R.S32.HI R2, RZ, 0x1f, R116 ;  /* 0x0000001fff027819 */ /* 0x000fc60000011474 */
[-C--:B------:R-:W-:Y:S02]  /*28c0*/  IMAD R110, R179, R0.reuse, R110 ;  /* 0x00000000b36e7224 */ /* 0x080fe400078e026e */
[----:B------:R-:W-:Y:S01]  /*28d0*/  IMAD.WIDE.U32 R16, R178, R0, R16 ;  /* 0x00000000b2107225 */ /* 0x000fe200078e0010 */
[C---:B------:R-:W-:Y:S02]  /*28e0*/  IADD3 R0, P3, R116.reuse, R4, RZ ;  /* 0x0000000474007210 */ /* 0x040fe40007f7e0ff */
[----:B------:R-:W-:Y:S01]  /*28f0*/  IADD3 R116, P2, R116, R3, RZ ;  /* 0x0000000374747210 */ /* 0x000fe20007f5e0ff */
[----:B------:R-:W-:Y:S01]  /*2900*/  IMAD.IADD R112, R21, 0x1, R112 ;  /* 0x0000000115707824 */ /* 0x000fe200078e0270 */
[----:B------:R-:W-:Y:S02]  /*2910*/  LEA R113, P0, R20, R24, 0x1 ;  /* 0x0000001814717211 */ /* 0x000fe400078008ff */
[----:B------:R-:W-:Y:S01]  /*2920*/  LEA.HI.X.SX32 R4, R4, R2, 0x1, P3 ;  /* 0x0000000204047211 */ /* 0x000fe200018f0eff */
[----:B------:R-:W-:Y:S01]  /*2930*/  IMAD.SHL.U32 R117, R116, 0x2, RZ ;  /* 0x0000000274757824 */ /* 0x000fe200078e00ff */
[----:B------:R-:W-:Y:S01]  /*2940*/  LEA.HI.X R112, R20, R25, R112, 0x1, P0 ;  /* 0x0000001914707211 */ /* 0x000fe200000f0c70 */
[----:B------:R-:W-:Y:S01]  /*2950*/  IMAD.SHL.U32 R20, R0, 0x2, RZ ;  /* 0x0000000200147824 */ /* 0x000fe200078e00ff */
[----:B------:R-:W-:-:S02]  /*2960*/  IADD3 R110, R17, R110, RZ ;  /* 0x0000006e116e7210 */ /* 0x000fc40007ffe0ff */
[----:B------:R-:W-:Y:S02]  /*2970*/  LEA R111, P1, R16, R22, 0x1 ;  /* 0x00000016106f7211 */ /* 0x000fe400078208ff */
[----:B------:R-:W-:Y:S02]  /*2980*/  LEA.HI.X.SX32 R2, R3, R2, 0x1, P2 ;  /* 0x0000000203027211 */ /* 0x000fe400010f0eff */
[----:B------:R-:W-:Y:S02]  /*2990*/  IADD3 R115, P3, R14, R117, RZ ;  /* 0x000000750e737210 */ /* 0x000fe40007f7e0ff */
[----:B------:R-:W-:Y:S02]  /*29a0*/  LEA.HI.X R110, R16, R23, R110, 0x1, P1 ;  /* 0x00000017106e7211 */ /* 0x000fe400008f0c6e */
[----:B------:R-:W-:Y:S02]  /*29b0*/  SHF.L.U64.HI R116, R116, 0x1, R2 ;  /* 0x0000000174747819 */ /* 0x000fe40000010202 */
[----:B------:R-:W-:-:S02]  /*29c0*/  IADD3 R117, P2, R6, R117, RZ ;  /* 0x0000007506757210 */ /* 0x000fc40007f5e0ff */
[----:B------:R-:W-:Y:S02]  /*29d0*/  SHF.L.U64.HI R0, R0, 0x1, R4 ;  /* 0x0000000100007819 */ /* 0x000fe40000010204 */
[-C--:B------:R-:W-:Y:S02]  /*29e0*/  IADD3 R36, P1, R14, R20.reuse, RZ ;  /* 0x000000140e247210 */ /* 0x080fe40007f3e0ff */
[----:B------:R-:W-:Y:S02]  /*29f0*/  IADD3 R20, P0, R6, R20, RZ ;  /* 0x0000001406147210 */ /* 0x000fe40007f1e0ff */
[----:B------:R-:W-:Y:S01]  /*2a00*/  IADD3.X R114, R15, R116, RZ, P3, !PT ;  /* 0x000000740f727210 */ /* 0x000fe20001ffe4ff */
[----:B------:R-:W-:Y:S01]  /*2a10*/  IMAD.X R116, R7, 0x1, R116, P2 ;  /* 0x0000000107747824 */ /* 0x000fe200010e0674 */
[C---:B------:R-:W-:Y:S01]  /*2a20*/  IADD3 R78, P2, R228.reuse, 0x40, RZ ;  /* 0x00000040e44e7810 */ /* 0x040fe20007f5e0ff */
[--C-:B------:R-:W-:Y:S01]  /*2a30*/  IMAD.X R37, R15, 0x1, R0.reuse, P1 ;  /* 0x000000010f257824 */ /* 0x100fe200008e0600 */
[C---:B------:R-:W-:Y:S01]  /*2a40*/  IADD3 R74, P1, R228.reuse, 0x80, RZ ;  /* 0x00000080e44a7810 */ /* 0x040fe20007f3e0ff */
[----:B------:R-:W-:Y:S01]  /*2a50*/  IMAD.X R21, R7, 0x1, R0, P0 ;  /* 0x0000000107157824 */ /* 0x000fe200000e0600 */
[----:B------:R-:W-:Y:S01]  /*2a60*/  IADD3 R68, P0, R228, 0xc0, RZ ;  /* 0x000000c0e4447810 */ /* 0x000fe20007f1e0ff */
[----:B------:R-:W-:-:S02]  /*2a70*/  IMAD.SHL.U32 R150, R143, 0x10, RZ ;  /* 0x000000108f967824 */ /* 0x000fc400078e00ff */
[--C-:B------:R-:W-:Y:S01]  /*2a80*/  IMAD.X R77, RZ, RZ, R229.reuse, P2 ;  /* 0x000000ffff4d7224 */ /* 0x100fe200010e06e5 */
[-C--:B------:R-:W-:Y:S01]  /*2a90*/  IADD3 R76, P2, R78, R228.reuse, RZ ;  /* 0x000000e44e4c7210 */ /* 0x080fe20007f5e0ff */
[--C-:B------:R-:W-:Y:S01]  /*2aa0*/  IMAD.X R73, RZ, RZ, R229.reuse, P1 ;  /* 0x000000ffff497224 */ /* 0x100fe200008e06e5 */
[-C--:B------:R-:W-:Y:S01]  /*2ab0*/  IADD3 R72, P1, R74, R228.reuse, RZ ;  /* 0x000000e44a487210 */ /* 0x080fe20007f3e0ff */
[--C-:B------:R-:W-:Y:S01]  /*2ac0*/  IMAD.X R67, RZ, RZ, R229.reuse, P0 ;  /* 0x000000ffff437224 */ /* 0x100fe200000e06e5 */
[-C--:B------:R-:W-:Y:S01]  /*2ad0*/  IADD3 R66, P0, R68, R228.reuse, RZ ;  /* 0x000000e444427210 */ /* 0x080fe20007f1e0ff */
[----:B------:R-:W-:Y:S01]  /*2ae0*/  IMAD.SHL.U32 R84, R180, 0x10, RZ ;  /* 0x00000010b4547824 */ /* 0x000fe200078e00ff */
[C---:B------:R-:W-:Y:S02]  /*2af0*/  IADD3 R144, R150.reuse, 0x40, RZ ;  /* 0x0000004096907810 */ /* 0x040fe40007ffe0ff */
[C---:B------:R-:W-:Y:S02]  /*2b00*/  IADD3 R142, R150.reuse, 0x80, RZ ;  /* 0x00000080968e7810 */ /* 0x040fe40007ffe0ff */
[----:B------:R-:W-:Y:S01]  /*2b10*/  IADD3 R140, R150, 0xc0, RZ ;  /* 0x000000c0968c7810 */ /* 0x000fe20007ffe0ff */
[----:B------:R-:W-:Y:S01]  /*2b20*/  IMAD.X R75, R77, 0x1, R229, P2 ;  /* 0x000000014d4b7824 */ /* 0x000fe200010e06e5 */
[----:B------:R-:W-:Y:S01]  /*2b30*/  IADD3.X R71, R73, R229, RZ, P1, !PT ;  /* 0x000000e549477210 */ /* 0x000fe20000ffe4ff */
[C---:B------:R-:W-:Y:S01]  /*2b40*/  IMAD.SHL.U32 R94, R180.reuse, 0x20, RZ ;  /* 0x00000020b45e7824 */ /* 0x040fe200078e00ff */
[----:B------:R-:W-:Y:S01]  /*2b50*/  SHF.L.U64.HI R83, R180, 0x4, R181 ;  /* 0x00000004b4537819 */ /* 0x000fe200000102b5 */
[----:B------:R-:W-:Y:S01]  /*2b60*/  IMAD.X R65, R67, 0x1, R229, P0 ;  /* 0x0000000143417824 */ /* 0x000fe200000e06e5 */
[----:B------:R-:W-:-:S02]  /*2b70*/  IADD3 R64, P3, R72, R228, RZ ;  /* 0x000000e448407210 */ /* 0x000fc40007f7e0ff */
[-C--:B------:R-:W-:Y:S02]  /*2b80*/  IADD3 R62, P2, R66, R228.reuse, RZ ;  /* 0x000000e4423e7210 */ /* 0x080fe40007f5e0ff */
[C---:B------:R-:W-:Y:S02]  /*2b90*/  IADD3 R86, P5, R84.reuse, 0x40, RZ ;  /* 0x0000004054567810 */ /* 0x040fe40007fbe0ff */
[----:B------:R-:W-:Y:S01]  /*2ba0*/  IADD3 R90, P1, R84, 0x80, RZ ;  /* 0x00000080545a7810 */ /* 0x000fe20007f3e0ff */
[----:B------:R-:W-:Y:S01]  /*2bb0*/  IMAD.IADD R141, R150, 0x1, R144 ;  /* 0x00000001968d7824 */ /* 0x000fe200078e0290 */
[----:B------:R-:W-:Y:S01]  /*2bc0*/  IADD3 R70, P4, R76, R228, RZ ;  /* 0x000000e44c467210 */ /* 0x000fe20007f9e0ff */
[----:B------:R-:W-:Y:S01]  /*2bd0*/  IMAD.IADD R139, R150, 0x1, R142 ;  /* 0x00000001968b7824 */ /* 0x000fe200078e028e */
[----:B------:R-:W-:Y:S01]  /*2be0*/  IADD3 R98, P0, R84, 0xc0, RZ ;  /* 0x000000c054627810 */ /* 0x000fe20007f1e0ff */
[----:B------:R-:W-:Y:S01]  /*2bf0*/  IMAD.IADD R137, R150, 0x1, R140 ;  /* 0x0000000196897824 */ /* 0x000fe200078e028c */
[C---:B------:R-:W-:Y:S01]  /*2c00*/  SHF.L.U64.HI R105, R178.reuse, 0x4, R179 ;  /* 0x00000004b2697819 */ /* 0x040fe200000102b3 */
[C---:B------:R-:W-:Y:S01]  /*2c10*/  IMAD.SHL.U32 R108, R178.reuse, 0x20, RZ ;  /* 0x00000020b26c7824 */ /* 0x040fe200078e00ff */
[C---:B------:R-:W-:Y:S01]  /*2c20*/  SHF.L.U32 R106, R178.reuse, 0x4, RZ ;  /* 0x00000004b26a7819 */ /* 0x040fe200000006ff */
[----:B------:R-:W-:Y:S01]  /*2c30*/  IMAD.X R63, R71, 0x1, R229, P3 ;  /* 0x00000001473f7824 */ /* 0x000fe200018e06e5 */
[----:B------:R-:W-:Y:S01]  /*2c40*/  SHF.L.U64.HI R107, R178, 0x5, R179 ;  /* 0x00000005b26b7819 */ /* 0x000fe200000102b3 */
[----:B------:R-:W-:Y:S01]  /*2c50*/  IMAD.X R61, R65, 0x1, R229, P2 ;  /* 0x00000001413d7824 */ /* 0x000fe200010e06e5 */
[----:B------:R-:W-:Y:S01]  /*2c60*/  SHF.L.U64.HI R93, R180, 0x5, R181 ;  /* 0x00000005b45d7819 */ /* 0x000fe200000102b5 */
[--C-:B------:R-:W-:Y:S01]  /*2c70*/  IMAD.X R85, RZ, RZ, R83.reuse, P5 ;  /* 0x000000ffff557224 */ /* 0x100fe200028e0653 */
[----:B------:R-:W-:Y:S01]  /*2c80*/  IADD3.X R69, R75, R229, RZ, P4, !PT ;  /* 0x000000e54b457210 */ /* 0x000fe200027fe4ff */
[----:B------:R-:W-:Y:S01]  /*2c90*/  IMAD.X R89, RZ, RZ, R83, P1 ;  /* 0x000000ffff597224 */ /* 0x000fe200008e0653 */
[----:B------:R-:W-:Y:S01]  /*2ca0*/  IADD3 R88, P5, R86, R84, RZ ;  /* 0x0000005456587210 */ /* 0x000fe20007fbe0ff */
[----:B------:R-:W-:Y:S01]  /*2cb0*/  IMAD.SHL.U32 R145, R143, 0x20, RZ ;  /* 0x000000208f917824 */ /* 0x000fe200078e00ff */
[----:B------:R-:W-:Y:S01]  /*2cc0*/  IADD3 R96, P3, R94, R86, RZ ;  /* 0x000000565e607210 */ /* 0x000fe20007f7e0ff */
[----:B------:R-:W-:Y:S01]  /*2cd0*/  IMAD R109, R179, 0x60, RZ ;  /* 0x00000060b36d7824 */ /* 0x000fe200078e02ff */
[----:B------:R-:W-:Y:S01]  /*2ce0*/  IADD3.X R97, RZ, R83, RZ, P0, !PT ;  /* 0x00000053ff617210 */ /* 0x000fe200007fe4ff */
[----:B------:R-:W-:Y:S01]  /*2cf0*/  IMAD R143, R143, 0x30, RZ ;  /* 0x000000308f8f7824 */ /* 0x000fe200078e02ff */
[----:B------:R-:W-:Y:S01]  /*2d00*/  IADD3 R100, P2, R98, R84, RZ ;  /* 0x0000005462647210 */ /* 0x000fe20007f5e0ff */
[----:B------:R-:W-:Y:S01]  /*2d10*/  IMAD.IADD R136, R150, 0x1, R139 ;  /* 0x0000000196887824 */ /* 0x000fe200078e028b */
[----:B------:R-:W-:Y:S01]  /*2d20*/  IADD3 R102, P1, R94, R90, RZ ;  /* 0x0000005a5e667210 */ /* 0x000fe20007f3e0ff */
[----:B------:R-:W-:Y:S01]  /*2d30*/  IMAD.IADD R135, R150, 0x1, R137 ;  /* 0x0000000196877824 */ /* 0x000fe200078e0289 */
[----:B------:R-:W-:Y:S01]  /*2d40*/  IADD3 R92, P4, R90, R84, RZ ;  /* 0x000000545a5c7210 */ /* 0x000fe20007f9e0ff */
[----:B------:R-:W-:Y:S01]  /*2d50*/  IMAD.WIDE.U32 R178, R178, 0x60, RZ ;  /* 0x00000060b2b27825 */ /* 0x000fe200078e00ff */
[----:B------:R-:W-:-:S02]  /*2d60*/  IADD3 R104, P0, R98, R94, RZ ;  /* 0x0000005e62687210 */ /* 0x000fc40007f1e0ff */
[----:B------:R-:W-:Y:S01]  /*2d70*/  IADD3 R138, R150, R141, RZ ;  /* 0x0000008d968a7210 */ /* 0x000fe20007ffe0ff */
[----:B------:R-:W-:Y:S01]  /*2d80*/  IMAD.IADD R109, R179, 0x1, R109 ;  /* 0x00000001b36d7824 */ /* 0x000fe200078e026d */
[C---:B------:R-:W-:Y:S01]  /*2d90*/  SHF.L.U64.HI R105, R106.reuse, 0x1, R105 ;  /* 0x000000016a697819 */ /* 0x040fe20000010269 */
[----:B------:R-:W-:Y:S01]  /*2da0*/  IMAD.SHL.U32 R106, R106, 0x2, RZ ;  /* 0x000000026a6a7824 */ /* 0x000fe200078e00ff */
[C---:B------:R-:W-:Y:S01]  /*2db0*/  SHF.L.U64.HI R107, R108.reuse, 0x1, R107 ;  /* 0x000000016c6b7819 */ /* 0x040fe2000001026b */
[----:B------:R-:W-:Y:S01]  /*2dc0*/  IMAD.SHL.U32 R108, R108, 0x2, RZ ;  /* 0x000000026c6c7824 */ /* 0x000fe200078e00ff */
[----:B------:R-:W-:Y:S01]  /*2dd0*/  MOV R14, R165 ;  /* 0x000000a5000e7202 */ /* 0x000fe20000000f00 */
[----:B------:R-:W-:Y:S01]  /*2de0*/  IMAD.X R87, R85, 0x1, R83, P5 ;  /* 0x0000000155577824 */ /* 0x000fe200028e0653 */
[----:B------:R-:W-:Y:S01]  /*2df0*/  IADD3.X R91, R89, R83, RZ, P4, !PT ;  /* 0x00000053595b7210 */ /* 0x000fe200027fe4ff */
[----:B------:R-:W-:Y:S01]  /*2e00*/  IMAD.X R95, R93, 0x1, R85, P3 ;  /* 0x000000015d5f7824 */ /* 0x000fe200018e0655 */
        /* <DEDUP_REMOVED lines=11> */
[----:B------:R-:W-:Y:S02]  /*2ec0*/  SHF.R.S32.HI R124, RZ, 0x1f, R137 ;  /* 0x0000001fff7c7819 */ /* 0x000fe40000011489 */
[----:B------:R-:W-:Y:S02]  /*2ed0*/  SHF.R.S32.HI R125, RZ, 0x1f, R138 ;  /* 0x0000001fff7d7819 */ /* 0x000fe4000001148a */
[----:B------:R-:W-:Y:S02]  /*2ee0*/  SHF.R.S32.HI R123, RZ, 0x1f, R136 ;  /* 0x0000001fff7b7819 */ /* 0x000fe40000011488 */
[----:B------:R-:W-:Y:S02]  /*2ef0*/  SHF.R.S32.HI R122, RZ, 0x1f, R135 ;  /* 0x0000001fff7a7819 */ /* 0x000fe40000011487 */
.L_x_2535:
[----:B------:R-:W-:Y:S01]  /*2f00*/  MOV R3, R110 ;  /* 0x0000006e00037202 */ /* 0x000fe20000000f00 */
[----:B------:R-:W-:Y:S01]  /*2f10*/  IMAD.SHL.U32 R16, R14, 0x40, RZ ;  /* 0x000000400e107824 */ /* 0x000fe200078e00ff */
[----:B------:R-:W-:Y:S01]  /*2f20*/  BSSY B0, `(.L_x_2418) ;  /* 0x000001d000007945 */ /* 0x000fe20003800000 */
[----:B------:R-:W-:Y:S03]  /*2f30*/  IMAD.MOV.U32 R2, RZ, RZ, R111 ;  /* 0x000000ffff027224 */ /* 0x000fe600078e006f */
[----:B------:R-:W-:Y:S04]  /*2f40*/  IADD3 R15, R16, -0x40, RZ ;  /* 0xffffffc0100f7810 */ /* 0x000fe80007ffe0ff */
[----:B------:R-:W-:Y:S01]  /*2f50*/  IADD3 R157, R82, -R15, RZ ;  /* 0x8000000f529d7210 */ /* 0x000fe20007ffe0ff */
[----:B------:R-:W-:Y:S05]  /*2f60*/  IMAD.IADD R164, R51, 0x1, -R15 ;  /* 0x0000000133a47824 */ /* 0x000fea00078e0a0f */
[C---:B------:R-:W-:Y:S04]  /*2f70*/  ISETP.GE.AND P2, PT, R162.reuse, R164, PT ;  /* 0x000000a4a200720c */ /* 0x040fe80003f46270 */
[----:B------:R-:W-:Y:S11]  /*2f80*/  ISETP.GE.AND P2, PT, R162, R157, !P2 ;  /* 0x0000009da200720c */ /* 0x000ff60005746270 */
[----:B------:R-:W-:Y:S02]  /*2f90*/  @!UPT UIADD3 URZ, URZ, URZ, URZ ;  /* 0x0000003f3f3ff290 */ /* 0x000fe4000fffe03f */
[----:B-----5:R-:W-:-:S05]  /*2fa0*/  @!P2 BRA `(.L_x_2419) ;  /* 0x000001400000a947 */ /* 0x020fca0003800000 */
[----:B------:R-:W-:Y:S02]  /*2fb0*/  ISETP.NE.AND P1, PT, R149, RZ, PT ;  /* 0x000000ff9500720c */ /* 0x000fe40003f25270 */
[----:B------:R-:W-:Y:S11]  /*2fc0*/  ISETP.NE.AND P0, PT, R148, RZ, PT ;  /* 0x000000ff9400720c */ /* 0x000ff60003f05270 */
[----:B------:R-:W2:Y:S01]  /*2fd0*/  @P1 LD.E.128 R4, [R2.64] ;  /* 0x0000000602041980 */ /* 0x000ea2000c101d00 */
[--C-:B------:R-:W-:Y:S02]  /*2fe0*/  @P1 IMAD.MOV.U32 R22, RZ, RZ, R121.reuse ;  /* 0x000000ffff161224 */ /* 0x100fe400078e0079 */
[--C-:B------:R-:W-:Y:S05]  /*2ff0*/  @P1 IMAD.MOV.U32 R23, RZ, RZ, R120.reuse ;  /* 0x000000ffff171224 */ /* 0x100fea00078e0078 */
[----:B--2---:R1:W-:Y:S01]  /*3000*/  @P1 ST.E.128 [R22.64], R4 ;  /* 0x0000000416001985 */ /* 0x0043e2000c101d06 */
[----:B------:R-:W-:Y:S03]  /*3010*/  ISETP.NE.AND P1, PT, R147, RZ, PT ;  /* 0x000000ff9300720c */ /* 0x000fe60003f25270 */
[----:B-1----:R-:W2:Y:S01]  /*3020*/  @P0 LD.E.128 R4, [R2.64+0x80] ;  /* 0x0000800602040980 */ /* 0x002ea2000c101d00 */
[----:B------:R-:W-:Y:S01]  /*3030*/  @P0 MOV R22, R121 ;  /* 0x0000007900160202 */ /* 0x000fe20000000f00 */
[----:B------:R-:W-:Y:S05]  /*3040*/  @P0 IMAD.MOV.U32 R23, RZ, RZ, R120 ;  /* 0x000000ffff170224 */ /* 0x000fea00078e0078 */
[----:B--2---:R1:W-:Y:S01]  /*3050*/  @P0 ST.E.128 [R22.64+0x80], R4 ;  /* 0x0000800416000985 */ /* 0x0043e2000c101d06 */
[----:B------:R-:W-:Y:S03]  /*3060*/  ISETP.NE.AND P0, PT, R146, RZ, PT ;  /* 0x000000ff9200720c */ /* 0x000fe60003f05270 */
[----:B-1----:R-:W2:Y:S01]  /*3070*/  @P1 LD.E.128 R4, [R2.64+0x100] ;  /* 0x0001000602041980 */ /* 0x002ea2000c101d00 */
[--C-:B------:R-:W-:Y:S01]  /*3080*/  @P1 IMAD.MOV.U32 R22, RZ, RZ, R121.reuse ;  /* 0x000000ffff161224 */ /* 0x100fe200078e0079 */
[-C--:B------:R-:W-:Y:S05]  /*3090*/  @P1 MOV R23, R120.reuse ;  /* 0x0000007800171202 */ /* 0x080fea0000000f00 */
[----:B--2---:R1:W-:Y:S04]  /*30a0*/  @P1 ST.E.128 [R22.64+0x100], R4 ;  /* 0x0001000416001985 */ /* 0x0043e8000c101d06 */
[----:B-1----:R-:W2:Y:S01]  /*30b0*/  @P0 LD.E.128 R4, [R2.64+0x180] ;  /* 0x0001800602040980 */ /* 0x002ea2000c101d00 */
[----:B------:R-:W-:Y:S01]  /*30c0*/  @P0 IMAD.MOV.U32 R22, RZ, RZ, R121 ;  /* 0x000000ffff160224 */ /* 0x000fe200078e0079 */
[----:B------:R-:W-:Y:S05]  /*30d0*/  @P0 MOV R23, R120 ;  /* 0x0000007800170202 */ /* 0x000fea0000000f00 */
[----:B--2---:R1:W-:Y:S02]  /*30e0*/  @P0 ST.E.128 [R22.64+0x180], R4 ;  /* 0x0001800416000985 */ /* 0x0043e4000c101d06 */
.L_x_2419:
[----:B------:R-:W-:Y:S05]  /*30f0*/  BSYNC B0 ;  /* 0x0000000000007941 */ /* 0x000fea0003800000 */
.L_x_2418:
[C---:B------:R-:W-:Y:S01]  /*3100*/  ISETP.GE.AND P0, PT, R56.reuse, R164, PT ;  /* 0x000000a43800720c */ /* 0x040fe20003f06270 */
[----:B------:R-:W-:Y:S03]  /*3110*/  BSSY B0, `(.L_x_2420) ;  /* 0x0000014000007945 */ /* 0x000fe60003800000 */
[----:B------:R-:W-:Y:S11]  /*3120*/  ISETP.GE.AND P0, PT, R56, R157, !P0 ;  /* 0x0000009d3800720c */ /* 0x000ff60004706270 */
[----:B------:R-:W-:Y:S02]  /*3130*/  @!UPT UIADD3 URZ, URZ, URZ, URZ ;  /* 0x0000003f3f3ff290 */ /* 0x000fe4000fffe03f */
[----:B------:R-:W-:-:S05]  /*3140*/  @!P0 BRA `(.L_x_2421) ;  /* 0x0000010000008947 */ /* 0x000fca0003800000 */
[----:B------:R-:W-:Y:S02]  /*3150*/  ISETP.NE.AND P1, PT, R149, RZ, PT ;  /* 0x000000ff9500720c */ /* 0x000fe40003f25270 */
[----:B------:R-:W-:Y:S02]  /*3160*/  IADD3 R28, P0, R2, R106, RZ ;  /* 0x0000006a021c7210 */ /* 0x000fe40007f1e0ff */
[----:B-1----:R-:W-:Y:S03]  /*3170*/  LEA R22, P3, R226, R121, 0x1 ;  /* 0x00000079e2167211 */ /* 0x002fe600078608ff */
[----:B------:R-:W-:Y:S01]  /*3180*/  IMAD.X R29, R3, 0x1, R105, P0 ;  /* 0x00000001031d7824 */ /* 0x000fe200000e0669 */
[----:B------:R-:W-:Y:S02]  /*3190*/  ISETP.NE.AND P0, PT, R148, RZ, PT ;  /* 0x000000ff9400720c */ /* 0x000fe40003f05270 */
[----:B------:R-:W-:Y:S03]  /*31a0*/  LEA.HI.X R23, R226, R120, R227, 0x1, P3 ;  /* 0x00000078e2177211 */ /* 0x000fe600018f0ce3 */
[----:B------:R-:W2:Y:S04]  /*31b0*/  @P1 LD.E.128 R24, [R28.64] ;  /* 0x000000061c181980 */ /* 0x000ea8000c101d00 */
[----:B--2---:R-:W-:Y:S01]  /*31c0*/  @P1 ST.E.128 [R22.64], R24 ;  /* 0x0000001816001985 */ /* 0x004fe2000c101d06 */
[----:B------:R-:W-:Y:S03]  /*31d0*/  ISETP.NE.AND P1, PT, R147, RZ, PT ;  /* 0x000000ff9300720c */ /* 0x000fe60003f25270 */
[----:B------:R-:W2:Y:S04]  /*31e0*/  @P0 LD.E.128 R4, [R28.64+0x80] ;  /* 0x000080061c040980 */ /* 0x000ea8000c101d00 */
[----:B--2---:R1:W-:Y:S01]  /*31f0*/  @P0 ST.E.128 [R22.64+0x80], R4 ;  /* 0x0000800416000985 */ /* 0x0043e2000c101d06 */
[----:B------:R-:W-:Y:S05]  /*3200*/  ISETP.NE.AND P0, PT, R146, RZ, PT ;  /* 0x000000ff9200720c */ /* 0x000fea0003f05270 */
[----:B-1----:R-:W2:Y:S04]  /*3210*/  @P1 LD.E.128 R4, [R28.64+0x100] ;  /* 0x000100061c041980 */ /* 0x002ea8000c101d00 */
[----:B--2---:R1:W-:Y:S04]  /*3220*/  @P1 ST.E.128 [R22.64+0x100], R4 ;  /* 0x0001000416001985 */ /* 0x0043e8000c101d06 */
[----:B-1----:R-:W2:Y:S04]  /*3230*/  @P0 LD.E.128 R4, [R28.64+0x180] ;  /* 0x000180061c040980 */ /* 0x002ea8000c101d00 */
[----:B--2---:R1:W-:Y:S02]  /*3240*/  @P0 ST.E.128 [R22.64+0x180], R4 ;  /* 0x0001800416000985 */ /* 0x0043e4000c101d06 */
.L_x_2421:
[----:B------:R-:W-:Y:S05]  /*3250*/  BSYNC B0 ;  /* 0x0000000000007941 */ /* 0x000fea0003800000 */
.L_x_2420:
        /* <DEDUP_REMOVED lines=21> */
.L_x_2423:
[----:B------:R-:W-:Y:S05]  /*33b0*/  BSYNC B0 ;  /* 0x0000000000007941 */ /* 0x000fea0003800000 */
.L_x_2422:
        /* <DEDUP_REMOVED lines=21> */
.L_x_2425:
[----:B------:R-:W-:Y:S05]  /*3510*/  BSYNC B0 ;  /* 0x0000000000007941 */ /* 0x000fea0003800000 */
.L_x_2424:
        /* <DEDUP_REMOVED lines=19> */
[----:B------:R-:W-:Y:S02]  /*3650*/  MOV R2, R113 ;  /* 0x0000007100027202 */ /* 0x000fe40000000f00 */
[----:B------:R-:W-:Y:S02]  /*3660*/  MOV R3, R112 ;  /* 0x0000007000037202 */ /* 0x000fe40000000f00 */
[----:B------:R-:W-:Y:S03]  /*3670*/  ISETP.GE.AND P0, PT, R18, R17, PT ;  /* 0x000000111200720c */ /* 0x000fe60003f06270 */
[----:B------:R2:W3:Y:S10]  /*3680*/  LD.E.128 R24, [R2.64] ;  /* 0x0000000602187980 */ /* 0x0004f4000c101d00 */
[----:B------:R-:W4:Y:S06]  /*3690*/  @!P0 LD.E.64 R30, [R36.64] ;  /* 0x00000006241e8980 */ /* 0x000f2c000c101b00 */
[----:B--2---:R-:W2:Y:S02]  /*36a0*/  @!P0 LD.E.64 R2, [R20.64] ;  /* 0x0000000614028980 */ /* 0x004ea4000c101b00 */
[--C-:B--2---:R-:W-:Y:S01]  /*36b0*/  @!P0 HADD2.F32 R8, -RZ, R2.reuse.H0_H0 ;  /* 0x20000002ff088230 */ /* 0x104fe20000004100 */
[----:B---3--:R-:W-:Y:S01]  /*36c0*/  @!P0 MOV R0, R24 ;  /* 0x0000001800008202 */ /* 0x008fe20000000f00 */
[----:B-1----:R-:W-:Y:S01]  /*36d0*/  @!P0 HADD2.F32 R6, -RZ, R2.H1_H1 ;  /* 0x30000002ff068230 */ /* 0x002fe20000004100 */
[----:B------:R-:W-:Y:S01]  /*36e0*/  @!P0 MOV R7, R25 ;  /* 0x0000001900078202 */ /* 0x000fe20000000f00 */
[----:B----4-:R-:W-:Y:S02]  /*36f0*/  @!P0 HADD2.F32 R22, -RZ, R30.H0_H0 ;  /* 0x2000001eff168230 */ /* 0x010fe40000004100 */
[--C-:B------:R-:W-:Y:S02]  /*3700*/  @!P0 HADD2.F32 R2, -RZ, R0.reuse.H1_H1 ;  /* 0x30000000ff028230 */ /* 0x100fe40000004100 */
[----:B------:R-:W-:Y:S02]  /*3710*/  @!P0 HADD2.F32 R23, -RZ, R0.H0_H0 ;  /* 0x20000000ff178230 */ /* 0x000fe40000004100 */
[--C-:B------:R-:W-:Y:S01]  /*3720*/  @!P0 HADD2.F32 R4, -RZ, R3.reuse.H0_H0 ;  /* 0x20000003ff048230 */ /* 0x100fe20000004100 */
[C---:B------:R-:W-:Y:S01]  /*3730*/  @!P0 FMUL.FTZ R0, R2.reuse, R8 ;  /* 0x0000000802008220 */ /* 0x040fe20000410000 */
[----:B------:R-:W-:Y:S01]  /*3740*/  @!P0 HADD2.F32 R5, -RZ, R3.H1_H1 ;  /* 0x30000003ff058230 */ /* 0x000fe20000004100 */
[----:B------:R-:W-:Y:S01]  /*3750*/  @!P0 FMUL.FTZ R3, R2, R22 ;  /* 0x0000001602038220 */ /* 0x000fe20000410000 */
[----:B------:R-:W-:Y:S01]  /*3760*/  @!P0 HADD2.F32 R28, -RZ, R30.H1_H1 ;  /* 0x3000001eff1c8230 */ /* 0x000fe20000004100 */
[----:B------:R-:W-:Y:S01]  /*3770*/  @!P0 FFMA.FTZ R0, R22, R23, R0 ;  /* 0x0000001716008223 */ /* 0x000fe20000010000 */
[--C-:B------:R-:W-:Y:S02]  /*3780*/  @!P0 HADD2.F32 R29, -RZ, R31.reuse.H0_H0 ;  /* 0x2000001fff1d8230 */ /* 0x100fe40000004100 */
[----:B------:R-:W-:Y:S01]  /*3790*/  @!P0 HADD2.F32 R30, -RZ, R31.H1_H1 ;  /* 0x3000001fff1e8230 */ /* 0x000fe20000004100 */
[----:B------:R-:W-:Y:S01]  /*37a0*/  @!P0 FFMA.FTZ R31, R23, R8, -R3 ;  /* 0x00000008171f8223 */ /* 0x000fe20000010803 */
[----:B------:R-:W-:Y:S01]  /*37b0*/  @!P0 MOV R8, R26 ;  /* 0x0000001a00088202 */ /* 0x000fe20000000f00 */
[--C-:B------:R-:W-:Y:S01]  /*37c0*/  @!P0 HADD2.F32 R2, -RZ, R7.reuse.H1_H1 ;  /* 0x30000007ff028230 */ /* 0x100fe20000004100 */
[----:B------:R-:W-:Y:S01]  /*37d0*/  @!P0 MOV R3, R27 ;  /* 0x0000001b00038202 */ /* 0x000fe20000000f00 */
[----:B------:R-:W-:Y:S01]  /*37e0*/  @!P0 HADD2.F32 R23, -RZ, R7.H0_H0 ;  /* 0x20000007ff178230 */ /* 0x000fe20000004100 */
[----:B------:R-:W-:Y:S01]  /*37f0*/  @!P0 F2FP.PACK_AB R0, R0, R31 ;  /* 0x0000001f0000823e */ /* 0x000fe200000000ff */
[--C-:B------:R-:W-:Y:S01]  /*3800*/  @!P0 HADD2.F32 R22, -RZ, R8.reuse.H1_H1 ;  /* 0x30000008ff168230 */ /* 0x100fe20000004100 */
[C---:B------:R-:W-:Y:S01]  /*3810*/  @!P0 FMUL.FTZ R32, R2.reuse, R28 ;  /* 0x0000001c02208220 */ /* 0x040fe20000410000 */
[--C-:B------:R-:W-:Y:S01]  /*3820*/  @!P0 HADD2.F32 R7, -RZ, R3.reuse.H1_H1 ;  /* 0x30000003ff078230 */ /* 0x100fe20000004100 */
[----:B------:R-:W-:Y:S01]  /*3830*/  @!P0 FMUL.FTZ R2, R2, R6 ;  /* 0x0000000602028220 */ /* 0x000fe20000410000 */
[----:B------:R-:W-:Y:S01]  /*3840*/  @!P0 MOV R24, R0 ;  /* 0x0000000000188202 */ /* 0x000fe20000000f00 */
[----:B------:R-:W-:Y:S01]  /*3850*/  @!P0 FFMA.FTZ R32, R23, R6, -R32 ;  /* 0x0000000617208223 */ /* 0x000fe20000010820 */
[----:B------:R-:W-:Y:S01]  /*3860*/  @!P0 HADD2.F32 R6, -RZ, R8.H0_H0 ;  /* 0x20000008ff068230 */ /* 0x000fe20000004100 */
[C---:B------:R-:W-:Y:S01]  /*3870*/  @!P0 FMUL.FTZ R39, R22.reuse, R29 ;  /* 0x0000001d16278220 */ /* 0x040fe20000410000 */
[----:B------:R-:W-:Y:S01]  /*3880*/  @!P0 HADD2.F32 R8, -RZ, R3.H0_H0 ;  /* 0x20000003ff088230 */ /* 0x000fe20000004100 */
[----:B------:R-:W-:Y:S02]  /*3890*/  @!P0 FMUL.FTZ R3, R22, R4 ;  /* 0x0000000416038220 */ /* 0x000fe40000410000 */
[C---:B------:R-:W-:Y:S02]  /*38a0*/  @!P0 FMUL.FTZ R38, R7.reuse, R30 ;  /* 0x0000001e07268220 */ /* 0x040fe40000410000 */
[----:B------:R-:W-:Y:S02]  /*38b0*/  @!P0 FFMA.FTZ R22, R6, R4, -R39 ;  /* 0x0000000406168223 */ /* 0x000fe40000010827 */
[----:B------:R-:W-:Y:S02]  /*38c0*/  @!P0 FFMA.FTZ R2, R28, R23, R2 ;  /* 0x000000171c028223 */ /* 0x000fe40000010002 */
[-C--:B------:R-:W-:Y:S02]  /*38d0*/  @!P0 FMUL.FTZ R4, R7, R5.reuse ;  /* 0x0000000507048220 */ /* 0x080fe40000410000 */
[----:B------:R-:W-:Y:S01]  /*38e0*/  @!P0 FFMA.FTZ R3, R29, R6, R3 ;  /* 0x000000061d038223 */ /* 0x000fe20000010003 */
[----:B------:R-:W-:Y:S01]  /*38f0*/  @!P0 F2FP.PACK_AB R2, R2, R32 ;  /* 0x000000200202823e */ /* 0x000fe200000000ff */
[----:B------:R-:W-:Y:S02]  /*3900*/  @!P0 FFMA.FTZ R38, R8, R5, -R38 ;  /* 0x0000000508268223 */ /* 0x000fe40000010826 */
[----:B------:R-:W-:Y:S01]  /*3910*/  @!P0 FFMA.FTZ R4, R30, R8, R4 ;  /* 0x000000081e048223 */ /* 0x000fe20000010004 */
[----:B------:R-:W-:Y:S02]  /*3920*/  @!P0 F2FP.PACK_AB R3, R3, R22 ;  /* 0x000000160303823e */ /* 0x000fe400000000ff */
[----:B------:R-:W-:Y:S02]  /*3930*/  @!P0 MOV R25, R2 ;  /* 0x0000000200198202 */ /* 0x000fe40000000f00 */
[----:B------:R-:W-:Y:S02]  /*3940*/  @!P0 F2FP.PACK_AB R4, R4, R38 ;  /* 0x000000260404823e */ /* 0x000fe400000000ff */
[----:B------:R-:W-:Y:S02]  /*3950*/  @!P0 MOV R26, R3 ;  /* 0x00000003001a8202 */ /* 0x000fe40000000f00 */
[----:B------:R-:W-:Y:S05]  /*3960*/  @!P0 MOV R27, R4 ;  /* 0x00000004001b8202 */ /* 0x000fea0000000f00 */
[----:B------:R1:W-:Y:S02]  /*3970*/  ST.E.128 [R118.64], R24 ;  /* 0x0000001876007985 */ /* 0x0003e4000c101d06 */
.L_x_2432:
[----:B------:R-:W-:Y:S05]  /*3980*/  BSYNC B0 ;  /* 0x0000000000007941 */ /* 0x000fea0003800000 */
.L_x_2431:
[----:B------:R-:W-:Y:S01]  /*3990*/  ISETP.GE.AND P0, PT, R13, R156, PT ;  /* 0x0000009c0d00720c */ /* 0x000fe20003f06270 */
[----:B------:R-:W-:Y:S01]  /*39a0*/  @!UPT UIADD3 URZ, URZ, URZ, URZ ;  /* 0x0000003f3f3ff290 */ /* 0x000fe2000fffe03f */
[----:B------:R-:W-:Y:S11]  /*39b0*/  BSSY B0, `(.L_x_2433) ;  /* 0x0000035000007945 */ /* 0x000ff60003800000 */
[----:B------:R-:W-:-:S05]  /*39c0*/  @P0 BRA `(.L_x_2434) ;  /* 0x0000033000000947 */ /* 0x000fca0003800000 */
[----:B------:R-:W-:Y:S02]  /*39d0*/  MOV R2, R113 ;  /* 0x0000007100027202 */ /* 0x000fe40000000f00 */
[----:B------:R-:W-:Y:S02]  /*39e0*/  MOV R3, R112 ;  /* 0x0000007000037202 */ /* 0x000fe40000000f00 */
[----:B------:R-:W-:Y:S03]  /*39f0*/  ISETP.GE.AND P0, PT, R13, R17, PT ;  /* 0x000000110d00720c */ /* 0x000fe60003f06270 */
[----:B-1----:R1:W2:Y:S10]  /*3a00*/  LD.E.128 R24, [R2.64+0x80] ;  /* 0x0000800602187980 */ /* 0x0022b4000c101d00 */
[----:B------:R-:W3:Y:S06]  /*3a10*/  @!P0 LD.E.64 R30, [R36.64+0x40] ;  /* 0x00004006241e8980 */ /* 0x000eec000c101b00 */
[----:B-1----:R-:W4:Y:S02]  /*3a20*/  @!P0 LD.E.64 R2, [R20.64+0x40] ;  /* 0x0000400614028980 */ /* 0x002f24000c101b00 */
[--C-:B----4-:R-:W-:Y:S01]  /*3a30*/  @!P0 HADD2.F32 R8, -RZ, R2.reuse.H0_H0 ;  /* 0x20000002ff088230 */ /* 0x110fe20000004100 */
[----:B--2---:R-:W-:Y:S01]  /*3a40*/  @!P0 MOV R0, R24 ;  /* 0x0000001800008202 */ /* 0x004fe20000000f00 */
[----:B------:R-:W-:Y:S01]  /*3a50*/  @!P0 HADD2.F32 R6, -RZ, R2.H1_H1 ;  /* 0x30000002ff068230 */ /* 0x000fe20000004100 */
[----:B------:R-:W-:Y:S01]  /*3a60*/  @!P0 MOV R7, R25 ;  /* 0x0000001900078202 */ /* 0x000fe20000000f00 */
[----:B---3--:R-:W-:Y:S02]  /*3a70*/  @!P0 HADD2.F32 R22, -RZ, R30.H0_H0 ;  /* 0x2000001eff168230 */ /* 0x008fe40000004100 */
        /* <DEDUP_REMOVED lines=39> */
[----:B------:R1:W-:Y:S02]  /*3cf0*/  ST.E.128 [R118.64+0x80], R24 ;  /* 0x0000801876007985 */ /* 0x0003e4000c101d06 */
.L_x_2434:
[----:B------:R-:W-:Y:S05]  /*3d00*/  BSYNC B0 ;  /* 0x0000000000007941 */ /* 0x000fea0003800000 */
.L_x_2433:
        /* <DEDUP_REMOVED lines=55> */
.L_x_2436:
[----:B------:R-:W-:Y:S05]  /*4080*/  BSYNC B0 ;  /* 0x0000000000007941 */ /* 0x000fea0003800000 */
.L_x_2435:
[----:B------:R-:W-:Y:S11]  /*4090*/  ISETP.GE.AND P0, PT, R9, R156, PT ;  /* 0x0000009c0900720c */ /* 0x000ff60003f06270 */
[----:B------:R-:W-:Y:S02]  /*40a0*/  @!UPT UIADD3 URZ, URZ, URZ, URZ ;  /* 0x0000003f3f3ff290 */ /* 0x000fe4000fffe03f */
        /* <DEDUP_REMOVED lines=52> */
.L_x_2430:
[----:B------:R-:W-:Y:S05]  /*43f0*/  BSYNC B1 ;  /* 0x0000000000017941 */ /* 0x000fea0003800000 */
.L_x_2429:
        /* <DEDUP_REMOVED lines=9> */
[-C--:B-1----:R-:W-:Y:S02]  /*4490*/  IADD3 R6, P2, R20, R38.reuse, RZ ;  /* 0x0000002614067210 */ /* 0x082fe40007f5e0ff */
[----:B------:R-:W-:Y:S03]  /*44a0*/  IADD3 R38, P1, R36, R38, RZ ;  /* 0x0000002624267210 */ /* 0x000fe60007f3e0ff */
[--C-:B------:R-:W-:Y:S02]  /*44b0*/  IMAD.X R7, R21, 0x1, R0.reuse, P2 ;  /* 0x0000000115077824 */ /* 0x100fe400010e0600 */
[----:B------:R-:W-:Y:S01]  /*44c0*/  IMAD.X R39, R37, 0x1, R0, P1 ;  /* 0x0000000125277824 */ /* 0x000fe200008e0600 */
[----:B------:R-:W-:-:S05]  /*44d0*/  @P0 BRA `(.L_x_2440) ;  /* 0x0000035000000947 */ /* 0x000fca0003800000 */
[----:B------:R-:W-:Y:S02]  /*44e0*/  LEA R24, P1, R84, R113, 0x1 ;  /* 0x0000007154187211 */ /* 0x000fe400078208ff */
[----:B------:R-:W-:Y:S02]  /*44f0*/  ISETP.GE.AND P0, PT, R18, R17, PT ;  /* 0x000000111200720c */ /* 0x000fe40003f06270 */
[----:B------:R-:W-:Y:S06]  /*4500*/  LEA.HI.X R25, R84, R112, R83, 0x1, P1 ;  /* 0x0000007054197211 */ /* 0x000fec00008f0c53 */
[----:B------:R-:W2:Y:S08]  /*4510*/  LD.E.128 R24, [R24.64] ;  /* 0x0000000618187980 */ /* 0x000eb0000c101d00 */
[----:B------:R-:W3:Y:S06]  /*4520*/  @!P0 LD.E.64 R2, [R6.64] ;  /* 0x0000000606028980 */ /* 0x000eec000c101b00 */
[----:B------:R-:W4:Y:S01]  /*4530*/  @!P0 LD.E.64 R40, [R38.64] ;  /* 0x0000000626288980 */ /* 0x000f22000c101b00 */
[--C-:B---3--:R-:W-:Y:S01]  /*4540*/  @!P0 HADD2.F32 R23, -RZ, R2.reuse.H0_H0 ;  /* 0x20000002ff178230 */ /* 0x108fe20000004100 */
[----:B--2---:R-:W-:Y:S01]  /*4550*/  @!P0 MOV R0, R24 ;  /* 0x0000001800008202 */ /* 0x004fe20000000f00 */
[----:B------:R-:W-:Y:S01]  /*4560*/  @!P0 HADD2.F32 R8, -RZ, R2.H1_H1 ;  /* 0x30000002ff088230 */ /* 0x000fe20000004100 */
[----:B------:R-:W-:Y:S01]  /*4570*/  @!P0 MOV R22, R25 ;  /* 0x0000001900168202 */ /* 0x000fe20000000f00 */
[--C-:B------:R-:W-:Y:S02]  /*4580*/  @!P0 HADD2.F32 R4, -RZ, R3.reuse.H0_H0 ;  /* 0x20000003ff048230 */ /* 0x100fe40000004100 */
[----:B----4-:R-:W-:Y:S02]  /*4590*/  @!P0 HADD2.F32 R28, -RZ, R40.H0_H0 ;  /* 0x20000028ff1c8230 */ /* 0x010fe40000004100 */
[--C-:B------:R-:W-:Y:S02]  /*45a0*/  @!P0 HADD2.F32 R2, -RZ, R0.reuse.H1_H1 ;  /* 0x30000000ff028230 */ /* 0x100fe40000004100 */
[----:B------:R-:W-:Y:S02]  /*45b0*/  @!P0 HADD2.F32 R29, -RZ, R0.H0_H0 ;  /* 0x20000000ff1d8230 */ /* 0x000fe40000004100 */
[----:B------:R-:W-:Y:S01]  /*45c0*/  @!P0 HADD2.F32 R30, -RZ, R40.H1_H1 ;  /* 0x30000028ff1e8230 */ /* 0x000fe20000004100 */
[C---:B------:R-:W-:Y:S01]  /*45d0*/  @!P0 FMUL.FTZ R40, R2.reuse, R28 ;  /* 0x0000001c02288220 */ /* 0x040fe20000410000 */
[----:B------:R-:W-:Y:S01]  /*45e0*/  @!P0 HADD2.F32 R5, -RZ, R3.H1_H1 ;  /* 0x30000003ff058230 */ /* 0x000fe20000004100 */
[----:B------:R-:W-:Y:S01]  /*45f0*/  @!P0 FMUL.FTZ R0, R2, R23 ;  /* 0x0000001702008220 */ /* 0x000fe20000410000 */
[----:B------:R-:W-:Y:S01]  /*4600*/  @!P0 MOV R3, R27 ;  /* 0x0000001b00038202 */ /* 0x000fe20000000f00 */
[----:B------:R-:W-:Y:S01]  /*4610*/  @!P0 FFMA.FTZ R40, R29, R23, -R40 ;  /* 0x000000171d288223 */ /* 0x000fe20000010828 */
[----:B------:R-:W-:Y:S01]  /*4620*/  @!P0 MOV R23, R26 ;  /* 0x0000001a00178202 */ /* 0x000fe20000000f00 */
[----:B------:R-:W-:Y:S01]  /*4630*/  @!P0 FFMA.FTZ R0, R28, R29, R0 ;  /* 0x0000001d1c008223 */ /* 0x000fe20000010000 */
[--C-:B------:R-:W-:Y:S02]  /*4640*/  @!P0 HADD2.F32 R2, -RZ, R22.reuse.H1_H1 ;  /* 0x30000016ff028230 */ /* 0x100fe40000004100 */
[----:B------:R-:W-:Y:S02]  /*4650*/  @!P0 HADD2.F32 R29, -RZ, R22.H0_H0 ;  /* 0x20000016ff1d8230 */ /* 0x000fe40000004100 */
[----:B------:R-:W-:Y:S01]  /*4660*/  @!P0 HADD2.F32 R32, -RZ, R41.H1_H1 ;  /* 0x30000029ff208230 */ /* 0x000fe20000004100 */
[----:B------:R-:W-:Y:S01]  /*4670*/  @!P0 F2FP.PACK_AB R0, R0, R40 ;  /* 0x000000280000823e */ /* 0x000fe200000000ff */
[----:B------:R-:W-:Y:S02]  /*4680*/  @!P0 HADD2.F32 R28, -RZ, R23.H1_H1 ;  /* 0x30000017ff1c8230 */ /* 0x000fe40000004100 */
[----:B------:R-:W-:Y:S01]  /*4690*/  @!P0 HADD2.F32 R31, -RZ, R41.H0_H0 ;  /* 0x20000029ff1f8230 */ /* 0x000fe20000004100 */
[C---:B------:R-:W-:Y:S01]  /*46a0*/  @!P0 FMUL.FTZ R41, R2.reuse, R30 ;  /* 0x0000001e02298220 */ /* 0x040fe20000410000 */
[----:B------:R-:W-:Y:S01]  /*46b0*/  @!P0 MOV R24, R0 ;  /* 0x0000000000188202 */ /* 0x000fe20000000f00 */
[-C--:B------:R-:W-:Y:S01]  /*46c0*/  @!P0 FMUL.FTZ R2, R2, R8.reuse ;  /* 0x0000000802028220 */ /* 0x080fe20000410000 */
[----:B------:R-:W-:Y:S01]  /*46d0*/  @!P0 HADD2.F32 R22, -RZ, R3.H1_H1 ;  /* 0x30000003ff168230 */ /* 0x000fe20000004100 */
[----:B------:R-:W-:Y:S01]  /*46e0*/  @!P0 FFMA.FTZ R41, R29, R8, -R41 ;  /* 0x000000081d298223 */ /* 0x000fe20000010829 */
[----:B------:R-:W-:Y:S01]  /*46f0*/  @!P0 HADD2.F32 R8, -RZ, R23.H0_H0 ;  /* 0x20000017ff088230 */ /* 0x000fe20000004100 */
[C---:B------:R-:W-:Y:S01]  /*4700*/  @!P0 FMUL.FTZ R43, R28.reuse, R31 ;  /* 0x0000001f1c2b8220 */ /* 0x040fe20000410000 */
[----:B------:R-:W-:Y:S01]  /*4710*/  @!P0 HADD2.F32 R23, -RZ, R3.H0_H0 ;  /* 0x20000003ff178230 */ /* 0x000fe20000004100 */
[----:B------:R-:W-:Y:S02]  /*4720*/  @!P0 FMUL.FTZ R3, R28, R4 ;  /* 0x000000041c038220 */ /* 0x000fe40000410000 */
[----:B------:R-:W-:Y:S02]  /*4730*/  @!P0 FMUL.FTZ R42, R22, R32 ;  /* 0x00000020162a8220 */ /* 0x000fe40000410000 */
[----:B------:R-:W-:Y:S02]  /*4740*/  @!P0 FFMA.FTZ R28, R8, R4, -R43 ;  /* 0x00000004081c8223 */ /* 0x000fe4000001082b */
[----:B------:R-:W-:Y:S01]  /*4750*/  @!P0 FMUL.FTZ R4, R22, R5 ;  /* 0x0000000516048220 */ /* 0x000fe20000410000 */
[----:B------:R-:W-:Y:S01]  /*4760*/  LEA R22, P1, R228, R118, 0x1 ;  /* 0x00000076e4167211 */ /* 0x000fe200078208ff */
[----:B------:R-:W-:Y:S02]  /*4770*/  @!P0 FFMA.FTZ R2, R30, R29, R2 ;  /* 0x0000001d1e028223 */ /* 0x000fe40000010002 */
[----:B------:R-:W-:Y:S02]  /*4780*/  @!P0 FFMA.FTZ R3, R31, R8, R3 ;  /* 0x000000081f038223 */ /* 0x000fe40000010003 */
[----:B------:R-:W-:Y:S01]  /*4790*/  @!P0 FFMA.FTZ R42, R23, R5, -R42 ;  /* 0x00000005172a8223 */ /* 0x000fe2000001082a */
[----:B------:R-:W-:Y:S01]  /*47a0*/  @!P0 F2FP.PACK_AB R2, R2, R41 ;  /* 0x000000290202823e */ /* 0x000fe200000000ff */
[----:B------:R-:W-:Y:S01]  /*47b0*/  @!P0 FFMA.FTZ R4, R32, R23, R4 ;  /* 0x0000001720048223 */ /* 0x000fe20000010004 */
[----:B------:R-:W-:Y:S02]  /*47c0*/  @!P0 F2FP.PACK_AB R3, R3, R28 ;  /* 0x0000001c0303823e */ /* 0x000fe400000000ff */
[----:B------:R-:W-:Y:S02]  /*47d0*/  LEA.HI.X R23, R228, R119, R229, 0x1, P1 ;  /* 0x00000077e4177211 */ /* 0x000fe400008f0ce5 */
[----:B------:R-:W-:Y:S02]  /*47e0*/  @!P0 F2FP.PACK_AB R4, R4, R42 ;  /* 0x0000002a0404823e */ /* 0x000fe400000000ff */
[----:B------:R-:W-:Y:S02]  /*47f0*/  @!P0 MOV R25, R2 ;  /* 0x0000000200198202 */ /* 0x000fe40000000f00 */
[----:B------:R-:W-:Y:S02]  /*4800*/  @!P0 MOV R26, R3 ;  /* 0x00000003001a8202 */ /* 0x000fe40000000f00 */
[----:B------:R-:W-:Y:S05]  /*4810*/  @!P0 MOV R27, R4 ;  /* 0x00000004001b8202 */ /* 0x000fea0000000f00 */
[----:B------:R1:W-:Y:S02]  /*4820*/  ST.E.128 [R22.64], R24 ;  /* 0x0000001816007985 */ /* 0x0003e4000c101d06 */
.L_x_2440:
[----:B------:R-:W-:Y:S05]  /*4830*/  BSYNC B0 ;  /* 0x0000000000007941 */ /* 0x000fea0003800000 */
.L_x_2439:
[----:B------:R-:W-:Y:S01]  /*4840*/  ISETP.GE.AND P0, PT, R13, R156, PT ;  /* 0x0000009c0d00720c */ /* 0x000fe20003f06270 */
[----:B------:R-:W-:Y:S01]  /*4850*/  @!UPT UIADD3 URZ, URZ, URZ, URZ ;  /* 0x0000003f3f3ff290 */ /* 0x000fe2000fffe03f */
[----:B------:R-:W-:Y:S11]  /*4860*/  BSSY B0, `(.L_x_2441) ;  /* 0x0000037000007945 */ /* 0x000ff60003800000 */
[----:B------:R-:W-:-:S05]  /*4870*/  @P0 BRA `(.L_x_2442) ;  /* 0x0000035000000947 */ /* 0x000fca0003800000 */
[C---:B-1----:R-:W-:Y:S02]  /*4880*/  LEA R24, P1, R86.reuse, R113, 0x1 ;  /* 0x0000007156187211 */ /* 0x042fe400078208ff */
[----:B------:R-:W-:Y:S02]  /*4890*/  ISETP.GE.AND P0, PT, R13, R17, PT ;  /* 0x000000110d00720c */ /* 0x000fe40003f06270 */
[----:B------:R-:W-:Y:S06]  /*48a0*/  LEA.HI.X R25, R86, R112, R85, 0x1, P1 ;  /* 0x0000007056197211 */ /* 0x000fec00008f0c55 */
[----:B------:R-:W2:Y:S08]  /*48b0*/  LD.E.128 R24, [R24.64] ;  /* 0x0000000618187980 */ /* 0x000eb0000c101d00 */
[----:B------:R-:W3:Y:S06]  /*48c0*/  @!P0 LD.E.64 R2, [R6.64+0x40] ;  /* 0x0000400606028980 */ /* 0x000eec000c101b00 */
[----:B------:R-:W4:Y:S01]  /*48d0*/  @!P0 LD.E.64 R40, [R38.64+0x40] ;  /* 0x0000400626288980 */ /* 0x000f22000c101b00 */
        /* <DEDUP_REMOVED lines=47> */
.L_x_2442:
[----:B------:R-:W-:Y:S05]  /*4bd0*/  BSYNC B0 ;  /* 0x0000000000007941 */ /* 0x000fea0003800000 */
.L_x_2441:
[----:B------:R-:W-:Y:S01]  /*4be0*/  ISETP.GE.AND P0, PT, R12, R156, PT ;  /* 0x0000009c0c00720c */ /* 0x000fe20003f06270 */
[----:B------:R-:W-:Y:S01]  /*4bf0*/  @!UPT UIADD3 URZ, URZ, URZ, URZ ;  /* 0x0000003f3f3ff290 */ /* 0x000fe2000fffe03f */
[----:B------:R-:W-:Y:S11]  /*4c00*/  BSSY B0, `(.L_x_2443) ;  /* 0x0000037000007945 */ /* 0x000ff60003800000 */
[----:B------:R-:W-:-:S05]  /*4c10*/  @P0 BRA `(.L_x_2444) ;  /* 0x0000035000000947 */ /* 0x000fca0003800000 */
[----:B-1----:R-:W-:Y:S02]  /*4c20*/  LEA R24, P1, R90, R113, 0x1 ;  /* 0x000000715a187211 */ /* 0x002fe400078208ff */
        /* <DEDUP_REMOVED lines=52> */
.L_x_2444:
[----:B------:R-:W-:Y:S05]  /*4f70*/  BSYNC B0 ;  /* 0x0000000000007941 */ /* 0x000fea0003800000 */
.L_x_2443:
[----:B------:R-:W-:Y:S11]  /*4f80*/  ISETP.GE.AND P0, PT, R9, R156, PT ;  /* 0x0000009c0900720c */ /* 0x000ff60003f06270 */
[----:B------:R-:W-:Y:S02]  /*4f90*/  @!UPT UIADD3 URZ, URZ, URZ, URZ ;  /* 0x0000003f3f3ff290 */ /* 0x000fe4000fffe03f */
        /* <DEDUP_REMOVED lines=18> */
[-C--:B------:R-:W-:Y:S01]  /*50c0*/  @!P0 FMUL.FTZ R0, R2, R8.reuse ;  /* 0x0000000802008220 */ /* 0x080fe20000410000 */
[----:B------:R-:W-:Y:S01]  /*50d0*/  @!P0 MOV R3, R27 ;  /* 0x0000001b00038202 */ /* 0x000fe20000000f00 */
[----:B------:R-:W-:Y:S01]  /*50e0*/  @!P0 FFMA.FTZ R31, R23, R8, -R31 ;  /* 0x00000008171f8223 */ /* 0x000fe2000001081f */
[----:B------:R-:W-:Y:S01]  /*50f0*/  @!P0 MOV R8, R26 ;  /* 0x0000001a00088202 */ /* 0x000fe20000000f00 */
[----:B------:R-:W-:Y:S01]  /*5100*/  @!P0 FFMA.FTZ R0, R22, R23, R0 ;  /* 0x0000001716008223 */ /* 0x000fe20000010000 */
[--C-:B------:R-:W-:Y:S02]  /*5110*/  @!P0 HADD2.F32 R2, -RZ, R7.reuse.H1_H1 ;  /* 0x30000007ff028230 */ /* 0x100fe40000004100 */
[----:B------:R-:W-:Y:S02]  /*5120*/  @!P0 HADD2.F32 R23, -RZ, R7.H0_H0 ;  /* 0x20000007ff178230 */ /* 0x000fe40000004100 */
[----:B------:R-:W-:Y:S01]  /*5130*/  @!P0 HADD2.F32 R7, -RZ, R3.H1_H1 ;  /* 0x30000003ff078230 */ /* 0x000fe20000004100 */
[C---:B------:R-:W-:Y:S01]  /*5140*/  @!P0 FMUL.FTZ R32, R2.reuse, R28 ;  /* 0x0000001c02208220 */ /* 0x040fe20000410000 */
[--C-:B------:R-:W-:Y:S01]  /*5150*/  @!P0 HADD2.F32 R29, -RZ, R39.reuse.H0_H0 ;  /* 0x20000027ff1d8230 */ /* 0x100fe20000004100 */
[-C--:B------:R-:W-:Y:S01]  /*5160*/  @!P0 FMUL.FTZ R2, R2, R6.reuse ;  /* 0x0000000602028220 */ /* 0x080fe20000410000 */
[----:B------:R-:W-:Y:S01]  /*5170*/  @!P0 F2FP.PACK_AB R0, R0, R31 ;  /* 0x0000001f0000823e */ /* 0x000fe200000000ff */
[----:B------:R-:W-:Y:S01]  /*5180*/  @!P0 FFMA.FTZ R32, R23, R6, -R32 ;  /* 0x0000000617208223 */ /* 0x000fe20000010820 */
[--C-:B------:R-:W-:Y:S01]  /*5190*/  @!P0 HADD2.F32 R22, -RZ, R8.reuse.H1_H1 ;  /* 0x30000008ff168230 */ /* 0x100fe20000004100 */
[----:B------:R-:W-:Y:S01]  /*51a0*/  @!P0 FFMA.FTZ R2, R28, R23, R2 ;  /* 0x000000171c028223 */ /* 0x000fe20000010002 */
[----:B------:R-:W-:Y:S01]  /*51b0*/  @!P0 MOV R24, R0 ;  /* 0x0000000000188202 */ /* 0x000fe20000000f00 */
[----:B------:R-:W-:Y:S02]  /*51c0*/  @!P0 HADD2.F32 R6, -RZ, R8.H0_H0 ;  /* 0x20000008ff068230 */ /* 0x000fe40000004100 */
[----:B------:R-:W-:Y:S01]  /*51d0*/  @!P0 HADD2.F32 R30, -RZ, R39.H1_H1 ;  /* 0x30000027ff1e8230 */ /* 0x000fe20000004100 */
[----:B------:R-:W-:Y:S01]  /*51e0*/  @!P0 F2FP.PACK_AB R2, R2, R32 ;  /* 0x000000200202823e */ /* 0x000fe200000000ff */
[C---:B------:R-:W-:Y:S01]  /*51f0*/  @!P0 FMUL.FTZ R39, R22.reuse, R29 ;  /* 0x0000001d16278220 */ /* 0x040fe20000410000 */
[----:B------:R-:W-:Y:S01]  /*5200*/  @!P0 HADD2.F32 R8, -RZ, R3.H0_H0 ;  /* 0x20000003ff088230 */ /* 0x000fe20000004100 */
[----:B------:R-:W-:Y:S01]  /*5210*/  @!P0 FMUL.FTZ R3, R22, R4 ;  /* 0x0000000416038220 */ /* 0x000fe20000410000 */
[----:B------:R-:W-:Y:S01]  /*5220*/  @!P0 MOV R25, R2 ;  /* 0x0000000200198202 */ /* 0x000fe20000000f00 */
[C---:B------:R-:W-:Y:S02]  /*5230*/  @!P0 FMUL.FTZ R38, R7.reuse, R30 ;  /* 0x0000001e07268220 */ /* 0x040fe40000410000 */
[----:B------:R-:W-:Y:S02]  /*5240*/  @!P0 FFMA.FTZ R22, R6, R4, -R39 ;  /* 0x0000000406168223 */ /* 0x000fe40000010827 */
[-C--:B------:R-:W-:Y:S02]  /*5250*/  @!P0 FMUL.FTZ R4, R7, R5.reuse ;  /* 0x0000000507048220 */ /* 0x080fe40000410000 */
[----:B------:R-:W-:Y:S01]  /*5260*/  @!P0 FFMA.FTZ R3, R29, R6, R3 ;  /* 0x000000061d038223 */ /* 0x000fe20000010003 */
[----:B------:R-:W-:Y:S01]  /*5270*/  LEA R6, P1, R68, R118, 0x1 ;  /* 0x0000007644067211 */ /* 0x000fe200078208ff */
[----:B------:R-:W-:Y:S02]  /*5280*/  @!P0 FFMA.FTZ R38, R8, R5, -R38 ;  /* 0x0000000508268223 */ /* 0x000fe40000010826 */
[----:B------:R-:W-:Y:S01]  /*5290*/  @!P0 FFMA.FTZ R4, R30, R8, R4 ;  /* 0x000000081e048223 */ /* 0x000fe20000010004 */
[----:B------:R-:W-:Y:S02]  /*52a0*/  @!P0 F2FP.PACK_AB R3, R3, R22 ;  /* 0x000000160303823e */ /* 0x000fe400000000ff */
[----:B------:R-:W-:Y:S02]  /*52b0*/  LEA.HI.X R7, R68, R119, R67, 0x1, P1 ;  /* 0x0000007744077211 */ /* 0x000fe400008f0c43 */
[----:B------:R-:W-:Y:S02]  /*52c0*/  @!P0 F2FP.PACK_AB R4, R4, R38 ;  /* 0x000000260404823e */ /* 0x000fe400000000ff */
[----:B------:R-:W-:Y:S02]  /*52d0*/  @!P0 MOV R26, R3 ;  /* 0x00000003001a8202 */ /* 0x000fe40000000f00 */
[----:B------:R-:W-:Y:S05]  /*52e0*/  @!P0 MOV R27, R4 ;  /* 0x00000004001b8202 */ /* 0x000fea0000000f00 */
[----:B------:R1:W-:Y:S02]  /*52f0*/  ST.E.128 [R6.64], R24 ;  /* 0x0000001806007985 */ /* 0x0003e4000c101d06 */
.L_x_2438:
[----:B------:R-:W-:Y:S05]  /*5300*/  BSYNC B1 ;  /* 0x0000000000017941 */ /* 0x000fea0003800000 */
.L_x_2437:
        /* <DEDUP_REMOVED lines=67> */
.L_x_2448:
[----:B------:R-:W-:Y:S05]  /*5740*/  BSYNC B0 ;  /* 0x0000000000007941 */ /* 0x000fea0003800000 */
.L_x_2447:
        /* <DEDUP_REMOVED lines=57> */
.L_x_2450:
[----:B------:R-:W-:Y:S05]  /*5ae0*/  BSYNC B0 ;  /* 0x0000000000007941 */ /* 0x000fea0003800000 */
.L_x_2449:
        /* <DEDUP_REMOVED lines=57> */
.L_x_2452:
[----:B------:R-:W-:Y:S05]  /*5e80*/  BSYNC B0 ;  /* 0x0000000000007941 */ /* 0x000fea0003800000 */
.L_x_2451:
        /* <DEDUP_REMOVED lines=56> */
.L_x_2446:
[----:B------:R-:W-:Y:S05]  /*6210*/  BSYNC B1 ;  /* 0x0000000000017941 */ /* 0x000fea0003800000 */
.L_x_2445:
        /* <DEDUP_REMOVED lines=14> */
[----:B------:R-:W-:Y:S01]  /*6300*/  IMAD R0, R181, 0x60, RZ ;  /* 0x00000060b5007824 */ /* 0x000fe200078e02ff */
[----:B------:R-:W-:Y:S01]  /*6310*/  MOV R2, R113 ;  /* 0x0000007100027202 */ /* 0x000fe20000000f00 */
[----:B------:R-:W-:Y:S01]  /*6320*/  IMAD.WIDE.U32 R182, R46, 0x60, R118 ;  /* 0x000000602eb67825 */ /* 0x000fe200078e0076 */
[----:B------:R-:W-:Y:S02]  /*6330*/  MOV R3, R112 ;  /* 0x0000007000037202 */ /* 0x000fe40000000f00 */
[----:B------:R-:W-:Y:S03]  /*6340*/  ISETP.GE.AND P0, PT, R18, R17, PT ;  /* 0x000000111200720c */ /* 0x000fe60003f06270 */
[----:B------:R-:W-:Y:S05]  /*6350*/  IMAD.WIDE.U32 R2, R180, 0x60, R2 ;  /* 0x00000060b4027825 */ /* 0x000fea00078e0002 */
[----:B------:R-:W-:Y:S05]  /*6360*/  IADD3 R3, R3, R0, RZ ;  /* 0x0000000003037210 */ /* 0x000fea0007ffe0ff */
[----:B------:R1:W2:Y:S08]  /*6370*/  LD.E.128 R24, [R2.64] ;  /* 0x0000000602187980 */ /* 0x0002b0000c101d00 */
[----:B------:R-:W3:Y:S06]  /*6380*/  @!P0 LD.E.64 R40, [R38.64] ;  /* 0x0000000626288980 */ /* 0x000eec000c101b00 */
[----:B-1----:R-:W4:Y:S02]  /*6390*/  @!P0 LD.E.64 R2, [R6.64] ;  /* 0x0000000606028980 */ /* 0x002f24000c101b00 */
[--C-:B----4-:R-:W-:Y:S01]  /*63a0*/  @!P0 HADD2.F32 R23, -RZ, R2.reuse.H0_H0 ;  /* 0x20000002ff178230 */ /* 0x110fe20000004100 */
[----:B--2---:R-:W-:Y:S01]  /*63b0*/  @!P0 MOV R0, R24 ;  /* 0x0000001800008202 */ /* 0x004fe20000000f00 */
[----:B------:R-:W-:Y:S01]  /*63c0*/  @!P0 HADD2.F32 R8, -RZ, R2.H1_H1 ;  /* 0x30000002ff088230 */ /* 0x000fe20000004100 */
[----:B------:R-:W-:Y:S01]  /*63d0*/  @!P0 MOV R22, R25 ;  /* 0x0000001900168202 */ /* 0x000fe20000000f00 */
[----:B---3--:R-:W-:Y:S02]  /*63e0*/  @!P0 HADD2.F32 R28, -RZ, R40.H0_H0 ;  /* 0x20000028ff1c8230 */ /* 0x008fe40000004100 */
[--C-:B------:R-:W-:Y:S02]  /*63f0*/  @!P0 HADD2.F32 R2, -RZ, R0.reuse.H1_H1 ;  /* 0x30000000ff028230 */ /* 0x100fe40000004100 */
[----:B------:R-:W-:Y:S02]  /*6400*/  @!P0 HADD2.F32 R29, -RZ, R0.H0_H0 ;  /* 0x20000000ff1d8230 */ /* 0x000fe40000004100 */
[----:B------:R-:W-:Y:S01]  /*6410*/  @!P0 HADD2.F32 R30, -RZ, R40.H1_H1 ;  /* 0x30000028ff1e8230 */ /* 0x000fe20000004100 */
[C---:B------:R-:W-:Y:S01]  /*6420*/  @!P0 FMUL.FTZ R40, R2.reuse, R28 ;  /* 0x0000001c02288220 */ /* 0x040fe20000410000 */
[--C-:B------:R-:W-:Y:S01]  /*6430*/  @!P0 HADD2.F32 R4, -RZ, R3.reuse.H0_H0 ;  /* 0x20000003ff048230 */ /* 0x100fe20000004100 */
[-C--:B------:R-:W-:Y:S01]  /*6440*/  @!P0 FMUL.FTZ R0, R2, R23.reuse ;  /* 0x0000001702008220 */ /* 0x080fe20000410000 */
[----:B------:R-:W-:Y:S01]  /*6450*/  @!P0 HADD2.F32 R5, -RZ, R3.H1_H1 ;  /* 0x30000003ff058230 */ /* 0x000fe20000004100 */
[----:B------:R-:W-:Y:S01]  /*6460*/  @!P0 FFMA.FTZ R40, R29, R23, -R40 ;  /* 0x000000171d288223 */ /* 0x000fe20000010828 */
[----:B------:R-:W-:Y:S01]  /*6470*/  @!P0 MOV R23, R26 ;  /* 0x0000001a00178202 */ /* 0x000fe20000000f00 */
[----:B------:R-:W-:Y:S01]  /*6480*/  @!P0 FFMA.FTZ R0, R28, R29, R0 ;  /* 0x0000001d1c008223 */ /* 0x000fe20000010000 */
[--C-:B------:R-:W-:Y:S01]  /*6490*/  @!P0 HADD2.F32 R2, -RZ, R22.reuse.H1_H1 ;  /* 0x30000016ff028230 */ /* 0x100fe20000004100 */
[----:B------:R-:W-:Y:S01]  /*64a0*/  @!P0 MOV R3, R27 ;  /* 0x0000001b00038202 */ /* 0x000fe20000000f00 */
[----:B------:R-:W-:Y:S02]  /*64b0*/  @!P0 HADD2.F32 R29, -RZ, R22.H0_H0 ;  /* 0x20000016ff1d8230 */ /* 0x000fe40000004100 */
[--C-:B------:R-:W-:Y:S01]  /*64c0*/  @!P0 HADD2.F32 R31, -RZ, R41.reuse.H0_H0 ;  /* 0x20000029ff1f8230 */ /* 0x100fe20000004100 */
[----:B------:R-:W-:Y:S01]  /*64d0*/  @!P0 F2FP.PACK_AB R0, R0, R40 ;  /* 0x000000280000823e */ /* 0x000fe200000000ff */
[----:B------:R-:W-:Y:S01]  /*64e0*/  @!P0 HADD2.F32 R32, -RZ, R41.H1_H1 ;  /* 0x30000029ff208230 */ /* 0x000fe20000004100 */
[C---:B------:R-:W-:Y:S01]  /*64f0*/  @!P0 FMUL.FTZ R41, R2.reuse, R30 ;  /* 0x0000001e02298220 */ /* 0x040fe20000410000 */
[----:B------:R-:W-:Y:S01]  /*6500*/  @!P0 HADD2.F32 R28, -RZ, R23.H1_H1 ;  /* 0x30000017ff1c8230 */ /* 0x000fe20000004100 */
[----:B------:R-:W-:Y:S01]  /*6510*/  @!P0 FMUL.FTZ R2, R2, R8 ;  /* 0x0000000802028220 */ /* 0x000fe20000410000 */
[----:B------:R-:W-:Y:S01]  /*6520*/  @!P0 MOV R24, R0 ;  /* 0x0000000000188202 */ /* 0x000fe20000000f00 */
[----:B------:R-:W-:Y:S01]  /*6530*/  @!P0 FFMA.FTZ R41, R29, R8, -R41 ;  /* 0x000000081d298223 */ /* 0x000fe20000010829 */
[----:B------:R-:W-:Y:S01]  /*6540*/  @!P0 HADD2.F32 R22, -RZ, R3.H1_H1 ;  /* 0x30000003ff168230 */ /* 0x000fe20000004100 */
[----:B------:R-:W-:Y:S01]  /*6550*/  @!P0 FMUL.FTZ R43, R28, R31 ;  /* 0x0000001f1c2b8220 */ /* 0x000fe20000410000 */
[----:B------:R-:W-:Y:S01]  /*6560*/  @!P0 HADD2.F32 R8, -RZ, R23.H0_H0 ;  /* 0x20000017ff088230 */ /* 0x000fe20000004100 */
[----:B------:R-:W-:Y:S01]  /*6570*/  @!P0 FFMA.FTZ R2, R30, R29, R2 ;  /* 0x0000001d1e028223 */ /* 0x000fe20000010002 */
[----:B------:R-:W-:Y:S01]  /*6580*/  @!P0 HADD2.F32 R23, -RZ, R3.H0_H0 ;  /* 0x20000003ff178230 */ /* 0x000fe20000004100 */
[-C--:B------:R-:W-:Y:S02]  /*6590*/  @!P0 FMUL.FTZ R3, R28, R4.reuse ;  /* 0x000000041c038220 */ /* 0x080fe40000410000 */
[----:B------:R-:W-:Y:S01]  /*65a0*/  @!P0 FFMA.FTZ R28, R8, R4, -R43 ;  /* 0x00000004081c8223 */ /* 0x000fe2000001082b */
[----:B------:R-:W-:Y:S01]  /*65b0*/  @!P0 F2FP.PACK_AB R2, R2, R41 ;  /* 0x000000290202823e */ /* 0x000fe200000000ff */
[CC--:B------:R-:W-:Y:S02]  /*65c0*/  @!P0 FMUL.FTZ R4, R22.reuse, R5.reuse ;  /* 0x0000000516048220 */ /* 0x0c0fe40000410000 */
[----:B------:R-:W-:Y:S01]  /*65d0*/  @!P0 FMUL.FTZ R42, R22, R32 ;  /* 0x00000020162a8220 */ /* 0x000fe20000410000 */
[----:B------:R-:W-:Y:S01]  /*65e0*/  @!P0 MOV R25, R2 ;  /* 0x0000000200198202 */ /* 0x000fe20000000f00 */
[----:B------:R-:W-:Y:S02]  /*65f0*/  @!P0 FFMA.FTZ R3, R31, R8, R3 ;  /* 0x000000081f038223 */ /* 0x000fe40000010003 */
[----:B------:R-:W-:Y:S02]  /*6600*/  @!P0 FFMA.FTZ R42, R23, R5, -R42 ;  /* 0x00000005172a8223 */ /* 0x000fe4000001082a */
[----:B------:R-:W-:Y:S01]  /*6610*/  @!P0 FFMA.FTZ R4, R32, R23, R4 ;  /* 0x0000001720048223 */ /* 0x000fe20000010004 */
[----:B------:R-:W-:Y:S01]  /*6620*/  @!P0 F2FP.PACK_AB R3, R3, R28 ;  /* 0x0000001c0303823e */ /* 0x000fe200000000ff */
[----:B------:R-:W-:Y:S03]  /*6630*/  IMAD R5, R47, 0x60, RZ ;  /* 0x000000602f057824 */ /* 0x000fe600078e02ff */
[----:B------:R-:W-:Y:S02]  /*6640*/  @!P0 F2FP.PACK_AB R4, R4, R42 ;  /* 0x0000002a0404823e */ /* 0x000fe400000000ff */
[----:B------:R-:W-:Y:S02]  /*6650*/  IADD3 R183, R183, R5, RZ ;  /* 0x00000005b7b77210 */ /* 0x000fe40007ffe0ff */
[----:B------:R-:W-:Y:S02]  /*6660*/  @!P0 MOV R26, R3 ;  /* 0x00000003001a8202 */ /* 0x000fe40000000f00 */
[----:B------:R-:W-:Y:S05]  /*6670*/  @!P0 MOV R27, R4 ;  /* 0x00000004001b8202 */ /* 0x000fea0000000f00 */
[----:B------:R1:W-:Y:S02]  /*6680*/  ST.E.128 [R182.64], R24 ;  /* 0x00000018b6007985 */ /* 0x0003e4000c101d06 */
.L_x_2456:
[----:B------:R-:W-:Y:S05]  /*6690*/  BSYNC B0 ;  /* 0x0000000000007941 */ /* 0x000fea0003800000 */
.L_x_2455:
        /* <DEDUP_REMOVED lines=57> */
.L_x_2458:
[----:B------:R-:W-:Y:S05]  /*6a30*/  BSYNC B0 ;  /* 0x0000000000007941 */ /* 0x000fea0003800000 */
.L_x_2457:
        /* <DEDUP_REMOVED lines=57> */
.L_x_2460:
[----:B------:R-:W-:Y:S05]  /*6dd0*/  BSYNC B0 ;  /* 0x0000000000007941 */ /* 0x000fea0003800000 */
.L_x_2459:
        /* <DEDUP_REMOVED lines=19> */
[----:B------:R-:W-:Y:S01]  /*6f10*/  @!P0 MOV R3, R27 ;  /* 0x0000001b00038202 */ /* 0x000fe20000000f00 */
[-C--:B------:R-:W-:Y:S01]  /*6f20*/  @!P0 FMUL.FTZ R0, R2, R8.reuse ;  /* 0x0000000802008220 */ /* 0x080fe20000410000 */
[--C-:B------:R-:W-:Y:S01]  /*6f30*/  @!P0 HADD2.F32 R2, -RZ, R7.reuse.H1_H1 ;  /* 0x30000007ff028230 */ /* 0x100fe20000004100 */
[----:B------:R-:W-:Y:S01]  /*6f40*/  @!P0 FFMA.FTZ R30, R22, R8, -R30 ;  /* 0x00000008161e8223 */ /* 0x000fe2000001081e */
[----:B------:R-:W-:Y:S01]  /*6f50*/  @!P0 MOV R8, R26 ;  /* 0x0000001a00088202 */ /* 0x000fe20000000f00 */
[----:B------:R-:W-:Y:S01]  /*6f60*/  @!P0 FFMA.FTZ R0, R17, R22, R0 ;  /* 0x0000001611008223 */ /* 0x000fe20000010000 */
[----:B------:R-:W-:Y:S02]  /*6f70*/  @!P0 HADD2.F32 R23, -RZ, R38.H1_H1 ;  /* 0x30000026ff178230 */ /* 0x000fe40000004100 */
[----:B------:R-:W-:Y:S02]  /*6f80*/  @!P0 HADD2.F32 R22, -RZ, R7.H0_H0 ;  /* 0x20000007ff168230 */ /* 0x000fe40000004100 */
[----:B------:R-:W-:Y:S01]  /*6f90*/  @!P0 HADD2.F32 R7, -RZ, R3.H1_H1 ;  /* 0x30000003ff078230 */ /* 0x000fe20000004100 */
[C---:B------:R-:W-:Y:S01]  /*6fa0*/  @!P0 FMUL.FTZ R31, R2.reuse, R23 ;  /* 0x00000017021f8220 */ /* 0x040fe20000410000 */
[--C-:B------:R-:W-:Y:S01]  /*6fb0*/  @!P0 HADD2.F32 R28, -RZ, R39.reuse.H0_H0 ;  /* 0x20000027ff1c8230 */ /* 0x100fe20000004100 */
[----:B------:R-:W-:Y:S01]  /*6fc0*/  @!P0 FMUL.FTZ R2, R2, R6 ;  /* 0x0000000602028220 */ /* 0x000fe20000410000 */
        /* <DEDUP_REMOVED lines=25> */
.L_x_2454:
[----:B------:R-:W-:Y:S05]  /*7160*/  BSYNC B1 ;  /* 0x0000000000017941 */ /* 0x000fea0003800000 */
.L_x_2453:
[----:B------:R-:W2:Y:S02]  /*7170*/  LD.E R0, [R10.64+0xd0] ;  /* 0x0000d0060a007980 */ /* 0x000ea4000c101900 */
[----:B--2---:R-:W-:Y:S05]  /*7180*/  IMAD.U32 R0, R0, -0x20, RZ ;  /* 0xffffffe000007824 */ /* 0x004fea00078e00ff */
[C---:B------:R-:W-:Y:S02]  /*7190*/  LEA R20, P1, R0.reuse, R20, 0x1 ;  /* 0x0000001400147211 */ /* 0x040fe400078208ff */
[C---:B------:R-:W-:Y:S02]  /*71a0*/  LEA R36, P0, R0.reuse, R36, 0x1 ;  /* 0x0000002400247211 */ /* 0x040fe400078008ff */
[C---:B------:R-:W-:Y:S02]  /*71b0*/  LEA.HI.X.SX32 R21, R0.reuse, R21, 0x1, P1 ;  /* 0x0000001500157211 */ /* 0x040fe400008f0eff */
[----:B------:R-:W-:Y:S01]  /*71c0*/  LEA.HI.X.SX32 R37, R0, R37, 0x1, P0 ;  /* 0x0000002500257211 */ /* 0x000fe200000f0eff */
[----:B------:R-:W-:-:S05]  /*71d0*/  BRA `(.L_x_2461) ;  /* 0x0000714000007947 */ /* 0x000fca0003800000 */
.L_x_2428:
[----:B---3--:R-:W-:Y:S01]  /*71e0*/  BSSY B2, `(.L_x_2462) ;  /* 0x0000198000027945 */ /* 0x008fe20003800000 */
[----:B------:R-:W-:-:S05]  /*71f0*/  @!P2 BRA `(.L_x_2463) ;  /* 0x000019600000a947 */ /* 0x000fca0003800000 */
[----:B-----5:R-:W-:Y:S01]  /*7200*/  ISETP.GE.AND P0, PT, R18, R156, PT ;  /* 0x0000009c1200720c */ /* 0x020fe20003f06270 */
[----:B------:R-:W-:Y:S01]  /*7210*/  @!UPT UIADD3 URZ, URZ, URZ, URZ ;  /* 0x0000003f3f3ff290 */ /* 0x000fe2000fffe03f */
[----:B------:R-:W-:Y:S11]  /*7220*/  BSSY B1, `(.L_x_2464) ;  /* 0x0000063000017945 */ /* 0x000ff60003800000 */
[----:B------:R-:W-:-:S05]  /*7230*/  @P0 BRA `(.L_x_2465) ;  /* 0x0000061000000947 */ /* 0x000fca0003800000 */
[----:B-1----:R-:W-:Y:S01]  /*7240*/  IMAD.MOV.U32 R4, RZ, RZ, R113 ;  /* 0x000000ffff047224 */ /* 0x002fe200078e0071 */
[----:B------:R-:W-:Y:S01]  /*7250*/  MOV R5, R112 ;  /* 0x0000007000057202 */ /* 0x000fe20000000f00 */
[----:B------:R-:W-:Y:S01]  /*7260*/  BSSY B0, `(.L_x_2466) ;  /* 0x000005d000007945 */ /* 0x000fe20003800000 */
[----:B------:R-:W-:Y:S03]  /*7270*/  ISETP.GE.AND P0, PT, R18, R17, PT ;  /* 0x000000111200720c */ /* 0x000fe60003f06270 */
[----:B------:R1:W5:Y:S10]  /*7280*/  LD.E.128 R28, [R4.64] ;  /* 0x00000006041c7980 */ /* 0x000374000c101d00 */
[----:B------:R-:W-:-:S05]  /*7290*/  @P0 BRA `(.L_x_2467) ;  /* 0x0000059000000947 */ /* 0x000fca0003800000 */
[----:B------:R-:W-:Y:S01]  /*72a0*/  LEA.HI R8, R17, R17, RZ, 0x1 ;  /* 0x0000001111087211 */ /* 0x000fe200078f08ff */
[----:B------:R-:W-:Y:S01]  /*72b0*/  IMAD.MOV.U32 R6, RZ, RZ, R115 ;  /* 0x000000ffff067224 */ /* 0x000fe200078e0073 */
[----:B------:R-:W-:Y:S01]  /*72c0*/  MOV R0, RZ ;  /* 0x000000ff00007202 */ /* 0x000fe20000000f00 */
[----:B-----5:R-:W-:Y:S01]  /*72d0*/  IMAD.MOV.U32 R38, RZ, RZ, R31 ;  /* 0x000000ffff267224 */ /* 0x020fe200078e001f */
[----:B------:R-:W-:Y:S02]  /*72e0*/  SHF.R.S32.HI R8, RZ, 0x1, R8 ;  /* 0x00000001ff087819 */ /* 0x000fe40000011408 */
[----:B------:R-:W-:Y:S02]  /*72f0*/  MOV R7, R114 ;  /* 0x0000007200077202 */ /* 0x000fe40000000f00 */
[-C--:B------:R-:W-:Y:S02]  /*7300*/  ISETP.GE.AND P2, PT, R18, R8.reuse, PT ;  /* 0x000000081200720c */ /* 0x080fe40003f46270 */
[----:B------:R-:W-:Y:S02]  /*7310*/  MOV R3, R8 ;  /* 0x0000000800037202 */ /* 0x000fe40000000f00 */
[----:B------:R-:W-:Y:S02]  /*7320*/  MOV R44, R29 ;  /* 0x0000001d002c7202 */ /* 0x000fe40000000f00 */
[----:B------:R-:W-:Y:S07]  /*7330*/  MOV R39, R30 ;  /* 0x0000001e00277202 */ /* 0x000fee0000000f00 */
[C---:B------:R-:W-:Y:S02]  /*7340*/  @P2 IADD3 R3, -R8.reuse, RZ, RZ ;  /* 0x000000ff08032210 */ /* 0x040fe40007ffe1ff */
[----:B------:R-:W-:Y:S02]  /*7350*/  @P2 IADD3 R0, -R8, RZ, RZ ;  /* 0x000000ff08002210 */ /* 0x000fe40007ffe1ff */
[C---:B------:R-:W-:Y:S02]  /*7360*/  LEA R2, P1, R3.reuse, R4, 0x1 ;  /* 0x0000000403027211 */ /* 0x040fe400078208ff */
[C---:B------:R-:W-:Y:S02]  /*7370*/  LEA R184, P0, R0.reuse, R6, 0x1 ;  /* 0x0000000600b87211 */ /* 0x040fe400078008ff */
[----:B------:R-:W-:Y:S02]  /*7380*/  LEA.HI.X.SX32 R3, R3, R5, 0x1, P1 ;  /* 0x0000000503037211 */ /* 0x000fe400008f0eff */
[----:B------:R-:W-:Y:S02]  /*7390*/  LEA.HI.X.SX32 R185, R0, R7, 0x1, P0 ;  /* 0x0000000700b97211 */ /* 0x000fe400000f0eff */
[----:B------:R-:W-:Y:S01]  /*73a0*/  MOV R0, RZ ;  /* 0x000000ff00007202 */ /* 0x000fe20000000f00 */
[----:B-1----:R1:W2:Y:S01]  /*73b0*/  LD.E.128 R4, [R2.64] ;  /* 0x0000000602047980 */ /* 0x0022a2000c101d00 */
[----:B------:R-:W-:Y:S07]  /*73c0*/  @P2 IADD3 R0, -R8, RZ, RZ ;  /* 0x000000ff08002210 */ /* 0x000fee0007ffe1ff */
[----:B------:R-:W3:Y:S01]  /*73d0*/  LD.E.128 R184, [R184.64] ;  /* 0x00000006b8b87980 */ /* 0x000ee2000c101d00 */
[----:B-1----:R-:W-:Y:S01]  /*73e0*/  IMAD.MOV.U32 R2, RZ, RZ, R117 ;  /* 0x000000ffff027224 */ /* 0x002fe200078e0075 */
[----:B------:R-:W-:Y:S04]  /*73f0*/  MOV R3, R116 ;  /* 0x0000007400037202 */ /* 0x000fe80000000f00 */
[C---:B------:R-:W-:Y:S04]  /*7400*/  LEA R2, P0, R0.reuse, R2, 0x1 ;  /* 0x0000000200027211 */ /* 0x040fe800078008ff */
[----:B------:R-:W-:Y:S05]  /*7410*/  LEA.HI.X.SX32 R3, R0, R3, 0x1, P0 ;  /* 0x0000000300037211 */ /* 0x000fea00000f0eff */
[----:B------:R3:W4:Y:S02]  /*7420*/  LD.E.128 R40, [R2.64] ;  /* 0x0000000602287980 */ /* 0x000724000c101d00 */
[----:B---3--:R-:W-:Y:S01]  /*7430*/  HADD2.F32 R3, -RZ, R185.H0_H0 ;  /* 0x200000b9ff037230 */ /* 0x008fe20000004100 */
[----:B--2---:R-:W-:Y:S01]  /*7440*/  MOV R24, R5 ;  /* 0x0000000500187202 */ /* 0x004fe20000000f00 */
[----:B------:R-:W-:Y:S01]  /*7450*/  HADD2.F32 R8, -RZ, R187.H1_H1 ;  /* 0x300000bbff087230 */ /* 0x000fe20000004100 */
[----:B------:R-:W-:Y:S01]  /*7460*/  MOV R26, R4 ;  /* 0x00000004001a7202 */ /* 0x000fe20000000f00 */
[----:B------:R-:W-:Y:S01]  /*7470*/  HADD2.F32 R4, -RZ, R185.H1_H1 ;  /* 0x300000b9ff047230 */ /* 0x000fe20000004100 */
[----:B------:R-:W-:Y:S01]  /*7480*/  MOV R23, R6 ;  /* 0x0000000600177202 */ /* 0x000fe20000000f00 */
[--C-:B------:R-:W-:Y:S01]  /*7490*/  HADD2.F32 R25, -RZ, R24.reuse.H0_H0 ;  /* 0x20000018ff197230 */ /* 0x100fe20000004100 */
[----:B------:R-:W-:Y:S01]  /*74a0*/  MOV R22, R7 ;  /* 0x0000000700167202 */ /* 0x000fe20000000f00 */
[----:B------:R-:W-:Y:S01]  /*74b0*/  HADD2.F32 R24, -RZ, R24.H1_H1 ;  /* 0x30000018ff187230 */ /* 0x000fe20000004100 */
[----:B------:R-:W-:Y:S01]  /*74c0*/  @!P2 FADD.FTZ R3, -R3, -RZ ;  /* 0x800000ff0303a221 */ /* 0x000fe20000010100 */
[----:B------:R-:W-:Y:S01]  /*74d0*/  HADD2.F32 R7, -RZ, R187.H0_H0 ;  /* 0x200000bbff077230 */ /* 0x000fe20000004100 */
        /* <DEDUP_REMOVED lines=18> */
[----:B------:R-:W-:Y:S01]  /*7600*/  FMUL.FTZ R7, R23, R7 ;  /* 0x0000000717077220 */ /* 0x000fe20000410000 */
[----:B------:R-:W-:Y:S01]  /*7610*/  HADD2.F32 R26, -RZ, R26.H1_H1 ;  /* 0x3000001aff1a7230 */ /* 0x000fe20000004100 */
[----:B------:R-:W-:Y:S01]  /*7620*/  FMUL.FTZ R8, R22, R8 ;  /* 0x0000000816087220 */ /* 0x000fe20000410000 */
[----:B------:R-:W-:Y:S01]  /*7630*/  HADD2.F32 R22, -RZ, R28.H0_H0 ;  /* 0x2000001cff167230 */ /* 0x000fe20000004100 */
[----:B------:R-:W-:Y:S01]  /*7640*/  FMUL.FTZ R0, R27, R0 ;  /* 0x000000001b007220 */ /* 0x000fe20000410000 */
[--C-:B----4-:R-:W-:Y:S01]  /*7650*/  HADD2.F32 R23, -RZ, R40.reuse.H0_H0 ;  /* 0x20000028ff177230 */ /* 0x110fe20000004100 */
[----:B------:R-:W-:Y:S01]  /*7660*/  FMUL.FTZ R5, R25, R5 ;  /* 0x0000000519057220 */ /* 0x000fe20000410000 */
[----:B------:R-:W-:Y:S01]  /*7670*/  HADD2.F32 R25, -RZ, R40.H1_H1 ;  /* 0x30000028ff197230 */ /* 0x000fe20000004100 */
[----:B------:R-:W-:Y:S01]  /*7680*/  FMUL.FTZ R6, R24, R6 ;  /* 0x0000000618067220 */ /* 0x000fe20000410000 */
[----:B------:R-:W-:Y:S01]  /*7690*/  HADD2.F32 R24, -RZ, R28.H1_H1 ;  /* 0x3000001cff187230 */ /* 0x000fe20000004100 */
[----:B------:R-:W-:Y:S01]  /*76a0*/  FMUL.FTZ R2, R26, R2 ;  /* 0x000000021a027220 */ /* 0x000fe20000410000 */
[--C-:B------:R-:W-:Y:S01]  /*76b0*/  HADD2.F32 R26, -RZ, R44.reuse.H0_H0 ;  /* 0x2000002cff1a7230 */ /* 0x100fe20000004100 */
[----:B------:R-:W-:Y:S01]  /*76c0*/  FFMA.FTZ R0, R22, R23, R0 ;  /* 0x0000001716007223 */ /* 0x000fe20000010000 */
[--C-:B------:R-:W-:Y:S01]  /*76d0*/  HADD2.F32 R27, -RZ, R41.reuse.H0_H0 ;  /* 0x20000029ff1b7230 */ /* 0x100fe20000004100 */
[----:B------:R-:W-:Y:S01]  /*76e0*/  FFMA.FTZ R2, R24, R25, R2 ;  /* 0x0000001918027223 */ /* 0x000fe20000010002 */
[----:B------:R-:W-:Y:S02]  /*76f0*/  HADD2.F32 R28, -RZ, R41.H1_H1 ;  /* 0x30000029ff1c7230 */ /* 0x000fe40000004100 */
[----:B------:R-:W-:Y:S01]  /*7700*/  HADD2.F32 R22, -RZ, R44.H1_H1 ;  /* 0x3000002cff167230 */ /* 0x000fe20000004100 */
[----:B------:R-:W-:Y:S01]  /*7710*/  FFMA.FTZ R3, R26, R27, R3 ;  /* 0x0000001b1a037223 */ /* 0x000fe20000010003 */
[--C-:B------:R-:W-:Y:S02]  /*7720*/  HADD2.F32 R29, -RZ, R42.reuse.H0_H0 ;  /* 0x2000002aff1d7230 */ /* 0x100fe40000004100 */
[--C-:B------:R-:W-:Y:S01]  /*7730*/  HADD2.F32 R23, -RZ, R39.reuse.H0_H0 ;  /* 0x20000027ff177230 */ /* 0x100fe20000004100 */
[----:B------:R-:W-:Y:S01]  /*7740*/  FFMA.FTZ R4, R22, R28, R4 ;  /* 0x0000001c16047223 */ /* 0x000fe20000010004 */
[----:B------:R-:W-:Y:S01]  /*7750*/  HADD2.F32 R30, -RZ, R42.H1_H1 ;  /* 0x3000002aff1e7230 */ /* 0x000fe20000004100 */
[----:B------:R-:W-:Y:S01]  /*7760*/  F2FP.PACK_AB R28, R2, R0 ;  /* 0x00000000021c723e */ /* 0x000fe200000000ff */
[----:B------:R-:W-:Y:S01]  /*7770*/  HADD2.F32 R24, -RZ, R39.H1_H1 ;  /* 0x30000027ff187230 */ /* 0x000fe20000004100 */
[----:B------:R-:W-:Y:S01]  /*7780*/  FFMA.FTZ R5, R23, R29, R5 ;  /* 0x0000001d17057223 */ /* 0x000fe20000010005 */
[--C-:B------:R-:W-:Y:S01]  /*7790*/  HADD2.F32 R31, -RZ, R43.reuse.H0_H0 ;  /* 0x2000002bff1f7230 */ /* 0x100fe20000004100 */
[----:B------:R-:W-:Y:S01]  /*77a0*/  F2FP.PACK_AB R29, R4, R3 ;  /* 0x00000003041d723e */ /* 0x000fe200000000ff */
[--C-:B------:R-:W-:Y:S01]  /*77b0*/  HADD2.F32 R25, -RZ, R38.reuse.H0_H0 ;  /* 0x20000026ff197230 */ /* 0x100fe20000004100 */
[----:B------:R-:W-:Y:S01]  /*77c0*/  FFMA.FTZ R6, R24, R30, R6 ;  /* 0x0000001e18067223 */ /* 0x000fe20000010006 */
[----:B------:R-:W-:Y:S02]  /*77d0*/  HADD2.F32 R32, -RZ, R43.H1_H1 ;  /* 0x3000002bff207230 */ /* 0x000fe40000004100 */
[----:B------:R-:W-:Y:S01]  /*77e0*/  HADD2.F32 R26, -RZ, R38.H1_H1 ;  /* 0x30000026ff1a7230 */ /* 0x000fe20000004100 */
[----:B------:R-:W-:Y:S01]  /*77f0*/  FFMA.FTZ R7, R25, R31, R7 ;  /* 0x0000001f19077223 */ /* 0x000fe20000010007 */
[----:B------:R-:W-:Y:S03]  /*7800*/  F2FP.PACK_AB R30, R6, R5 ;  /* 0x00000005061e723e */ /* 0x000fe600000000ff */
[----:B------:R-:W-:Y:S05]  /*7810*/  FFMA.FTZ R8, R26, R32, R8 ;  /* 0x000000201a087223 */ /* 0x000fea0000010008 */
[----:B------:R-:W-:Y:S02]  /*7820*/  F2FP.PACK_AB R31, R8, R7 ;  /* 0x00000007081f723e */ /* 0x000fe400000000ff */
.L_x_2467:
[----:B------:R-:W-:Y:S05]  /*7830*/  BSYNC B0 ;  /* 0x0000000000007941 */ /* 0x000fea0003800000 */
.L_x_2466:
[----:B-----5:R2:W-:Y:S02]  /*7840*/  ST.E.128 [R118.64], R28 ;  /* 0x0000001c76007985 */ /* 0x0205e4000c101d06 */
.L_x_2465:
[----:B------:R-:W-:Y:S05]  /*7850*/  BSYNC B1 ;  /* 0x0000000000017941 */ /* 0x000fea0003800000 */
.L_x_2464:
[----:B------:R-:W-:Y:S01]  /*7860*/  ISETP.GE.AND P0, PT, R13, R156, PT ;  /* 0x0000009c0d00720c */ /* 0x000fe20003f06270 */
[----:B------:R-:W-:Y:S01]  /*7870*/  @!UPT UIADD3 URZ, URZ, URZ, URZ ;  /* 0x0000003f3f3ff290 */ /* 0x000fe2000fffe03f */
[----:B------:R-:W-:Y:S11]  /*7880*/  BSSY B1, `(.L_x_2468) ;  /* 0x0000063000017945 */ /* 0x000ff60003800000 */
[----:B------:R-:W-:-:S05]  /*7890*/  @P0 BRA `(.L_x_2469) ;  /* 0x0000061000000947 */ /* 0x000fca0003800000 */
[----:B-1----:R-:W-:Y:S01]  /*78a0*/  IMAD.MOV.U32 R22, RZ, RZ, R113 ;  /* 0x000000ffff167224 */ /* 0x002fe200078e0071 */
[----:B------:R-:W-:Y:S01]  /*78b0*/  MOV R23, R112 ;  /* 0x0000007000177202 */ /* 0x000fe20000000f00 */
[----:B------:R-:W-:Y:S01]  /*78c0*/  BSSY B0, `(.L_x_2470) ;  /* 0x000005d000007945 */ /* 0x000fe20003800000 */
[----:B------:R-:W-:Y:S03]  /*78d0*/  ISETP.GE.AND P0, PT, R13, R17, PT ;  /* 0x000000110d00720c */ /* 0x000fe60003f06270 */
[----:B--2---:R1:W5:Y:S10]  /*78e0*/  LD.E.128 R28, [R22.64+0x80] ;  /* 0x00008006161c7980 */ /* 0x004374000c101d00 */
        /* <DEDUP_REMOVED lines=13> */
[C---:B------:R-:W-:Y:S01]  /*79c0*/  LEA R2, P1, R3.reuse, R22, 0x1 ;  /* 0x0000001603027211 */ /* 0x040fe200078208ff */
[----:B-1----:R-:W-:Y:S01]  /*79d0*/  IMAD.MOV.U32 R22, RZ, RZ, R117 ;  /* 0x000000ffff167224 */ /* 0x002fe200078e0075 */
[C---:B------:R-:W-:Y:S02]  /*79e0*/  LEA R184, P0, R4.reuse, R6, 0x1 ;  /* 0x0000000604b87211 */ /* 0x040fe400078008ff */
[----:B------:R-:W-:Y:S02]  /*79f0*/  LEA.HI.X.SX32 R3, R3, R23, 0x1, P1 ;  /* 0x0000001703037211 */ /* 0x000fe400008f0eff */
[----:B------:R-:W-:Y:S02]  /*7a00*/  LEA.HI.X.SX32 R185, R4, R7, 0x1, P0 ;  /* 0x0000000704b97211 */ /* 0x000fe400000f0eff */
[----:B------:R-:W-:Y:S01]  /*7a10*/  MOV R23, R116 ;  /* 0x0000007400177202 */ /* 0x000fe20000000f00 */
[----:B------:R1:W2:Y:S08]  /*7a20*/  LD.E.128 R4, [R2.64+0x80] ;  /* 0x0000800602047980 */ /* 0x0002b0000c101d00 */
[----:B------:R-:W3:Y:S01]  /*7a30*/  LD.E.128 R184, [R184.64+0x80] ;  /* 0x00008006b8b87980 */ /* 0x000ee2000c101d00 */
[----:B-1----:R-:W-:Y:S02]  /*7a40*/  MOV R3, RZ ;  /* 0x000000ff00037202 */ /* 0x002fe40000000f00 */
[----:B------:R-:W-:Y:S04]  /*7a50*/  @P2 IADD3 R3, -R0, RZ, RZ ;  /* 0x000000ff00032210 */ /* 0x000fe80007ffe1ff */
[C---:B------:R-:W-:Y:S04]  /*7a60*/  LEA R2, P0, R3.reuse, R22, 0x1 ;  /* 0x0000001603027211 */ /* 0x040fe800078008ff */
[----:B------:R-:W-:Y:S05]  /*7a70*/  LEA.HI.X.SX32 R3, R3, R23, 0x1, P0 ;  /* 0x0000001703037211 */ /* 0x000fea00000f0eff */
[----:B------:R3:W4:Y:S02]  /*7a80*/  LD.E.128 R40, [R2.64+0x80] ;  /* 0x0000800602287980 */ /* 0x000724000c101d00 */
        /* <DEDUP_REMOVED lines=64> */
.L_x_2471:
[----:B------:R-:W-:Y:S05]  /*7e90*/  BSYNC B0 ;  /* 0x0000000000007941 */ /* 0x000fea0003800000 */
.L_x_2470:
[----:B-----5:R2:W-:Y:S02]  /*7ea0*/  ST.E.128 [R118.64+0x80], R28 ;  /* 0x0000801c76007985 */ /* 0x0205e4000c101d06 */
.L_x_2469:
[----:B------:R-:W-:Y:S05]  /*7eb0*/  BSYNC B1 ;  /* 0x0000000000017941 */ /* 0x000fea0003800000 */
.L_x_2468:
        /* <DEDUP_REMOVED lines=99> */
.L_x_2475:
[----:B------:R-:W-:Y:S05]  /*84f0*/  BSYNC B0 ;  /* 0x0000000000007941 */ /* 0x000fea0003800000 */
.L_x_2474:
[----:B-----5:R2:W-:Y:S02]  /*8500*/  ST.E.128 [R118.64+0x100], R28 ;  /* 0x0001001c76007985 */ /* 0x0205e4000c101d06 */
.L_x_2473:
[----:B------:R-:W-:Y:S05]  /*8510*/  BSYNC B1 ;  /* 0x0000000000017941 */ /* 0x000fea0003800000 */
.L_x_2472:
[----:B------:R-:W-:Y:S11]  /*8520*/  ISETP.GE.AND P0, PT, R9, R156, PT ;  /* 0x0000009c0900720c */ /* 0x000ff60003f06270 */
[----:B------:R-:W-:Y:S02]  /*8530*/  @!UPT UIADD3 URZ, URZ, URZ, URZ ;  /* 0x0000003f3f3ff290 */ /* 0x000fe4000fffe03f */
        /* <DEDUP_REMOVED lines=96> */
.L_x_2477:
[----:B------:R-:W-:Y:S05]  /*8b40*/  BSYNC B0 ;  /* 0x0000000000007941 */ /* 0x000fea0003800000 */
.L_x_2476:
[----:B-----5:R2:W-:Y:S02]  /*8b50*/  ST.E.128 [R118.64+0x180], R28 ;  /* 0x0001801c76007985 */ /* 0x0205e4000c101d06 */
.L_x_2463:
[----:B------:R-:W-:Y:S05]  /*8b60*/  BSYNC B2 ;  /* 0x0000000000027941 */ /* 0x000fea0003800000 */
.L_x_2462:
        /* <DEDUP_REMOVED lines=9> */
[C---:B-1----:R-:W-:Y:S01]  /*8c00*/  LEA R6, P0, R84.reuse, R113, 0x1 ;  /* 0x0000007154067211 */ /* 0x042fe200078008ff */
[----:B------:R-:W-:Y:S03]  /*8c10*/  BSSY B0, `(.L_x_2482) ;  /* 0x000005e000007945 */ /* 0x000fe60003800000 */
[----:B------:R-:W-:Y:S02]  /*8c20*/  LEA.HI.X R7, R84, R112, R83, 0x1, P0 ;  /* 0x0000007054077211 */ /* 0x000fe400000f0c53 */
[----:B------:R-:W-:Y:S03]  /*8c30*/  ISETP.GE.AND P0, PT, R18, R17, PT ;  /* 0x000000111200720c */ /* 0x000fe60003f06270 */
[----:B--2---:R1:W5:Y:S10]  /*8c40*/  LD.E.128 R28, [R6.64] ;  /* 0x00000006061c7980 */ /* 0x004374000c101d00 */
[----:B------:R-:W-:-:S05]  /*8c50*/  @P0 BRA `(.L_x_2483) ;  /* 0x0000059000000947 */ /* 0x000fca0003800000 */
[----:B------:R-:W-:Y:S01]  /*8c60*/  LEA.HI R0, R17, R17, RZ, 0x1 ;  /* 0x0000001111007211 */ /* 0x000fe200078f08ff */
[----:B-----5:R-:W-:Y:S01]  /*8c70*/  IMAD.MOV.U32 R44, RZ, RZ, R29 ;  /* 0x000000ffff2c7224 */ /* 0x020fe200078e001d */
[----:B------:R-:W-:Y:S02]  /*8c80*/  MOV R5, RZ ;  /* 0x000000ff00057202 */ /* 0x000fe40000000f00 */
[----:B------:R-:W-:Y:S02]  /*8c90*/  SHF.R.S32.HI R0, RZ, 0x1, R0 ;  /* 0x00000001ff007819 */ /* 0x000fe40000011400 */
[----:B------:R-:W-:Y:S02]  /*8ca0*/  MOV R39, R30 ;  /* 0x0000001e00277202 */ /* 0x000fe40000000f00 */
[-C--:B------:R-:W-:Y:S02]  /*8cb0*/  ISETP.GE.AND P1, PT, R18, R0.reuse, PT ;  /* 0x000000001200720c */ /* 0x080fe40003f26270 */
[----:B------:R-:W-:Y:S02]  /*8cc0*/  MOV R3, R0 ;  /* 0x0000000000037202 */ /* 0x000fe40000000f00 */
[----:B------:R-:W-:Y:S09]  /*8cd0*/  MOV R38, R31 ;  /* 0x0000001f00267202 */ /* 0x000ff20000000f00 */
[----:B------:R-:W-:Y:S01]  /*8ce0*/  @P1 IMAD.MOV R5, RZ, RZ, -R0 ;  /* 0x000000ffff051224 */ /* 0x000fe200078e0a00 */
[----:B------:R-:W-:Y:S04]  /*8cf0*/  @P1 IADD3 R3, -R0, RZ, RZ ;  /* 0x000000ff00031210 */ /* 0x000fe80007ffe1ff */
[C---:B------:R-:W-:Y:S02]  /*8d00*/  LEA R2, P0, R3.reuse, R6, 0x1 ;  /* 0x0000000603027211 */ /* 0x040fe400078008ff */
[----:B------:R-:W-:Y:S02]  /*8d10*/  IADD3 R4, P2, R150, R5, RZ ;  /* 0x0000000596047210 */ /* 0x000fe40007f5e0ff */
[----:B------:R-:W-:Y:S02]  /*8d20*/  LEA.HI.X.SX32 R3, R3, R7, 0x1, P0 ;  /* 0x0000000703037211 */ /* 0x000fe400000f0eff */
[----:B------:R-:W-:Y:S02]  /*8d30*/  LEA.HI.X.SX32 R5, R5, R133, 0x1, P2 ;  /* 0x0000008505057211 */ /* 0x000fe400010f0eff */
[C---:B------:R-:W-:Y:S04]  /*8d40*/  LEA R184, P0, R4.reuse, R115, 0x1 ;  /* 0x0000007304b87211 */ /* 0x040fe800078008ff */
[----:B------:R-:W-:Y:S02]  /*8d50*/  LEA.HI.X R185, R4, R114, R5, 0x1, P0 ;  /* 0x0000007204b97211 */ /* 0x000fe400000f0c05 */
[----:B-1----:R1:W2:Y:S08]  /*8d60*/  LD.E.128 R4, [R2.64] ;  /* 0x0000000602047980 */ /* 0x0022b0000c101d00 */
[----:B------:R-:W3:Y:S01]  /*8d70*/  LD.E.128 R184, [R184.64] ;  /* 0x00000006b8b87980 */ /* 0x000ee2000c101d00 */
[----:B-1----:R-:W-:Y:S02]  /*8d80*/  MOV R2, RZ ;  /* 0x000000ff00027202 */ /* 0x002fe40000000f00 */
[----:B------:R-:W-:Y:S04]  /*8d90*/  @P1 IADD3 R2, -R0, RZ, RZ ;  /* 0x000000ff00021210 */ /* 0x000fe80007ffe1ff */
[----:B------:R-:W-:Y:S04]  /*8da0*/  IADD3 R3, P0, R150, R2, RZ ;  /* 0x0000000296037210 */ /* 0x000fe80007f1e0ff */
[----:B------:R-:W-:Y:S02]  /*8db0*/  LEA.HI.X.SX32 R0, R2, R133, 0x1, P0 ;  /* 0x0000008502007211 */ /* 0x000fe400000f0eff */
[C---:B------:R-:W-:Y:S04]  /*8dc0*/  LEA R2, P0, R3.reuse, R117, 0x1 ;  /* 0x0000007503027211 */ /* 0x040fe800078008ff */
[----:B------:R-:W-:Y:S05]  /*8dd0*/  LEA.HI.X R3, R3, R116, R0, 0x1, P0 ;  /* 0x0000007403037211 */ /* 0x000fea00000f0c00 */
[----:B------:R3:W4:Y:S02]  /*8de0*/  LD.E.128 R40, [R2.64] ;  /* 0x0000000602287980 */ /* 0x000724000c101d00 */
[----:B---3--:R-:W-:Y:S01]  /*8df0*/  HADD2.F32 R3, -RZ, R185.H0_H0 ;  /* 0x200000b9ff037230 */ /* 0x008fe20000004100 */
[----:B--2---:R-:W-:Y:S01]  /*8e00*/  MOV R24, R5 ;  /* 0x0000000500187202 */ /* 0x004fe20000000f00 */
[----:B------:R-:W-:Y:S01]  /*8e10*/  HADD2.F32 R8, -RZ, R187.H1_H1 ;  /* 0x300000bbff087230 */ /* 0x000fe20000004100 */
[----:B------:R-:W-:Y:S01]  /*8e20*/  IMAD.MOV.U32 R26, RZ, RZ, R4 ;  /* 0x000000ffff1a7224 */ /* 0x000fe200078e0004 */
        /* <DEDUP_REMOVED lines=29> */
[----:B------:R-:W-:Y:S02]  /*9000*/  FMUL.FTZ R0, R27, R0 ;  /* 0x000000001b007220 */ /* 0x000fe40000410000 */
[----:B------:R-:W-:Y:S02]  /*9010*/  FMUL.FTZ R5, R25, R5 ;  /* 0x0000000519057220 */ /* 0x000fe40000410000 */
[----:B------:R-:W-:Y:S01]  /*9020*/  FMUL.FTZ R6, R24, R6 ;  /* 0x0000000618067220 */ /* 0x000fe20000410000 */
[----:B----4-:R-:W-:Y:S01]  /*9030*/  HADD2.F32 R23, -RZ, R40.H0_H0 ;  /* 0x20000028ff177230 */ /* 0x010fe20000004100 */
[----:B------:R-:W-:Y:S01]  /*9040*/  FMUL.FTZ R2, R26, R2 ;  /* 0x000000021a027220 */ /* 0x000fe20000410000 */
[----:B------:R-:W-:Y:S02]  /*9050*/  HADD2.F32 R24, -RZ, R28.H1_H1 ;  /* 0x3000001cff187230 */ /* 0x000fe40000004100 */
[----:B------:R-:W-:Y:S01]  /*9060*/  HADD2.F32 R25, -RZ, R40.H1_H1 ;  /* 0x30000028ff197230 */ /* 0x000fe20000004100 */
[----:B------:R-:W-:Y:S01]  /*9070*/  FFMA.FTZ R0, R22, R23, R0 ;  /* 0x0000001716007223 */ /* 0x000fe20000010000 */
[--C-:B------:R-:W-:Y:S02]  /*9080*/  HADD2.F32 R26, -RZ, R44.reuse.H0_H0 ;  /* 0x2000002cff1a7230 */ /* 0x100fe40000004100 */
        /* <DEDUP_REMOVED lines=22> */
.L_x_2483:
[----:B------:R-:W-:Y:S05]  /*91f0*/  BSYNC B0 ;  /* 0x0000000000007941 */ /* 0x000fea0003800000 */
.L_x_2482:
[C---:B------:R-:W-:Y:S04]  /*9200*/  LEA R2, P0, R228.reuse, R118, 0x1 ;  /* 0x00000076e4027211 */ /* 0x040fe800078008ff */
[----:B------:R-:W-:Y:S05]  /*9210*/  LEA.HI.X R3, R228, R119, R229, 0x1, P0 ;  /* 0x00000077e4037211 */ /* 0x000fea00000f0ce5 */
[----:B-----5:R2:W-:Y:S04]  /*9220*/  ST.E.128 [R2.64], R28 ;  /* 0x0000001c02007985 */ /* 0x0205e8000c101d06 */
.L_x_2481:
[----:B------:R-:W-:Y:S05]  /*9230*/  BSYNC B1 ;  /* 0x0000000000017941 */ /* 0x000fea0003800000 */
.L_x_2480:
[----:B------:R-:W-:Y:S01]  /*9240*/  ISETP.GE.AND P0, PT, R13, R156, PT ;  /* 0x0000009c0d00720c */ /* 0x000fe20003f06270 */
        /* <DEDUP_REMOVED lines=98> */
.L_x_2487:
[----:B------:R-:W-:Y:S05]  /*9870*/  BSYNC B0 ;  /* 0x0000000000007941 */ /* 0x000fea0003800000 */
.L_x_2486:
[C---:B------:R-:W-:Y:S04]  /*9880*/  LEA R2, P0, R78.reuse, R118, 0x1 ;  /* 0x000000764e027211 */ /* 0x040fe800078008ff */
[----:B------:R-:W-:Y:S05]  /*9890*/  LEA.HI.X R3, R78, R119, R77, 0x1, P0 ;  /* 0x000000774e037211 */ /* 0x000fea00000f0c4d */
[----:B-----5:R2:W-:Y:S04]  /*98a0*/  ST.E.128 [R2.64], R28 ;  /* 0x0000001c02007985 */ /* 0x0205e8000c101d06 */
.L_x_2485:
[----:B------:R-:W-:Y:S05]  /*98b0*/  BSYNC B1 ;  /* 0x0000000000017941 */ /* 0x000fea0003800000 */
.L_x_2484:
        /* <DEDUP_REMOVED lines=99> */
.L_x_2491:
[----:B------:R-:W-:Y:S05]  /*9ef0*/  BSYNC B0 ;  /* 0x0000000000007941 */ /* 0x000fea0003800000 */
.L_x_2490:
[C---:B------:R-:W-:Y:S04]  /*9f00*/  LEA R2, P0, R74.reuse, R118, 0x1 ;  /* 0x000000764a027211 */ /* 0x040fe800078008ff */
[----:B------:R-:W-:Y:S05]  /*9f10*/  LEA.HI.X R3, R74, R119, R73, 0x1, P0 ;  /* 0x000000774a037211 */ /* 0x000fea00000f0c49 */
[----:B-----5:R2:W-:Y:S04]  /*9f20*/  ST.E.128 [R2.64], R28 ;  /* 0x0000001c02007985 */ /* 0x0205e8000c101d06 */
.L_x_2489:
[----:B------:R-:W-:Y:S05]  /*9f30*/  BSYNC B1 ;  /* 0x0000000000017941 */ /* 0x000fea0003800000 */
.L_x_2488:
[----:B------:R-:W-:Y:S11]  /*9f40*/  ISETP.GE.AND P0, PT, R9, R156, PT ;  /* 0x0000009c0900720c */ /* 0x000ff60003f06270 */
[----:B------:R-:W-:Y:S02]  /*9f50*/  @!UPT UIADD3 URZ, URZ, URZ, URZ ;  /* 0x0000003f3f3ff290 */ /* 0x000fe4000fffe03f */
        /* <DEDUP_REMOVED lines=96> */
.L_x_2493:
[----:B------:R-:W-:Y:S05]  /*a560*/  BSYNC B0 ;  /* 0x0000000000007941 */ /* 0x000fea0003800000 */
.L_x_2492:
[C---:B------:R-:W-:Y:S04]  /*a570*/  LEA R2, P0, R68.reuse, R118, 0x1 ;  /* 0x0000007644027211 */ /* 0x040fe800078008ff */
[----:B------:R-:W-:Y:S05]  /*a580*/  LEA.HI.X R3, R68, R119, R67, 0x1, P0 ;  /* 0x0000007744037211 */ /* 0x000fea00000f0c43 */
[----:B-----5:R2:W-:Y:S04]  /*a590*/  ST.E.128 [R2.64], R28 ;  /* 0x0000001c02007985 */ /* 0x0205e8000c101d06 */
.L_x_2479:
[----:B------:R-:W-:Y:S05]  /*a5a0*/  BSYNC B2 ;  /* 0x0000000000027941 */ /* 0x000fea0003800000 */
.L_x_2478:
        /* <DEDUP_REMOVED lines=25> */
[----:B------:R-:W-:Y:S02]  /*a740*/  LEA R2, P0, R3, R6, 0x1 ;  /* 0x0000000603027211 */ /* 0x000fe400078008ff */
        /* <DEDUP_REMOVED lines=78> */
.L_x_2499:
[----:B------:R-:W-:Y:S05]  /*ac30*/  BSYNC B0 ;  /* 0x0000000000007941 */ /* 0x000fea0003800000 */
.L_x_2498:
[C---:B------:R-:W-:Y:S04]  /*ac40*/  LEA R2, P0, R79.reuse, R118, 0x1 ;  /* 0x000000764f027211 */ /* 0x040fe800078008ff */
[----:B------:R-:W-:Y:S05]  /*ac50*/  LEA.HI.X R3, R79, R119, R80, 0x1, P0 ;  /* 0x000000774f037211 */ /* 0x000fea00000f0c50 */
[----:B-----5:R2:W-:Y:S04]  /*ac60*/  ST.E.128 [R2.64], R28 ;  /* 0x0000001c02007985 */ /* 0x0205e8000c101d06 */
.L_x_2497:
[----:B------:R-:W-:Y:S05]  /*ac70*/  BSYNC B1 ;  /* 0x0000000000017941 */ /* 0x000fea0003800000 */
.L_x_2496:
        /* <DEDUP_REMOVED lines=99> */
.L_x_2503:
[----:B------:R-:W-:Y:S05]  /*b2b0*/  BSYNC B0 ;  /* 0x0000000000007941 */ /* 0x000fea0003800000 */
.L_x_2502:
[C---:B------:R-:W-:Y:S04]  /*b2c0*/  LEA R2, P0, R76.reuse, R118, 0x1 ;  /* 0x000000764c027211 */ /* 0x040fe800078008ff */
[----:B------:R-:W-:Y:S05]  /*b2d0*/  LEA.HI.X R3, R76, R119, R75, 0x1, P0 ;  /* 0x000000774c037211 */ /* 0x000fea00000f0c4b */
[----:B-----5:R2:W-:Y:S04]  /*b2e0*/  ST.E.128 [R2.64], R28 ;  /* 0x0000001c02007985 */ /* 0x0205e8000c101d06 */
.L_x_2501:
[----:B------:R-:W-:Y:S05]  /*b2f0*/  BSYNC B1 ;  /* 0x0000000000017941 */ /* 0x000fea0003800000 */
.L_x_2500:
        /* <DEDUP_REMOVED lines=99> */
.L_x_2507:
[----:B------:R-:W-:Y:S05]  /*b930*/  BSYNC B0 ;  /* 0x0000000000007941 */ /* 0x000fea0003800000 */
.L_x_2506:
[C---:B------:R-:W-:Y:S04]  /*b940*/  LEA R2, P0, R72.reuse, R118, 0x1 ;  /* 0x0000007648027211 */ /* 0x040fe800078008ff */
[----:B------:R-:W-:Y:S05]  /*b950*/  LEA.HI.X R3, R72, R119, R71, 0x1, P0 ;  /* 0x0000007748037211 */ /* 0x000fea00000f0c47 */
[----:B-----5:R2:W-:Y:S04]  /*b960*/  ST.E.128 [R2.64], R28 ;  /* 0x0000001c02007985 */ /* 0x0205e8000c101d06 */
.L_x_2505:
[----:B------:R-:W-:Y:S05]  /*b970*/  BSYNC B1 ;  /* 0x0000000000017941 */ /* 0x000fea0003800000 */
.L_x_2504:
        /* <DEDUP_REMOVED lines=98> */
.L_x_2509:
[----:B------:R-:W-:Y:S05]  /*bfa0*/  BSYNC B0 ;  /* 0x0000000000007941 */ /* 0x000fea0003800000 */
.L_x_2508:
[C---:B------:R-:W-:Y:S04]  /*bfb0*/  LEA R2, P0, R66.reuse, R118, 0x1 ;  /* 0x0000007642027211 */ /* 0x040fe800078008ff */
[----:B------:R-:W-:Y:S05]  /*bfc0*/  LEA.HI.X R3, R66, R119, R65, 0x1, P0 ;  /* 0x0000007742037211 */ /* 0x000fea00000f0c41 */
[----:B-----5:R2:W-:Y:S04]  /*bfd0*/  ST.E.128 [R2.64], R28 ;  /* 0x0000001c02007985 */ /* 0x0205e8000c101d06 */
.L_x_2495:
[----:B------:R-:W-:Y:S05]  /*bfe0*/  BSYNC B2 ;  /* 0x0000000000027941 */ /* 0x000fea0003800000 */
.L_x_2494:
        /* <DEDUP_REMOVED lines=9> */
[----:B-1----:R-:W-:Y:S01]  /*c080*/  MOV R6, R113 ;  /* 0x0000007100067202 */ /* 0x002fe20000000f00 */
[----:B------:R-:W-:Y:S01]  /*c090*/  IMAD R0, R181, 0x60, RZ ;  /* 0x00000060b5007824 */ /* 0x000fe200078e02ff */
[----:B------:R-:W-:Y:S01]  /*c0a0*/  MOV R7, R112 ;  /* 0x0000007000077202 */ /* 0x000fe20000000f00 */
[----:B------:R-:W-:Y:S01]  /*c0b0*/  BSSY B0, `(.L_x_2514) ;  /* 0x000005f000007945 */ /* 0x000fe20003800000 */
[----:B------:R-:W-:Y:S03]  /*c0c0*/  ISETP.GE.AND P0, PT, R18, R17, PT ;  /* 0x000000111200720c */ /* 0x000fe60003f06270 */
[----:B------:R-:W-:Y:S05]  /*c0d0*/  IMAD.WIDE.U32 R6, R180, 0x60, R6 ;  /* 0x00000060b4067825 */ /* 0x000fea00078e0006 */
[----:B------:R-:W-:Y:S05]  /*c0e0*/  IADD3 R7, R7, R0, RZ ;  /* 0x0000000007077210 */ /* 0x000fea0007ffe0ff */
[----:B--2---:R1:W5:Y:S01]  /*c0f0*/  LD.E.128 R28, [R6.64] ;  /* 0x00000006061c7980 */ /* 0x004362000c101d00 */
        /* <DEDUP_REMOVED lines=90> */
.L_x_2515:
[----:B------:R-:W-:Y:S05]  /*c6a0*/  BSYNC B0 ;  /* 0x0000000000007941 */ /* 0x000fea0003800000 */
.L_x_2514:
[----:B------:R-:W-:Y:S02]  /*c6b0*/  IMAD R0, R47, 0x60, RZ ;  /* 0x000000602f007824 */ /* 0x000fe400078e02ff */
[----:B------:R-:W-:Y:S05]  /*c6c0*/  IMAD.WIDE.U32 R2, R46, 0x60, R118 ;  /* 0x000000602e027825 */ /* 0x000fea00078e0076 */
[----:B------:R-:W-:Y:S05]  /*c6d0*/  IADD3 R3, R3, R0, RZ ;  /* 0x0000000003037210 */ /* 0x000fea0007ffe0ff */
[----:B-----5:R2:W-:Y:S02]  /*c6e0*/  ST.E.128 [R2.64], R28 ;  /* 0x0000001c02007985 */ /* 0x0205e4000c101d06 */
.L_x_2513:
[----:B------:R-:W-:Y:S05]  /*c6f0*/  BSYNC B1 ;  /* 0x0000000000017941 */ /* 0x000fea0003800000 */
.L_x_2512:
        /* <DEDUP_REMOVED lines=99> */
.L_x_2519:
[----:B------:R-:W-:Y:S05]  /*cd30*/  BSYNC B0 ;  /* 0x0000000000007941 */ /* 0x000fea0003800000 */
.L_x_2518:
[C---:B------:R-:W-:Y:S04]  /*cd40*/  LEA R2, P0, R70.reuse, R118, 0x1 ;  /* 0x0000007646027211 */ /* 0x040fe800078008ff */
[----:B------:R-:W-:Y:S05]  /*cd50*/  LEA.HI.X R3, R70, R119, R69, 0x1, P0 ;  /* 0x0000007746037211 */ /* 0x000fea00000f0c45 */
[----:B-----5:R2:W-:Y:S04]  /*cd60*/  ST.E.128 [R2.64], R28 ;  /* 0x0000001c02007985 */ /* 0x0205e8000c101d06 */
.L_x_2517:
[----:B------:R-:W-:Y:S05]  /*cd70*/  BSYNC B1 ;  /* 0x0000000000017941 */ /* 0x000fea0003800000 */
.L_x_2516:
        /* <DEDUP_REMOVED lines=99> */
.L_x_2523:
[----:B------:R-:W-:Y:S05]  /*d3b0*/  BSYNC B0 ;  /* 0x0000000000007941 */ /* 0x000fea0003800000 */
.L_x_2522:
[C---:B------:R-:W-:Y:S04]  /*d3c0*/  LEA R2, P0, R64.reuse, R118, 0x1 ;  /* 0x0000007640027211 */ /* 0x040fe800078008ff */
[----:B------:R-:W-:Y:S05]  /*d3d0*/  LEA.HI.X R3, R64, R119, R63, 0x1, P0 ;  /* 0x0000007740037211 */ /* 0x000fea00000f0c3f */
[----:B-----5:R2:W-:Y:S04]  /*d3e0*/  ST.E.128 [R2.64], R28 ;  /* 0x0000001c02007985 */ /* 0x0205e8000c101d06 */
.L_x_2521:
[----:B------:R-:W-:Y:S05]  /*d3f0*/  BSYNC B1 ;  /* 0x0000000000017941 */ /* 0x000fea0003800000 */
.L_x_2520:
[----:B------:R-:W-:Y:S11]  /*d400*/  ISETP.GE.AND P0, PT, R9, R156, PT ;  /* 0x0000009c0900720c */ /* 0x000ff60003f06270 */
[----:B------:R-:W-:Y:S02]  /*d410*/  @!UPT UIADD3 URZ, URZ, URZ, URZ ;  /* 0x0000003f3f3ff290 */ /* 0x000fe4000fffe03f */
[----:B------:R-:W-:-:S05]  /*d420*/  @P0 BRA `(.L_x_2511) ;  /* 0x0000064000000947 */ /* 0x000fca0003800000 */
[C---:B-1----:R-:W-:Y:S01]  /*d430*/  LEA R6, P0, R104.reuse, R113, 0x1 ;  /* 0x0000007168067211 */ /* 0x042fe200078008ff */
[----:B------:R-:W-:Y:S03]  /*d440*/  BSSY B0, `(.L_x_2524) ;  /* 0x000005f000007945 */ /* 0x000fe60003800000 */
[----:B------:R-:W-:Y:S02]  /*d450*/  LEA.HI.X R7, R104, R112, R103, 0x1, P0 ;  /* 0x0000007068077211 */ /* 0x000fe400000f0c67 */
[----:B------:R-:W-:Y:S03]  /*d460*/  ISETP.GE.AND P0, PT, R9, R17, PT ;  /* 0x000000110900720c */ /* 0x000fe60003f06270 */
[----:B------:R1:W5:Y:S10]  /*d470*/  LD.E.128 R40, [R6.64] ;  /* 0x0000000606287980 */ /* 0x000374000c101d00 */
[----:B------:R-:W-:-:S05]  /*d480*/  @P0 BRA `(.L_x_2525) ;  /* 0x000005a000000947 */ /* 0x000fca0003800000 */
[----:B------:R-:W-:Y:S01]  /*d490*/  LEA.HI R0, R17, R17, RZ, 0x1 ;  /* 0x0000001111007211 */ /* 0x000fe200078f08ff */
[----:B-----5:R-:W-:Y:S01]  /*d4a0*/  IMAD.MOV.U32 R27, RZ, RZ, R40 ;  /* 0x000000ffff1b7224 */ /* 0x020fe200078e0028 */
[----:B------:R-:W-:Y:S02]  /*d4b0*/  MOV R5, RZ ;  /* 0x000000ff00057202 */ /* 0x000fe40000000f00 */
[----:B------:R-:W-:Y:S02]  /*d4c0*/  SHF.R.S32.HI R0, RZ, 0x1, R0 ;  /* 0x00000001ff007819 */ /* 0x000fe40000011400 */
[----:B------:R-:W-:Y:S02]  /*d4d0*/  MOV R39, R41 ;  /* 0x0000002900277202 */ /* 0x000fe40000000f00 */
[-C--:B------:R-:W-:Y:S02]  /*d4e0*/  ISETP.GE.AND P1, PT, R9, R0.reuse, PT ;  /* 0x000000000900720c */ /* 0x080fe40003f26270 */
[----:B--2---:R-:W-:Y:S02]  /*d4f0*/  MOV R3, R0 ;  /* 0x0000000000037202 */ /* 0x004fe40000000f00 */
[----:B------:R-:W-:Y:S02]  /*d500*/  MOV R38, R42 ;  /* 0x0000002a00267202 */ /* 0x000fe40000000f00 */
[----:B------:R-:W-:Y:S07]  /*d510*/  MOV R32, R43 ;  /* 0x0000002b00207202 */ /* 0x000fee0000000f00 */
        /* <DEDUP_REMOVED lines=49> */
[--C-:B------:R-:W-:Y:S01]  /*d830*/  HADD2.F32 R17, -RZ, R27.reuse.H0_H0 ;  /* 0x2000001bff117230 */ /* 0x100fe20000004100 */
[----:B------:R-:W-:Y:S02]  /*d840*/  FMUL.FTZ R0, R26, R0 ;  /* 0x000000001a007220 */ /* 0x000fe40000410000 */
[----:B------:R-:W-:Y:S02]  /*d850*/  FMUL.FTZ R5, R24, R5 ;  /* 0x0000000518057220 */ /* 0x000fe40000410000 */
[----:B------:R-:W-:Y:S01]  /*d860*/  FMUL.FTZ R6, R23, R6 ;  /* 0x0000000617067220 */ /* 0x000fe20000410000 */
[--C-:B----4-:R-:W-:Y:S01]  /*d870*/  HADD2.F32 R22, -RZ, R28.reuse.H0_H0 ;  /* 0x2000001cff167230 */ /* 0x110fe20000004100 */
[----:B------:R-:W-:Y:S01]  /*d880*/  FMUL.FTZ R2, R25, R2 ;  /* 0x0000000219027220 */ /* 0x000fe20000410000 */
[----:B------:R-:W-:Y:S02]  /*d890*/  HADD2.F32 R23, -RZ, R27.H1_H1 ;  /* 0x3000001bff177230 */ /* 0x000fe40000004100 */
[----:B------:R-:W-:Y:S01]  /*d8a0*/  HADD2.F32 R24, -RZ, R28.H1_H1 ;  /* 0x3000001cff187230 */ /* 0x000fe20000004100 */
[----:B------:R-:W-:Y:S01]  /*d8b0*/  FFMA.FTZ R0, R17, R22, R0 ;  /* 0x0000001611007223 */ /* 0x000fe20000010000 */
[----:B------:R-:W-:Y:S02]  /*d8c0*/  HADD2.F32 R25, -RZ, R39.H0_H0 ;  /* 0x20000027ff197230 */ /* 0x000fe40000004100 */
[--C-:B------:R-:W-:Y:S01]  /*d8d0*/  HADD2.F32 R26, -RZ, R29.reuse.H0_H0 ;  /* 0x2000001dff1a7230 */ /* 0x100fe20000004100 */
[----:B------:R-:W-:Y:S01]  /*d8e0*/  FFMA.FTZ R2, R23, R24, R2 ;  /* 0x0000001817027223 */ /* 0x000fe20000010002 */
[----:B------:R-:W-:Y:S02]  /*d8f0*/  HADD2.F32 R27, -RZ, R29.H1_H1 ;  /* 0x3000001dff1b7230 */ /* 0x000fe40000004100 */
[----:B------:R-:W-:Y:S01]  /*d900*/  HADD2.F32 R17, -RZ, R39.H1_H1 ;  /* 0x30000027ff117230 */ /* 0x000fe20000004100 */
[----:B------:R-:W-:Y:S01]  /*d910*/  FFMA.FTZ R3, R25, R26, R3 ;  /* 0x0000001a19037223 */ /* 0x000fe20000010003 */
[----:B------:R-:W-:Y:S01]  /*d920*/  HADD2.F32 R28, -RZ, R30.H0_H0 ;  /* 0x2000001eff1c7230 */ /* 0x000fe20000004100 */
[----:B------:R-:W-:Y:S01]  /*d930*/  F2FP.PACK_AB R40, R2, R0 ;  /* 0x000000000228723e */ /* 0x000fe200000000ff */
[----:B------:R-:W-:Y:S01]  /*d940*/  HADD2.F32 R22, -RZ, R38.H0_H0 ;  /* 0x20000026ff167230 */ /* 0x000fe20000004100 */
[----:B------:R-:W-:Y:S01]  /*d950*/  FFMA.FTZ R4, R17, R27, R4 ;  /* 0x0000001b11047223 */ /* 0x000fe20000010004 */
[----:B------:R-:W-:Y:S02]  /*d960*/  HADD2.F32 R29, -RZ, R30.H1_H1 ;  /* 0x3000001eff1d7230 */ /* 0x000fe40000004100 */
        /* <DEDUP_REMOVED lines=12> */
.L_x_2525:
[----:B------:R-:W-:Y:S05]  /*da30*/  BSYNC B0 ;  /* 0x0000000000007941 */ /* 0x000fea0003800000 */
.L_x_2524:
[C---:B--2---:R-:W-:Y:S04]  /*da40*/  LEA R2, P0, R62.reuse, R118, 0x1 ;  /* 0x000000763e027211 */ /* 0x044fe800078008ff */
[----:B------:R-:W-:Y:S05]  /*da50*/  LEA.HI.X R3, R62, R119, R61, 0x1, P0 ;  /* 0x000000773e037211 */ /* 0x000fea00000f0c3d */
[----:B-----5:R2:W-:Y:S04]  /*da60*/  ST.E.128 [R2.64], R40 ;  /* 0x0000002802007985 */ /* 0x0205e8000c101d06 */
.L_x_2511:
[----:B------:R-:W-:Y:S05]  /*da70*/  BSYNC B2 ;  /* 0x0000000000027941 */ /* 0x000fea0003800000 */
.L_x_2510:
[----:B-1----:R-:W-:Y:S01]  /*da80*/  MOV R5, R116 ;  /* 0x0000007400057202 */ /* 0x002fe20000000f00 */
[----:B------:R-:W3:Y:S01]  /*da90*/  LD.E R0, [R10.64+0xd0] ;  /* 0x0000d0060a007980 */ /* 0x000ee2000c101900 */
[----:B--2---:R-:W-:Y:S01]  /*daa0*/  MOV R3, R114 ;  /* 0x0000007200037202 */ /* 0x004fe20000000f00 */
[----:B------:R-:W-:Y:S02]  /*dab0*/  IMAD.MOV.U32 R4, RZ, RZ, R117 ;  /* 0x000000ffff047224 */ /* 0x000fe400078e0075 */
[----:B------:R-:W-:Y:S02]  /*dac0*/  IMAD.MOV.U32 R2, RZ, RZ, R115 ;  /* 0x000000ffff027224 */ /* 0x000fe400078e0073 */
[----:B---3--:R-:W-:Y:S05]  /*dad0*/  IMAD.U32 R0, R0, -0x20, RZ ;  /* 0xffffffe000007824 */ /* 0x008fea00078e00ff */
[C---:B------:R-:W-:Y:S02]  /*dae0*/  LEA R117, P1, R0.reuse, R4, 0x1 ;  /* 0x0000000400757211 */ /* 0x040fe400078208ff */
[C---:B------:R-:W-:Y:S02]  /*daf0*/  LEA R115, P0, R0.reuse, R2, 0x1 ;  /* 0x0000000200737211 */ /* 0x040fe400078008ff */
[C---:B------:R-:W-:Y:S02]  /*db00*/  LEA.HI.X.SX32 R116, R0.reuse, R5, 0x1, P1 ;  /* 0x0000000500747211 */ /* 0x040fe400008f0eff */
[----:B------:R-:W-:Y:S01]  /*db10*/  LEA.HI.X.SX32 R114, R0, R3, 0x1, P0 ;  /* 0x0000000300727211 */ /* 0x000fe200000f0eff */
[----:B------:R-:W-:-:S05]  /*db20*/  BRA `(.L_x_2461) ;  /* 0x000007f000007947 */ /* 0x000fca0003800000 */
.L_x_2427:
[----:B------:R-:W-:Y:S01]  /*db30*/  BSSY B0, `(.L_x_2526) ;  /* 0x0000016000007945 */ /* 0x000fe20003800000 */
[----:B------:R-:W-:-:S05]  /*db40*/  @!P2 BRA `(.L_x_2527) ;  /* 0x000001400000a947 */ /* 0x000fca0003800000 */
[----:B------:R-:W-:Y:S02]  /*db50*/  ISETP.NE.AND P1, PT, R149, RZ, PT ;  /* 0x000000ff9500720c */ /* 0x000fe40003f25270 */
[----:B------:R-:W-:Y:S11]  /*db60*/  ISETP.NE.AND P0, PT, R148, RZ, PT ;  /* 0x000000ff9400720c */ /* 0x000ff60003f05270 */
[--C-:B------:R-:W-:Y:S02]  /*db70*/  @P1 IMAD.MOV.U32 R2, RZ, RZ, R113.reuse ;  /* 0x000000ffff021224 */ /* 0x100fe400078e0071 */
[--C-:B------:R-:W-:Y:S05]  /*db80*/  @P1 IMAD.MOV.U32 R3, RZ, RZ, R112.reuse ;  /* 0x000000ffff031224 */ /* 0x100fea00078e0070 */
[----:B-1----:R1:W2:Y:S02]  /*db90*/  @P1 LD.E.128 R4, [R2.64] ;  /* 0x0000000602041980 */ /* 0x0022a4000c101d00 */
[----:B-1----:R-:W-:Y:S01]  /*dba0*/  @P0 MOV R2, R113 ;  /* 0x0000007100020202 */ /* 0x002fe20000000f00 */
[----:B------:R-:W-:Y:S01]  /*dbb0*/  @P0 IMAD.MOV.U32 R3, RZ, RZ, R112 ;  /* 0x000000ffff030224 */ /* 0x000fe200078e0070 */
[----:B--2---:R1:W-:Y:S01]  /*dbc0*/  @P1 ST.E.128 [R118.64], R4 ;  /* 0x0000000476001985 */ /* 0x0043e2000c101d06 */
[----:B------:R-:W-:Y:S03]  /*dbd0*/  ISETP.NE.AND P1, PT, R147, RZ, PT ;  /* 0x000000ff9300720c */ /* 0x000fe60003f25270 */
[----:B-1----:R1:W2:Y:S10]  /*dbe0*/  @P0 LD.E.128 R4, [R2.64+0x80] ;  /* 0x0000800602040980 */ /* 0x0022b4000c101d00 */
[--C-:B-1----:R-:W-:Y:S01]  /*dbf0*/  @P1 IMAD.MOV.U32 R2, RZ, RZ, R113.reuse ;  /* 0x000000ffff021224 */ /* 0x102fe200078e0071 */
[-C--:B------:R-:W-:Y:S01]  /*dc00*/  @P1 MOV R3, R112.reuse ;  /* 0x0000007000031202 */ /* 0x080fe20000000f00 */
[----:B--2---:R1:W-:Y:S01]  /*dc10*/  @P0 ST.E.128 [R118.64+0x80], R4 ;  /* 0x0000800476000985 */ /* 0x0043e2000c101d06 */
[----:B------:R-:W-:Y:S03]  /*dc20*/  ISETP.NE.AND P0, PT, R146, RZ, PT ;  /* 0x000000ff9200720c */ /* 0x000fe60003f05270 */
[----:B-1----:R1:W2:Y:S10]  /*dc30*/  @P1 LD.E.128 R4, [R2.64+0x100] ;  /* 0x0001000602041980 */ /* 0x0022b4000c101d00 */
[----:B-1----:R-:W-:Y:S01]  /*dc40*/  @P0 IMAD.MOV.U32 R2, RZ, RZ, R113 ;  /* 0x000000ffff020224 */ /* 0x002fe200078e0071 */
[----:B------:R-:W-:Y:S01]  /*dc50*/  @P0 MOV R3, R112 ;  /* 0x0000007000030202 */ /* 0x000fe20000000f00 */
[----:B--2---:R1:W-:Y:S04]  /*dc60*/  @P1 ST.E.128 [R118.64+0x100], R4 ;  /* 0x0001000476001985 */ /* 0x0043e8000c101d06 */
[----:B-1----:R-:W2:Y:S04]  /*dc70*/  @P0 LD.E.128 R4, [R2.64+0x180] ;  /* 0x0001800602040980 */ /* 0x002ea8000c101d00 */
[----:B--2---:R1:W-:Y:S02]  /*dc80*/  @P0 ST.E.128 [R118.64+0x180], R4 ;  /* 0x0001800476000985 */ /* 0x0043e4000c101d06 */
.L_x_2527:
[----:B------:R-:W-:Y:S05]  /*dc90*/  BSYNC B0 ;  /* 0x0000000000007941 */ /* 0x000fea0003800000 */
.L_x_2526:
        /* <DEDUP_REMOVED lines=9> */
[-C--:B------:R-:W-:Y:S02]  /*dd30*/  @P3 LEA.HI.X R5, R84, R112.reuse, R83, 0x1, P0 ;  /* 0x0000007054053211 */ /* 0x080fe400000f0c53 */
[----:B------:R-:W-:Y:S02]  /*dd40*/  @P3 LEA.HI.X R23, R228, R119, R229, 0x1, P1 ;  /* 0x00000077e4173211 */ /* 0x000fe400008f0ce5 */
[C---:B------:R-:W-:Y:S02]  /*dd50*/  @P2 LEA R2, P0, R86.reuse, R113, 0x1 ;  /* 0x0000007156022211 */ /* 0x040fe400078008ff */
[----:B------:R-:W2:Y:S02]  /*dd60*/  @P3 LD.E.128 R4, [R4.64] ;  /* 0x0000000604043980 */ /* 0x000ea4000c101d00 */
[----:B------:R-:W-:Y:S02]  /*dd70*/  @P2 LEA.HI.X R3, R86, R112, R85, 0x1, P0 ;  /* 0x0000007056032211 */ /* 0x000fe400000f0c55 */
[----:B--2---:R1:W-:Y:S01]  /*dd80*/  @P3 ST.E.128 [R22.64], R4 ;  /* 0x0000000416003985 */ /* 0x0043e2000c101d06 */
[----:B------:R-:W-:Y:S03]  /*dd90*/  ISETP.NE.AND P3, PT, R147, RZ, PT ;  /* 0x000000ff9300720c */ /* 0x000fe60003f65270 */
[----:B-1----:R1:W2:Y:S01]  /*dda0*/  @P2 LD.E.128 R4, [R2.64] ;  /* 0x0000000602042980 */ /* 0x0022a2000c101d00 */
[C---:B------:R-:W-:Y:S04]  /*ddb0*/  @P2 LEA R22, P1, R78.reuse, R118, 0x1 ;  /* 0x000000764e162211 */ /* 0x040fe800078208ff */
[----:B------:R-:W-:Y:S02]  /*ddc0*/  @P2 LEA.HI.X R23, R78, R119, R77, 0x1, P1 ;  /* 0x000000774e172211 */ /* 0x000fe400008f0c4d */
[----:B------:R-:W-:Y:S03]  /*ddd0*/  ISETP.NE.AND P1, PT, R146, RZ, PT ;  /* 0x000000ff9200720c */ /* 0x000fe60003f25270 */
[C---:B-1----:R-:W-:Y:S04]  /*dde0*/  @P3 LEA R2, P0, R90.reuse, R113, 0x1 ;  /* 0x000000715a023211 */ /* 0x042fe800078008ff */
[----:B------:R-:W-:Y:S01]  /*ddf0*/  @P3 LEA.HI.X R3, R90, R112, R89, 0x1, P0 ;  /* 0x000000705a033211 */ /* 0x000fe200000f0c59 */
[----:B--2---:R1:W-:Y:S04]  /*de00*/  @P2 ST.E.128 [R22.64], R4 ;  /* 0x0000000416002985 */ /* 0x0043e8000c101d06 */
[----:B-1----:R1:W2:Y:S01]  /*de10*/  @P3 LD.E.128 R4, [R2.64] ;  /* 0x0000000602043980 */ /* 0x0022a2000c101d00 */
[C---:B------:R-:W-:Y:S04]  /*de20*/  @P3 LEA R22, P2, R74.reuse, R118, 0x1 ;  /* 0x000000764a163211 */ /* 0x040fe800078408ff */
[----:B------:R-:W-:Y:S02]  /*de30*/  @P3 LEA.HI.X R23, R74, R119, R73, 0x1, P2 ;  /* 0x000000774a173211 */ /* 0x000fe400010f0c49 */
[C---:B-1----:R-:W-:Y:S04]  /*de40*/  @P1 LEA R2, P0, R98.reuse, R113, 0x1 ;  /* 0x0000007162021211 */ /* 0x042fe800078008ff */
[----:B------:R-:W-:Y:S01]  /*de50*/  @P1 LEA.HI.X R3, R98, R112, R97, 0x1, P0 ;  /* 0x0000007062031211 */ /* 0x000fe200000f0c61 */
[----:B--2---:R1:W-:Y:S04]  /*de60*/  @P3 ST.E.128 [R22.64], R4 ;  /* 0x0000000416003985 */ /* 0x0043e8000c101d06 */
[----:B-1----:R1:W2:Y:S02]  /*de70*/  @P1 LD.E.128 R4, [R2.64] ;  /* 0x0000000602041980 */ /* 0x0022a4000c101d00 */
[C---:B-1----:R-:W-:Y:S04]  /*de80*/  @P1 LEA R2, P0, R68.reuse, R118, 0x1 ;  /* 0x0000007644021211 */ /* 0x042fe800078008ff */
[----:B------:R-:W-:Y:S05]  /*de90*/  @P1 LEA.HI.X R3, R68, R119, R67, 0x1, P0 ;  /* 0x0000007744031211 */ /* 0x000fea00000f0c43 */
[----:B--2---:R1:W-:Y:S04]  /*dea0*/  @P1 ST.E.128 [R2.64], R4 ;  /* 0x0000000402001985 */ /* 0x0043e8000c101d06 */
.L_x_2529:
[----:B------:R-:W-:Y:S05]  /*deb0*/  BSYNC B0 ;  /* 0x0000000000007941 */ /* 0x000fea0003800000 */
.L_x_2528:
        /* <DEDUP_REMOVED lines=33> */
.L_x_2531:
[----:B------:R-:W-:Y:S05]  /*e0d0*/  BSYNC B0 ;  /* 0x0000000000007941 */ /* 0x000fea0003800000 */
.L_x_2530:
[C---:B------:R-:W-:Y:S04]  /*e0e0*/  ISETP.GE.AND P0, PT, R54.reuse, R164, PT ;  /* 0x000000a43600720c */ /* 0x040fe80003f06270 */
[----:B------:R-:W-:Y:S11]  /*e0f0*/  ISETP.GE.AND P0, PT, R54, R157, !P0 ;  /* 0x0000009d3600720c */ /* 0x000ff60004706270 */
[----:B------:R-:W-:Y:S02]  /*e100*/  @!UPT UIADD3 URZ, URZ, URZ, URZ ;  /* 0x0000003f3f3ff290 */ /* 0x000fe4000fffe03f */
[----:B------:R-:W-:-:S05]  /*e110*/  @!P0 BRA `(.L_x_2461) ;  /* 0x0000020000008947 */ /* 0x000fca0003800000 */
[----:B------:R-:W-:Y:S02]  /*e120*/  ISETP.NE.AND P1, PT, R149, RZ, PT ;  /* 0x000000ff9500720c */ /* 0x000fe40003f25270 */
[----:B------:R-:W-:Y:S02]  /*e130*/  ISETP.NE.AND P2, PT, R148, RZ, PT ;  /* 0x000000ff9400720c */ /* 0x000fe40003f45270 */
[----:B------:R-:W-:Y:S09]  /*e140*/  ISETP.NE.AND P3, PT, R147, RZ, PT ;  /* 0x000000ff9300720c */ /* 0x000ff20003f65270 */
[----:B-1----:R-:W-:Y:S02]  /*e150*/  @P1 IMAD.MOV.U32 R2, RZ, RZ, R113 ;  /* 0x000000ffff021224 */ /* 0x002fe400078e0071 */
[----:B------:R-:W-:Y:S02]  /*e160*/  @P1 IMAD.MOV.U32 R3, RZ, RZ, R112 ;  /* 0x000000ffff031224 */ /* 0x000fe400078e0070 */
[----:B------:R-:W-:Y:S02]  /*e170*/  @P1 IMAD R0, R181, 0x60, RZ ;  /* 0x00000060b5001824 */ /* 0x000fe400078e02ff */
[----:B------:R-:W-:Y:S04]  /*e180*/  @P1 IMAD.WIDE.U32 R2, R180, 0x60, R2 ;  /* 0x00000060b4021825 */ /* 0x000fe800078e0002 */
[----:B------:R-:W-:Y:S02]  /*e190*/  @P1 IMAD.IADD R3, R3, 0x1, R0 ;  /* 0x0000000103031824 */ /* 0x000fe400078e0200 */
[----:B------:R-:W-:Y:S03]  /*e1a0*/  @P1 IMAD.WIDE.U32 R22, R46, 0x60, R118 ;  /* 0x000000602e161825 */ /* 0x000fe600078e0076 */
[----:B------:R1:W2:Y:S01]  /*e1b0*/  @P1 LD.E.128 R4, [R2.64] ;  /* 0x0000000602041980 */ /* 0x0002a2000c101d00 */
[----:B------:R-:W-:Y:S04]  /*e1c0*/  @P1 IMAD R0, R47, 0x60, RZ ;  /* 0x000000602f001824 */ /* 0x000fe800078e02ff */
[----:B------:R-:W-:Y:S01]  /*e1d0*/  @P1 IMAD.IADD R23, R23, 0x1, R0 ;  /* 0x0000000117171824 */ /* 0x000fe200078e0200 */
[C---:B-1----:R-:W-:Y:S04]  /*e1e0*/  @P2 LEA R2, P0, R96.reuse, R113, 0x1 ;  /* 0x0000007160022211 */ /* 0x042fe800078008ff */
[----:B------:R-:W-:Y:S01]  /*e1f0*/  @P2 LEA.HI.X R3, R96, R112, R95, 0x1, P0 ;  /* 0x0000007060032211 */ /* 0x000fe200000f0c5f */
[----:B--2---:R1:W-:Y:S04]  /*e200*/  @P1 ST.E.128 [R22.64], R4 ;  /* 0x0000000416001985 */ /* 0x0043e8000c101d06 */
[----:B-1----:R1:W2:Y:S01]  /*e210*/  @P2 LD.E.128 R4, [R2.64] ;  /* 0x0000000602042980 */ /* 0x0022a2000c101d00 */
[C---:B------:R-:W-:Y:S04]  /*e220*/  @P2 LEA R22, P1, R70.reuse, R118, 0x1 ;  /* 0x0000007646162211 */ /* 0x040fe800078208ff */
[----:B------:R-:W-:Y:S02]  /*e230*/  @P2 LEA.HI.X R23, R70, R119, R69, 0x1, P1 ;  /* 0x0000007746172211 */ /* 0x000fe400008f0c45 */
[----:B------:R-:W-:Y:S02]  /*e240*/  ISETP.NE.AND P1, PT, R146, RZ, PT ;  /* 0x000000ff9200720c */ /* 0x000fe40003f25270 */
        /* <DEDUP_REMOVED lines=13> */
.L_x_2461:
[----:B------:R-:W-:Y:S05]  /*e320*/  BSYNC B3 ;  /* 0x0000000000037941 */ /* 0x000fea0003800000 */
.L_x_2426:
[----:B------:R-:W-:Y:S01]  /*e330*/  ISETP.NE.U32.AND P1, PT, R240, RZ, PT ;  /* 0x000000fff000720c */ /* 0x000fe20003f25070 */
[----:B------:R-:W2:Y:S01]  /*e340*/  LD.E R0, [R10.64+0x128] ;  /* 0x000128060a007980 */ /* 0x000ea2000c101900 */
[----:B-1----:R-:W-:Y:S01]  /*e350*/  IMAD.MOV.U32 R2, RZ, RZ, R113 ;  /* 0x000000ffff027224 */ /* 0x002fe200078e0071 */
[----:B------:R-:W-:Y:S01]  /*e360*/  BSSY B0, `(.L_x_2532) ;  /* 0x0000062000007945 */ /* 0x000fe20003800000 */
[----:B------:R-:W-:Y:S01]  /*e370*/  ISETP.NE.AND.EX P1, PT, R241, RZ, PT, P1 ;  /* 0x000000fff100720c */ /* 0x000fe20003f25310 */
[----:B------:R-:W-:Y:S02]  /*e380*/  IMAD.MOV.U32 R3, RZ, RZ, R112 ;  /* 0x000000ffff037224 */ /* 0x000fe400078e0070 */
[----:B--2---:R-:W-:Y:S05]  /*e390*/  IMAD.U32 R0, R0, -0x40, RZ ;  /* 0xffffffc000007824 */ /* 0x004fea00078e00ff */
[C---:B------:R-:W-:Y:S04]  /*e3a0*/  LEA R113, P0, R0.reuse, R2, 0x1 ;  /* 0x0000000200717211 */ /* 0x040fe800078008ff */
[----:B------:R-:W-:Y:S01]  /*e3b0*/  LEA.HI.X.SX32 R112, R0, R3, 0x1, P0 ;  /* 0x0000000300707211 */ /* 0x000fe200000f0eff */
[----:B------:R-:W-:-:S05]  /*e3c0*/  @!P1 BRA `(.L_x_2533) ;  /* 0x0000051000009947 */ /* 0x000fca0003800000 */
[----:B------:R-:W-:Y:S04]  /*e3d0*/  IADD3 R0, R14, -0x1, RZ ;  /* 0xffffffff0e007810 */ /* 0x000fe80007ffe0ff */
[----:B------:R-:W-:Y:S11]  /*e3e0*/  ISETP.GT.AND P0, PT, R0, R81, PT ;  /* 0x000000510000720c */ /* 0x000ff60003f04270 */
[----:B------:R-:W-:Y:S02]  /*e3f0*/  @!UPT UIADD3 URZ, URZ, URZ, URZ ;  /* 0x0000003f3f3ff290 */ /* 0x000fe4000fffe03f */
[----:B------:R-:W-:-:S05]  /*e400*/  @!P0 BRA `(.L_x_2534) ;  /* 0x0000057000008947 */ /* 0x000fca0003800000 */
[----:B------:R-:W2:Y:S01]  /*e410*/  LD.E R3, [R10.64+0x170] ;  /* 0x000170060a037980 */ /* 0x000ea2000c101900 */
[----:B------:R-:W-:Y:S02]  /*e420*/  IADD3 R0, R16, -0x80, RZ ;  /* 0xffffff8010007810 */ /* 0x000fe40007ffe0ff */
[----:B------:R-:W-:Y:S01]  /*e430*/  IABS R8, R15 ;  /* 0x0000000f00087213 */ /* 0x000fe20000000000 */
[----:B------:R-:W3:Y:S01]  /*e440*/  LD.E.64 R26, [R10.64+0x40] ;  /* 0x000040060a1a7980 */ /* 0x000ee2000c101b00 */
[----:B------:R-:W-:Y:S05]  /*e450*/  IABS R6, R0 ;  /* 0x0000000000067213 */ /* 0x000fea0000000000 */
[----:B------:R-:W4:Y:S06]  /*e460*/  LD.E.64 R24, [R10.64+0x20] ;  /* 0x000020060a187980 */ /* 0x000f2c000c101b00 */
[----:B------:R-:W3:Y:S01]  /*e470*/  LD.E.64 R22, [R10.64+0x28] ;  /* 0x000028060a167980 */ /* 0x000ee2000c101b00 */
[-C--:B--2---:R-:W-:Y:S02]  /*e480*/  IABS R2, R3.reuse ;  /* 0x0000000300027213 */ /* 0x084fe40000000000 */
[----:B------:R-:W-:Y:S02]  /*e490*/  IABS R7, R3 ;  /* 0x0000000300077213 */ /* 0x000fe40000000000 */
[----:B------:R-:W1:Y:S03]  /*e4a0*/  I2F.RP R4, R2 ;  /* 0x0000000200047306 */ /* 0x000e660000209400 */
[----:B------:R-:W-:Y:S07]  /*e4b0*/  IMAD.MOV R7, RZ, RZ, -R7 ;  /* 0x000000ffff077224 */ /* 0x000fee00078e0a07 */
[----:B-1----:R-:W1:Y:S02]  /*e4c0*/  MUFU.RCP R4, R4 ;  /* 0x0000000400047308 */ /* 0x002e640000001000 */
[----:B-1----:R-:W-:Y:S08]  /*e4d0*/  IADD3 R4, R4, 0xffffffe, RZ ;  /* 0x0ffffffe04047810 */ /* 0x002ff00007ffe0ff */
[----:B------:R-:W1:Y:S02]  /*e4e0*/  F2I.FTZ.U32.TRUNC.NTZ R5, R4 ;  /* 0x0000000400057305 */ /* 0x000e64000021f000 */
[--C-:B-1----:R-:W-:Y:S04]  /*e4f0*/  IMAD.MOV R4, RZ, RZ, -R5.reuse ;  /* 0x000000ffff047224 */ /* 0x102fe800078e0a05 */
[----:B------:R-:W-:Y:S02]  /*e500*/  IMAD R16, R4, R2, RZ ;  /* 0x0000000204107224 */ /* 0x000fe400078e02ff */
[----:B------:R-:W-:Y:S04]  /*e510*/  IMAD.MOV.U32 R4, RZ, RZ, RZ ;  /* 0x000000ffff047224 */ /* 0x000fe800078e00ff */
[----:B------:R-:W-:Y:S06]  /*e520*/  IMAD.HI.U32 R5, R5, R16, R4 ;  /* 0x0000001005057227 */ /* 0x000fec00078e0004 */
[C---:B------:R-:W-:Y:S04]  /*e530*/  IMAD.HI.U32 R4, R5.reuse, R6, RZ ;  /* 0x0000000605047227 */ /* 0x040fe800078e00ff */
[----:B------:R-:W-:Y:S04]  /*e540*/  IMAD.HI.U32 R5, R5, R8, RZ ;  /* 0x0000000805057227 */ /* 0x000fe800078e00ff */
[-C--:B------:R-:W-:Y:S02]  /*e550*/  IMAD R6, R4, R7.reuse, R6 ;  /* 0x0000000704067224 */ /* 0x080fe400078e0206 */
[C---:B------:R-:W-:Y:S03]  /*e560*/  IMAD R8, R5.reuse, R7, R8 ;  /* 0x0000000705087224 */ /* 0x040fe600078e0208 */
        /* <DEDUP_REMOVED lines=14> */
[----:B------:R-:W-:Y:S02]  /*e650*/  LOP3.LUT R2, RZ, R3, RZ, 0x33, !PT ;  /* 0x00000003ff027212 */ /* 0x000fe400078e33ff */
[----:B------:R-:W-:Y:S02]  /*e660*/  @P5 IADD3 R5, R5, 0x1, RZ ;  /* 0x0000000105055810 */ /* 0x000fe40007ffe0ff */
[----:B------:R-:W-:Y:S01]  /*e670*/  IADD3 R0, -R15, R0, RZ ;  /* 0x000000000f007210 */ /* 0x000fe20007ffe1ff */
[----:B------:R-:W-:Y:S02]  /*e680*/  @!P1 IMAD.MOV R4, RZ, RZ, -R4 ;  /* 0x000000ffff049224 */ /* 0x000fe400078e0a04 */
[----:B------:R-:W-:Y:S03]  /*e690*/  @!P2 IMAD.MOV R5, RZ, RZ, -R5 ;  /* 0x000000ffff05a224 */ /* 0x000fe600078e0a05 */
[C---:B------:R-:W-:Y:S02]  /*e6a0*/  SEL R4, R2.reuse, R4, !P0 ;  /* 0x0000000402047207 */ /* 0x040fe40004000000 */
[----:B------:R-:W-:Y:S02]  /*e6b0*/  SEL R2, R2, R5, !P0 ;  /* 0x0000000502027207 */ /* 0x000fe40004000000 */
[-C--:B------:R-:W-:Y:S02]  /*e6c0*/  LEA R16, P1, R4, R240.reuse, 0x2 ;  /* 0x000000f004107211 */ /* 0x080fe400078210ff */
[----:B------:R-:W-:Y:S02]  /*e6d0*/  LEA R6, P0, R2, R240, 0x2 ;  /* 0x000000f002067211 */ /* 0x000fe400078010ff */
[-C--:B------:R-:W-:Y:S02]  /*e6e0*/  LEA.HI.X.SX32 R17, R4, R241.reuse, 0x2, P1 ;  /* 0x000000f104117211 */ /* 0x080fe400008f16ff */
[C---:B------:R-:W-:Y:S01]  /*e6f0*/  LEA.HI.X.SX32 R7, R2.reuse, R241, 0x2, P0 ;  /* 0x000000f102077211 */ /* 0x040fe200000f16ff */
[----:B------:R-:W-:Y:S02]  /*e700*/  IMAD.IADD R2, R2, 0x1, -R4 ;  /* 0x0000000102027824 */ /* 0x000fe400078e0a04 */
[----:B------:R1:W2:Y:S02]  /*e710*/  LD.E R5, [R16.64] ;  /* 0x0000000610057980 */ /* 0x0002a4000c101900 */
[----:B------:R-:W-:Y:S02]  /*e720*/  IMAD R0, R2, R3, R0 ;  /* 0x0000000302007224 */ /* 0x000fe400078e0200 */
[----:B------:R-:W2:Y:S02]  /*e730*/  LD.E R6, [R6.64] ;  /* 0x0000000606067980 */ /* 0x000ea4000c101900 */
[-C--:B---3--:R-:W-:Y:S01]  /*e740*/  IMAD R4, R27, R0.reuse, RZ ;  /* 0x000000001b047224 */ /* 0x088fe200078e02ff */
[----:B------:R-:W-:Y:S01]  /*e750*/  SHF.R.S32.HI R2, RZ, 0x1f, R0 ;  /* 0x0000001fff027819 */ /* 0x000fe20000011400 */
[C---:B------:R-:W-:Y:S04]  /*e760*/  IMAD.WIDE.U32 R28, R26.reuse, R0, RZ ;  /* 0x000000001a1c7225 */ /* 0x040fe800078e00ff */
[----:B------:R-:W-:Y:S01]  /*e770*/  IMAD R4, R26, R2, R4 ;  /* 0x000000021a047224 */ /* 0x000fe200078e0204 */
[----:B-1----:R-:W3:Y:S01]  /*e780*/  LD.E.64 R16, [R10.64+0x38] ;  /* 0x000038060a107980 */ /* 0x002ee2000c101b00 */
[----:B--2---:R-:W-:Y:S04]  /*e790*/  IMAD.IADD R6, R5, 0x1, -R6 ;  /* 0x0000000105067824 */ /* 0x004fe800078e0a06 */
[-C--:B----4-:R-:W-:Y:S01]  /*e7a0*/  IMAD R3, R25, R6.reuse, RZ ;  /* 0x0000000619037224 */ /* 0x090fe200078e02ff */
[----:B------:R-:W-:Y:S01]  /*e7b0*/  SHF.R.S32.HI R5, RZ, 0x1f, R6 ;  /* 0x0000001fff057819 */ /* 0x000fe20000011406 */
[C---:B------:R-:W-:Y:S04]  /*e7c0*/  IMAD.WIDE.U32 R26, R24.reuse, R6, RZ ;  /* 0x00000006181a7225 */ /* 0x040fe800078e00ff */
[----:B------:R-:W-:Y:S01]  /*e7d0*/  IMAD R3, R24, R5, R3 ;  /* 0x0000000518037224 */ /* 0x000fe200078e0203 */
[----:B------:R-:W-:Y:S01]  /*e7e0*/  MOV R24, R28 ;  /* 0x0000001c00187202 */ /* 0x000fe20000000f00 */
[----:B------:R-:W-:Y:S02]  /*e7f0*/  IMAD.IADD R25, R29, 0x1, R4 ;  /* 0x000000011d197824 */ /* 0x000fe400078e0204 */
[----:B------:R-:W-:Y:S02]  /*e800*/  IMAD.IADD R27, R27, 0x1, R3 ;  /* 0x000000011b1b7824 */ /* 0x000fe400078e0203 */
[----:B------:R-:W-:Y:S04]  /*e810*/  IMAD.WIDE.U32 R24, R6, R22, R24 ;  /* 0x0000001606187225 */ /* 0x000fe800078e0018 */
[----:B------:R-:W-:Y:S01]  /*e820*/  IMAD R6, R23, R6, RZ ;  /* 0x0000000617067224 */ /* 0x000fe200078e02ff */
[----:B------:R-:W-:Y:S01]  /*e830*/  LEA R121, P1, R24, R121, 0x1 ;  /* 0x0000007918797211 */ /* 0x000fe200078208ff */
[----:B---3--:R-:W-:Y:S02]  /*e840*/  IMAD R3, R17, R0, RZ ;  /* 0x0000000011037224 */ /* 0x008fe400078e02ff */
        /* <DEDUP_REMOVED lines=9> */
.L_x_2533:
[----:B------:R-:W2:Y:S01]  /*e8e0*/  LD.E R2, [R10.64+0x40] ;  /* 0x000040060a027980 */ /* 0x000ea2000c101900 */
[----:B------:R-:W-:Y:S02]  /*e8f0*/  IMAD.MOV.U32 R4, RZ, RZ, R121 ;  /* 0x000000ffff047224 */ /* 0x000fe400078e0079 */
[----:B------:R-:W-:Y:S01]  /*e900*/  IMAD.MOV.U32 R5, RZ, RZ, R120 ;  /* 0x000000ffff057224 */ /* 0x000fe200078e0078 */
[----:B------:R-:W3:Y:S02]  /*e910*/  LD.E R0, [R10.64+0x38] ;  /* 0x000038060a007980 */ /* 0x000ee4000c101900 */
[----:B---3--:R-:W-:Y:S02]  /*e920*/  IMAD.U32 R0, R0, -0x40, RZ ;  /* 0xffffffc000007824 */ /* 0x008fe400078e00ff */
[----:B--2---:R-:W-:Y:S03]  /*e930*/  IMAD.U32 R2, R2, -0x40, RZ ;  /* 0xffffffc002027824 */ /* 0x004fe600078e00ff */
[----:B------:R-:W-:Y:S02]  /*e940*/  LEA R118, P0, R0, R118, 0x1 ;  /* 0x0000007600767211 */ /* 0x000fe400078008ff */
[----:B------:R-:W-:Y:S02]  /*e950*/  LEA R121, P1, R2, R4, 0x1 ;  /* 0x0000000402797211 */ /* 0x000fe400078208ff */
[----:B------:R-:W-:Y:S02]  /*e960*/  LEA.HI.X.SX32 R119, R0, R119, 0x1, P0 ;  /* 0x0000007700777211 */ /* 0x000fe400000f0eff */
[----:B------:R-:W-:Y:S04]  /*e970*/  LEA.HI.X.SX32 R120, R2, R5, 0x1, P1 ;  /* 0x0000000502787211 */ /* 0x000fe800008f0eff */
.L_x_2534:
[----:B------:R-:W-:Y:S05]  /*e980*/  BSYNC B0 ;  /* 0x0000000000007941 */ /* 0x000fea0003800000 */
.L_x_2532:
[----:B------:R-:W-:Y:S04]  /*e990*/  IADD3 R14, R14, -0x1, RZ ;  /* 0xffffffff0e0e7810 */ /* 0x000fe80007ffe0ff */
[----:B------:R-:W-:Y:S11]  /*e9a0*/  ISETP.GT.AND P0, PT, R14, R81, PT ;  /* 0x000000510e00720c */ /* 0x000ff60003f04270 */
[----:B------:R-:W-:Y:S02]  /*e9b0*/  @!UPT UIADD3 URZ, URZ, URZ, URZ ;  /* 0x0000003f3f3ff290 */ /* 0x000fe4000fffe03f */
[----:B------:R-:W-:-:S05]  /*e9c0*/  @P0 BRA `(.L_x_2535) ;  /* 0xffff453000000947 */ /* 0x000fca000383ffff */
.L_x_2417:
        /* <DEDUP_REMOVED lines=17> */
[----:B------:R-:W-:-:S05]  /*eae0*/  @P1 LEA.HI.X R3, R235, R3, R57, 0x2, P0 ;  /* 0x00000003eb031211 */ /* 0x000fca00000f1439 */
[----:B------:R2:W4:Y:S04]  /*eaf0*/  @P1 LD.E R7, [R2.64] ;  /* 0x0000000602071980 */ /* 0x000528000c101900 */
[----:B--2---:R1:W5:Y:S01]  /*eb00*/  LD.E R2, [R10.64+0xc0] ;  /* 0x0000c0060a027980 */ /* 0x004362000c101900 */
[----:B------:R-:W-:Y:S02]  /*eb10*/  IADD3 R5, P1, R5, R168, RZ ;  /* 0x000000a805057210 */ /* 0x000fe40007f3e0ff */
[----:B------:R-:W-:-:S03]  /*eb20*/  LEA.HI R3, R0, R0, RZ, 0x1 ;  /* 0x0000000000037211 */ /* 0x000fc600078f08ff */
[----:B------:R-:W-:Y:S01]  /*eb30*/  IMAD.X R14, R14, 0x1, R171, P1 ;  /* 0x000000010e0e7824 */ /* 0x000fe200008e06ab */
[CC--:B-----5:R-:W-:Y:S02]  /*eb40*/  LEA R36, P1, R5.reuse, R174.reuse, 0x1 ;  /* 0x000000ae05247211 */ /* 0x0e0fe400078208ff */
[----:B------:R-:W-:Y:S02]  /*eb50*/  SHF.R.S32.HI R3, RZ, 0x1, R3 ;  /* 0x00000001ff037819 */ /* 0x000fe40000011403 */
[----:B------:R-:W-:Y:S02]  /*eb60*/  LEA.HI.X R37, R5, R175, R14, 0x1, P1 ;  /* 0x000000af05257211 */ /* 0x000fe400008f0c0e */
[----:B---3--:R-:W-:Y:S01]  /*eb70*/  ISETP.NE.AND P4, PT, R4, RZ, PT ;  /* 0x000000ff0400720c */ /* 0x008fe20003f85270 */
[----:B------:R-:W-:Y:S01]  /*eb80*/  IMAD.MOV.U32 R170, RZ, RZ, R168 ;  /* 0x000000ffffaa7224 */ /* 0x000fe200078e00a8 */
[----:B------:R-:W-:Y:S01]  /*eb90*/  LEA R38, P2, R168, R174, 0x1 ;  /* 0x000000aea8267211 */ /* 0x000fe200078408ff */
[----:B------:R-:W-:Y:S01]  /*eba0*/  IMAD R21, R162, R3, R151 ;  /* 0x00000003a2157224 */ /* 0x000fe200078e0297 */
[----:B------:R-:W-:Y:S01]  /*ebb0*/  LEA R6, P0, R172, R168, 0x5 ;  /* 0x000000a8ac067211 */ /* 0x000fe200078028ff */
[----:B------:R-:W-:Y:S01]  /*ebc0*/  IMAD R8, R173, 0x30, RZ ;  /* 0x00000030ad087824 */ /* 0x000fe200078e02ff */
[----:B------:R-:W-:Y:S01]  /*ebd0*/  LEA.HI.X R39, R168, R175, R171, 0x1, P2 ;  /* 0x000000afa8277211 */ /* 0x000fe200010f0cab */
[----:B------:R-:W-:Y:S01]  /*ebe0*/  IMAD.IADD R14, R237, 0x1, -R50 ;  /* 0x00000001ed0e7824 */ /* 0x000fe200078e0a32 */
[C---:B------:R-:W-:Y:S01]  /*ebf0*/  LEA.HI.X R15, R172.reuse, R171, R173, 0x5, P0 ;  /* 0x000000abac0f7211 */ /* 0x040fe200000f2cad */
[----:B------:R-:W-:Y:S01]  /*ec00*/  IMAD.WIDE.U32 R170, R172, 0x30, R170 ;  /* 0x00000030acaa7825 */ /* 0x000fe200078e00aa */
[----:B------:R-:W-:-:S03]  /*ec10*/  LEA R16, P0, R6, R174, 0x1 ;  /* 0x000000ae06107211 */ /* 0x000fc600078008ff */
[----:B------:R-:W-:Y:S01]  /*ec20*/  IMAD.IADD R151, R151, 0x1, R21 ;  /* 0x0000000197977824 */ /* 0x000fe200078e0215 */
[-C--:B------:R-:W-:Y:S01]  /*ec30*/  LEA.HI.X R17, R6, R175.reuse, R15, 0x1, P0 ;  /* 0x000000af06117211 */ /* 0x080fe200000f0c0f */
[----:B------:R-:W-:Y:S01]  /*ec40*/  IMAD.IADD R4, R171, 0x1, R8 ;  /* 0x00000001ab047824 */ /* 0x000fe200078e0208 */
[----:B------:R-:W-:Y:S02]  /*ec50*/  ISETP.GE.AND P0, PT, R162, R14, PT ;  /* 0x0000000ea200720c */ /* 0x000fe40003f06270 */
[----:B------:R-:W-:Y:S01]  /*ec60*/  LEA R30, P1, R170, R174, 0x1 ;  /* 0x000000aeaa1e7211 */ /* 0x000fe200078208ff */
[----:B------:R-:W-:Y:S01]  /*ec70*/  IMAD.SHL.U32 R15, R3, 0x10, RZ ;  /* 0x00000010030f7824 */ /* 0x000fe200078e00ff */
[----:B------:R-:W-:Y:S02]  /*ec80*/  ISETP.GT.AND P0, PT, R134, -0x8, !P0 ;  /* 0xfffffff88600780c */ /* 0x000fe40004704270 */
[----:B------:R-:W-:Y:S02]  /*ec90*/  LEA.HI.X R31, R170, R175, R4, 0x1, P1 ;  /* 0x000000afaa1f7211 */ /* 0x000fe400008f0c04 */
[----:B----4-:R-:W-:-:S05]  /*eca0*/  IADD3 R5, R7, R82, R50 ;  /* 0x0000005207057210 */ /* 0x010fca0007ffe032 */
[----:B------:R-:W-:-:S05]  /*ecb0*/  IMAD R5, R5, R3, RZ ;  /* 0x0000000305057224 */ /* 0x000fca00078e02ff */
[----:B------:R-:W-:Y:S02]  /*ecc0*/  SHF.R.S32.HI R26, RZ, 0x1f, R5 ;  /* 0x0000001fff1a7819 */ /* 0x000fe40000011405 */
[C---:B------:R-:W-:Y:S02]  /*ecd0*/  IADD3 R20, P3, R5.reuse, R21, RZ ;  /* 0x0000001505147210 */ /* 0x040fe40007f7e0ff */
[----:B------:R-:W-:Y:S02]  /*ece0*/  IADD3 R8, P2, R5, R151, RZ ;  /* 0x0000009705087210 */ /* 0x000fe40007f5e0ff */
[-C--:B------:R-:W-:Y:S02]  /*ecf0*/  LEA.HI.X.SX32 R21, R21, R26.reuse, 0x1, P3 ;  /* 0x0000001a15157211 */ /* 0x080fe400018f0eff */
[----:B------:R-:W-:Y:S01]  /*ed00*/  LEA.HI.X.SX32 R26, R151, R26, 0x1, P2 ;  /* 0x0000001a971a7211 */ /* 0x000fe200010f0eff */
[----:B------:R-:W-:Y:S05]  /*ed10*/  @!P4 BRA `(.L_x_2538) ;  /* 0x00003af00000c947 */ /* 0x000fea0003800000 */
[----:B-1----:R-:W-:Y:S01]  /*ed20*/  BSSY B2, `(.L_x_2539) ;  /* 0x00000e5000027945 */ /* 0x002fe20003800000 */
[----:B------:R-:W-:Y:S05]  /*ed30*/  @!P0 BRA `(.L_x_2540) ;  /* 0x00000e3000008947 */ /* 0x000fea0003800000 */
[----:B------:R-:W-:Y:S01]  /*ed40*/  ISETP.GE.AND P2, PT, R18, R2, PT ;  /* 0x000000021200720c */ /* 0x000fe20003f46270 */
[C---:B------:R-:W-:Y:S01]  /*ed50*/  IMAD.SHL.U32 R54, R20.reuse, 0x2, RZ ;  /* 0x0000000214367824 */ /* 0x040fe200078e00ff */
[----:B------:R-:W-:Y:S01]  /*ed60*/  SHF.L.U64.HI R4, R20, 0x1, R21 ;  /* 0x0000000114047819 */ /* 0x000fe20000010215 */
[----:B------:R-:W-:Y:S03]  /*ed70*/  BSSY B1, `(.L_x_2541) ;  /* 0x000003a000017945 */ /* 0x000fe60003800000 */
[----:B------:R-:W-:-:S02]  /*ed80*/  IADD3 R22, P1, R24, R54, RZ ;  /* 0x0000003618167210 */ /* 0x000fc40007f3e0ff */
[----:B------:R-:W-:-:S03]  /*ed90*/  IADD3 R54, P0, R28, R54, RZ ;  /* 0x000000361c367210 */ /* 0x000fc60007f1e0ff */
[--C-:B------:R-:W-:Y:S02]  /*eda0*/  IMAD.X R23, R25, 0x1, R4.reuse, P1 ;  /* 0x0000000119177824 */ /* 0x100fe400008e0604 */
[----:B------:R1:W-:Y:S01]  /*edb0*/  @P2 STS.128 [R239], RZ ;  /* 0x000000ffef002388 */ /* 0x0003e20000000c00 */
[----:B------:R-:W-:Y:S01]  /*edc0*/  IMAD.X R55, R29, 0x1, R4, P0 ;  /* 0x000000011d377824 */ /* 0x000fe200000e0604 */
[----:B------:R-:W-:Y:S05]  /*edd0*/  @P2 BRA `(.L_x_2542) ;  /* 0x0000033000002947 */ /* 0x000fea0003800000 */
[----:B------:R2:W5:Y:S01]  /*ede0*/  LD.E.128 R40, [R38.64] ;  /* 0x0000000626287980 */ /* 0x000562000c101d00 */
[----:B------:R-:W-:Y:S01]  /*edf0*/  ISETP.GE.AND P0, PT, R18, R0, PT ;  /* 0x000000001200720c */ /* 0x000fe20003f06270 */
[----:B------:R-:W-:-:S12]  /*ee00*/  BSSY B0, `(.L_x_2543) ;  /* 0x000002f000007945 */ /* 0x000fd80003800000 */
[----:B------:R-:W-:Y:S05]  /*ee10*/  @P0 BRA `(.L_x_2544) ;  /* 0x000002d000000947 */ /* 0x000fea0003800000 */
[----:B------:R-:W3:Y:S04]  /*ee20*/  LD.E.64 R4, [R54.64] ;  /* 0x0000000636047980 */ /* 0x000ee8000c101b00 */
[----:B------:R-:W4:Y:S01]  /*ee30*/  LD.E.64 R6, [R22.64] ;  /* 0x0000000616067980 */ /* 0x000f22000c101b00 */
[----:B-----5:R-:W-:Y:S02]  /*ee40*/  MOV R56, R41 ;  /* 0x0000002900387202 */ /* 0x020fe40000000f00 */
[----:B------:R-:W-:Y:S02]  /*ee50*/  MOV R8, R43 ;  /* 0x0000002b00087202 */ /* 0x000fe40000000f00 */
[----:B------:R-:W-:Y:S01]  /*ee60*/  MOV R43, R42 ;  /* 0x0000002a002b7202 */ /* 0x000fe20000000f00 */
[----:B------:R-:W-:Y:S01]  /*ee70*/  HADD2.F32 R44, -RZ, R56.H0_H0 ;  /* 0x20000038ff2c7230 */ /* 0x000fe20000004100 */
[----:B------:R-:W-:Y:S01]  /*ee80*/  MOV R26, R40 ;  /* 0x00000028001a7202 */ /* 0x000fe20000000f00 */
[----:B------:R-:W-:-:S02]  /*ee90*/  HADD2.F32 R42, -RZ, R8.H1_H1 ;  /* 0x30000008ff2a7230 */ /* 0x000fc40000004100 */
[----:B------:R-:W-:Y:S02]  /*eea0*/  HADD2.F32 R56, -RZ, R56.H1_H1 ;  /* 0x30000038ff387230 */ /* 0x000fe40000004100 */
[----:B------:R-:W-:Y:S02]  /*eeb0*/  HADD2.F32 R58, -RZ, R8.H0_H0 ;  /* 0x20000008ff3a7230 */ /* 0x000fe40000004100 */
[----:B---3--:R-:W-:Y:S02]  /*eec0*/  HADD2.F32 R27, -RZ, R5.H1_H1 ;  /* 0x30000005ff1b7230 */ /* 0x008fe40000004100 */
[----:B------:R-:W-:Y:S02]  /*eed0*/  HADD2.F32 R32, -RZ, R4.H1_H1 ;  /* 0x30000004ff207230 */ /* 0x000fe40000004100 */
[----:B----4-:R-:W-:Y:S01]  /*eee0*/  HADD2.F32 R40, -RZ, R7.H1_H1 ;  /* 0x30000007ff287230 */ /* 0x010fe20000004100 */
        /* <DEDUP_REMOVED lines=8> */
[----:B------:R-:W-:Y:S01]  /*ef70*/  FFMA.FTZ R42, R58, R27, R42 ;  /* 0x0000001b3a2a7223 */ /* 0x000fe2000001002a */
[--C-:B------:R-:W-:Y:S01]  /*ef80*/  HADD2.F32 R27, -RZ, R26.reuse.H1_H1 ;  /* 0x3000001aff1b7230 */ /* 0x100fe20000004100 */
[C---:B------:R-:W-:Y:S01]  /*ef90*/  FFMA.FTZ R56, R44.reuse, R32, R56 ;  /* 0x000000202c387223 */ /* 0x040fe20000010038 */
[----:B------:R-:W-:Y:S01]  /*efa0*/  HADD2.F32 R32, -RZ, R43.H1_H1 ;  /* 0x3000002bff207230 */ /* 0x000fe20000004100 */
        /* <DEDUP_REMOVED lines=12> */
[----:B------:R-:W-:Y:S01]  /*f070*/  FFMA.FTZ R32, R43, R5, R32 ;  /* 0x000000052b207223 */ /* 0x000fe20000010020 */
[----:B------:R-:W-:Y:S01]  /*f080*/  MOV R43, R42 ;  /* 0x0000002a002b7202 */ /* 0x000fe20000000f00 */
[C---:B------:R-:W-:Y:S02]  /*f090*/  FFMA.FTZ R40, R26.reuse, R6, -R40 ;  /* 0x000000061a287223 */ /* 0x040fe40000010828 */
[----:B------:R-:W-:Y:S01]  /*f0a0*/  FFMA.FTZ R41, R26, R4, R41 ;  /* 0x000000041a297223 */ /* 0x000fe20000010029 */
[----:B------:R-:W-:-:S04]  /*f0b0*/  F2FP.PACK_AB R27, R32, R27 ;  /* 0x0000001b201b723e */ /* 0x000fc800000000ff */
[----:B------:R-:W-:Y:S02]  /*f0c0*/  F2FP.PACK_AB R40, R41, R40 ;  /* 0x000000282928723e */ /* 0x000fe400000000ff */
[----:B------:R-:W-:Y:S02]  /*f0d0*/  MOV R41, R56 ;  /* 0x0000003800297202 */ /* 0x000fe40000000f00 */
[----:B------:R-:W-:Y:S02]  /*f0e0*/  MOV R42, R27 ;  /* 0x0000001b002a7202 */ /* 0x000fe40000000f00 */
.L_x_2544:
[----:B------:R-:W-:Y:S05]  /*f0f0*/  BSYNC B0 ;  /* 0x0000000000007941 */ /* 0x000fea0003800000 */
.L_x_2543:
[----:B-----5:R3:W-:Y:S02]  /*f100*/  STS.128 [R239], R40 ;  /* 0x00000028ef007388 */ /* 0x0207e40000000c00 */
.L_x_2542:
[----:B------:R-:W-:Y:S05]  /*f110*/  BSYNC B1 ;  /* 0x0000000000017941 */ /* 0x000fea0003800000 */
.L_x_2541:
        /* <DEDUP_REMOVED lines=53> */
.L_x_2548:
[----:B------:R-:W-:Y:S05]  /*f470*/  BSYNC B0 ;  /* 0x0000000000007941 */ /* 0x000fea0003800000 */
.L_x_2547:
[----:B-----5:R1:W-:Y:S02]  /*f480*/  STS.128 [R239+0x2000], R40 ;  /* 0x00200028ef007388 */ /* 0x0203e40000000c00 */
.L_x_2546:
[----:B------:R-:W-:Y:S05]  /*f490*/  BSYNC B1 ;  /* 0x0000000000017941 */ /* 0x000fea0003800000 */
.L_x_2545:
        /* <DEDUP_REMOVED lines=53> */
.L_x_2552:
[----:B------:R-:W-:Y:S05]  /*f7f0*/  BSYNC B0 ;  /* 0x0000000000007941 */ /* 0x000fea0003800000 */
.L_x_2551:
[----:B-----5:R3:W-:Y:S02]  /*f800*/  STS.128 [R239+0x4000], R40 ;  /* 0x00400028ef007388 */ /* 0x0207e40000000c00 */
.L_x_2550:
[----:B------:R-:W-:Y:S05]  /*f810*/  BSYNC B1 ;  /* 0x0000000000017941 */ /* 0x000fea0003800000 */
.L_x_2549:
        /* <DEDUP_REMOVED lines=8> */
[----:B--2---:R1:W2:Y:S01]  /*f8a0*/  LD.E.64 R6, [R22.64+0xc0] ;  /* 0x0000c00616067980 */ /* 0x0042a2000c101b00 */
[----:B-----5:R-:W-:Y:S02]  /*f8b0*/  MOV R8, R43 ;  /* 0x0000002b00087202 */ /* 0x020fe40000000f00 */
[----:B-1----:R-:W-:-:S03]  /*f8c0*/  MOV R39, R42 ;  /* 0x0000002a00277202 */ /* 0x002fc60000000f00 */
[--C-:B------:R-:W-:Y:S02]  /*f8d0*/  HADD2.F32 R38, -RZ, R8.reuse.H1_H1 ;  /* 0x30000008ff267230 */ /* 0x100fe40000004100 */
[----:B------:R-:W-:Y:S01]  /*f8e0*/  HADD2.F32 R43, -RZ, R8.H0_H0 ;  /* 0x20000008ff2b7230 */ /* 0x000fe20000004100 */
[----:B------:R-:W-:Y:S01]  /*f8f0*/  MOV R22, R40 ;  /* 0x0000002800167202 */ /* 0x000fe20000000f00 */
[--C-:B------:R-:W-:Y:S02]  /*f900*/  HADD2.F32 R40, -RZ, R41.reuse.H0_H0 ;  /* 0x20000029ff287230 */ /* 0x100fe40000004100 */
[----:B------:R-:W-:Y:S02]  /*f910*/  HADD2.F32 R41, -RZ, R41.H1_H1 ;  /* 0x30000029ff297230 */ /* 0x000fe40000004100 */
[----:B---3--:R-:W-:Y:S02]  /*f920*/  HADD2.F32 R23, -RZ, R5.H1_H1 ;  /* 0x30000005ff177230 */ /* 0x008fe40000004100 */
[----:B------:R-:W-:-:S02]  /*f930*/  HADD2.F32 R26, -RZ, R4.H1_H1 ;  /* 0x30000004ff1a7230 */ /* 0x000fc40000004100 */
[----:B--2---:R-:W-:Y:S01]  /*f940*/  HADD2.F32 R27, -RZ, R7.H1_H1 ;  /* 0x30000007ff1b7230 */ /* 0x004fe20000004100 */
[C---:B------:R-:W-:Y:S01]  /*f950*/  FMUL.FTZ R8, R38.reuse, R23 ;  /* 0x0000001726087220 */ /* 0x040fe20000410000 */
[--C-:B------:R-:W-:Y:S01]  /*f960*/  HADD2.F32 R32, -RZ, R6.reuse.H1_H1 ;  /* 0x30000006ff207230 */ /* 0x100fe20000004100 */
[C---:B------:R-:W-:Y:S01]  /*f970*/  FMUL.FTZ R42, R41.reuse, R26 ;  /* 0x0000001a292a7220 */ /* 0x040fe20000410000 */
[----:B------:R-:W-:Y:S01]  /*f980*/  HADD2.F32 R6, -RZ, R6.H0_H0 ;  /* 0x20000006ff067230 */ /* 0x000fe20000004100 */
[----:B------:R-:W-:Y:S01]  /*f990*/  FMUL.FTZ R38, R38, R27 ;  /* 0x0000001b26267220 */ /* 0x000fe20000410000 */
[----:B------:R-:W-:Y:S01]  /*f9a0*/  HADD2.F32 R4, -RZ, R4.H0_H0 ;  /* 0x20000004ff047230 */ /* 0x000fe20000004100 */
[----:B------:R-:W-:Y:S01]  /*f9b0*/  FMUL.FTZ R41, R41, R32 ;  /* 0x0000002029297220 */ /* 0x000fe20000410000 */
[----:B------:R-:W-:Y:S01]  /*f9c0*/  HADD2.F32 R5, -RZ, R5.H0_H0 ;  /* 0x20000005ff057230 */ /* 0x000fe20000004100 */
[C---:B------:R-:W-:Y:S01]  /*f9d0*/  FFMA.FTZ R38, R43.reuse, R23, R38 ;  /* 0x000000172b267223 */ /* 0x040fe20000010026 */
        /* <DEDUP_REMOVED lines=11> */
[C---:B------:R-:W-:Y:S01]  /*fa90*/  FMUL.FTZ R23, R26.reuse, R5 ;  /* 0x000000051a177220 */ /* 0x040fe20000410000 */
[----:B------:R-:W-:Y:S01]  /*faa0*/  F2FP.PACK_AB R41, R41, R42 ;  /* 0x0000002a2929723e */ /* 0x000fe200000000ff */
[----:B------:R-:W-:Y:S01]  /*fab0*/  FMUL.FTZ R26, R26, R7 ;  /* 0x000000071a1a7220 */ /* 0x000fe20000410000 */
[----:B------:R-:W-:Y:S01]  /*fac0*/  MOV R43, R8 ;  /* 0x00000008002b7202 */ /* 0x000fe20000000f00 */
[----:B------:R-:W-:-:S02]  /*fad0*/  FFMA.FTZ R27, R22, R6, -R27 ;  /* 0x00000006161b7223 */ /* 0x000fc4000001081b */
[----:B------:R-:W-:Y:S02]  /*fae0*/  FFMA.FTZ R32, R22, R4, R32 ;  /* 0x0000000416207223 */ /* 0x000fe40000010020 */
[C---:B------:R-:W-:Y:S02]  /*faf0*/  FFMA.FTZ R23, R39.reuse, R7, -R23 ;  /* 0x0000000727177223 */ /* 0x040fe40000010817 */
[----:B------:R-:W-:Y:S01]  /*fb00*/  FFMA.FTZ R26, R39, R5, R26 ;  /* 0x00000005271a7223 */ /* 0x000fe2000001001a */
[----:B------:R-:W-:-:S04]  /*fb10*/  F2FP.PACK_AB R27, R32, R27 ;  /* 0x0000001b201b723e */ /* 0x000fc800000000ff */
[----:B------:R-:W-:Y:S02]  /*fb20*/  F2FP.PACK_AB R23, R26, R23 ;  /* 0x000000171a17723e */ /* 0x000fe400000000ff */
[----:B------:R-:W-:Y:S02]  /*fb30*/  MOV R40, R27 ;  /* 0x0000001b00287202 */ /* 0x000fe40000000f00 */
[----:B------:R-:W-:Y:S02]  /*fb40*/  MOV R42, R23 ;  /* 0x00000017002a7202 */ /* 0x000fe40000000f00 */
.L_x_2554:
[----:B------:R-:W-:Y:S05]  /*fb50*/  BSYNC B0 ;  /* 0x0000000000007941 */ /* 0x000fea0003800000 */
.L_x_2553:
[----:B-----5:R3:W-:Y:S02]  /*fb60*/  STS.128 [R239+0x6000], R40 ;  /* 0x00600028ef007388 */ /* 0x0207e40000000c00 */
.L_x_2540:
[----:B------:R-:W-:Y:S05]  /*fb70*/  BSYNC B2 ;  /* 0x0000000000027941 */ /* 0x000fea0003800000 */
.L_x_2539:
[----:B------:R-:W-:Y:S01]  /*fb80*/  IADD3 R27, R162, 0x10, RZ ;  /* 0x00000010a21b7810 */ /* 0x000fe20007ffe0ff */
[----:B------:R-:W-:Y:S03]  /*fb90*/  BSSY B2, `(.L_x_2555) ;  /* 0x00000ee000027945 */ /* 0x000fe60003800000 */
[----:B------:R-:W-:-:S04]  /*fba0*/  ISETP.GE.AND P0, PT, R27, R14, PT ;  /* 0x0000000e1b00720c */ /* 0x000fc80003f06270 */
[----:B------:R-:W-:-:S13]  /*fbb0*/  ISETP.LT.OR P0, PT, R134, -0x87, P0 ;  /* 0xffffff798600780c */ /* 0x000fda0000701670 */
[----:B------:R-:W-:Y:S05]  /*fbc0*/  @P0 BRA `(.L_x_2556) ;  /* 0x00000ea000000947 */ /* 0x000fea0003800000 */
[----:B------:R-:W-:Y:S01]  /*fbd0*/  ISETP.GE.AND P0, PT, R18, R2, PT ;  /* 0x000000021200720c */ /* 0x000fe20003f06270 */
[----:B------:R-:W-:Y:S01]  /*fbe0*/  BSSY B1, `(.L_x_2557) ;  /* 0x000003f000017945 */ /* 0x000fe20003800000 */
[----:B------:R-:W-:-:S04]  /*fbf0*/  IADD3 R4, P1, R15, R20, RZ ;  /* 0x000000140f047210 */ /* 0x000fc80007f3e0ff */
[----:B------:R-:W-:Y:S01]  /*fc00*/  LEA.HI.X.SX32 R15, R15, R21, 0x1, P1 ;  /* 0x000000150f0f7211 */ /* 0x000fe200008f0eff */
[----:B------:R-:W-:-:S03]  /*fc10*/  IMAD.SHL.U32 R54, R4, 0x2, RZ ;  /* 0x0000000204367824 */ /* 0x000fc600078e00ff */
[----:B------:R-:W-:Y:S02]  /*fc20*/  SHF.L.U64.HI R4, R4, 0x1, R15 ;  /* 0x0000000104047819 */ /* 0x000fe4000001020f */
[-C--:B------:R-:W-:Y:S01]  /*fc30*/  IADD3 R22, P2, R24, R54.reuse, RZ ;  /* 0x0000003618167210 */ /* 0x080fe20007f5e0ff */
[----:B------:R1:W-:Y:S01]  /*fc40*/  @P0 STS.128 [R239+0x800], RZ ;  /* 0x000800ffef000388 */ /* 0x0003e20000000c00 */
[----:B------:R-:W-:-:S03]  /*fc50*/  IADD3 R54, P1, R28, R54, RZ ;  /* 0x000000361c367210 */ /* 0x000fc60007f3e0ff */
[--C-:B------:R-:W-:Y:S02]  /*fc60*/  IMAD.X R23, R25, 0x1, R4.reuse, P2 ;  /* 0x0000000119177824 */ /* 0x100fe400010e0604 */
[----:B------:R-:W-:Y:S01]  /*fc70*/  IMAD.X R55, R29, 0x1, R4, P1 ;  /* 0x000000011d377824 */ /* 0x000fe200008e0604 */
[----:B------:R-:W-:Y:S05]  /*fc80*/  @P0 BRA `(.L_x_2558) ;  /* 0x0000034000000947 */ /* 0x000fea0003800000 */
[----:B-1-3--:R1:W5:Y:S01]  /*fc90*/  LD.E.128 R40, [R36.64] ;  /* 0x0000000624287980 */ /* 0x00a362000c101d00 */
[----:B------:R-:W-:Y:S01]  /*fca0*/  ISETP.GE.AND P0, PT, R18, R0, PT ;  /* 0x000000001200720c */ /* 0x000fe20003f06270 */
[----:B------:R-:W-:-:S12]  /*fcb0*/  BSSY B0, `(.L_x_2559) ;  /* 0x0000030000007945 */ /* 0x000fd80003800000 */
[----:B------:R-:W-:Y:S05]  /*fcc0*/  @P0 BRA `(.L_x_2560) ;  /* 0x000002e000000947 */ /* 0x000fea0003800000 */
[----:B------:R-:W3:Y:S04]  /*fcd0*/  LD.E.64 R4, [R54.64] ;  /* 0x0000000636047980 */ /* 0x000ee8000c101b00 */
[----:B--2---:R-:W2:Y:S01]  /*fce0*/  LD.E.64 R6, [R22.64] ;  /* 0x0000000616067980 */ /* 0x004ea2000c101b00 */
[----:B-----5:R-:W-:Y:S02]  /*fcf0*/  MOV R26, R41 ;  /* 0x00000029001a7202 */ /* 0x020fe40000000f00 */
[----:B------:R-:W-:Y:S02]  /*fd00*/  MOV R8, R43 ;  /* 0x0000002b00087202 */ /* 0x000fe40000000f00 */
[----:B------:R-:W-:Y:S01]  /*fd10*/  MOV R41, R42 ;  /* 0x0000002a00297202 */ /* 0x000fe20000000f00 */
[--C-:B------:R-:W-:Y:S01]  /*fd20*/  HADD2.F32 R42, -RZ, R26.reuse.H0_H0 ;  /* 0x2000001aff2a7230 */ /* 0x100fe20000004100 */
[----:B------:R-:W-:Y:S01]  /*fd30*/  MOV R15, R40 ;  /* 0x00000028000f7202 */ /* 0x000fe20000000f00 */
[----:B------:R-:W-:-:S02]  /*fd40*/  HADD2.F32 R43, -RZ, R26.H1_H1 ;  /* 0x3000001aff2b7230 */ /* 0x000fc40000004100 */
[--C-:B------:R-:W-:Y:S02]  /*fd50*/  HADD2.F32 R40, -RZ, R8.reuse.H1_H1 ;  /* 0x30000008ff287230 */ /* 0x100fe40000004100 */
[----:B------:R-:W-:Y:S02]  /*fd60*/  HADD2.F32 R56, -RZ, R8.H0_H0 ;  /* 0x20000008ff387230 */ /* 0x000fe40000004100 */
[----:B---3--:R-:W-:Y:S02]  /*fd70*/  HADD2.F32 R26, -RZ, R5.H1_H1 ;  /* 0x30000005ff1a7230 */ /* 0x008fe40000004100 */
[----:B------:R-:W-:Y:S02]  /*fd80*/  HADD2.F32 R32, -RZ, R4.H1_H1 ;  /* 0x30000004ff207230 */ /* 0x000fe40000004100 */
[----:B--2---:R-:W-:Y:S01]  /*fd90*/  HADD2.F32 R38, -RZ, R7.H1_H1 ;  /* 0x30000007ff267230 */ /* 0x004fe20000004100 */
[C---:B------:R-:W-:Y:S01]  /*fda0*/  FMUL.FTZ R8, R40.reuse, R26 ;  /* 0x0000001a28087220 */ /* 0x040fe20000410000 */
[--C-:B------:R-:W-:Y:S01]  /*fdb0*/  HADD2.F32 R39, -RZ, R6.reuse.H1_H1 ;  /* 0x30000006ff277230 */ /* 0x100fe20000004100 */
[C---:B------:R-:W-:Y:S01]  /*fdc0*/  FMUL.FTZ R44, R43.reuse, R32 ;  /* 0x000000202b2c7220 */ /* 0x040fe20000410000 */
[----:B------:R-:W-:Y:S01]  /*fdd0*/  HADD2.F32 R6, -RZ, R6.H0_H0 ;  /* 0x20000006ff067230 */ /* 0x000fe20000004100 */
[----:B------:R-:W-:Y:S01]  /*fde0*/  FMUL.FTZ R40, R40, R38 ;  /* 0x0000002628287220 */ /* 0x000fe20000410000 */
[----:B------:R-:W-:Y:S01]  /*fdf0*/  HADD2.F32 R4, -RZ, R4.H0_H0 ;  /* 0x20000004ff047230 */ /* 0x000fe20000004100 */
[-C--:B------:R-:W-:Y:S01]  /*fe00*/  FMUL.FTZ R43, R43, R39.reuse ;  /* 0x000000272b2b7220 */ /* 0x080fe20000410000 */
[----:B------:R-:W-:Y:S01]  /*fe10*/  HADD2.F32 R5, -RZ, R5.H0_H0 ;  /* 0x20000005ff057230 */ /* 0x000fe20000004100 */
[----:B------:R-:W-:Y:S01]  /*fe20*/  FFMA.FTZ R40, R56, R26, R40 ;  /* 0x0000001a38287223 */ /* 0x000fe20000010028 */
[----:B------:R-:W-:Y:S01]  /*fe30*/  HADD2.F32 R26, -RZ, R15.H1_H1 ;  /* 0x3000000fff1a7230 */ /* 0x000fe20000004100 */
        /* <DEDUP_REMOVED lines=20> */
[----:B------:R-:W-:Y:S02]  /*ff80*/  MOV R40, R38 ;  /* 0x0000002600287202 */ /* 0x000fe40000000f00 */
[----:B------:R-:W-:Y:S02]  /*ff90*/  MOV R42, R26 ;  /* 0x0000001a002a7202 */ /* 0x000fe40000000f00 */
[----:B------:R-:W-:Y:S02]  /*ffa0*/  MOV R43, R8 ;  /* 0x00000008002b7202 */ /* 0x000fe40000000f00 */
.L_x_2560:
[----:B------:R-:W-:Y:S05]  /*ffb0*/  BSYNC B0 ;  /* 0x0000000000007941 */ /* 0x000fea0003800000 */
.L_x_2559:
[----:B-----5:R3:W-:Y:S02]  /*ffc0*/  STS.128 [R239+0x800], R40 ;  /* 0x00080028ef007388 */ /* 0x0207e40000000c00 */
.L_x_2558:
[----:B------:R-:W-:Y:S05]  /*ffd0*/  BSYNC B1 ;  /* 0x0000000000017941 */ /* 0x000fea0003800000 */
.L_x_2557:
        /* <DEDUP_REMOVED lines=54> */
.L_x_2564:
[----:B------:R-:W-:Y:S05]  /*10340*/  BSYNC B0 ;  /* 0x0000000000007941 */ /* 0x000fea0003800000 */
.L_x_2563:
[----:B-----5:R3:W-:Y:S02]  /*10350*/  STS.128 [R239+0x2800], R40 ;  /* 0x00280028ef007388 */ /* 0x0207e40000000c00 */
.L_x_2562:
[----:B------:R-:W-:Y:S05]  /*10360*/  BSYNC B1 ;  /* 0x0000000000017941 */ /* 0x000fea0003800000 */
.L_x_2561:
        /* <DEDUP_REMOVED lines=54> */
.L_x_2568:
[----:B------:R-:W-:Y:S05]  /*106d0*/  BSYNC B0 ;  /* 0x0000000000007941 */ /* 0x000fea0003800000 */
.L_x_2567:
[----:B-----5:R3:W-:Y:S02]  /*106e0*/  STS.128 [R239+0x4800], R40 ;  /* 0x00480028ef007388 */ /* 0x0207e40000000c00 */
.L_x_2566:
[----:B------:R-:W-:Y:S05]  /*106f0*/  BSYNC B1 ;  /* 0x0000000000017941 */ /* 0x000fea0003800000 */
.L_x_2565:
[----:B------:R-:W-:-:S13]  /*10700*/  ISETP.GE.AND P0, PT, R9, R2, PT ;  /* 0x000000020900720c */ /* 0x000fda0003f06270 */
[----:B------:R1:W-:Y:S01]  /*10710*/  @P0 STS.128 [R239+0x6800], RZ ;  /* 0x006800ffef000388 */ /* 0x0003e20000000c00 */
[----:B------:R-:W-:Y:S05]  /*10720*/  @P0 BRA `(.L_x_2556) ;  /* 0x0000034000000947 */ /* 0x000fea0003800000 */
[----:B-123--:R-:W5:Y:S01]  /*10730*/  LD.E.128 R36, [R36.64+0x180] ;  /* 0x0001800624247980 */ /* 0x00ef62000c101d00 */
[----:B------:R-:W-:Y:S01]  /*10740*/  ISETP.GE.AND P0, PT, R9, R0, PT ;  /* 0x000000000900720c */ /* 0x000fe20003f06270 */
[----:B------:R-:W-:-:S12]  /*10750*/  BSSY B0, `(.L_x_2569) ;  /* 0x0000030000007945 */ /* 0x000fd80003800000 */
[----:B------:R-:W-:Y:S05]  /*10760*/  @P0 BRA `(.L_x_2570) ;  /* 0x000002e000000947 */ /* 0x000fea0003800000 */
[----:B------:R-:W2:Y:S04]  /*10770*/  LD.E.64 R4, [R54.64+0xc0] ;  /* 0x0000c00636047980 */ /* 0x000ea8000c101b00 */
[----:B------:R1:W3:Y:S01]  /*10780*/  LD.E.64 R6, [R22.64+0xc0] ;  /* 0x0000c00616067980 */ /* 0x0002e2000c101b00 */
[----:B-----5:R-:W-:Y:S02]  /*10790*/  MOV R8, R39 ;  /* 0x0000002700087202 */ /* 0x020fe40000000f00 */
[----:B------:R-:W-:-:S03]  /*107a0*/  MOV R15, R36 ;  /* 0x00000024000f7202 */ /* 0x000fc60000000f00 */
[--C-:B------:R-:W-:Y:S02]  /*107b0*/  HADD2.F32 R36, -RZ, R8.reuse.H1_H1 ;  /* 0x30000008ff247230 */ /* 0x100fe40000004100 */
[----:B------:R-:W-:Y:S01]  /*107c0*/  HADD2.F32 R41, -RZ, R8.H0_H0 ;  /* 0x20000008ff297230 */ /* 0x000fe20000004100 */
[----:B-1----:R-:W-:Y:S02]  /*107d0*/  MOV R22, R37 ;  /* 0x0000002500167202 */ /* 0x002fe40000000f00 */
[----:B------:R-:W-:-:S03]  /*107e0*/  MOV R37, R38 ;  /* 0x0000002600257202 */ /* 0x000fc60000000f00 */
[--C-:B------:R-:W-:Y:S02]  /*107f0*/  HADD2.F32 R38, -RZ, R22.reuse.H0_H0 ;  /* 0x20000016ff267230 */ /* 0x100fe40000004100 */
[----:B------:R-:W-:Y:S02]  /*10800*/  HADD2.F32 R39, -RZ, R22.H1_H1 ;  /* 0x30000016ff277230 */ /* 0x000fe40000004100 */
[----:B--2---:R-:W-:Y:S02]  /*10810*/  HADD2.F32 R22, -RZ, R5.H1_H1 ;  /* 0x30000005ff167230 */ /* 0x004fe40000004100 */
[----:B------:R-:W-:Y:S02]  /*10820*/  HADD2.F32 R23, -RZ, R4.H1_H1 ;  /* 0x30000004ff177230 */ /* 0x000fe40000004100 */
[----:B---3--:R-:W-:Y:S01]  /*10830*/  HADD2.F32 R26, -RZ, R7.H1_H1 ;  /* 0x30000007ff1a7230 */ /* 0x008fe20000004100 */
[C---:B------:R-:W-:Y:S01]  /*10840*/  FMUL.FTZ R8, R36.reuse, R22 ;  /* 0x0000001624087220 */ /* 0x040fe20000410000 */
[--C-:B------:R-:W-:Y:S01]  /*10850*/  HADD2.F32 R32, -RZ, R6.reuse.H1_H1 ;  /* 0x30000006ff207230 */ /* 0x100fe20000004100 */
[CC--:B------:R-:W-:Y:S01]  /*10860*/  FMUL.FTZ R40, R39.reuse, R23.reuse ;  /* 0x0000001727287220 */ /* 0x0c0fe20000410000 */
[----:B------:R-:W-:Y:S01]  /*10870*/  HADD2.F32 R6, -RZ, R6.H0_H0 ;  /* 0x20000006ff067230 */ /* 0x000fe20000004100 */
[----:B------:R-:W-:Y:S01]  /*10880*/  FMUL.FTZ R36, R36, R26 ;  /* 0x0000001a24247220 */ /* 0x000fe20000410000 */
[----:B------:R-:W-:Y:S01]  /*10890*/  HADD2.F32 R4, -RZ, R4.H0_H0 ;  /* 0x20000004ff047230 */ /* 0x000fe20000004100 */
[----:B------:R-:W-:Y:S01]  /*108a0*/  FMUL.FTZ R39, R39, R32 ;  /* 0x0000002027277220 */ /* 0x000fe20000410000 */
[----:B------:R-:W-:Y:S01]  /*108b0*/  HADD2.F32 R5, -RZ, R5.H0_H0 ;  /* 0x20000005ff057230 */ /* 0x000fe20000004100 */
[C---:B------:R-:W-:Y:S01]  /*108c0*/  FFMA.FTZ R36, R41.reuse, R22, R36 ;  /* 0x0000001629247223 */ /* 0x040fe20000010024 */
        /* <DEDUP_REMOVED lines=24> */
.L_x_2570:
[----:B------:R-:W-:Y:S05]  /*10a50*/  BSYNC B0 ;  /* 0x0000000000007941 */ /* 0x000fea0003800000 */
.L_x_2569:
[----:B-----5:R1:W-:Y:S02]  /*10a60*/  STS.128 [R239+0x6800], R36 ;  /* 0x00680024ef007388 */ /* 0x0203e40000000c00 */
.L_x_2556:
[----:B------:R-:W-:Y:S05]  /*10a70*/  BSYNC B2 ;  /* 0x0000000000027941 */ /* 0x000fea0003800000 */
.L_x_2555:
[----:B-1----:R-:W-:Y:S01]  /*10a80*/  IADD3 R36, R162, 0x20, RZ ;  /* 0x00000020a2247810 */ /* 0x002fe20007ffe0ff */
[----:B------:R-:W-:Y:S03]  /*10a90*/  BSSY B2, `(.L_x_2571) ;  /* 0x00000e9000027945 */ /* 0x000fe60003800000 */
[----:B------:R-:W-:-:S04]  /*10aa0*/  ISETP.GE.AND P0, PT, R36, R14, PT ;  /* 0x0000000e2400720c */ /* 0x000fc80003f06270 */
[----:B------:R-:W-:-:S13]  /*10ab0*/  ISETP.LT.OR P0, PT, R134, -0x107, P0 ;  /* 0xfffffef98600780c */ /* 0x000fda0000701670 */
[----:B------:R-:W-:Y:S05]  /*10ac0*/  @P0 BRA `(.L_x_2572) ;  /* 0x00000e5000000947 */ /* 0x000fea0003800000 */
[----:B------:R-:W-:Y:S01]  /*10ad0*/  ISETP.GE.AND P0, PT, R18, R2, PT ;  /* 0x000000021200720c */ /* 0x000fe20003f06270 */
[----:B------:R-:W-:Y:S01]  /*10ae0*/  IMAD.SHL.U32 R4, R3, 0x20, RZ ;  /* 0x0000002003047824 */ /* 0x000fe200078e00ff */
[----:B------:R-:W-:Y:S04]  /*10af0*/  BSSY B1, `(.L_x_2573) ;  /* 0x000003d000017945 */ /* 0x000fe80003800000 */
[----:B------:R-:W-:-:S04]  /*10b00*/  IADD3 R5, P1, R4, R20, RZ ;  /* 0x0000001404057210 */ /* 0x000fc80007f3e0ff */
[----:B------:R-:W-:Y:S01]  /*10b10*/  LEA.HI.X.SX32 R4, R4, R21, 0x1, P1 ;  /* 0x0000001504047211 */ /* 0x000fe200008f0eff */
[C---:B--23--:R-:W-:Y:S02]  /*10b20*/  IMAD.SHL.U32 R38, R5.reuse, 0x2, RZ ;  /* 0x0000000205267824 */ /* 0x04cfe400078e00ff */
[----:B------:R1:W-:Y:S01]  /*10b30*/  @P0 STS.128 [R239+0x1000], RZ ;  /* 0x001000ffef000388 */ /* 0x0003e20000000c00 */
[----:B------:R-:W-:Y:S02]  /*10b40*/  SHF.L.U64.HI R4, R5, 0x1, R4 ;  /* 0x0000000105047819 */ /* 0x000fe40000010204 */
[-C--:B------:R-:W-:Y:S02]  /*10b50*/  IADD3 R22, P2, R24, R38.reuse, RZ ;  /* 0x0000002618167210 */ /* 0x080fe40007f5e0ff */
[----:B------:R-:W-:-:S03]  /*10b60*/  IADD3 R38, P1, R28, R38, RZ ;  /* 0x000000261c267210 */ /* 0x000fc60007f3e0ff */
[--C-:B------:R-:W-:Y:S02]  /*10b70*/  IMAD.X R23, R25, 0x1, R4.reuse, P2 ;  /* 0x0000000119177824 */ /* 0x100fe400010e0604 */
[----:B------:R-:W-:Y:S01]  /*10b80*/  IMAD.X R39, R29, 0x1, R4, P1 ;  /* 0x000000011d277824 */ /* 0x000fe200008e0604 */
[----:B------:R-:W-:Y:S05]  /*10b90*/  @P0 BRA `(.L_x_2574) ;  /* 0x0000032000000947 */ /* 0x000fea0003800000 */
[----:B------:R2:W5:Y:S01]  /*10ba0*/  LD.E.128 R40, [R16.64] ;  /* 0x0000000610287980 */ /* 0x000562000c101d00 */
        /* <DEDUP_REMOVED lines=8> */
[----:B------:R-:W-:-:S02]  /*10c30*/  HADD2.F32 R43, -RZ, R44.H0_H0 ;  /* 0x2000002cff2b7230 */ /* 0x000fc40000004100 */
[----:B------:R-:W-:Y:S02]  /*10c40*/  HADD2.F32 R41, -RZ, R8.H1_H1 ;  /* 0x30000008ff297230 */ /* 0x000fe40000004100 */
[----:B------:R-:W-:Y:S02]  /*10c50*/  HADD2.F32 R44, -RZ, R44.H1_H1 ;  /* 0x3000002cff2c7230 */ /* 0x000fe40000004100 */
        /* <DEDUP_REMOVED lines=8> */
[-C--:B------:R-:W-:Y:S01]  /*10ce0*/  FMUL.FTZ R41, R41, R37.reuse ;  /* 0x0000002529297220 */ /* 0x080fe20000410000 */
[----:B------:R-:W-:Y:S01]  /*10cf0*/  HADD2.F32 R4, -RZ, R4.H0_H0 ;  /* 0x20000004ff047230 */ /* 0x000fe20000004100 */
[----:B------:R-:W-:Y:S01]  /*10d00*/  FMUL.FTZ R44, R44, R40 ;  /* 0x000000282c2c7220 */ /* 0x000fe20000410000 */
[----:B------:R-:W-:Y:S01]  /*10d10*/  HADD2.F32 R5, -RZ, R5.H0_H0 ;  /* 0x20000005ff057230 */ /* 0x000fe20000004100 */
[----:B------:R-:W-:Y:S01]  /*10d20*/  FFMA.FTZ R41, R55, R26, R41 ;  /* 0x0000001a37297223 */ /* 0x000fe20000010029 */
[----:B------:R-:W-:Y:S01]  /*10d30*/  HADD2.F32 R26, -RZ, R15.H1_H1 ;  /* 0x3000000fff1a7230 */ /* 0x000fe20000004100 */
[C---:B------:R-:W-:Y:S01]  /*10d40*/  FFMA.FTZ R44, R43.reuse, R32, R44 ;  /* 0x000000202b2c7223 */ /* 0x040fe2000001002c */
        /* <DEDUP_REMOVED lines=11> */
[-C--:B------:R-:W-:Y:S01]  /*10e00*/  FMUL.FTZ R32, R32, R7.reuse ;  /* 0x0000000720207220 */ /* 0x080fe20000410000 */
[----:B------:R-:W-:Y:S01]  /*10e10*/  MOV R41, R44 ;  /* 0x0000002c00297202 */ /* 0x000fe20000000f00 */
[C---:B------:R-:W-:Y:S01]  /*10e20*/  FFMA.FTZ R26, R42.reuse, R7, -R26 ;  /* 0x000000072a1a7223 */ /* 0x040fe2000001081a */
[----:B------:R-:W-:Y:S01]  /*10e30*/  MOV R43, R8 ;  /* 0x00000008002b7202 */ /* 0x000fe20000000f00 */
[----:B------:R-:W-:-:S02]  /*10e40*/  FFMA.FTZ R32, R42, R5, R32 ;  /* 0x000000052a207223 */ /* 0x000fc40000010020 */
[C---:B------:R-:W-:Y:S02]  /*10e50*/  FFMA.FTZ R37, R15.reuse, R6, -R37 ;  /* 0x000000060f257223 */ /* 0x040fe40000010825 */
[----:B------:R-:W-:Y:S01]  /*10e60*/  FFMA.FTZ R40, R15, R4, R40 ;  /* 0x000000040f287223 */ /* 0x000fe20000010028 */
[----:B------:R-:W-:-:S04]  /*10e70*/  F2FP.PACK_AB R26, R32, R26 ;  /* 0x0000001a201a723e */ /* 0x000fc800000000ff */
[----:B------:R-:W-:Y:S02]  /*10e80*/  F2FP.PACK_AB R40, R40, R37 ;  /* 0x000000252828723e */ /* 0x000fe400000000ff */
[----:B------:R-:W-:Y:S02]  /*10e90*/  MOV R42, R26 ;  /* 0x0000001a002a7202 */ /* 0x000fe40000000f00 */
.L_x_2576:
[----:B------:R-:W-:Y:S05]  /*10ea0*/  BSYNC B0 ;  /* 0x0000000000007941 */ /* 0x000fea0003800000 */
.L_x_2575:
[----:B-----5:R3:W-:Y:S02]  /*10eb0*/  STS.128 [R239+0x1000], R40 ;  /* 0x00100028ef007388 */ /* 0x0207e40000000c00 */
.L_x_2574:
[----:B------:R-:W-:Y:S05]  /*10ec0*/  BSYNC B1 ;  /* 0x0000000000017941 */ /* 0x000fea0003800000 */
.L_x_2573:
        /* <DEDUP_REMOVED lines=13> */
[----:B------:R-:W-:-:S02]  /*10fa0*/  HADD2.F32 R43, -RZ, R44.H0_H0 ;  /* 0x2000002cff2b7230 */ /* 0x000fc40000004100 */
[----:B------:R-:W-:Y:S02]  /*10fb0*/  HADD2.F32 R41, -RZ, R8.H1_H1 ;  /* 0x30000008ff297230 */ /* 0x000fe40000004100 */
[----:B------:R-:W-:Y:S02]  /*10fc0*/  HADD2.F32 R44, -RZ, R44.H1_H1 ;  /* 0x3000002cff2c7230 */ /* 0x000fe40000004100 */
[----:B------:R-:W-:Y:S02]  /*10fd0*/  HADD2.F32 R55, -RZ, R8.H0_H0 ;  /* 0x20000008ff377230 */ /* 0x000fe40000004100 */
[----:B--2---:R-:W-:Y:S02]  /*10fe0*/  HADD2.F32 R26, -RZ, R5.H1_H1 ;  /* 0x30000005ff1a7230 */ /* 0x004fe40000004100 */
[----:B------:R-:W-:Y:S02]  /*10ff0*/  HADD2.F32 R32, -RZ, R4.H1_H1 ;  /* 0x30000004ff207230 */ /* 0x000fe40000004100 */
[----:B---3--:R-:W-:Y:S01]  /*11000*/  HADD2.F32 R37, -RZ, R7.H1_H1 ;  /* 0x30000007ff257230 */ /* 0x008fe20000004100 */
        /* <DEDUP_REMOVED lines=32> */
.L_x_2580:
[----:B------:R-:W-:Y:S05]  /*11210*/  BSYNC B0 ;  /* 0x0000000000007941 */ /* 0x000fea0003800000 */
.L_x_2579:
[----:B-----5:R1:W-:Y:S02]  /*11220*/  STS.128 [R239+0x3000], R40 ;  /* 0x00300028ef007388 */ /* 0x0203e40000000c00 */
.L_x_2578:
[----:B------:R-:W-:Y:S05]  /*11230*/  BSYNC B1 ;  /* 0x0000000000017941 */ /* 0x000fea0003800000 */
.L_x_2577:
        /* <DEDUP_REMOVED lines=52> */
.L_x_2584:
[----:B------:R-:W-:Y:S05]  /*11580*/  BSYNC B0 ;  /* 0x0000000000007941 */ /* 0x000fea0003800000 */
.L_x_2583:
[----:B-----5:R3:W-:Y:S02]  /*11590*/  STS.128 [R239+0x5000], R40 ;  /* 0x00500028ef007388 */ /* 0x0207e40000000c00 */
.L_x_2582:
[----:B------:R-:W-:Y:S05]  /*115a0*/  BSYNC B1 ;  /* 0x0000000000017941 */ /* 0x000fea0003800000 */
.L_x_2581:
[----:B------:R-:W-:-:S13]  /*115b0*/  ISETP.GE.AND P0, PT, R9, R2, PT ;  /* 0x000000020900720c */ /* 0x000fda0003f06270 */
[----:B------:R1:W-:Y:S01]  /*115c0*/  @P0 STS.128 [R239+0x7000], RZ ;  /* 0x007000ffef000388 */ /* 0x0003e20000000c00 */
[----:B------:R-:W-:Y:S05]  /*115d0*/  @P0 BRA `(.L_x_2572) ;  /* 0x0000034000000947 */ /* 0x000fea0003800000 */
[----:B-1-3--:R1:W5:Y:S01]  /*115e0*/  LD.E.128 R40, [R16.64+0x180] ;  /* 0x0001800610287980 */ /* 0x00a362000c101d00 */
[----:B------:R-:W-:Y:S01]  /*115f0*/  ISETP.GE.AND P0, PT, R9, R0, PT ;  /* 0x000000000900720c */ /* 0x000fe20003f06270 */
[----:B------:R-:W-:-:S12]  /*11600*/  BSSY B0, `(.L_x_2585) ;  /* 0x0000030000007945 */ /* 0x000fd80003800000 */
[----:B------:R-:W-:Y:S05]  /*11610*/  @P0 BRA `(.L_x_2586) ;  /* 0x000002e000000947 */ /* 0x000fea0003800000 */
[----:B--2---:R3:W2:Y:S04]  /*11620*/  LD.E.64 R4, [R38.64+0xc0] ;  /* 0x0000c00626047980 */ /* 0x0046a8000c101b00 */
[----:B----4-:R-:W4:Y:S01]  /*11630*/  LD.E.64 R6, [R22.64+0xc0] ;  /* 0x0000c00616067980 */ /* 0x010f22000c101b00 */
[----:B-----5:R-:W-:Y:S02]  /*11640*/  MOV R8, R43 ;  /* 0x0000002b00087202 */ /* 0x020fe40000000f00 */
[----:B------:R-:W-:Y:S02]  /*11650*/  MOV R15, R40 ;  /* 0x00000028000f7202 */ /* 0x000fe40000000f00 */
[----:B------:R-:W-:Y:S01]  /*11660*/  MOV R32, R42 ;  /* 0x0000002a00207202 */ /* 0x000fe20000000f00 */
[----:B------:R-:W-:-:S02]  /*11670*/  HADD2.F32 R26, -RZ, R8.H1_H1 ;  /* 0x30000008ff1a7230 */ /* 0x000fc40000004100 */
[----:B------:R-:W-:Y:S01]  /*11680*/  HADD2.F32 R40, -RZ, R8.H0_H0 ;  /* 0x20000008ff287230 */ /* 0x000fe20000004100 */
[----:B---3--:R-:W-:-:S05]  /*11690*/  MOV R38, R41 ;  /* 0x0000002900267202 */ /* 0x008fca0000000f00 */
[--C-:B------:R-:W-:Y:S02]  /*116a0*/  HADD2.F32 R37, -RZ, R38.reuse.H0_H0 ;  /* 0x20000026ff257230 */ /* 0x100fe40000004100 */
[----:B------:R-:W-:Y:S02]  /*116b0*/  HADD2.F32 R38, -RZ, R38.H1_H1 ;  /* 0x30000026ff267230 */ /* 0x000fe40000004100 */
[----:B-12---:R-:W-:Y:S02]  /*116c0*/  HADD2.F32 R16, -RZ, R5.H1_H1 ;  /* 0x30000005ff107230 */ /* 0x006fe40000004100 */
        /* <DEDUP_REMOVED lines=34> */
[----:B------:R-:W-:Y:S02]  /*118f0*/  MOV R42, R16 ;  /* 0x00000010002a7202 */ /* 0x000fe40000000f00 */
.L_x_2586:
[----:B------:R-:W-:Y:S05]  /*11900*/  BSYNC B0 ;  /* 0x0000000000007941 */ /* 0x000fea0003800000 */
.L_x_2585:
[----:B-----5:R3:W-:Y:S02]  /*11910*/  STS.128 [R239+0x7000], R40 ;  /* 0x00700028ef007388 */ /* 0x0207e40000000c00 */
.L_x_2572:
[----:B------:R-:W-:Y:S05]  /*11920*/  BSYNC B2 ;  /* 0x0000000000027941 */ /* 0x000fea0003800000 */
.L_x_2571:
[----:B------:R-:W-:-:S04]  /*11930*/  IADD3 R37, R162, 0x30, RZ ;  /* 0x00000030a2257810 */ /* 0x000fc80007ffe0ff */
[----:B------:R-:W-:-:S04]  /*11940*/  ISETP.GE.AND P0, PT, R37, R14, PT ;  /* 0x0000000e2500720c */ /* 0x000fc80003f06270 */
[----:B------:R-:W-:-:S13]  /*11950*/  ISETP.LT.OR P0, PT, R134, -0x187, P0 ;  /* 0xfffffe798600780c */ /* 0x000fda0000701670 */
[----:B------:R-:W-:Y:S05]  /*11960*/  @P0 BRA `(.L_x_2587) ;  /* 0x00007f5000000947 */ /* 0x000fea0003800000 */
[----:B------:R-:W-:Y:S01]  /*11970*/  ISETP.GE.AND P0, PT, R18, R2, PT ;  /* 0x000000021200720c */ /* 0x000fe20003f06270 */
[----:B------:R-:W-:Y:S01]  /*11980*/  IMAD R4, R3, 0x30, RZ ;  /* 0x0000003003047824 */ /* 0x000fe200078e02ff */
[----:B------:R-:W-:Y:S04]  /*11990*/  BSSY B1, `(.L_x_2588) ;  /* 0x000003f000017945 */ /* 0x000fe80003800000 */
[----:B------:R-:W-:-:S04]  /*119a0*/  IADD3 R3, P1, R4, R20, RZ ;  /* 0x0000001404037210 */ /* 0x000fc80007f3e0ff */
[----:B------:R-:W-:Y:S01]  /*119b0*/  LEA.HI.X.SX32 R21, R4, R21, 0x1, P1 ;  /* 0x0000001504157211 */ /* 0x000fe200008f0eff */
[C---:B------:R-:W-:Y:S02]  /*119c0*/  IMAD.SHL.U32 R4, R3.reuse, 0x2, RZ ;  /* 0x0000000203047824 */ /* 0x040fe400078e00ff */
        /* <DEDUP_REMOVED lines=11> */
[----:B--2---:R-:W2:Y:S04]  /*11a80*/  LD.E.64 R4, [R24.64] ;  /* 0x0000000618047980 */ /* 0x004ea8000c101b00 */
[----:B---3--:R-:W3:Y:S01]  /*11a90*/  LD.E.64 R6, [R14.64] ;  /* 0x000000060e067980 */ /* 0x008ee2000c101b00 */
[----:B-1---5:R-:W-:Y:S02]  /*11aa0*/  MOV R16, R21 ;  /* 0x0000001500107202 */ /* 0x022fe40000000f00 */
[----:B------:R-:W-:Y:S02]  /*11ab0*/  MOV R3, R23 ;  /* 0x0000001700037202 */ /* 0x000fe40000000f00 */
[----:B------:R-:W-:Y:S01]  /*11ac0*/  MOV R21, R22 ;  /* 0x0000001600157202 */ /* 0x000fe20000000f00 */
[--C-:B------:R-:W-:Y:S01]  /*11ad0*/  HADD2.F32 R22, -RZ, R16.reuse.H0_H0 ;  /* 0x20000010ff167230 */ /* 0x100fe20000004100 */
[----:B------:R-:W-:Y:S01]  /*11ae0*/  MOV R8, R20 ;  /* 0x0000001400087202 */ /* 0x000fe20000000f00 */
[----:B------:R-:W-:-:S02]  /*11af0*/  HADD2.F32 R23, -RZ, R16.H1_H1 ;  /* 0x30000010ff177230 */ /* 0x000fc40000004100 */
[--C-:B------:R-:W-:Y:S02]  /*11b00*/  HADD2.F32 R20, -RZ, R3.reuse.H1_H1 ;  /* 0x30000003ff147230 */ /* 0x100fe40000004100 */
        /* <DEDUP_REMOVED lines=37> */
.L_x_2591:
[----:B------:R-:W-:Y:S05]  /*11d60*/  BSYNC B0 ;  /* 0x0000000000007941 */ /* 0x000fea0003800000 */
.L_x_2590:
[----:B-----5:R1:W-:Y:S02]  /*11d70*/  STS.128 [R239+0x1800], R20 ;  /* 0x00180014ef007388 */ /* 0x0203e40000000c00 */
.L_x_2589:
[----:B------:R-:W-:Y:S05]  /*11d80*/  BSYNC B1 ;  /* 0x0000000000017941 */ /* 0x000fea0003800000 */
.L_x_2588:
        /* <DEDUP_REMOVED lines=50> */
[----:B------:R-:W-:Y:S02]  /*120b0*/  MOV R16, R17 ;  /* 0x0000001100107202 */ /* 0x000fe40000000f00 */
[----:B------:R-:W-:Y:S02]  /*120c0*/  MOV R17, R22 ;  /* 0x0000001600117202 */ /* 0x000fe40000000f00 */
[----:B------:R-:W-:Y:S02]  /*120d0*/  MOV R18, R13 ;  /* 0x0000000d00127202 */ /* 0x000fe40000000f00 */
.L_x_2595:
[----:B------:R-:W-:Y:S05]  /*120e0*/  BSYNC B0 ;  /* 0x0000000000007941 */ /* 0x000fea0003800000 */
.L_x_2594:
[----:B-----5:R2:W-:Y:S02]  /*120f0*/  STS.128 [R239+0x3800], R16 ;  /* 0x00380010ef007388 */ /* 0x0205e40000000c00 */
.L_x_2593:
[----:B------:R-:W-:Y:S05]  /*12100*/  BSYNC B1 ;  /* 0x0000000000017941 */ /* 0x000fea0003800000 */
.L_x_2592:
        /* <DEDUP_REMOVED lines=53> */
.L_x_2599:
[----:B------:R-:W-:Y:S05]  /*12460*/  BSYNC B0 ;  /* 0x0000000000007941 */ /* 0x000fea0003800000 */
.L_x_2598:
[----:B-----5:R2:W-:Y:S02]  /*12470*/  STS.128 [R239+0x5800], R16 ;  /* 0x00580010ef007388 */ /* 0x0205e40000000c00 */
.L_x_2597:
[----:B------:R-:W-:Y:S05]  /*12480*/  BSYNC B1 ;  /* 0x0000000000017941 */ /* 0x000fea0003800000 */
.L_x_2596:
[----:B------:R-:W-:-:S13]  /*12490*/  ISETP.GE.AND P0, PT, R9, R2, PT ;  /* 0x000000020900720c */ /* 0x000fda0003f06270 */
[----:B------:R1:W-:Y:S01]  /*124a0*/  @P0 STS.128 [R239+0x7800], RZ ;  /* 0x007800ffef000388 */ /* 0x0003e20000000c00 */
[----:B------:R-:W-:Y:S05]  /*124b0*/  @P0 BRA `(.L_x_2587) ;  /* 0x0000740000000947 */ /* 0x000fea0003800000 */
[----:B-1----:R-:W5:Y:S01]  /*124c0*/  LD.E.128 R28, [R30.64+0x180] ;  /* 0x000180061e1c7980 */ /* 0x002f62000c101d00 */
[----:B------:R-:W-:Y:S01]  /*124d0*/  ISETP.GE.AND P0, PT, R9, R0, PT ;  /* 0x000000000900720c */ /* 0x000fe20003f06270 */
[----:B------:R-:W-:-:S12]  /*124e0*/  BSSY B0, `(.L_x_2600) ;  /* 0x0000030000007945 */ /* 0x000fd80003800000 */
[----:B------:R-:W-:Y:S05]  /*124f0*/  @P0 BRA `(.L_x_2601) ;  /* 0x000002e000000947 */ /* 0x000fea0003800000 */
[----:B--2---:R-:W2:Y:S04]  /*12500*/  LD.E.64 R2, [R24.64+0xc0] ;  /* 0x0000c00618027980 */ /* 0x004ea8000c101b00 */
[----:B---3--:R1:W3:Y:S01]  /*12510*/  LD.E.64 R4, [R14.64+0xc0] ;  /* 0x0000c0060e047980 */ /* 0x0082e2000c101b00 */
[----:B-----5:R-:W-:Y:S02]  /*12520*/  MOV R16, R29 ;  /* 0x0000001d00107202 */ /* 0x020fe40000000f00 */
[----:B------:R-:W-:Y:S02]  /*12530*/  MOV R0, R31 ;  /* 0x0000001f00007202 */ /* 0x000fe40000000f00 */
[----:B------:R-:W-:-:S03]  /*12540*/  MOV R6, R28 ;  /* 0x0000001c00067202 */ /* 0x000fc60000000f00 */
[--C-:B------:R-:W-:Y:S02]  /*12550*/  HADD2.F32 R13, -RZ, R0.reuse.H1_H1 ;  /* 0x30000000ff0d7230 */ /* 0x100fe40000004100 */
[----:B------:R-:W-:Y:S02]  /*12560*/  HADD2.F32 R18, -RZ, R0.H0_H0 ;  /* 0x20000000ff127230 */ /* 0x000fe40000004100 */
[--C-:B-1----:R-:W-:Y:S01]  /*12570*/  HADD2.F32 R15, -RZ, R16.reuse.H0_H0 ;  /* 0x20000010ff0f7230 */ /* 0x102fe20000004100 */
[----:B------:R-:W-:Y:S01]  /*12580*/  MOV R14, R30 ;  /* 0x0000001e000e7202 */ /* 0x000fe20000000f00 */
[----:B------:R-:W-:Y:S02]  /*12590*/  HADD2.F32 R16, -RZ, R16.H1_H1 ;  /* 0x30000010ff107230 */ /* 0x000fe40000004100 */
[----:B--2---:R-:W-:Y:S02]  /*125a0*/  HADD2.F32 R7, -RZ, R3.H1_H1 ;  /* 0x30000003ff077230 */ /* 0x004fe40000004100 */
[----:B------:R-:W-:-:S02]  /*125b0*/  HADD2.F32 R8, -RZ, R2.H1_H1 ;  /* 0x30000002ff087230 */ /* 0x000fc40000004100 */
        /* <DEDUP_REMOVED lines=34> */
.L_x_2601:
[----:B------:R-:W-:Y:S05]  /*127e0*/  BSYNC B0 ;  /* 0x0000000000007941 */ /* 0x000fea0003800000 */
.L_x_2600:
[----:B-----5:R1:W-:Y:S01]  /*127f0*/  STS.128 [R239+0x7800], R28 ;  /* 0x0078001cef007388 */ /* 0x0203e20000000c00 */
[----:B------:R-:W-:Y:S05]  /*12800*/  BRA `(.L_x_2587) ;  /* 0x000070b000007947 */ /* 0x000fea0003800000 */
.L_x_2538:
        /* <DEDUP_REMOVED lines=18> */
[----:B------:R-:W-:-:S03]  /*12930*/  LEA R20, P0, R5, R28, 0x1 ;  /* 0x0000001c05147211 */ /* 0x000fc600078008ff */
[----:B------:R-:W3:Y:S01]  /*12940*/  LD.E.128 R40, [R40.64] ;  /* 0x0000000628287980 */ /* 0x000ee2000c101d00 */
[----:B------:R-:W-:-:S05]  /*12950*/  LEA.HI.X R21, R5, R29, R4, 0x1, P0 ;  /* 0x0000001d05157211 */ /* 0x000fca00000f0c04 */
[----:B--2---:R4:W2:Y:S02]  /*12960*/  LD.E.128 R4, [R20.64] ;  /* 0x0000000614047980 */ /* 0x0048a4000c101d00 */
[----:B----4-:R-:W-:Y:S02]  /*12970*/  MOV R20, RZ ;  /* 0x000000ff00147202 */ /* 0x010fe40000000f00 */
[----:B------:R-:W-:-:S04]  /*12980*/  @P1 IADD3 R20, -R3, RZ, RZ ;  /* 0x000000ff03141210 */ /* 0x000fc80007ffe1ff */
[----:B------:R-:W-:-:S04]  /*12990*/  IADD3 R21, P0, R20, R8, RZ ;  /* 0x0000000814157210 */ /* 0x000fc80007f1e0ff */
[----:B------:R-:W-:Y:S02]  /*129a0*/  LEA.HI.X.SX32 R20, R20, R26, 0x1, P0 ;  /* 0x0000001a14147211 */ /* 0x000fe400000f0eff */
[----:B------:R-:W-:-:S04]  /*129b0*/  LEA R22, P0, R21, R24, 0x1 ;  /* 0x0000001815167211 */ /* 0x000fc800078008ff */
[----:B------:R-:W-:-:S06]  /*129c0*/  LEA.HI.X R23, R21, R25, R20, 0x1, P0 ;  /* 0x0000001915177211 */ /* 0x000fcc00000f0c14 */
[----:B------:R-:W4:Y:S01]  /*129d0*/  LD.E.128 R20, [R22.64] ;  /* 0x0000000616147980 */ /* 0x000f22000c101d00 */
[----:B-----5:R-:W-:Y:S01]  /*129e0*/  IMAD.MOV.U32 R44, RZ, RZ, R56 ;  /* 0x000000ffff2c7224 */ /* 0x020fe200078e0038 */
[----:B------:R-:W-:Y:S02]  /*129f0*/  MOV R32, R59 ;  /* 0x0000003b00207202 */ /* 0x000fe40000000f00 */
[----:B------:R-:W-:Y:S02]  /*12a00*/  MOV R27, R57 ;  /* 0x00000039001b7202 */ /* 0x000fe40000000f00 */
[----:B------:R-:W-:Y:S02]  /*12a10*/  MOV R54, R58 ;  /* 0x0000003a00367202 */ /* 0x000fe40000000f00 */
[----:B---3--:R-:W-:Y:S01]  /*12a20*/  MOV R55, R41 ;  /* 0x0000002900377202 */ /* 0x008fe20000000f00 */
[----:B------:R-:W-:Y:S01]  /*12a30*/  IMAD.MOV.U32 R41, RZ, RZ, R42 ;  /* 0x000000ffff297224 */ /* 0x000fe200078e002a */
[----:B--2---:R-:W-:-:S02]  /*12a40*/  HADD2.F32 R42, -RZ, R5.H0_H0 ;  /* 0x20000005ff2a7230 */ /* 0x004fc40000004100 */
[----:B------:R-:W-:Y:S02]  /*12a50*/  HADD2.F32 R56, -RZ, R5.H1_H1 ;  /* 0x30000005ff387230 */ /* 0x000fe40000004100 */
[--C-:B------:R-:W-:Y:S02]  /*12a60*/  HADD2.F32 R5, -RZ, R7.reuse.H0_H0 ;  /* 0x20000007ff057230 */ /* 0x100fe40000004100 */
[----:B------:R-:W-:Y:S02]  /*12a70*/  HADD2.F32 R7, -RZ, R7.H1_H1 ;  /* 0x30000007ff077230 */ /* 0x000fe40000004100 */
[--C-:B------:R-:W-:Y:S02]  /*12a80*/  HADD2.F32 R59, -RZ, R55.reuse.H0_H0 ;  /* 0x20000037ff3b7230 */ /* 0x100fe40000004100 */
[----:B------:R-:W-:Y:S02]  /*12a90*/  HADD2.F32 R60, -RZ, R55.H1_H1 ;  /* 0x30000037ff3c7230 */ /* 0x000fe40000004100 */
[--C-:B------:R-:W-:Y:S01]  /*12aa0*/  HADD2.F32 R55, -RZ, R43.reuse.H0_H0 ;  /* 0x2000002bff377230 */ /* 0x100fe20000004100 */
        /* <DEDUP_REMOVED lines=10> */
[--C-:B------:R-:W-:Y:S01]  /*12b50*/  HADD2.F32 R7, -RZ, R40.reuse.H0_H0 ;  /* 0x20000028ff077230 */ /* 0x100fe20000004100 */
[----:B------:R-:W-:Y:S01]  /*12b60*/  @!P1 FADD.FTZ R57, -R57, -RZ ;  /* 0x800000ff39399221 */ /* 0x000fe20000010100 */
[----:B------:R-:W-:Y:S01]  /*12b70*/  HADD2.F32 R40, -RZ, R40.H1_H1 ;  /* 0x30000028ff287230 */ /* 0x000fe20000004100 */
[----:B------:R-:W-:Y:S01]  /*12b80*/  @!P1 FADD.FTZ R58, -R58, -RZ ;  /* 0x800000ff3a3a9221 */ /* 0x000fe20000010100 */
[----:B------:R-:W-:Y:S01]  /*12b90*/  HADD2.F32 R41, -RZ, R41.H1_H1 ;  /* 0x30000029ff297230 */ /* 0x000fe20000004100 */
[----:B------:R-:W-:-:S02]  /*12ba0*/  @!P1 FADD.FTZ R4, -R4, -RZ ;  /* 0x800000ff04049221 */ /* 0x000fc40000010100 */
[----:B------:R-:W-:Y:S02]  /*12bb0*/  @!P1 FADD.FTZ R6, -R6, -RZ ;  /* 0x800000ff06069221 */ /* 0x000fe40000010100 */
[----:B------:R-:W-:Y:S02]  /*12bc0*/  @!P1 FADD.FTZ R42, -R42, -RZ ;  /* 0x800000ff2a2a9221 */ /* 0x000fe40000010100 */
[----:B------:R-:W-:Y:S02]  /*12bd0*/  FMUL.FTZ R57, R7, R57 ;  /* 0x0000003907397220 */ /* 0x000fe40000410000 */
[----:B------:R-:W-:Y:S01]  /*12be0*/  FMUL.FTZ R58, R40, R58 ;  /* 0x0000003a283a7220 */ /* 0x000fe20000410000 */
[--C-:B------:R-:W-:Y:S01]  /*12bf0*/  HADD2.F32 R40, -RZ, R27.reuse.H1_H1 ;  /* 0x3000001bff287230 */ /* 0x100fe20000004100 */
[----:B------:R-:W-:Y:S01]  /*12c00*/  FMUL.FTZ R4, R5, R4 ;  /* 0x0000000405047220 */ /* 0x000fe20000410000 */
[----:B------:R-:W-:Y:S01]  /*12c10*/  HADD2.F32 R5, -RZ, R27.H0_H0 ;  /* 0x2000001bff057230 */ /* 0x000fe20000004100 */
[----:B------:R-:W-:Y:S01]  /*12c20*/  FMUL.FTZ R6, R41, R6 ;  /* 0x0000000629067220 */ /* 0x000fe20000410000 */
[----:B------:R-:W-:Y:S01]  /*12c30*/  HADD2.F32 R27, -RZ, R32.H0_H0 ;  /* 0x20000020ff1b7230 */ /* 0x000fe20000004100 */
[----:B------:R-:W-:Y:S01]  /*12c40*/  @!P1 FADD.FTZ R56, -R56, -RZ ;  /* 0x800000ff38389221 */ /* 0x000fe20000010100 */
[----:B----4-:R-:W-:-:S02]  /*12c50*/  HADD2.F32 R7, -RZ, R21.H0_H0 ;  /* 0x20000015ff077230 */ /* 0x010fc40000004100 */
[----:B------:R-:W-:Y:S01]  /*12c60*/  HADD2.F32 R41, -RZ, R21.H1_H1 ;  /* 0x30000015ff297230 */ /* 0x000fe20000004100 */
[----:B------:R-:W-:Y:S01]  /*12c70*/  FMUL.FTZ R59, R59, R42 ;  /* 0x0000002a3b3b7220 */ /* 0x000fe20000410000 */
[----:B------:R-:W-:Y:S01]  /*12c80*/  HADD2.F32 R21, -RZ, R23.H0_H0 ;  /* 0x20000017ff157230 */ /* 0x000fe20000004100 */
[----:B------:R-:W-:Y:S01]  /*12c90*/  FMUL.FTZ R60, R60, R56 ;  /* 0x000000383c3c7220 */ /* 0x000fe20000410000 */
[--C-:B------:R-:W-:Y:S01]  /*12ca0*/  HADD2.F32 R42, -RZ, R20.reuse.H0_H0 ;  /* 0x20000014ff2a7230 */ /* 0x100fe20000004100 */
[----:B------:R-:W-:Y:S01]  /*12cb0*/  FFMA.FTZ R5, R5, R7, R59 ;  /* 0x0000000705057223 */ /* 0x000fe2000001003b */
[----:B------:R-:W-:Y:S01]  /*12cc0*/  HADD2.F32 R56, -RZ, R20.H1_H1 ;  /* 0x30000014ff387230 */ /* 0x000fe20000004100 */
[----:B------:R-:W-:Y:S01]  /*12cd0*/  FFMA.FTZ R21, R27, R21, R55 ;  /* 0x000000151b157223 */ /* 0x000fe20000010037 */
[----:B------:R-:W-:Y:S02]  /*12ce0*/  HADD2.F32 R20, -RZ, R22.H0_H0 ;  /* 0x20000016ff147230 */ /* 0x000fe40000004100 */
[----:B------:R-:W-:-:S02]  /*12cf0*/  HADD2.F32 R7, -RZ, R44.H0_H0 ;  /* 0x2000002cff077230 */ /* 0x000fc40000004100 */
[----:B------:R-:W-:Y:S02]  /*12d00*/  HADD2.F32 R27, -RZ, R54.H0_H0 ;  /* 0x20000036ff1b7230 */ /* 0x000fe40000004100 */
[----:B------:R-:W-:Y:S02]  /*12d10*/  HADD2.F32 R23, -RZ, R23.H1_H1 ;  /* 0x30000017ff177230 */ /* 0x000fe40000004100 */
        /* <DEDUP_REMOVED lines=14> */
[----:B------:R-:W-:Y:S02]  /*12e00*/  MOV R56, R7 ;  /* 0x0000000700387202 */ /* 0x000fe40000000f00 */
[----:B------:R-:W-:Y:S02]  /*12e10*/  MOV R57, R5 ;  /* 0x0000000500397202 */ /* 0x000fe40000000f00 */
[----:B------:R-:W-:Y:S02]  /*12e20*/  MOV R58, R4 ;  /* 0x00000004003a7202 */ /* 0x000fe40000000f00 */
[----:B------:R-:W-:-:S02]  /*12e30*/  MOV R59, R21 ;  /* 0x00000015003b7202 */ /* 0x000fc40000000f00 */
.L_x_2607:
[----:B------:R-:W-:Y:S05]  /*12e40*/  BSYNC B0 ;  /* 0x0000000000007941 */ /* 0x000fea0003800000 */
.L_x_2606:
[----:B-----5:R3:W-:Y:S02]  /*12e50*/  STS.128 [R239], R56 ;  /* 0x00000038ef007388 */ /* 0x0207e40000000c00 */
.L_x_2605:
[----:B------:R-:W-:Y:S05]  /*12e60*/  BSYNC B1 ;  /* 0x0000000000017941 */ /* 0x000fea0003800000 */
.L_x_2604:
        /* <DEDUP_REMOVED lines=17> */
[----:B--2---:R-:W2:Y:S01]  /*12f80*/  LD.E.128 R40, [R40.64+0x80] ;  /* 0x0000800628287980 */ /* 0x004ea2000c101d00 */
[----:B------:R-:W-:-:S05]  /*12f90*/  LEA.HI.X R21, R5, R29, R4, 0x1, P0 ;  /* 0x0000001d05157211 */ /* 0x000fca00000f0c04 */
[----:B---3--:R1:W3:Y:S02]  /*12fa0*/  LD.E.128 R4, [R20.64+0x80] ;  /* 0x0000800614047980 */ /* 0x0082e4000c101d00 */
[----:B-1----:R-:W-:Y:S02]  /*12fb0*/  MOV R20, RZ ;  /* 0x000000ff00147202 */ /* 0x002fe40000000f00 */
[----:B------:R-:W-:-:S04]  /*12fc0*/  @P1 IADD3 R20, -R3, RZ, RZ ;  /* 0x000000ff03141210 */ /* 0x000fc80007ffe1ff */
[----:B------:R-:W-:-:S04]  /*12fd0*/  IADD3 R21, P0, R20, R8, RZ ;  /* 0x0000000814157210 */ /* 0x000fc80007f1e0ff */
[----:B------:R-:W-:Y:S02]  /*12fe0*/  LEA.HI.X.SX32 R20, R20, R26, 0x1, P0 ;  /* 0x0000001a14147211 */ /* 0x000fe400000f0eff */
[----:B------:R-:W-:-:S04]  /*12ff0*/  LEA R22, P0, R21, R24, 0x1 ;  /* 0x0000001815167211 */ /* 0x000fc800078008ff */
[----:B------:R-:W-:-:S06]  /*13000*/  LEA.HI.X R23, R21, R25, R20, 0x1, P0 ;  /* 0x0000001915177211 */ /* 0x000fcc00000f0c14 */
[----:B----4-:R-:W4:Y:S01]  /*13010*/  LD.E.128 R20, [R22.64+0x80] ;  /* 0x0000800616147980 */ /* 0x010f22000c101d00 */
[----:B-----5:R-:W-:Y:S01]  /*13020*/  IMAD.MOV.U32 R44, RZ, RZ, R56 ;  /* 0x000000ffff2c7224 */ /* 0x020fe200078e0038 */
[----:B------:R-:W-:Y:S02]  /*13030*/  MOV R32, R59 ;  /* 0x0000003b00207202 */ /* 0x000fe40000000f00 */
[----:B------:R-:W-:Y:S02]  /*13040*/  MOV R27, R57 ;  /* 0x00000039001b7202 */ /* 0x000fe40000000f00 */
[----:B------:R-:W-:Y:S02]  /*13050*/  MOV R54, R58 ;  /* 0x0000003a00367202 */ /* 0x000fe40000000f00 */
[----:B--2---:R-:W-:Y:S01]  /*13060*/  MOV R55, R41 ;  /* 0x0000002900377202 */ /* 0x004fe20000000f00 */
[----:B------:R-:W-:Y:S01]  /*13070*/  IMAD.MOV.U32 R41, RZ, RZ, R42 ;  /* 0x000000ffff297224 */ /* 0x000fe200078e002a */
[----:B---3--:R-:W-:-:S02]  /*13080*/  HADD2.F32 R42, -RZ, R5.H0_H0 ;  /* 0x20000005ff2a7230 */ /* 0x008fc40000004100 */
        /* <DEDUP_REMOVED lines=63> */
.L_x_2611:
[----:B------:R-:W-:Y:S05]  /*13480*/  BSYNC B0 ;  /* 0x0000000000007941 */ /* 0x000fea0003800000 */
.L_x_2610:
[----:B-----5:R1:W-:Y:S02]  /*13490*/  STS.128 [R239+0x2000], R56 ;  /* 0x00200038ef007388 */ /* 0x0203e40000000c00 */
.L_x_2609:
[----:B------:R-:W-:Y:S05]  /*134a0*/  BSYNC B1 ;  /* 0x0000000000017941 */ /* 0x000fea0003800000 */
.L_x_2608:
        /* <DEDUP_REMOVED lines=17> */
[----:B------:R-:W3:Y:S01]  /*135c0*/  LD.E.128 R40, [R40.64+0x100] ;  /* 0x0001000628287980 */ /* 0x000ee2000c101d00 */
[----:B------:R-:W-:-:S05]  /*135d0*/  LEA.HI.X R21, R5, R29, R4, 0x1, P0 ;  /* 0x0000001d05157211 */ /* 0x000fca00000f0c04 */
[----:B--2---:R1:W2:Y:S02]  /*135e0*/  LD.E.128 R4, [R20.64+0x100] ;  /* 0x0001000614047980 */ /* 0x0042a4000c101d00 */
        /* <DEDUP_REMOVED lines=77> */
.L_x_2615:
[----:B------:R-:W-:Y:S05]  /*13ac0*/  BSYNC B0 ;  /* 0x0000000000007941 */ /* 0x000fea0003800000 */
.L_x_2614:
[----:B-----5:R3:W-:Y:S02]  /*13ad0*/  STS.128 [R239+0x4000], R56 ;  /* 0x00400038ef007388 */ /* 0x0207e40000000c00 */
.L_x_2613:
[----:B------:R-:W-:Y:S05]  /*13ae0*/  BSYNC B1 ;  /* 0x0000000000017941 */ /* 0x000fea0003800000 */
.L_x_2612:
        /* <DEDUP_REMOVED lines=26> */
[----:B-----5:R-:W-:Y:S02]  /*13c90*/  MOV R27, R57 ;  /* 0x00000039001b7202 */ /* 0x020fe40000000f00 */
[----:B------:R-:W-:Y:S01]  /*13ca0*/  MOV R44, R58 ;  /* 0x0000003a002c7202 */ /* 0x000fe20000000f00 */
[----:B------:R-:W-:Y:S01]  /*13cb0*/  IMAD.MOV.U32 R38, RZ, RZ, R56 ;  /* 0x000000ffff267224 */ /* 0x000fe200078e0038 */
[----:B------:R-:W-:Y:S02]  /*13cc0*/  MOV R32, R59 ;  /* 0x0000003b00207202 */ /* 0x000fe40000000f00 */
[----:B---3--:R-:W-:Y:S01]  /*13cd0*/  MOV R39, R40 ;  /* 0x0000002800277202 */ /* 0x008fe20000000f00 */
[----:B------:R-:W-:Y:S01]  /*13ce0*/  IMAD.MOV.U32 R40, RZ, RZ, R42 ;  /* 0x000000ffff287224 */ /* 0x000fe200078e002a */
[--C-:B--2---:R-:W-:Y:S02]  /*13cf0*/  HADD2.F32 R42, -RZ, R4.reuse.H0_H0 ;  /* 0x20000004ff2a7230 */ /* 0x104fe40000004100 */
[----:B------:R-:W-:-:S02]  /*13d00*/  HADD2.F32 R54, -RZ, R4.H1_H1 ;  /* 0x30000004ff367230 */ /* 0x000fc40000004100 */
[----:B------:R-:W-:Y:S02]  /*13d10*/  HADD2.F32 R4, -RZ, R5.H0_H0 ;  /* 0x20000005ff047230 */ /* 0x000fe40000004100 */
[--C-:B------:R-:W-:Y:S02]  /*13d20*/  HADD2.F32 R57, -RZ, R39.reuse.H0_H0 ;  /* 0x20000027ff397230 */ /* 0x100fe40000004100 */
[----:B------:R-:W-:Y:S01]  /*13d30*/  HADD2.F32 R58, -RZ, R39.H1_H1 ;  /* 0x30000027ff3a7230 */ /* 0x000fe20000004100 */
[----:B------:R-:W-:Y:S01]  /*13d40*/  @!P1 FADD.FTZ R42, -R42, -RZ ;  /* 0x800000ff2a2a9221 */ /* 0x000fe20000010100 */
[----:B------:R-:W-:Y:S01]  /*13d50*/  HADD2.F32 R55, -RZ, R5.H1_H1 ;  /* 0x30000005ff377230 */ /* 0x000fe20000004100 */
[----:B------:R-:W-:Y:S01]  /*13d60*/  @!P1 FADD.FTZ R4, -R4, -RZ ;  /* 0x800000ff04049221 */ /* 0x000fe20000010100 */
[----:B------:R-:W-:Y:S02]  /*13d70*/  HADD2.F32 R39, -RZ, R41.H0_H0 ;  /* 0x20000029ff277230 */ /* 0x000fe40000004100 */
        /* <DEDUP_REMOVED lines=14> */
[----:B------:R-:W-:Y:S01]  /*13e60*/  FMUL.FTZ R5, R42, R5 ;  /* 0x000000052a057220 */ /* 0x000fe20000410000 */
[--C-:B------:R-:W-:Y:S01]  /*13e70*/  HADD2.F32 R42, -RZ, R38.reuse.H1_H1 ;  /* 0x30000026ff2a7230 */ /* 0x100fe20000004100 */
[----:B------:R-:W-:Y:S01]  /*13e80*/  FMUL.FTZ R6, R4, R6 ;  /* 0x0000000604067220 */ /* 0x000fe20000410000 */
[----:B------:R-:W-:Y:S01]  /*13e90*/  HADD2.F32 R4, -RZ, R38.H0_H0 ;  /* 0x20000026ff047230 */ /* 0x000fe20000004100 */
[----:B------:R-:W-:Y:S01]  /*13ea0*/  FMUL.FTZ R7, R43, R7 ;  /* 0x000000072b077220 */ /* 0x000fe20000410000 */
[----:B------:R-:W-:Y:S01]  /*13eb0*/  HADD2.F32 R41, -RZ, R41.H1_H1 ;  /* 0x30000029ff297230 */ /* 0x000fe20000004100 */
[----:B------:R-:W-:Y:S02]  /*13ec0*/  @!P1 FADD.FTZ R54, -R54, -RZ ;  /* 0x800000ff36369221 */ /* 0x000fe40000010100 */
[----:B------:R-:W-:Y:S01]  /*13ed0*/  FMUL.FTZ R56, R40, R56 ;  /* 0x0000003828387220 */ /* 0x000fe20000410000 */
[----:B------:R-:W-:Y:S01]  /*13ee0*/  HADD2.F32 R40, -RZ, R27.H0_H0 ;  /* 0x2000001bff287230 */ /* 0x000fe20000004100 */
[----:B------:R-:W-:Y:S01]  /*13ef0*/  @!P1 FADD.FTZ R55, -R55, -RZ ;  /* 0x800000ff37379221 */ /* 0x000fe20000010100 */
[----:B----4-:R-:W-:-:S02]  /*13f00*/  HADD2.F32 R38, -RZ, R20.H0_H0 ;  /* 0x20000014ff267230 */ /* 0x010fc40000004100 */
[----:B------:R-:W-:Y:S02]  /*13f10*/  HADD2.F32 R43, -RZ, R20.H1_H1 ;  /* 0x30000014ff2b7230 */ /* 0x000fe40000004100 */
[--C-:B------:R-:W-:Y:S01]  /*13f20*/  HADD2.F32 R20, -RZ, R21.reuse.H0_H0 ;  /* 0x20000015ff147230 */ /* 0x100fe20000004100 */
[----:B------:R-:W-:Y:S01]  /*13f30*/  FMUL.FTZ R58, R58, R54 ;  /* 0x000000363a3a7220 */ /* 0x000fe20000410000 */
[----:B------:R-:W-:Y:S01]  /*13f40*/  HADD2.F32 R54, -RZ, R21.H1_H1 ;  /* 0x30000015ff367230 */ /* 0x000fe20000004100 */
[----:B------:R-:W-:Y:S01]  /*13f50*/  FMUL.FTZ R41, R41, R55 ;  /* 0x0000003729297220 */ /* 0x000fe20000410000 */
[--C-:B------:R-:W-:Y:S01]  /*13f60*/  HADD2.F32 R21, -RZ, R22.reuse.H0_H0 ;  /* 0x20000016ff157230 */ /* 0x100fe20000004100 */
[----:B------:R-:W-:Y:S01]  /*13f70*/  FFMA.FTZ R4, R4, R38, R57 ;  /* 0x0000002604047223 */ /* 0x000fe20000010039 */
[----:B------:R-:W-:Y:S01]  /*13f80*/  HADD2.F32 R55, -RZ, R22.H1_H1 ;  /* 0x30000016ff377230 */ /* 0x000fe20000004100 */
[----:B------:R-:W-:Y:S01]  /*13f90*/  FFMA.FTZ R20, R40, R20, R39 ;  /* 0x0000001428147223 */ /* 0x000fe20000010027 */
[----:B------:R-:W-:-:S02]  /*13fa0*/  HADD2.F32 R38, -RZ, R27.H1_H1 ;  /* 0x3000001bff267230 */ /* 0x000fc40000004100 */
[--C-:B------:R-:W-:Y:S02]  /*13fb0*/  HADD2.F32 R22, -RZ, R23.reuse.H0_H0 ;  /* 0x20000017ff167230 */ /* 0x100fe40000004100 */
[----:B------:R-:W-:Y:S02]  /*13fc0*/  HADD2.F32 R27, -RZ, R44.H0_H0 ;  /* 0x2000002cff1b7230 */ /* 0x000fe40000004100 */
[----:B------:R-:W-:Y:S02]  /*13fd0*/  HADD2.F32 R39, -RZ, R32.H0_H0 ;  /* 0x20000020ff277230 */ /* 0x000fe40000004100 */
        /* <DEDUP_REMOVED lines=17> */
.L_x_2617:
[----:B------:R-:W-:Y:S05]  /*140f0*/  BSYNC B0 ;  /* 0x0000000000007941 */ /* 0x000fea0003800000 */
.L_x_2616:
[----:B-----5:R3:W-:Y:S02]  /*14100*/  STS.128 [R239+0x6000], R56 ;  /* 0x00600038ef007388 */ /* 0x0207e40000000c00 */
.L_x_2603:
[----:B------:R-:W-:Y:S05]  /*14110*/  BSYNC B2 ;  /* 0x0000000000027941 */ /* 0x000fea0003800000 */
.L_x_2602:
        /* <DEDUP_REMOVED lines=15> */
[C---:B------:R-:W-:Y:S02]  /*14210*/  IADD3 R21, P1, R15.reuse, R8, RZ ;  /* 0x000000080f157210 */ /* 0x040fe40007f3e0ff */
[----:B------:R-:W-:Y:S02]  /*14220*/  MOV R6, R3 ;  /* 0x0000000300067202 */ /* 0x000fe40000000f00 */
[----:B------:R-:W-:-:S05]  /*14230*/  LEA.HI.X.SX32 R20, R15, R26, 0x1, P1 ;  /* 0x0000001a0f147211 */ /* 0x000fca00008f0eff */
        /* <DEDUP_REMOVED lines=9> */
[----:B-1----:R-:W-:Y:S01]  /*142d0*/  IMAD.MOV.U32 R22, RZ, RZ, RZ ;  /* 0x000000ffff167224 */ /* 0x002fe200078e00ff */
[----:B------:R-:W-:-:S04]  /*142e0*/  @P0 IADD3 R22, -R3, RZ, RZ ;  /* 0x000000ff03160210 */ /* 0x000fc80007ffe1ff */
[----:B------:R-:W-:-:S04]  /*142f0*/  IADD3 R21, P1, R22, R21, RZ ;  /* 0x0000001516157210 */ /* 0x000fc80007f3e0ff */
[----:B------:R-:W-:Y:S02]  /*14300*/  LEA.HI.X.SX32 R20, R22, R20, 0x1, P1 ;  /* 0x0000001416147211 */ /* 0x000fe400008f0eff */
[----:B------:R-:W-:-:S04]  /*14310*/  LEA R22, P1, R21, R24, 0x1 ;  /* 0x0000001815167211 */ /* 0x000fc800078208ff */
[----:B------:R-:W-:-:S06]  /*14320*/  LEA.HI.X R23, R21, R25, R20, 0x1, P1 ;  /* 0x0000001915177211 */ /* 0x000fcc00008f0c14 */
[----:B----4-:R-:W4:Y:S01]  /*14330*/  LD.E.128 R20, [R22.64] ;  /* 0x0000000616147980 */ /* 0x010f22000c101d00 */
[----:B-----5:R-:W-:Y:S01]  /*14340*/  IMAD.MOV.U32 R38, RZ, RZ, R59 ;  /* 0x000000ffff267224 */ /* 0x020fe200078e003b */
[----:B------:R-:W-:Y:S02]  /*14350*/  MOV R44, R58 ;  /* 0x0000003a002c7202 */ /* 0x000fe40000000f00 */
[----:B------:R-:W-:Y:S02]  /*14360*/  MOV R39, R56 ;  /* 0x0000003800277202 */ /* 0x000fe40000000f00 */
[----:B------:R-:W-:Y:S02]  /*14370*/  MOV R32, R57 ;  /* 0x0000003900207202 */ /* 0x000fe40000000f00 */
[----:B---3--:R-:W-:Y:S02]  /*14380*/  MOV R54, R41 ;  /* 0x0000002900367202 */ /* 0x008fe40000000f00 */
[----:B------:R-:W-:Y:S01]  /*14390*/  MOV R41, R42 ;  /* 0x0000002a00297202 */ /* 0x000fe20000000f00 */
[----:B--2---:R-:W-:-:S02]  /*143a0*/  HADD2.F32 R42, -RZ, R4.H0_H0 ;  /* 0x20000004ff2a7230 */ /* 0x004fc40000004100 */
[----:B------:R-:W-:Y:S02]  /*143b0*/  HADD2.F32 R55, -RZ, R4.H1_H1 ;  /* 0x30000004ff377230 */ /* 0x000fe40000004100 */
[--C-:B------:R-:W-:Y:S02]  /*143c0*/  HADD2.F32 R4, -RZ, R5.reuse.H0_H0 ;  /* 0x20000005ff047230 */ /* 0x100fe40000004100 */
[--C-:B------:R-:W-:Y:S02]  /*143d0*/  HADD2.F32 R58, -RZ, R40.reuse.H0_H0 ;  /* 0x20000028ff3a7230 */ /* 0x100fe40000004100 */
[----:B------:R-:W-:Y:S01]  /*143e0*/  HADD2.F32 R59, -RZ, R40.H1_H1 ;  /* 0x30000028ff3b7230 */ /* 0x000fe20000004100 */
[----:B------:R-:W-:Y:S01]  /*143f0*/  @!P0 FADD.FTZ R42, -R42, -RZ ;  /* 0x800000ff2a2a8221 */ /* 0x000fe20000010100 */
[----:B------:R-:W-:Y:S01]  /*14400*/  HADD2.F32 R56, -RZ, R5.H1_H1 ;  /* 0x30000005ff387230 */ /* 0x000fe20000004100 */
[----:B------:R-:W-:Y:S01]  /*14410*/  @!P0 FADD.FTZ R4, -R4, -RZ ;  /* 0x800000ff04048221 */ /* 0x000fe20000010100 */
[----:B------:R-:W-:-:S02]  /*14420*/  HADD2.F32 R40, -RZ, R54.H0_H0 ;  /* 0x20000036ff287230 */ /* 0x000fc40000004100 */
[--C-:B------:R-:W-:Y:S02]  /*14430*/  HADD2.F32 R5, -RZ, R6.reuse.H0_H0 ;  /* 0x20000006ff057230 */ /* 0x100fe40000004100 */
[----:B------:R-:W-:Y:S02]  /*14440*/  HADD2.F32 R57, -RZ, R6.H1_H1 ;  /* 0x30000006ff397230 */ /* 0x000fe40000004100 */
[--C-:B------:R-:W-:Y:S02]  /*14450*/  HADD2.F32 R6, -RZ, R7.reuse.H0_H0 ;  /* 0x20000007ff067230 */ /* 0x100fe40000004100 */
        /* <DEDUP_REMOVED lines=47> */
[----:B------:R-:W-:Y:S01]  /*14750*/  F2FP.PACK_AB R6, R7, R6 ;  /* 0x000000060706723e */ /* 0x000fe200000000ff */
[----:B------:R-:W-:Y:S01]  /*14760*/  IMAD.MOV.U32 R56, RZ, RZ, R4 ;  /* 0x000000ffff387224 */ /* 0x000fe200078e0004 */
[----:B------:R-:W-:Y:S02]  /*14770*/  MOV R57, R20 ;  /* 0x0000001400397202 */ /* 0x000fe40000000f00 */
[----:B------:R-:W-:Y:S02]  /*14780*/  MOV R58, R5 ;  /* 0x00000005003a7202 */ /* 0x000fe40000000f00 */
[----:B------:R-:W-:Y:S02]  /*14790*/  MOV R59, R6 ;  /* 0x00000006003b7202 */ /* 0x000fe40000000f00 */
.L_x_2623:
[----:B------:R-:W-:Y:S05]  /*147a0*/  BSYNC B0 ;  /* 0x0000000000007941 */ /* 0x000fea0003800000 */
.L_x_2622:
[----:B-----5:R3:W-:Y:S02]  /*147b0*/  STS.128 [R239+0x800], R56 ;  /* 0x00080038ef007388 */ /* 0x0207e40000000c00 */
.L_x_2621:
[----:B------:R-:W-:Y:S05]  /*147c0*/  BSYNC B1 ;  /* 0x0000000000017941 */ /* 0x000fea0003800000 */
.L_x_2620:
        /* <DEDUP_REMOVED lines=9> */
[----:B------:R-:W-:Y:S02]  /*14860*/  IADD3 R20, R15, 0x40, RZ ;  /* 0x000000400f147810 */ /* 0x000fe40007ffe0ff */
[----:B------:R-:W-:Y:S02]  /*14870*/  MOV R4, RZ ;  /* 0x000000ff00047202 */ /* 0x000fe40000000f00 */
[C---:B------:R-:W-:Y:S02]  /*14880*/  IADD3 R21, P1, R20.reuse, R8, RZ ;  /* 0x0000000814157210 */ /* 0x040fe40007f3e0ff */
[----:B------:R-:W-:Y:S02]  /*14890*/  MOV R6, R3 ;  /* 0x0000000300067202 */ /* 0x000fe40000000f00 */
[----:B------:R-:W-:-:S03]  /*148a0*/  LEA.HI.X.SX32 R20, R20, R26, 0x1, P1 ;  /* 0x0000001a14147211 */ /* 0x000fc600008f0eff */
        /* <DEDUP_REMOVED lines=86> */
.L_x_2627:
[----:B------:R-:W-:Y:S05]  /*14e10*/  BSYNC B0 ;  /* 0x0000000000007941 */ /* 0x000fea0003800000 */
.L_x_2626:
[----:B-----5:R3:W-:Y:S02]  /*14e20*/  STS.128 [R239+0x2800], R56 ;  /* 0x00280038ef007388 */ /* 0x0207e40000000c00 */
.L_x_2625:
[----:B------:R-:W-:Y:S05]  /*14e30*/  BSYNC B1 ;  /* 0x0000000000017941 */ /* 0x000fea0003800000 */
.L_x_2624:
        /* <DEDUP_REMOVED lines=100> */
.L_x_2631:
[----:B------:R-:W-:Y:S05]  /*15480*/  BSYNC B0 ;  /* 0x0000000000007941 */ /* 0x000fea0003800000 */
.L_x_2630:
[----:B-----5:R3:W-:Y:S02]  /*15490*/  STS.128 [R239+0x4800], R56 ;  /* 0x00480038ef007388 */ /* 0x0207e40000000c00 */
.L_x_2629:
[----:B------:R-:W-:Y:S05]  /*154a0*/  BSYNC B1 ;  /* 0x0000000000017941 */ /* 0x000fea0003800000 */
.L_x_2628:
        /* <DEDUP_REMOVED lines=16> */
[----:B-1----:R-:W-:Y:S01]  /*155b0*/  IMAD.WIDE R36, R6, 0x2, R36 ;  /* 0x0000000206247825 */ /* 0x002fe200078e0224 */
[----:B------:R-:W-:Y:S02]  /*155c0*/  LEA.HI.X.SX32 R4, R4, R15, 0x1, P1 ;  /* 0x0000000f04047211 */ /* 0x000fe400008f0eff */
[C---:B------:R-:W-:Y:S01]  /*155d0*/  LEA R22, P1, R5.reuse, R28, 0x1 ;  /* 0x0000001c05167211 */ /* 0x040fe200078208ff */
[----:B------:R-:W-:Y:S02]  /*155e0*/  IMAD.MOV.U32 R21, RZ, RZ, RZ ;  /* 0x000000ffff157224 */ /* 0x000fe400078e00ff */
[----:B--23--:R-:W2:Y:S01]  /*155f0*/  LD.E.128 R36, [R36.64+0x180] ;  /* 0x0001800624247980 */ /* 0x00cea2000c101d00 */
[----:B------:R-:W-:Y:S02]  /*15600*/  LEA.HI.X R23, R5, R29, R4, 0x1, P1 ;  /* 0x0000001d05177211 */ /* 0x000fe400008f0c04 */
[----:B------:R-:W-:-:S03]  /*15610*/  @P0 IADD3 R21, -R3, RZ, RZ ;  /* 0x000000ff03150210 */ /* 0x000fc60007ffe1ff */
[----:B------:R1:W3:Y:S01]  /*15620*/  LD.E.128 R4, [R22.64] ;  /* 0x0000000616047980 */ /* 0x0002e2000c101d00 */
[----:B------:R-:W-:-:S04]  /*15630*/  IADD3 R20, P1, R21, R20, RZ ;  /* 0x0000001415147210 */ /* 0x000fc80007f3e0ff */
[----:B------:R-:W-:Y:S02]  /*15640*/  LEA.HI.X.SX32 R15, R21, R15, 0x1, P1 ;  /* 0x0000000f150f7211 */ /* 0x000fe400008f0eff */
[----:B-1----:R-:W-:-:S04]  /*15650*/  LEA R22, P1, R20, R24, 0x1 ;  /* 0x0000001814167211 */ /* 0x002fc800078208ff */
[----:B------:R-:W-:-:S06]  /*15660*/  LEA.HI.X R23, R20, R25, R15, 0x1, P1 ;  /* 0x0000001914177211 */ /* 0x000fcc00008f0c0f */
[----:B----4-:R-:W4:Y:S01]  /*15670*/  LD.E.128 R20, [R22.64] ;  /* 0x0000000616147980 */ /* 0x010f22000c101d00 */
[----:B-----5:R-:W-:Y:S02]  /*15680*/  MOV R15, R41 ;  /* 0x00000029000f7202 */ /* 0x020fe40000000f00 */
[----:B------:R-:W-:Y:S01]  /*15690*/  MOV R41, R42 ;  /* 0x0000002a00297202 */ /* 0x000fe20000000f00 */
[----:B------:R-:W-:Y:S01]  /*156a0*/  IMAD.MOV.U32 R32, RZ, RZ, R43 ;  /* 0x000000ffff207224 */ /* 0x000fe200078e002b */
[----:B--2---:R-:W-:Y:S02]  /*156b0*/  MOV R42, R37 ;  /* 0x00000025002a7202 */ /* 0x004fe40000000f00 */
[----:B------:R-:W-:Y:S01]  /*156c0*/  MOV R37, R38 ;  /* 0x0000002600257202 */ /* 0x000fe20000000f00 */
[--C-:B---3--:R-:W-:Y:S02]  /*156d0*/  HADD2.F32 R38, -RZ, R4.reuse.H0_H0 ;  /* 0x20000004ff267230 */ /* 0x108fe40000004100 */
[----:B------:R-:W-:-:S02]  /*156e0*/  HADD2.F32 R43, -RZ, R4.H1_H1 ;  /* 0x30000004ff2b7230 */ /* 0x000fc40000004100 */
[--C-:B------:R-:W-:Y:S02]  /*156f0*/  HADD2.F32 R4, -RZ, R5.reuse.H0_H0 ;  /* 0x20000005ff047230 */ /* 0x100fe40000004100 */
        /* <DEDUP_REMOVED lines=11> */
[----:B------:R-:W-:Y:S01]  /*157b0*/  HADD2.F32 R38, -RZ, R37.H0_H0 ;  /* 0x20000025ff267230 */ /* 0x000fe20000004100 */
[----:B------:R-:W-:Y:S01]  /*157c0*/  FMUL.FTZ R36, R36, R4 ;  /* 0x0000000424247220 */ /* 0x000fe20000410000 */
[----:B------:R-:W-:Y:S01]  /*157d0*/  HADD2.F32 R4, -RZ, R39.H0_H0 ;  /* 0x20000027ff047230 */ /* 0x000fe20000004100 */
[----:B------:R-:W-:Y:S01]  /*157e0*/  @!P0 FADD.FTZ R54, -R54, -RZ ;  /* 0x800000ff36368221 */ /* 0x000fe20000010100 */
[----:B------:R-:W-:Y:S01]  /*157f0*/  HADD2.F32 R37, -RZ, R37.H1_H1 ;  /* 0x30000025ff257230 */ /* 0x000fe20000004100 */
[----:B------:R-:W-:Y:S01]  /*15800*/  @!P0 FADD.FTZ R7, -R7, -RZ ;  /* 0x800000ff07078221 */ /* 0x000fe20000010100 */
[----:B------:R-:W-:Y:S01]  /*15810*/  HADD2.F32 R39, -RZ, R39.H1_H1 ;  /* 0x30000027ff277230 */ /* 0x000fe20000004100 */
[----:B------:R-:W-:-:S02]  /*15820*/  @!P0 FADD.FTZ R5, -R5, -RZ ;  /* 0x800000ff05058221 */ /* 0x000fc40000010100 */
[----:B------:R-:W-:Y:S02]  /*15830*/  @!P0 FADD.FTZ R6, -R6, -RZ ;  /* 0x800000ff06068221 */ /* 0x000fe40000010100 */
[----:B------:R-:W-:Y:S02]  /*15840*/  FMUL.FTZ R54, R37, R54 ;  /* 0x0000003625367220 */ /* 0x000fe40000410000 */
[----:B------:R-:W-:Y:S01]  /*15850*/  FMUL.FTZ R7, R39, R7 ;  /* 0x0000000727077220 */ /* 0x000fe20000410000 */
[--C-:B----4-:R-:W-:Y:S01]  /*15860*/  HADD2.F32 R37, -RZ, R20.reuse.H0_H0 ;  /* 0x20000014ff257230 */ /* 0x110fe20000004100 */
[----:B------:R-:W-:Y:S01]  /*15870*/  FMUL.FTZ R5, R38, R5 ;  /* 0x0000000526057220 */ /* 0x000fe20000410000 */
[----:B------:R-:W-:Y:S01]  /*15880*/  HADD2.F32 R39, -RZ, R20.H1_H1 ;  /* 0x30000014ff277230 */ /* 0x000fe20000004100 */
[----:B------:R-:W-:Y:S01]  /*15890*/  @!P0 FADD.FTZ R43, -R43, -RZ ;  /* 0x800000ff2b2b8221 */ /* 0x000fe20000010100 */
[----:B------:R-:W-:Y:S01]  /*158a0*/  HADD2.F32 R42, -RZ, R42.H1_H1 ;  /* 0x3000002aff2a7230 */ /* 0x000fe20000004100 */
[----:B------:R-:W-:Y:S01]  /*158b0*/  FMUL.FTZ R6, R4, R6 ;  /* 0x0000000604067220 */ /* 0x000fe20000410000 */
[----:B------:R-:W-:Y:S01]  /*158c0*/  HADD2.F32 R38, -RZ, R15.H0_H0 ;  /* 0x2000000fff267230 */ /* 0x000fe20000004100 */
[----:B------:R-:W-:Y:S01]  /*158d0*/  @!P0 FADD.FTZ R44, -R44, -RZ ;  /* 0x800000ff2c2c8221 */ /* 0x000fe20000010100 */
[----:B------:R-:W-:-:S02]  /*158e0*/  HADD2.F32 R20, -RZ, R21.H0_H0 ;  /* 0x20000015ff147230 */ /* 0x000fc40000004100 */
[----:B------:R-:W-:Y:S01]  /*158f0*/  HADD2.F32 R4, -RZ, R40.H0_H0 ;  /* 0x20000028ff047230 */ /* 0x000fe20000004100 */
[----:B------:R-:W-:Y:S01]  /*15900*/  FMUL.FTZ R56, R56, R43 ;  /* 0x0000002b38387220 */ /* 0x000fe20000410000 */
[----:B------:R-:W-:Y:S01]  /*15910*/  HADD2.F32 R43, -RZ, R21.H1_H1 ;  /* 0x30000015ff2b7230 */ /* 0x000fe20000004100 */
[----:B------:R-:W-:Y:S01]  /*15920*/  FMUL.FTZ R42, R42, R44 ;  /* 0x0000002c2a2a7220 */ /* 0x000fe20000410000 */
[--C-:B------:R-:W-:Y:S01]  /*15930*/  HADD2.F32 R21, -RZ, R22.reuse.H0_H0 ;  /* 0x20000016ff157230 */ /* 0x100fe20000004100 */
[----:B------:R-:W-:Y:S01]  /*15940*/  FFMA.FTZ R20, R38, R20, R36 ;  /* 0x0000001426147223 */ /* 0x000fe20000010024 */
[----:B------:R-:W-:Y:S01]  /*15950*/  HADD2.F32 R44, -RZ, R22.H1_H1 ;  /* 0x30000016ff2c7230 */ /* 0x000fe20000004100 */
[----:B------:R-:W-:Y:S01]  /*15960*/  FFMA.FTZ R4, R4, R37, R55 ;  /* 0x0000002504047223 */ /* 0x000fe20000010037 */
[----:B------:R-:W-:Y:S02]  /*15970*/  HADD2.F32 R36, -RZ, R15.H1_H1 ;  /* 0x3000000fff247230 */ /* 0x000fe40000004100 */
[----:B------:R-:W-:-:S02]  /*15980*/  HADD2.F32 R40, -RZ, R40.H1_H1 ;  /* 0x30000028ff287230 */ /* 0x000fc40000004100 */
[----:B------:R-:W-:Y:S02]  /*15990*/  HADD2.F32 R22, -RZ, R23.H0_H0 ;  /* 0x20000017ff167230 */ /* 0x000fe40000004100 */
[----:B------:R-:W-:Y:S02]  /*159a0*/  HADD2.F32 R15, -RZ, R41.H0_H0 ;  /* 0x20000029ff0f7230 */ /* 0x000fe40000004100 */
[--C-:B------:R-:W-:Y:S02]  /*159b0*/  HADD2.F32 R37, -RZ, R32.reuse.H0_H0 ;  /* 0x20000020ff257230 */ /* 0x100fe40000004100 */
        /* <DEDUP_REMOVED lines=17> */
.L_x_2633:
[----:B------:R-:W-:Y:S05]  /*15ad0*/  BSYNC B0 ;  /* 0x0000000000007941 */ /* 0x000fea0003800000 */
.L_x_2632:
[----:B-----5:R1:W-:Y:S02]  /*15ae0*/  STS.128 [R239+0x6800], R40 ;  /* 0x00680028ef007388 */ /* 0x0203e40000000c00 */
.L_x_2619:
[----:B------:R-:W-:Y:S05]  /*15af0*/  BSYNC B2 ;  /* 0x0000000000027941 */ /* 0x000fea0003800000 */
.L_x_2618:
[----:B-1----:R-:W-:Y:S01]  /*15b00*/  IADD3 R36, R162, 0x20, RZ ;  /* 0x00000020a2247810 */ /* 0x002fe20007ffe0ff */
        /* <DEDUP_REMOVED lines=8> */
[----:B---3--:R3:W5:Y:S01]  /*15b90*/  LD.E.128 R56, [R16.64] ;  /* 0x0000000610387980 */ /* 0x008762000c101d00 */
[----:B------:R-:W-:Y:S01]  /*15ba0*/  ISETP.GE.AND P0, PT, R18, R0, PT ;  /* 0x000000001200720c */ /* 0x000fe20003f06270 */
[----:B------:R-:W-:-:S12]  /*15bb0*/  BSSY B0, `(.L_x_2638) ;  /* 0x000005e000007945 */ /* 0x000fd80003800000 */
[----:B------:R-:W-:Y:S05]  /*15bc0*/  @P0 BRA `(.L_x_2639) ;  /* 0x000005c000000947 */ /* 0x000fea0003800000 */
[-C--:B------:R-:W-:Y:S02]  /*15bd0*/  ISETP.GE.AND P0, PT, R18, R3.reuse, PT ;  /* 0x000000031200720c */ /* 0x080fe40003f06270 */
[----:B------:R-:W-:Y:S02]  /*15be0*/  SHF.L.U32 R15, R3, 0x5, RZ ;  /* 0x00000005030f7819 */ /* 0x000fe400000006ff */
[----:B------:R-:W-:Y:S02]  /*15bf0*/  MOV R4, RZ ;  /* 0x000000ff00047202 */ /* 0x000fe40000000f00 */
[C---:B------:R-:W-:Y:S02]  /*15c00*/  IADD3 R20, P1, R15.reuse, R8, RZ ;  /* 0x000000080f147210 */ /* 0x040fe40007f3e0ff */
[----:B------:R-:W-:Y:S02]  /*15c10*/  MOV R6, R3 ;  /* 0x0000000300067202 */ /* 0x000fe40000000f00 */
[----:B------:R-:W-:-:S03]  /*15c20*/  LEA.HI.X.SX32 R15, R15, R26, 0x1, P1 ;  /* 0x0000001a0f0f7211 */ /* 0x000fc600008f0eff */
[----:B------:R-:W-:Y:S01]  /*15c30*/  @P0 IADD3 R4, -R3, RZ, RZ ;  /* 0x000000ff03040210 */ /* 0x000fe20007ffe1ff */
[----:B------:R-:W-:-:S03]  /*15c40*/  @P0 IMAD.MOV R6, RZ, RZ, -R3 ;  /* 0x000000ffff060224 */ /* 0x000fc600078e0a03 */
[----:B------:R-:W-:Y:S01]  /*15c50*/  IADD3 R5, P1, R4, R20, RZ ;  /* 0x0000001404057210 */ /* 0x000fe20007f3e0ff */
[----:B------:R-:W-:-:S03]  /*15c60*/  IMAD.WIDE R40, R6, 0x2, R16 ;  /* 0x0000000206287825 */ /* 0x000fc600078e0210 */
[----:B------:R-:W-:Y:S02]  /*15c70*/  LEA.HI.X.SX32 R4, R4, R15, 0x1, P1 ;  /* 0x0000000f04047211 */ /* 0x000fe400008f0eff */
[C---:B------:R-:W-:Y:S01]  /*15c80*/  LEA R22, P1, R5.reuse, R28, 0x1 ;  /* 0x0000001c05167211 */ /* 0x040fe200078208ff */
[----:B--2---:R-:W2:Y:S03]  /*15c90*/  LD.E.128 R40, [R40.64] ;  /* 0x0000000628287980 */ /* 0x004ea6000c101d00 */
[----:B------:R-:W-:Y:S02]  /*15ca0*/  LEA.HI.X R23, R5, R29, R4, 0x1, P1 ;  /* 0x0000001d05177211 */ /* 0x000fe400008f0c04 */
[----:B------:R-:W-:Y:S02]  /*15cb0*/  MOV R21, RZ ;  /* 0x000000ff00157202 */ /* 0x000fe40000000f00 */
[----:B------:R-:W-:Y:S01]  /*15cc0*/  @P0 IADD3 R21, -R3, RZ, RZ ;  /* 0x000000ff03150210 */ /* 0x000fe20007ffe1ff */
[----:B---3--:R1:W3:Y:S03]  /*15cd0*/  LD.E.128 R4, [R22.64] ;  /* 0x0000000616047980 */ /* 0x0082e6000c101d00 */
[----:B------:R-:W-:-:S04]  /*15ce0*/  IADD3 R20, P1, R21, R20, RZ ;  /* 0x0000001415147210 */ /* 0x000fc80007f3e0ff */
[----:B------:R-:W-:Y:S02]  /*15cf0*/  LEA.HI.X.SX32 R15, R21, R15, 0x1, P1 ;  /* 0x0000000f150f7211 */ /* 0x000fe400008f0eff */
[----:B-1----:R-:W-:-:S04]  /*15d00*/  LEA R22, P1, R20, R24, 0x1 ;  /* 0x0000001814167211 */ /* 0x002fc800078208ff */
[----:B------:R-:W-:-:S06]  /*15d10*/  LEA.HI.X R23, R20, R25, R15, 0x1, P1 ;  /* 0x0000001914177211 */ /* 0x000fcc00008f0c0f */
[----:B----4-:R-:W4:Y:S01]  /*15d20*/  LD.E.128 R20, [R22.64] ;  /* 0x0000000616147980 */ /* 0x010f22000c101d00 */
[----:B-----5:R-:W-:Y:S01]  /*15d30*/  MOV R15, R57 ;  /* 0x00000039000f7202 */ /* 0x020fe20000000f00 */
[----:B------:R-:W-:Y:S01]  /*15d40*/  IMAD.MOV.U32 R37, RZ, RZ, R56 ;  /* 0x000000ffff257224 */ /* 0x000fe200078e0038 */
[----:B------:R-:W-:Y:S02]  /*15d50*/  MOV R32, R59 ;  /* 0x0000003b00207202 */ /* 0x000fe40000000f00 */
[----:B------:R-:W-:Y:S02]  /*15d60*/  MOV R39, R58 ;  /* 0x0000003a00277202 */ /* 0x000fe40000000f00 */
[----:B--2---:R-:W-:Y:S01]  /*15d70*/  MOV R38, R40 ;  /* 0x0000002800267202 */ /* 0x004fe20000000f00 */
[----:B------:R-:W-:Y:S01]  /*15d80*/  IMAD.MOV.U32 R40, RZ, RZ, R42 ;  /* 0x000000ffff287224 */ /* 0x000fe200078e002a */
        /* <DEDUP_REMOVED lines=29> */
[----:B------:R-:W-:Y:S01]  /*15f60*/  @!P0 FADD.FTZ R44, -R44, -RZ ;  /* 0x800000ff2c2c8221 */ /* 0x000fe20000010100 */
[--C-:B----4-:R-:W-:Y:S01]  /*15f70*/  HADD2.F32 R37, -RZ, R20.reuse.H0_H0 ;  /* 0x20000014ff257230 */ /* 0x110fe20000004100 */
[----:B------:R-:W-:Y:S01]  /*15f80*/  FMUL.FTZ R55, R40, R55 ;  /* 0x0000003728377220 */ /* 0x000fe20000410000 */
[----:B------:R-:W-:Y:S01]  /*15f90*/  HADD2.F32 R43, -RZ, R20.H1_H1 ;  /* 0x30000014ff2b7230 */ /* 0x000fe20000004100 */
[----:B------:R-:W-:Y:S01]  /*15fa0*/  @!P0 FADD.FTZ R54, -R54, -RZ ;  /* 0x800000ff36368221 */ /* 0x000fe20000010100 */
[----:B------:R-:W-:-:S02]  /*15fb0*/  HADD2.F32 R40, -RZ, R15.H0_H0 ;  /* 0x2000000fff287230 */ /* 0x000fc40000004100 */
        /* <DEDUP_REMOVED lines=9> */
[----:B------:R-:W-:-:S02]  /*16050*/  HADD2.F32 R22, -RZ, R23.H0_H0 ;  /* 0x20000017ff167230 */ /* 0x000fc40000004100 */
[----:B------:R-:W-:Y:S02]  /*16060*/  HADD2.F32 R15, -RZ, R39.H0_H0 ;  /* 0x20000027ff0f7230 */ /* 0x000fe40000004100 */
[--C-:B------:R-:W-:Y:S02]  /*16070*/  HADD2.F32 R38, -RZ, R32.reuse.H0_H0 ;  /* 0x20000020ff267230 */ /* 0x100fe40000004100 */
        /* <DEDUP_REMOVED lines=13> */
[----:B------:R-:W-:Y:S02]  /*16150*/  MOV R56, R4 ;  /* 0x0000000400387202 */ /* 0x000fe40000000f00 */
[----:B------:R-:W-:Y:S02]  /*16160*/  MOV R57, R20 ;  /* 0x0000001400397202 */ /* 0x000fe40000000f00 */
[----:B------:R-:W-:Y:S02]  /*16170*/  MOV R58, R5 ;  /* 0x00000005003a7202 */ /* 0x000fe40000000f00 */
[----:B------:R-:W-:Y:S02]  /*16180*/  MOV R59, R6 ;  /* 0x00000006003b7202 */ /* 0x000fe40000000f00 */
.L_x_2639:
[----:B------:R-:W-:Y:S05]  /*16190*/  BSYNC B0 ;  /* 0x0000000000007941 */ /* 0x000fea0003800000 */
.L_x_2638:
[----:B-----5:R1:W-:Y:S02]  /*161a0*/  STS.128 [R239+0x1000], R56 ;  /* 0x00100038ef007388 */ /* 0x0203e40000000c00 */
.L_x_2637:
[----:B------:R-:W-:Y:S05]  /*161b0*/  BSYNC B1 ;  /* 0x0000000000017941 */ /* 0x000fea0003800000 */
.L_x_2636:
        /* <DEDUP_REMOVED lines=9> */
[----:B------:R-:W-:Y:S02]  /*16250*/  LEA R15, R3, 0x40, 0x5 ;  /* 0x00000040030f7811 */ /* 0x000fe400078e28ff */
        /* <DEDUP_REMOVED lines=9> */
[C---:B------:R-:W-:Y:S01]  /*162f0*/  LEA R22, P1, R5.reuse, R28, 0x1 ;  /* 0x0000001c05167211 */ /* 0x040fe200078208ff */
[----:B------:R-:W-:Y:S02]  /*16300*/  IMAD.MOV.U32 R21, RZ, RZ, RZ ;  /* 0x000000ffff157224 */ /* 0x000fe400078e00ff */
[----:B------:R-:W3:Y:S01]  /*16310*/  LD.E.128 R40, [R40.64+0x80] ;  /* 0x0000800628287980 */ /* 0x000ee2000c101d00 */
[----:B------:R-:W-:Y:S02]  /*16320*/  LEA.HI.X R23, R5, R29, R4, 0x1, P1 ;  /* 0x0000001d05177211 */ /* 0x000fe400008f0c04 */
[----:B------:R-:W-:-:S03]  /*16330*/  @P0 IADD3 R21, -R3, RZ, RZ ;  /* 0x000000ff03150210 */ /* 0x000fc60007ffe1ff */
[----:B--2---:R1:W2:Y:S01]  /*16340*/  LD.E.128 R4, [R22.64] ;  /* 0x0000000616047980 */ /* 0x0042a2000c101d00 */
        /* <DEDUP_REMOVED lines=70> */
[----:B------:R-:W-:Y:S01]  /*167b0*/  F2FP.PACK_AB R6, R7, R6 ;  /* 0x000000060706723e */ /* 0x000fe200000000ff */
[----:B------:R-:W-:Y:S01]  /*167c0*/  IMAD.MOV.U32 R56, RZ, RZ, R4 ;  /* 0x000000ffff387224 */ /* 0x000fe200078e0004 */
[----:B------:R-:W-:Y:S02]  /*167d0*/  MOV R57, R20 ;  /* 0x0000001400397202 */ /* 0x000fe40000000f00 */
[----:B------:R-:W-:Y:S02]  /*167e0*/  MOV R58, R5 ;  /* 0x00000005003a7202 */ /* 0x000fe40000000f00 */
[----:B------:R-:W-:Y:S02]  /*167f0*/  MOV R59, R6 ;  /* 0x00000006003b7202 */ /* 0x000fe40000000f00 */
.L_x_2643:
[----:B------:R-:W-:Y:S05]  /*16800*/  BSYNC B0 ;  /* 0x0000000000007941 */ /* 0x000fea0003800000 */
.L_x_2642:
[----:B-----5:R3:W-:Y:S02]  /*16810*/  STS.128 [R239+0x3000], R56 ;  /* 0x00300038ef007388 */ /* 0x0207e40000000c00 */
.L_x_2641:
[----:B------:R-:W-:Y:S05]  /*16820*/  BSYNC B1 ;  /* 0x0000000000017941 */ /* 0x000fea0003800000 */
.L_x_2640:
        /* <DEDUP_REMOVED lines=100> */
.L_x_2647:
[----:B------:R-:W-:Y:S05]  /*16e70*/  BSYNC B0 ;  /* 0x0000000000007941 */ /* 0x000fea0003800000 */
.L_x_2646:
[----:B-----5:R3:W-:Y:S02]  /*16e80*/  STS.128 [R239+0x5000], R56 ;  /* 0x00500038ef007388 */ /* 0x0207e40000000c00 */
.L_x_2645:
[----:B------:R-:W-:Y:S05]  /*16e90*/  BSYNC B1 ;  /* 0x0000000000017941 */ /* 0x000fea0003800000 */
.L_x_2644:
        /* <DEDUP_REMOVED lines=13> */
[----:B------:R-:W-:Y:S01]  /*16f70*/  @P0 IADD3 R4, -R3, RZ, RZ ;  /* 0x000000ff03040210 */ /* 0x000fe20007ffe1ff */
[----:B------:R-:W-:-:S03]  /*16f80*/  @P0 IMAD.MOV R6, RZ, RZ, -R3 ;  /* 0x000000ffff060224 */ /* 0x000fc600078e0a03 */
[----:B------:R-:W-:Y:S01]  /*16f90*/  IADD3 R5, P1, R4, R20, RZ ;  /* 0x0000001404057210 */ /* 0x000fe20007f3e0ff */
[----:B-1-3--:R-:W-:-:S03]  /*16fa0*/  IMAD.WIDE R56, R6, 0x2, R16 ;  /* 0x0000000206387825 */ /* 0x00afc600078e0210 */
[----:B------:R-:W-:Y:S02]  /*16fb0*/  LEA.HI.X.SX32 R4, R4, R15, 0x1, P1 ;  /* 0x0000000f04047211 */ /* 0x000fe400008f0eff */
[C---:B------:R-:W-:Y:S01]  /*16fc0*/  LEA R22, P1, R5.reuse, R28, 0x1 ;  /* 0x0000001c05167211 */ /* 0x040fe200078208ff */
[----:B------:R-:W3:Y:S03]  /*16fd0*/  LD.E.128 R56, [R56.64+0x180] ;  /* 0x0001800638387980 */ /* 0x000ee6000c101d00 */
[----:B------:R-:W-:Y:S02]  /*16fe0*/  LEA.HI.X R23, R5, R29, R4, 0x1, P1 ;  /* 0x0000001d05177211 */ /* 0x000fe400008f0c04 */
[----:B------:R-:W-:Y:S02]  /*16ff0*/  MOV R16, RZ ;  /* 0x000000ff00107202 */ /* 0x000fe40000000f00 */
[----:B------:R-:W-:Y:S01]  /*17000*/  @P0 IADD3 R16, -R3, RZ, RZ ;  /* 0x000000ff03100210 */ /* 0x000fe20007ffe1ff */
[----:B--2---:R1:W2:Y:S03]  /*17010*/  LD.E.128 R4, [R22.64] ;  /* 0x0000000616047980 */ /* 0x0042a6000c101d00 */
[----:B------:R-:W-:-:S04]  /*17020*/  IADD3 R20, P1, R16, R20, RZ ;  /* 0x0000001410147210 */ /* 0x000fc80007f3e0ff */
[----:B------:R-:W-:Y:S02]  /*17030*/  LEA.HI.X.SX32 R15, R16, R15, 0x1, P1 ;  /* 0x0000000f100f7211 */ /* 0x000fe400008f0eff */
[----:B-1----:R-:W-:-:S04]  /*17040*/  LEA R22, P1, R20, R24, 0x1 ;  /* 0x0000001814167211 */ /* 0x002fc800078208ff */
[----:B------:R-:W-:-:S06]  /*17050*/  LEA.HI.X R23, R20, R25, R15, 0x1, P1 ;  /* 0x0000001914177211 */ /* 0x000fcc00008f0c0f */
[----:B----4-:R-:W4:Y:S01]  /*17060*/  LD.E.128 R20, [R22.64] ;  /* 0x0000000616147980 */ /* 0x010f22000c101d00 */
[----:B-----5:R-:W-:Y:S01]  /*17070*/  MOV R17, R40 ;  /* 0x0000002800117202 */ /* 0x020fe20000000f00 */
[----:B------:R-:W-:Y:S01]  /*17080*/  IMAD.MOV.U32 R37, RZ, RZ, R42 ;  /* 0x000000ffff257224 */ /* 0x000fe200078e002a */
[----:B------:R-:W-:Y:S01]  /*17090*/  MOV R16, R43 ;  /* 0x0000002b00107202 */ /* 0x000fe20000000f00 */
[----:B------:R-:W-:Y:S01]  /*170a0*/  IMAD.MOV.U32 R15, RZ, RZ, R41 ;  /* 0x000000ffff0f7224 */ /* 0x000fe200078e0029 */
[----:B---3--:R-:W-:Y:S02]  /*170b0*/  MOV R32, R56 ;  /* 0x0000003800207202 */ /* 0x008fe40000000f00 */
[----:B------:R-:W-:Y:S01]  /*170c0*/  MOV R39, R57 ;  /* 0x0000003900277202 */ /* 0x000fe20000000f00 */
[--C-:B--2---:R-:W-:Y:S02]  /*170d0*/  HADD2.F32 R40, -RZ, R4.reuse.H0_H0 ;  /* 0x20000004ff287230 */ /* 0x104fe40000004100 */
[----:B------:R-:W-:-:S02]  /*170e0*/  HADD2.F32 R42, -RZ, R4.H1_H1 ;  /* 0x30000004ff2a7230 */ /* 0x000fc40000004100 */
[--C-:B------:R-:W-:Y:S02]  /*170f0*/  HADD2.F32 R4, -RZ, R5.reuse.H0_H0 ;  /* 0x20000005ff047230 */ /* 0x100fe40000004100 */
[--C-:B------:R-:W-:Y:S02]  /*17100*/  HADD2.F32 R54, -RZ, R32.reuse.H0_H0 ;  /* 0x20000020ff367230 */ /* 0x100fe40000004100 */
[----:B------:R-:W-:Y:S01]  /*17110*/  HADD2.F32 R55, -RZ, R32.H1_H1 ;  /* 0x30000020ff377230 */ /* 0x000fe20000004100 */
[----:B------:R-:W-:Y:S01]  /*17120*/  MOV R38, R58 ;  /* 0x0000003a00267202 */ /* 0x000fe20000000f00 */
[----:B------:R-:W-:Y:S01]  /*17130*/  HADD2.F32 R43, -RZ, R5.H1_H1 ;  /* 0x30000005ff2b7230 */ /* 0x000fe20000004100 */
[----:B------:R-:W-:Y:S01]  /*17140*/  IMAD.MOV.U32 R41, RZ, RZ, R59 ;  /* 0x000000ffff297224 */ /* 0x000fe200078e003b */
[----:B------:R-:W-:Y:S01]  /*17150*/  HADD2.F32 R32, -RZ, R39.H0_H0 ;  /* 0x20000027ff207230 */ /* 0x000fe20000004100 */
        /* <DEDUP_REMOVED lines=47> */
[----:B------:R-:W-:Y:S01]  /*17450*/  FFMA.FTZ R7, R16, R23, R7 ;  /* 0x0000001710077223 */ /* 0x000fe20000010007 */
[----:B------:R-:W-:Y:S01]  /*17460*/  F2FP.PACK_AB R17, R17, R20 ;  /* 0x000000141111723e */ /* 0x000fe200000000ff */
[----:B------:R-:W-:Y:S01]  /*17470*/  FFMA.FTZ R40, R40, R41, R55 ;  /* 0x0000002928287223 */ /* 0x000fe20000010037 */
[----:B------:R-:W-:Y:S02]  /*17480*/  F2FP.PACK_AB R5, R37, R5 ;  /* 0x000000052505723e */ /* 0x000fe400000000ff */
[----:B------:R-:W-:Y:S02]  /*17490*/  F2FP.PACK_AB R6, R7, R6 ;  /* 0x000000060706723e */ /* 0x000fe400000000ff */
[----:B------:R-:W-:-:S02]  /*174a0*/  F2FP.PACK_AB R40, R40, R4 ;  /* 0x000000042828723e */ /* 0x000fc400000000ff */
[----:B------:R-:W-:Y:S02]  /*174b0*/  MOV R41, R17 ;  /* 0x0000001100297202 */ /* 0x000fe40000000f00 */
[----:B------:R-:W-:Y:S02]  /*174c0*/  MOV R42, R5 ;  /* 0x00000005002a7202 */ /* 0x000fe40000000f00 */
[----:B------:R-:W-:Y:S02]  /*174d0*/  MOV R43, R6 ;  /* 0x00000006002b7202 */ /* 0x000fe40000000f00 */
.L_x_2649:
[----:B------:R-:W-:Y:S05]  /*174e0*/  BSYNC B0 ;  /* 0x0000000000007941 */ /* 0x000fea0003800000 */
.L_x_2648:
[----:B-----5:R1:W-:Y:S02]  /*174f0*/  STS.128 [R239+0x7000], R40 ;  /* 0x00700028ef007388 */ /* 0x0203e40000000c00 */
.L_x_2635:
[----:B------:R-:W-:Y:S05]  /*17500*/  BSYNC B2 ;  /* 0x0000000000027941 */ /* 0x000fea0003800000 */
.L_x_2634:
        /* <DEDUP_REMOVED lines=12> */
[-C--:B------:R-:W-:Y:S01]  /*175d0*/  ISETP.GE.AND P0, PT, R18, R3.reuse, PT ;  /* 0x000000031200720c */ /* 0x080fe20003f06270 */
[----:B------:R-:W-:Y:S01]  /*175e0*/  IMAD R14, R3, 0x30, RZ ;  /* 0x00000030030e7824 */ /* 0x000fe200078e02ff */
[----:B------:R-:W-:Y:S02]  /*175f0*/  MOV R4, RZ ;  /* 0x000000ff00047202 */ /* 0x000fe40000000f00 */
[----:B------:R-:W-:Y:S02]  /*17600*/  MOV R6, R3 ;  /* 0x0000000300067202 */ /* 0x000fe40000000f00 */
[----:B------:R-:W-:-:S04]  /*17610*/  IADD3 R15, P1, R14, R8, RZ ;  /* 0x000000080e0f7210 */ /* 0x000fc80007f3e0ff */
[----:B------:R-:W-:-:S03]  /*17620*/  LEA.HI.X.SX32 R14, R14, R26, 0x1, P1 ;  /* 0x0000001a0e0e7211 */ /* 0x000fc600008f0eff */
[C---:B------:R-:W-:Y:S02]  /*17630*/  @P0 IADD3 R4, -R3.reuse, RZ, RZ ;  /* 0x000000ff03040210 */ /* 0x040fe40007ffe1ff */
[----:B------:R-:W-:Y:S02]  /*17640*/  @P0 IADD3 R6, -R3, RZ, RZ ;  /* 0x000000ff03060210 */ /* 0x000fe40007ffe1ff */
[----:B------:R-:W-:-:S03]  /*17650*/  IADD3 R5, P1, R4, R15, RZ ;  /* 0x0000000f04057210 */ /* 0x000fc60007f3e0ff */
[----:B-1----:R-:W-:Y:S01]  /*17660*/  IMAD.WIDE R40, R6, 0x2, R30 ;  /* 0x0000000206287825 */ /* 0x002fe200078e021e */
[----:B------:R-:W-:Y:S02]  /*17670*/  LEA.HI.X.SX32 R4, R4, R14, 0x1, P1 ;  /* 0x0000000e04047211 */ /* 0x000fe400008f0eff */
[----:B---3--:R-:W-:-:S03]  /*17680*/  LEA R16, P1, R5, R28, 0x1 ;  /* 0x0000001c05107211 */ /* 0x008fc600078208ff */
[----:B------:R-:W3:Y:S01]  /*17690*/  LD.E.128 R40, [R40.64] ;  /* 0x0000000628287980 */ /* 0x000ee2000c101d00 */
[----:B------:R-:W-:-:S05]  /*176a0*/  LEA.HI.X R17, R5, R29, R4, 0x1, P1 ;  /* 0x0000001d05117211 */ /* 0x000fca00008f0c04 */
[----:B--2---:R1:W2:Y:S02]  /*176b0*/  LD.E.128 R4, [R16.64] ;  /* 0x0000000610047980 */ /* 0x0042a4000c101d00 */
[----:B-1----:R-:W-:Y:S02]  /*176c0*/  MOV R16, RZ ;  /* 0x000000ff00107202 */ /* 0x002fe40000000f00 */
        /* <DEDUP_REMOVED lines=8> */
[----:B---3--:R-:W-:Y:S02]  /*17750*/  MOV R21, R40 ;  /* 0x0000002800157202 */ /* 0x008fe40000000f00 */
[----:B------:R-:W-:Y:S01]  /*17760*/  MOV R32, R41 ;  /* 0x0000002900207202 */ /* 0x000fe20000000f00 */
[--C-:B--2---:R-:W-:Y:S02]  /*17770*/  HADD2.F32 R38, -RZ, R4.reuse.H0_H0 ;  /* 0x20000004ff267230 */ /* 0x104fe40000004100 */
[----:B------:R-:W-:Y:S02]  /*17780*/  HADD2.F32 R40, -RZ, R4.H1_H1 ;  /* 0x30000004ff287230 */ /* 0x000fe40000004100 */
[----:B------:R-:W-:Y:S01]  /*17790*/  HADD2.F32 R4, -RZ, R5.H0_H0 ;  /* 0x20000005ff047230 */ /* 0x000fe20000004100 */
[----:B------:R-:W-:Y:S01]  /*177a0*/  MOV R39, R43 ;  /* 0x0000002b00277202 */ /* 0x000fe20000000f00 */
[--C-:B------:R-:W-:Y:S01]  /*177b0*/  HADD2.F32 R43, -RZ, R21.reuse.H0_H0 ;  /* 0x20000015ff2b7230 */ /* 0x100fe20000004100 */
[----:B------:R-:W-:Y:S01]  /*177c0*/  IMAD.MOV.U32 R23, RZ, RZ, R42 ;  /* 0x000000ffff177224 */ /* 0x000fe200078e002a */
        /* <DEDUP_REMOVED lines=39> */
[----:B------:R-:W-:-:S02]  /*17a40*/  HADD2.F32 R18, -RZ, R19.H0_H0 ;  /* 0x20000013ff127230 */ /* 0x000fc40000004100 */
[----:B------:R-:W-:Y:S02]  /*17a50*/  HADD2.F32 R20, -RZ, R14.H1_H1 ;  /* 0x3000000eff147230 */ /* 0x000fe40000004100 */
[----:B------:R-:W-:Y:S02]  /*17a60*/  HADD2.F32 R21, -RZ, R15.H0_H0 ;  /* 0x2000000fff157230 */ /* 0x000fe40000004100 */
[----:B------:R-:W-:Y:S02]  /*17a70*/  HADD2.F32 R19, -RZ, R19.H1_H1 ;  /* 0x30000013ff137230 */ /* 0x000fe40000004100 */
[----:B------:R-:W-:Y:S01]  /*17a80*/  HADD2.F32 R15, -RZ, R15.H1_H1 ;  /* 0x3000000fff0f7230 */ /* 0x000fe20000004100 */
[----:B------:R-:W-:Y:S01]  /*17a90*/  FFMA.FTZ R20, R20, R40, R32 ;  /* 0x0000002814147223 */ /* 0x000fe20000010020 */
[--C-:B------:R-:W-:Y:S01]  /*17aa0*/  HADD2.F32 R14, -RZ, R22.reuse.H0_H0 ;  /* 0x20000016ff0e7230 */ /* 0x100fe20000004100 */
[----:B------:R-:W-:Y:S01]  /*17ab0*/  FFMA.FTZ R38, R38, R39, R44 ;  /* 0x0000002726267223 */ /* 0x000fe2000001002c */
[----:B------:R-:W-:Y:S01]  /*17ac0*/  HADD2.F32 R22, -RZ, R22.H1_H1 ;  /* 0x30000016ff167230 */ /* 0x000fe20000004100 */
[----:B------:R-:W-:-:S02]  /*17ad0*/  FFMA.FTZ R6, R21, R18, R6 ;  /* 0x0000001215067223 */ /* 0x000fc40000010006 */
[----:B------:R-:W-:Y:S01]  /*17ae0*/  FFMA.FTZ R7, R15, R19, R7 ;  /* 0x000000130f077223 */ /* 0x000fe20000010007 */
[----:B------:R-:W-:Y:S01]  /*17af0*/  F2FP.PACK_AB R20, R20, R16 ;  /* 0x000000101414723e */ /* 0x000fe200000000ff */
[----:B------:R-:W-:Y:S01]  /*17b00*/  FFMA.FTZ R5, R14, R17, R5 ;  /* 0x000000110e057223 */ /* 0x000fe20000010005 */
[----:B------:R-:W-:Y:S01]  /*17b10*/  F2FP.PACK_AB R4, R38, R4 ;  /* 0x000000042604723e */ /* 0x000fe200000000ff */
[----:B------:R-:W-:Y:S01]  /*17b20*/  FFMA.FTZ R22, R22, R41, R42 ;  /* 0x0000002916167223 */ /* 0x000fe2000001002a */
[----:B------:R-:W-:Y:S02]  /*17b30*/  F2FP.PACK_AB R6, R7, R6 ;  /* 0x000000060706723e */ /* 0x000fe400000000ff */
[----:B------:R-:W-:Y:S02]  /*17b40*/  MOV R21, R20 ;  /* 0x0000001400157202 */ /* 0x000fe40000000f00 */
[----:B------:R-:W-:Y:S02]  /*17b50*/  F2FP.PACK_AB R22, R22, R5 ;  /* 0x000000051616723e */ /* 0x000fe400000000ff */
[----:B------:R-:W-:-:S02]  /*17b60*/  MOV R20, R4 ;  /* 0x0000000400147202 */ /* 0x000fc40000000f00 */
[----:B------:R-:W-:Y:S02]  /*17b70*/  MOV R23, R6 ;  /* 0x0000000600177202 */ /* 0x000fe40000000f00 */
.L_x_2653:
[----:B------:R-:W-:Y:S05]  /*17b80*/  BSYNC B0 ;  /* 0x0000000000007941 */ /* 0x000fea0003800000 */
.L_x_2652:
[----:B-----5:R1:W-:Y:S02]  /*17b90*/  STS.128 [R239+0x1800], R20 ;  /* 0x00180014ef007388 */ /* 0x0203e40000000c00 */
.L_x_2651:
[----:B------:R-:W-:Y:S05]  /*17ba0*/  BSYNC B1 ;  /* 0x0000000000017941 */ /* 0x000fea0003800000 */
.L_x_2650:
        /* <DEDUP_REMOVED lines=8> */
[----:B------:R-:W-:Y:S01]  /*17c30*/  ISETP.GE.AND P0, PT, R13, R3, PT ;  /* 0x000000030d00720c */ /* 0x000fe20003f06270 */
[----:B------:R-:W-:Y:S01]  /*17c40*/  IMAD.MOV.U32 R6, RZ, RZ, R3 ;  /* 0x000000ffff067224 */ /* 0x000fe200078e0003 */
[----:B------:R-:W-:Y:S02]  /*17c50*/  MOV R13, 0x30 ;  /* 0x00000030000d7802 */ /* 0x000fe40000000f00 */
[----:B------:R-:W-:-:S03]  /*17c60*/  MOV R4, RZ ;  /* 0x000000ff00047202 */ /* 0x000fc60000000f00 */
[----:B------:R-:W-:-:S05]  /*17c70*/  IMAD R13, R3, R13, 0x40 ;  /* 0x00000040030d7424 */ /* 0x000fca00078e020d */
[----:B------:R-:W-:Y:S02]  /*17c80*/  IADD3 R14, P1, R13, R8, RZ ;  /* 0x000000080d0e7210 */ /* 0x000fe40007f3e0ff */
[----:B------:R-:W-:Y:S02]  /*17c90*/  @P0 IADD3 R4, -R3, RZ, RZ ;  /* 0x000000ff03040210 */ /* 0x000fe40007ffe1ff */
[----:B------:R-:W-:Y:S02]  /*17ca0*/  LEA.HI.X.SX32 R13, R13, R26, 0x1, P1 ;  /* 0x0000001a0d0d7211 */ /* 0x000fe400008f0eff */
[C---:B------:R-:W-:Y:S02]  /*17cb0*/  IADD3 R5, P1, R4.reuse, R14, RZ ;  /* 0x0000000e04057210 */ /* 0x040fe40007f3e0ff */
[----:B------:R-:W-:Y:S02]  /*17cc0*/  @P0 IADD3 R6, -R3, RZ, RZ ;  /* 0x000000ff03060210 */ /* 0x000fe40007ffe1ff */
[----:B------:R-:W-:-:S02]  /*17cd0*/  LEA.HI.X.SX32 R4, R4, R13, 0x1, P1 ;  /* 0x0000000d04047211 */ /* 0x000fc400008f0eff */
[----:B---3--:R-:W-:Y:S01]  /*17ce0*/  LEA R16, P1, R5, R28, 0x1 ;  /* 0x0000001c05107211 */ /* 0x008fe200078208ff */
[----:B------:R-:W-:-:S03]  /*17cf0*/  IMAD.WIDE R40, R6, 0x2, R30 ;  /* 0x0000000206287825 */ /* 0x000fc600078e021e */
[----:B------:R-:W-:Y:S02]  /*17d00*/  LEA.HI.X R17, R5, R29, R4, 0x1, P1 ;  /* 0x0000001d05117211 */ /* 0x000fe400008f0c04 */
[----:B------:R-:W-:Y:S01]  /*17d10*/  MOV R15, RZ ;  /* 0x000000ff000f7202 */ /* 0x000fe20000000f00 */
[----:B------:R-:W3:Y:S01]  /*17d20*/  LD.E.128 R40, [R40.64+0x80] ;  /* 0x0000800628287980 */ /* 0x000ee2000c101d00 */
[----:B------:R-:W-:-:S03]  /*17d30*/  @P0 IADD3 R15, -R3, RZ, RZ ;  /* 0x000000ff030f0210 */ /* 0x000fc60007ffe1ff */
[----:B--2---:R1:W2:Y:S01]  /*17d40*/  LD.E.128 R4, [R16.64] ;  /* 0x0000000610047980 */ /* 0x0042a2000c101d00 */
        /* <DEDUP_REMOVED lines=8> */
[----:B------:R-:W-:Y:S01]  /*17dd0*/  MOV R21, R22 ;  /* 0x0000001600157202 */ /* 0x000fe20000000f00 */
[----:B---3--:R-:W-:Y:S01]  /*17de0*/  IMAD.MOV.U32 R20, RZ, RZ, R40 ;  /* 0x000000ffff147224 */ /* 0x008fe200078e0028 */
[----:B------:R-:W-:Y:S02]  /*17df0*/  MOV R23, R41 ;  /* 0x0000002900177202 */ /* 0x000fe40000000f00 */
[----:B------:R-:W-:Y:S01]  /*17e00*/  MOV R22, R42 ;  /* 0x0000002a00167202 */ /* 0x000fe20000000f00 */
[--C-:B--2---:R-:W-:Y:S01]  /*17e10*/  HADD2.F32 R32, -RZ, R4.reuse.H0_H0 ;  /* 0x20000004ff207230 */ /* 0x104fe20000004100 */
[----:B------:R-:W-:Y:S01]  /*17e20*/  MOV R38, R43 ;  /* 0x0000002b00267202 */ /* 0x000fe20000000f00 */
[----:B------:R-:W-:-:S02]  /*17e30*/  HADD2.F32 R39, -RZ, R4.H1_H1 ;  /* 0x30000004ff277230 */ /* 0x000fc40000004100 */
[--C-:B------:R-:W-:Y:S01]  /*17e40*/  HADD2.F32 R4, -RZ, R5.reuse.H0_H0 ;  /* 0x20000005ff047230 */ /* 0x100fe20000004100 */
        /* <DEDUP_REMOVED lines=9> */
[--C-:B------:R-:W-:Y:S01]  /*17ee0*/  HADD2.F32 R5, -RZ, R6.reuse.H0_H0 ;  /* 0x20000006ff057230 */ /* 0x100fe20000004100 */
[----:B------:R-:W-:Y:S01]  /*17ef0*/  @!P0 FADD.FTZ R40, -R40, -RZ ;  /* 0x800000ff28288221 */ /* 0x000fe20000010100 */
[----:B------:R-:W-:Y:S01]  /*17f00*/  HADD2.F32 R41, -RZ, R6.H1_H1 ;  /* 0x30000006ff297230 */ /* 0x000fe20000004100 */
        /* <DEDUP_REMOVED lines=10> */
[----:B------:R-:W-:Y:S01]  /*17fb0*/  FMUL.FTZ R5, R32, R5 ;  /* 0x0000000520057220 */ /* 0x000fe20000410000 */
[----:B------:R-:W-:Y:S01]  /*17fc0*/  HADD2.F32 R22, -RZ, R22.H1_H1 ;  /* 0x30000016ff167230 */ /* 0x000fe20000004100 */
[----:B------:R-:W-:Y:S01]  /*17fd0*/  FMUL.FTZ R6, R4, R6 ;  /* 0x0000000604067220 */ /* 0x000fe20000410000 */
[--C-:B------:R-:W-:Y:S01]  /*17fe0*/  HADD2.F32 R4, -RZ, R15.reuse.H0_H0 ;  /* 0x2000000fff047230 */ /* 0x100fe20000004100 */
[----:B------:R-:W-:Y:S01]  /*17ff0*/  FMUL.FTZ R7, R38, R7 ;  /* 0x0000000726077220 */ /* 0x000fe20000410000 */
[----:B------:R-:W-:Y:S01]  /*18000*/  HADD2.F32 R32, -RZ, R15.H1_H1 ;  /* 0x3000000fff207230 */ /* 0x000fe20000004100 */
[----:B------:R-:W-:Y:S01]  /*18010*/  FMUL.FTZ R41, R22, R41 ;  /* 0x0000002916297220 */ /* 0x000fe20000410000 */
[----:B------:R-:W-:-:S02]  /*18020*/  HADD2.F32 R23, -RZ, R23.H1_H1 ;  /* 0x30000017ff177230 */ /* 0x000fc40000004100 */
[--C-:B----4-:R-:W-:Y:S02]  /*18030*/  HADD2.F32 R15, -RZ, R16.reuse.H0_H0 ;  /* 0x20000010ff0f7230 */ /* 0x110fe40000004100 */
[----:B------:R-:W-:Y:S01]  /*18040*/  HADD2.F32 R38, -RZ, R16.H1_H1 ;  /* 0x30000010ff267230 */ /* 0x000fe20000004100 */
[----:B------:R-:W-:Y:S01]  /*18050*/  FMUL.FTZ R23, R23, R40 ;  /* 0x0000002817177220 */ /* 0x000fe20000410000 */
[----:B------:R-:W-:Y:S01]  /*18060*/  HADD2.F32 R22, -RZ, R13.H0_H0 ;  /* 0x2000000dff167230 */ /* 0x000fe20000004100 */
[----:B------:R-:W-:Y:S01]  /*18070*/  FFMA.FTZ R4, R4, R15, R42 ;  /* 0x0000000f04047223 */ /* 0x000fe2000001002a */
[--C-:B------:R-:W-:Y:S01]  /*18080*/  HADD2.F32 R16, -RZ, R17.reuse.H0_H0 ;  /* 0x20000011ff107230 */ /* 0x100fe20000004100 */
[----:B------:R-:W-:Y:S01]  /*18090*/  FFMA.FTZ R32, R32, R38, R43 ;  /* 0x0000002620207223 */ /* 0x000fe2000001002b */
[----:B------:R-:W-:Y:S02]  /*180a0*/  HADD2.F32 R39, -RZ, R17.H1_H1 ;  /* 0x30000011ff277230 */ /* 0x000fe40000004100 */
[--C-:B------:R-:W-:Y:S01]  /*180b0*/  HADD2.F32 R17, -RZ, R18.reuse.H0_H0 ;  /* 0x20000012ff117230 */ /* 0x100fe20000004100 */
[----:B------:R-:W-:Y:S01]  /*180c0*/  FFMA.FTZ R16, R22, R16, R20 ;  /* 0x0000001016107223 */ /* 0x000fe20000010014 */
[----:B------:R-:W-:Y:S01]  /*180d0*/  HADD2.F32 R40, -RZ, R18.H1_H1 ;  /* 0x30000012ff287230 */ /* 0x000fe20000004100 */
[----:B------:R-:W-:Y:S01]  /*180e0*/  F2FP.PACK_AB R4, R32, R4 ;  /* 0x000000042004723e */ /* 0x000fe200000000ff */
[----:B------:R-:W-:-:S02]  /*180f0*/  HADD2.F32 R15, -RZ, R13.H1_H1 ;  /* 0x3000000dff0f7230 */ /* 0x000fc40000004100 */
[----:B------:R-:W-:Y:S02]  /*18100*/  HADD2.F32 R18, -RZ, R19.H0_H0 ;  /* 0x20000013ff127230 */ /* 0x000fe40000004100 */
[----:B------:R-:W-:Y:S01]  /*18110*/  HADD2.F32 R13, -RZ, R21.H0_H0 ;  /* 0x20000015ff0d7230 */ /* 0x000fe20000004100 */
[----:B------:R-:W-:Y:S01]  /*18120*/  FFMA.FTZ R15, R15, R39, R23 ;  /* 0x000000270f0f7223 */ /* 0x000fe20000010017 */
[--C-:B------:R-:W-:Y:S02]  /*18130*/  HADD2.F32 R20, -RZ, R14.reuse.H0_H0 ;  /* 0x2000000eff147230 */ /* 0x100fe40000004100 */
[----:B------:R-:W-:Y:S01]  /*18140*/  HADD2.F32 R19, -RZ, R19.H1_H1 ;  /* 0x30000013ff137230 */ /* 0x000fe20000004100 */
[----:B------:R-:W-:Y:S01]  /*18150*/  FFMA.FTZ R5, R13, R17, R5 ;  /* 0x000000110d057223 */ /* 0x000fe20000010005 */
[----:B------:R-:W-:Y:S01]  /*18160*/  HADD2.F32 R21, -RZ, R21.H1_H1 ;  /* 0x30000015ff157230 */ /* 0x000fe20000004100 */
[----:B------:R-:W-:Y:S01]  /*18170*/  FFMA.FTZ R6, R20, R18, R6 ;  /* 0x0000001214067223 */ /* 0x000fe20000010006 */
[----:B------:R-:W-:Y:S01]  /*18180*/  HADD2.F32 R14, -RZ, R14.H1_H1 ;  /* 0x3000000eff0e7230 */ /* 0x000fe20000004100 */
[----:B------:R-:W-:Y:S01]  /*18190*/  F2FP.PACK_AB R15, R15, R16 ;  /* 0x000000100f0f723e */ /* 0x000fe200000000ff */
[----:B------:R-:W-:-:S02]  /*181a0*/  IMAD.MOV.U32 R20, RZ, RZ, R4 ;  /* 0x000000ffff147224 */ /* 0x000fc400078e0004 */
[----:B------:R-:W-:Y:S02]  /*181b0*/  FFMA.FTZ R21, R21, R40, R41 ;  /* 0x0000002815157223 */ /* 0x000fe40000010029 */
[----:B------:R-:W-:-:S03]  /*181c0*/  FFMA.FTZ R7, R14, R19, R7 ;  /* 0x000000130e077223 */ /* 0x000fc60000010007 */
[----:B------:R-:W-:Y:S02]  /*181d0*/  F2FP.PACK_AB R5, R21, R5 ;  /* 0x000000051505723e */ /* 0x000fe400000000ff */
[----:B------:R-:W-:Y:S02]  /*181e0*/  F2FP.PACK_AB R6, R7, R6 ;  /* 0x000000060706723e */ /* 0x000fe400000000ff */
[----:B------:R-:W-:Y:S02]  /*181f0*/  MOV R21, R15 ;  /* 0x0000000f00157202 */ /* 0x000fe40000000f00 */
[----:B------:R-:W-:Y:S02]  /*18200*/  MOV R22, R5 ;  /* 0x0000000500167202 */ /* 0x000fe40000000f00 */
[----:B------:R-:W-:Y:S02]  /*18210*/  MOV R23, R6 ;  /* 0x0000000600177202 */ /* 0x000fe40000000f00 */
.L_x_2657:
[----:B------:R-:W-:Y:S05]  /*18220*/  BSYNC B0 ;  /* 0x0000000000007941 */ /* 0x000fea0003800000 */
.L_x_2656:
[----:B-----5:R1:W-:Y:S02]  /*18230*/  STS.128 [R239+0x3800], R20 ;  /* 0x00380014ef007388 */ /* 0x0203e40000000c00 */
.L_x_2655:
[----:B------:R-:W-:Y:S05]  /*18240*/  BSYNC B1 ;  /* 0x0000000000017941 */ /* 0x000fea0003800000 */
.L_x_2654:
        /* <DEDUP_REMOVED lines=9> */
[----:B------:R-:W-:Y:S02]  /*182e0*/  MOV R12, 0x30 ;  /* 0x00000030000c7802 */ /* 0x000fe40000000f00 */
[----:B------:R-:W-:Y:S02]  /*182f0*/  MOV R4, RZ ;  /* 0x000000ff00047202 */ /* 0x000fe40000000f00 */
[----:B------:R-:W-:Y:S01]  /*18300*/  MOV R6, R3 ;  /* 0x0000000300067202 */ /* 0x000fe20000000f00 */
[----:B------:R-:W-:-:S05]  /*18310*/  IMAD R12, R3, R12, 0x80 ;  /* 0x00000080030c7424 */ /* 0x000fca00078e020c */
[C---:B------:R-:W-:Y:S02]  /*18320*/  IADD3 R13, P1, R12.reuse, R8, RZ ;  /* 0x000000080c0d7210 */ /* 0x040fe40007f3e0ff */
[C---:B------:R-:W-:Y:S02]  /*18330*/  @P0 IADD3 R4, -R3.reuse, RZ, RZ ;  /* 0x000000ff03040210 */ /* 0x040fe40007ffe1ff */
[----:B------:R-:W-:Y:S02]  /*18340*/  LEA.HI.X.SX32 R12, R12, R26, 0x1, P1 ;  /* 0x0000001a0c0c7211 */ /* 0x000fe400008f0eff */
[C---:B------:R-:W-:Y:S02]  /*18350*/  IADD3 R5, P1, R4.reuse, R13, RZ ;  /* 0x0000000d04057210 */ /* 0x040fe40007f3e0ff */
[----:B------:R-:W-:Y:S02]  /*18360*/  @P0 IADD3 R6, -R3, RZ, RZ ;  /* 0x000000ff03060210 */ /* 0x000fe40007ffe1ff */
[----:B------:R-:W-:-:S02]  /*18370*/  LEA.HI.X.SX32 R4, R4, R12, 0x1, P1 ;  /* 0x0000000c04047211 */ /* 0x000fc400008f0eff */
[----:B------:R-:W-:Y:S01]  /*18380*/  LEA R14, P1, R5, R28, 0x1 ;  /* 0x0000001c050e7211 */ /* 0x000fe200078208ff */
[----:B------:R-:W-:-:S03]  /*18390*/  IMAD.WIDE R20, R6, 0x2, R30 ;  /* 0x0000000206147825 */ /* 0x000fc600078e021e */
[----:B------:R-:W-:-:S03]  /*183a0*/  LEA.HI.X R15, R5, R29, R4, 0x1, P1 ;  /* 0x0000001d050f7211 */ /* 0x000fc600008f0c04 */
[----:B------:R-:W3:Y:S04]  /*183b0*/  LD.E.128 R20, [R20.64+0x100] ;  /* 0x0001000614147980 */ /* 0x000ee8000c101d00 */
        /* <DEDUP_REMOVED lines=11> */
[----:B---3--:R-:W-:Y:S01]  /*18470*/  MOV R18, R20 ;  /* 0x0000001400127202 */ /* 0x008fe20000000f00 */
[----:B------:R-:W-:Y:S01]  /*18480*/  IMAD.MOV.U32 R20, RZ, RZ, R22 ;  /* 0x000000ffff147224 */ /* 0x000fe200078e0016 */
[--C-:B--2---:R-:W-:Y:S02]  /*18490*/  HADD2.F32 R22, -RZ, R4.reuse.H0_H0 ;  /* 0x20000004ff167230 */ /* 0x104fe40000004100 */
        /* <DEDUP_REMOVED lines=19> */
[--C-:B------:R-:W-:Y:S01]  /*185d0*/  HADD2.F32 R22, -RZ, R20.reuse.H0_H0 ;  /* 0x20000014ff167230 */ /* 0x100fe20000004100 */
[----:B------:R-:W-:Y:S01]  /*185e0*/  @!P0 FADD.FTZ R6, -R6, -RZ ;  /* 0x800000ff06068221 */ /* 0x000fe20000010100 */
[--C-:B------:R-:W-:Y:S01]  /*185f0*/  HADD2.F32 R4, -RZ, R23.reuse.H0_H0 ;  /* 0x20000017ff047230 */ /* 0x100fe20000004100 */
[----:B------:R-:W-:Y:S01]  /*18600*/  @!P0 FADD.FTZ R7, -R7, -RZ ;  /* 0x800000ff07078221 */ /* 0x000fe20000010100 */
[----:B------:R-:W-:Y:S01]  /*18610*/  HADD2.F32 R20, -RZ, R20.H1_H1 ;  /* 0x30000014ff147230 */ /* 0x000fe20000004100 */
[----:B------:R-:W-:Y:S01]  /*18620*/  FMUL.FTZ R5, R22, R5 ;  /* 0x0000000516057220 */ /* 0x000fe20000410000 */
[----:B------:R-:W-:Y:S01]  /*18630*/  HADD2.F32 R23, -RZ, R23.H1_H1 ;  /* 0x30000017ff177230 */ /* 0x000fe20000004100 */
[----:B------:R-:W-:Y:S01]  /*18640*/  FMUL.FTZ R6, R4, R6 ;  /* 0x0000000604067220 */ /* 0x000fe20000410000 */
[----:B------:R-:W-:Y:S01]  /*18650*/  HADD2.F32 R22, -RZ, R17.H0_H0 ;  /* 0x20000011ff167230 */ /* 0x000fe20000004100 */
[----:B------:R-:W-:Y:S01]  /*18660*/  FMUL.FTZ R40, R20, R40 ;  /* 0x0000002814287220 */ /* 0x000fe20000410000 */
[----:B------:R-:W-:Y:S01]  /*18670*/  HADD2.F32 R21, -RZ, R21.H1_H1 ;  /* 0x30000015ff157230 */ /* 0x000fe20000004100 */
[----:B------:R-:W-:Y:S01]  /*18680*/  FMUL.FTZ R7, R23, R7 ;  /* 0x0000000717077220 */ /* 0x000fe20000410000 */
[----:B------:R-:W-:-:S02]  /*18690*/  HADD2.F32 R4, -RZ, R32.H0_H0 ;  /* 0x20000020ff047230 */ /* 0x000fc40000004100 */
[----:B------:R-:W-:Y:S01]  /*186a0*/  HADD2.F32 R32, -RZ, R32.H1_H1 ;  /* 0x30000020ff207230 */ /* 0x000fe20000004100 */
[----:B------:R-:W-:Y:S01]  /*186b0*/  FMUL.FTZ R21, R21, R39 ;  /* 0x0000002715157220 */ /* 0x000fe20000410000 */
[--C-:B----4-:R-:W-:Y:S02]  /*186c0*/  HADD2.F32 R20, -RZ, R12.reuse.H0_H0 ;  /* 0x2000000cff147230 */ /* 0x110fe40000004100 */
[----:B------:R-:W-:Y:S02]  /*186d0*/  HADD2.F32 R23, -RZ, R12.H1_H1 ;  /* 0x3000000cff177230 */ /* 0x000fe40000004100 */
[--C-:B------:R-:W-:Y:S01]  /*186e0*/  HADD2.F32 R12, -RZ, R13.reuse.H0_H0 ;  /* 0x2000000dff0c7230 */ /* 0x100fe20000004100 */
[----:B------:R-:W-:Y:S01]  /*186f0*/  FFMA.FTZ R4, R4, R20, R41 ;  /* 0x0000001404047223 */ /* 0x000fe20000010029 */
[----:B------:R-:W-:Y:S01]  /*18700*/  HADD2.F32 R38, -RZ, R13.H1_H1 ;  /* 0x3000000dff267230 */ /* 0x000fe20000004100 */
[----:B------:R-:W-:Y:S01]  /*18710*/  FFMA.FTZ R23, R32, R23, R42 ;  /* 0x0000001720177223 */ /* 0x000fe2000001002a */
[----:B------:R-:W-:Y:S01]  /*18720*/  HADD2.F32 R13, -RZ, R14.H0_H0 ;  /* 0x2000000eff0d7230 */ /* 0x000fe20000004100 */
[----:B------:R-:W-:Y:S01]  /*18730*/  FFMA.FTZ R12, R22, R12, R18 ;  /* 0x0000000c160c7223 */ /* 0x000fe20000010012 */
[----:B------:R-:W-:-:S02]  /*18740*/  HADD2.F32 R18, -RZ, R17.H1_H1 ;  /* 0x30000011ff127230 */ /* 0x000fc40000004100 */
[----:B------:R-:W-:Y:S01]  /*18750*/  HADD2.F32 R39, -RZ, R14.H1_H1 ;  /* 0x3000000eff277230 */ /* 0x000fe20000004100 */
[----:B------:R-:W-:Y:S01]  /*18760*/  F2FP.PACK_AB R4, R23, R4 ;  /* 0x000000041704723e */ /* 0x000fe200000000ff */
[--C-:B------:R-:W-:Y:S01]  /*18770*/  HADD2.F32 R17, -RZ, R19.reuse.H0_H0 ;  /* 0x20000013ff117230 */ /* 0x100fe20000004100 */
[----:B------:R-:W-:Y:S01]  /*18780*/  FFMA.FTZ R18, R18, R38, R21 ;  /* 0x0000002612127223 */ /* 0x000fe20000010015 */
[----:B------:R-:W-:Y:S02]  /*18790*/  HADD2.F32 R20, -RZ, R19.H1_H1 ;  /* 0x30000013ff147230 */ /* 0x000fe40000004100 */
[--C-:B------:R-:W-:Y:S01]  /*187a0*/  HADD2.F32 R14, -RZ, R15.reuse.H0_H0 ;  /* 0x2000000fff0e7230 */ /* 0x100fe20000004100 */
[----:B------:R-:W-:Y:S01]  /*187b0*/  FFMA.FTZ R5, R17, R13, R5 ;  /* 0x0000000d11057223 */ /* 0x000fe20000010005 */
[--C-:B------:R-:W-:Y:S01]  /*187c0*/  HADD2.F32 R19, -RZ, R16.reuse.H0_H0 ;  /* 0x20000010ff137230 */ /* 0x100fe20000004100 */
[----:B------:R-:W-:Y:S01]  /*187d0*/  FFMA.FTZ R20, R20, R39, R40 ;  /* 0x0000002714147223 */ /* 0x000fe20000010028 */
[----:B------:R-:W-:Y:S01]  /*187e0*/  HADD2.F32 R15, -RZ, R15.H1_H1 ;  /* 0x3000000fff0f7230 */ /* 0x000fe20000004100 */
[----:B------:R-:W-:Y:S01]  /*187f0*/  F2FP.PACK_AB R12, R18, R12 ;  /* 0x0000000c120c723e */ /* 0x000fe200000000ff */
[----:B------:R-:W-:Y:S01]  /*18800*/  HADD2.F32 R16, -RZ, R16.H1_H1 ;  /* 0x30000010ff107230 */ /* 0x000fe20000004100 */
[----:B------:R-:W-:Y:S01]  /*18810*/  FFMA.FTZ R6, R19, R14, R6 ;  /* 0x0000000e13067223 */ /* 0x000fe20000010006 */
[----:B------:R-:W-:-:S02]  /*18820*/  F2FP.PACK_AB R5, R20, R5 ;  /* 0x000000051405723e */ /* 0x000fc400000000ff */
[----:B------:R-:W-:Y:S01]  /*18830*/  MOV R17, R12 ;  /* 0x0000000c00117202 */ /* 0x000fe20000000f00 */
[----:B------:R-:W-:Y:S01]  /*18840*/  FFMA.FTZ R7, R16, R15, R7 ;  /* 0x0000000f10077223 */ /* 0x000fe20000010007 */
[----:B------:R-:W-:Y:S02]  /*18850*/  MOV R16, R4 ;  /* 0x0000000400107202 */ /* 0x000fe40000000f00 */
[----:B------:R-:W-:Y:S02]  /*18860*/  MOV R18, R5 ;  /* 0x0000000500127202 */ /* 0x000fe40000000f00 */
[----:B------:R-:W-:-:S04]  /*18870*/  F2FP.PACK_AB R6, R7, R6 ;  /* 0x000000060706723e */ /* 0x000fc800000000ff */
[----:B------:R-:W-:Y:S02]  /*18880*/  MOV R19, R6 ;  /* 0x0000000600137202 */ /* 0x000fe40000000f00 */
.L_x_2661:
[----:B------:R-:W-:Y:S05]  /*18890*/  BSYNC B0 ;  /* 0x0000000000007941 */ /* 0x000fea0003800000 */
.L_x_2660:
[----:B-----5:R3:W-:Y:S02]  /*188a0*/  STS.128 [R239+0x5800], R16 ;  /* 0x00580010ef007388 */ /* 0x0207e40000000c00 */
.L_x_2659:
[----:B------:R-:W-:Y:S05]  /*188b0*/  BSYNC B1 ;  /* 0x0000000000017941 */ /* 0x000fea0003800000 */
.L_x_2658:
[----:B------:R-:W-:-:S13]  /*188c0*/  ISETP.GE.AND P0, PT, R9, R2, PT ;  /* 0x000000020900720c */ /* 0x000fda0003f06270 */
[----:B------:R1:W-:Y:S01]  /*188d0*/  @P0 STS.128 [R239+0x7800], RZ ;  /* 0x007800ffef000388 */ /* 0x0003e20000000c00 */
[----:B------:R-:W-:Y:S05]  /*188e0*/  @P0 BRA `(.L_x_2587) ;  /* 0x00000fd000000947 */ /* 0x000fea0003800000 */
[----:B-1-3--:R1:W5:Y:S01]  /*188f0*/  LD.E.128 R16, [R30.64+0x180] ;  /* 0x000180061e107980 */ /* 0x00a362000c101d00 */
[----:B------:R-:W-:Y:S01]  /*18900*/  ISETP.GE.AND P0, PT, R9, R0, PT ;  /* 0x000000000900720c */ /* 0x000fe20003f06270 */
[----:B------:R-:W-:Y:S01]  /*18910*/  BSSY B0, `(.L_x_2662) ;  /* 0x0000063000007945 */ /* 0x000fe20003800000 */
[----:B------:R-:W-:-:S05]  /*18920*/  IADD3 R6, P1, R30, 0x180, RZ ;  /* 0x000001801e067810 */ /* 0x000fca0007f3e0ff */
[----:B------:R-:W-:-:S06]  /*18930*/  IMAD.X R7, RZ, RZ, R31, P1 ;  /* 0x000000ffff077224 */ /* 0x000fcc00008e061f */
[----:B------:R-:W-:Y:S05]  /*18940*/  @P0 BRA `(.L_x_2663) ;  /* 0x000005f000000947 */ /* 0x000fea0003800000 */
[----:B------:R-:W-:Y:S01]  /*18950*/  ISETP.GE.AND P0, PT, R9, R3, PT ;  /* 0x000000030900720c */ /* 0x000fe20003f06270 */
[----:B------:R-:W-:Y:S01]  /*18960*/  IMAD.MOV.U32 R4, RZ, RZ, R3 ;  /* 0x000000ffff047224 */ /* 0x000fe200078e0003 */
[----:B------:R-:W-:Y:S02]  /*18970*/  MOV R2, 0x30 ;  /* 0x0000003000027802 */ /* 0x000fe40000000f00 */
[----:B------:R-:W-:-:S03]  /*18980*/  MOV R0, RZ ;  /* 0x000000ff00007202 */ /* 0x000fc60000000f00 */
        /* <DEDUP_REMOVED lines=9> */
[----:B------:R-:W-:Y:S02]  /*18a20*/  LEA.HI.X R13, R2, R29, R0, 0x1, P1 ;  /* 0x0000001d020d7211 */ /* 0x000fe400008f0c00 */
[----:B------:R-:W-:Y:S01]  /*18a30*/  MOV R0, RZ ;  /* 0x000000ff00007202 */ /* 0x000fe20000000f00 */
[----:B--2---:R3:W2:Y:S01]  /*18a40*/  LD.E.128 R20, [R6.64] ;  /* 0x0000000606147980 */ /* 0x0046a2000c101d00 */
[----:B------:R-:W-:-:S04]  /*18a50*/  @P0 IADD3 R0, -R3, RZ, RZ ;  /* 0x000000ff03000210 */ /* 0x000fc80007ffe1ff */
[----:B------:R-:W-:-:S04]  /*18a60*/  IADD3 R8, P1, R0, R8, RZ ;  /* 0x0000000800087210 */ /* 0x000fc80007f3e0ff */
[----:B------:R-:W-:Y:S01]  /*18a70*/  LEA.HI.X.SX32 R0, R0, R26, 0x1, P1 ;  /* 0x0000001a00007211 */ /* 0x000fe200008f0eff */
[----:B---34-:R3:W4:Y:S02]  /*18a80*/  LD.E.128 R4, [R12.64] ;  /* 0x000000060c047980 */ /* 0x018724000c101d00 */
[----:B---3--:R-:W-:-:S04]  /*18a90*/  LEA R12, P1, R8, R24, 0x1 ;  /* 0x00000018080c7211 */ /* 0x008fc800078208ff */
[----:B------:R-:W-:-:S06]  /*18aa0*/  LEA.HI.X R13, R8, R25, R0, 0x1, P1 ;  /* 0x00000019080d7211 */ /* 0x000fcc00008f0c00 */
[----:B------:R-:W3:Y:S01]  /*18ab0*/  LD.E.128 R12, [R12.64] ;  /* 0x000000060c0c7980 */ /* 0x000ee2000c101d00 */
[----:B-----5:R-:W-:Y:S01]  /*18ac0*/  IMAD.MOV.U32 R0, RZ, RZ, R17 ;  /* 0x000000ffff007224 */ /* 0x020fe200078e0011 */
[----:B------:R-:W-:Y:S02]  /*18ad0*/  MOV R9, R18 ;  /* 0x0000001200097202 */ /* 0x000fe40000000f00 */
[----:B------:R-:W-:Y:S02]  /*18ae0*/  MOV R2, R19 ;  /* 0x0000001300027202 */ /* 0x000fe40000000f00 */
[----:B------:R-:W-:Y:S01]  /*18af0*/  MOV R3, R16 ;  /* 0x0000001000037202 */ /* 0x000fe20000000f00 */
[----:B--2---:R-:W-:Y:S01]  /*18b00*/  IMAD.MOV.U32 R8, RZ, RZ, R20 ;  /* 0x000000ffff087224 */ /* 0x004fe200078e0014 */
[----:B------:R-:W-:Y:S02]  /*18b10*/  MOV R17, R21 ;  /* 0x0000001500117202 */ /* 0x000fe40000000f00 */
[----:B------:R-:W-:-:S02]  /*18b20*/  MOV R19, R23 ;  /* 0x0000001700137202 */ /* 0x000fc40000000f00 */
[--C-:B------:R-:W-:Y:S01]  /*18b30*/  HADD2.F32 R23, -RZ, R8.reuse.H0_H0 ;  /* 0x20000008ff177230 */ /* 0x100fe20000004100 */
[----:B------:R-:W-:Y:S01]  /*18b40*/  MOV R16, R22 ;  /* 0x0000001600107202 */ /* 0x000fe20000000f00 */
[----:B------:R-:W-:Y:S02]  /*18b50*/  HADD2.F32 R24, -RZ, R8.H1_H1 ;  /* 0x30000008ff187230 */ /* 0x000fe40000004100 */
[--C-:B------:R-:W-:Y:S02]  /*18b60*/  HADD2.F32 R8, -RZ, R17.reuse.H0_H0 ;  /* 0x20000011ff087230 */ /* 0x100fe40000004100 */
[----:B------:R-:W-:Y:S02]  /*18b70*/  HADD2.F32 R17, -RZ, R17.H1_H1 ;  /* 0x30000011ff117230 */ /* 0x000fe40000004100 */
[--C-:B----4-:R-:W-:Y:S02]  /*18b80*/  HADD2.F32 R18, -RZ, R4.reuse.H0_H0 ;  /* 0x20000004ff127230 */ /* 0x110fe40000004100 */
[----:B------:R-:W-:-:S02]  /*18b90*/  HADD2.F32 R20, -RZ, R4.H1_H1 ;  /* 0x30000004ff147230 */ /* 0x000fc40000004100 */
        /* <DEDUP_REMOVED lines=8> */
[--C-:B------:R-:W-:Y:S01]  /*18c20*/  HADD2.F32 R6, -RZ, R7.reuse.H0_H0 ;  /* 0x20000007ff067230 */ /* 0x100fe20000004100 */
[----:B------:R-:W-:Y:S01]  /*18c30*/  FMUL.FTZ R8, R8, R4 ;  /* 0x0000000408087220 */ /* 0x000fe20000410000 */
[----:B------:R-:W-:Y:S01]  /*18c40*/  HADD2.F32 R7, -RZ, R7.H1_H1 ;  /* 0x30000007ff077230 */ /* 0x000fe20000004100 */
[----:B------:R-:W-:Y:S01]  /*18c50*/  @!P0 FADD.FTZ R5, -R5, -RZ ;  /* 0x800000ff05058221 */ /* 0x000fe20000010100 */
        /* <DEDUP_REMOVED lines=8> */
[--C-:B------:R-:W-:Y:S01]  /*18ce0*/  HADD2.F32 R18, -RZ, R3.reuse.H1_H1 ;  /* 0x30000003ff127230 */ /* 0x100fe20000004100 */
[----:B------:R-:W-:Y:S01]  /*18cf0*/  FMUL.FTZ R6, R4, R6 ;  /* 0x0000000604067220 */ /* 0x000fe20000410000 */
[----:B------:R-:W-:Y:S01]  /*18d00*/  HADD2.F32 R4, -RZ, R3.H0_H0 ;  /* 0x20000003ff047230 */ /* 0x000fe20000004100 */
[----:B------:R-:W-:-:S02]  /*18d10*/  FMUL.FTZ R7, R19, R7 ;  /* 0x0000000713077220 */ /* 0x000fc40000410000 */
[----:B------:R-:W-:Y:S01]  /*18d20*/  FMUL.FTZ R22, R16, R22 ;  /* 0x0000001610167220 */ /* 0x000fe20000410000 */
[----:B------:R-:W-:Y:S01]  /*18d30*/  HADD2.F32 R16, -RZ, R0.H0_H0 ;  /* 0x20000000ff107230 */ /* 0x000fe20000004100 */
[----:B------:R-:W-:Y:S02]  /*18d40*/  @!P0 FADD.FTZ R21, -R21, -RZ ;  /* 0x800000ff15158221 */ /* 0x000fe40000010100 */
[----:B------:R-:W-:Y:S01]  /*18d50*/  FMUL.FTZ R24, R24, R20 ;  /* 0x0000001418187220 */ /* 0x000fe20000410000 */
[--C-:B---3--:R-:W-:Y:S01]  /*18d60*/  HADD2.F32 R3, -RZ, R12.reuse.H0_H0 ;  /* 0x2000000cff037230 */ /* 0x108fe20000004100 */
[----:B------:R-:W-:Y:S01]  /*18d70*/  FMUL.FTZ R17, R17, R21 ;  /* 0x0000001511117220 */ /* 0x000fe20000410000 */
[----:B------:R-:W-:Y:S02]  /*18d80*/  HADD2.F32 R19, -RZ, R12.H1_H1 ;  /* 0x3000000cff137230 */ /* 0x000fe40000004100 */
[--C-:B------:R-:W-:Y:S01]  /*18d90*/  HADD2.F32 R12, -RZ, R13.reuse.H0_H0 ;  /* 0x2000000dff0c7230 */ /* 0x100fe20000004100 */
[----:B------:R-:W-:Y:S01]  /*18da0*/  FFMA.FTZ R3, R4, R3, R23 ;  /* 0x0000000304037223 */ /* 0x000fe20000010017 */
[----:B------:R-:W-:Y:S01]  /*18db0*/  HADD2.F32 R20, -RZ, R13.H1_H1 ;  /* 0x3000000dff147230 */ /* 0x000fe20000004100 */
[----:B------:R-:W-:Y:S01]  /*18dc0*/  FFMA.FTZ R18, R18, R19, R24 ;  /* 0x0000001312127223 */ /* 0x000fe20000010018 */
[--C-:B------:R-:W-:Y:S01]  /*18dd0*/  HADD2.F32 R13, -RZ, R14.reuse.H0_H0 ;  /* 0x2000000eff0d7230 */ /* 0x100fe20000004100 */
[----:B------:R-:W-:Y:S01]  /*18de0*/  FFMA.FTZ R8, R16, R12, R8 ;  /* 0x0000000c10087223 */ /* 0x000fe20000010008 */
[----:B------:R-:W-:-:S02]  /*18df0*/  HADD2.F32 R21, -RZ, R14.H1_H1 ;  /* 0x3000000eff157230 */ /* 0x000fc40000004100 */
[----:B------:R-:W-:Y:S01]  /*18e00*/  HADD2.F32 R12, -RZ, R0.H1_H1 ;  /* 0x30000000ff0c7230 */ /* 0x000fe20000004100 */
[----:B------:R-:W-:Y:S01]  /*18e10*/  F2FP.PACK_AB R3, R18, R3 ;  /* 0x000000031203723e */ /* 0x000fe200000000ff */
[----:B------:R-:W-:Y:S02]  /*18e20*/  HADD2.F32 R14, -RZ, R15.H0_H0 ;  /* 0x2000000fff0e7230 */ /* 0x000fe40000004100 */
[----:B------:R-:W-:Y:S01]  /*18e30*/  HADD2.F32 R4, -RZ, R9.H0_H0 ;  /* 0x20000009ff047230 */ /* 0x000fe20000004100 */
[----:B------:R-:W-:Y:S01]  /*18e40*/  FFMA.FTZ R12, R12, R20, R17 ;  /* 0x000000140c0c7223 */ /* 0x000fe20000010011 */
[--C-:B------:R-:W-:Y:S01]  /*18e50*/  HADD2.F32 R0, -RZ, R2.reuse.H0_H0 ;  /* 0x20000002ff007230 */ /* 0x100fe20000004100 */
[----:B------:R-:W-:Y:S01]  /*18e60*/  IMAD.MOV.U32 R16, RZ, RZ, R3 ;  /* 0x000000ffff107224 */ /* 0x000fe200078e0003 */
[----:B------:R-:W-:Y:S01]  /*18e70*/  HADD2.F32 R15, -RZ, R15.H1_H1 ;  /* 0x3000000fff0f7230 */ /* 0x000fe20000004100 */
[----:B------:R-:W-:Y:S01]  /*18e80*/  FFMA.FTZ R4, R4, R13, R5 ;  /* 0x0000000d04047223 */ /* 0x000fe20000010005 */
[----:B------:R-:W-:Y:S01]  /*18e90*/  HADD2.F32 R2, -RZ, R2.H1_H1 ;  /* 0x30000002ff027230 */ /* 0x000fe20000004100 */
[----:B------:R-:W-:Y:S01]  /*18ea0*/  FFMA.FTZ R0, R0, R14, R6 ;  /* 0x0000000e00007223 */ /* 0x000fe20000010006 */
[----:B------:R-:W-:Y:S01]  /*18eb0*/  HADD2.F32 R9, -RZ, R9.H1_H1 ;  /* 0x30000009ff097230 */ /* 0x000fe20000004100 */
[----:B------:R-:W-:-:S02]  /*18ec0*/  F2FP.PACK_AB R8, R12, R8 ;  /* 0x000000080c08723e */ /* 0x000fc400000000ff */
[----:B------:R-:W-:Y:S02]  /*18ed0*/  FFMA.FTZ R2, R2, R15, R7 ;  /* 0x0000000f02027223 */ /* 0x000fe40000010007 */
[----:B------:R-:W-:Y:S01]  /*18ee0*/  FFMA.FTZ R9, R9, R21, R22 ;  /* 0x0000001509097223 */ /* 0x000fe20000010016 */
[----:B------:R-:W-:Y:S02]  /*18ef0*/  MOV R17, R8 ;  /* 0x0000000800117202 */ /* 0x000fe40000000f00 */
[----:B------:R-:W-:Y:S02]  /*18f00*/  F2FP.PACK_AB R0, R2, R0 ;  /* 0x000000000200723e */ /* 0x000fe400000000ff */
[----:B------:R-:W-:Y:S02]  /*18f10*/  F2FP.PACK_AB R4, R9, R4 ;  /* 0x000000040904723e */ /* 0x000fe400000000ff */
[----:B------:R-:W-:Y:S02]  /*18f20*/  MOV R19, R0 ;  /* 0x0000000000137202 */ /* 0x000fe40000000f00 */
[----:B------:R-:W-:-:S02]  /*18f30*/  MOV R18, R4 ;  /* 0x0000000400127202 */ /* 0x000fc40000000f00 */
.L_x_2663:
[----:B------:R-:W-:Y:S05]  /*18f40*/  BSYNC B0 ;  /* 0x0000000000007941 */ /* 0x000fea0003800000 */
.L_x_2662:
[----:B-----5:R3:W-:Y:S01]  /*18f50*/  STS.128 [R239+0x7800], R16 ;  /* 0x00780010ef007388 */ /* 0x0207e20000000c00 */
[----:B------:R-:W-:Y:S05]  /*18f60*/  BRA `(.L_x_2587) ;  /* 0x0000095000007947 */ /* 0x000fea0003800000 */
.L_x_2537:
        /* <DEDUP_REMOVED lines=37> */
.L_x_2665:
[----:B------:R-:W-:Y:S05]  /*191c0*/  BSYNC B0 ;  /* 0x0000000000007941 */ /* 0x000fea0003800000 */
.L_x_2664:
[----:B------:R-:W-:Y:S01]  /*191d0*/  IADD3 R27, R162, 0x10, RZ ;  /* 0x00000010a21b7810 */ /* 0x000fe20007ffe0ff */
[----:B------:R-:W-:Y:S03]  /*191e0*/  BSSY B0, `(.L_x_2666) ;  /* 0x0000023000007945 */ /* 0x000fe60003800000 */
[----:B------:R-:W-:-:S13]  /*191f0*/  ISETP.GE.AND P3, PT, R27, R0, PT ;  /* 0x000000001b00720c */ /* 0x000fda0003f66270 */
[----:B------:R-:W-:Y:S05]  /*19200*/  @P3 BRA `(.L_x_2667) ;  /* 0x0000020000003947 */ /* 0x000fea0003800000 */
[----:B------:R-:W-:Y:S02]  /*19210*/  ISETP.GE.AND P5, PT, R18, R154, PT ;  /* 0x0000009a1200720c */ /* 0x000fe40003fa6270 */
[----:B------:R-:W-:-:S04]  /*19220*/  IADD3 R5, P3, R5, R168, RZ ;  /* 0x000000a805057210 */ /* 0x000fc80007f7e0ff */
[CC--:B-1---5:R-:W-:Y:S01]  /*19230*/  @!P0 LEA R6, P4, R5.reuse, R174.reuse, 0x1 ;  /* 0x000000ae05068211 */ /* 0x0e2fe200078808ff */
        /* <DEDUP_REMOVED lines=29> */
.L_x_2667:
[----:B------:R-:W-:Y:S05]  /*19410*/  BSYNC B0 ;  /* 0x0000000000007941 */ /* 0x000fea0003800000 */
.L_x_2666:
        /* <DEDUP_REMOVED lines=36> */
.L_x_2669:
[----:B------:R-:W-:Y:S05]  /*19660*/  BSYNC B0 ;  /* 0x0000000000007941 */ /* 0x000fea0003800000 */
.L_x_2668:
        /* <DEDUP_REMOVED lines=37> */
.L_x_2587:
[----:B------:R-:W-:Y:S05]  /*198c0*/  BSYNC B3 ;  /* 0x0000000000037941 */ /* 0x000fea0003800000 */
.L_x_2536:
[----:B------:R-:W-:Y:S01]  /*198d0*/  IADD3 R242, R165, -0x1, RZ ;  /* 0xffffffffa5f27810 */ /* 0x000fe20007ffe0ff */
[----:B------:R-:W-:Y:S01]  /*198e0*/  BSSY B0, `(.L_x_2670) ;  /* 0x0000025000007945 */ /* 0x000fe20003800000 */
[----:B------:R-:W-:-:S03]  /*198f0*/  LOP3.LUT R243, R152, 0xff, RZ, 0xc0, !PT ;  /* 0x000000ff98f37812 */ /* 0x000fc600078ec0ff */
[----:B-1----:R-:W-:-:S04]  /*19900*/  IMAD.SHL.U32 R2, R242, 0x40, RZ ;  /* 0x00000040f2027824 */ /* 0x002fc800078e00ff */
[----:B------:R-:W-:-:S05]  /*19910*/  IMAD.IADD R0, R51, 0x1, -R2 ;  /* 0x0000000133007824 */ /* 0x000fca00078e0a02 */
        /* <DEDUP_REMOVED lines=33> */
.L_x_2671:
[----:B------:R-:W-:Y:S05]  /*19b30*/  BSYNC B0 ;  /* 0x0000000000007941 */ /* 0x000fea0003800000 */
.L_x_2670:
        /* <DEDUP_REMOVED lines=38> */
.L_x_2673:
[----:B------:R-:W-:Y:S05]  /*19da0*/  BSYNC B0 ;  /* 0x0000000000007941 */ /* 0x000fea0003800000 */
.L_x_2672:
[----:B------:R-:W-:Y:S01]  /*19db0*/  ISETP.GE.AND P0, PT, R36, R0, PT ;  /* 0x000000002400720c */ /* 0x000fe20003f06270 */
[----:B------:R-:W-:-:S12]  /*19dc0*/  BSSY B0, `(.L_x_2674) ;  /* 0x0000027000007945 */ /* 0x000fd80003800000 */
[----:B------:R-:W-:Y:S05]  /*19dd0*/  @P0 BRA `(.L_x_2675) ;  /* 0x0000025000000947 */ /* 0x000fea0003800000 */
[C---:B------:R-:W-:Y:S02]  /*19de0*/  LOP3.LUT R3, R243.reuse, 0x1, RZ, 0xc0, !PT ;  /* 0x00000001f3037812 */ /* 0x040fe400078ec0ff */
[----:B------:R-:W-:Y:S02]  /*19df0*/  LOP3.LUT P4, RZ, R243, 0x2, RZ, 0xc0, !PT ;  /* 0x00000002f3ff7812 */ /* 0x000fe4000788c0ff */
[----:B------:R-:W-:Y:S01]  /*19e00*/  ISETP.NE.U32.AND P5, PT, R3, 0x1, PT ;  /* 0x000000010300780c */ /* 0x000fe20003fa5070 */
[C---:B------:R-:W-:Y:S01]  /*19e10*/  IMAD.SHL.U32 R3, R46.reuse, 0x20, RZ ;  /* 0x000000202e037824 */ /* 0x040fe200078e00ff */
[C---:B------:R-:W-:Y:S02]  /*19e20*/  LOP3.LUT P3, RZ, R243.reuse, 0x4, RZ, 0xc0, !PT ;  /* 0x00000004f3ff7812 */ /* 0x040fe4000786c0ff */
[----:B------:R-:W-:Y:S02]  /*19e30*/  LOP3.LUT P1, RZ, R243, 0x8, RZ, 0xc0, !PT ;  /* 0x00000008f3ff7812 */ /* 0x000fe4000782c0ff */
[----:B--2---:R-:W-:-:S02]  /*19e40*/  SHF.L.U64.HI R4, R46, 0x5, R47 ;  /* 0x000000052e047819 */ /* 0x004fc4000001022f */
[----:B------:R-:W-:-:S04]  /*19e50*/  LEA R5, P0, R46, R158, 0x5 ;  /* 0x0000009e2e057211 */ /* 0x000fc800078028ff */
[----:B-1----:R-:W-:Y:S02]  /*19e60*/  @P4 LEA R12, P6, R5, R166, 0x1 ;  /* 0x000000a6050c4211 */ /* 0x002fe400078c08ff */
        /* <DEDUP_REMOVED lines=28> */
.L_x_2675:
[----:B------:R-:W-:Y:S05]  /*1a030*/  BSYNC B0 ;  /* 0x0000000000007941 */ /* 0x000fea0003800000 */
.L_x_2674:
        /* <DEDUP_REMOVED lines=8> */
[C---:B------:R-:W-:Y:S01]  /*1a0c0*/  LOP3.LUT P3, RZ, R243.reuse, 0x4, RZ, 0xc0, !PT ;  /* 0x00000004f3ff7812 */ /* 0x040fe2000786c0ff */
[----:B------:R-:W-:Y:S01]  /*1a0d0*/  IMAD.WIDE.U32 R160, R46, 0x30, R160 ;  /* 0x000000302ea07825 */ /* 0x000fe200078e00a0 */
[----:B------:R-:W-:-:S03]  /*1a0e0*/  LOP3.LUT P1, RZ, R243, 0x8, RZ, 0xc0, !PT ;  /* 0x00000008f3ff7812 */ /* 0x000fc6000782c0ff */
[----:B------:R-:W-:-:S04]  /*1a0f0*/  IMAD.IADD R3, R161, 0x1, R3 ;  /* 0x00000001a1037824 */ /* 0x000fc800078e0203 */
[CC--:B-12---:R-:W-:Y:S02]  /*1a100*/  @P4 LEA R8, P6, R160.reuse, R166.reuse, 0x1 ;  /* 0x000000a6a0084211 */ /* 0x0c6fe400078c08ff */
[----:B------:R-:W-:Y:S02]  /*1a110*/  @!P5 IMAD.MOV.U32 R4, RZ, RZ, R232 ;  /* 0x000000ffff04d224 */ /* 0x000fe400078e00e8 */
[----:B------:R-:W-:Y:S01]  /*1a120*/  @!P5 IMAD.MOV.U32 R5, RZ, RZ, R231 ;  /* 0x000000ffff05d224 */ /* 0x000fe200078e00e7 */
[CC--:B------:R-:W-:Y:S01]  /*1a130*/  @P3 LEA R6, P2, R160.reuse, R166.reuse, 0x1 ;  /* 0x000000a6a0063211 */ /* 0x0c0fe200078408ff */
[----:B------:R-:W-:Y:S01]  /*1a140*/  @!P5 IMAD R47, R47, 0x60, RZ ;  /* 0x000000602f2fd824 */ /* 0x000fe200078e02ff */
[----:B------:R-:W-:Y:S01]  /*1a150*/  @P1 LEA R12, P0, R160, R166, 0x1 ;  /* 0x000000a6a00c1211 */ /* 0x000fe200078008ff */
[----:B------:R-:W-:Y:S01]  /*1a160*/  @!P5 IMAD.WIDE.U32 R4, R46, 0x60, R4 ;  /* 0x000000602e04d825 */ /* 0x000fe200078e0004 */
[CCC-:B------:R-:W-:Y:S02]  /*1a170*/  @P4 LEA.HI.X R9, R160.reuse, R167.reuse, R3.reuse, 0x1, P6 ;  /* 0x000000a7a0094211 */ /* 0x1c0fe400030f0c03 */
[CC--:B------:R-:W-:Y:S01]  /*1a180*/  @P3 LEA.HI.X R7, R160.reuse, R167.reuse, R3, 0x1, P2 ;  /* 0x000000a7a0073211 */ /* 0x0c0fe200010f0c03 */
[----:B------:R-:W-:Y:S01]  /*1a190*/  @!P5 IMAD.IADD R5, R47, 0x1, R5 ;  /* 0x000000012f05d824 */ /* 0x000fe200078e0205 */
[----:B------:R-:W-:-:S04]  /*1a1a0*/  @P1 LEA.HI.X R13, R160, R167, R3, 0x1, P0 ;  /* 0x000000a7a00d1211 */ /* 0x000fc800000f0c03 */
        /* <DEDUP_REMOVED lines=20> */
.L_x_2677:
[----:B------:R-:W-:Y:S05]  /*1a2f0*/  BSYNC B0 ;  /* 0x0000000000007941 */ /* 0x000fea0003800000 */
.L_x_2676:
[----:B------:R-:W0:Y:S04]  /*1a300*/  LDGDEPBAR ;  /* 0x00000000000079af */ /* 0x000e280000000000 */
[----:B-12---:R1:W5:Y:S04]  /*1a310*/  LD.E R9, [R10.64+0x184] ;  /* 0x000184060a097980 */ /* 0x006368000c101900 */
[----:B------:R1:W5:Y:S01]  /*1a320*/  LD.E R8, [R10.64+0x188] ;  /* 0x000188060a087980 */ /* 0x000362000c101900 */
[----:B------:R-:W-:Y:S01]  /*1a330*/  ISETP.GE.AND P0, PT, R162, R0, PT ;  /* 0x00000000a200720c */ /* 0x000fe20003f06270 */
[----:B------:R-:W-:Y:S01]  /*1a340*/  IMAD.SHL.U32 R134, R134, 0x2, RZ ;  /* 0x0000000286867824 */ /* 0x000fe200078e00ff */
[----:B------:R-:W-:Y:S01]  /*1a350*/  SHF.R.S32.HI R3, RZ, 0x1f, R153 ;  /* 0x0000001fff037819 */ /* 0x000fe20000011499 */
[----:B------:R-:W-:Y:S03]  /*1a360*/  BSSY B0, `(.L_x_2678) ;  /* 0x000002a000007945 */ /* 0x000fe60003800000 */
[----:B------:R-:W-:-:S02]  /*1a370*/  LEA.HI R32, R3, R153, RZ, 0x2 ;  /* 0x0000009903207211 */ /* 0x000fc400078f10ff */
[----:B------:R-:W-:Y:S02]  /*1a380*/  LOP3.LUT R3, R134, 0x6, RZ, 0xc0, !PT ;  /* 0x0000000686037812 */ /* 0x000fe400078ec0ff */
[----:B------:R-:W-:Y:S01]  /*1a390*/  SHF.R.S32.HI R32, RZ, 0x2, R32 ;  /* 0x00000002ff207819 */ /* 0x000fe20000011420 */
[----:B------:R-:W-:-:S04]  /*1a3a0*/  DEPBAR.LE SB0, 0x0 ;  /* 0x000080000000791a */ /* 0x000fc80000000000 */
[----:B------:R-:W-:Y:S06]  /*1a3b0*/  BAR.SYNC.DEFER_BLOCKING 0x0 ;  /* 0x0000000000007b1d */ /* 0x000fec0000010000 */
        /* <DEDUP_REMOVED lines=29> */
[----:B--2---:R-:W-:Y:S01]  /*1a590*/  @P3 MOV R4, R189 ;  /* 0x000000bd00043202 */ /* 0x004fe20000000f00 */
[----:B------:R-:W-:-:S05]  /*1a5a0*/  @P3 IMAD.MOV.U32 R5, RZ, RZ, R188 ;  /* 0x000000ffff053224 */ /* 0x000fca00078e00bc */
[----:B------:R-:W-:Y:S01]  /*1a5b0*/  @!PT LDS RZ, [RZ] ;  /* 0x00000000fffff984 */ /* 0x000fe20000000800 */
[----:B------:R-:W-:Y:S01]  /*1a5c0*/  @!PT LDS RZ, [RZ] ;  /* 0x00000000fffff984 */ /* 0x000fe20000000800 */
[----:B------:R-:W-:Y:S01]  /*1a5d0*/  @!PT LDS RZ, [RZ] ;  /* 0x00000000fffff984 */ /* 0x000fe20000000800 */
[----:B------:R1:W-:Y:S04]  /*1a5e0*/  @P3 LDGSTS.E.BYPASS.LTC128B.128 [R239+0x16000], [R4.64+0x180] ;  /* 0x1600018004ef3fae */ /* 0x0003e8000b901d46 */
[----:B------:R1:W-:Y:S02]  /*1a5f0*/  @!P3 STS.128 [R239+0x16000], RZ ;  /* 0x016000ffef00b388 */ /* 0x0003e40000000c00 */
.L_x_2679:
[----:B------:R-:W-:Y:S05]  /*1a600*/  BSYNC B0 ;  /* 0x0000000000007941 */ /* 0x000fea0003800000 */
.L_x_2678:
[----:B------:R-:W-:Y:S01]  /*1a610*/  ISETP.GE.AND P0, PT, R27, R0, PT ;  /* 0x000000001b00720c */ /* 0x000fe20003f06270 */
[----:B------:R-:W-:-:S12]  /*1a620*/  BSSY B0, `(.L_x_2680) ;  /* 0x0000027000007945 */ /* 0x000fd80003800000 */
[----:B------:R2:W-:Y:S04]  /*1a630*/  @P0 STS.128 [R239+0x10800], RZ ;  /* 0x010800ffef000388 */ /* 0x0005e80000000c00 */
[----:B------:R2:W-:Y:S04]  /*1a640*/  @P0 STS.128 [R239+0x12800], RZ ;  /* 0x012800ffef000388 */ /* 0x0005e80000000c00 */
[----:B------:R2:W-:Y:S04]  /*1a650*/  @P0 STS.128 [R239+0x14800], RZ ;  /* 0x014800ffef000388 */ /* 0x0005e80000000c00 */
[----:B------:R2:W-:Y:S01]  /*1a660*/  @P0 STS.128 [R239+0x16800], RZ ;  /* 0x016800ffef000388 */ /* 0x0005e20000000c00 */
[----:B------:R-:W-:Y:S05]  /*1a670*/  @P0 BRA `(.L_x_2681) ;  /* 0x0000021000000947 */ /* 0x000fea0003800000 */
[C---:B-1----:R-:W-:Y:S02]  /*1a680*/  LOP3.LUT R4, R243.reuse, 0x1, RZ, 0xc0, !PT ;  /* 0x00000001f3047812 */ /* 0x042fe400078ec0ff */
[----:B------:R-:W-:-:S02]  /*1a690*/  LOP3.LUT P5, RZ, R243, 0x2, RZ, 0xc0, !PT ;  /* 0x00000002f3ff7812 */ /* 0x000fc400078ac0ff */
[----:B------:R-:W-:Y:S02]  /*1a6a0*/  ISETP.NE.U32.AND P6, PT, R4, 0x1, PT ;  /* 0x000000010400780c */ /* 0x000fe40003fc5070 */
[C---:B------:R-:W-:Y:S02]  /*1a6b0*/  LOP3.LUT P3, RZ, R243.reuse, 0x4, RZ, 0xc0, !PT ;  /* 0x00000004f3ff7812 */ /* 0x040fe4000786c0ff */
[----:B------:R-:W-:-:S07]  /*1a6c0*/  LOP3.LUT P1, RZ, R243, 0x8, RZ, 0xc0, !PT ;  /* 0x00000008f3ff7812 */ /* 0x000fce000782c0ff */
[CC--:B------:R-:W-:Y:S02]  /*1a6d0*/  @P5 LEA R12, P4, R226.reuse, R189.reuse, 0x1 ;  /* 0x000000bde20c5211 */ /* 0x0c0fe400078808ff */
[CC--:B------:R-:W-:Y:S02]  /*1a6e0*/  @!P6 LEA R14, P0, R226.reuse, R189.reuse, 0x1 ;  /* 0x000000bde20ee211 */ /* 0x0c0fe400078008ff */
[CC--:B------:R-:W-:Y:S02]  /*1a6f0*/  @P3 LEA R6, P2, R226.reuse, R189.reuse, 0x1 ;  /* 0x000000bde2063211 */ /* 0x0c0fe400078408ff */
[CCC-:B------:R-:W-:Y:S02]  /*1a700*/  @!P6 LEA.HI.X R15, R226.reuse, R188.reuse, R227.reuse, 0x1, P0 ;  /* 0x000000bce20fe211 */ /* 0x1c0fe400000f0ce3 */
        /* <DEDUP_REMOVED lines=24> */
.L_x_2681:
[----:B------:R-:W-:Y:S05]  /*1a890*/  BSYNC B0 ;  /* 0x0000000000007941 */ /* 0x000fea0003800000 */
.L_x_2680:
        /* <DEDUP_REMOVED lines=9> */
[----:B------:R-:W-:Y:S01]  /*1a930*/  ISETP.NE.U32.AND P6, PT, R4, 0x1, PT ;  /* 0x000000010400780c */ /* 0x000fe20003fc5070 */
[C---:B------:R-:W-:Y:S01]  /*1a940*/  IMAD.SHL.U32 R4, R48.reuse, 0x20, RZ ;  /* 0x0000002030047824 */ /* 0x040fe200078e00ff */
[C---:B------:R-:W-:Y:S02]  /*1a950*/  LOP3.LUT P3, RZ, R243.reuse, 0x4, RZ, 0xc0, !PT ;  /* 0x00000004f3ff7812 */ /* 0x040fe4000786c0ff */
[----:B------:R-:W-:Y:S02]  /*1a960*/  LOP3.LUT P1, RZ, R243, 0x8, RZ, 0xc0, !PT ;  /* 0x00000008f3ff7812 */ /* 0x000fe4000782c0ff */
[----:B------:R-:W-:-:S05]  /*1a970*/  SHF.L.U64.HI R5, R48, 0x5, R49 ;  /* 0x0000000530057819 */ /* 0x000fca0000010231 */
[CC--:B------:R-:W-:Y:S02]  /*1a980*/  @P5 LEA R14, P4, R4.reuse, R189.reuse, 0x1 ;  /* 0x000000bd040e5211 */ /* 0x0c0fe400078808ff */
[CC--:B---3--:R-:W-:Y:S02]  /*1a990*/  @!P6 LEA R16, P0, R4.reuse, R189.reuse, 0x1 ;  /* 0x000000bd0410e211 */ /* 0x0c8fe400078008ff */
        /* <DEDUP_REMOVED lines=26> */
.L_x_2683:
[----:B------:R-:W-:Y:S05]  /*1ab40*/  BSYNC B0 ;  /* 0x0000000000007941 */ /* 0x000fea0003800000 */
.L_x_2682:
[----:B------:R-:W-:Y:S01]  /*1ab50*/  ISETP.GE.AND P0, PT, R37, R0, PT ;  /* 0x000000002500720c */ /* 0x000fe20003f06270 */
[----:B------:R-:W-:-:S12]  /*1ab60*/  BSSY B0, `(.L_x_2684) ;  /* 0x0000035000007945 */ /* 0x000fd80003800000 */
[----:B------:R1:W-:Y:S04]  /*1ab70*/  @P0 STS.128 [R239+0x11800], RZ ;  /* 0x011800ffef000388 */ /* 0x0003e80000000c00 */
[----:B------:R1:W-:Y:S04]  /*1ab80*/  @P0 STS.128 [R239+0x13800], RZ ;  /* 0x013800ffef000388 */ /* 0x0003e80000000c00 */
[----:B------:R1:W-:Y:S04]  /*1ab90*/  @P0 STS.128 [R239+0x15800], RZ ;  /* 0x015800ffef000388 */ /* 0x0003e80000000c00 */
[----:B------:R1:W-:Y:S01]  /*1aba0*/  @P0 STS.128 [R239+0x17800], RZ ;  /* 0x017800ffef000388 */ /* 0x0003e20000000c00 */
[----:B------:R-:W-:Y:S05]  /*1abb0*/  @P0 BRA `(.L_x_2685) ;  /* 0x000002f000000947 */ /* 0x000fea0003800000 */
[C---:B------:R-:W-:Y:S02]  /*1abc0*/  R2P PR, R243.reuse, 0xe ;  /* 0x0000000ef3007804 */ /* 0x040fe40000000000 */
[----:B------:R-:W-:-:S04]  /*1abd0*/  LOP3.LUT R0, R243, 0x1, RZ, 0xc0, !PT ;  /* 0x00000001f3007812 */ /* 0x000fc800078ec0ff */
[----:B------:R-:W-:-:S07]  /*1abe0*/  ISETP.NE.U32.AND P0, PT, R0, 0x1, PT ;  /* 0x000000010000780c */ /* 0x000fce0003f05070 */
[----:B-1----:R-:W-:Y:S01]  /*1abf0*/  @P1 MOV R12, R189 ;  /* 0x000000bd000c1202 */ /* 0x002fe20000000f00 */
[--C-:B------:R-:W-:Y:S01]  /*1ac00*/  @P2 IMAD.MOV.U32 R6, RZ, RZ, R189.reuse ;  /* 0x000000ffff062224 */ /* 0x100fe200078e00bd */
[-C--:B------:R-:W-:Y:S01]  /*1ac10*/  @P1 MOV R13, R188.reuse ;  /* 0x000000bc000d1202 */ /* 0x080fe20000000f00 */
[----:B------:R-:W-:Y:S01]  /*1ac20*/  @P3 IMAD.MOV.U32 R4, RZ, RZ, R189 ;  /* 0x000000ffff043224 */ /* 0x000fe200078e00bd */
[-C--:B------:R-:W-:Y:S01]  /*1ac30*/  @P2 MOV R7, R188.reuse ;  /* 0x000000bc00072202 */ /* 0x080fe20000000f00 */
[----:B------:R-:W-:Y:S01]  /*1ac40*/  @P3 IMAD R0, R49, 0x60, RZ ;  /* 0x0000006031003824 */ /* 0x000fe200078e02ff */
[----:B------:R-:W-:Y:S01]  /*1ac50*/  @P3 MOV R5, R188 ;  /* 0x000000bc00053202 */ /* 0x000fe20000000f00 */
[----:B------:R-:W-:-:S04]  /*1ac60*/  @P1 IMAD.WIDE.U32 R14, R48, 0x60, R12 ;  /* 0x00000060300e1825 */ /* 0x000fc800078e000c */
[----:B------:R-:W-:-:S04]  /*1ac70*/  @P2 IMAD.WIDE.U32 R12, R48, 0x60, R6 ;  /* 0x00000060300c2825 */ /* 0x000fc800078e0006 */
[----:B------:R-:W-:Y:S01]  /*1ac80*/  @P3 IMAD.WIDE.U32 R6, R48, 0x60, R4 ;  /* 0x0000006030063825 */ /* 0x000fe200078e0004 */
[----:B------:R-:W-:-:S03]  /*1ac90*/  @!P0 MOV R4, R189 ;  /* 0x000000bd00048202 */ /* 0x000fc60000000f00 */
[----:B------:R-:W-:Y:S02]  /*1aca0*/  @!P0 IMAD.MOV.U32 R5, RZ, RZ, R188 ;  /* 0x000000ffff058224 */ /* 0x000fe400078e00bc */
[----:B------:R-:W-:Y:S02]  /*1acb0*/  @P3 IMAD.IADD R0, R0, 0x1, R7 ;  /* 0x0000000100003824 */ /* 0x000fe400078e0207 */
[----:B---3--:R-:W-:-:S03]  /*1acc0*/  @!P0 IMAD.WIDE.U32 R16, R48, 0x60, R4 ;  /* 0x0000006030108825 */ /* 0x008fc600078e0004 */
[----:B------:R-:W-:Y:S01]  /*1acd0*/  @P3 MOV R7, R0 ;  /* 0x0000000000073202 */ /* 0x000fe20000000f00 */
[C---:B------:R-:W-:Y:S02]  /*1ace0*/  @P1 IMAD R5, R49.reuse, 0x60, RZ ;  /* 0x0000006031051824 */ /* 0x040fe400078e02ff */
[C---:B------:R-:W-:Y:S02]  /*1acf0*/  @P2 IMAD R4, R49.reuse, 0x60, RZ ;  /* 0x0000006031042824 */ /* 0x040fe400078e02ff */
[----:B------:R-:W-:Y:S01]  /*1ad00*/  @!P0 IMAD R49, R49, 0x60, RZ ;  /* 0x0000006031318824 */ /* 0x000fe200078e02ff */
[----:B------:R-:W-:Y:S02]  /*1ad10*/  @P1 IADD3 R5, R5, R15, RZ ;  /* 0x0000000f05051210 */ /* 0x000fe40007ffe0ff */
[----:B------:R-:W-:Y:S02]  /*1ad20*/  @P2 IADD3 R4, R4, R13, RZ ;  /* 0x0000000d04042210 */ /* 0x000fe40007ffe0ff */
[----:B------:R-:W-:-:S02]  /*1ad30*/  @!P0 IADD3 R17, R49, R17, RZ ;  /* 0x0000001131118210 */ /* 0x000fc40007ffe0ff */
[----:B------:R-:W-:Y:S01]  /*1ad40*/  @P1 MOV R15, R5 ;  /* 0x00000005000f1202 */ /* 0x000fe20000000f00 */
[----:B------:R-:W-:Y:S01]  /*1ad50*/  @P2 IMAD.MOV.U32 R5, RZ, RZ, R4 ;  /* 0x000000ffff052224 */ /* 0x000fe200078e0004 */
[----:B------:R-:W-:Y:S01]  /*1ad60*/  @P2 MOV R4, R12 ;  /* 0x0000000c00042202 */ /* 0x000fe20000000f00 */
        /* <DEDUP_REMOVED lines=20> */
.L_x_2685:
[----:B------:R-:W-:Y:S05]  /*1aeb0*/  BSYNC B0 ;  /* 0x0000000000007941 */ /* 0x000fea0003800000 */
.L_x_2684:
[C---:B------:R-:W-:Y:S01]  /*1aec0*/  IMAD.SHL.U32 R0, R52.reuse, 0x40, RZ ;  /* 0x0000004034007824 */ /* 0x040fe200078e00ff */
[----:B------:R-:W-:Y:S01]  /*1aed0*/  R2P PR, R52, 0x6 ;  /* 0x0000000634007804 */ /* 0x000fe20000000000 */
[----:B------:R-:W-:Y:S01]  /*1aee0*/  IMAD.SHL.U32 R162, R162, 0x8, RZ ;  /* 0x00000008a2a27824 */ /* 0x000fe200078e00ff */
[----:B------:R-:W0:Y:S01]  /*1aef0*/  LDGDEPBAR ;  /* 0x00000000000079af */ /* 0x000e220000000000 */
[C---:B------:R-:W-:Y:S01]  /*1af00*/  IMAD R225, R45.reuse, 0x400, R35 ;  /* 0x000004002de17824 */ /* 0x040fe200078e0223 */
[----:B------:R-:W-:Y:S01]  /*1af10*/  LOP3.LUT R0, R0, 0x1c0, RZ, 0xc0, !PT ;  /* 0x000001c000007812 */ /* 0x000fe200078ec0ff */
[----:B------:R-:W-:Y:S01]  /*1af20*/  IMAD R32, R45, 0x10, R32 ;  /* 0x000000102d207824 */ /* 0x000fe200078e0220 */
[----:B------:R-:W-:Y:S01]  /*1af30*/  ISETP.GT.AND P6, PT, R242, R230, PT ;  /* 0x000000e6f200720c */ /* 0x000fe20003fc4270 */
[----:B------:R-:W-:Y:S01]  /*1af40*/  IMAD.SHL.U32 R225, R225, 0x2, RZ ;  /* 0x00000002e1e17824 */ /* 0x000fe200078e00ff */
[----:B------:R-:W-:Y:S01]  /*1af50*/  LOP3.LUT R162, R0, 0x8, R162, 0xf8, !PT ;  /* 0x0000000800a27812 */ /* 0x000fe200078ef8a2 */
[----:B------:R-:W-:Y:S01]  /*1af60*/  IMAD.IADD R32, R50, 0x1, R32 ;  /* 0x0000000132207824 */ /* 0x000fe200078e0220 */
[----:B------:R-:W-:Y:S01]  /*1af70*/  SHF.R.U32.HI R224, RZ, 0x3, R0 ;  /* 0x00000003ffe07819 */ /* 0x000fe20000011600 */
[--C-:B------:R-:W-:Y:S01]  /*1af80*/  IMAD R223, R34, 0x2, R225.reuse ;  /* 0x0000000222df7824 */ /* 0x100fe200078e02e1 */
[----:B-1----:R-:W-:Y:S01]  /*1af90*/  LDSM.16.M88.4 R4, [R225] ;  /* 0x00000000e104783b */ /* 0x002fe20000000200 */
[C---:B------:R-:W-:Y:S01]  /*1afa0*/  IMAD R221, R33.reuse, 0x2, R225 ;  /* 0x0000000221dd7824 */ /* 0x040fe200078e02e1 */
[----:B------:R-:W-:Y:S01]  /*1afb0*/  LOP3.LUT R224, R162, R224, RZ, 0x3c, !PT ;  /* 0x000000e0a2e07212 */ /* 0x000fe200078e3cff */
[----:B------:R-:W-:Y:S01]  /*1afc0*/  IMAD R220, R33, 0x2, R223 ;  /* 0x0000000221dc7824 */ /* 0x000fe200078e02df */
[----:B-----5:R-:W-:Y:S01]  /*1afd0*/  IADD3 R9, -R9, R51, -R237 ;  /* 0x0000003309097210 */ /* 0x020fe20007ffe9ed */
[----:B------:R-:W-:Y:S01]  /*1afe0*/  BSSY B1, `(.L_x_2686) ;  /* 0x00001b9000017945 */ /* 0x000fe20003800000 */
[----:B------:R-:W-:Y:S01]  /*1aff0*/  LDSM.16.M88.4 R28, [R221] ;  /* 0x00000000dd1c783b */ /* 0x000fe20000000200 */
[----:B------:R-:W-:Y:S01]  /*1b000*/  IMAD R224, R53, 0x200, R224 ;  /* 0x0000020035e07824 */ /* 0x000fe200078e02e0 */
[----:B------:R-:W-:Y:S01]  /*1b010*/  ISETP.NE.U32.AND P0, PT, R240, RZ, PT ;  /* 0x000000fff000720c */ /* 0x000fe20003f05070 */
[----:B------:R-:W-:Y:S01]  /*1b020*/  IMAD.IADD R247, R32, 0x1, R9 ;  /* 0x0000000120f77824 */ /* 0x000fe200078e0209 */
[----:B------:R-:W-:Y:S01]  /*1b030*/  LDSM.16.M88.4 R52, [R223] ;  /* 0x00000000df34783b */ /* 0x000fe20000000200 */
[----:B------:R-:W-:Y:S01]  /*1b040*/  IMAD.SHL.U32 R224, R224, 0x2, RZ ;  /* 0x00000002e0e07824 */ /* 0x000fe200078e00ff */
[----:B------:R-:W-:-:S02]  /*1b050*/  ISETP.NE.AND.EX P0, PT, R241, RZ, PT, P0 ;  /* 0x000000fff100720c */ /* 0x000fc40003f05300 */
[----:B------:R-:W-:Y:S01]  /*1b060*/  LDSM.16.M88.4 R88, [R220] ;  /* 0x00000000dc58783b */ /* 0x000fe20000000200 */
[----:B------:R-:W-:Y:S02]  /*1b070*/  IMNMX R247, RZ, R247, !PT ;  /* 0x000000f7fff77217 */ /* 0x000fe40007800200 */
[C---:B------:R-:W-:Y:S01]  /*1b080*/  IADD3 R0, R224.reuse, 0x8000, RZ ;  /* 0x00008000e0007810 */ /* 0x040fe20007ffe0ff */
[----:B------:R-:W1:Y:S01]  /*1b090*/  LDSM.16.M88.4 R64, [R224+0x8000] ;  /* 0x00800000e040783b */ /* 0x000e620000000200 */
[----:B------:R-:W-:Y:S02]  /*1b0a0*/  IADD3 R222, R224, 0x8020, RZ ;  /* 0x00008020e0de7810 */ /* 0x000fe40007ffe0ff */
[----:B------:R-:W-:Y:S01]  /*1b0b0*/  @P1 IADD3 R222, R0, -0x20, RZ ;  /* 0xffffffe000de1810 */ /* 0x000fe20007ffe0ff */
[----:B---3--:R-:W3:Y:S01]  /*1b0c0*/  LDSM.16.M88.4 R16, [R224+0x9000] ;  /* 0x00900000e010783b */ /* 0x008ee20000000200 */
[----:B------:R-:W-:Y:S02]  /*1b0d0*/  IMAD.MOV.U32 R0, RZ, RZ, 0x40 ;  /* 0x00000040ff007424 */ /* 0x000fe400078e00ff */
[C---:B------:R-:W-:Y:S01]  /*1b0e0*/  IADD3 R214, R222.reuse, 0x800, RZ ;  /* 0x00000800ded67810 */ /* 0x040fe20007ffe0ff */
[----:B------:R-:W2:Y:S01]  /*1b0f0*/  LDSM.16.M88.4 R56, [R224+0x8800] ;  /* 0x00880000e038783b */ /* 0x000ea20000000200 */
[----:B------:R-:W-:-:S02]  /*1b100*/  IADD3 R213, R222, 0x1000, RZ ;  /* 0x00001000ded57810 */ /* 0x000fc40007ffe0ff */
[----:B------:R-:W-:Y:S01]  /*1b110*/  SEL R0, R0, 0xffffffc0, !P2 ;  /* 0xffffffc000007807 */ /* 0x000fe20005000000 */
[----:B------:R-:W4:Y:S01]  /*1b120*/  LDSM.16.M88.4 R36, [R224+0x9800] ;  /* 0x00980000e024783b */ /* 0x000f220000000200 */
[C---:B------:R-:W-:Y:S02]  /*1b130*/  IADD3 R212, R222.reuse, 0x1800, RZ ;  /* 0x00001800ded47810 */ /* 0x040fe40007ffe0ff */
[----:B------:R-:W-:Y:S01]  /*1b140*/  IADD3 R210, R222, 0x2000, RZ ;  /* 0x00002000ded27810 */ /* 0x000fe20007ffe0ff */
[----:B------:R-:W2:Y:S01]  /*1b150*/  LDSM.16.M88.4 R80, [R222] ;  /* 0x00000000de50783b */ /* 0x000ea20000000200 */
[----:B------:R-:W-:Y:S01]  /*1b160*/  IMAD.IADD R218, R224, 0x1, R0 ;  /* 0x00000001e0da7824 */ /* 0x000fe200078e0200 */
[----:B------:R-:W-:Y:S01]  /*1b170*/  IADD3 R209, R222, 0x2800, RZ ;  /* 0x00002800ded17810 */ /* 0x000fe20007ffe0ff */
[----:B------:R-:W-:Y:S01]  /*1b180*/  IMAD.IADD R211, R0, 0x1, R222 ;  /* 0x0000000100d37824 */ /* 0x000fe200078e02de */
[----:B------:R-:W2:Y:S01]  /*1b190*/  LDSM.16.M88.4 R24, [R222+0x1000] ;  /* 0x00100000de18783b */ /* 0x000ea20000000200 */
[----:B------:R-:W-:-:S02]  /*1b1a0*/  IADD3 R0, R51, 0x1, -R237 ;  /* 0x0000000133007810 */ /* 0x000fc40007ffe8ed */
[C---:B------:R-:W-:Y:S01]  /*1b1b0*/  IADD3 R208, R222.reuse, 0x3000, RZ ;  /* 0x00003000ded07810 */ /* 0x040fe20007ffe0ff */
[----:B------:R-:W2:Y:S01]  /*1b1c0*/  LDSM.16.M88.4 R76, [R222+0x800] ;  /* 0x00080000de4c783b */ /* 0x000ea20000000200 */
[----:B------:R-:W-:Y:S01]  /*1b1d0*/  IADD3 R207, R222, 0x3800, RZ ;  /* 0x00003800decf7810 */ /* 0x000fe20007ffe0ff */
[----:B------:R-:W-:Y:S01]  /*1b1e0*/  IMAD.IADD R8, R8, 0x1, R0 ;  /* 0x0000000108087824 */ /* 0x000fe200078e0200 */
[----:B------:R-:W-:Y:S01]  /*1b1f0*/  IADD3 R0, R32, 0x8, RZ ;  /* 0x0000000820007810 */ /* 0x000fe20007ffe0ff */
[----:B------:R-:W2:Y:S01]  /*1b200*/  LDSM.16.M88.4 R72, [R222+0x1800] ;  /* 0x00180000de48783b */ /* 0x000ea20000000200 */
[----:B------:R-:W-:Y:S01]  /*1b210*/  IADD3 R206, R222, 0x4000, RZ ;  /* 0x00004000dece7810 */ /* 0x000fe20007ffe0ff */
[----:B------:R-:W-:Y:S01]  /*1b220*/  IMAD.IADD R244, R32, 0x1, R8 ;  /* 0x0000000120f47824 */ /* 0x000fe200078e0208 */
[----:B------:R-:W-:Y:S01]  /*1b230*/  IADD3 R205, R222, 0x4800, RZ ;  /* 0x00004800decd7810 */ /* 0x000fe20007ffe0ff */
[----:B------:R-:W2:Y:S01]  /*1b240*/  LDSM.16.M88.4 R40, [R218+0x8000] ;  /* 0x00800000da28783b */ /* 0x000ea20000000200 */
[--C-:B------:R-:W-:Y:S01]  /*1b250*/  IMAD.IADD R245, R8, 0x1, R0.reuse ;  /* 0x0000000108f57824 */ /* 0x100fe200078e0200 */
[----:B------:R-:W-:Y:S01]  /*1b260*/  IADD3 R204, R222, 0x5000, RZ ;  /* 0x00005000decc7810 */ /* 0x000fe20007ffe0ff */
[----:B------:R-:W-:Y:S01]  /*1b270*/  IMAD.IADD R246, R9, 0x1, R0 ;  /* 0x0000000109f67824 */ /* 0x000fe200078e0200 */
[----:B------:R-:W-:Y:S01]  /*1b280*/  LDSM.16.M88.4 R92, [R218+0x9800] ;  /* 0x00980000da5c783b */ /* 0x000fe20000000200 */
[----:B------:R-:W-:-:S02]  /*1b290*/  IMNMX R244, R244, R51, PT ;  /* 0x00000033f4f47217 */ /* 0x000fc40003800200 */
[----:B------:R-:W-:Y:S01]  /*1b2a0*/  IMNMX R245, R245, R51, PT ;  /* 0x00000033f5f57217 */ /* 0x000fe20003800200 */
[C---:B-1----:R-:W-:Y:S01]  /*1b2b0*/  HMMA.16816.F32 R68, R4.reuse, R64, RZ ;  /* 0x000000400444723c */ /* 0x042fe200000018ff */
[----:B------:R-:W-:Y:S01]  /*1b2c0*/  LDSM.16.M88.4 R84, [R211] ;  /* 0x00000000d354783b */ /* 0x000fe20000000200 */
[----:B------:R-:W-:Y:S02]  /*1b2d0*/  IMNMX R246, RZ, R246, !PT ;  /* 0x000000f6fff67217 */ /* 0x000fe40007800200 */
[C---:B------:R-:W-:Y:S02]  /*1b2e0*/  IADD3 R203, R222.reuse, 0x5800, RZ ;  /* 0x00005800decb7810 */ /* 0x040fe40007ffe0ff */
[C---:B------:R-:W-:Y:S02]  /*1b2f0*/  IADD3 R202, R222.reuse, 0x6000, RZ ;  /* 0x00006000deca7810 */ /* 0x040fe40007ffe0ff */
[----:B------:R-:W-:Y:S01]  /*1b300*/  HMMA.16816.F32 R64, R4, R66, RZ ;  /* 0x000000420440723c */ /* 0x000fe200000018ff */
[----:B------:R-:W-:-:S02]  /*1b310*/  IADD3 R201, R222, 0x6800, RZ ;  /* 0x00006800dec97810 */ /* 0x000fc40007ffe0ff */
[C---:B------:R-:W-:Y:S02]  /*1b320*/  IADD3 R200, R222.reuse, 0x7000, RZ ;  /* 0x00007000dec87810 */ /* 0x040fe40007ffe0ff */
[----:B------:R-:W-:-:S03]  /*1b330*/  IADD3 R167, R222, 0x7800, RZ ;  /* 0x00007800dea77810 */ /* 0x000fc60007ffe0ff */
[C---:B---3--:R-:W-:Y:S08]  /*1b340*/  HMMA.16816.F32 R20, R4.reuse, R16, RZ ;  /* 0x000000100414723c */ /* 0x048ff000000018ff */
[C---:B------:R-:W-:Y:S08]  /*1b350*/  HMMA.16816.F32 R16, R4.reuse, R18, RZ ;  /* 0x000000120410723c */ /* 0x040ff000000018ff */
[C---:B--2---:R-:W-:Y:S08]  /*1b360*/  HMMA.16816.F32 R60, R4.reuse, R56, RZ ;  /* 0x00000038043c723c */ /* 0x044ff000000018ff */
[C---:B------:R-:W-:Y:S08]  /*1b370*/  HMMA.16816.F32 R56, R4.reuse, R58, RZ ;  /* 0x0000003a0438723c */ /* 0x040ff000000018ff */
[C---:B----4-:R-:W-:Y:S08]  /*1b380*/  HMMA.16816.F32 R12, R4.reuse, R36, RZ ;  /* 0x00000024040c723c */ /* 0x050ff000000018ff */
[----:B------:R-:W-:Y:S01]  /*1b390*/  HMMA.16816.F32 R4, R4, R38, RZ ;  /* 0x000000260404723c */ /* 0x000fe200000018ff */
[----:B------:R-:W1:Y:S07]  /*1b3a0*/  LDSM.16.M88.4 R36, [R218+0x8800] ;  /* 0x00880000da24783b */ /* 0x000e6e0000000200 */
[C---:B------:R-:W-:Y:S08]  /*1b3b0*/  HMMA.16816.F32 R68, R52.reuse, R80, R68 ;  /* 0x000000503444723c */ /* 0x040ff00000001844 */
[C---:B------:R-:W-:Y:S01]  /*1b3c0*/  HMMA.16816.F32 R64, R52.reuse, R82, R64 ;  /* 0x000000523440723c */ /* 0x040fe20000001840 */
[----:B------:R-:W-:Y:S07]  /*1b3d0*/  LDSM.16.M88.4 R80, [R211+0x800] ;  /* 0x00080000d350783b */ /* 0x000fee0000000200 */
[C---:B------:R-:W-:Y:S08]  /*1b3e0*/  HMMA.16816.F32 R20, R52.reuse, R24, R20 ;  /* 0x000000183414723c */ /* 0x040ff00000001814 */
[C---:B------:R-:W-:Y:S01]  /*1b3f0*/  HMMA.16816.F32 R16, R52.reuse, R26, R16 ;  /* 0x0000001a3410723c */ /* 0x040fe20000001810 */
[----:B------:R-:W2:Y:S07]  /*1b400*/  LDSM.16.M88.4 R24, [R218+0x9000] ;  /* 0x00900000da18783b */ /* 0x000eae0000000200 */
        /* <DEDUP_REMOVED lines=9> */
[----:B------:R-:W3:Y:S07]  /*1b4a0*/  LDSM.16.M88.4 R40, [R224+0xa000] ;  /* 0x00a00000e028783b */ /* 0x000eee0000000200 */
[C---:B-1----:R-:W-:Y:S08]  /*1b4b0*/  HMMA.16816.F32 R60, R28.reuse, R36, R60 ;  /* 0x000000241c3c723c */ /* 0x042ff0000000183c */
[C---:B------:R-:W-:Y:S01]  /*1b4c0*/  HMMA.16816.F32 R56, R28.reuse, R38, R56 ;  /* 0x000000261c38723c */ /* 0x040fe20000001838 */
[----:B------:R-:W1:Y:S07]  /*1b4d0*/  LDSM.16.M88.4 R36, [R224+0xa800] ;  /* 0x00a80000e024783b */ /* 0x000e6e0000000200 */
[C---:B--2---:R-:W-:Y:S08]  /*1b4e0*/  HMMA.16816.F32 R20, R28.reuse, R24, R20 ;  /* 0x000000181c14723c */ /* 0x044ff00000001814 */
[C---:B------:R-:W-:Y:S01]  /*1b4f0*/  HMMA.16816.F32 R16, R28.reuse, R26, R16 ;  /* 0x0000001a1c10723c */ /* 0x040fe20000001810 */
[----:B------:R-:W2:Y:S07]  /*1b500*/  LDSM.16.M88.4 R24, [R224+0xb000] ;  /* 0x00b00000e018783b */ /* 0x000eae0000000200 */
[C---:B------:R-:W-:Y:S08]  /*1b510*/  HMMA.16816.F32 R12, R28.reuse, R92, R12 ;  /* 0x0000005c1c0c723c */ /* 0x040ff0000000180c */
[----:B------:R-:W-:Y:S01]  /*1b520*/  HMMA.16816.F32 R4, R28, R94, R4 ;  /* 0x0000005e1c04723c */ /* 0x000fe20000001804 */
[----:B------:R-:W1:Y:S07]  /*1b530*/  LDSM.16.M88.4 R28, [R224+0xb800] ;  /* 0x00b80000e01c783b */ /* 0x000e6e0000000200 */
[C---:B------:R-:W-:Y:S08]  /*1b540*/  HMMA.16816.F32 R68, R88.reuse, R84, R68 ;  /* 0x000000545844723c */ /* 0x040ff00000001844 */
[C---:B------:R-:W-:Y:S01]  /*1b550*/  HMMA.16816.F32 R64, R88.reuse, R86, R64 ;  /* 0x000000565840723c */ /* 0x040fe20000001840 */
[----:B------:R-:W-:Y:S07]  /*1b560*/  LDSM.16.M88.4 R84, [R222+0x3800] ;  /* 0x00380000de54783b */ /* 0x000fee0000000200 */
[C---:B------:R-:W-:Y:S08]  /*1b570*/  HMMA.16816.F32 R60, R88.reuse, R80, R60 ;  /* 0x00000050583c723c */ /* 0x040ff0000000183c */
[C---:B------:R-:W-:Y:S08]  /*1b580*/  HMMA.16816.F32 R56, R88.reuse, R82, R56 ;  /* 0x000000525838723c */ /* 0x040ff00000001838 */
[C---:B---3--:R-:W-:Y:S08]  /*1b590*/  HMMA.16816.F32 R20, R88.reuse, R76, R20 ;  /* 0x0000004c5814723c */ /* 0x048ff00000001814 */
[C---:B------:R-:W-:Y:S01]  /*1b5a0*/  HMMA.16816.F32 R16, R88.reuse, R78, R16 ;  /* 0x0000004e5810723c */ /* 0x040fe20000001810 */
[----:B------:R-:W-:Y:S07]  /*1b5b0*/  LDSM.16.M88.4 R76, [R221+0x2000] ;  /* 0x00200000dd4c783b */ /* 0x000fee0000000200 */
[C---:B----4-:R-:W-:Y:S08]  /*1b5c0*/  HMMA.16816.F32 R12, R88.reuse, R72, R12 ;  /* 0x00000048580c723c */ /* 0x050ff0000000180c */
[----:B------:R-:W-:Y:S01]  /*1b5d0*/  HMMA.16816.F32 R4, R88, R74, R4 ;  /* 0x0000004a5804723c */ /* 0x000fe20000001804 */
[----:B------:R-:W-:Y:S07]  /*1b5e0*/  LDSM.16.M88.4 R72, [R223+0x2000] ;  /* 0x00200000df48783b */ /* 0x000fee0000000200 */
        /* <DEDUP_REMOVED lines=9> */
[C---:B------:R-:W-:Y:S01]  /*1b680*/  HMMA.16816.F32 R80, R52.reuse, R28, R12 ;  /* 0x0000001c3450723c */ /* 0x040fe2000000180c */
[----:B------:R-:W4:Y:S07]  /*1b690*/  LDSM.16.M88.4 R12, [R218+0xa000] ;  /* 0x00a00000da0c783b */ /* 0x000f2e0000000200 */
[----:B------:R-:W-:Y:S01]  /*1b6a0*/  HMMA.16816.F32 R28, R52, R30, R4 ;  /* 0x0000001e341c723c */ /* 0x000fe20000001804 */
[----:B------:R-:W4:Y:S04]  /*1b6b0*/  LDSM.16.M88.4 R4, [R218+0xa800] ;  /* 0x00a80000da04783b */ /* 0x000f280000000200 */
[----:B------:R-:W-:Y:S03]  /*1b6c0*/  LDSM.16.M88.4 R52, [R211+0x2800] ;  /* 0x00280000d334783b */ /* 0x000fe60000000200 */
[C---:B---3--:R-:W-:Y:S08]  /*1b6d0*/  HMMA.16816.F32 R68, R72.reuse, R40, R68 ;  /* 0x000000284844723c */ /* 0x048ff00000001844 */
[C---:B------:R-:W-:Y:S01]  /*1b6e0*/  HMMA.16816.F32 R64, R72.reuse, R42, R64 ;  /* 0x0000002a4840723c */ /* 0x040fe20000001840 */
[----:B------:R-:W3:Y:S07]  /*1b6f0*/  LDSM.16.M88.4 R40, [R218+0xb000] ;  /* 0x00b00000da28783b */ /* 0x000eee0000000200 */
[C---:B-1----:R-:W-:Y:S08]  /*1b700*/  HMMA.16816.F32 R60, R72.reuse, R36, R60 ;  /* 0x00000024483c723c */ /* 0x042ff0000000183c */
[C---:B------:R-:W-:Y:S01]  /*1b710*/  HMMA.16816.F32 R56, R72.reuse, R38, R56 ;  /* 0x000000264838723c */ /* 0x040fe20000001838 */
[----:B------:R-:W1:Y:S07]  /*1b720*/  LDSM.16.M88.4 R36, [R218+0xb800] ;  /* 0x00b80000da24783b */ /* 0x000e6e0000000200 */
[C---:B--2---:R-:W-:Y:S08]  /*1b730*/  HMMA.16816.F32 R20, R72.reuse, R24, R20 ;  /* 0x000000184814723c */ /* 0x044ff00000001814 */
[----:B------:R-:W-:Y:S01]  /*1b740*/  HMMA.16816.F32 R16, R72, R26, R16 ;  /* 0x0000001a4810723c */ /* 0x000fe20000001810 */
[----:B------:R-:W-:Y:S07]  /*1b750*/  LDSM.16.M88.4 R24, [R220+0x2000] ;  /* 0x00200000dc18783b */ /* 0x000fee0000000200 */
[C---:B----4-:R-:W-:Y:S08]  /*1b760*/  HMMA.16816.F32 R68, R76.reuse, R12, R68 ;  /* 0x0000000c4c44723c */ /* 0x050ff00000001844 */
[----:B------:R-:W-:Y:S01]  /*1b770*/  HMMA.16816.F32 R64, R76, R14, R64 ;  /* 0x0000000e4c40723c */ /* 0x000fe20000001840 */
[----:B------:R-:W2:Y:S07]  /*1b780*/  LDSM.16.M88.4 R12, [R211+0x2000] ;  /* 0x00200000d30c783b */ /* 0x000eae0000000200 */
[C---:B------:R-:W-:Y:S08]  /*1b790*/  HMMA.16816.F32 R80, R72.reuse, R84, R80 ;  /* 0x000000544850723c */ /* 0x040ff00000001850 */
[----:B------:R-:W-:Y:S01]  /*1b7a0*/  HMMA.16816.F32 R28, R72, R86, R28 ;  /* 0x00000056481c723c */ /* 0x000fe2000000181c */
[----:B------:R-:W-:Y:S04]  /*1b7b0*/  LDSM.16.M88.4 R72, [R218+0xd000] ;  /* 0x00d00000da48783b */ /* 0x000fe80000000200 */
[----:B------:R-:W-:Y:S03]  /*1b7c0*/  LDSM.16.M88.4 R84, [R220+0x4000] ;  /* 0x00400000dc54783b */ /* 0x000fe60000000200 */
[C---:B------:R-:W-:Y:S08]  /*1b7d0*/  HMMA.16816.F32 R60, R76.reuse, R4, R60 ;  /* 0x000000044c3c723c */ /* 0x040ff0000000183c */
[C---:B------:R-:W-:Y:S01]  /*1b7e0*/  HMMA.16816.F32 R56, R76.reuse, R6, R56 ;  /* 0x000000064c38723c */ /* 0x040fe20000001838 */
[----:B------:R-:W4:Y:S07]  /*1b7f0*/  LDSM.16.M88.4 R4, [R211+0x3000] ;  /* 0x00300000d304783b */ /* 0x000f2e0000000200 */
[C---:B---3--:R-:W-:Y:S08]  /*1b800*/  HMMA.16816.F32 R20, R76.reuse, R40, R20 ;  /* 0x000000284c14723c */ /* 0x048ff00000001814 */
[C---:B------:R-:W-:Y:S01]  /*1b810*/  HMMA.16816.F32 R16, R76.reuse, R42, R16 ;  /* 0x0000002a4c10723c */ /* 0x040fe20000001810 */
[----:B------:R-:W3:Y:S07]  /*1b820*/  LDSM.16.M88.4 R40, [R211+0x3800] ;  /* 0x00380000d328783b */ /* 0x000eee0000000200 */
        /* <DEDUP_REMOVED lines=12> */
[----:B------:R-:W4:Y:S07]  /*1b8f0*/  LDSM.16.M88.4 R4, [R224+0xd800] ;  /* 0x00d80000e004783b */ /* 0x000f2e0000000200 */
[C---:B---3--:R-:W-:Y:S08]  /*1b900*/  HMMA.16816.F32 R80, R24.reuse, R40, R80 ;  /* 0x000000281850723c */ /* 0x048ff00000001850 */
        /* <DEDUP_REMOVED lines=11> */
[----:B------:R-:W3:Y:S07]  /*1b9c0*/  LDSM.16.M88.4 R52, [R222+0x5800] ;  /* 0x00580000de34783b */ /* 0x000eee0000000200 */
[C---:B----4-:R-:W-:Y:S08]  /*1b9d0*/  HMMA.16816.F32 R80, R36.reuse, R4, R80 ;  /* 0x000000042450723c */ /* 0x050ff00000001850 */
[----:B------:R-:W-:Y:S01]  /*1b9e0*/  HMMA.16816.F32 R76, R36, R6, R76 ;  /* 0x00000006244c723c */ /* 0x000fe2000000184c */
[----:B------:R-:W-:Y:S04]  /*1b9f0*/  LDSM.16.M88.4 R36, [R221+0x4000] ;  /* 0x00400000dd24783b */ /* 0x000fe80000000200 */
[----:B------:R-:W4:Y:S03]  /*1ba00*/  LDSM.16.M88.4 R4, [R218+0xc000] ;  /* 0x00c00000da04783b */ /* 0x000f260000000200 */
[C---:B-1----:R-:W-:Y:S08]  /*1ba10*/  HMMA.16816.F32 R68, R28.reuse, R24, R68 ;  /* 0x000000181c44723c */ /* 0x042ff00000001844 */
[C---:B------:R-:W-:Y:S01]  /*1ba20*/  HMMA.16816.F32 R64, R28.reuse, R26, R64 ;  /* 0x0000001a1c40723c */ /* 0x040fe20000001840 */
[----:B------:R-:W1:Y:S07]  /*1ba30*/  LDSM.16.M88.4 R24, [R218+0xc800] ;  /* 0x00c80000da18783b */ /* 0x000e6e0000000200 */
[C---:B--2---:R-:W-:Y:S08]  /*1ba40*/  HMMA.16816.F32 R60, R28.reuse, R12, R60 ;  /* 0x0000000c1c3c723c */ /* 0x044ff0000000183c */
[C---:B------:R-:W-:Y:S01]  /*1ba50*/  HMMA.16816.F32 R56, R28.reuse, R14, R56 ;  /* 0x0000000e1c38723c */ /* 0x040fe20000001838 */
[----:B------:R-:W2:Y:S07]  /*1ba60*/  LDSM.16.M88.4 R12, [R218+0xd800] ;  /* 0x00d80000da0c783b */ /* 0x000eae0000000200 */
[C---:B------:R-:W-:Y:S01]  /*1ba70*/  HMMA.16816.F32 R88, R28.reuse, R40, R20 ;  /* 0x000000281c58723c */ /* 0x040fe20000001814 */
[----:B------:R-:W1:Y:S07]  /*1ba80*/  LDSM.16.M88.4 R20, [R211+0x4000] ;  /* 0x00400000d314783b */ /* 0x000e6e0000000200 */
        /* <DEDUP_REMOVED lines=9> */
[C---:B-1----:R-:W-:Y:S08]  /*1bb20*/  HMMA.16816.F32 R60, R36.reuse, R24, R60 ;  /* 0x00000018243c723c */ /* 0x042ff0000000183c */
[C---:B------:R-:W-:Y:S01]  /*1bb30*/  HMMA.16816.F32 R56, R36.reuse, R26, R56 ;  /* 0x0000001a2438723c */ /* 0x040fe20000001838 */
[----:B------:R-:W1:Y:S07]  /*1bb40*/  LDSM.16.M88.4 R24, [R211+0x5000] ;  /* 0x00500000d318783b */ /* 0x000e6e0000000200 */
[C---:B------:R-:W-:Y:S08]  /*1bb50*/  HMMA.16816.F32 R88, R36.reuse, R72, R88 ;  /* 0x000000482458723c */ /* 0x040ff00000001858 */
[C---:B------:R-:W-:Y:S01]  /*1bb60*/  HMMA.16816.F32 R16, R36.reuse, R74, R16 ;  /* 0x0000004a2410723c */ /* 0x040fe20000001810 */
[----:B------:R-:W-:Y:S07]  /*1bb70*/  LDSM.16.M88.4 R72, [R224+0xf800] ;  /* 0x00f80000e048783b */ /* 0x000fee0000000200 */
[C---:B--2---:R-:W-:Y:S08]  /*1bb80*/  HMMA.16816.F32 R80, R36.reuse, R12, R80 ;  /* 0x0000000c2450723c */ /* 0x044ff00000001850 */
[----:B------:R-:W-:Y:S01]  /*1bb90*/  HMMA.16816.F32 R76, R36, R14, R76 ;  /* 0x0000000e244c723c */ /* 0x000fe2000000184c */
[----:B------:R-:W2:Y:S04]  /*1bba0*/  LDSM.16.M88.4 R12, [R211+0x5800] ;  /* 0x00580000d30c783b */ /* 0x000ea80000000200 */
[----:B------:R-:W4:Y:S03]  /*1bbb0*/  LDSM.16.M88.4 R36, [R225+0x6000] ;  /* 0x00600000e124783b */ /* 0x000f260000000200 */
[C---:B------:R-:W-:Y:S08]  /*1bbc0*/  HMMA.16816.F32 R68, R84.reuse, R20, R68 ;  /* 0x000000145444723c */ /* 0x040ff00000001844 */
[C---:B------:R-:W-:Y:S01]  /*1bbd0*/  HMMA.16816.F32 R64, R84.reuse, R22, R64 ;  /* 0x000000165440723c */ /* 0x040fe20000001840 */
[----:B------:R-:W4:Y:S07]  /*1bbe0*/  LDSM.16.M88.4 R20, [R224+0xe800] ;  /* 0x00e80000e014783b */ /* 0x000f2e0000000200 */
[C---:B---3--:R-:W-:Y:S08]  /*1bbf0*/  HMMA.16816.F32 R60, R84.reuse, R4, R60 ;  /* 0x00000004543c723c */ /* 0x048ff0000000183c */
[C---:B------:R-:W-:Y:S01]  /*1bc00*/  HMMA.16816.F32 R56, R84.reuse, R6, R56 ;  /* 0x000000065438723c */ /* 0x040fe20000001838 */
[----:B------:R-:W3:Y:S07]  /*1bc10*/  LDSM.16.M88.4 R4, [R222+0x6000] ;  /* 0x00600000de04783b */ /* 0x000eee0000000200 */
[C---:B-1----:R-:W-:Y:S08]  /*1bc20*/  HMMA.16816.F32 R88, R84.reuse, R24, R88 ;  /* 0x000000185458723c */ /* 0x042ff00000001858 */
[C---:B------:R-:W-:Y:S01]  /*1bc30*/  HMMA.16816.F32 R16, R84.reuse, R26, R16 ;  /* 0x0000001a5410723c */ /* 0x040fe20000001810 */
[----:B------:R-:W-:Y:S07]  /*1bc40*/  LDSM.16.M88.4 R24, [R222+0x7800] ;  /* 0x00780000de18783b */ /* 0x000fee0000000200 */
[C---:B--2---:R-:W-:Y:S08]  /*1bc50*/  HMMA.16816.F32 R80, R84.reuse, R12, R80 ;  /* 0x0000000c5450723c */ /* 0x044ff00000001850 */
[----:B------:R-:W-:Y:S01]  /*1bc60*/  HMMA.16816.F32 R76, R84, R14, R76 ;  /* 0x0000000e544c723c */ /* 0x000fe2000000184c */
[----:B------:R-:W1:Y:S07]  /*1bc70*/  LDSM.16.M88.4 R12, [R222+0x6800] ;  /* 0x00680000de0c783b */ /* 0x000e6e0000000200 */
[C---:B----4-:R-:W-:Y:S08]  /*1bc80*/  HMMA.16816.F32 R68, R36.reuse, R28, R68 ;  /* 0x0000001c2444723c */ /* 0x050ff00000001844 */
[C---:B------:R-:W-:Y:S01]  /*1bc90*/  HMMA.16816.F32 R64, R36.reuse, R30, R64 ;  /* 0x0000001e2440723c */ /* 0x040fe20000001840 */
[----:B------:R-:W-:Y:S07]  /*1bca0*/  LDSM.16.M88.4 R28, [R218+0xe000] ;  /* 0x00e00000da1c783b */ /* 0x000fee0000000200 */
        /* <DEDUP_REMOVED lines=8> */
[----:B------:R-:W-:Y:S04]  /*1bd30*/  LDSM.16.M88.4 R36, [R221+0x6000] ;  /* 0x00600000dd24783b */ /* 0x000fe80000000200 */
        /* <DEDUP_REMOVED lines=12> */
[----:B------:R-:W-:Y:S04]  /*1be00*/  LDSM.16.M88.4 R24, [R220+0x6000] ;  /* 0x00600000dc18783b */ /* 0x000fe80000000200 */
[----:B------:R-:W4:Y:S03]  /*1be10*/  LDSM.16.M88.4 R52, [R211+0x6000] ;  /* 0x00600000d334783b */ /* 0x000f260000000200 */
[C---:B---3--:R-:W-:Y:S08]  /*1be20*/  HMMA.16816.F32 R60, R36.reuse, R4, R60 ;  /* 0x00000004243c723c */ /* 0x048ff0000000183c */
[----:B------:R-:W-:Y:S01]  /*1be30*/  HMMA.16816.F32 R56, R36, R6, R56 ;  /* 0x000000062438723c */ /* 0x000fe20000001838 */
[----:B------:R-:W3:Y:S01]  /*1be40*/  LDSM.16.M88.4 R4, [R211+0x7800] ;  /* 0x00780000d304783b */ /* 0x000ee20000000200 */
[----:B------:R-:W-:-:S06]  /*1be50*/  DEPBAR.LE SB0, 0x0 ;  /* 0x000080000000791a */ /* 0x000fcc0000000000 */
[C---:B------:R-:W-:Y:S08]  /*1be60*/  HMMA.16816.F32 R68, R36.reuse, R28, R68 ;  /* 0x0000001c2444723c */ /* 0x040ff00000001844 */
[C---:B------:R-:W-:Y:S08]  /*1be70*/  HMMA.16816.F32 R64, R36.reuse, R30, R64 ;  /* 0x0000001e2440723c */ /* 0x040ff00000001840 */
[C---:B-1----:R-:W-:Y:S08]  /*1be80*/  HMMA.16816.F32 R88, R36.reuse, R12, R88 ;  /* 0x0000000c2458723c */ /* 0x042ff00000001858 */
[C---:B------:R-:W-:Y:S08]  /*1be90*/  HMMA.16816.F32 R16, R36.reuse, R14, R16 ;  /* 0x0000000e2410723c */ /* 0x040ff00000001810 */
[C---:B--2---:R-:W-:Y:S08]  /*1bea0*/  HMMA.16816.F32 R80, R36.reuse, R20, R80 ;  /* 0x000000142450723c */ /* 0x044ff00000001850 */
[----:B------:R-:W-:Y:S08]  /*1beb0*/  HMMA.16816.F32 R76, R36, R22, R76 ;  /* 0x00000016244c723c */ /* 0x000ff0000000184c */
[C---:B----4-:R-:W-:Y:S08]  /*1bec0*/  HMMA.16816.F32 R68, R24.reuse, R52, R68 ;  /* 0x000000341844723c */ /* 0x050ff00000001844 */
[C---:B------:R-:W-:Y:S08]  /*1bed0*/  HMMA.16816.F32 R64, R24.reuse, R54, R64 ;  /* 0x000000361840723c */ /* 0x040ff00000001840 */
[C---:B------:R-:W-:Y:S08]  /*1bee0*/  HMMA.16816.F32 R60, R24.reuse, R40, R60 ;  /* 0x00000028183c723c */ /* 0x040ff0000000183c */
[C---:B------:R-:W-:Y:S08]  /*1bef0*/  HMMA.16816.F32 R56, R24.reuse, R42, R56 ;  /* 0x0000002a1838723c */ /* 0x040ff00000001838 */
[C---:B------:R-:W-:Y:S08]  /*1bf00*/  HMMA.16816.F32 R88, R24.reuse, R72, R88 ;  /* 0x000000481858723c */ /* 0x040ff00000001858 */
[C---:B------:R-:W-:Y:S08]  /*1bf10*/  HMMA.16816.F32 R16, R24.reuse, R74, R16 ;  /* 0x0000004a1810723c */ /* 0x040ff00000001810 */
[C---:B---3--:R-:W-:Y:S08]  /*1bf20*/  HMMA.16816.F32 R80, R24.reuse, R4, R80 ;  /* 0x000000041850723c */ /* 0x048ff00000001850 */
[----:B------:R-:W-:Y:S01]  /*1bf30*/  HMMA.16816.F32 R76, R24, R6, R76 ;  /* 0x00000006184c723c */ /* 0x000fe2000000184c */
[----:B------:R-:W-:Y:S06]  /*1bf40*/  BAR.SYNC.DEFER_BLOCKING 0x0 ;  /* 0x0000000000007b1d */ /* 0x000fec0000010000 */
[----:B------:R-:W-:Y:S01]  /*1bf50*/  @!UPT UIADD3 URZ, URZ, URZ, URZ ;  /* 0x0000003f3f3ff290 */ /* 0x000fe2000fffe03f */
[----:B------:R-:W-:Y:S11]  /*1bf60*/  @!P6 BRA `(.L_x_2687) ;  /* 0x00000c000000e947 */ /* 0x000ff60003800000 */
[----:B------:R-:W-:Y:S01]  /*1bf70*/  BSSY B0, `(.L_x_2688) ;  /* 0x0000042000007945 */ /* 0x000fe20003800000 */
[----:B------:R-:W-:Y:S05]  /*1bf80*/  @!P0 BRA `(.L_x_2689) ;  /* 0x000003d000008947 */ /* 0x000fea0003800000 */
[----:B------:R-:W2:Y:S01]  /*1bf90*/  LD.E R5, [R10.64+0x170] ;  /* 0x000170060a057980 */ /* 0x000ea2000c101900 */
[----:B------:R-:W-:-:S02]  /*1bfa0*/  IADD3 R9, R2, -0x40, RZ ;  /* 0xffffffc002097810 */ /* 0x000fc40007ffe0ff */
[----:B------:R-:W-:Y:S02]  /*1bfb0*/  IABS R6, R2 ;  /* 0x0000000200067213 */ /* 0x000fe40000000000 */
[----:B------:R-:W-:Y:S02]  /*1bfc0*/  IABS R0, R9 ;  /* 0x0000000900007213 */ /* 0x000fe40000000000 */
[-C--:B--2---:R-:W-:Y:S02]  /*1bfd0*/  IABS R7, R5.reuse ;  /* 0x0000000500077213 */ /* 0x084fe40000000000 */
[-C--:B------:R-:W-:Y:S02]  /*1bfe0*/  IABS R4, R5.reuse ;  /* 0x0000000500047213 */ /* 0x080fe40000000000 */
[----:B------:R-:W1:Y:S01]  /*1bff0*/  I2F.RP R14, R7 ;  /* 0x00000007000e7306 */ /* 0x000e620000209400 */
[----:B------:R-:W-:Y:S02]  /*1c000*/  LOP3.LUT R9, R9, R5, RZ, 0x3c, !PT ;  /* 0x0000000509097212 */ /* 0x000fe400078e3cff */
[----:B------:R-:W-:-:S02]  /*1c010*/  IMAD.MOV R4, RZ, RZ, -R4 ;  /* 0x000000ffff047224 */ /* 0x000fc400078e0a04 */
[----:B------:R-:W-:-:S03]  /*1c020*/  ISETP.GE.AND P1, PT, R9, RZ, PT ;  /* 0x000000ff0900720c */ /* 0x000fc60003f26270 */
        /* <DEDUP_REMOVED lines=8> */
[----:B------:R-:W-:Y:S02]  /*1c0b0*/  IMAD R0, R8, R4, R0 ;  /* 0x0000000408007224 */ /* 0x000fe400078e0200 */
[----:B------:R-:W-:-:S03]  /*1c0c0*/  IMAD.HI.U32 R12, R12, R6, RZ ;  /* 0x000000060c0c7227 */ /* 0x000fc600078e00ff */
[----:B------:R-:W-:Y:S01]  /*1c0d0*/  ISETP.GT.U32.AND P2, PT, R7, R0, PT ;  /* 0x000000000700720c */ /* 0x000fe20003f44070 */
[----:B------:R-:W-:-:S05]  /*1c0e0*/  IMAD R4, R12, R4, R6 ;  /* 0x000000040c047224 */ /* 0x000fca00078e0206 */
[----:B------:R-:W-:-:S07]  /*1c0f0*/  ISETP.GT.U32.AND P3, PT, R7, R4, PT ;  /* 0x000000040700720c */ /* 0x000fce0003f64070 */
[----:B------:R-:W-:Y:S01]  /*1c100*/  @!P2 IMAD.IADD R0, R0, 0x1, -R7 ;  /* 0x000000010000a824 */ /* 0x000fe200078e0a07 */
[----:B------:R-:W-:Y:S02]  /*1c110*/  @!P2 IADD3 R8, R8, 0x1, RZ ;  /* 0x000000010808a810 */ /* 0x000fe40007ffe0ff */
[----:B------:R-:W-:Y:S02]  /*1c120*/  ISETP.NE.AND P2, PT, R5, RZ, PT ;  /* 0x000000ff0500720c */ /* 0x000fe40003f45270 */
[-C--:B------:R-:W-:Y:S02]  /*1c130*/  ISETP.GE.U32.AND P4, PT, R0, R7.reuse, PT ;  /* 0x000000070000720c */ /* 0x080fe40003f86070 */
[----:B------:R-:W-:Y:S02]  /*1c140*/  @!P3 IADD3 R4, R4, -R7, RZ ;  /* 0x800000070404b210 */ /* 0x000fe40007ffe0ff */
[----:B------:R-:W-:Y:S02]  /*1c150*/  LOP3.LUT R0, R2, R5, RZ, 0x3c, !PT ;  /* 0x0000000502007212 */ /* 0x000fe400078e3cff */
[----:B------:R-:W-:-:S02]  /*1c160*/  ISETP.GE.U32.AND P5, PT, R4, R7, PT ;  /* 0x000000070400720c */ /* 0x000fc40003fa6070 */
[----:B------:R-:W-:Y:S02]  /*1c170*/  @!P3 IADD3 R12, R12, 0x1, RZ ;  /* 0x000000010c0cb810 */ /* 0x000fe40007ffe0ff */
[----:B------:R-:W-:Y:S02]  /*1c180*/  ISETP.GE.AND P3, PT, R0, RZ, PT ;  /* 0x000000ff0000720c */ /* 0x000fe40003f66270 */
[----:B------:R-:W-:Y:S02]  /*1c190*/  LOP3.LUT R0, RZ, R5, RZ, 0x33, !PT ;  /* 0x00000005ff007212 */ /* 0x000fe400078e33ff */
[----:B------:R-:W-:-:S05]  /*1c1a0*/  @P4 IADD3 R8, R8, 0x1, RZ ;  /* 0x0000000108084810 */ /* 0x000fca0007ffe0ff */
[----:B------:R-:W-:Y:S01]  /*1c1b0*/  IMAD.MOV.U32 R4, RZ, RZ, R8 ;  /* 0x000000ffff047224 */ /* 0x000fe200078e0008 */
[----:B------:R-:W-:Y:S01]  /*1c1c0*/  @P5 IADD3 R12, R12, 0x1, RZ ;  /* 0x000000010c0c5810 */ /* 0x000fe20007ffe0ff */
[----:B------:R-:W2:Y:S02]  /*1c1d0*/  LD.E.64 R8, [R10.64+0x38] ;  /* 0x000038060a087980 */ /* 0x000ea4000c101b00 */
[----:B------:R-:W-:Y:S02]  /*1c1e0*/  @!P1 IMAD.MOV R4, RZ, RZ, -R4 ;  /* 0x000000ffff049224 */ /* 0x000fe400078e0a04 */
[----:B------:R-:W-:-:S03]  /*1c1f0*/  @!P3 IMAD.MOV R12, RZ, RZ, -R12 ;  /* 0x000000ffff0cb224 */ /* 0x000fc600078e0a0c */
[C---:B------:R-:W-:Y:S02]  /*1c200*/  SEL R4, R0.reuse, R4, !P2 ;  /* 0x0000000400047207 */ /* 0x040fe40005000000 */
[----:B------:R-:W-:-:S03]  /*1c210*/  SEL R0, R0, R12, !P2 ;  /* 0x0000000c00007207 */ /* 0x000fc60005000000 */
[----:B------:R-:W-:-:S04]  /*1c220*/  IMAD.WIDE R6, R4, 0x4, R240 ;  /* 0x0000000404067825 */ /* 0x000fc800078e02f0 */
[C---:B------:R-:W-:Y:S02]  /*1c230*/  IMAD.WIDE R12, R0.reuse, 0x4, R240 ;  /* 0x00000004000c7825 */ /* 0x040fe400078e02f0 */
[----:B------:R1:W3:Y:S04]  /*1c240*/  LD.E R6, [R6.64] ;  /* 0x0000000606067980 */ /* 0x0002e8000c101900 */
[----:B-1----:R1:W3:Y:S04]  /*1c250*/  LD.E R7, [R12.64] ;  /* 0x000000060c077980 */ /* 0x0022e8000c101900 */
[----:B-1----:R-:W4:Y:S01]  /*1c260*/  LD.E.64 R12, [R10.64+0x20] ;  /* 0x000020060a0c7980 */ /* 0x002f22000c101b00 */
[----:B------:R-:W-:-:S05]  /*1c270*/  IADD3 R0, R0, -R4, RZ ;  /* 0x8000000400007210 */ /* 0x000fca0007ffe0ff */
[----:B------:R-:W-:-:S05]  /*1c280*/  IMAD R5, R5, R0, -0x40 ;  /* 0xffffffc005057424 */ /* 0x000fca00078e0200 */
[----:B------:R-:W-:Y:S01]  /*1c290*/  SHF.R.S32.HI R4, RZ, 0x1f, R5 ;  /* 0x0000001fff047819 */ /* 0x000fe20000011405 */
[-C--:B--2---:R-:W-:Y:S02]  /*1c2a0*/  IMAD R0, R9, R5.reuse, RZ ;  /* 0x0000000509007224 */ /* 0x084fe400078e02ff */
[----:B------:R-:W-:-:S04]  /*1c2b0*/  IMAD.WIDE.U32 R14, R8, R5, RZ ;  /* 0x00000005080e7225 */ /* 0x000fc800078e00ff */
[----:B------:R-:W-:-:S04]  /*1c2c0*/  IMAD R4, R8, R4, R0 ;  /* 0x0000000408047224 */ /* 0x000fc800078e0200 */
[----:B------:R-:W-:Y:S02]  /*1c2d0*/  IMAD.IADD R15, R15, 0x1, R4 ;  /* 0x000000010f0f7824 */ /* 0x000fe400078e0204 */
[----:B---3--:R-:W-:-:S05]  /*1c2e0*/  IMAD.IADD R6, R6, 0x1, -R7 ;  /* 0x0000000106067824 */ /* 0x008fca00078e0a07 */
[----:B------:R-:W-:Y:S01]  /*1c2f0*/  SHF.R.S32.HI R5, RZ, 0x1f, R6 ;  /* 0x0000001fff057819 */ /* 0x000fe20000011406 */
[----:B----4-:R-:W-:Y:S02]  /*1c300*/  IMAD R0, R13, R6, RZ ;  /* 0x000000060d007224 */ /* 0x010fe400078e02ff */
[----:B------:R-:W-:-:S04]  /*1c310*/  IMAD.WIDE.U32 R6, R6, R12, R14 ;  /* 0x0000000c06067225 */ /* 0x000fc800078e000e */
[----:B------:R-:W-:Y:S02]  /*1c320*/  IMAD R0, R12, R5, R0 ;  /* 0x000000050c007224 */ /* 0x000fe400078e0200 */
[----:B------:R-:W-:-:S03]  /*1c330*/  IMAD.MOV.U32 R5, RZ, RZ, R6 ;  /* 0x000000ffff057224 */ /* 0x000fc600078e0006 */
[----:B------:R-:W-:Y:S01]  /*1c340*/  IADD3 R0, R7, R0, RZ ;  /* 0x0000000007007210 */ /* 0x000fe20007ffe0ff */
[----:B------:R-:W-:Y:S05]  /*1c350*/  BRA `(.L_x_2690) ;  /* 0x0000003000007947 */ /* 0x000fea0003800000 */
.L_x_2689:
[----:B------:R-:W2:Y:S02]  /*1c360*/  LD.E R5, [R10.64+0x38] ;  /* 0x000038060a057980 */ /* 0x000ea4000c101900 */
[----:B--2---:R-:W-:-:S04]  /*1c370*/  LEA R5, -R5, RZ, 0x6 ;  /* 0x000000ff05057211 */ /* 0x004fc800078e31ff */
[----:B------:R-:W-:Y:S02]  /*1c380*/  SHF.R.S32.HI R0, RZ, 0x1f, R5 ;  /* 0x0000001fff007819 */ /* 0x000fe40000011405 */
.L_x_2690:
[----:B------:R-:W-:Y:S05]  /*1c390*/  BSYNC B0 ;  /* 0x0000000000007941 */ /* 0x000fea0003800000 */
.L_x_2688:
[C---:B------:R-:W-:Y:S02]  /*1c3a0*/  LOP3.LUT P5, RZ, R243.reuse, 0x1, RZ, 0xc0, !PT ;  /* 0x00000001f3ff7812 */ /* 0x040fe400078ac0ff */
[----:B------:R-:W-:Y:S02]  /*1c3b0*/  LOP3.LUT P4, RZ, R243, 0x2, RZ, 0xc0, !PT ;  /* 0x00000002f3ff7812 */ /* 0x000fe4000788c0ff */
[C---:B------:R-:W-:Y:S02]  /*1c3c0*/  LEA R28, P2, R5.reuse, R232, 0x1 ;  /* 0x000000e8051c7211 */ /* 0x040fe400078408ff */
[----:B------:R-:W-:Y:S02]  /*1c3d0*/  IADD3 R4, P1, R5, R228, RZ ;  /* 0x000000e405047210 */ /* 0x000fe40007f3e0ff */
[----:B------:R-:W-:Y:S02]  /*1c3e0*/  LOP3.LUT P3, RZ, R243, 0x4, RZ, 0xc0, !PT ;  /* 0x00000004f3ff7812 */ /* 0x000fe4000786c0ff */
[----:B------:R-:W-:Y:S01]  /*1c3f0*/  LEA.HI.X R29, R5, R231, R0, 0x1, P2 ;  /* 0x000000e7051d7211 */ /* 0x000fe200010f0c00 */
[----:B------:R-:W-:Y:S01]  /*1c400*/  IMAD.X R0, R0, 0x1, R229, P1 ;  /* 0x0000000100007824 */ /* 0x000fe200008e06e5 */
[----:B------:R-:W-:-:S02]  /*1c410*/  LOP3.LUT P2, RZ, R243, 0x8, RZ, 0xc0, !PT ;  /* 0x00000008f3ff7812 */ /* 0x000fc4000784c0ff */
[CC--:B------:R-:W-:Y:S01]  /*1c420*/  @P5 LEA R26, P1, R4.reuse, R232.reuse, 0x1 ;  /* 0x000000e8041a5211 */ /* 0x0c0fe200078208ff */
[----:B------:R-:W-:Y:S01]  /*1c430*/  @P4 IMAD.MOV.U32 R5, RZ, RZ, R29 ;  /* 0x000000ffff054224 */ /* 0x000fe200078e001d */
[----:B------:R-:W-:Y:S01]  /*1c440*/  @!PT LDS RZ, [RZ] ;  /* 0x00000000fffff984 */ /* 0x000fe20000000800 */
[----:B------:R-:W-:Y:S01]  /*1c450*/  @!PT LDS RZ, [RZ] ;  /* 0x00000000fffff984 */ /* 0x000fe20000000800 */
[----:B------:R-:W-:Y:S01]  /*1c460*/  @!PT LDS RZ, [RZ] ;  /* 0x00000000fffff984 */ /* 0x000fe20000000800 */
[----:B------:R1:W-:Y:S02]  /*1c470*/  @P5 LDGSTS.E.BYPASS.LTC128B.128 [R239+0x8000], [R28.64] ;  /* 0x080000001cef5fae */ /* 0x0003e4000b901d46 */
[CCC-:B------:R-:W-:Y:S02]  /*1c480*/  @P5 LEA.HI.X R27, R4.reuse, R231.reuse, R0.reuse, 0x1, P1 ;  /* 0x000000e7041b5211 */ /* 0x1c0fe400008f0c00 */
[C---:B------:R-:W-:Y:S01]  /*1c490*/  @P4 LEA R22, P1, R4.reuse, R232, 0x1 ;  /* 0x000000e804164211 */ /* 0x040fe200078208ff */
[----:B------:R1:W-:Y:S03]  /*1c4a0*/  @!P5 STS.128 [R239+0x8000], RZ ;  /* 0x008000ffef00d388 */ /* 0x0003e60000000c00 */
[----:B------:R-:W-:-:S02]  /*1c4b0*/  @P4 LEA.HI.X R23, R4, R231, R0, 0x1, P1 ;  /* 0x000000e704174211 */ /* 0x000fc400008f0c00 */
[----:B------:R-:W-:-:S04]  /*1c4c0*/  @P3 LEA R20, P1, R4, R232, 0x1 ;  /* 0x000000e804143211 */ /* 0x000fc800078208ff */
[C---:B------:R-:W-:Y:S02]  /*1c4d0*/  @P3 LEA.HI.X R21, R4.reuse, R231, R0, 0x1, P1 ;  /* 0x000000e704153211 */ /* 0x040fe400008f0c00 */
[----:B------:R-:W-:-:S04]  /*1c4e0*/  @P2 LEA R14, P1, R4, R232, 0x1 ;  /* 0x000000e8040e2211 */ /* 0x000fc800078208ff */
[C---:B------:R-:W-:Y:S02]  /*1c4f0*/  @P2 LEA.HI.X R15, R4.reuse, R231, R0, 0x1, P1 ;  /* 0x000000e7040f2211 */ /* 0x040fe400008f0c00 */
[----:B------:R-:W-:-:S05]  /*1c500*/  IADD3 R4, P1, R4, R228, RZ ;  /* 0x000000e404047210 */ /* 0x000fca0007f3e0ff */
[----:B------:R-:W-:Y:S01]  /*1c510*/  IMAD.X R0, R0, 0x1, R229, P1 ;  /* 0x0000000100007824 */ /* 0x000fe200008e06e5 */
[----:B------:R-:W-:-:S04]  /*1c520*/  @P5 LEA R24, P1, R4, R232, 0x1 ;  /* 0x000000e804185211 */ /* 0x000fc800078208ff */
[C---:B------:R-:W-:Y:S02]  /*1c530*/  @P5 LEA.HI.X R25, R4.reuse, R231, R0, 0x1, P1 ;  /* 0x000000e704195211 */ /* 0x040fe400008f0c00 */
[----:B------:R-:W-:-:S04]  /*1c540*/  @P4 LEA R12, P1, R4, R232, 0x1 ;  /* 0x000000e8040c4211 */ /* 0x000fc800078208ff */
[C---:B------:R-:W-:Y:S02]  /*1c550*/  @P4 LEA.HI.X R13, R4.reuse, R231, R0, 0x1, P1 ;  /* 0x000000e7040d4211 */ /* 0x040fe400008f0c00 */
        /* <DEDUP_REMOVED lines=12> */
[----:B------:R-:W-:Y:S01]  /*1c620*/  @P2 LEA R40, P1, R4, R232, 0x1 ;  /* 0x000000e804282211 */ /* 0x000fe200078208ff */
[----:B------:R-:W-:-:S03]  /*1c630*/  IMAD.MOV.U32 R232, RZ, RZ, R28 ;  /* 0x000000ffffe87224 */ /* 0x000fc600078e001c */
[----:B------:R-:W-:Y:S01]  /*1c640*/  @P2 LEA.HI.X R41, R4, R231, R0, 0x1, P1 ;  /* 0x000000e704292211 */ /* 0x000fe200008f0c00 */
[----:B------:R-:W-:Y:S02]  /*1c650*/  @P4 IMAD.MOV.U32 R4, RZ, RZ, R28 ;  /* 0x000000ffff044224 */ /* 0x000fe400078e001c */
[----:B------:R-:W-:-:S03]  /*1c660*/  IMAD.MOV.U32 R231, RZ, RZ, R29 ;  /* 0x000000ffffe77224 */ /* 0x000fc600078e001d */
[----:B------:R-:W-:Y:S01]  /*1c670*/  @!PT LDS RZ, [RZ] ;  /* 0x00000000fffff984 */ /* 0x000fe20000000800 */
[----:B------:R-:W-:Y:S01]  /*1c680*/  @!PT LDS RZ, [RZ] ;  /* 0x00000000fffff984 */ /* 0x000fe20000000800 */
[----:B------:R-:W-:Y:S01]  /*1c690*/  @!PT LDS RZ, [RZ] ;  /* 0x00000000fffff984 */ /* 0x000fe20000000800 */
[----:B------:R2:W-:Y:S04]  /*1c6a0*/  @P4 LDGSTS.E.BYPASS.LTC128B.128 [R239+0xa000], [R4.64+0x80] ;  /* 0x0a00008004ef4fae */ /* 0x0005e8000b901d46 */
[----:B------:R1:W-:Y:S01]  /*1c6b0*/  @!P4 STS.128 [R239+0xa000], RZ ;  /* 0x00a000ffef00c388 */ /* 0x0003e20000000c00 */
[----:B--2---:R-:W-:Y:S02]  /*1c6c0*/  @P3 IMAD.MOV.U32 R4, RZ, RZ, R28 ;  /* 0x000000ffff043224 */ /* 0x004fe400078e001c */
[----:B------:R-:W-:-:S05]  /*1c6d0*/  @P3 IMAD.MOV.U32 R5, RZ, RZ, R29 ;  /* 0x000000ffff053224 */ /* 0x000fca00078e001d */
        /* <DEDUP_REMOVED lines=73> */
.L_x_2687:
[----:B------:R-:W-:Y:S05]  /*1cb70*/  BSYNC B1 ;  /* 0x0000000000017941 */ /* 0x000fea0003800000 */
.L_x_2686:
[----:B------:R-:W2:Y:S01]  /*1cb80*/  LD.E R183, [R10.64+0xdc] ;  /* 0x0000dc060ab77980 */ /* 0x000ea2000c101900 */
[----:B------:R-:W-:-:S02]  /*1cb90*/  IMAD.IADD R3, R2, 0x1, R3 ;  /* 0x0000000102037824 */ /* 0x000fc400078e0203 */
[----:B------:R-:W-:-:S03]  /*1cba0*/  IMAD.SHL.U32 R219, R35, 0x2, RZ ;  /* 0x0000000223db7824 */ /* 0x000fc600078e00ff */
[C---:B------:R-:W-:Y:S01]  /*1cbb0*/  IADD3 R2, R3.reuse, 0x1, RZ ;  /* 0x0000000103027810 */ /* 0x040fe20007ffe0ff */
[--C-:B------:R-:W-:Y:S01]  /*1cbc0*/  IMAD R217, R34, 0x2, R219.reuse ;  /* 0x0000000222d97824 */ /* 0x100fe200078e02db */
[-C--:B------:R-:W-:Y:S01]  /*1cbd0*/  ISETP.GE.AND P3, PT, R3, R247.reuse, PT ;  /* 0x000000f70300720c */ /* 0x080fe20003f66270 */
[----:B------:R-:W-:Y:S01]  /*1cbe0*/  LDSM.16.MT88.4 R156, [R219+0x10000] ;  /* 0x01000000db9c783b */ /* 0x000fe20000004200 */
[C---:B------:R-:W-:Y:S01]  /*1cbf0*/  ISETP.GE.AND P5, PT, R2.reuse, R247, PT ;  /* 0x000000f70200720c */ /* 0x040fe20003fa6270 */
[----:B------:R-:W-:Y:S01]  /*1cc00*/  IMAD R216, R33, 0x2, R219 ;  /* 0x0000000221d87824 */ /* 0x000fe200078e02db */
[C---:B------:R-:W-:Y:S01]  /*1cc10*/  ISETP.GE.AND P1, PT, R2.reuse, R246, PT ;  /* 0x000000f60200720c */ /* 0x040fe20003f26270 */
[----:B------:R-:W-:Y:S01]  /*1cc20*/  LDSM.16.MT88.4 R148, [R217+0x10000] ;  /* 0x01000000d994783b */ /* 0x000fe20000004200 */
[-C--:B------:R-:W-:Y:S01]  /*1cc30*/  ISETP.GE.OR P3, PT, R3, R244.reuse, !P3 ;  /* 0x000000f40300720c */ /* 0x080fe20005f66670 */
[----:B------:R-:W-:Y:S01]  /*1cc40*/  IMAD R215, R33, 0x2, R217 ;  /* 0x0000000221d77824 */ /* 0x000fe200078e02d9 */
[C---:B------:R-:W-:Y:S01]  /*1cc50*/  ISETP.GE.OR P5, PT, R2.reuse, R244, !P5 ;  /* 0x000000f40200720c */ /* 0x040fe20006fa6670 */
[----:B------:R-:W-:Y:S01]  /*1cc60*/  LDSM.16.MT88.4 R140, [R216+0x10000] ;  /* 0x01000000d88c783b */ /* 0x000fe20000004200 */
[----:B------:R-:W-:-:S02]  /*1cc70*/  ISETP.GE.OR P1, PT, R2, R245, !P1 ;  /* 0x000000f50200720c */ /* 0x000fc40004f26670 */
[C---:B------:R-:W-:Y:S01]  /*1cc80*/  IADD3 R0, R3.reuse, 0x8, RZ ;  /* 0x0000000803007810 */ /* 0x040fe20007ffe0ff */
[----:B------:R-:W-:Y:S01]  /*1cc90*/  LDSM.16.MT88.4 R132, [R215+0x10000] ;  /* 0x01000000d784783b */ /* 0x000fe20000004200 */
[----:B------:R-:W-:Y:S02]  /*1cca0*/  IADD3 R2, R3, 0x9, RZ ;  /* 0x0000000903027810 */ /* 0x000fe40007ffe0ff */
[----:B------:R-:W-:Y:S01]  /*1ccb0*/  FSEL R68, R68, -INF , !P3 ;  /* 0xff80000044447808 */ /* 0x000fe20005800000 */
[----:B-1----:R-:W-:Y:S01]  /*1ccc0*/  LDSM.16.MT88.4 R40, [R219+0x12000] ;  /* 0x01200000db28783b */ /* 0x002fe20000004200 */
[----:B------:R-:W-:Y:S02]  /*1ccd0*/  FSEL R69, R69, -INF , !P5 ;  /* 0xff80000045457808 */ /* 0x000fe40006800000 */
[----:B------:R-:W-:Y:S01]  /*1cce0*/  FSEL R71, R71, -INF , !P1 ;  /* 0xff80000047477808 */ /* 0x000fe20004800000 */
[----:B------:R-:W-:Y:S01]  /*1ccf0*/  LDSM.16.MT88.4 R48, [R217+0x12000] ;  /* 0x01200000d930783b */ /* 0x000fe20000004200 */
[----:B------:R-:W-:-:S02]  /*1cd00*/  ISETP.GE.AND P2, PT, R3, R246, PT ;  /* 0x000000f60300720c */ /* 0x000fc40003f46270 */
[CC--:B------:R-:W-:Y:S01]  /*1cd10*/  ISETP.GE.AND P4, PT, R0.reuse, R247.reuse, PT ;  /* 0x000000f70000720c */ /* 0x0c0fe20003f86270 */
[----:B------:R-:W-:Y:S01]  /*1cd20*/  LDSM.16.MT88.4 R72, [R219+0x14000] ;  /* 0x01400000db48783b */ /* 0x000fe20000004200 */
[-C--:B------:R-:W-:Y:S02]  /*1cd30*/  ISETP.GE.AND P3, PT, R0, R246.reuse, PT ;  /* 0x000000f60000720c */ /* 0x080fe40003f66270 */
[C---:B------:R-:W-:Y:S01]  /*1cd40*/  ISETP.GE.AND P5, PT, R2.reuse, R247, PT ;  /* 0x000000f70200720c */ /* 0x040fe20003fa6270 */
[----:B------:R-:W-:Y:S01]  /*1cd50*/  LDSM.16.MT88.4 R96, [R215+0x14000] ;  /* 0x01400000d760783b */ /* 0x000fe20000004200 */
[----:B------:R-:W-:Y:S02]  /*1cd60*/  ISETP.GE.AND P1, PT, R2, R246, PT ;  /* 0x000000f60200720c */ /* 0x000fe40003f26270 */
[----:B------:R-:W-:Y:S01]  /*1cd70*/  ISETP.GE.OR P2, PT, R3, R245, !P2 ;  /* 0x000000f50300720c */ /* 0x000fe20005746670 */
[----:B------:R-:W-:Y:S01]  /*1cd80*/  LDSM.16.MT88.4 R104, [R219+0x16000] ;  /* 0x01600000db68783b */ /* 0x000fe20000004200 */
[----:B------:R-:W-:-:S02]  /*1cd90*/  ISETP.GE.OR P4, PT, R0, R244, !P4 ;  /* 0x000000f40000720c */ /* 0x000fc40006786670 */
[-C--:B------:R-:W-:Y:S01]  /*1cda0*/  ISETP.GE.OR P3, PT, R0, R245.reuse, !P3 ;  /* 0x000000f50000720c */ /* 0x080fe20005f66670 */
[----:B------:R-:W-:Y:S01]  /*1cdb0*/  LDSM.16.MT88.4 R112, [R217+0x16000] ;  /* 0x01600000d970783b */ /* 0x000fe20000004200 */
[C---:B------:R-:W-:Y:S02]  /*1cdc0*/  ISETP.GE.OR P5, PT, R2.reuse, R244, !P5 ;  /* 0x000000f40200720c */ /* 0x040fe40006fa6670 */
[----:B------:R-:W-:Y:S01]  /*1cdd0*/  ISETP.GE.OR P1, PT, R2, R245, !P1 ;  /* 0x000000f50200720c */ /* 0x000fe20004f26670 */
        /* <DEDUP_REMOVED lines=8> */
[CC--:B------:R-:W-:Y:S02]  /*1ce60*/  ISETP.GE.AND P2, PT, R0.reuse, R247.reuse, PT ;  /* 0x000000f70000720c */ /* 0x0c0fe40003f46270 */
[----:B------:R-:W-:Y:S02]  /*1ce70*/  ISETP.GE.AND P4, PT, R0, R246, PT ;  /* 0x000000f60000720c */ /* 0x000fe40003f86270 */
[----:B------:R-:W-:-:S02]  /*1ce80*/  ISETP.GE.AND P5, PT, R2, R247, PT ;  /* 0x000000f70200720c */ /* 0x000fc40003fa6270 */
[----:B------:R-:W-:Y:S02]  /*1ce90*/  ISETP.GE.AND P1, PT, R2, R246, PT ;  /* 0x000000f60200720c */ /* 0x000fe40003f26270 */
[CC--:B------:R-:W-:Y:S02]  /*1cea0*/  ISETP.GE.OR P2, PT, R0.reuse, R244.reuse, !P2 ;  /* 0x000000f40000720c */ /* 0x0c0fe40005746670 */
[-C--:B------:R-:W-:Y:S02]  /*1ceb0*/  ISETP.GE.OR P4, PT, R0, R245.reuse, !P4 ;  /* 0x000000f50000720c */ /* 0x080fe40006786670 */
[C---:B------:R-:W-:Y:S02]  /*1cec0*/  ISETP.GE.OR P5, PT, R2.reuse, R244, !P5 ;  /* 0x000000f40200720c */ /* 0x040fe40006fa6670 */
[----:B------:R-:W-:Y:S02]  /*1ced0*/  ISETP.GE.OR P1, PT, R2, R245, !P1 ;  /* 0x000000f50200720c */ /* 0x000fe40004f26670 */
[----:B------:R-:W-:-:S02]  /*1cee0*/  IADD3 R0, R3, 0x18, RZ ;  /* 0x0000001803007810 */ /* 0x000fc40007ffe0ff */
[----:B------:R-:W-:Y:S02]  /*1cef0*/  IADD3 R2, R3, 0x19, RZ ;  /* 0x0000001903027810 */ /* 0x000fe40007ffe0ff */
[----:B------:R-:W-:Y:S02]  /*1cf00*/  FSEL R6, R60, -INF , !P2 ;  /* 0xff8000003c067808 */ /* 0x000fe40005000000 */
[----:B------:R-:W-:Y:S02]  /*1cf10*/  FSEL R12, R62, -INF , !P4 ;  /* 0xff8000003e0c7808 */ /* 0x000fe40006000000 */
[----:B------:R-:W-:Y:S02]  /*1cf20*/  ISETP.GE.AND P2, PT, R0, R246, PT ;  /* 0x000000f60000720c */ /* 0x000fe40003f46270 */
[----:B------:R-:W-:Y:S02]  /*1cf30*/  ISETP.GE.AND P4, PT, R2, R247, PT ;  /* 0x000000f70200720c */ /* 0x000fe40003f86270 */
[----:B------:R-:W-:-:S02]  /*1cf40*/  FSEL R66, R66, -INF , !P3 ;  /* 0xff80000042427808 */ /* 0x000fc40005800000 */
[----:B------:R-:W-:Y:S02]  /*1cf50*/  ISETP.GE.AND P3, PT, R0, R247, PT ;  /* 0x000000f70000720c */ /* 0x000fe40003f66270 */
[----:B------:R-:W-:Y:S02]  /*1cf60*/  FSEL R9, R63, -INF , !P1 ;  /* 0xff8000003f097808 */ /* 0x000fe40004800000 */
[----:B------:R-:W-:Y:S02]  /*1cf70*/  ISETP.GE.AND P1, PT, R2, R246, PT ;  /* 0x000000f60200720c */ /* 0x000fe40003f26270 */
[----:B------:R-:W-:Y:S02]  /*1cf80*/  ISETP.GE.OR P2, PT, R0, R245, !P2 ;  /* 0x000000f50000720c */ /* 0x000fe40005746670 */
[----:B------:R-:W-:Y:S02]  /*1cf90*/  ISETP.GE.OR P4, PT, R2, R244, !P4 ;  /* 0x000000f40200720c */ /* 0x000fe40006786670 */
[----:B------:R-:W-:-:S02]  /*1cfa0*/  IADD3 R13, R3, 0x21, RZ ;  /* 0x00000021030d7810 */ /* 0x000fc40007ffe0ff */
[----:B------:R-:W-:Y:S02]  /*1cfb0*/  ISETP.GE.OR P3, PT, R0, R244, !P3 ;  /* 0x000000f40000720c */ /* 0x000fe40005f66670 */
[----:B------:R-:W-:Y:S02]  /*1cfc0*/  IADD3 R0, R3, 0x20, RZ ;  /* 0x0000002003007810 */ /* 0x000fe40007ffe0ff */
[----:B------:R-:W-:Y:S02]  /*1cfd0*/  ISETP.GE.OR P1, PT, R2, R245, !P1 ;  /* 0x000000f50200720c */ /* 0x000fe40004f26670 */
[----:B------:R-:W-:Y:S02]  /*1cfe0*/  FSEL R8, R58, -INF , !P2 ;  /* 0xff8000003a087808 */ /* 0x000fe40005000000 */
[----:B------:R-:W-:Y:S02]  /*1cff0*/  FSEL R2, R57, -INF , !P4 ;  /* 0xff80000039027808 */ /* 0x000fe40006000000 */
[----:B------:R-:W-:-:S02]  /*1d000*/  ISETP.GE.AND P4, PT, R13, R247, PT ;  /* 0x000000f70d00720c */ /* 0x000fc40003f86270 */
[-C--:B------:R-:W-:Y:S02]  /*1d010*/  ISETP.GE.AND P2, PT, R13, R246.reuse, PT ;  /* 0x000000f60d00720c */ /* 0x080fe40003f46270 */
[----:B------:R-:W-:Y:S02]  /*1d020*/  FSEL R5, R61, -INF , !P5 ;  /* 0xff8000003d057808 */ /* 0x000fe40006800000 */
[----:B------:R-:W-:Y:S02]  /*1d030*/  FSEL R4, R56, -INF , !P3 ;  /* 0xff80000038047808 */ /* 0x000fe40005800000 */
[C---:B------:R-:W-:Y:S02]  /*1d040*/  ISETP.GE.AND P5, PT, R0.reuse, R247, PT ;  /* 0x000000f70000720c */ /* 0x040fe40003fa6270 */
[----:B------:R-:W-:Y:S02]  /*1d050*/  ISETP.GE.AND P3, PT, R0, R246, PT ;  /* 0x000000f60000720c */ /* 0x000fe40003f66270 */
[----:B------:R-:W-:-:S02]  /*1d060*/  IADD3 R7, R3, 0x28, RZ ;  /* 0x0000002803077810 */ /* 0x000fc40007ffe0ff */
[CC--:B------:R-:W-:Y:S02]  /*1d070*/  ISETP.GE.OR P4, PT, R13.reuse, R244.reuse, !P4 ;  /* 0x000000f40d00720c */ /* 0x0c0fe40006786670 */
[----:B------:R-:W-:Y:S02]  /*1d080*/  ISETP.GE.OR P2, PT, R13, R245, !P2 ;  /* 0x000000f50d00720c */ /* 0x000fe40005746670 */
[----:B------:R-:W-:Y:S02]  /*1d090*/  FMNMX.FTZ R13, R68, R69, !PT ;  /* 0x00000045440d7209 */ /* 0x000fe40007810000 */
[C---:B------:R-:W-:Y:S02]  /*1d0a0*/  ISETP.GE.OR P5, PT, R0.reuse, R244, !P5 ;  /* 0x000000f40000720c */ /* 0x040fe40006fa6670 */
[----:B------:R-:W-:Y:S02]  /*1d0b0*/  ISETP.GE.OR P3, PT, R0, R245, !P3 ;  /* 0x000000f50000720c */ /* 0x000fe40005f66670 */
[----:B------:R-:W-:-:S02]  /*1d0c0*/  FSEL R0, R59, -INF , !P1 ;  /* 0xff8000003b007808 */ /* 0x000fc40004800000 */
[C---:B------:R-:W-:Y:S01]  /*1d0d0*/  ISETP.GE.AND P1, PT, R7.reuse, R247, PT ;  /* 0x000000f70700720c */ /* 0x040fe20003f26270 */
[----:B------:R-:W-:Y:S01]  /*1d0e0*/  LDSM.16.MT88.4 R56, [R216+0x12000] ;  /* 0x01200000d838783b */ /* 0x000fe20000004200 */
[----:B------:R-:W-:Y:S02]  /*1d0f0*/  FMNMX.FTZ R13, R64, R13, !PT ;  /* 0x0000000d400d7209 */ /* 0x000fe40007810000 */
[----:B------:R-:W-:Y:S02]  /*1d100*/  ISETP.GE.OR P1, PT, R7, R244, !P1 ;  /* 0x000000f40700720c */ /* 0x000fe40004f26670 */
[----:B------:R-:W-:Y:S02]  /*1d110*/  IADD3 R14, R3, 0x30, RZ ;  /* 0x00000030030e7810 */ /* 0x000fe40007ffe0ff */
[----:B------:R-:W-:Y:S02]  /*1d120*/  FMNMX.FTZ R13, R65, R13, !PT ;  /* 0x0000000d410d7209 */ /* 0x000fe40007810000 */
[----:B------:R-:W-:-:S02]  /*1d130*/  FSEL R27, R90, -INF , !P3 ;  /* 0xff8000005a1b7808 */ /* 0x000fc40005800000 */
[----:B------:R-:W-:Y:S02]  /*1d140*/  FSEL R31, R16, -INF , !P1 ;  /* 0xff800000101f7808 */ /* 0x000fe40004800000 */
[----:B------:R-:W-:Y:S02]  /*1d150*/  ISETP.GE.AND P3, PT, R14, R247, PT ;  /* 0x000000f70e00720c */ /* 0x000fe40003f66270 */
[----:B------:R-:W-:Y:S02]  /*1d160*/  FMNMX.FTZ R13, R6, R13, !PT ;  /* 0x0000000d060d7209 */ /* 0x000fe40007810000 */
[C---:B------:R-:W-:Y:S02]  /*1d170*/  ISETP.GE.AND P1, PT, R14.reuse, R246, PT ;  /* 0x000000f60e00720c */ /* 0x040fe40003f26270 */
[----:B------:R-:W-:Y:S02]  /*1d180*/  FMNMX.FTZ R15, R5, R13, !PT ;  /* 0x0000000d050f7209 */ /* 0x000fe40007810000 */
[----:B------:R-:W-:-:S02]  /*1d190*/  ISETP.GE.OR P3, PT, R14, R244, !P3 ;  /* 0x000000f40e00720c */ /* 0x000fc40005f66670 */
[----:B------:R-:W-:Y:S02]  /*1d1a0*/  ISETP.GE.OR P1, PT, R14, R245, !P1 ;  /* 0x000000f50e00720c */ /* 0x000fe40004f26670 */
[----:B------:R-:W-:Y:S02]  /*1d1b0*/  FMNMX.FTZ R14, R70, R71, !PT ;  /* 0x00000047460e7209 */ /* 0x000fe40007810000 */
[----:B------:R-:W-:Y:S02]  /*1d1c0*/  FSEL R180, R88, -INF , !P5 ;  /* 0xff80000058b47808 */ /* 0x000fe40006800000 */
[----:B------:R-:W-:Y:S02]  /*1d1d0*/  ISETP.GE.AND P5, PT, R7, R246, PT ;  /* 0x000000f60700720c */ /* 0x000fe40003fa6270 */
[----:B------:R-:W-:Y:S02]  /*1d1e0*/  FMNMX.FTZ R15, R4, R15, !PT ;  /* 0x0000000f040f7209 */ /* 0x000fe40007810000 */
[----:B------:R-:W-:-:S02]  /*1d1f0*/  FMNMX.FTZ R14, R66, R14, !PT ;  /* 0x0000000e420e7209 */ /* 0x000fc40007810000 */
[----:B------:R-:W-:Y:S02]  /*1d200*/  ISETP.GE.OR P5, PT, R7, R245, !P5 ;  /* 0x000000f50700720c */ /* 0x000fe40006fa6670 */
[----:B------:R-:W-:Y:S02]  /*1d210*/  IADD3 R7, R3, 0x29, RZ ;  /* 0x0000002903077810 */ /* 0x000fe40007ffe0ff */
[----:B------:R-:W-:Y:S02]  /*1d220*/  FMNMX.FTZ R15, R2, R15, !PT ;  /* 0x0000000f020f7209 */ /* 0x000fe40007810000 */
[----:B------:R-:W-:Y:S02]  /*1d230*/  FMNMX.FTZ R14, R67, R14, !PT ;  /* 0x0000000e430e7209 */ /* 0x000fe40007810000 */
[----:B------:R-:W-:Y:S02]  /*1d240*/  FSEL R179, R89, -INF , !P4 ;  /* 0xff80000059b37808 */ /* 0x000fe40006000000 */
[----:B------:R-:W-:-:S02]  /*1d250*/  ISETP.GE.AND P4, PT, R7, R247, PT ;  /* 0x000000f70700720c */ /* 0x000fc40003f86270 */
[----:B------:R-:W-:Y:S02]  /*1d260*/  FMNMX.FTZ R15, R180, R15, !PT ;  /* 0x0000000fb40f7209 */ /* 0x000fe40007810000 */
[----:B------:R-:W-:Y:S02]  /*1d270*/  FMNMX.FTZ R14, R12, R14, !PT ;  /* 0x0000000e0c0e7209 */ /* 0x000fe40007810000 */
[----:B------:R-:W-:Y:S02]  /*1d280*/  FSEL R26, R91, -INF , !P2 ;  /* 0xff8000005b1a7808 */ /* 0x000fe40005000000 */
[C---:B------:R-:W-:Y:S01]  /*1d290*/  ISETP.GE.AND P2, PT, R7.reuse, R246, PT ;  /* 0x000000f60700720c */ /* 0x040fe20003f46270 */
[----:B------:R-:W-:Y:S01]  /*1d2a0*/  LDSM.16.MT88.4 R88, [R216+0x14000] ;  /* 0x01400000d858783b */ /* 0x000fe20000004200 */
[----:B------:R-:W-:Y:S02]  /*1d2b0*/  ISETP.GE.OR P4, PT, R7, R244, !P4 ;  /* 0x000000f40700720c */ /* 0x000fe40006786670 */
[----:B------:R-:W-:-:S02]  /*1d2c0*/  IADD3 R13, R3, 0x31, RZ ;  /* 0x00000031030d7810 */ /* 0x000fc40007ffe0ff */
[----:B------:R-:W-:Y:S02]  /*1d2d0*/  FMNMX.FTZ R15, R179, R15, !PT ;  /* 0x0000000fb30f7209 */ /* 0x000fe40007810000 */
[----:B------:R-:W-:Y:S02]  /*1d2e0*/  FMNMX.FTZ R14, R9, R14, !PT ;  /* 0x0000000e090e7209 */ /* 0x000fe40007810000 */
[----:B------:R-:W-:Y:S02]  /*1d2f0*/  ISETP.GE.OR P2, PT, R7, R245, !P2 ;  /* 0x000000f50700720c */ /* 0x000fe40005746670 */
[----:B------:R-:W-:Y:S02]  /*1d300*/  FSEL R25, R18, -INF , !P5 ;  /* 0xff80000012197808 */ /* 0x000fe40006800000 */
[----:B------:R-:W-:Y:S02]  /*1d310*/  IADD3 R7, R3, 0x38, RZ ;  /* 0x0000003803077810 */ /* 0x000fe40007ffe0ff */
[----:B------:R-:W-:-:S02]  /*1d320*/  ISETP.GE.AND P5, PT, R13, R247, PT ;  /* 0x000000f70d00720c */ /* 0x000fc40003fa6270 */
[----:B------:R-:W-:Y:S02]  /*1d330*/  FSEL R30, R17, -INF , !P4 ;  /* 0xff800000111e7808 */ /* 0x000fe40006000000 */
[----:B------:R-:W-:Y:S02]  /*1d340*/  FMNMX.FTZ R15, R31, R15, !PT ;  /* 0x0000000f1f0f7209 */ /* 0x000fe40007810000 */
[----:B------:R-:W-:Y:S02]  /*1d350*/  FMNMX.FTZ R14, R8, R14, !PT ;  /* 0x0000000e080e7209 */ /* 0x000fe40007810000 */
[----:B------:R-:W-:Y:S02]  /*1d360*/  IADD3 R3, R3, 0x39, RZ ;  /* 0x0000003903037810 */ /* 0x000fe40007ffe0ff */
[----:B------:R-:W-:Y:S02]  /*1d370*/  ISETP.GE.AND P4, PT, R7, R247, PT ;  /* 0x000000f70700720c */ /* 0x000fe40003f86270 */
[----:B------:R-:W-:-:S02]  /*1d380*/  FSEL R29, R80, -INF , !P3 ;  /* 0xff800000501d7808 */ /* 0x000fc40005800000 */
[----:B------:R-:W-:Y:S02]  /*1d390*/  ISETP.GE.OR P5, PT, R13, R244, !P5 ;  /* 0x000000f40d00720c */ /* 0x000fe40006fa6670 */
[----:B------:R-:W-:Y:S02]  /*1d3a0*/  FMNMX.FTZ R15, R30, R15, !PT ;  /* 0x0000000f1e0f7209 */ /* 0x000fe40007810000 */
[----:B------:R-:W-:Y:S02]  /*1d3b0*/  FMNMX.FTZ R14, R0, R14, !PT ;  /* 0x0000000e000e7209 */ /* 0x000fe40007810000 */
[----:B------:R-:W-:Y:S02]  /*1d3c0*/  ISETP.GE.AND P3, PT, R3, R247, PT ;  /* 0x000000f70300720c */ /* 0x000fe40003f66270 */
[----:B------:R-:W-:Y:S02]  /*1d3d0*/  ISETP.GE.OR P4, PT, R7, R244, !P4 ;  /* 0x000000f40700720c */ /* 0x000fe40006786670 */
[----:B------:R-:W-:-:S02]  /*1d3e0*/  FSEL R28, R81, -INF , !P5 ;  /* 0xff800000511c7808 */ /* 0x000fc40006800000 */
[----:B------:R-:W-:Y:S02]  /*1d3f0*/  FMNMX.FTZ R15, R29, R15, !PT ;  /* 0x0000000f1d0f7209 */ /* 0x000fe40007810000 */
[----:B------:R-:W-:Y:S02]  /*1d400*/  FMNMX.FTZ R14, R27, R14, !PT ;  /* 0x0000000e1b0e7209 */ /* 0x000fe40007810000 */
[----:B------:R-:W-:Y:S02]  /*1d410*/  ISETP.GE.OR P3, PT, R3, R244, !P3 ;  /* 0x000000f40300720c */ /* 0x000fe40005f66670 */
[----:B------:R-:W-:Y:S02]  /*1d420*/  FSEL R194, R76, -INF , !P4 ;  /* 0xff8000004cc27808 */ /* 0x000fe40006000000 */
[----:B------:R-:W-:Y:S02]  /*1d430*/  FMNMX.FTZ R15, R28, R15, !PT ;  /* 0x0000000f1c0f7209 */ /* 0x000fe40007810000 */
[----:B------:R-:W-:-:S02]  /*1d440*/  FMNMX.FTZ R14, R26, R14, !PT ;  /* 0x0000000e1a0e7209 */ /* 0x000fc40007810000 */
[----:B------:R-:W-:Y:S02]  /*1d450*/  FSEL R193, R77, -INF , !P3 ;  /* 0xff8000004dc17808 */ /* 0x000fe40005800000 */
[----:B------:R-:W-:Y:S02]  /*1d460*/  FMNMX.FTZ R16, R194, R15, !PT ;  /* 0x0000000fc2107209 */ /* 0x000fe40007810000 */
[----:B------:R-:W-:Y:S02]  /*1d470*/  ISETP.GE.AND P3, PT, R13, R246, PT ;  /* 0x000000f60d00720c */ /* 0x000fe40003f66270 */
[----:B------:R-:W-:Y:S02]  /*1d480*/  FSEL R24, R19, -INF , !P2 ;  /* 0xff80000013187808 */ /* 0x000fe40005000000 */
[----:B------:R-:W-:Y:S02]  /*1d490*/  FMNMX.FTZ R15, R25, R14, !PT ;  /* 0x0000000e190f7209 */ /* 0x000fe40007810000 */
[----:B------:R-:W-:-:S02]  /*1d4a0*/  ISETP.GE.OR P3, PT, R13, R245, !P3 ;  /* 0x000000f50d00720c */ /* 0x000fc40005f66670 */
[CC--:B------:R-:W-:Y:S02]  /*1d4b0*/  ISETP.GE.AND P2, PT, R7.reuse, R246.reuse, PT ;  /* 0x000000f60700720c */ /* 0x0c0fe40003f46270 */
[----:B------:R-:W-:Y:S02]  /*1d4c0*/  FSEL R187, R82, -INF , !P1 ;  /* 0xff80000052bb7808 */ /* 0x000fe40004800000 */
[----:B------:R-:W-:Y:S02]  /*1d4d0*/  FMNMX.FTZ R13, R24, R15, !PT ;  /* 0x0000000f180d7209 */ /* 0x000fe40007810000 */
[----:B------:R-:W-:Y:S02]  /*1d4e0*/  ISETP.GE.OR P2, PT, R7, R245, !P2 ;  /* 0x000000f50700720c */ /* 0x000fe40005746670 */
[----:B------:R-:W-:Y:S02]  /*1d4f0*/  ISETP.GE.AND P1, PT, R3, R246, PT ;  /* 0x000000f60300720c */ /* 0x000fe40003f26270 */
[----:B------:R-:W-:-:S02]  /*1d500*/  FSEL R186, R83, -INF , !P3 ;  /* 0xff80000053ba7808 */ /* 0x000fc40005800000 */
[----:B------:R-:W-:Y:S01]  /*1d510*/  FMNMX.FTZ R13, R187, R13, !PT ;  /* 0x0000000dbb0d7209 */ /* 0x000fe20007810000 */
[----:B------:R-:W-:Y:S01]  /*1d520*/  LDSM.16.MT88.4 R80, [R217+0x14000] ;  /* 0x01400000d950783b */ /* 0x000fe20000004200 */
[----:B------:R-:W-:Y:S02]  /*1d530*/  ISETP.GE.OR P1, PT, R3, R245, !P1 ;  /* 0x000000f50300720c */ /* 0x000fe40004f26670 */
[----:B------:R-:W-:Y:S02]  /*1d540*/  FSEL R185, R78, -INF , !P2 ;  /* 0xff8000004eb97808 */ /* 0x000fe40005000000 */
[----:B------:R-:W-:Y:S02]  /*1d550*/  FMNMX.FTZ R13, R186, R13, !PT ;  /* 0x0000000dba0d7209 */ /* 0x000fe40007810000 */
[----:B------:R-:W-:Y:S02]  /*1d560*/  FMNMX.FTZ R14, R193, R16, !PT ;  /* 0x00000010c10e7209 */ /* 0x000fe40007810000 */
[----:B------:R-:W-:Y:S01]  /*1d570*/  FSEL R184, R79, -INF , !P1 ;  /* 0xff8000004fb87808 */ /* 0x000fe20004800000 */
[----:B------:R-:W-:Y:S01]  /*1d580*/  LDSM.16.MT88.4 R16, [R217+0x10800] ;  /* 0x01080000d910783b */ /* 0x000fe20000004200 */
[----:B------:R-:W-:-:S03]  /*1d590*/  FMNMX.FTZ R13, R185, R13, !PT ;  /* 0x0000000db90d7209 */ /* 0x000fc60007810000 */
[----:B------:R-:W1:Y:S01]  /*1d5a0*/  SHFL.BFLY PT, R7, R14, 0x2, 0x1f ;  /* 0x0c401f000e077f89 */ /* 0x000e6200000e0000 */
[----:B------:R-:W-:-:S05]  /*1d5b0*/  FMNMX.FTZ R13, R184, R13, !PT ;  /* 0x0000000db80d7209 */ /* 0x000fca0007810000 */
[----:B------:R-:W3:Y:S01]  /*1d5c0*/  SHFL.BFLY PT, R3, R13, 0x2, 0x1f ;  /* 0x0c401f000d037f89 */ /* 0x000ee200000e0000 */
[----:B-1----:R-:W-:-:S05]  /*1d5d0*/  FMNMX.FTZ R14, R14, R7, !PT ;  /* 0x000000070e0e7209 */ /* 0x002fca0007810000 */
[----:B------:R-:W1:Y:S01]  /*1d5e0*/  SHFL.BFLY PT, R164, R14, 0x1, 0x1f ;  /* 0x0c201f000ea47f89 */ /* 0x000e6200000e0000 */
[----:B---3--:R-:W-:-:S05]  /*1d5f0*/  FMNMX.FTZ R7, R13, R3, !PT ;  /* 0x000000030d077209 */ /* 0x008fca0007810000 */
[----:B------:R-:W3:Y:S01]  /*1d600*/  SHFL.BFLY PT, R3, R7, 0x1, 0x1f ;  /* 0x0c201f0007037f89 */ /* 0x000ee200000e0000 */
[----:B-1----:R-:W-:-:S04]  /*1d610*/  FMNMX.FTZ R164, R14, R164, !PT ;  /* 0x000000a40ea47209 */ /* 0x002fc80007810000 */
[----:B------:R-:W-:Y:S01]  /*1d620*/  FSETP.NEU.FTZ.AND P1, PT, R164, -INF , PT ;  /* 0xff800000a400780b */ /* 0x000fe20003f3d000 */
[----:B--2---:R-:W-:Y:S01]  /*1d630*/  FMUL.FTZ R192, R183, R164 ;  /* 0x000000a4b7c07220 */ /* 0x004fe20000410000 */
[----:B---3--:R-:W-:-:S04]  /*1d640*/  FMNMX.FTZ R3, R7, R3, !PT ;  /* 0x0000000307037209 */ /* 0x008fc80007810000 */
[----:B------:R-:W-:Y:S01]  /*1d650*/  FSEL R192, R192, RZ, P1 ;  /* 0x000000ffc0c07208 */ /* 0x000fe20000800000 */
[----:B------:R-:W-:Y:S01]  /*1d660*/  FMUL.FTZ R32, R183, R3 ;  /* 0x00000003b7207220 */ /* 0x000fe20000410000 */
        /* <DEDUP_REMOVED lines=11> */
[----:B------:R-:W1:Y:S01]  /*1d720*/  MUFU.EX2 R175, R175 ;  /* 0x000000af00af7308 */ /* 0x000e620000000800 */
[----:B------:R-:W2:Y:S01]  /*1d730*/  LDSM.16.MT88.4 R64, [R215+0x12000] ;  /* 0x01200000d740783b */ /* 0x000ea20000004200 */
[-CC-:B------:R-:W-:Y:S02]  /*1d740*/  FFMA.FTZ R172, R6, R183.reuse, -R192.reuse ;  /* 0x000000b706ac7223 */ /* 0x180fe400000108c0 */
[-CC-:B------:R-:W-:Y:S02]  /*1d750*/  FFMA.FTZ R168, R5, R183.reuse, -R192.reuse ;  /* 0x000000b705a87223 */ /* 0x180fe400000108c0 */
[-C--:B------:R-:W-:Y:S02]  /*1d760*/  FFMA.FTZ R166, R4, R183.reuse, -R192 ;  /* 0x000000b704a67223 */ /* 0x080fe400000108c0 */
[----:B------:R-:W3:Y:S01]  /*1d770*/  LDSM.16.MT88.4 R4, [R215+0x16000] ;  /* 0x01600000d704783b */ /* 0x000ee20000004200 */
[----:B------:R-:W-:Y:S01]  /*1d780*/  MUFU.EX2 R174, R174 ;  /* 0x000000ae00ae7308 */ /* 0x000fe20000000800 */
[----:B------:R-:W-:-:S02]  /*1d790*/  FFMA.FTZ R170, R12, R183, -R32 ;  /* 0x000000b70caa7223 */ /* 0x000fc40000010820 */
[----:B------:R-:W4:Y:S01]  /*1d7a0*/  LDSM.16.MT88.4 R12, [R216+0x10800] ;  /* 0x01080000d80c783b */ /* 0x000f220000004200 */
[-C--:B------:R-:W-:Y:S02]  /*1d7b0*/  FFMA.FTZ R2, R2, R183.reuse, -R192 ;  /* 0x000000b702027223 */ /* 0x080fe400000108c0 */
[-CC-:B------:R-:W-:Y:S01]  /*1d7c0*/  FFMA.FTZ R9, R9, R183.reuse, -R32.reuse ;  /* 0x000000b709097223 */ /* 0x180fe20000010820 */
[----:B-1----:R-:W-:Y:S01]  /*1d7d0*/  F2FP.PACK_AB R128, R175, R176 ;  /* 0x000000b0af80723e */ /* 0x002fe200000000ff */
[----:B------:R-:W1:Y:S01]  /*1d7e0*/  MUFU.EX2 R169, R169 ;  /* 0x000000a900a97308 */ /* 0x000e620000000800 */
[-CC-:B------:R-:W-:Y:S02]  /*1d7f0*/  FFMA.FTZ R8, R8, R183.reuse, -R32.reuse ;  /* 0x000000b708087223 */ /* 0x180fe40000010820 */
[-C--:B------:R-:W-:Y:S02]  /*1d800*/  FFMA.FTZ R0, R0, R183.reuse, -R32 ;  /* 0x000000b700007223 */ /* 0x080fe40000010820 */
[----:B------:R-:W-:-:S02]  /*1d810*/  FFMA.FTZ R180, R180, R183, -R192 ;  /* 0x000000b7b4b47223 */ /* 0x000fc400000108c0 */
[-CC-:B------:R-:W-:Y:S01]  /*1d820*/  FFMA.FTZ R179, R179, R183.reuse, -R192.reuse ;  /* 0x000000b7b3b37223 */ /* 0x180fe200000108c0 */
[----:B------:R-:W-:Y:S01]  /*1d830*/  MUFU.EX2 R173, R173 ;  /* 0x000000ad00ad7308 */ /* 0x000fe20000000800 */
[-CC-:B------:R-:W-:Y:S02]  /*1d840*/  FFMA.FTZ R181, R31, R183.reuse, -R192.reuse ;  /* 0x000000b71fb57223 */ /* 0x180fe400000108c0 */
[-C--:B------:R-:W-:Y:S02]  /*1d850*/  FFMA.FTZ R182, R30, R183.reuse, -R192 ;  /* 0x000000b71eb67223 */ /* 0x080fe400000108c0 */
[-CC-:B------:R-:W-:Y:S02]  /*1d860*/  FFMA.FTZ R190, R27, R183.reuse, -R32.reuse ;  /* 0x000000b71bbe7223 */ /* 0x180fe40000010820 */
[-CC-:B------:R-:W-:Y:S01]  /*1d870*/  FFMA.FTZ R191, R26, R183.reuse, -R32.reuse ;  /* 0x000000b71abf7223 */ /* 0x180fe20000010820 */
[----:B------:R-:W5:Y:S01]  /*1d880*/  MUFU.EX2 R177, R177 ;  /* 0x000000b100b17308 */ /* 0x000f620000000800 */
[----:B-1----:R-:W-:Y:S01]  /*1d890*/  F2FP.PACK_AB R130, R169, R174 ;  /* 0x000000aea982723e */ /* 0x002fe200000000ff */
[----:B------:R-:W-:-:S02]  /*1d8a0*/  FFMA.FTZ R195, R25, R183, -R32 ;  /* 0x000000b719c37223 */ /* 0x000fc40000010820 */
[-C--:B------:R-:W-:Y:S02]  /*1d8b0*/  FFMA.FTZ R196, R24, R183.reuse, -R32 ;  /* 0x000000b718c47223 */ /* 0x080fe40000010820 */
[-CC-:B------:R-:W-:Y:S01]  /*1d8c0*/  FFMA.FTZ R197, R29, R183.reuse, -R192.reuse ;  /* 0x000000b71dc57223 */ /* 0x180fe200000108c0 */
[----:B------:R-:W-:Y:S01]  /*1d8d0*/  LDSM.16.MT88.4 R24, [R215+0x15000] ;  /* 0x01500000d718783b */ /* 0x000fe20000004200 */
[----:B------:R-:W-:Y:S01]  /*1d8e0*/  MUFU.EX2 R178, R178 ;  /* 0x000000b200b27308 */ /* 0x000fe20000000800 */
[-CC-:B------:R-:W-:Y:S02]  /*1d8f0*/  FFMA.FTZ R198, R28, R183.reuse, -R192.reuse ;  /* 0x000000b71cc67223 */ /* 0x180fe400000108c0 */
[----:B------:R-:W-:Y:S01]  /*1d900*/  LDSM.16.MT88.4 R28, [R215+0x17000] ;  /* 0x01700000d71c783b */ /* 0x000fe20000004200 */
[-CC-:B------:R-:W-:Y:S02]  /*1d910*/  FFMA.FTZ R194, R194, R183.reuse, -R192.reuse ;  /* 0x000000b7c2c27223 */ /* 0x180fe400000108c0 */
[----:B------:R-:W-:-:S02]  /*1d920*/  FFMA.FTZ R249, R193, R183, -R192 ;  /* 0x000000b7c1f97223 */ /* 0x000fc400000108c0 */
[----:B------:R-:W1:Y:S01]  /*1d930*/  MUFU.EX2 R171, R171 ;  /* 0x000000ab00ab7308 */ /* 0x000e620000000800 */
[----:B-----5:R-:W-:Y:S01]  /*1d940*/  F2FP.PACK_AB R129, R177, R173 ;  /* 0x000000adb181723e */ /* 0x020fe200000000ff */
[-CC-:B------:R-:W-:Y:S02]  /*1d950*/  FFMA.FTZ R187, R187, R183.reuse, -R32.reuse ;  /* 0x000000b7bbbb7223 */ /* 0x180fe40000010820 */
[-CC-:B------:R-:W-:Y:S02]  /*1d960*/  FFMA.FTZ R186, R186, R183.reuse, -R32.reuse ;  /* 0x000000b7baba7223 */ /* 0x180fe40000010820 */
[-CC-:B------:R-:W-:Y:S02]  /*1d970*/  FFMA.FTZ R248, R184, R183.reuse, -R32.reuse ;  /* 0x000000b7b8f87223 */ /* 0x180fe40000010820 */
[----:B------:R-:W-:Y:S01]  /*1d980*/  MUFU.EX2 R172, R172 ;  /* 0x000000ac00ac7308 */ /* 0x000fe20000000800 */
[----:B------:R-:W-:Y:S02]  /*1d990*/  FFMA.FTZ R185, R185, R183, -R32 ;  /* 0x000000b7b9b97223 */ /* 0x000fe40000010820 */
[----:B------:R-:W-:Y:S01]  /*1d9a0*/  FADD.FTZ R175, R176, R175 ;  /* 0x000000afb0af7221 */ /* 0x000fe20000010000 */
[----:B------:R-:W-:Y:S01]  /*1d9b0*/  LDSM.16.MT88.4 R32, [R219+0x13800] ;  /* 0x01380000db20783b */ /* 0x000fe20000004200 */
[----:B------:R-:W-:-:S02]  /*1d9c0*/  FADD.FTZ R173, R173, R177 ;  /* 0x000000b1adad7221 */ /* 0x000fc40000010000 */
[----:B------:R-:W-:Y:S01]  /*1d9d0*/  FADD.FTZ R174, R174, R175 ;  /* 0x000000afaeae7221 */ /* 0x000fe20000010000 */
[----:B-1----:R-:W-:Y:S01]  /*1d9e0*/  F2FP.PACK_AB R131, R171, R178 ;  /* 0x000000b2ab83723e */ /* 0x002fe200000000ff */
[----:B------:R-:W1:Y:S01]  /*1d9f0*/  MUFU.EX2 R168, R168 ;  /* 0x000000a800a87308 */ /* 0x000e620000000800 */
        /* <DEDUP_REMOVED lines=23> */
[C---:B--2---:R-:W-:Y:S02]  /*1db70*/  HMMA.16816.F32 R60, R128.reuse, R64, RZ ;  /* 0x00000040803c723c */ /* 0x044fe400000018ff */
        /* <DEDUP_REMOVED lines=91> */
[----:B------:R-:W-:Y:S01]  /*1e130*/  HMMA.16816.F32 R128, R4, R22, R128 ;  /* 0x000000160480723c */ /* 0x000fe20000001880 */
[----:B------:R-:W1:Y:S06]  /*1e140*/  LDSM.16.MT88.4 R20, [R216+0x11000] ;  /* 0x01100000d814783b */ /* 0x000e6c0000004200 */
[----:B------:R-:W-:Y:S01]  /*1e150*/  F2FP.PACK_AB R4, R179, R180 ;  /* 0x000000b4b304723e */ /* 0x000fe200000000ff */
[----:B------:R-:W-:Y:S01]  /*1e160*/  FADD.FTZ R180, R180, R166 ;  /* 0x000000a6b4b47221 */ /* 0x000fe20000010000 */
[----:B------:R-:W-:-:S02]  /*1e170*/  F2FP.PACK_AB R6, R182, R181 ;  /* 0x000000b5b606723e */ /* 0x000fc400000000ff */
[----:B--2---:R-:W-:Y:S01]  /*1e180*/  F2FP.PACK_AB R5, R191, R190 ;  /* 0x000000bebf05723e */ /* 0x004fe200000000ff */
[----:B------:R-:W-:Y:S01]  /*1e190*/  FADD.FTZ R190, R190, R8 ;  /* 0x00000008bebe7221 */ /* 0x000fe20000010000 */
[----:B------:R-:W-:Y:S01]  /*1e1a0*/  F2FP.PACK_AB R7, R196, R195 ;  /* 0x000000c3c407723e */ /* 0x000fe200000000ff */
[----:B------:R-:W-:Y:S02]  /*1e1b0*/  FADD.FTZ R180, R179, R180 ;  /* 0x000000b4b3b47221 */ /* 0x000fe40000010000 */
[----:B------:R-:W-:Y:S02]  /*1e1c0*/  FADD.FTZ R190, R191, R190 ;  /* 0x000000bebfbe7221 */ /* 0x000fe40000010000 */
[----:B------:R-:W-:Y:S02]  /*1e1d0*/  FADD.FTZ R181, R181, R180 ;  /* 0x000000b4b5b57221 */ /* 0x000fe40000010000 */
[----:B---3--:R-:W-:Y:S01]  /*1e1e0*/  HMMA.16816.F32 R160, R4, R16, R160 ;  /* 0x0000001004a0723c */ /* 0x008fe200000018a0 */
[----:B------:R-:W-:-:S02]  /*1e1f0*/  FADD.FTZ R195, R195, R190 ;  /* 0x000000bec3c37221 */ /* 0x000fc40000010000 */
[----:B------:R-:W-:Y:S02]  /*1e200*/  FADD.FTZ R181, R182, R181 ;  /* 0x000000b5b6b57221 */ /* 0x000fe40000010000 */
[----:B------:R-:W-:Y:S02]  /*1e210*/  FADD.FTZ R195, R196, R195 ;  /* 0x000000c3c4c37221 */ /* 0x000fe40000010000 */
[----:B------:R-:W-:Y:S01]  /*1e220*/  FADD.FTZ R181, R197, R181 ;  /* 0x000000b5c5b57221 */ /* 0x000fe20000010000 */
[----:B------:R-:W-:Y:S01]  /*1e230*/  HMMA.16816.F32 R156, R4, R18, R156 ;  /* 0x00000012049c723c */ /* 0x000fe2000000189c */
[----:B------:R-:W2:Y:S01]  /*1e240*/  LDSM.16.MT88.4 R16, [R215+0x11000] ;  /* 0x01100000d710783b */ /* 0x000ea20000004200 */
[----:B------:R-:W-:Y:S02]  /*1e250*/  FADD.FTZ R195, R187, R195 ;  /* 0x000000c3bbc37221 */ /* 0x000fe40000010000 */
[----:B------:R-:W-:Y:S02]  /*1e260*/  FADD.FTZ R181, R198, R181 ;  /* 0x000000b5c6b57221 */ /* 0x000fe40000010000 */
[----:B------:R-:W-:-:S02]  /*1e270*/  FADD.FTZ R195, R186, R195 ;  /* 0x000000c3bac37221 */ /* 0x000fc40000010000 */
[----:B----4-:R-:W-:Y:S01]  /*1e280*/  HMMA.16816.F32 R152, R4, R12, R152 ;  /* 0x0000000c0498723c */ /* 0x010fe20000001898 */
        /* <DEDUP_REMOVED lines=18> */
[----:B------:R-:W-:Y:S07]  /*1e3b0*/  LDSM.16.MT88.4 R24, [R219+0x11800] ;  /* 0x01180000db18783b */ /* 0x000fee0000004200 */
        /* <DEDUP_REMOVED lines=18> */
[----:B------:R-:W-:Y:S07]  /*1e4e0*/  LDSM.16.MT88.4 R20, [R217+0x11800] ;  /* 0x01180000d914783b */ /* 0x000fee0000004200 */
[C---:B------:R-:W-:Y:S01]  /*1e4f0*/  HMMA.16816.F32 R128, R4.reuse, R30, R128 ;  /* 0x0000001e0480723c */ /* 0x040fe20000001880 */
[----:B------:R-:W-:Y:S07]  /*1e500*/  LDSM.16.MT88.4 R28, [R217+0x13800] ;  /* 0x01380000d91c783b */ /* 0x000fee0000004200 */
[C---:B--2---:R-:W-:Y:S08]  /*1e510*/  HMMA.16816.F32 R108, R4.reuse, R16, R108 ;  /* 0x00000010046c723c */ /* 0x044ff0000000186c */
[C---:B------:R-:W-:Y:S01]  /*1e520*/  HMMA.16816.F32 R112, R4.reuse, R18, R112 ;  /* 0x000000120470723c */ /* 0x040fe20000001870 */
[----:B------:R-:W1:Y:S07]  /*1e530*/  LDSM.16.MT88.4 R16, [R216+0x11800] ;  /* 0x01180000d810783b */ /* 0x000e6e0000004200 */
[C---:B---3--:R-:W-:Y:S08]  /*1e540*/  HMMA.16816.F32 R116, R4.reuse, R12, R116 ;  /* 0x0000000c0474723c */ /* 0x048ff00000001874 */
[----:B------:R-:W-:Y:S01]  /*1e550*/  HMMA.16816.F32 R120, R4, R14, R120 ;  /* 0x0000000e0478723c */ /* 0x000fe20000001878 */
[----:B------:R-:W2:Y:S06]  /*1e560*/  LDSM.16.MT88.4 R12, [R215+0x11800] ;  /* 0x01180000d70c783b */ /* 0x000eac0000004200 */
[----:B------:R-:W-:-:S02]  /*1e570*/  F2FP.PACK_AB R4, R198, R197 ;  /* 0x000000c5c604723e */ /* 0x000fc400000000ff */
[C---:B------:R-:W-:Y:S01]  /*1e580*/  F2FP.PACK_AB R6, R249.reuse, R194 ;  /* 0x000000c2f906723e */ /* 0x040fe200000000ff */
[----:B------:R-:W-:Y:S01]  /*1e590*/  FADD.FTZ R249, R249, R181 ;  /* 0x000000b5f9f97221 */ /* 0x000fe20000010000 */
[----:B------:R-:W-:Y:S02]  /*1e5a0*/  F2FP.PACK_AB R5, R186, R187 ;  /* 0x000000bbba05723e */ /* 0x000fe400000000ff */
[C---:B------:R-:W-:Y:S01]  /*1e5b0*/  F2FP.PACK_AB R7, R248.reuse, R183 ;  /* 0x000000b7f807723e */ /* 0x040fe200000000ff */
[----:B------:R-:W-:-:S06]  /*1e5c0*/  FADD.FTZ R248, R248, R195 ;  /* 0x000000c3f8f87221 */ /* 0x000fcc0000010000 */
        /* <DEDUP_REMOVED lines=38> */
[C---:B-1----:R-:W-:Y:S08]  /*1e830*/  HMMA.16816.F32 R116, R4.reuse, R16, R116 ;  /* 0x000000100474723c */ /* 0x042ff00000001874 */
[C---:B------:R-:W-:Y:S08]  /*1e840*/  HMMA.16816.F32 R120, R4.reuse, R18, R120 ;  /* 0x000000120478723c */ /* 0x040ff00000001878 */
[C---:B--2---:R-:W-:Y:S08]  /*1e850*/  HMMA.16816.F32 R124, R4.reuse, R12, R124 ;  /* 0x0000000c047c723c */ /* 0x044ff0000000187c */
[----:B------:R-:W-:Y:S01]  /*1e860*/  HMMA.16816.F32 R128, R4, R14, R128 ;  /* 0x0000000e0480723c */ /* 0x000fe20000001880 */
[----:B------:R-:W-:Y:S07]  /*1e870*/  @!UPT UIADD3 URZ, URZ, URZ, URZ ;  /* 0x0000003f3f3ff290 */ /* 0x000fee000fffe03f */
[----:B------:R-:W-:Y:S11]  /*1e880*/  @!P6 BRA `(.L_x_2691) ;  /* 0x00004be00000e947 */ /* 0x000ff60003800000 */
[----:B------:R-:W-:-:S04]  /*1e890*/  DEPBAR.LE SB0, 0x0 ;  /* 0x000080000000791a */ /* 0x000fc80000000000 */
[----:B------:R-:W-:Y:S01]  /*1e8a0*/  WARPSYNC 0xffffffff ;  /* 0xffffffff00007948 */ /* 0x000fe20003800000 */
[----:B------:R-:W-:Y:S01]  /*1e8b0*/  BSSY B0, `(.L_x_2692) ;  /* 0x0000046000007945 */ /* 0x000fe20003800000 */
[----:B------:R-:W-:Y:S01]  /*1e8c0*/  IADD3 R242, R165, -0x2, RZ ;  /* 0xfffffffea5f27810 */ /* 0x000fe20007ffe0ff */
[----:B------:R-:W-:Y:S06]  /*1e8d0*/  BAR.SYNC.DEFER_BLOCKING 0x0 ;  /* 0x0000000000007b1d */ /* 0x000fec0000010000 */
[----:B------:R-:W-:Y:S05]  /*1e8e0*/  @!P0 BRA `(.L_x_2693) ;  /* 0x000003e000008947 */ /* 0x000fea0003800000 */
[----:B------:R-:W-:Y:S02]  /*1e8f0*/  ULDC.64 UR4, c[0x0][0x118] ;  /* 0x0000460000047ab9 */ /* 0x000fe40000000a00 */
[----:B------:R-:W2:Y:S01]  /*1e900*/  LD.E R9, [R10.64+0x170] ;  /* 0x000170040a097980 */ /* 0x000ea2000c101900 */
[----:B------:R-:W-:-:S05]  /*1e910*/  IMAD.SHL.U32 R0, R242, 0x40, RZ ;  /* 0x00000040f2007824 */ /* 0x000fca00078e00ff */
[----:B------:R-:W-:Y:S02]  /*1e920*/  IABS R2, R0 ;  /* 0x0000000000027213 */ /* 0x000fe40000000000 */
[----:B------:R-:W-:-:S04]  /*1e930*/  IADD3 R12, R0, 0x40, RZ ;  /* 0x00000040000c7810 */ /* 0x000fc80007ffe0ff */
[----:B------:R-:W-:Y:S02]  /*1e940*/  IABS R5, R12 ;  /* 0x0000000c00057213 */ /* 0x000fe40000000000 */
[-C--:B--2---:R-:W-:Y:S02]  /*1e950*/  IABS R6, R9.reuse ;  /* 0x0000000900067213 */ /* 0x084fe40000000000 */
[-C--:B------:R-:W-:Y:S02]  /*1e960*/  IABS R4, R9.reuse ;  /* 0x0000000900047213 */ /* 0x080fe40000000000 */
[----:B------:R-:W1:Y:S01]  /*1e970*/  I2F.RP R14, R6 ;  /* 0x00000006000e7306 */ /* 0x000e620000209400 */
[-C--:B------:R-:W-:Y:S02]  /*1e980*/  LOP3.LUT R0, R0, R9.reuse, RZ, 0x3c, !PT ;  /* 0x0000000900007212 */ /* 0x080fe400078e3cff */
[----:B------:R-:W-:Y:S01]  /*1e990*/  IMAD.MOV R4, RZ, RZ, -R4 ;  /* 0x000000ffff047224 */ /* 0x000fe200078e0a04 */
[----:B------:R-:W-:-:S02]  /*1e9a0*/  LOP3.LUT R12, R12, R9, RZ, 0x3c, !PT ;  /* 0x000000090c0c7212 */ /* 0x000fc400078e3cff */
        /* <DEDUP_REMOVED lines=15> */
[-C--:B------:R-:W-:Y:S02]  /*1eaa0*/  @!P2 IADD3 R2, R2, -R6.reuse, RZ ;  /* 0x800000060202a210 */ /* 0x080fe40007ffe0ff */
[----:B------:R-:W-:Y:S02]  /*1eab0*/  @!P2 IADD3 R7, R7, 0x1, RZ ;  /* 0x000000010707a810 */ /* 0x000fe40007ffe0ff */
[-C--:B------:R-:W-:Y:S02]  /*1eac0*/  ISETP.GE.U32.AND P5, PT, R2, R6.reuse, PT ;  /* 0x000000060200720c */ /* 0x080fe40003fa6070 */
[----:B------:R-:W-:Y:S01]  /*1ead0*/  @!P4 IMAD.IADD R4, R4, 0x1, -R6 ;  /* 0x000000010404c824 */ /* 0x000fe200078e0a06 */
[----:B------:R-:W-:Y:S02]  /*1eae0*/  @!P4 IADD3 R8, R8, 0x1, RZ ;  /* 0x000000010808c810 */ /* 0x000fe40007ffe0ff */
[----:B------:R-:W-:Y:S02]  /*1eaf0*/  ISETP.NE.AND P2, PT, R9, RZ, PT ;  /* 0x000000ff0900720c */ /* 0x000fe40003f45270 */
[----:B------:R-:W-:-:S02]  /*1eb00*/  ISETP.GE.U32.AND P6, PT, R4, R6, PT ;  /* 0x000000060400720c */ /* 0x000fc40003fc6070 */
[----:B------:R-:W-:-:S04]  /*1eb10*/  LOP3.LUT R4, RZ, R9, RZ, 0x33, !PT ;  /* 0x00000009ff047212 */ /* 0x000fc800078e33ff */
[----:B------:R-:W-:-:S05]  /*1eb20*/  @P5 IADD3 R7, R7, 0x1, RZ ;  /* 0x0000000107075810 */ /* 0x000fca0007ffe0ff */
[----:B------:R-:W-:Y:S02]  /*1eb30*/  IMAD.MOV.U32 R5, RZ, RZ, R7 ;  /* 0x000000ffff057224 */ /* 0x000fe400078e0007 */
[----:B------:R-:W-:Y:S01]  /*1eb40*/  @P6 IADD3 R8, R8, 0x1, RZ ;  /* 0x0000000108086810 */ /* 0x000fe20007ffe0ff */
[----:B------:R-:W2:Y:S01]  /*1eb50*/  LD.E.64 R6, [R10.64+0x40] ;  /* 0x000040040a067980 */ /* 0x000ea2000c101b00 */
[----:B------:R-:W-:Y:S02]  /*1eb60*/  @!P1 IMAD.MOV R5, RZ, RZ, -R5 ;  /* 0x000000ffff059224 */ /* 0x000fe400078e0a05 */
[----:B------:R-:W-:-:S03]  /*1eb70*/  @!P3 IADD3 R8, -R8, RZ, RZ ;  /* 0x000000ff0808b210 */ /* 0x000fc60007ffe1ff */
[C---:B------:R-:W-:Y:S02]  /*1eb80*/  SEL R5, R4.reuse, R5, !P2 ;  /* 0x0000000504057207 */ /* 0x040fe40005000000 */
[----:B------:R-:W-:-:S03]  /*1eb90*/  SEL R4, R4, R8, !P2 ;  /* 0x0000000804047207 */ /* 0x000fc60005000000 */
[----:B------:R-:W-:-:S04]  /*1eba0*/  IMAD.WIDE R14, R5, 0x4, R240 ;  /* 0x00000004050e7825 */ /* 0x000fc800078e02f0 */
[C---:B------:R-:W-:Y:S01]  /*1ebb0*/  IMAD.WIDE R12, R4.reuse, 0x4, R240 ;  /* 0x00000004040c7825 */ /* 0x040fe200078e02f0 */
[----:B------:R-:W3:Y:S04]  /*1ebc0*/  LD.E R0, [R14.64] ;  /* 0x000000040e007980 */ /* 0x000ee8000c101900 */
[----:B------:R1:W3:Y:S04]  /*1ebd0*/  LD.E R2, [R12.64] ;  /* 0x000000040c027980 */ /* 0x0002e8000c101900 */
[----:B-1----:R-:W4:Y:S01]  /*1ebe0*/  LD.E.64 R12, [R10.64+0x28] ;  /* 0x000028040a0c7980 */ /* 0x002f22000c101b00 */
[----:B------:R-:W-:-:S04]  /*1ebf0*/  IMAD.IADD R4, R4, 0x1, -R5 ;  /* 0x0000000104047824 */ /* 0x000fc800078e0a05 */
[----:B------:R-:W-:-:S05]  /*1ec00*/  IMAD R9, R9, R4, -0x40 ;  /* 0xffffffc009097424 */ /* 0x000fca00078e0204 */
[----:B------:R-:W-:Y:S01]  /*1ec10*/  SHF.R.S32.HI R5, RZ, 0x1f, R9 ;  /* 0x0000001fff057819 */ /* 0x000fe20000011409 */
[-C--:B--2---:R-:W-:Y:S02]  /*1ec20*/  IMAD R4, R7, R9.reuse, RZ ;  /* 0x0000000907047224 */ /* 0x084fe400078e02ff */
[----:B------:R-:W-:-:S04]  /*1ec30*/  IMAD.WIDE.U32 R8, R6, R9, RZ ;  /* 0x0000000906087225 */ /* 0x000fc800078e00ff */
[----:B------:R-:W-:-:S05]  /*1ec40*/  IMAD R4, R6, R5, R4 ;  /* 0x0000000506047224 */ /* 0x000fca00078e0204 */
[----:B------:R-:W-:Y:S01]  /*1ec50*/  IADD3 R9, R9, R4, RZ ;  /* 0x0000000409097210 */ /* 0x000fe20007ffe0ff */
[----:B---3--:R-:W-:-:S05]  /*1ec60*/  IMAD.IADD R0, R0, 0x1, -R2 ;  /* 0x0000000100007824 */ /* 0x008fca00078e0a02 */
[----:B------:R-:W-:Y:S01]  /*1ec70*/  SHF.R.S32.HI R5, RZ, 0x1f, R0 ;  /* 0x0000001fff057819 */ /* 0x000fe20000011400 */
[----:B----4-:R-:W-:-:S04]  /*1ec80*/  IMAD R2, R13, R0, RZ ;  /* 0x000000000d027224 */ /* 0x010fc800078e02ff */
[----:B------:R-:W-:Y:S02]  /*1ec90*/  IMAD R2, R12, R5, R2 ;  /* 0x000000050c027224 */ /* 0x000fe400078e0202 */
[----:B------:R-:W-:-:S04]  /*1eca0*/  IMAD.WIDE.U32 R4, R0, R12, R8 ;  /* 0x0000000c00047225 */ /* 0x000fc800078e0008 */
[----:B------:R-:W-:Y:S01]  /*1ecb0*/  IMAD.IADD R2, R5, 0x1, R2 ;  /* 0x0000000105027824 */ /* 0x000fe200078e0202 */
[----:B------:R-:W-:Y:S05]  /*1ecc0*/  BRA `(.L_x_2694) ;  /* 0x0000004000007947 */ /* 0x000fea0003800000 */
.L_x_2693:
[----:B------:R-:W-:Y:S02]  /*1ecd0*/  ULDC.64 UR4, c[0x0][0x118] ;  /* 0x0000460000047ab9 */ /* 0x000fe40000000a00 */
[----:B------:R-:W2:Y:S02]  /*1ece0*/  LD.E R4, [R10.64+0x40] ;  /* 0x000040040a047980 */ /* 0x000ea4000c101900 */
[----:B--2---:R-:W-:-:S04]  /*1ecf0*/  LEA R4, -R4, RZ, 0x6 ;  /* 0x000000ff04047211 */ /* 0x004fc800078e31ff */
[----:B------:R-:W-:Y:S02]  /*1ed00*/  SHF.R.S32.HI R2, RZ, 0x1f, R4 ;  /* 0x0000001fff027819 */ /* 0x000fe40000011404 */
.L_x_2694:
[----:B------:R-:W-:Y:S05]  /*1ed10*/  BSYNC B0 ;  /* 0x0000000000007941 */ /* 0x000fea0003800000 */
.L_x_2692:
[C---:B------:R-:W-:Y:S01]  /*1ed20*/  LOP3.LUT P6, RZ, R243.reuse, 0x1, RZ, 0xc0, !PT ;  /* 0x00000001f3ff7812 */ /* 0x040fe200078cc0ff */
[----:B------:R-:W-:Y:S01]  /*1ed30*/  ULDC.64 UR4, c[0x0][0x118] ;  /* 0x0000460000047ab9 */ /* 0x000fe20000000a00 */
[C---:B------:R-:W-:Y:S01]  /*1ed40*/  LOP3.LUT P5, RZ, R243.reuse, 0x2, RZ, 0xc0, !PT ;  /* 0x00000002f3ff7812 */ /* 0x040fe200078ac0ff */
[----:B------:R-:W-:Y:S01]  /*1ed50*/  BSSY B1, `(.L_x_2695) ;  /* 0x0000286000017945 */ /* 0x000fe20003800000 */
[C---:B------:R-:W-:Y:S02]  /*1ed60*/  LOP3.LUT P4, RZ, R243.reuse, 0x4, RZ, 0xc0, !PT ;  /* 0x00000004f3ff7812 */ /* 0x040fe4000788c0ff */
[C---:B------:R-:W-:Y:S02]  /*1ed70*/  LEA R8, P2, R4.reuse, R189, 0x1 ;  /* 0x000000bd04087211 */ /* 0x040fe400078408ff */
[----:B------:R-:W-:Y:S02]  /*1ed80*/  IADD3 R0, P1, R4, R226, RZ ;  /* 0x000000e204007210 */ /* 0x000fe40007f3e0ff */
[----:B------:R-:W-:-:S02]  /*1ed90*/  LOP3.LUT P3, RZ, R243, 0x8, RZ, 0xc0, !PT ;  /* 0x00000008f3ff7812 */ /* 0x000fc4000786c0ff */
[-C--:B------:R-:W-:Y:S01]  /*1eda0*/  LEA.HI.X R9, R4, R188.reuse, R2, 0x1, P2 ;  /* 0x000000bc04097211 */ /* 0x080fe200010f0c02 */
[----:B------:R-:W-:Y:S01]  /*1edb0*/  IMAD.X R2, R2, 0x1, R227, P1 ;  /* 0x0000000102027824 */ /* 0x000fe200008e06e3 */
[CC--:B------:R-:W-:Y:S02]  /*1edc0*/  @P6 LEA R16, P2, R0.reuse, R189.reuse, 0x1 ;  /* 0x000000bd00106211 */ /* 0x0c0fe400078408ff */
[CC--:B------:R-:W-:Y:S01]  /*1edd0*/  @P5 LEA R14, P1, R0.reuse, R189.reuse, 0x1 ;  /* 0x000000bd000e5211 */ /* 0x0c0fe200078208ff */
[----:B------:R-:W-:Y:S01]  /*1ede0*/  @!PT LDS RZ, [RZ] ;  /* 0x00000000fffff984 */ /* 0x000fe20000000800 */
[----:B------:R-:W-:Y:S01]  /*1edf0*/  @!PT LDS RZ, [RZ] ;  /* 0x00000000fffff984 */ /* 0x000fe20000000800 */
[----:B------:R-:W-:Y:S01]  /*1ee00*/  @!PT LDS RZ, [RZ] ;  /* 0x00000000fffff984 */ /* 0x000fe20000000800 */
[----:B------:R1:W-:Y:S01]  /*1ee10*/  @P6 LDGSTS.E.BYPASS.LTC128B.128 [R239+0x10000], [R8.64] ;  /* 0x1000000008ef6fae */ /* 0x0003e2000b901d44 */
[CCC-:B------:R-:W-:Y:S02]  /*1ee20*/  @P6 LEA.HI.X R17, R0.reuse, R188.reuse, R2.reuse, 0x1, P2 ;  /* 0x000000bc00116211 */ /* 0x1c0fe400010f0c02 */
[C---:B------:R-:W-:Y:S01]  /*1ee30*/  @P4 LEA R12, P2, R0.reuse, R189, 0x1 ;  /* 0x000000bd000c4211 */ /* 0x040fe200078408ff */
[----:B------:R-:W-:Y:S01]  /*1ee40*/  @!P6 STS.128 [R239+0x10000], RZ ;  /* 0x010000ffef00e388 */ /* 0x000fe20000000c00 */
[----:B------:R-:W-:-:S02]  /*1ee50*/  @P5 LEA.HI.X R15, R0, R188, R2, 0x1, P1 ;  /* 0x000000bc000f5211 */ /* 0x000fc400008f0c02 */
[C-C-:B------:R-:W-:Y:S01]  /*1ee60*/  @P4 LEA.HI.X R13, R0.reuse, R188, R2.reuse, 0x1, P2 ;  /* 0x000000bc000d4211 */ /* 0x140fe200010f0c02 */
[----:B------:R-:W-:Y:S01]  /*1ee70*/  @!PT LDS RZ, [RZ] ;  /* 0x00000000fffff984 */ /* 0x000fe20000000800 */
[----:B------:R-:W-:Y:S01]  /*1ee80*/  @!PT LDS RZ, [RZ] ;  /* 0x00000000fffff984 */ /* 0x000fe20000000800 */
[----:B------:R-:W-:Y:S01]  /*1ee90*/  @!PT LDS RZ, [RZ] ;  /* 0x00000000fffff984 */ /* 0x000fe20000000800 */
[----:B------:R1:W-:Y:S01]  /*1eea0*/  @P5 LDGSTS.E.BYPASS.LTC128B.128 [R239+0x12000], [R8.64+0x80] ;  /* 0x1200008008ef5fae */ /* 0x0003e2000b901d44 */
[CC--:B------:R-:W-:Y:S02]  /*1eeb0*/  @P3 LEA R6, P1, R0.reuse, R189.reuse, 0x1 ;  /* 0x000000bd00063211 */ /* 0x0c0fe400078208ff */
[C---:B------:R-:W-:Y:S01]  /*1eec0*/  IADD3 R4, P2, R0.reuse, R226, RZ ;  /* 0x000000e200047210 */ /* 0x040fe20007f5e0ff */
[----:B------:R-:W-:Y:S01]  /*1eed0*/  @!P5 STS.128 [R239+0x12000], RZ ;  /* 0x012000ffef00d388 */ /* 0x000fe20000000c00 */
[-C--:B------:R-:W-:Y:S02]  /*1eee0*/  @P3 LEA.HI.X R7, R0, R188.reuse, R2, 0x1, P1 ;  /* 0x000000bc00073211 */ /* 0x080fe400008f0c02 */
[-C--:B------:R-:W-:Y:S01]  /*1eef0*/  @P5 LEA R22, P1, R4, R189.reuse, 0x1 ;  /* 0x000000bd04165211 */ /* 0x080fe200078208ff */
[----:B------:R-:W-:Y:S01]  /*1ef00*/  IMAD.X R2, R2, 0x1, R227, P2 ;  /* 0x0000000102027824 */ /* 0x000fe200010e06e3 */
[CC--:B------:R-:W-:Y:S01]  /*1ef10*/  @P6 LEA R24, P2, R4.reuse, R189.reuse, 0x1 ;  /* 0x000000bd04186211 */ /* 0x0c0fe200078408ff */
[----:B------:R-:W-:Y:S01]  /*1ef20*/  @!PT LDS RZ, [RZ] ;  /* 0x00000000fffff984 */ /* 0x000fe20000000800 */
[----:B------:R-:W-:Y:S01]  /*1ef30*/  @!PT LDS RZ, [RZ] ;  /* 0x00000000fffff984 */ /* 0x000fe20000000800 */
[----:B------:R-:W-:Y:S01]  /*1ef40*/  @!PT LDS RZ, [RZ] ;  /* 0x00000000fffff984 */ /* 0x000fe20000000800 */
[----:B------:R1:W-:Y:S03]  /*1ef50*/  @P4 LDGSTS.E.BYPASS.LTC128B.128 [R239+0x14000], [R8.64+0x100] ;  /* 0x1400010008ef4fae */ /* 0x0003e6000b901d44 */
[C---:B------:R-:W-:Y:S01]  /*1ef60*/  @P6 LEA.HI.X R25, R4.reuse, R188, R2, 0x1, P2 ;  /* 0x000000bc04196211 */ /* 0x040fe200010f0c02 */
[----:B------:R-:W-:Y:S01]  /*1ef70*/  @!P4 STS.128 [R239+0x14000], RZ ;  /* 0x014000ffef00c388 */ /* 0x000fe20000000c00 */
[----:B------:R-:W-:-:S02]  /*1ef80*/  @P4 LEA R20, P2, R4, R189, 0x1 ;  /* 0x000000bd04144211 */ /* 0x000fc400078408ff */
[CCC-:B------:R-:W-:Y:S01]  /*1ef90*/  @P5 LEA.HI.X R23, R4.reuse, R188.reuse, R2.reuse, 0x1, P1 ;  /* 0x000000bc04175211 */ /* 0x1c0fe200008f0c02 */
[----:B------:R-:W-:Y:S01]  /*1efa0*/  @!PT LDS RZ, [RZ] ;  /* 0x00000000fffff984 */ /* 0x000fe20000000800 */
[----:B------:R-:W-:Y:S01]  /*1efb0*/  @!PT LDS RZ, [RZ] ;  /* 0x00000000fffff984 */ /* 0x000fe20000000800 */
[----:B------:R-:W-:Y:S01]  /*1efc0*/  @!PT LDS RZ, [RZ] ;  /* 0x00000000fffff984 */ /* 0x000fe20000000800 */
[----:B------:R1:W-:Y:S01]  /*1efd0*/  @P3 LDGSTS.E.BYPASS.LTC128B.128 [R239+0x16000], [R8.64+0x180] ;  /* 0x1600018008ef3fae */ /* 0x0003e2000b901d44 */
[C-C-:B------:R-:W-:Y:S02]  /*1efe0*/  @P4 LEA.HI.X R21, R4.reuse, R188, R2.reuse, 0x1, P2 ;  /* 0x000000bc04154211 */ /* 0x140fe400010f0c02 */
[CC--:B------:R-:W-:Y:S01]  /*1eff0*/  @P3 LEA R18, P1, R4.reuse, R189.reuse, 0x1 ;  /* 0x000000bd04123211 */ /* 0x0c0fe200078208ff */
[----:B------:R-:W-:Y:S01]  /*1f000*/  @!P3 STS.128 [R239+0x16000], RZ ;  /* 0x016000ffef00b388 */ /* 0x000fe20000000c00 */
        /* <DEDUP_REMOVED lines=9> */
[----:B------:R-:W-:Y:S03]  /*1f0a0*/  @!P6 STS.128 [R239+0x10800], RZ ;  /* 0x010800ffef00e388 */ /* 0x000fe60000000c00 */
[C---:B------:R-:W-:Y:S01]  /*1f0b0*/  @P6 LEA.HI.X R29, R0.reuse, R188, R2, 0x1, P2 ;  /* 0x000000bc001d6211 */ /* 0x040fe200010f0c02 */
[----:B------:R-:W-:Y:S01]  /*1f0c0*/  @!PT LDS RZ, [RZ] ;  /* 0x00000000fffff984 */ /* 0x000fe20000000800 */
[----:B------:R-:W-:Y:S01]  /*1f0d0*/  @!PT LDS RZ, [RZ] ;  /* 0x00000000fffff984 */ /* 0x000fe20000000800 */
[----:B------:R-:W-:Y:S01]  /*1f0e0*/  @!PT LDS RZ, [RZ] ;  /* 0x00000000fffff984 */ /* 0x000fe20000000800 */
[----:B------:R3:W-:Y:S01]  /*1f0f0*/  @P5 LDGSTS.E.BYPASS.LTC128B.128 [R239+0x12800], [R14.64+0x80] ;  /* 0x128000800eef5fae */ /* 0x0007e2000b901d44 */
[----:B------:R-:W-:-:S02]  /*1f100*/  @P4 LEA R4, P2, R0, R189, 0x1 ;  /* 0x000000bd00044211 */ /* 0x000fc400078408ff */
[CCC-:B------:R-:W-:Y:S01]  /*1f110*/  @P5 LEA.HI.X R27, R0.reuse, R188.reuse, R2.reuse, 0x1, P1 ;  /* 0x000000bc001b5211 */ /* 0x1c0fe200008f0c02 */
[----:B------:R-:W-:Y:S01]  /*1f120*/  @!P5 STS.128 [R239+0x12800], RZ ;  /* 0x012800ffef00d388 */ /* 0x000fe20000000c00 */
[C---:B------:R-:W-:Y:S02]  /*1f130*/  @P3 LEA R30, P1, R0.reuse, R189, 0x1 ;  /* 0x000000bd001e3211 */ /* 0x040fe400078208ff */
[CCC-:B------:R-:W-:Y:S01]  /*1f140*/  @P4 LEA.HI.X R5, R0.reuse, R188.reuse, R2.reuse, 0x1, P2 ;  /* 0x000000bc00054211 */ /* 0x1c0fe200010f0c02 */
[----:B------:R-:W-:Y:S01]  /*1f150*/  @!PT LDS RZ, [RZ] ;  /* 0x00000000fffff984 */ /* 0x000fe20000000800 */
[----:B------:R-:W-:Y:S01]  /*1f160*/  @!PT LDS RZ, [RZ] ;  /* 0x00000000fffff984 */ /* 0x000fe20000000800 */
[----:B------:R-:W-:Y:S01]  /*1f170*/  @!PT LDS RZ, [RZ] ;  /* 0x00000000fffff984 */ /* 0x000fe20000000800 */
[----:B------:R3:W-:Y:S01]  /*1f180*/  @P4 LDGSTS.E.BYPASS.LTC128B.128 [R239+0x14800], [R12.64+0x100] ;  /* 0x148001000cef4fae */ /* 0x0007e2000b901d44 */
[----:B------:R-:W-:-:S03]  /*1f190*/  @P3 LEA.HI.X R31, R0, R188, R2, 0x1, P1 ;  /* 0x000000bc001f3211 */ /* 0x000fc600008f0c02 */
        /* <DEDUP_REMOVED lines=46> */
[----:B------:R-:W-:Y:S04]  /*1f480*/  LDSM.16.M88.4 R176, [R224+0x8800] ;  /* 0x00880000e0b0783b */ /* 0x000fe80000000200 */
[----:B------:R-:W-:Y:S04]  /*1f490*/  LDSM.16.M88.4 R168, [R224+0x9000] ;  /* 0x00900000e0a8783b */ /* 0x000fe80000000200 */
[----:B-1----:R-:W-:Y:S04]  /*1f4a0*/  LDSM.16.M88.4 R20, [R224+0x9800] ;  /* 0x00980000e014783b */ /* 0x002fe80000000200 */
[----:B----4-:R-:W-:Y:S04]  /*1f4b0*/  LDSM.16.M88.4 R4, [R224+0x8000] ;  /* 0x00800000e004783b */ /* 0x010fe80000000200 */
[----:B------:R-:W-:Y:S04]  /*1f4c0*/  LDSM.16.M88.4 R184, [R223] ;  /* 0x00000000dfb8783b */ /* 0x000fe80000000200 */
[----:B--2---:R-:W3:Y:S04]  /*1f4d0*/  LDSM.16.M88.4 R28, [R225] ;  /* 0x00000000e11c783b */ /* 0x004ee80000000200 */
[----:B------:R-:W1:Y:S04]  /*1f4e0*/  LDSM.16.M88.4 R16, [R222] ;  /* 0x00000000de10783b */ /* 0x000e680000000200 */
[----:B------:R-:W2:Y:S04]  /*1f4f0*/  LDSM.16.M88.4 R196, [R214] ;  /* 0x00000000d6c4783b */ /* 0x000ea80000000200 */
[----:B------:R-:W4:Y:S04]  /*1f500*/  LDSM.16.M88.4 R188, [R212] ;  /* 0x00000000d4bc783b */ /* 0x000f280000000200 */
[----:B------:R-:W1:Y:S04]  /*1f510*/  LDSM.16.M88.4 R192, [R213] ;  /* 0x00000000d5c0783b */ /* 0x000e680000000200 */
[----:B-----5:R-:W-:Y:S04]  /*1f520*/  LDSM.16.M88.4 R24, [R221] ;  /* 0x00000000dd18783b */ /* 0x020fe80000000200 */
[----:B------:R-:W5:Y:S04]  /*1f530*/  S2R R0, SR_TID.X ;  /* 0x0000000000007919 */ /* 0x000f680000002100 */
[----:B------:R-:W0:Y:S01]  /*1f540*/  LDGDEPBAR ;  /* 0x00000000000079af */ /* 0x000e220000000000 */
[C---:B---3--:R-:W-:Y:S08]  /*1f550*/  HMMA.16816.F32 R12, R28.reuse, R4, RZ ;  /* 0x000000041c0c723c */ /* 0x048ff000000018ff */
[----:B------:R-:W-:Y:S01]  /*1f560*/  HMMA.16816.F32 R4, R28, R6, RZ ;  /* 0x000000061c04723c */ /* 0x000fe200000018ff */
[----:B-----5:R-:W-:-:S05]  /*1f570*/  IMAD.SHL.U32 R0, R0, 0x2, RZ ;  /* 0x0000000200007824 */ /* 0x020fca00078e00ff */
[----:B------:R-:W-:Y:S02]  /*1f580*/  LOP3.LUT R165, R0, 0x6, RZ, 0xc0, !PT ;  /* 0x0000000600a57812 */ /* 0x000fe400078ec0ff */
[----:B------:R-:W-:Y:S03]  /*1f590*/  HMMA.16816.F32 R180, R28, R176, RZ ;  /* 0x000000b01cb4723c */ /* 0x000fe600000018ff */
[----:B------:R-:W-:-:S05]  /*1f5a0*/  IMAD R165, R242, 0x40, R165 ;  /* 0x00000040f2a57824 */ /* 0x000fca00078e02a5 */
[C---:B------:R-:W-:Y:S01]  /*1f5b0*/  HMMA.16816.F32 R176, R28.reuse, R178, RZ ;  /* 0x000000b21cb0723c */ /* 0x040fe200000018ff */
[C---:B------:R-:W-:Y:S02]  /*1f5c0*/  IADD3 R166, R165.reuse, 0x1, RZ ;  /* 0x00000001a5a67810 */ /* 0x040fe40007ffe0ff */
[CC--:B------:R-:W-:Y:S02]  /*1f5d0*/  ISETP.GE.AND P2, PT, R165.reuse, R247.reuse, PT ;  /* 0x000000f7a500720c */ /* 0x0c0fe40003f46270 */
[C---:B------:R-:W-:Y:S02]  /*1f5e0*/  ISETP.GE.AND P6, PT, R165.reuse, R246, PT ;  /* 0x000000f6a500720c */ /* 0x040fe40003fc6270 */
[----:B------:R-:W-:Y:S01]  /*1f5f0*/  ISETP.GE.AND P1, PT, R166, R247, PT ;  /* 0x000000f7a600720c */ /* 0x000fe20003f26270 */
[----:B------:R-:W-:Y:S01]  /*1f600*/  HMMA.16816.F32 R172, R28, R168, RZ ;  /* 0x000000a81cac723c */ /* 0x000fe200000018ff */
[C---:B------:R-:W-:Y:S02]  /*1f610*/  ISETP.GE.OR P2, PT, R165.reuse, R244, !P2 ;  /* 0x000000f4a500720c */ /* 0x040fe40005746670 */
[----:B------:R-:W-:-:S02]  /*1f620*/  ISETP.GE.OR P6, PT, R165, R245, !P6 ;  /* 0x000000f5a500720c */ /* 0x000fc400077c6670 */
[----:B------:R-:W-:-:S03]  /*1f630*/  ISETP.GE.OR P1, PT, R166, R244, !P1 ;  /* 0x000000f4a600720c */ /* 0x000fc60004f26670 */
[C---:B------:R-:W-:Y:S08]  /*1f640*/  HMMA.16816.F32 R168, R28.reuse, R170, RZ ;  /* 0x000000aa1ca8723c */ /* 0x040ff000000018ff */
[C---:B------:R-:W-:Y:S08]  /*1f650*/  HMMA.16816.F32 R32, R28.reuse, R20, RZ ;  /* 0x000000141c20723c */ /* 0x040ff000000018ff */
[----:B------:R-:W-:Y:S01]  /*1f660*/  HMMA.16816.F32 R28, R28, R22, RZ ;  /* 0x000000161c1c723c */ /* 0x000fe200000018ff */
[----:B------:R-:W3:Y:S07]  /*1f670*/  LDSM.16.M88.4 R20, [R218+0x8000] ;  /* 0x00800000da14783b */ /* 0x000eee0000000200 */
[C---:B-1----:R-:W-:Y:S08]  /*1f680*/  HMMA.16816.F32 R12, R184.reuse, R16, R12 ;  /* 0x00000010b80c723c */ /* 0x042ff0000000180c */
[C---:B------:R-:W-:Y:S01]  /*1f690*/  HMMA.16816.F32 R4, R184.reuse, R18, R4 ;  /* 0x00000012b804723c */ /* 0x040fe20000001804 */
[----:B------:R-:W1:Y:S07]  /*1f6a0*/  LDSM.16.M88.4 R16, [R218+0x8800] ;  /* 0x00880000da10783b */ /* 0x000e6e0000000200 */
[C---:B--2---:R-:W-:Y:S08]  /*1f6b0*/  HMMA.16816.F32 R180, R184.reuse, R196, R180 ;  /* 0x000000c4b8b4723c */ /* 0x044ff000000018b4 */
        /* <DEDUP_REMOVED lines=8> */
[----:B------:R-:W-:Y:S03]  /*1f740*/  LDSM.16.M88.4 R184, [R220] ;  /* 0x00000000dcb8783b */ /* 0x000fe60000000200 */
[C---:B---3--:R-:W-:Y:S08]  /*1f750*/  HMMA.16816.F32 R12, R24.reuse, R20, R12 ;  /* 0x00000014180c723c */ /* 0x048ff0000000180c */
[C---:B------:R-:W-:Y:S01]  /*1f760*/  HMMA.16816.F32 R4, R24.reuse, R22, R4 ;  /* 0x000000161804723c */ /* 0x040fe20000001804 */
[----:B------:R-:W3:Y:S07]  /*1f770*/  LDSM.16.M88.4 R20, [R211] ;  /* 0x00000000d314783b */ /* 0x000eee0000000200 */
[C---:B-1----:R-:W-:Y:S08]  /*1f780*/  HMMA.16816.F32 R180, R24.reuse, R16, R180 ;  /* 0x0000001018b4723c */ /* 0x042ff000000018b4 */
[C---:B------:R-:W-:Y:S01]  /*1f790*/  HMMA.16816.F32 R176, R24.reuse, R18, R176 ;  /* 0x0000001218b0723c */ /* 0x040fe200000018b0 */
[----:B------:R-:W1:Y:S07]  /*1f7a0*/  LDSM.16.M88.4 R16, [R211+0x800] ;  /* 0x00080000d310783b */ /* 0x000e6e0000000200 */
[C---:B--2---:R-:W-:Y:S08]  /*1f7b0*/  HMMA.16816.F32 R32, R24.reuse, R188, R32 ;  /* 0x000000bc1820723c */ /* 0x044ff00000001820 */
[C---:B------:R-:W-:Y:S01]  /*1f7c0*/  HMMA.16816.F32 R28, R24.reuse, R190, R28 ;  /* 0x000000be181c723c */ /* 0x040fe2000000181c */
[----:B------:R-:W2:Y:S07]  /*1f7d0*/  LDSM.16.M88.4 R188, [R211+0x1800] ;  /* 0x00180000d3bc783b */ /* 0x000eae0000000200 */
[C---:B----4-:R-:W-:Y:S08]  /*1f7e0*/  HMMA.16816.F32 R172, R24.reuse, R192, R172 ;  /* 0x000000c018ac723c */ /* 0x050ff000000018ac */
        /* <DEDUP_REMOVED lines=15> */
[----:B------:R-:W-:Y:S03]  /*1f8e0*/  LDSM.16.M88.4 R188, [R209] ;  /* 0x00000000d1bc783b */ /* 0x000fe60000000200 */
[C---:B---3--:R-:W-:Y:S08]  /*1f8f0*/  HMMA.16816.F32 R12, R20.reuse, R24, R12 ;  /* 0x00000018140c723c */ /* 0x048ff0000000180c */
[C---:B------:R-:W-:Y:S01]  /*1f900*/  HMMA.16816.F32 R4, R20.reuse, R26, R4 ;  /* 0x0000001a1404723c */ /* 0x040fe20000001804 */
[----:B------:R-:W-:Y:S07]  /*1f910*/  LDSM.16.M88.4 R24, [R210] ;  /* 0x00000000d218783b */ /* 0x000fee0000000200 */
        /* <DEDUP_REMOVED lines=8> */
[----:B------:R-:W2:Y:S04]  /*1f9a0*/  LDSM.16.M88.4 R184, [R208] ;  /* 0x00000000d0b8783b */ /* 0x000ea80000000200 */
[----:B------:R-:W3:Y:S03]  /*1f9b0*/  LDSM.16.M88.4 R20, [R207] ;  /* 0x00000000cf14783b */ /* 0x000ee60000000200 */
[C---:B-1----:R-:W-:Y:S08]  /*1f9c0*/  HMMA.16816.F32 R12, R16.reuse, R24, R12 ;  /* 0x00000018100c723c */ /* 0x042ff0000000180c */
[C---:B------:R-:W-:Y:S01]  /*1f9d0*/  HMMA.16816.F32 R4, R16.reuse, R26, R4 ;  /* 0x0000001a1004723c */ /* 0x040fe20000001804 */
[----:B------:R-:W1:Y:S07]  /*1f9e0*/  LDSM.16.M88.4 R24, [R221+0x2000] ;  /* 0x00200000dd18783b */ /* 0x000e6e0000000200 */
        /* <DEDUP_REMOVED lines=12> */
[----:B------:R-:W-:Y:S07]  /*1fab0*/  LDSM.16.M88.4 R196, [R224+0xc800] ;  /* 0x00c80000e0c4783b */ /* 0x000fee0000000200 */
        /* <DEDUP_REMOVED lines=22> */
[----:B------:R-:W2:Y:S03]  /*1fc20*/  LDSM.16.M88.4 R20, [R206] ;  /* 0x00000000ce14783b */ /* 0x000ea60000000200 */
[C---:B---3--:R-:W-:Y:S08]  /*1fc30*/  HMMA.16816.F32 R12, R24.reuse, R16, R12 ;  /* 0x00000010180c723c */ /* 0x048ff0000000180c */
[C---:B------:R-:W-:Y:S01]  /*1fc40*/  HMMA.16816.F32 R4, R24.reuse, R18, R4 ;  /* 0x000000121804723c */ /* 0x040fe20000001804 */
[----:B------:R-:W3:Y:S07]  /*1fc50*/  LDSM.16.M88.4 R16, [R205] ;  /* 0x00000000cd10783b */ /* 0x000eee0000000200 */
[C---:B------:R-:W-:Y:S08]  /*1fc60*/  HMMA.16816.F32 R180, R24.reuse, R196, R180 ;  /* 0x000000c418b4723c */ /* 0x040ff000000018b4 */
[C---:B------:R-:W-:Y:S01]  /*1fc70*/  HMMA.16816.F32 R176, R24.reuse, R198, R176 ;  /* 0x000000c618b0723c */ /* 0x040fe200000018b0 */
[----:B------:R-:W5:Y:S07]  /*1fc80*/  LDSM.16.M88.4 R196, [R204] ;  /* 0x00000000ccc4783b */ /* 0x000f6e0000000200 */
[C---:B-1----:R-:W-:Y:S08]  /*1fc90*/  HMMA.16816.F32 R172, R24.reuse, R192, R172 ;  /* 0x000000c018ac723c */ /* 0x042ff000000018ac */
[C---:B------:R-:W-:Y:S01]  /*1fca0*/  HMMA.16816.F32 R168, R24.reuse, R194, R168 ;  /* 0x000000c218a8723c */ /* 0x040fe200000018a8 */
[----:B------:R-:W1:Y:S07]  /*1fcb0*/  LDSM.16.M88.4 R192, [R203] ;  /* 0x00000000cbc0783b */ /* 0x000e6e0000000200 */
[C---:B----4-:R-:W-:Y:S08]  /*1fcc0*/  HMMA.16816.F32 R32, R24.reuse, R188, R32 ;  /* 0x000000bc1820723c */ /* 0x050ff00000001820 */
[----:B------:R-:W-:Y:S01]  /*1fcd0*/  HMMA.16816.F32 R28, R24, R190, R28 ;  /* 0x000000be181c723c */ /* 0x000fe2000000181c */
[----:B------:R-:W-:Y:S04]  /*1fce0*/  LDSM.16.M88.4 R188, [R221+0x4000] ;  /* 0x00400000ddbc783b */ /* 0x000fe80000000200 */
[----:B------:R-:W4:Y:S03]  /*1fcf0*/  LDSM.16.M88.4 R24, [R218+0xc000] ;  /* 0x00c00000da18783b */ /* 0x000f260000000200 */
[C---:B--2---:R-:W-:Y:S08]  /*1fd00*/  HMMA.16816.F32 R12, R184.reuse, R20, R12 ;  /* 0x00000014b80c723c */ /* 0x044ff0000000180c */
[C---:B------:R-:W-:Y:S01]  /*1fd10*/  HMMA.16816.F32 R4, R184.reuse, R22, R4 ;  /* 0x00000016b804723c */ /* 0x040fe20000001804 */
[----:B------:R-:W2:Y:S07]  /*1fd20*/  LDSM.16.M88.4 R20, [R218+0xc800] ;  /* 0x00c80000da14783b */ /* 0x000eae0000000200 */
[C---:B---3--:R-:W-:Y:S08]  /*1fd30*/  HMMA.16816.F32 R180, R184.reuse, R16, R180 ;  /* 0x00000010b8b4723c */ /* 0x048ff000000018b4 */
[C---:B------:R-:W-:Y:S01]  /*1fd40*/  HMMA.16816.F32 R176, R184.reuse, R18, R176 ;  /* 0x00000012b8b0723c */ /* 0x040fe200000018b0 */
[----:B------:R-:W3:Y:S07]  /*1fd50*/  LDSM.16.M88.4 R16, [R218+0xd000] ;  /* 0x00d00000da10783b */ /* 0x000eee0000000200 */
[C---:B-----5:R-:W-:Y:S08]  /*1fd60*/  HMMA.16816.F32 R172, R184.reuse, R196, R172 ;  /* 0x000000c4b8ac723c */ /* 0x060ff000000018ac */
[C---:B------:R-:W-:Y:S01]  /*1fd70*/  HMMA.16816.F32 R168, R184.reuse, R198, R168 ;  /* 0x000000c6b8a8723c */ /* 0x040fe200000018a8 */
[----:B------:R-:W5:Y:S07]  /*1fd80*/  LDSM.16.M88.4 R196, [R218+0xd800] ;  /* 0x00d80000dac4783b */ /* 0x000f6e0000000200 */
[C---:B-1----:R-:W-:Y:S08]  /*1fd90*/  HMMA.16816.F32 R32, R184.reuse, R192, R32 ;  /* 0x000000c0b820723c */ /* 0x042ff00000001820 */
[----:B------:R-:W-:Y:S01]  /*1fda0*/  HMMA.16816.F32 R28, R184, R194, R28 ;  /* 0x000000c2b81c723c */ /* 0x000fe2000000181c */
[----:B------:R-:W-:Y:S04]  /*1fdb0*/  LDSM.16.M88.4 R184, [R211+0x4000] ;  /* 0x00400000d3b8783b */ /* 0x000fe80000000200 */
[----:B------:R-:W-:Y:S03]  /*1fdc0*/  LDSM.16.M88.4 R192, [R211+0x5800] ;  /* 0x00580000d3c0783b */ /* 0x000fe60000000200 */
[C---:B----4-:R-:W-:Y:S08]  /*1fdd0*/  HMMA.16816.F32 R12, R188.reuse, R24, R12 ;  /* 0x00000018bc0c723c */ /* 0x050ff0000000180c */
[C---:B------:R-:W-:Y:S01]  /*1fde0*/  HMMA.16816.F32 R4, R188.reuse, R26, R4 ;  /* 0x0000001abc04723c */ /* 0x040fe20000001804 */
[----:B------:R-:W1:Y:S07]  /*1fdf0*/  LDSM.16.M88.4 R24, [R220+0x4000] ;  /* 0x00400000dc18783b */ /* 0x000e6e0000000200 */
[C---:B--2---:R-:W-:Y:S08]  /*1fe00*/  HMMA.16816.F32 R180, R188.reuse, R20, R180 ;  /* 0x00000014bcb4723c */ /* 0x044ff000000018b4 */
[C---:B------:R-:W-:Y:S01]  /*1fe10*/  HMMA.16816.F32 R176, R188.reuse, R22, R176 ;  /* 0x00000016bcb0723c */ /* 0x040fe200000018b0 */
[----:B------:R-:W2:Y:S07]  /*1fe20*/  LDSM.16.M88.4 R20, [R211+0x4800] ;  /* 0x00480000d314783b */ /* 0x000eae0000000200 */
[C---:B---3--:R-:W-:Y:S08]  /*1fe30*/  HMMA.16816.F32 R172, R188.reuse, R16, R172 ;  /* 0x00000010bcac723c */ /* 0x048ff000000018ac */
[C---:B------:R-:W-:Y:S01]  /*1fe40*/  HMMA.16816.F32 R168, R188.reuse, R18, R168 ;  /* 0x00000012bca8723c */ /* 0x040fe200000018a8 */
[----:B------:R-:W3:Y:S07]  /*1fe50*/  LDSM.16.M88.4 R16, [R211+0x5000] ;  /* 0x00500000d310783b */ /* 0x000eee0000000200 */
[C---:B-----5:R-:W-:Y:S08]  /*1fe60*/  HMMA.16816.F32 R32, R188.reuse, R196, R32 ;  /* 0x000000c4bc20723c */ /* 0x060ff00000001820 */
[----:B------:R-:W-:Y:S01]  /*1fe70*/  HMMA.16816.F32 R28, R188, R198, R28 ;  /* 0x000000c6bc1c723c */ /* 0x000fe2000000181c */
[----:B------:R-:W-:Y:S04]  /*1fe80*/  LDSM.16.M88.4 R188, [R224+0xe000] ;  /* 0x00e00000e0bc783b */ /* 0x000fe80000000200 */
[----:B------:R-:W-:Y:S03]  /*1fe90*/  LDSM.16.M88.4 R196, [R221+0x6000] ;  /* 0x00600000ddc4783b */ /* 0x000fe60000000200 */
[C---:B-1----:R-:W-:Y:S08]  /*1fea0*/  HMMA.16816.F32 R12, R24.reuse, R184, R12 ;  /* 0x000000b8180c723c */ /* 0x042ff0000000180c */
[C---:B--2---:R-:W-:Y:S08]  /*1feb0*/  HMMA.16816.F32 R180, R24.reuse, R20, R180 ;  /* 0x0000001418b4723c */ /* 0x044ff000000018b4 */
[C---:B------:R-:W-:Y:S01]  /*1fec0*/  HMMA.16816.F32 R176, R24.reuse, R22, R176 ;  /* 0x0000001618b0723c */ /* 0x040fe200000018b0 */
[----:B------:R-:W-:Y:S07]  /*1fed0*/  LDSM.16.M88.4 R20, [R224+0xe800] ;  /* 0x00e80000e014783b */ /* 0x000fee0000000200 */
[C---:B---3--:R-:W-:Y:S08]  /*1fee0*/  HMMA.16816.F32 R172, R24.reuse, R16, R172 ;  /* 0x0000001018ac723c */ /* 0x048ff000000018ac */
[C---:B------:R-:W-:Y:S01]  /*1fef0*/  HMMA.16816.F32 R168, R24.reuse, R18, R168 ;  /* 0x0000001218a8723c */ /* 0x040fe200000018a8 */
[----:B------:R-:W1:Y:S07]  /*1ff00*/  LDSM.16.M88.4 R16, [R225+0x6000] ;  /* 0x00600000e110783b */ /* 0x000e6e0000000200 */
[C---:B------:R-:W-:Y:S01]  /*1ff10*/  HMMA.16816.F32 R4, R24.reuse, R186, R4 ;  /* 0x000000ba1804723c */ /* 0x040fe20000001804 */
[----:B------:R-:W2:Y:S07]  /*1ff20*/  LDSM.16.M88.4 R184, [R224+0xf000] ;  /* 0x00f00000e0b8783b */ /* 0x000eae0000000200 */
[C---:B------:R-:W-:Y:S08]  /*1ff30*/  HMMA.16816.F32 R32, R24.reuse, R192, R32 ;  /* 0x000000c01820723c */ /* 0x040ff00000001820 */
[----:B------:R-:W-:Y:S01]  /*1ff40*/  HMMA.16816.F32 R28, R24, R194, R28 ;  /* 0x000000c2181c723c */ /* 0x000fe2000000181c */
[----:B------:R-:W3:Y:S04]  /*1ff50*/  LDSM.16.M88.4 R24, [R224+0xf800] ;  /* 0x00f80000e018783b */ /* 0x000ee80000000200 */
[----:B------:R-:W-:Y:S03]  /*1ff60*/  LDSM.16.M88.4 R192, [R202] ;  /* 0x00000000cac0783b */ /* 0x000fe60000000200 */
[C---:B-1----:R-:W-:Y:S08]  /*1ff70*/  HMMA.16816.F32 R180, R16.reuse, R20, R180 ;  /* 0x0000001410b4723c */ /* 0x042ff000000018b4 */
[C---:B------:R-:W-:Y:S01]  /*1ff80*/  HMMA.16816.F32 R176, R16.reuse, R22, R176 ;  /* 0x0000001610b0723c */ /* 0x040fe200000018b0 */
[----:B------:R-:W1:Y:S07]  /*1ff90*/  LDSM.16.M88.4 R20, [R223+0x6000] ;  /* 0x00600000df14783b */ /* 0x000e6e0000000200 */
[C---:B------:R-:W-:Y:S08]  /*1ffa0*/  HMMA.16816.F32 R12, R16.reuse, R188, R12 ;  /* 0x000000bc100c723c */ /* 0x040ff0000000180c */
[C---:B------:R-:W-:Y:S01]  /*1ffb0*/  HMMA.16816.F32 R4, R16.reuse, R190, R4 ;  /* 0x000000be1004723c */ /* 0x040fe20000001804 */
[----:B------:R-:W4:Y:S07]  /*1ffc0*/  LDSM.16.M88.4 R188, [R201] ;  /* 0x00000000c9bc783b */ /* 0x000f2e0000000200 */
[C---:B--2---:R-:W-:Y:S08]  /*1ffd0*/  HMMA.16816.F32 R172, R16.reuse, R184, R172 ;  /* 0x000000b810ac723c */ /* 0x044ff000000018ac */
[C---:B------:R-:W-:Y:S01]  /*1ffe0*/  HMMA.16816.F32 R168, R16.reuse, R186, R168 ;  /* 0x000000ba10a8723c */ /* 0x040fe200000018a8 */
[----:B------:R-:W2:Y:S07]  /*1fff0*/  LDSM.16.M88.4 R184, [R200] ;  /* 0x00000000c8b8783b */ /* 0x000eae0000000200 */
[C---:B---3--:R-:W-:Y:S08]  /*20000*/  HMMA.16816.F32 R32, R16.reuse, R24, R32 ;  /* 0x000000181020723c */ /* 0x048ff00000001820 */
[----:B------:R-:W-:Y:S01]  /*20010*/  HMMA.16816.F32 R28, R16, R26, R28 ;  /* 0x0000001a101c723c */ /* 0x000fe2000000181c */
[----:B------:R-:W3:Y:S04]  /*20020*/  LDSM.16.M88.4 R24, [R167] ;  /* 0x00000000a718783b */ /* 0x000ee80000000200 */
[----:B------:R-:W5:Y:S03]  /*20030*/  LDSM.16.M88.4 R16, [R218+0xe000] ;  /* 0x00e00000da10783b */ /* 0x000f660000000200 */
[C---:B-1----:R-:W-:Y:S08]  /*20040*/  HMMA.16816.F32 R12, R20.reuse, R192, R12 ;  /* 0x000000c0140c723c */ /* 0x042ff0000000180c */
[C---:B------:R-:W-:Y:S01]  /*20050*/  HMMA.16816.F32 R4, R20.reuse, R194, R4 ;  /* 0x000000c21404723c */ /* 0x040fe20000001804 */
[----:B------:R-:W1:Y:S07]  /*20060*/  LDSM.16.M88.4 R192, [R218+0xe800] ;  /* 0x00e80000dac0783b */ /* 0x000e6e0000000200 */
[C---:B----4-:R-:W-:Y:S08]  /*20070*/  HMMA.16816.F32 R180, R20.reuse, R188, R180 ;  /* 0x000000bc14b4723c */ /* 0x050ff000000018b4 */
[C---:B------:R-:W-:Y:S01]  /*20080*/  HMMA.16816.F32 R176, R20.reuse, R190, R176 ;  /* 0x000000be14b0723c */ /* 0x040fe200000018b0 */
[----:B------:R-:W4:Y:S07]  /*20090*/  LDSM.16.M88.4 R188, [R218+0xf000] ;  /* 0x00f00000dabc783b */ /* 0x000f2e0000000200 */
[C---:B--2---:R-:W-:Y:S08]  /*200a0*/  HMMA.16816.F32 R172, R20.reuse, R184, R172 ;  /* 0x000000b814ac723c */ /* 0x044ff000000018ac */
[C---:B------:R-:W-:Y:S01]  /*200b0*/  HMMA.16816.F32 R168, R20.reuse, R186, R168 ;  /* 0x000000ba14a8723c */ /* 0x040fe200000018a8 */
[----:B------:R-:W-:Y:S07]  /*200c0*/  LDSM.16.M88.4 R184, [R218+0xf800] ;  /* 0x00f80000dab8783b */ /* 0x000fee0000000200 */
[C---:B---3--:R-:W-:Y:S08]  /*200d0*/  HMMA.16816.F32 R32, R20.reuse, R24, R32 ;  /* 0x000000181420723c */ /* 0x048ff00000001820 */
[----:B------:R-:W-:Y:S01]  /*200e0*/  HMMA.16816.F32 R28, R20, R26, R28 ;  /* 0x0000001a141c723c */ /* 0x000fe2000000181c */
[----:B------:R-:W-:Y:S04]  /*200f0*/  LDSM.16.M88.4 R24, [R220+0x6000] ;  /* 0x00600000dc18783b */ /* 0x000fe80000000200 */
[----:B------:R-:W2:Y:S03]  /*20100*/  LDSM.16.M88.4 R20, [R211+0x6000] ;  /* 0x00600000d314783b */ /* 0x000ea60000000200 */
[C---:B-----5:R-:W-:Y:S08]  /*20110*/  HMMA.16816.F32 R12, R196.reuse, R16, R12 ;  /* 0x00000010c40c723c */ /* 0x060ff0000000180c */
[C---:B------:R-:W-:Y:S01]  /*20120*/  HMMA.16816.F32 R4, R196.reuse, R18, R4 ;  /* 0x00000012c404723c */ /* 0x040fe20000001804 */
[----:B------:R-:W3:Y:S07]  /*20130*/  LDSM.16.M88.4 R16, [R211+0x6800] ;  /* 0x00680000d310783b */ /* 0x000eee0000000200 */
[C---:B-1----:R-:W-:Y:S08]  /*20140*/  HMMA.16816.F32 R180, R196.reuse, R192, R180 ;  /* 0x000000c0c4b4723c */ /* 0x042ff000000018b4 */
[C---:B------:R-:W-:Y:S08]  /*20150*/  HMMA.16816.F32 R176, R196.reuse, R194, R176 ;  /* 0x000000c2c4b0723c */ /* 0x040ff000000018b0 */
[----:B----4-:R-:W-:Y:S07]  /*20160*/  HMMA.16816.F32 R172, R196, R188, R172 ;  /* 0x000000bcc4ac723c */ /* 0x010fee00000018ac */
[----:B------:R-:W-:Y:S01]  /*20170*/  IMAD.MOV.U32 R189, RZ, RZ, R8 ;  /* 0x000000ffffbd7224 */ /* 0x000fe200078e0008 */
[----:B--2---:R-:W-:Y:S01]  /*20180*/  HMMA.16816.F32 R12, R24, R20, R12 ;  /* 0x00000014180c723c */ /* 0x004fe2000000180c */
[----:B------:R-:W-:-:S07]  /*20190*/  IMAD.MOV.U32 R188, RZ, RZ, R9 ;  /* 0x000000ffffbc7224 */ /* 0x000fce00078e0009 */
[C---:B------:R-:W-:Y:S01]  /*201a0*/  HMMA.16816.F32 R4, R24.reuse, R22, R4 ;  /* 0x000000161804723c */ /* 0x040fe20000001804 */
[----:B------:R-:W1:Y:S07]  /*201b0*/  LDSM.16.M88.4 R20, [R211+0x7000] ;  /* 0x00700000d314783b */ /* 0x000e6e0000000200 */
[C---:B---3--:R-:W-:Y:S07]  /*201c0*/  HMMA.16816.F32 R180, R24.reuse, R16, R180 ;  /* 0x0000001018b4723c */ /* 0x048fee00000018b4 */
[----:B------:R-:W-:Y:S01]  /*201d0*/  IADD3 R17, R165, 0x8, RZ ;  /* 0x00000008a5117810 */ /* 0x000fe20007ffe0ff */
[----:B------:R-:W-:Y:S01]  /*201e0*/  HMMA.16816.F32 R176, R24, R18, R176 ;  /* 0x0000001218b0723c */ /* 0x000fe200000018b0 */
[----:B------:R-:W-:-:S02]  /*201f0*/  FSEL R16, R12, -INF , !P2 ;  /* 0xff8000000c107808 */ /* 0x000fc40005000000 */
[-C--:B------:R-:W-:Y:S02]  /*20200*/  ISETP.GE.AND P2, PT, R166, R246.reuse, PT ;  /* 0x000000f6a600720c */ /* 0x080fe40003f46270 */
[----:B------:R-:W-:Y:S02]  /*20210*/  FSEL R0, R14, -INF , !P6 ;  /* 0xff8000000e007808 */ /* 0x000fe40007000000 */
[----:B------:R-:W-:Y:S01]  /*20220*/  FSEL R2, R13, -INF , !P1 ;  /* 0xff8000000d027808 */ /* 0x000fe20004800000 */
[----:B------:R-:W-:Y:S01]  /*20230*/  HMMA.16816.F32 R168, R196, R190, R168 ;  /* 0x000000bec4a8723c */ /* 0x000fe200000018a8 */
[C---:B------:R-:W-:Y:S02]  /*20240*/  ISETP.GE.AND P6, PT, R17.reuse, R247, PT ;  /* 0x000000f71100720c */ /* 0x040fe40003fc6270 */
[----:B------:R-:W-:Y:S02]  /*20250*/  ISETP.GE.AND P1, PT, R17, R246, PT ;  /* 0x000000f61100720c */ /* 0x000fe40003f26270 */
[----:B------:R-:W-:-:S02]  /*20260*/  ISETP.GE.OR P2, PT, R166, R245, !P2 ;  /* 0x000000f5a600720c */ /* 0x000fc40005746670 */
[----:B------:R-:W-:Y:S01]  /*20270*/  IADD3 R166, R165, 0x9, RZ ;  /* 0x00000009a5a67810 */ /* 0x000fe20007ffe0ff */
[C---:B------:R-:W-:Y:S01]  /*20280*/  HMMA.16816.F32 R32, R196.reuse, R184, R32 ;  /* 0x000000b8c420723c */ /* 0x040fe20000001820 */
[CC--:B------:R-:W-:Y:S02]  /*20290*/  ISETP.GE.OR P6, PT, R17.reuse, R244.reuse, !P6 ;  /* 0x000000f41100720c */ /* 0x0c0fe400077c6670 */
[----:B------:R-:W-:Y:S02]  /*202a0*/  ISETP.GE.OR P1, PT, R17, R245, !P1 ;  /* 0x000000f51100720c */ /* 0x000fe40004f26670 */
[----:B------:R-:W-:Y:S02]  /*202b0*/  FSEL R17, R15, -INF , !P2 ;  /* 0xff8000000f117808 */ /* 0x000fe40005000000 */
[C---:B------:R-:W-:Y:S01]  /*202c0*/  ISETP.GE.AND P2, PT, R166.reuse, R247, PT ;  /* 0x000000f7a600720c */ /* 0x040fe20003f46270 */
[----:B------:R-:W2:Y:S01]  /*202d0*/  LDSM.16.M88.4 R12, [R211+0x7800] ;  /* 0x00780000d30c783b */ /* 0x000ea20000000200 */
[----:B------:R-:W-:Y:S01]  /*202e0*/  IADD3 R18, R165, 0x10, RZ ;  /* 0x00000010a5127810 */ /* 0x000fe20007ffe0ff */
[----:B------:R-:W-:Y:S01]  /*202f0*/  HMMA.16816.F32 R28, R196, R186, R28 ;  /* 0x000000bac41c723c */ /* 0x000fe2000000181c */
[----:B------:R-:W-:Y:S01]  /*20300*/  ISETP.GE.OR P2, PT, R166, R244, !P2 ;  /* 0x000000f4a600720c */ /* 0x000fe20005746670 */
[----:B------:R-:W-:-:S04]  /*20310*/  DEPBAR.LE SB0, 0x0 ;  /* 0x000080000000791a */ /* 0x000fc80000000000 */
[----:B------:R-:W-:Y:S02]  /*20320*/  FSEL R4, R4, -INF , !P6 ;  /* 0xff80000004047808 */ /* 0x000fe40007000000 */
[----:B------:R-:W-:Y:S01]  /*20330*/  FSEL R6, R6, -INF , !P1 ;  /* 0xff80000006067808 */ /* 0x000fe20004800000 */
[C---:B-1----:R-:W-:Y:S01]  /*20340*/  HMMA.16816.F32 R172, R24.reuse, R20, R172 ;  /* 0x0000001418ac723c */ /* 0x042fe200000018ac */
[----:B------:R-:W-:Y:S01]  /*20350*/  FSEL R5, R5, -INF , !P2 ;  /* 0xff80000005057808 */ /* 0x000fe20005000000 */
[----:B------:R-:W-:Y:S01]  /*20360*/  BAR.SYNC.DEFER_BLOCKING 0x0 ;  /* 0x0000000000007b1d */ /* 0x000fe20000010000 */
[-C--:B------:R-:W-:Y:S02]  /*20370*/  ISETP.GE.AND P6, PT, R166, R246.reuse, PT ;  /* 0x000000f6a600720c */ /* 0x080fe40003fc6270 */
[C---:B------:R-:W-:Y:S02]  /*20380*/  ISETP.GE.AND P1, PT, R18.reuse, R247, PT ;  /* 0x000000f71200720c */ /* 0x040fe40003f26270 */
[----:B------:R-:W-:Y:S01]  /*20390*/  ISETP.GE.AND P2, PT, R18, R246, PT ;  /* 0x000000f61200720c */ /* 0x000fe20003f46270 */
[----:B------:R-:W-:Y:S01]  /*203a0*/  HMMA.16816.F32 R168, R24, R22, R168 ;  /* 0x0000001618a8723c */ /* 0x000fe200000018a8 */
[----:B------:R-:W-:-:S02]  /*203b0*/  ISETP.GE.OR P6, PT, R166, R245, !P6 ;  /* 0x000000f5a600720c */ /* 0x000fc400077c6670 */
[C---:B------:R-:W-:Y:S02]  /*203c0*/  ISETP.GE.OR P1, PT, R18.reuse, R244, !P1 ;  /* 0x000000f41200720c */ /* 0x040fe40004f26670 */
[----:B------:R-:W-:Y:S02]  /*203d0*/  ISETP.GE.OR P2, PT, R18, R245, !P2 ;  /* 0x000000f51200720c */ /* 0x000fe40005746670 */
[C---:B------:R-:W-:Y:S02]  /*203e0*/  IADD3 R19, R165.reuse, 0x11, RZ ;  /* 0x00000011a5137810 */ /* 0x040fe40007ffe0ff */
[----:B------:R-:W-:Y:S02]  /*203f0*/  IADD3 R18, R165, 0x18, RZ ;  /* 0x00000018a5127810 */ /* 0x000fe40007ffe0ff */
[----:B------:R-:W-:Y:S02]  /*20400*/  FSEL R7, R7, -INF , !P6 ;  /* 0xff80000007077808 */ /* 0x000fe40007000000 */
[----:B------:R-:W-:-:S02]  /*20410*/  FSEL R192, R180, -INF , !P1 ;  /* 0xff800000b4c07808 */ /* 0x000fc40004800000 */
[----:B------:R-:W-:Y:S02]  /*20420*/  FSEL R186, R182, -INF , !P2 ;  /* 0xff800000b6ba7808 */ /* 0x000fe40005000000 */
[CC--:B------:R-:W-:Y:S02]  /*20430*/  ISETP.GE.AND P6, PT, R19.reuse, R247.reuse, PT ;  /* 0x000000f71300720c */ /* 0x0c0fe40003fc6270 */
[C---:B------:R-:W-:Y:S02]  /*20440*/  ISETP.GE.AND P1, PT, R19.reuse, R246, PT ;  /* 0x000000f61300720c */ /* 0x040fe40003f26270 */
[----:B------:R-:W-:Y:S01]  /*20450*/  ISETP.GE.AND P2, PT, R18, R247, PT ;  /* 0x000000f71200720c */ /* 0x000fe20003f46270 */
[----:B--2---:R-:W-:Y:S01]  /*20460*/  HMMA.16816.F32 R32, R24, R12, R32 ;  /* 0x0000000c1820723c */ /* 0x004fe20000001820 */
[C---:B------:R-:W-:Y:S02]  /*20470*/  ISETP.GE.OR P6, PT, R19.reuse, R244, !P6 ;  /* 0x000000f41300720c */ /* 0x040fe400077c6670 */
[----:B------:R-:W-:-:S02]  /*20480*/  ISETP.GE.OR P1, PT, R19, R245, !P1 ;  /* 0x000000f51300720c */ /* 0x000fc40004f26670 */
[----:B------:R-:W-:Y:S02]  /*20490*/  ISETP.GE.OR P2, PT, R18, R244, !P2 ;  /* 0x000000f41200720c */ /* 0x000fe40005746670 */
[----:B------:R-:W-:Y:S01]  /*204a0*/  IADD3 R19, R165, 0x19, RZ ;  /* 0x00000019a5137810 */ /* 0x000fe20007ffe0ff */
[----:B------:R-:W-:Y:S01]  /*204b0*/  HMMA.16816.F32 R28, R24, R14, R28 ;  /* 0x0000000e181c723c */ /* 0x000fe2000000181c */
[----:B------:R-:W-:Y:S02]  /*204c0*/  FSEL R191, R181, -INF , !P6 ;  /* 0xff800000b5bf7808 */ /* 0x000fe40007000000 */
[----:B------:R-:W-:Y:S02]  /*204d0*/  FSEL R185, R183, -INF , !P1 ;  /* 0xff800000b7b97808 */ /* 0x000fe40004800000 */
[----:B------:R-:W-:Y:S02]  /*204e0*/  FSEL R190, R176, -INF , !P2 ;  /* 0xff800000b0be7808 */ /* 0x000fe40005000000 */
[----:B------:R-:W-:-:S02]  /*204f0*/  ISETP.GE.AND P1, PT, R18, R246, PT ;  /* 0x000000f61200720c */ /* 0x000fc40003f26270 */
[C---:B------:R-:W-:Y:S02]  /*20500*/  ISETP.GE.AND P6, PT, R19.reuse, R247, PT ;  /* 0x000000f71300720c */ /* 0x040fe40003fc6270 */
[C---:B------:R-:W-:Y:S02]  /*20510*/  ISETP.GE.AND P2, PT, R19.reuse, R246, PT ;  /* 0x000000f61300720c */ /* 0x040fe40003f46270 */
[-C--:B------:R-:W-:Y:S02]  /*20520*/  ISETP.GE.OR P1, PT, R18, R245.reuse, !P1 ;  /* 0x000000f51200720c */ /* 0x080fe40004f26670 */
[C---:B------:R-:W-:Y:S02]  /*20530*/  ISETP.GE.OR P6, PT, R19.reuse, R244, !P6 ;  /* 0x000000f41300720c */ /* 0x040fe400077c6670 */
[----:B------:R-:W-:Y:S02]  /*20540*/  ISETP.GE.OR P2, PT, R19, R245, !P2 ;  /* 0x000000f51300720c */ /* 0x000fe40005746670 */
[----:B------:R-:W-:-:S02]  /*20550*/  IADD3 R19, R165, 0x20, RZ ;  /* 0x00000020a5137810 */ /* 0x000fc40007ffe0ff */
[----:B------:R-:W-:Y:S02]  /*20560*/  FSEL R176, R178, -INF , !P1 ;  /* 0xff800000b2b07808 */ /* 0x000fe40004800000 */
[----:B------:R-:W-:Y:S02]  /*20570*/  FSEL R187, R177, -INF , !P6 ;  /* 0xff800000b1bb7808 */ /* 0x000fe40007000000 */
[C---:B------:R-:W-:Y:S02]  /*20580*/  ISETP.GE.AND P1, PT, R19.reuse, R247, PT ;  /* 0x000000f71300720c */ /* 0x040fe40003f26270 */
[C---:B------:R-:W-:Y:S02]  /*20590*/  ISETP.GE.AND P6, PT, R19.reuse, R246, PT ;  /* 0x000000f61300720c */ /* 0x040fe40003fc6270 */
[C---:B------:R-:W-:Y:S02]  /*205a0*/  ISETP.GE.OR P1, PT, R19.reuse, R244, !P1 ;  /* 0x000000f41300720c */ /* 0x040fe40004f26670 */
[----:B------:R-:W-:-:S02]  /*205b0*/  ISETP.GE.OR P6, PT, R19, R245, !P6 ;  /* 0x000000f51300720c */ /* 0x000fc400077c6670 */
[C---:B------:R-:W-:Y:S02]  /*205c0*/  IADD3 R18, R165.reuse, 0x21, RZ ;  /* 0x00000021a5127810 */ /* 0x040fe40007ffe0ff */
[----:B------:R-:W-:Y:S02]  /*205d0*/  IADD3 R12, R165, 0x28, RZ ;  /* 0x00000028a50c7810 */ /* 0x000fe40007ffe0ff */
[----:B------:R-:W-:Y:S02]  /*205e0*/  FSEL R177, R179, -INF , !P2 ;  /* 0xff800000b3b17808 */ /* 0x000fe40005000000 */
[----:B------:R-:W-:Y:S02]  /*205f0*/  FSEL R183, R172, -INF , !P1 ;  /* 0xff800000acb77808 */ /* 0x000fe40004800000 */
[----:B------:R-:W-:Y:S02]  /*20600*/  FSEL R180, R174, -INF , !P6 ;  /* 0xff800000aeb47808 */ /* 0x000fe40007000000 */
[----:B------:R-:W-:-:S02]  /*20610*/  ISETP.GE.AND P2, PT, R18, R247, PT ;  /* 0x000000f71200720c */ /* 0x000fc40003f46270 */
[----:B------:R-:W-:Y:S02]  /*20620*/  ISETP.GE.AND P1, PT, R18, R246, PT ;  /* 0x000000f61200720c */ /* 0x000fe40003f26270 */
[----:B------:R-:W-:Y:S02]  /*20630*/  ISETP.GE.AND P6, PT, R12, R247, PT ;  /* 0x000000f70c00720c */ /* 0x000fe40003fc6270 */
[CC--:B------:R-:W-:Y:S02]  /*20640*/  ISETP.GE.OR P2, PT, R18.reuse, R244.reuse, !P2 ;  /* 0x000000f41200720c */ /* 0x0c0fe40005746670 */
[----:B------:R-:W-:Y:S02]  /*20650*/  ISETP.GE.OR P1, PT, R18, R245, !P1 ;  /* 0x000000f51200720c */ /* 0x000fe40004f26670 */
[----:B------:R-:W-:Y:S02]  /*20660*/  ISETP.GE.OR P6, PT, R12, R244, !P6 ;  /* 0x000000f40c00720c */ /* 0x000fe400077c6670 */
[----:B------:R-:W-:-:S02]  /*20670*/  IADD3 R13, R165, 0x29, RZ ;  /* 0x00000029a50d7810 */ /* 0x000fc40007ffe0ff */
[----:B------:R-:W-:Y:S02]  /*20680*/  FSEL R184, R173, -INF , !P2 ;  /* 0xff800000adb87808 */ /* 0x000fe40005000000 */
[----:B------:R-:W-:Y:S02]  /*20690*/  FSEL R178, R175, -INF , !P1 ;  /* 0xff800000afb27808 */ /* 0x000fe40004800000 */
[----:B------:R-:W-:Y:S02]  /*206a0*/  FSEL R182, R168, -INF , !P6 ;  /* 0xff800000a8b67808 */ /* 0x000fe40007000000 */
[-C--:B------:R-:W-:Y:S02]  /*206b0*/  ISETP.GE.AND P2, PT, R12, R246.reuse, PT ;  /* 0x000000f60c00720c */ /* 0x080fe40003f46270 */
[C---:B------:R-:W-:Y:S02]  /*206c0*/  ISETP.GE.AND P1, PT, R13.reuse, R247, PT ;  /* 0x000000f70d00720c */ /* 0x040fe40003f26270 */
[----:B------:R-:W-:-:S02]  /*206d0*/  ISETP.GE.AND P6, PT, R13, R246, PT ;  /* 0x000000f60d00720c */ /* 0x000fc40003fc6270 */
[-C--:B------:R-:W-:Y:S02]  /*206e0*/  ISETP.GE.OR P2, PT, R12, R245.reuse, !P2 ;  /* 0x000000f50c00720c */ /* 0x080fe40005746670 */
[C---:B------:R-:W-:Y:S02]  /*206f0*/  ISETP.GE.OR P1, PT, R13.reuse, R244, !P1 ;  /* 0x000000f40d00720c */ /* 0x040fe40004f26670 */
[----:B------:R-:W-:Y:S02]  /*20700*/  ISETP.GE.OR P6, PT, R13, R245, !P6 ;  /* 0x000000f50d00720c */ /* 0x000fe400077c6670 */
[C---:B------:R-:W-:Y:S02]  /*20710*/  IADD3 R12, R165.reuse, 0x30, RZ ;  /* 0x00000030a50c7810 */ /* 0x040fe40007ffe0ff */
[----:B------:R-:W-:Y:S02]  /*20720*/  IADD3 R13, R165, 0x31, RZ ;  /* 0x00000031a50d7810 */ /* 0x000fe40007ffe0ff */
[----:B------:R-:W-:-:S02]  /*20730*/  FSEL R179, R170, -INF , !P2 ;  /* 0xff800000aab37808 */ /* 0x000fc40005000000 */
[----:B------:R-:W-:Y:S02]  /*20740*/  FSEL R181, R169, -INF , !P1 ;  /* 0xff800000a9b57808 */ /* 0x000fe40004800000 */
[----:B------:R-:W-:Y:S02]  /*20750*/  FSEL R27, R171, -INF , !P6 ;  /* 0xff800000ab1b7808 */ /* 0x000fe40007000000 */
[CC--:B------:R-:W-:Y:S02]  /*20760*/  ISETP.GE.AND P2, PT, R12.reuse, R247.reuse, PT ;  /* 0x000000f70c00720c */ /* 0x0c0fe40003f46270 */
[C---:B------:R-:W-:Y:S02]  /*20770*/  ISETP.GE.AND P1, PT, R12.reuse, R246, PT ;  /* 0x000000f60c00720c */ /* 0x040fe40003f26270 */
[----:B------:R-:W-:Y:S02]  /*20780*/  ISETP.GE.AND P6, PT, R13, R247, PT ;  /* 0x000000f70d00720c */ /* 0x000fe40003fc6270 */
[----:B------:R-:W-:-:S02]  /*20790*/  ISETP.GE.OR P2, PT, R12, R244, !P2 ;  /* 0x000000f40c00720c */ /* 0x000fc40005746670 */
[----:B------:R-:W-:Y:S02]  /*207a0*/  ISETP.GE.OR P1, PT, R12, R245, !P1 ;  /* 0x000000f50c00720c */ /* 0x000fe40004f26670 */
[----:B------:R-:W-:Y:S02]  /*207b0*/  ISETP.GE.OR P6, PT, R13, R244, !P6 ;  /* 0x000000f40d00720c */ /* 0x000fe400077c6670 */
[----:B------:R-:W-:Y:S02]  /*207c0*/  IADD3 R12, R165, 0x38, RZ ;  /* 0x00000038a50c7810 */ /* 0x000fe40007ffe0ff */
[----:B------:R-:W-:Y:S02]  /*207d0*/  FSEL R25, R33, -INF , !P6 ;  /* 0xff80000021197808 */ /* 0x000fe40007000000 */
[----:B------:R-:W-:Y:S02]  /*207e0*/  ISETP.GE.AND P6, PT, R12, R246, PT ;  /* 0x000000f60c00720c */ /* 0x000fe40003fc6270 */
[----:B------:R-:W-:-:S02]  /*207f0*/  FSEL R26, R32, -INF , !P2 ;  /* 0xff800000201a7808 */ /* 0x000fc40005000000 */
[----:B------:R-:W-:Y:S02]  /*20800*/  ISETP.GE.OR P6, PT, R12, R245, !P6 ;  /* 0x000000f50c00720c */ /* 0x000fe400077c6670 */
[----:B------:R-:W-:Y:S02]  /*20810*/  FSEL R21, R34, -INF , !P1 ;  /* 0xff80000022157808 */ /* 0x000fe40004800000 */
[----:B------:R-:W-:Y:S02]  /*20820*/  ISETP.GE.AND P2, PT, R13, R246, PT ;  /* 0x000000f60d00720c */ /* 0x000fe40003f46270 */
[----:B------:R-:W-:Y:S02]  /*20830*/  ISETP.GE.AND P1, PT, R12, R247, PT ;  /* 0x000000f70c00720c */ /* 0x000fe40003f26270 */
[----:B------:R-:W-:Y:S02]  /*20840*/  FSEL R166, R30, -INF , !P6 ;  /* 0xff8000001ea67808 */ /* 0x000fe40007000000 */
[----:B------:R-:W-:-:S02]  /*20850*/  ISETP.GT.AND P6, PT, R242, R230, PT ;  /* 0x000000e6f200720c */ /* 0x000fc40003fc4270 */
[----:B------:R-:W-:Y:S02]  /*20860*/  ISETP.GE.OR P2, PT, R13, R245, !P2 ;  /* 0x000000f50d00720c */ /* 0x000fe40005746670 */
[----:B------:R-:W-:Y:S02]  /*20870*/  ISETP.GE.OR P1, PT, R12, R244, !P1 ;  /* 0x000000f40c00720c */ /* 0x000fe40004f26670 */
[----:B------:R-:W-:Y:S02]  /*20880*/  IADD3 R165, R165, 0x39, RZ ;  /* 0x00000039a5a57810 */ /* 0x000fe40007ffe0ff */
[----:B------:R-:W-:Y:S02]  /*20890*/  FSEL R20, R35, -INF , !P2 ;  /* 0xff80000023147808 */ /* 0x000fe40005000000 */
[----:B------:R-:W-:Y:S02]  /*208a0*/  FSEL R23, R28, -INF , !P1 ;  /* 0xff8000001c177808 */ /* 0x000fe40004800000 */
[----:B------:R-:W-:-:S02]  /*208b0*/  ISETP.GE.AND P2, PT, R165, R247, PT ;  /* 0x000000f7a500720c */ /* 0x000fc40003f46270 */
[C---:B------:R-:W-:Y:S02]  /*208c0*/  ISETP.GE.AND P1, PT, R165.reuse, R246, PT ;  /* 0x000000f6a500720c */ /* 0x040fe40003f26270 */
[C---:B------:R-:W-:Y:S02]  /*208d0*/  ISETP.GE.OR P2, PT, R165.reuse, R244, !P2 ;  /* 0x000000f4a500720c */ /* 0x040fe40005746670 */
[----:B------:R-:W-:Y:S02]  /*208e0*/  ISETP.GE.OR P1, PT, R165, R245, !P1 ;  /* 0x000000f5a500720c */ /* 0x000fe40004f26670 */
[----:B------:R-:W-:Y:S02]  /*208f0*/  FSEL R22, R29, -INF , !P2 ;  /* 0xff8000001d167808 */ /* 0x000fe40005000000 */
[----:B------:R-:W-:Y:S01]  /*20900*/  FSEL R165, R31, -INF , !P1 ;  /* 0xff8000001fa57808 */ /* 0x000fe20004800000 */
[----:B------:R-:W-:Y:S05]  /*20910*/  @!P6 BRA `(.L_x_2696) ;  /* 0x00000c900000e947 */ /* 0x000fea0003800000 */
[----:B------:R-:W-:Y:S01]  /*20920*/  BSSY B0, `(.L_x_2697) ;  /* 0x0000046000007945 */ /* 0x000fe20003800000 */
[----:B------:R-:W-:Y:S05]  /*20930*/  @!P0 BRA `(.L_x_2698) ;  /* 0x0000040000008947 */ /* 0x000fea0003800000 */
[----:B------:R-:W-:Y:S02]  /*20940*/  ULDC.64 UR4, c[0x0][0x118] ;  /* 0x0000460000047ab9 */ /* 0x000fe40000000a00 */
[----:B------:R-:W2:Y:S01]  /*20950*/  LD.E R24, [R10.64+0x170] ;  /* 0x000170040a187980 */ /* 0x000ea2000c101900 */
[----:B------:R-:W-:-:S05]  /*20960*/  IMAD.SHL.U32 R9, R242, 0x40, RZ ;  /* 0x00000040f2097824 */ /* 0x000fca00078e00ff */
[----:B------:R-:W-:Y:S02]  /*20970*/  IABS R13, R9 ;  /* 0x00000009000d7213 */ /* 0x000fe40000000000 */
[----:B------:R-:W-:-:S04]  /*20980*/  IADD3 R15, R9, -0x40, RZ ;  /* 0xffffffc0090f7810 */ /* 0x000fc80007ffe0ff */
[----:B------:R-:W-:Y:S02]  /*20990*/  IABS R8, R15 ;  /* 0x0000000f00087213 */ /* 0x000fe40000000000 */
[-C--:B--2---:R-:W-:Y:S02]  /*209a0*/  IABS R14, R24.reuse ;  /* 0x00000018000e7213 */ /* 0x084fe40000000000 */
[-C--:B------:R-:W-:Y:S02]  /*209b0*/  IABS R12, R24.reuse ;  /* 0x00000018000c7213 */ /* 0x080fe40000000000 */
[----:B------:R-:W1:Y:S01]  /*209c0*/  I2F.RP R28, R14 ;  /* 0x0000000e001c7306 */ /* 0x000e620000209400 */
[----:B------:R-:W-:Y:S02]  /*209d0*/  LOP3.LUT R9, R9, R24, RZ, 0x3c, !PT ;  /* 0x0000001809097212 */ /* 0x000fe400078e3cff */
[----:B------:R-:W-:Y:S02]  /*209e0*/  IADD3 R12, RZ, -R12, RZ ;  /* 0x8000000cff0c7210 */ /* 0x000fe40007ffe0ff */
[----:B------:R-:W-:-:S03]  /*209f0*/  LOP3.LUT R15, R15, R24, RZ, 0x3c, !PT ;  /* 0x000000180f0f7212 */ /* 0x000fc600078e3cff */
        /* <DEDUP_REMOVED lines=14> */
[----:B------:R-:W-:-:S04]  /*20ae0*/  @!P2 IADD3 R18, R18, 0x1, RZ ;  /* 0x000000011212a810 */ /* 0x000fc80007ffe0ff */
[-C--:B------:R-:W-:Y:S01]  /*20af0*/  ISETP.GE.U32.AND P1, PT, R13, R14.reuse, PT ;  /* 0x0000000e0d00720c */ /* 0x080fe20003f26070 */
[----:B------:R-:W-:Y:S01]  /*20b00*/  @!P0 IMAD.IADD R8, R8, 0x1, -R14 ;  /* 0x0000000108088824 */ /* 0x000fe200078e0a0e */
[----:B------:R-:W-:Y:S02]  /*20b10*/  @!P0 IADD3 R19, R19, 0x1, RZ ;  /* 0x0000000113138810 */ /* 0x000fe40007ffe0ff */
[----:B------:R-:W-:Y:S02]  /*20b20*/  ISETP.GE.AND P0, PT, R15, RZ, PT ;  /* 0x000000ff0f00720c */ /* 0x000fe40003f06270 */
[----:B------:R-:W-:Y:S02]  /*20b30*/  ISETP.GE.U32.AND P2, PT, R8, R14, PT ;  /* 0x0000000e0800720c */ /* 0x000fe40003f46070 */
[----:B------:R-:W-:Y:S01]  /*20b40*/  LOP3.LUT R8, RZ, R24, RZ, 0x33, !PT ;  /* 0x00000018ff087212 */ /* 0x000fe200078e33ff */
[----:B------:R-:W2:Y:S04]  /*20b50*/  LD.E.64 R14, [R10.64+0x38] ;  /* 0x000038040a0e7980 */ /* 0x000ea8000c101b00 */
[----:B------:R-:W-:-:S02]  /*20b60*/  @P1 IADD3 R18, R18, 0x1, RZ ;  /* 0x0000000112121810 */ /* 0x000fc40007ffe0ff */
[----:B------:R-:W-:-:S03]  /*20b70*/  ISETP.GE.AND P1, PT, R9, RZ, PT ;  /* 0x000000ff0900720c */ /* 0x000fc60003f26270 */
[----:B------:R-:W-:Y:S01]  /*20b80*/  IMAD.MOV.U32 R12, RZ, RZ, R18 ;  /* 0x000000ffff0c7224 */ /* 0x000fe200078e0012 */
[----:B------:R-:W-:Y:S02]  /*20b90*/  @P2 IADD3 R19, R19, 0x1, RZ ;  /* 0x0000000113132810 */ /* 0x000fe40007ffe0ff */
[----:B------:R-:W-:Y:S02]  /*20ba0*/  ISETP.NE.AND P2, PT, R24, RZ, PT ;  /* 0x000000ff1800720c */ /* 0x000fe40003f45270 */
[----:B------:R-:W-:-:S05]  /*20bb0*/  MOV R13, R19 ;  /* 0x00000013000d7202 */ /* 0x000fca0000000f00 */
[----:B------:R-:W-:Y:S02]  /*20bc0*/  @!P1 IMAD.MOV R12, RZ, RZ, -R12 ;  /* 0x000000ffff0c9224 */ /* 0x000fe400078e0a0c */
[----:B------:R-:W-:-:S03]  /*20bd0*/  @!P0 IMAD.MOV R13, RZ, RZ, -R13 ;  /* 0x000000ffff0d8224 */ /* 0x000fc600078e0a0d */
[C---:B------:R-:W-:Y:S02]  /*20be0*/  SEL R12, R8.reuse, R12, !P2 ;  /* 0x0000000c080c7207 */ /* 0x040fe40005000000 */
[----:B------:R-:W-:-:S03]  /*20bf0*/  SEL R13, R8, R13, !P2 ;  /* 0x0000000d080d7207 */ /* 0x000fc60005000000 */
[----:B------:R-:W-:-:S04]  /*20c00*/  IMAD.WIDE R8, R12, 0x4, R240 ;  /* 0x000000040c087825 */ /* 0x000fc800078e02f0 */
[----:B------:R-:W-:Y:S02]  /*20c10*/  IMAD.WIDE R18, R13, 0x4, R240 ;  /* 0x000000040d127825 */ /* 0x000fe400078e02f0 */
        /* <DEDUP_REMOVED lines=12> */
[----:B----4-:R-:W-:-:S04]  /*20ce0*/  IMAD R9, R19, R8, RZ ;  /* 0x0000000813097224 */ /* 0x010fc800078e02ff */
[----:B------:R-:W-:Y:S02]  /*20cf0*/  IMAD R9, R18, R13, R9 ;  /* 0x0000000d12097224 */ /* 0x000fe400078e0209 */
[----:B------:R-:W-:-:S04]  /*20d00*/  IMAD.WIDE.U32 R18, R8, R18, R28 ;  /* 0x0000001208127225 */ /* 0x000fc800078e001c */
[----:B------:R-:W-:Y:S01]  /*20d10*/  IMAD.MOV.U32 R15, RZ, RZ, R18 ;  /* 0x000000ffff0f7224 */ /* 0x000fe200078e0012 */
[----:B------:R-:W-:Y:S01]  /*20d20*/  IADD3 R14, R19, R9, RZ ;  /* 0x00000009130e7210 */ /* 0x000fe20007ffe0ff */
[----:B------:R-:W-:Y:S05]  /*20d30*/  BRA `(.L_x_2699) ;  /* 0x0000004000007947 */ /* 0x000fea0003800000 */
.L_x_2698:
[----:B------:R-:W-:Y:S02]  /*20d40*/  ULDC.64 UR4, c[0x0][0x118] ;  /* 0x0000460000047ab9 */ /* 0x000fe40000000a00 */
[----:B------:R-:W2:Y:S02]  /*20d50*/  LD.E R15, [R10.64+0x38] ;  /* 0x000038040a0f7980 */ /* 0x000ea4000c101900 */
[----:B--2---:R-:W-:-:S04]  /*20d60*/  LEA R15, -R15, RZ, 0x6 ;  /* 0x000000ff0f0f7211 */ /* 0x004fc800078e31ff */
[----:B------:R-:W-:Y:S02]  /*20d70*/  SHF.R.S32.HI R14, RZ, 0x1f, R15 ;  /* 0x0000001fff0e7819 */ /* 0x000fe4000001140f */
.L_x_2699:
[----:B------:R-:W-:Y:S05]  /*20d80*/  BSYNC B0 ;  /* 0x0000000000007941 */ /* 0x000fea0003800000 */
.L_x_2697:
[C---:B------:R-:W-:Y:S01]  /*20d90*/  @P5 IADD3 R9, P0, R15.reuse, R228, RZ ;  /* 0x000000e40f095210 */ /* 0x040fe20007f1e0ff */
[----:B------:R-:W-:Y:S01]  /*20da0*/  ULDC.64 UR4, c[0x0][0x118] ;  /* 0x0000460000047ab9 */ /* 0x000fe20000000a00 */
[-C--:B------:R-:W-:Y:S02]  /*20db0*/  LEA R34, P1, R15, R232.reuse, 0x1 ;  /* 0x000000e80f227211 */ /* 0x080fe400078208ff */
[----:B------:R-:W-:Y:S01]  /*20dc0*/  LOP3.LUT R13, R243, 0x1, RZ, 0xc0, !PT ;  /* 0x00000001f30d7812 */ /* 0x000fe200078ec0ff */
[----:B------:R-:W-:Y:S01]  /*20dd0*/  @P5 IMAD.X R8, R14, 0x1, R229, P0 ;  /* 0x000000010e085824 */ /* 0x000fe200000e06e5 */
[----:B------:R-:W-:Y:S02]  /*20de0*/  LEA.HI.X R35, R15, R231, R14, 0x1, P1 ;  /* 0x000000e70f237211 */ /* 0x000fe400008f0c0e */
[----:B------:R-:W-:Y:S02]  /*20df0*/  @P5 LEA R30, P1, R9, R232, 0x1 ;  /* 0x000000e8091e5211 */ /* 0x000fe400078208ff */
[----:B------:R-:W-:-:S02]  /*20e00*/  @P4 IADD3 R12, P0, R15, R228, RZ ;  /* 0x000000e40f0c4210 */ /* 0x000fc40007f1e0ff */
[-C--:B------:R-:W-:Y:S02]  /*20e10*/  @P5 LEA.HI.X R31, R9, R231.reuse, R8, 0x1, P1 ;  /* 0x000000e7091f5211 */ /* 0x080fe400008f0c08 */
[----:B------:R-:W-:Y:S01]  /*20e20*/  @P4 LEA R28, P1, R12, R232, 0x1 ;  /* 0x000000e80c1c4211 */ /* 0x000fe200078208ff */
[--C-:B------:R-:W-:Y:S01]  /*20e30*/  @P4 IMAD.X R8, R14, 0x1, R229.reuse, P0 ;  /* 0x000000010e084824 */ /* 0x100fe200000e06e5 */
[-C--:B------:R-:W-:Y:S02]  /*20e40*/  @P3 IADD3 R9, P0, R15, R228.reuse, RZ ;  /* 0x000000e40f093210 */ /* 0x080fe40007f1e0ff */
[----:B------:R-:W-:Y:S02]  /*20e50*/  ISETP.NE.U32.AND P2, PT, R13, 0x1, PT ;  /* 0x000000010d00780c */ /* 0x000fe40003f45070 */
[----:B------:R-:W-:Y:S01]  /*20e60*/  @P4 LEA.HI.X R29, R12, R231, R8, 0x1, P1 ;  /* 0x000000e70c1d4211 */ /* 0x000fe200008f0c08 */
[----:B------:R-:W-:Y:S01]  /*20e70*/  @P3 IMAD.X R8, R14, 0x1, R229, P0 ;  /* 0x000000010e083824 */ /* 0x000fe200000e06e5 */
[----:B------:R-:W-:-:S04]  /*20e80*/  IADD3 R13, P1, P0, R228, R228, R15 ;  /* 0x000000e4e40d7210 */ /* 0x000fc8000783e00f */
[----:B------:R-:W-:Y:S02]  /*20e90*/  IADD3.X R12, R229, R229, R14, P1, P0 ;  /* 0x000000e5e50c7210 */ /* 0x000fe40000fe040e */
[----:B------:R-:W-:-:S03]  /*20ea0*/  @P3 LEA R18, P0, R9, R232, 0x1 ;  /* 0x000000e809123211 */ /* 0x000fc600078008ff */
[-C--:B------:R-:W-:Y:S01]  /*20eb0*/  @!P2 LEA R32, P1, R13, R232.reuse, 0x1 ;  /* 0x000000e80d20a211 */ /* 0x080fe200078208ff */
[----:B------:R-:W-:Y:S01]  /*20ec0*/  @!PT LDS RZ, [RZ] ;  /* 0x00000000fffff984 */ /* 0x000fe20000000800 */
[----:B------:R-:W-:Y:S01]  /*20ed0*/  @!PT LDS RZ, [RZ] ;  /* 0x00000000fffff984 */ /* 0x000fe20000000800 */
[----:B------:R-:W-:Y:S01]  /*20ee0*/  @!PT LDS RZ, [RZ] ;  /* 0x00000000fffff984 */ /* 0x000fe20000000800 */
[----:B------:R1:W-:Y:S01]  /*20ef0*/  @!P2 LDGSTS.E.BYPASS.LTC128B.128 [R239+0x8000], [R34.64] ;  /* 0x0800000022efafae */ /* 0x0003e2000b901d44 */
[-C--:B------:R-:W-:Y:S01]  /*20f00*/  @P3 LEA.HI.X R19, R9, R231.reuse, R8, 0x1, P0 ;  /* 0x000000e709133211 */ /* 0x080fe200000f0c08 */
[----:B------:R-:W-:Y:S01]  /*20f10*/  @P5 IMAD.MOV.U32 R9, RZ, RZ, R35 ;  /* 0x000000ffff095224 */ /* 0x000fe200078e0023 */
[CC--:B------:R-:W-:Y:S01]  /*20f20*/  @P5 LEA R172, P0, R13.reuse, R232.reuse, 0x1 ;  /* 0x000000e80dac5211 */ /* 0x0c0fe200078008ff */
[----:B------:R1:W-:Y:S01]  /*20f30*/  @P2 STS.128 [R239+0x8000], RZ ;  /* 0x008000ffef002388 */ /* 0x0003e20000000c00 */
[CCC-:B------:R-:W-:Y:S02]  /*20f40*/  @!P2 LEA.HI.X R33, R13.reuse, R231.reuse, R12.reuse, 0x1, P1 ;  /* 0x000000e70d21a211 */ /* 0x1c0fe400008f0c0c */
[C---:B------:R-:W-:Y:S02]  /*20f50*/  @P5 LEA.HI.X R173, R13.reuse, R231, R12, 0x1, P0 ;  /* 0x000000e70dad5211 */ /* 0x040fe400000f0c0c */
[----:B------:R-:W-:-:S02]  /*20f60*/  @P4 LEA R170, P1, R13, R232, 0x1 ;  /* 0x000000e80daa4211 */ /* 0x000fc400078208ff */
[C---:B------:R-:W-:Y:S02]  /*20f70*/  @P3 LEA R168, P0, R13.reuse, R232, 0x1 ;  /* 0x000000e80da83211 */ /* 0x040fe400078008ff */
[CCC-:B------:R-:W-:Y:S02]  /*20f80*/  @P4 LEA.HI.X R171, R13.reuse, R231.reuse, R12.reuse, 0x1, P1 ;  /* 0x000000e70dab4211 */ /* 0x1c0fe400008f0c0c */
[C---:B------:R-:W-:Y:S02]  /*20f90*/  @P3 LEA.HI.X R169, R13.reuse, R231, R12, 0x1, P0 ;  /* 0x000000e70da93211 */ /* 0x040fe400000f0c0c */
[-C--:B------:R-:W-:Y:S02]  /*20fa0*/  IADD3 R8, P1, R13, R228.reuse, RZ ;  /* 0x000000e40d087210 */ /* 0x080fe40007f3e0ff */
[----:B------:R-:W-:-:S03]  /*20fb0*/  @!P2 IADD3 R15, P0, R15, R228, RZ ;  /* 0x000000e40f0fa210 */ /* 0x000fc60007f1e0ff */
[--C-:B------:R-:W-:Y:S01]  /*20fc0*/  IMAD.X R12, R12, 0x1, R229.reuse, P1 ;  /* 0x000000010c0c7824 */ /* 0x100fe200008e06e5 */
[-C--:B------:R-:W-:Y:S01]  /*20fd0*/  @!P2 LEA R198, P1, R8, R232.reuse, 0x1 ;  /* 0x000000e808c6a211 */ /* 0x080fe200078208ff */
[----:B------:R-:W-:Y:S01]  /*20fe0*/  @!P2 IMAD.X R14, R14, 0x1, R229, P0 ;  /* 0x000000010e0ea824 */ /* 0x000fe200000e06e5 */
[CC--:B------:R-:W-:Y:S02]  /*20ff0*/  @P5 LEA R196, P0, R8.reuse, R232.reuse, 0x1 ;  /* 0x000000e808c45211 */ /* 0x0c0fe400078008ff */
[CCC-:B------:R-:W-:Y:S02]  /*21000*/  @!P2 LEA.HI.X R199, R8.reuse, R231.reuse, R12.reuse, 0x1, P1 ;  /* 0x000000e708c7a211 */ /* 0x1c0fe400008f0c0c */
[C---:B------:R-:W-:Y:S02]  /*21010*/  @P5 LEA.HI.X R197, R8.reuse, R231, R12, 0x1, P0 ;  /* 0x000000e708c55211 */ /* 0x040fe400000f0c0c */
[CC--:B------:R-:W-:Y:S02]  /*21020*/  @P4 LEA R194, P1, R8.reuse, R232.reuse, 0x1 ;  /* 0x000000e808c24211 */ /* 0x0c0fe400078208ff */
[----:B------:R-:W-:-:S02]  /*21030*/  @P3 LEA R174, P0, R8, R232, 0x1 ;  /* 0x000000e808ae3211 */ /* 0x000fc400078008ff */
[CCC-:B------:R-:W-:Y:S02]  /*21040*/  @P4 LEA.HI.X R195, R8.reuse, R231.reuse, R12.reuse, 0x1, P1 ;  /* 0x000000e708c34211 */ /* 0x1c0fe400008f0c0c */
[----:B------:R-:W-:Y:S01]  /*21050*/  @P3 LEA.HI.X R175, R8, R231, R12, 0x1, P0 ;  /* 0x000000e708af3211 */ /* 0x000fe200000f0c0c */
[--C-:B------:R-:W-:Y:S01]  /*21060*/  @P5 IMAD.MOV.U32 R8, RZ, RZ, R34.reuse ;  /* 0x000000ffff085224 */ /* 0x100fe200078e0022 */
[----:B------:R-:W-:Y:S01]  /*21070*/  @!P2 LEA R250, P1, R15, R232, 0x1 ;  /* 0x000000e80ffaa211 */ /* 0x000fe200078208ff */
[----:B------:R-:W-:-:S03]  /*21080*/  IMAD.MOV.U32 R232, RZ, RZ, R34 ;  /* 0x000000ffffe87224 */ /* 0x000fc600078e0022 */
[----:B------:R-:W-:Y:S01]  /*21090*/  @!PT LDS RZ, [RZ] ;  /* 0x00000000fffff984 */ /* 0x000fe20000000800 */
[----:B------:R-:W-:Y:S01]  /*210a0*/  @!PT LDS RZ, [RZ] ;  /* 0x00000000fffff984 */ /* 0x000fe20000000800 */
[----:B------:R-:W-:Y:S01]  /*210b0*/  @!PT LDS RZ, [RZ] ;  /* 0x00000000fffff984 */ /* 0x000fe20000000800 */
[----:B------:R2:W-:Y:S01]  /*210c0*/  @P5 LDGSTS.E.BYPASS.LTC128B.128 [R239+0xa000], [R8.64+0x80] ;  /* 0x0a00008008ef5fae */ /* 0x0005e2000b901d44 */
[----:B------:R-:W-:Y:S01]  /*210d0*/  @!P2 LEA.HI.X R251, R15, R231, R14, 0x1, P1 ;  /* 0x000000e70ffba211 */ /* 0x000fe200008f0c0e */
[--C-:B------:R-:W-:Y:S02]  /*210e0*/  IMAD.MOV.U32 R231, RZ, RZ, R35.reuse ;  /* 0x000000ffffe77224 */ /* 0x100fe400078e0023 */
        /* <DEDUP_REMOVED lines=76> */
.L_x_2696:
[----:B------:R-:W-:Y:S05]  /*215b0*/  BSYNC B1 ;  /* 0x0000000000017941 */ /* 0x000fea0003800000 */
.L_x_2695:
[----:B------:R-:W-:Y:S01]  /*215c0*/  ULDC.64 UR4, c[0x0][0x118] ;  /* 0x0000460000047ab9 */ /* 0x000fe20000000a00 */
[----:B------:R-:W-:Y:S04]  /*215d0*/  LDSM.16.MT88.4 R12, [R216+0x10000] ;  /* 0x01000000d80c783b */ /* 0x000fe80000004200 */
[----:B-1----:R1:W2:Y:S02]  /*215e0*/  LD.E R169, [R10.64+0xdc] ;  /* 0x0000dc040aa97980 */ /* 0x0022a4000c101900 */
[----:B-1----:R-:W-:-:S02]  /*215f0*/  FMNMX.FTZ R11, R164, R16, !PT ;  /* 0x00000010a40b7209 */ /* 0x002fc40007810000 */
        /* <DEDUP_REMOVED lines=30> */
[----:B------:R-:W-:-:S03]  /*217e0*/  FMNMX.FTZ R10, R165, R10, !PT ;  /* 0x0000000aa50a7209 */ /* 0x000fc60007810000 */
[----:B------:R-:W1:Y:S04]  /*217f0*/  SHFL.BFLY PT, R9, R11, 0x2, 0x1f ;  /* 0x0c401f000b097f89 */ /* 0x000e6800000e0000 */
[----:B------:R-:W3:Y:S01]  /*21800*/  SHFL.BFLY PT, R8, R10, 0x2, 0x1f ;  /* 0x0c401f000a087f89 */ /* 0x000ee200000e0000 */
[----:B-1----:R-:W-:Y:S02]  /*21810*/  FMNMX.FTZ R9, R11, R9, !PT ;  /* 0x000000090b097209 */ /* 0x002fe40007810000 */
[----:B---3--:R-:W-:-:S03]  /*21820*/  FMNMX.FTZ R8, R10, R8, !PT ;  /* 0x000000080a087209 */ /* 0x008fc60007810000 */
[----:B------:R-:W1:Y:S04]  /*21830*/  SHFL.BFLY PT, R34, R9, 0x1, 0x1f ;  /* 0x0c201f0009227f89 */ /* 0x000e6800000e0000 */
[----:B------:R-:W3:Y:S01]  /*21840*/  SHFL.BFLY PT, R33, R8, 0x1, 0x1f ;  /* 0x0c201f0008217f89 */ /* 0x000ee200000e0000 */
[----:B-1----:R-:W-:-:S04]  /*21850*/  FMNMX.FTZ R34, R9, R34, !PT ;  /* 0x0000002209227209 */ /* 0x002fc80007810000 */
[----:B------:R-:W-:Y:S02]  /*21860*/  FSETP.NEU.FTZ.AND P1, PT, R34, -INF , PT ;  /* 0xff8000002200780b */ /* 0x000fe40003f3d000 */
[----:B---3--:R-:W-:Y:S02]  /*21870*/  FMNMX.FTZ R33, R8, R33, !PT ;  /* 0x0000002108217209 */ /* 0x008fe40007810000 */
[----:B------:R-:W1:Y:S02]  /*21880*/  LDSM.16.MT88.4 R8, [R219+0x10000] ;  /* 0x01000000db08783b */ /* 0x000e640000004200 */
[----:B------:R-:W-:Y:S01]  /*21890*/  FSETP.NEU.FTZ.AND P0, PT, R33, -INF , PT ;  /* 0xff8000002100780b */ /* 0x000fe20003f1d000 */
[C---:B--2---:R-:W-:Y:S02]  /*218a0*/  FMUL.FTZ R24, R169.reuse, R34 ;  /* 0x00000022a9187220 */ /* 0x044fe40000410000 */
[----:B------:R-:W-:-:S03]  /*218b0*/  FMUL.FTZ R168, R169, R33 ;  /* 0x00000021a9a87220 */ /* 0x000fc60000410000 */
[----:B------:R-:W-:Y:S02]  /*218c0*/  FSEL R24, R24, RZ, P1 ;  /* 0x000000ff18187208 */ /* 0x000fe40000800000 */
[----:B------:R-:W-:-:S03]  /*218d0*/  FSEL R168, R168, RZ, P0 ;  /* 0x000000ffa8a87208 */ /* 0x000fc60000000000 */
[-CC-:B------:R-:W-:Y:S01]  /*218e0*/  FFMA.FTZ R29, R5, R169.reuse, -R24.reuse ;  /* 0x000000a9051d7223 */ /* 0x180fe20000010818 */
[----:B------:R-:W-:Y:S01]  /*218f0*/  FSEL R5, R33, RZ, P0 ;  /* 0x000000ff21057208 */ /* 0x000fe20000000000 */
[-CC-:B------:R-:W-:Y:S01]  /*21900*/  FFMA.FTZ R30, R4, R169.reuse, -R24.reuse ;  /* 0x000000a9041e7223 */ /* 0x180fe20000010818 */
[----:B------:R-:W-:Y:S01]  /*21910*/  FSEL R4, R34, RZ, P1 ;  /* 0x000000ff22047208 */ /* 0x000fe20000800000 */
[-CC-:B------:R-:W-:Y:S02]  /*21920*/  FFMA.FTZ R31, R2, R169.reuse, -R24.reuse ;  /* 0x000000a9021f7223 */ /* 0x180fe40000010818 */
[-C--:B------:R-:W-:Y:S01]  /*21930*/  FFMA.FTZ R32, R16, R169.reuse, -R24 ;  /* 0x000000a910207223 */ /* 0x080fe20000010818 */
[----:B------:R-:W-:Y:S01]  /*21940*/  MUFU.EX2 R29, R29 ;  /* 0x0000001d001d7308 */ /* 0x000fe20000000800 */
[----:B------:R-:W-:Y:S02]  /*21950*/  FFMA.FTZ R2, R17, R169, -R168 ;  /* 0x000000a911027223 */ /* 0x000fe400000108a8 */
[----:B------:R-:W-:Y:S01]  /*21960*/  FADD.FTZ R5, R3, -R5 ;  /* 0x8000000503057221 */ /* 0x000fe20000010000 */
[----:B------:R-:W2:Y:S01]  /*21970*/  LDSM.16.MT88.4 R16, [R217+0x10000] ;  /* 0x01000000d910783b */ /* 0x000ea20000004200 */
[----:B------:R-:W-:-:S02]  /*21980*/  FADD.FTZ R4, R164, -R4 ;  /* 0x80000004a4047221 */ /* 0x000fc40000010000 */
[-CC-:B------:R-:W-:Y:S01]  /*21990*/  FFMA.FTZ R28, R0, R169.reuse, -R168.reuse ;  /* 0x000000a9001c7223 */ /* 0x180fe200000108a8 */
[----:B------:R-:W-:Y:S01]  /*219a0*/  MUFU.EX2 R32, R32 ;  /* 0x0000002000207308 */ /* 0x000fe20000000800 */
[-CC-:B------:R-:W-:Y:S02]  /*219b0*/  FFMA.FTZ R0, R6, R169.reuse, -R168.reuse ;  /* 0x000000a906007223 */ /* 0x180fe400000108a8 */
[----:B------:R-:W-:Y:S02]  /*219c0*/  FFMA.FTZ R35, R7, R169, -R168 ;  /* 0x000000a907237223 */ /* 0x000fe400000108a8 */
[C---:B------:R-:W-:Y:S02]  /*219d0*/  FMUL.FTZ R3, R169.reuse, R5 ;  /* 0x00000005a9037220 */ /* 0x040fe40000410000 */
[----:B------:R-:W-:Y:S01]  /*219e0*/  FMUL.FTZ R4, R169, R4 ;  /* 0x00000004a9047220 */ /* 0x000fe20000410000 */
[----:B------:R-:W-:Y:S01]  /*219f0*/  MUFU.EX2 R31, R31 ;  /* 0x0000001f001f7308 */ /* 0x000fe20000000800 */
[----:B------:R-:W-:-:S02]  /*21a00*/  FFMA.FTZ R170, R192, R169, -R24 ;  /* 0x000000a9c0aa7223 */ /* 0x000fc40000010818 */
[-CC-:B------:R-:W-:Y:S02]  /*21a10*/  FFMA.FTZ R171, R191, R169.reuse, -R24.reuse ;  /* 0x000000a9bfab7223 */ /* 0x180fe40000010818 */
[-CC-:B------:R-:W-:Y:S02]  /*21a20*/  FFMA.FTZ R172, R190, R169.reuse, -R24.reuse ;  /* 0x000000a9beac7223 */ /* 0x180fe40000010818 */
[-C--:B------:R-:W-:Y:S01]  /*21a30*/  FFMA.FTZ R173, R187, R169.reuse, -R24 ;  /* 0x000000a9bbad7223 */ /* 0x080fe20000010818 */
[----:B------:R-:W3:Y:S01]  /*21a40*/  MUFU.EX2 R30, R30 ;  /* 0x0000001e001e7308 */ /* 0x000ee20000000800 */
[-CC-:B------:R-:W-:Y:S02]  /*21a50*/  FFMA.FTZ R174, R186, R169.reuse, -R168.reuse ;  /* 0x000000a9baae7223 */ /* 0x180fe400000108a8 */
[-CC-:B------:R-:W-:Y:S02]  /*21a60*/  FFMA.FTZ R175, R176, R169.reuse, -R168.reuse ;  /* 0x000000a9b0af7223 */ /* 0x180fe400000108a8 */
[----:B------:R-:W-:-:S02]  /*21a70*/  FFMA.FTZ R177, R177, R169, -R168 ;  /* 0x000000a9b1b17223 */ /* 0x000fc400000108a8 */
[-C--:B------:R-:W-:Y:S01]  /*21a80*/  FFMA.FTZ R185, R185, R169.reuse, -R168 ;  /* 0x000000a9b9b97223 */ /* 0x080fe200000108a8 */
[----:B------:R-:W-:Y:S01]  /*21a90*/  MUFU.EX2 R28, R28 ;  /* 0x0000001c001c7308 */ /* 0x000fe20000000800 */
[-CC-:B------:R-:W-:Y:S02]  /*21aa0*/  FFMA.FTZ R183, R183, R169.reuse, -R24.reuse ;  /* 0x000000a9b7b77223 */ /* 0x180fe40000010818 */
[-CC-:B------:R-:W-:Y:S02]  /*21ab0*/  FFMA.FTZ R184, R184, R169.reuse, -R24.reuse ;  /* 0x000000a9b8b87223 */ /* 0x180fe40000010818 */
[-CC-:B------:R-:W-:Y:S02]  /*21ac0*/  FFMA.FTZ R182, R182, R169.reuse, -R24.reuse ;  /* 0x000000a9b6b67223 */ /* 0x180fe40000010818 */
[-C--:B------:R-:W-:Y:S01]  /*21ad0*/  FFMA.FTZ R181, R181, R169.reuse, -R24 ;  /* 0x000000a9b5b57223 */ /* 0x080fe20000010818 */
[----:B------:R-:W4:Y:S01]  /*21ae0*/  MUFU.EX2 R2, R2 ;  /* 0x0000000200027308 */ /* 0x000f220000000800 */
[----:B---3--:R-:W-:Y:S01]  /*21af0*/  F2FP.PACK_AB R6, R29, R30 ;  /* 0x0000001e1d06723e */ /* 0x008fe200000000ff */
[----:B------:R-:W-:-:S02]  /*21b00*/  FFMA.FTZ R180, R180, R169, -R168 ;  /* 0x000000a9b4b47223 */ /* 0x000fc400000108a8 */
[-CC-:B------:R-:W-:Y:S02]  /*21b10*/  FFMA.FTZ R186, R26, R169.reuse, -R24.reuse ;  /* 0x000000a91aba7223 */ /* 0x180fe40000010818 */
[-CC-:B------:R-:W-:Y:S02]  /*21b20*/  FFMA.FTZ R187, R25, R169.reuse, -R24.reuse ;  /* 0x000000a919bb7223 */ /* 0x180fe40000010818 */
[----:B------:R-:W-:Y:S01]  /*21b30*/  MUFU.EX2 R0, R0 ;  /* 0x0000000000007308 */ /* 0x000fe20000000800 */
[-CC-:B------:R-:W-:Y:S02]  /*21b40*/  FFMA.FTZ R190, R23, R169.reuse, -R24.reuse ;  /* 0x000000a917be7223 */ /* 0x180fe40000010818 */
[-C--:B------:R-:W-:Y:S02]  /*21b50*/  FFMA.FTZ R191, R22, R169.reuse, -R24 ;  /* 0x000000a916bf7223 */ /* 0x080fe40000010818 */
[-CC-:B------:R-:W-:Y:S02]  /*21b60*/  FFMA.FTZ R192, R21, R169.reuse, -R168.reuse ;  /* 0x000000a915c07223 */ /* 0x180fe400000108a8 */
[-CC-:B------:R-:W-:Y:S01]  /*21b70*/  FFMA.FTZ R193, R20, R169.reuse, -R168.reuse ;  /* 0x000000a914c17223 */ /* 0x180fe200000108a8 */
[----:B------:R-:W3:Y:S01]  /*21b80*/  MUFU.EX2 R35, R35 ;  /* 0x0000002300237308 */ /* 0x000ee20000000800 */
[----:B----4-:R-:W-:Y:S01]  /*21b90*/  F2FP.PACK_AB R5, R2, R28 ;  /* 0x0000001c0205723e */ /* 0x010fe200000000ff */
[-CC-:B------:R-:W-:Y:S01]  /*21ba0*/  FFMA.FTZ R166, R166, R169.reuse, -R168.reuse ;  /* 0x000000a9a6a67223 */ /* 0x180fe200000108a8 */
[----:B------:R-:W-:Y:S01]  /*21bb0*/  LDSM.16.MT88.4 R20, [R217+0x11800] ;  /* 0x01180000d914783b */ /* 0x000fe20000004200 */
[----:B------:R-:W-:-:S04]  /*21bc0*/  FFMA.FTZ R165, R165, R169, -R168 ;  /* 0x000000a9a5a57223 */ /* 0x000fc800000108a8 */
[----:B------:R4:W5:Y:S08]  /*21bd0*/  MUFU.EX2 R164, R4 ;  /* 0x0000000400a47308 */ /* 0x0009700000000800 */
[----:B------:R-:W1:Y:S01]  /*21be0*/  MUFU.EX2 R3, R3 ;  /* 0x0000000300037308 */ /* 0x000e620000000800 */
[----:B---3--:R-:W-:Y:S02]  /*21bf0*/  F2FP.PACK_AB R7, R35, R0 ;  /* 0x000000002307723e */ /* 0x008fe400000000ff */
[----:B----4-:R-:W-:Y:S01]  /*21c00*/  F2FP.PACK_AB R4, R31, R32 ;  /* 0x000000201f04723e */ /* 0x010fe200000000ff */
[----:B-----5:R-:W-:-:S04]  /*21c10*/  FMUL.FTZ R160, R160, R164 ;  /* 0x000000a4a0a07220 */ /* 0x020fc80000410000 */
[----:B------:R-:W-:Y:S01]  /*21c20*/  MUFU.EX2 R170, R170 ;  /* 0x000000aa00aa7308 */ /* 0x000fe20000000800 */
[-C--:B------:R-:W-:Y:S02]  /*21c30*/  FMUL.FTZ R161, R161, R164.reuse ;  /* 0x000000a4a1a17220 */ /* 0x080fe40000410000 */
[-C--:B------:R-:W-:Y:S02]  /*21c40*/  FMUL.FTZ R156, R156, R164.reuse ;  /* 0x000000a49c9c7220 */ /* 0x080fe40000410000 */
[----:B------:R-:W-:Y:S02]  /*21c50*/  FMUL.FTZ R157, R157, R164 ;  /* 0x000000a49d9d7220 */ /* 0x000fe40000410000 */
[-C--:B-1----:R-:W-:Y:S01]  /*21c60*/  FMUL.FTZ R162, R162, R3.reuse ;  /* 0x00000003a2a27220 */ /* 0x082fe20000410000 */
[----:B------:R-:W1:Y:S01]  /*21c70*/  MUFU.EX2 R171, R171 ;  /* 0x000000ab00ab7308 */ /* 0x000e620000000800 */
        /* <DEDUP_REMOVED lines=11> */
[----:B------:R-:W-:Y:S01]  /*21d30*/  FMUL.FTZ R149, R149, R164 ;  /* 0x000000a495957220 */ /* 0x000fe20000410000 */
[----:B------:R-:W3:Y:S01]  /*21d40*/  LDSM.16.MT88.4 R8, [R215+0x10000] ;  /* 0x01000000d708783b */ /* 0x000ee20000004200 */
[-C--:B------:R-:W-:Y:S01]  /*21d50*/  FMUL.FTZ R150, R150, R3.reuse ;  /* 0x0000000396967220 */ /* 0x080fe20000410000 */
[----:B------:R-:W-:Y:S01]  /*21d60*/  MUFU.EX2 R173, R173 ;  /* 0x000000ad00ad7308 */ /* 0x000fe20000000800 */
[----:B------:R-:W-:-:S02]  /*21d70*/  FMUL.FTZ R151, R151, R3 ;  /* 0x0000000397977220 */ /* 0x000fc40000410000 */
[-C--:B------:R-:W-:Y:S01]  /*21d80*/  FMUL.FTZ R144, R144, R164.reuse ;  /* 0x000000a490907220 */ /* 0x080fe20000410000 */
[C---:B--2---:R-:W-:Y:S01]  /*21d90*/  HMMA.16816.F32 R152, R4.reuse, R16, R152 ;  /* 0x000000100498723c */ /* 0x044fe20000001898 */
[-C--:B------:R-:W-:Y:S02]  /*21da0*/  FMUL.FTZ R145, R145, R164.reuse ;  /* 0x000000a491917220 */ /* 0x080fe40000410000 */
[-C--:B------:R-:W-:Y:S01]  /*21db0*/  FMUL.FTZ R146, R146, R3.reuse ;  /* 0x0000000392927220 */ /* 0x080fe20000410000 */
[----:B------:R-:W-:Y:S01]  /*21dc0*/  MUFU.EX2 R174, R174 ;  /* 0x000000ae00ae7308 */ /* 0x000fe20000000800 */
[----:B------:R-:W-:Y:S02]  /*21dd0*/  FMUL.FTZ R147, R147, R3 ;  /* 0x0000000393937220 */ /* 0x000fe40000410000 */
[-C--:B------:R-:W-:Y:S01]  /*21de0*/  FMUL.FTZ R140, R140, R164.reuse ;  /* 0x000000a48c8c7220 */ /* 0x080fe20000410000 */
[----:B------:R-:W-:Y:S01]  /*21df0*/  HMMA.16816.F32 R148, R4, R18, R148 ;  /* 0x000000120494723c */ /* 0x000fe20000001894 */
[----:B------:R-:W2:Y:S01]  /*21e00*/  LDSM.16.MT88.4 R16, [R219+0x12000] ;  /* 0x01200000db10783b */ /* 0x000ea20000004200 */
[----:B------:R-:W-:-:S02]  /*21e10*/  FMUL.FTZ R141, R141, R164 ;  /* 0x000000a48d8d7220 */ /* 0x000fc40000410000 */
[-C--:B------:R-:W-:Y:S01]  /*21e20*/  FMUL.FTZ R142, R142, R3.reuse ;  /* 0x000000038e8e7220 */ /* 0x080fe20000410000 */
[----:B------:R4:W5:Y:S01]  /*21e30*/  MUFU.EX2 R176, R185 ;  /* 0x000000b900b07308 */ /* 0x0009620000000800 */
[-C--:B------:R-:W-:Y:S02]  /*21e40*/  FMUL.FTZ R143, R143, R3.reuse ;  /* 0x000000038f8f7220 */ /* 0x080fe40000410000 */
[-C--:B------:R-:W-:Y:S01]  /*21e50*/  FMUL.FTZ R136, R136, R164.reuse ;  /* 0x000000a488887220 */ /* 0x080fe20000410000 */
[----:B------:R-:W-:Y:S01]  /*21e60*/  HMMA.16816.F32 R144, R4, R12, R144 ;  /* 0x0000000c0490723c */ /* 0x000fe20000001890 */
[----:B------:R-:W-:Y:S02]  /*21e70*/  FMUL.FTZ R137, R137, R164 ;  /* 0x000000a489897220 */ /* 0x000fe40000410000 */
[-C--:B------:R-:W-:Y:S01]  /*21e80*/  FMUL.FTZ R138, R138, R3.reuse ;  /* 0x000000038a8a7220 */ /* 0x080fe20000410000 */
[----:B------:R-:W-:Y:S01]  /*21e90*/  MUFU.EX2 R175, R175 ;  /* 0x000000af00af7308 */ /* 0x000fe20000000800 */
[----:B------:R-:W-:-:S02]  /*21ea0*/  FMUL.FTZ R139, R139, R3 ;  /* 0x000000038b8b7220 */ /* 0x000fc40000410000 */
[-C--:B------:R-:W-:Y:S01]  /*21eb0*/  FMUL.FTZ R132, R132, R164.reuse ;  /* 0x000000a484847220 */ /* 0x080fe20000410000 */
[C---:B------:R-:W-:Y:S01]  /*21ec0*/  HMMA.16816.F32 R140, R4.reuse, R14, R140 ;  /* 0x0000000e048c723c */ /* 0x040fe2000000188c */
[-C--:B------:R-:W-:Y:S01]  /*21ed0*/  FMUL.FTZ R133, R133, R164.reuse ;  /* 0x000000a485857220 */ /* 0x080fe20000410000 */
[----:B------:R-:W1:Y:S01]  /*21ee0*/  LDSM.16.MT88.4 R12, [R217+0x12000] ;  /* 0x01200000d90c783b */ /* 0x000e620000004200 */
[-C--:B------:R-:W-:Y:S01]  /*21ef0*/  FMUL.FTZ R134, R134, R3.reuse ;  /* 0x0000000386867220 */ /* 0x080fe20000410000 */
[----:B------:R-:W1:Y:S01]  /*21f00*/  MUFU.EX2 R177, R177 ;  /* 0x000000b100b17308 */ /* 0x000e620000000800 */
[----:B------:R-:W-:Y:S02]  /*21f10*/  FMUL.FTZ R135, R135, R3 ;  /* 0x0000000387877220 */ /* 0x000fe40000410000 */
[-C--:B------:R-:W-:Y:S01]  /*21f20*/  FMUL.FTZ R36, R36, R164.reuse ;  /* 0x000000a424247220 */ /* 0x080fe20000410000 */
[----:B---3--:R-:W-:Y:S01]  /*21f30*/  HMMA.16816.F32 R136, R4, R8, R136 ;  /* 0x000000080488723c */ /* 0x008fe20000001888 */
[----:B------:R-:W-:-:S02]  /*21f40*/  FMUL.FTZ R37, R37, R164 ;  /* 0x000000a425257220 */ /* 0x000fc40000410000 */
[-C--:B------:R-:W-:Y:S01]  /*21f50*/  FMUL.FTZ R38, R38, R3.reuse ;  /* 0x0000000326267220 */ /* 0x080fe20000410000 */
[----:B------:R-:W3:Y:S01]  /*21f60*/  MUFU.EX2 R183, R183 ;  /* 0x000000b700b77308 */ /* 0x000ee20000000800 */
[-C--:B------:R-:W-:Y:S02]  /*21f70*/  FMUL.FTZ R39, R39, R3.reuse ;  /* 0x0000000327277220 */ /* 0x080fe40000410000 */
[-C--:B------:R-:W-:Y:S01]  /*21f80*/  FMUL.FTZ R40, R40, R164.reuse ;  /* 0x000000a428287220 */ /* 0x080fe20000410000 */
[----:B------:R-:W-:Y:S01]  /*21f90*/  HMMA.16816.F32 R132, R4, R10, R132 ;  /* 0x0000000a0484723c */ /* 0x000fe20000001884 */
[----:B------:R-:W3:Y:S01]  /*21fa0*/  LDSM.16.MT88.4 R8, [R216+0x12000] ;  /* 0x01200000d808783b */ /* 0x000ee20000004200 */
[----:B------:R-:W-:Y:S02]  /*21fb0*/  FMUL.FTZ R41, R41, R164 ;  /* 0x000000a429297220 */ /* 0x000fe40000410000 */
[-C--:B------:R-:W-:Y:S01]  /*21fc0*/  FMUL.FTZ R42, R42, R3.reuse ;  /* 0x000000032a2a7220 */ /* 0x080fe20000410000 */
[----:B------:R-:W-:Y:S01]  /*21fd0*/  MUFU.EX2 R184, R184 ;  /* 0x000000b800b87308 */ /* 0x000fe20000000800 */
[----:B------:R-:W-:-:S02]  /*21fe0*/  FMUL.FTZ R43, R43, R3 ;  /* 0x000000032b2b7220 */ /* 0x000fc40000410000 */
[C---:B--2---:R-:W-:Y:S01]  /*21ff0*/  HMMA.16816.F32 R36, R4.reuse, R16, R36 ;  /* 0x000000100424723c */ /* 0x044fe20000001824 */
[-C--:B------:R-:W-:Y:S02]  /*22000*/  FMUL.FTZ R44, R44, R164.reuse ;  /* 0x000000a42c2c7220 */ /* 0x080fe40000410000 */
[-C--:B------:R-:W-:Y:S02]  /*22010*/  FMUL.FTZ R45, R45, R164.reuse ;  /* 0x000000a42d2d7220 */ /* 0x080fe40000410000 */
[-C--:B------:R-:W-:Y:S01]  /*22020*/  FMUL.FTZ R46, R46, R3.reuse ;  /* 0x000000032e2e7220 */ /* 0x080fe20000410000 */
[----:B------:R-:W-:Y:S01]  /*22030*/  MUFU.EX2 R182, R182 ;  /* 0x000000b600b67308 */ /* 0x000fe20000000800 */
        /* <DEDUP_REMOVED lines=8> */
[C---:B-1----:R-:W-:Y:S01]  /*220c0*/  HMMA.16816.F32 R44, R4.reuse, R12, R44 ;  /* 0x0000000c042c723c */ /* 0x042fe2000000182c */
[-C--:B------:R-:W-:Y:S02]  /*220d0*/  FMUL.FTZ R52, R52, R164.reuse ;  /* 0x000000a434347220 */ /* 0x080fe40000410000 */
[-C--:B------:R-:W-:Y:S02]  /*220e0*/  FMUL.FTZ R53, R53, R164.reuse ;  /* 0x000000a435357220 */ /* 0x080fe40000410000 */
[-C--:B------:R-:W-:Y:S01]  /*220f0*/  FMUL.FTZ R54, R54, R3.reuse ;  /* 0x0000000336367220 */ /* 0x080fe20000410000 */
[----:B------:R-:W1:Y:S01]  /*22100*/  MUFU.EX2 R180, R180 ;  /* 0x000000b400b47308 */ /* 0x000e620000000800 */
[----:B------:R-:W-:Y:S01]  /*22110*/  FMUL.FTZ R55, R55, R3 ;  /* 0x0000000337377220 */ /* 0x000fe20000410000 */
[----:B------:R-:W-:Y:S01]  /*22120*/  HMMA.16816.F32 R48, R4, R14, R48 ;  /* 0x0000000e0430723c */ /* 0x000fe20000001830 */
[-C--:B------:R-:W-:Y:S01]  /*22130*/  FMUL.FTZ R56, R56, R164.reuse ;  /* 0x000000a438387220 */ /* 0x080fe20000410000 */
[----:B------:R-:W1:Y:S01]  /*22140*/  LDSM.16.MT88.4 R12, [R219+0x14000] ;  /* 0x01400000db0c783b */ /* 0x000e620000004200 */
[----:B------:R-:W-:-:S02]  /*22150*/  FMUL.FTZ R57, R57, R164 ;  /* 0x000000a439397220 */ /* 0x000fc40000410000 */
[-C--:B------:R-:W-:Y:S01]  /*22160*/  FMUL.FTZ R58, R58, R3.reuse ;  /* 0x000000033a3a7220 */ /* 0x080fe20000410000 */
[----:B------:R-:W-:Y:S01]  /*22170*/  MUFU.EX2 R186, R186 ;  /* 0x000000ba00ba7308 */ /* 0x000fe20000000800 */
[-C--:B------:R-:W-:Y:S01]  /*22180*/  FMUL.FTZ R59, R59, R3.reuse ;  /* 0x000000033b3b7220 */ /* 0x080fe20000410000 */
[C---:B---3--:R-:W-:Y:S01]  /*22190*/  HMMA.16816.F32 R52, R4.reuse, R8, R52 ;  /* 0x000000080434723c */ /* 0x048fe20000001834 */
[-C--:B------:R-:W-:Y:S02]  /*221a0*/  FMUL.FTZ R60, R60, R164.reuse ;  /* 0x000000a43c3c7220 */ /* 0x080fe40000410000 */
[-C--:B------:R-:W-:Y:S02]  /*221b0*/  FMUL.FTZ R61, R61, R164.reuse ;  /* 0x000000a43d3d7220 */ /* 0x080fe40000410000 */
[-C--:B------:R-:W-:Y:S01]  /*221c0*/  FMUL.FTZ R62, R62, R3.reuse ;  /* 0x000000033e3e7220 */ /* 0x080fe20000410000 */
[----:B------:R-:W-:Y:S01]  /*221d0*/  MUFU.EX2 R187, R187 ;  /* 0x000000bb00bb7308 */ /* 0x000fe20000000800 */
[----:B------:R-:W-:Y:S01]  /*221e0*/  FMUL.FTZ R63, R63, R3 ;  /* 0x000000033f3f7220 */ /* 0x000fe20000410000 */
[----:B------:R-:W-:Y:S01]  /*221f0*/  HMMA.16816.F32 R56, R4, R10, R56 ;  /* 0x0000000a0438723c */ /* 0x000fe20000001838 */
[-C--:B------:R-:W-:Y:S01]  /*22200*/  FMUL.FTZ R64, R64, R164.reuse ;  /* 0x000000a440407220 */ /* 0x080fe20000410000 */
[----:B------:R-:W3:Y:S01]  /*22210*/  LDSM.16.MT88.4 R8, [R217+0x14000] ;  /* 0x01400000d908783b */ /* 0x000ee20000004200 */
[----:B------:R-:W-:-:S02]  /*22220*/  FMUL.FTZ R65, R65, R164 ;  /* 0x000000a441417220 */ /* 0x000fc40000410000 */
[-C--:B------:R-:W-:Y:S01]  /*22230*/  FMUL.FTZ R66, R66, R3.reuse ;  /* 0x0000000342427220 */ /* 0x080fe20000410000 */
[----:B------:R-:W-:Y:S01]  /*22240*/  MUFU.EX2 R190, R190 ;  /* 0x000000be00be7308 */ /* 0x000fe20000000800 */
[-C--:B------:R-:W-:Y:S01]  /*22250*/  FMUL.FTZ R67, R67, R3.reuse ;  /* 0x0000000343437220 */ /* 0x080fe20000410000 */
        /* <DEDUP_REMOVED lines=12> */
[-C--:B------:R-:W-:Y:S02]  /*22320*/  FMUL.FTZ R75, R75, R3.reuse ;  /* 0x000000034b4b7220 */ /* 0x080fe40000410000 */
[-C--:B------:R-:W-:Y:S01]  /*22330*/  FMUL.FTZ R76, R76, R164.reuse ;  /* 0x000000a44c4c7220 */ /* 0x080fe20000410000 */
[----:B-1----:R-:W-:Y:S01]  /*22340*/  HMMA.16816.F32 R68, R4, R12, R68 ;  /* 0x0000000c0444723c */ /* 0x002fe20000001844 */
        /* <DEDUP_REMOVED lines=9> */
[----:B------:R-:W-:Y:S01]  /*223e0*/  MUFU.EX2 R166, R166 ;  /* 0x000000a600a67308 */ /* 0x000fe20000000800 */
[----:B------:R-:W-:Y:S02]  /*223f0*/  FMUL.FTZ R83, R83, R3 ;  /* 0x0000000353537220 */ /* 0x000fe40000410000 */
[-C--:B------:R-:W-:Y:S01]  /*22400*/  FMUL.FTZ R84, R84, R164.reuse ;  /* 0x000000a454547220 */ /* 0x080fe20000410000 */
[----:B---3--:R-:W-:Y:S01]  /*22410*/  HMMA.16816.F32 R76, R4, R8, R76 ;  /* 0x00000008044c723c */ /* 0x008fe2000000184c */
[----:B------:R-:W-:-:S02]  /*22420*/  FMUL.FTZ R85, R85, R164 ;  /* 0x000000a455557220 */ /* 0x000fc40000410000 */
[-C--:B------:R-:W-:Y:S01]  /*22430*/  FMUL.FTZ R86, R86, R3.reuse ;  /* 0x0000000356567220 */ /* 0x080fe20000410000 */
[----:B------:R-:W-:Y:S01]  /*22440*/  MUFU.EX2 R165, R165 ;  /* 0x000000a500a57308 */ /* 0x000fe20000000800 */
[-C--:B------:R-:W-:Y:S02]  /*22450*/  FMUL.FTZ R87, R87, R3.reuse ;  /* 0x0000000357577220 */ /* 0x080fe40000410000 */
[-C--:B------:R-:W-:Y:S01]  /*22460*/  FMUL.FTZ R88, R88, R164.reuse ;  /* 0x000000a458587220 */ /* 0x080fe20000410000 */
[----:B------:R-:W-:Y:S01]  /*22470*/  HMMA.16816.F32 R80, R4, R10, R80 ;  /* 0x0000000a0450723c */ /* 0x000fe20000001850 */
[----:B------:R-:W3:Y:S01]  /*22480*/  LDSM.16.MT88.4 R8, [R219+0x16000] ;  /* 0x01600000db08783b */ /* 0x000ee20000004200 */
        /* <DEDUP_REMOVED lines=13> */
[-C--:B------:R-:W-:Y:S02]  /*22560*/  FMUL.FTZ R99, R99, R3.reuse ;  /* 0x0000000363637220 */ /* 0x080fe40000410000 */
[-C--:B------:R-:W-:Y:S01]  /*22570*/  FMUL.FTZ R100, R100, R164.reuse ;  /* 0x000000a464647220 */ /* 0x080fe20000410000 */
[----:B-1----:R-:W-:Y:S01]  /*22580*/  HMMA.16816.F32 R92, R4, R12, R92 ;  /* 0x0000000c045c723c */ /* 0x002fe2000000185c */
[----:B------:R-:W-:Y:S02]  /*22590*/  FMUL.FTZ R101, R101, R164 ;  /* 0x000000a465657220 */ /* 0x000fe40000410000 */
[----:B------:R-:W-:-:S02]  /*225a0*/  FMUL.FTZ R102, R102, R3 ;  /* 0x0000000366667220 */ /* 0x000fc40000410000 */
[-C--:B------:R-:W-:Y:S02]  /*225b0*/  FMUL.FTZ R103, R103, R3.reuse ;  /* 0x0000000367677220 */ /* 0x080fe40000410000 */
[-C--:B------:R-:W-:Y:S01]  /*225c0*/  FMUL.FTZ R104, R104, R164.reuse ;  /* 0x000000a468687220 */ /* 0x080fe20000410000 */
[C---:B------:R-:W-:Y:S01]  /*225d0*/  HMMA.16816.F32 R96, R4.reuse, R14, R96 ;  /* 0x0000000e0460723c */ /* 0x040fe20000001860 */
[-C--:B------:R-:W-:Y:S01]  /*225e0*/  FMUL.FTZ R105, R105, R164.reuse ;  /* 0x000000a469697220 */ /* 0x080fe20000410000 */
[----:B------:R-:W1:Y:S01]  /*225f0*/  LDSM.16.MT88.4 R12, [R216+0x16000] ;  /* 0x01600000d80c783b */ /* 0x000e620000004200 */
[-C--:B------:R-:W-:Y:S02]  /*22600*/  FMUL.FTZ R106, R106, R3.reuse ;  /* 0x000000036a6a7220 */ /* 0x080fe40000410000 */
[----:B------:R-:W-:Y:S02]  /*22610*/  FMUL.FTZ R107, R107, R3 ;  /* 0x000000036b6b7220 */ /* 0x000fe40000410000 */
[-C--:B------:R-:W-:Y:S01]  /*22620*/  FMUL.FTZ R108, R108, R164.reuse ;  /* 0x000000a46c6c7220 */ /* 0x080fe20000410000 */
[----:B---3--:R-:W-:Y:S01]  /*22630*/  HMMA.16816.F32 R100, R4, R8, R100 ;  /* 0x000000080464723c */ /* 0x008fe20000001864 */
[----:B------:R-:W-:-:S02]  /*22640*/  FMUL.FTZ R109, R109, R164 ;  /* 0x000000a46d6d7220 */ /* 0x000fc40000410000 */
[-C--:B------:R-:W-:Y:S02]  /*22650*/  FMUL.FTZ R110, R110, R3.reuse ;  /* 0x000000036e6e7220 */ /* 0x080fe40000410000 */
[-C--:B------:R-:W-:Y:S02]  /*22660*/  FMUL.FTZ R111, R111, R3.reuse ;  /* 0x000000036f6f7220 */ /* 0x080fe40000410000 */
[-C--:B------:R-:W-:Y:S01]  /*22670*/  FMUL.FTZ R112, R112, R164.reuse ;  /* 0x000000a470707220 */ /* 0x080fe20000410000 */
[----:B------:R-:W-:Y:S01]  /*22680*/  HMMA.16816.F32 R104, R4, R10, R104 ;  /* 0x0000000a0468723c */ /* 0x000fe20000001868 */
[----:B------:R-:W-:Y:S01]  /*22690*/  FMUL.FTZ R113, R113, R164 ;  /* 0x000000a471717220 */ /* 0x000fe20000410000 */
[----:B------:R-:W3:Y:S01]  /*226a0*/  LDSM.16.MT88.4 R8, [R215+0x16000] ;  /* 0x01600000d708783b */ /* 0x000ee20000004200 */
[-C--:B------:R-:W-:Y:S02]  /*226b0*/  FMUL.FTZ R114, R114, R3.reuse ;  /* 0x0000000372727220 */ /* 0x080fe40000410000 */
[----:B------:R-:W-:-:S02]  /*226c0*/  FMUL.FTZ R115, R115, R3 ;  /* 0x0000000373737220 */ /* 0x000fc40000410000 */
[-C--:B------:R-:W-:Y:S01]  /*226d0*/  FMUL.FTZ R116, R116, R164.reuse ;  /* 0x000000a474747220 */ /* 0x080fe20000410000 */
[C---:B--2---:R-:W-:Y:S01]  /*226e0*/  HMMA.16816.F32 R108, R4.reuse, R16, R108 ;  /* 0x00000010046c723c */ /* 0x044fe2000000186c */
[-C--:B------:R-:W-:Y:S02]  /*226f0*/  FMUL.FTZ R117, R117, R164.reuse ;  /* 0x000000a475757220 */ /* 0x080fe40000410000 */
[-C--:B------:R-:W-:Y:S02]  /*22700*/  FMUL.FTZ R118, R118, R3.reuse ;  /* 0x0000000376767220 */ /* 0x080fe40000410000 */
[----:B------:R-:W-:Y:S02]  /*22710*/  FMUL.FTZ R119, R119, R3 ;  /* 0x0000000377777220 */ /* 0x000fe40000410000 */
[-C--:B------:R-:W-:Y:S01]  /*22720*/  FMUL.FTZ R120, R120, R164.reuse ;  /* 0x000000a478787220 */ /* 0x080fe20000410000 */
[----:B------:R-:W-:Y:S01]  /*22730*/  HMMA.16816.F32 R112, R4, R18, R112 ;  /* 0x000000120470723c */ /* 0x000fe20000001870 */
[----:B------:R-:W2:Y:S01]  /*22740*/  LDSM.16.MT88.4 R16, [R219+0x10800] ;  /* 0x01080000db10783b */ /* 0x000ea20000004200 */
[----:B------:R-:W-:-:S02]  /*22750*/  FMUL.FTZ R121, R121, R164 ;  /* 0x000000a479797220 */ /* 0x000fc40000410000 */
[-C--:B------:R-:W-:Y:S02]  /*22760*/  FMUL.FTZ R122, R122, R3.reuse ;  /* 0x000000037a7a7220 */ /* 0x080fe40000410000 */
[-C--:B------:R-:W-:Y:S02]  /*22770*/  FMUL.FTZ R123, R123, R3.reuse ;  /* 0x000000037b7b7220 */ /* 0x080fe40000410000 */
[-C--:B------:R-:W-:Y:S02]  /*22780*/  FMUL.FTZ R124, R124, R164.reuse ;  /* 0x000000a47c7c7220 */ /* 0x080fe40000410000 */
[----:B------:R-:W-:Y:S01]  /*22790*/  FMUL.FTZ R125, R125, R164 ;  /* 0x000000a47d7d7220 */ /* 0x000fe20000410000 */
[----:B-1----:R-:W-:Y:S01]  /*227a0*/  HMMA.16816.F32 R116, R4, R12, R116 ;  /* 0x0000000c0474723c */ /* 0x002fe20000001874 */
[-C--:B------:R-:W-:Y:S02]  /*227b0*/  FMUL.FTZ R126, R126, R3.reuse ;  /* 0x000000037e7e7220 */ /* 0x080fe40000410000 */
[----:B------:R-:W-:-:S02]  /*227c0*/  FMUL.FTZ R127, R127, R3 ;  /* 0x000000037f7f7220 */ /* 0x000fc40000410000 */
[-C--:B------:R-:W-:Y:S02]  /*227d0*/  FMUL.FTZ R128, R128, R164.reuse ;  /* 0x000000a480807220 */ /* 0x080fe40000410000 */
[----:B------:R-:W-:Y:S01]  /*227e0*/  FMUL.FTZ R129, R129, R164 ;  /* 0x000000a481817220 */ /* 0x000fe20000410000 */
[C---:B------:R-:W-:Y:S01]  /*227f0*/  HMMA.16816.F32 R120, R4.reuse, R14, R120 ;  /* 0x0000000e0478723c */ /* 0x040fe20000001878 */
[-C--:B------:R-:W-:Y:S01]  /*22800*/  FMUL.FTZ R130, R130, R3.reuse ;  /* 0x0000000382827220 */ /* 0x080fe20000410000 */
[----:B------:R-:W1:Y:S01]  /*22810*/  LDSM.16.MT88.4 R12, [R217+0x10800] ;  /* 0x01080000d90c783b */ /* 0x000e620000004200 */
[----:B------:R-:W-:Y:S02]  /*22820*/  FMUL.FTZ R131, R131, R3 ;  /* 0x0000000383837220 */ /* 0x000fe40000410000 */
[-CC-:B----4-:R-:W-:Y:S02]  /*22830*/  FFMA.FTZ R185, R178, R169.reuse, -R168.reuse ;  /* 0x000000a9b2b97223 */ /* 0x190fe400000108a8 */
[-CC-:B------:R-:W-:Y:S01]  /*22840*/  FFMA.FTZ R178, R179, R169.reuse, -R168.reuse ;  /* 0x000000a9b3b27223 */ /* 0x180fe200000108a8 */
[----:B---3--:R-:W-:Y:S01]  /*22850*/  HMMA.16816.F32 R124, R4, R8, R124 ;  /* 0x00000008047c723c */ /* 0x008fe2000000187c */
[----:B------:R-:W-:-:S02]  /*22860*/  FFMA.FTZ R179, R27, R169, -R168 ;  /* 0x000000a91bb37223 */ /* 0x000fc400000108a8 */
[----:B------:R-:W3:Y:S01]  /*22870*/  MUFU.EX2 R185, R185 ;  /* 0x000000b900b97308 */ /* 0x000ee20000000800 */
[----:B------:R-:W-:Y:S01]  /*22880*/  LDSM.16.MT88.4 R24, [R219+0x11800] ;  /* 0x01180000db18783b */ /* 0x000fe20000004200 */
[----:B------:R-:W-:Y:S01]  /*22890*/  FFMA.FTZ R32, R249, R164, R32 ;  /* 0x000000a4f9207223 */ /* 0x000fe20000010020 */
[----:B------:R-:W-:Y:S01]  /*228a0*/  MOV R164, R34 ;  /* 0x0000002200a47202 */ /* 0x000fe20000000f00 */
[----:B------:R-:W-:Y:S01]  /*228b0*/  FFMA.FTZ R3, R248, R3, R28 ;  /* 0x00000003f8037223 */ /* 0x000fe2000001001c */
[----:B------:R-:W-:Y:S01]  /*228c0*/  HMMA.16816.F32 R128, R4, R10, R128 ;  /* 0x0000000a0480723c */ /* 0x000fe20000001880 */
[----:B------:R-:W4:Y:S01]  /*228d0*/  LDSM.16.MT88.4 R8, [R216+0x10800] ;  /* 0x01080000d808783b */ /* 0x000f220000004200 */
[----:B------:R-:W-:Y:S01]  /*228e0*/  FADD.FTZ R31, R31, R32 ;  /* 0x000000201f1f7221 */ /* 0x000fe20000010000 */
[----:B------:R-:W-:Y:S01]  /*228f0*/  MUFU.EX2 R178, R178 ;  /* 0x000000b200b27308 */ /* 0x000fe20000000800 */
[----:B------:R-:W-:Y:S01]  /*22900*/  FADD.FTZ R2, R2, R3 ;  /* 0x0000000302027221 */ /* 0x000fe20000010000 */
[----:B------:R-:W-:Y:S01]  /*22910*/  MOV R3, R33 ;  /* 0x0000002100037202 */ /* 0x000fe20000000f00 */
[----:B------:R-:W-:Y:S01]  /*22920*/  FADD.FTZ R31, R30, R31 ;  /* 0x0000001f1e1f7221 */ /* 0x000fe20000010000 */
[----:B------:R-:W-:Y:S01]  /*22930*/  F2FP.PACK_AB R4, R171, R170 ;  /* 0x000000aaab04723e */ /* 0x000fe200000000ff */
[----:B------:R-:W-:Y:S01]  /*22940*/  FADD.FTZ R2, R0, R2 ;  /* 0x0000000200027221 */ /* 0x000fe20000010000 */
[----:B-----5:R-:W-:Y:S01]  /*22950*/  F2FP.PACK_AB R5, R176, R174 ;  /* 0x000000aeb005723e */ /* 0x020fe200000000ff */
[----:B------:R-:W-:Y:S01]  /*22960*/  FADD.FTZ R29, R29, R31 ;  /* 0x0000001f1d1d7221 */ /* 0x000fe20000010000 */
[----:B------:R-:W-:Y:S01]  /*22970*/  F2FP.PACK_AB R6, R173, R172 ;  /* 0x000000acad06723e */ /* 0x000fe200000000ff */
[----:B------:R-:W5:Y:S01]  /*22980*/  MUFU.EX2 R179, R179 ;  /* 0x000000b300b37308 */ /* 0x000f620000000800 */
[----:B------:R-:W-:Y:S01]  /*22990*/  F2FP.PACK_AB R7, R177, R175 ;  /* 0x000000afb107723e */ /* 0x000fe200000000ff */
[----:B------:R-:W-:-:S02]  /*229a0*/  FADD.FTZ R35, R35, R2 ;  /* 0x0000000223237221 */ /* 0x000fc40000010000 */
[----:B------:R-:W-:Y:S02]  /*229b0*/  FADD.FTZ R29, R170, R29 ;  /* 0x0000001daa1d7221 */ /* 0x000fe40000010000 */
[----:B------:R-:W-:Y:S02]  /*229c0*/  FADD.FTZ R35, R174, R35 ;  /* 0x00000023ae237221 */ /* 0x000fe40000010000 */
[C---:B--2---:R-:W-:Y:S01]  /*229d0*/  HMMA.16816.F32 R160, R4.reuse, R16, R160 ;  /* 0x0000001004a0723c */ /* 0x044fe200000018a0 */
[----:B------:R-:W-:Y:S02]  /*229e0*/  FADD.FTZ R171, R171, R29 ;  /* 0x0000001dabab7221 */ /* 0x000fe40000010000 */
[----:B------:R-:W-:Y:S02]  /*229f0*/  FADD.FTZ R176, R176, R35 ;  /* 0x00000023b0b07221 */ /* 0x000fe40000010000 */
[----:B------:R-:W-:Y:S02]  /*22a00*/  FADD.FTZ R171, R172, R171 ;  /* 0x000000abacab7221 */ /* 0x000fe40000010000 */
[----:B------:R-:W-:Y:S01]  /*22a10*/  FADD.FTZ R176, R175, R176 ;  /* 0x000000b0afb07221 */ /* 0x000fe20000010000 */
[----:B------:R-:W-:Y:S01]  /*22a20*/  HMMA.16816.F32 R156, R4, R18, R156 ;  /* 0x00000012049c723c */ /* 0x000fe2000000189c */
[----:B------:R-:W2:Y:S01]  /*22a30*/  LDSM.16.MT88.4 R16, [R215+0x10800] ;  /* 0x01080000d710783b */ /* 0x000ea20000004200 */
[----:B------:R-:W-:-:S02]  /*22a40*/  FADD.FTZ R173, R173, R171 ;  /* 0x000000abadad7221 */ /* 0x000fc40000010000 */
[----:B------:R-:W-:Y:S02]  /*22a50*/  FADD.FTZ R177, R177, R176 ;  /* 0x000000b0b1b17221 */ /* 0x000fe40000010000 */
[----:B------:R-:W-:Y:S02]  /*22a60*/  FADD.FTZ R173, R183, R173 ;  /* 0x000000adb7ad7221 */ /* 0x000fe40000010000 */
[----:B-1----:R-:W-:Y:S01]  /*22a70*/  HMMA.16816.F32 R152, R4, R12, R152 ;  /* 0x0000000c0498723c */ /* 0x002fe20000001898 */
[----:B------:R-:W-:-:S07]  /*22a80*/  FADD.FTZ R177, R180, R177 ;  /* 0x000000b1b4b17221 */ /* 0x000fce0000010000 */
        /* <DEDUP_REMOVED lines=44> */
[C---:B------:R-:W-:Y:S01]  /*22d50*/  F2FP.PACK_AB R4, R184.reuse, R183 ;  /* 0x000000b7b804723e */ /* 0x040fe200000000ff */
[----:B------:R-:W-:Y:S01]  /*22d60*/  FADD.FTZ R184, R184, R173 ;  /* 0x000000adb8b87221 */ /* 0x000fe20000010000 */
[C---:B---3--:R-:W-:Y:S01]  /*22d70*/  F2FP.PACK_AB R5, R185.reuse, R180 ;  /* 0x000000b4b905723e */ /* 0x048fe200000000ff */
[----:B------:R-:W-:Y:S01]  /*22d80*/  FADD.FTZ R185, R185, R177 ;  /* 0x000000b1b9b97221 */ /* 0x000fe20000010000 */
[----:B------:R-:W-:Y:S01]  /*22d90*/  F2FP.PACK_AB R6, R181, R182 ;  /* 0x000000b6b506723e */ /* 0x000fe200000000ff */
[----:B------:R-:W-:Y:S01]  /*22da0*/  FADD.FTZ R184, R182, R184 ;  /* 0x000000b8b6b87221 */ /* 0x000fe20000010000 */
[----:B-----5:R-:W-:Y:S01]  /*22db0*/  F2FP.PACK_AB R7, R179, R178 ;  /* 0x000000b2b307723e */ /* 0x020fe200000000ff */
        /* <DEDUP_REMOVED lines=13> */
[----:B----4-:R-:W-:Y:S01]  /*22e90*/  HMMA.16816.F32 R152, R4, R8, R152 ;  /* 0x000000080498723c */ /* 0x010fe20000001898 */
[----:B------:R-:W-:-:S07]  /*22ea0*/  FADD.FTZ R248, R165, R179 ;  /* 0x000000b3a5f87221 */ /* 0x000fce0000010000 */
[C---:B--2---:R-:W-:Y:S08]  /*22eb0*/  HMMA.16816.F32 R144, R4.reuse, R16, R144 ;  /* 0x000000100490723c */ /* 0x044ff00000001890 */
[C---:B------:R-:W-:Y:S01]  /*22ec0*/  HMMA.16816.F32 R140, R4.reuse, R18, R140 ;  /* 0x00000012048c723c */ /* 0x040fe2000000188c */
[----:B------:R-:W2:Y:S07]  /*22ed0*/  LDSM.16.MT88.4 R16, [R217+0x13000] ;  /* 0x01300000d910783b */ /* 0x000eae0000004200 */
        /* <DEDUP_REMOVED lines=37> */
[----:B------:R-:W-:Y:S07]  /*23130*/  LDSM.16.MT88.4 R8, [R219+0x13800] ;  /* 0x01380000db08783b */ /* 0x000fee0000004200 */
[C---:B-1----:R-:W-:Y:S08]  /*23140*/  HMMA.16816.F32 R124, R4.reuse, R12, R124 ;  /* 0x0000000c047c723c */ /* 0x042ff0000000187c */
[----:B------:R-:W-:Y:S01]  /*23150*/  HMMA.16816.F32 R128, R4, R14, R128 ;  /* 0x0000000e0480723c */ /* 0x000fe20000001880 */
[----:B------:R-:W1:Y:S06]  /*23160*/  LDSM.16.MT88.4 R12, [R215+0x11800] ;  /* 0x01180000d70c783b */ /* 0x000e6c0000004200 */
[----:B------:R-:W-:-:S02]  /*23170*/  F2FP.PACK_AB R4, R187, R186 ;  /* 0x000000babb04723e */ /* 0x000fc400000000ff */
[----:B------:R-:W-:Y:S02]  /*23180*/  F2FP.PACK_AB R5, R193, R192 ;  /* 0x000000c0c105723e */ /* 0x000fe400000000ff */
[----:B------:R-:W-:Y:S02]  /*23190*/  F2FP.PACK_AB R6, R191, R190 ;  /* 0x000000bebf06723e */ /* 0x000fe400000000ff */
[----:B------:R-:W-:-:S07]  /*231a0*/  F2FP.PACK_AB R7, R165, R166 ;  /* 0x000000a6a507723e */ /* 0x000fce00000000ff */
[C---:B--2---:R-:W-:Y:S08]  /*231b0*/  HMMA.16816.F32 R144, R4.reuse, R16, R144 ;  /* 0x000000100490723c */ /* 0x044ff00000001890 */
        /* <DEDUP_REMOVED lines=11> */
[C---:B------:R-:W-:Y:S08]  /*23270*/  HMMA.16816.F32 R36, R4.reuse, R8, R36 ;  /* 0x000000080424723c */ /* 0x040ff00000001824 */
[C---:B------:R-:W-:Y:S01]  /*23280*/  HMMA.16816.F32 R40, R4.reuse, R10, R40 ;  /* 0x0000000a0428723c */ /* 0x040fe20000001828 */
[----:B------:R-:W5:Y:S07]  /*23290*/  LDSM.16.MT88.4 R8, [R217+0x15800] ;  /* 0x01580000d908783b */ /* 0x000f6e0000004200 */
        /* <DEDUP_REMOVED lines=12> */
[C---:B-----5:R-:W-:Y:S08]  /*23360*/  HMMA.16816.F32 R76, R4.reuse, R8, R76 ;  /* 0x00000008044c723c */ /* 0x060ff0000000184c */
[C---:B------:R-:W-:Y:S01]  /*23370*/  HMMA.16816.F32 R80, R4.reuse, R10, R80 ;  /* 0x0000000a0450723c */ /* 0x040fe20000001850 */
[----:B------:R-:W5:Y:S07]  /*23380*/  LDSM.16.MT88.4 R8, [R216+0x17800] ;  /* 0x01780000d808783b */ /* 0x000f6e0000004200 */
[C---:B--2---:R-:W-:Y:S08]  /*23390*/  HMMA.16816.F32 R100, R4.reuse, R16, R100 ;  /* 0x000000100464723c */ /* 0x044ff00000001864 */
[C---:B------:R-:W-:Y:S01]  /*233a0*/  HMMA.16816.F32 R104, R4.reuse, R18, R104 ;  /* 0x000000120468723c */ /* 0x040fe20000001868 */
[----:B------:R-:W2:Y:S07]  /*233b0*/  LDSM.16.MT88.4 R16, [R215+0x17800] ;  /* 0x01780000d710783b */ /* 0x000eae0000004200 */
[C---:B---3--:R-:W-:Y:S08]  /*233c0*/  HMMA.16816.F32 R84, R4.reuse, R24, R84 ;  /* 0x000000180454723c */ /* 0x048ff00000001854 */
[C---:B------:R-:W-:Y:S08]  /*233d0*/  HMMA.16816.F32 R88, R4.reuse, R26, R88 ;  /* 0x0000001a0458723c */ /* 0x040ff00000001858 */
[C---:B----4-:R-:W-:Y:S08]  /*233e0*/  HMMA.16816.F32 R92, R4.reuse, R20, R92 ;  /* 0x00000014045c723c */ /* 0x050ff0000000185c */
[C---:B------:R-:W-:Y:S08]  /*233f0*/  HMMA.16816.F32 R96, R4.reuse, R22, R96 ;  /* 0x000000160460723c */ /* 0x040ff00000001860 */
[C---:B-1----:R-:W-:Y:S08]  /*23400*/  HMMA.16816.F32 R108, R4.reuse, R12, R108 ;  /* 0x0000000c046c723c */ /* 0x042ff0000000186c */
[C---:B------:R-:W-:Y:S08]  /*23410*/  HMMA.16816.F32 R112, R4.reuse, R14, R112 ;  /* 0x0000000e0470723c */ /* 0x040ff00000001870 */
[C---:B-----5:R-:W-:Y:S08]  /*23420*/  HMMA.16816.F32 R116, R4.reuse, R8, R116 ;  /* 0x000000080474723c */ /* 0x060ff00000001874 */
[C---:B------:R-:W-:Y:S08]  /*23430*/  HMMA.16816.F32 R120, R4.reuse, R10, R120 ;  /* 0x0000000a0478723c */ /* 0x040ff00000001878 */
[C---:B--2---:R-:W-:Y:S08]  /*23440*/  HMMA.16816.F32 R124, R4.reuse, R16, R124 ;  /* 0x00000010047c723c */ /* 0x044ff0000000187c */
[----:B------:R-:W-:Y:S11]  /*23450*/  HMMA.16816.F32 R128, R4, R18, R128 ;  /* 0x000000120480723c */ /* 0x000ff60000001880 */
[----:B------:R-:W-:Y:S08]  /*23460*/  @!UPT UIADD3 URZ, URZ, URZ, URZ ;  /* 0x0000003f3f3ff290 */ /* 0x000ff0000fffe03f */
.L_x_2691:
[----:B------:R-:W-:Y:S05]  /*23470*/  @!P6 BRA `(.L_x_2700) ;  /* 0x000050000000e947 */ /* 0x000fea0003800000 */
[----:B------:R-:W-:Y:S02]  /*23480*/  MOV R0, R3 ;  /* 0x0000000300007202 */ /* 0x000fe40000000f00 */
[----:B------:R-:W-:-:S02]  /*23490*/  MOV R2, R164 ;  /* 0x000000a400027202 */ /* 0x000fc40000000f00 */
.L_x_2709:
[----:B------:R-:W-:Y:S01]  /*234a0*/  ULDC.64 UR4, c[0x0][0x40] ;  /* 0x0000100000047ab9 */ /* 0x000fe20000000a00 */
[----:B------:R-:W-:Y:S04]  /*234b0*/  DEPBAR.LE SB0, 0x0 ;  /* 0x000080000000791a */ /* 0x000fe80000000000 */
[----:B------:R-:W-:Y:S01]  /*234c0*/  ISETP.NE.U32.AND P0, PT, R240, RZ, PT ;  /* 0x000000fff000720c */ /* 0x000fe20003f05070 */
[----:B------:R-:W-:Y:S01]  /*234d0*/  UIADD3 UR4, UP0, UR4, 0x160, URZ ;  /* 0x0000016004047890 */ /* 0x000fe2000ff1e03f */
[----:B------:R-:W-:Y:S02]  /*234e0*/  IADD3 R242, R242, -0x1, RZ ;  /* 0xfffffffff2f27810 */ /* 0x000fe40007ffe0ff */
        /* <DEDUP_REMOVED lines=8> */
[----:B------:R-:W-:Y:S01]  /*23570*/  IMAD.SHL.U32 R3, R242, 0x40, RZ ;  /* 0x00000040f2037824 */ /* 0x000fe200078e00ff */
[----:B------:R-:W-:Y:S02]  /*23580*/  ULDC.64 UR4, c[0x0][0x118] ;  /* 0x0000460000047ab9 */ /* 0x000fe40000000a00 */
[----:B------:R-:W2:Y:S02]  /*23590*/  LD.E R10, [R164.64+0x170] ;  /* 0x00017004a40a7980 */ /* 0x000ea4000c101900 */
[C---:B------:R-:W-:Y:S02]  /*235a0*/  IADD3 R11, R3.reuse, 0x40, RZ ;  /* 0x00000040030b7810 */ /* 0x040fe40007ffe0ff */
[----:B------:R-:W-:Y:S01]  /*235b0*/  IABS R4, R3 ;  /* 0x0000000300047213 */ /* 0x000fe20000000000 */
[----:B------:R-:W3:Y:S01]  /*235c0*/  LD.E.64 R14, [R164.64+0x28] ;  /* 0x00002804a40e7980 */ /* 0x000ee2000c101b00 */
[----:B------:R-:W-:Y:S02]  /*235d0*/  IABS R6, R11 ;  /* 0x0000000b00067213 */ /* 0x000fe40000000000 */
[-C--:B--2---:R-:W-:Y:S02]  /*235e0*/  IABS R7, R10.reuse ;  /* 0x0000000a00077213 */ /* 0x084fe40000000000 */
[-C--:B------:R-:W-:Y:S02]  /*235f0*/  IABS R5, R10.reuse ;  /* 0x0000000a00057213 */ /* 0x080fe40000000000 */
[----:B------:R-:W1:Y:S01]  /*23600*/  I2F.RP R8, R7 ;  /* 0x0000000700087306 */ /* 0x000e620000209400 */
[-C--:B------:R-:W-:Y:S02]  /*23610*/  LOP3.LUT R3, R3, R10.reuse, RZ, 0x3c, !PT ;  /* 0x0000000a03037212 */ /* 0x080fe400078e3cff */
[----:B------:R-:W-:Y:S01]  /*23620*/  IMAD.MOV R5, RZ, RZ, -R5 ;  /* 0x000000ffff057224 */ /* 0x000fe200078e0a05 */
[-C--:B------:R-:W-:Y:S02]  /*23630*/  LOP3.LUT R11, R11, R10.reuse, RZ, 0x3c, !PT ;  /* 0x0000000a0b0b7212 */ /* 0x080fe400078e3cff */
[----:B------:R-:W-:Y:S02]  /*23640*/  ISETP.GE.AND P0, PT, R3, RZ, PT ;  /* 0x000000ff0300720c */ /* 0x000fe40003f06270 */
[----:B------:R-:W-:Y:S02]  /*23650*/  ISETP.GE.AND P2, PT, R11, RZ, PT ;  /* 0x000000ff0b00720c */ /* 0x000fe40003f46270 */
[----:B------:R-:W-:Y:S01]  /*23660*/  LOP3.LUT R3, RZ, R10, RZ, 0x33, !PT ;  /* 0x0000000aff037212 */ /* 0x000fe200078e33ff */
[----:B-1----:R-:W1:Y:S02]  /*23670*/  MUFU.RCP R8, R8 ;  /* 0x0000000800087308 */ /* 0x002e640000001000 */
[----:B-1----:R-:W-:Y:S08]  /*23680*/  IADD3 R8, R8, 0xffffffe, RZ ;  /* 0x0ffffffe08087810 */ /* 0x002ff00007ffe0ff */
[----:B------:R-:W1:Y:S02]  /*23690*/  F2I.FTZ.U32.TRUNC.NTZ R9, R8 ;  /* 0x0000000800097305 */ /* 0x000e64000021f000 */
[--C-:B-1----:R-:W-:Y:S02]  /*236a0*/  IMAD.MOV R12, RZ, RZ, -R9.reuse ;  /* 0x000000ffff0c7224 */ /* 0x102fe400078e0a09 */
[----:B------:R-:W-:Y:S02]  /*236b0*/  IMAD.MOV.U32 R8, RZ, RZ, RZ ;  /* 0x000000ffff087224 */ /* 0x000fe400078e00ff */
        /* <DEDUP_REMOVED lines=15> */
[----:B------:R-:W-:Y:S09]  /*237b0*/  ISETP.NE.AND P1, PT, R10, RZ, PT ;  /* 0x000000ff0a00720c */ /* 0x000ff20003f25270 */
[----:B------:R-:W-:Y:S02]  /*237c0*/  @P4 IADD3 R8, R8, 0x1, RZ ;  /* 0x0000000108084810 */ /* 0x000fe40007ffe0ff */
[----:B------:R-:W-:Y:S03]  /*237d0*/  @P5 IADD3 R9, R9, 0x1, RZ ;  /* 0x0000000109095810 */ /* 0x000fe60007ffe0ff */
[----:B------:R-:W-:Y:S02]  /*237e0*/  @!P0 IMAD.MOV R8, RZ, RZ, -R8 ;  /* 0x000000ffff088224 */ /* 0x000fe400078e0a08 */
[----:B------:R-:W-:Y:S03]  /*237f0*/  @!P2 IMAD.MOV R9, RZ, RZ, -R9 ;  /* 0x000000ffff09a224 */ /* 0x000fe600078e0a09 */
[C---:B------:R-:W-:Y:S02]  /*23800*/  SEL R8, R3.reuse, R8, !P1 ;  /* 0x0000000803087207 */ /* 0x040fe40004800000 */
[----:B------:R-:W-:Y:S02]  /*23810*/  SEL R9, R3, R9, !P1 ;  /* 0x0000000903097207 */ /* 0x000fe40004800000 */
[CC--:B------:R-:W-:Y:S02]  /*23820*/  LEA R6, P1, R8.reuse, R240.reuse, 0x2 ;  /* 0x000000f008067211 */ /* 0x0c0fe400078210ff */
[C---:B------:R-:W-:Y:S02]  /*23830*/  LEA R4, P0, R9.reuse, R240, 0x2 ;  /* 0x000000f009047211 */ /* 0x040fe400078010ff */
[-C--:B------:R-:W-:Y:S01]  /*23840*/  LEA.HI.X.SX32 R7, R8, R241.reuse, 0x2, P1 ;  /* 0x000000f108077211 */ /* 0x080fe200008f16ff */
[C---:B------:R-:W-:Y:S01]  /*23850*/  IMAD.IADD R8, R9.reuse, 0x1, -R8 ;  /* 0x0000000109087824 */ /* 0x040fe200078e0a08 */
[----:B------:R-:W-:Y:S03]  /*23860*/  LEA.HI.X.SX32 R5, R9, R241, 0x2, P0 ;  /* 0x000000f109057211 */ /* 0x000fe600000f16ff */
[----:B------:R-:W-:Y:S01]  /*23870*/  IMAD R10, R10, R8, -0x40 ;  /* 0xffffffc00a0a7424 */ /* 0x000fe200078e0208 */
[----:B------:R1:W4:Y:S04]  /*23880*/  LD.E R3, [R6.64] ;  /* 0x0000000406037980 */ /* 0x000328000c101900 */
[----:B------:R2:W4:Y:S01]  /*23890*/  LD.E R4, [R4.64] ;  /* 0x0000000404047980 */ /* 0x000522000c101900 */
[----:B-1----:R-:W-:Y:S01]  /*238a0*/  SHF.R.S32.HI R6, RZ, 0x1f, R10 ;  /* 0x0000001fff067819 */ /* 0x002fe2000001140a */
        /* <DEDUP_REMOVED lines=8> */
[----:B------:R-:W-:Y:S02]  /*23930*/  IMAD R4, R14, R5, R4 ;  /* 0x000000050e047224 */ /* 0x000fe400078e0204 */
[----:B------:R-:W-:Y:S02]  /*23940*/  IMAD.MOV.U32 R7, RZ, RZ, R10 ;  /* 0x000000ffff077224 */ /* 0x000fe400078e000a */
[----:B------:R-:W-:Y:S01]  /*23950*/  IMAD.IADD R3, R11, 0x1, R4 ;  /* 0x000000010b037824 */ /* 0x000fe200078e0204 */
[----:B------:R-:W-:-:S05]  /*23960*/  BRA `(.L_x_2703) ;  /* 0x0000004000007947 */ /* 0x000fca0003800000 */
.L_x_2702:
[----:B------:R-:W-:Y:S02]  /*23970*/  ULDC.64 UR4, c[0x0][0x118] ;  /* 0x0000460000047ab9 */ /* 0x000fe40000000a00 */
[----:B------:R-:W2:Y:S02]  /*23980*/  LD.E R7, [R164.64+0x40] ;  /* 0x00004004a4077980 */ /* 0x000ea4000c101900 */
[----:B--2---:R-:W-:Y:S04]  /*23990*/  LEA R7, -R7, RZ, 0x6 ;  /* 0x000000ff07077211 */ /* 0x004fe800078e31ff */
[----:B------:R-:W-:Y:S02]  /*239a0*/  SHF.R.S32.HI R3, RZ, 0x1f, R7 ;  /* 0x0000001fff037819 */ /* 0x000fe40000011407 */
.L_x_2703:
[----:B------:R-:W-:Y:S05]  /*239b0*/  BSYNC B0 ;  /* 0x0000000000007941 */ /* 0x000fea0003800000 */
.L_x_2701:
[----:B------:R-:W-:Y:S01]  /*239c0*/  LOP3.LUT P6, RZ, R243, 0x1, RZ, 0xc0, !PT ;  /* 0x00000001f3ff7812 */ /* 0x000fe200078cc0ff */
[----:B------:R-:W-:Y:S01]  /*239d0*/  ULDC.64 UR4, c[0x0][0x118] ;  /* 0x0000460000047ab9 */ /* 0x000fe20000000a00 */
[-C--:B------:R-:W-:Y:S01]  /*239e0*/  LEA R250, P0, R7, R189.reuse, 0x1 ;  /* 0x000000bd07fa7211 */ /* 0x080fe200078008ff */
[----:B------:R-:W-:Y:S01]  /*239f0*/  BSSY B1, `(.L_x_2704) ;  /* 0x0000209000017945 */ /* 0x000fe20003800000 */
[----:B------:R-:W-:Y:S02]  /*23a00*/  LOP3.LUT P5, RZ, R243, 0x2, RZ, 0xc0, !PT ;  /* 0x00000002f3ff7812 */ /* 0x000fe400078ac0ff */
[----:B------:R-:W-:Y:S02]  /*23a10*/  LEA.HI.X R251, R7, R188, R3, 0x1, P0 ;  /* 0x000000bc07fb7211 */ /* 0x000fe400000f0c03 */
[C---:B------:R-:W-:Y:S02]  /*23a20*/  LOP3.LUT P4, RZ, R243.reuse, 0x4, RZ, 0xc0, !PT ;  /* 0x00000004f3ff7812 */ /* 0x040fe4000788c0ff */
[----:B------:R-:W-:Y:S02]  /*23a30*/  LOP3.LUT P3, RZ, R243, 0x8, RZ, 0xc0, !PT ;  /* 0x00000008f3ff7812 */ /* 0x000fe4000786c0ff */
[-C--:B------:R-:W-:Y:S01]  /*23a40*/  IADD3 R6, P1, R7, R226.reuse, RZ ;  /* 0x000000e207067210 */ /* 0x080fe20007f3e0ff */
[----:B------:R-:W-:Y:S01]  /*23a50*/  @!PT LDS RZ, [RZ] ;  /* 0x00000000fffff984 */ /* 0x000fe20000000800 */
[----:B------:R-:W-:Y:S01]  /*23a60*/  @!PT LDS RZ, [RZ] ;  /* 0x00000000fffff984 */ /* 0x000fe20000000800 */
[----:B------:R-:W-:Y:S01]  /*23a70*/  @!PT LDS RZ, [RZ] ;  /* 0x00000000fffff984 */ /* 0x000fe20000000800 */
[----:B------:R1:W-:Y:S03]  /*23a80*/  @P6 LDGSTS.E.BYPASS.LTC128B.128 [R239+0x10000], [R250.64] ;  /* 0x10000000faef6fae */ /* 0x0003e6000b901d44 */
[C---:B------:R-:W-:Y:S01]  /*23a90*/  IADD3 R4, P2, R6.reuse, R226, RZ ;  /* 0x000000e206047210 */ /* 0x040fe20007f5e0ff */
[----:B------:R-:W-:Y:S01]  /*23aa0*/  @!P6 STS.128 [R239+0x10000], RZ ;  /* 0x010000ffef00e388 */ /* 0x000fe20000000c00 */
[--C-:B------:R-:W-:Y:S01]  /*23ab0*/  IMAD.X R5, R3, 0x1, R227.reuse, P1 ;  /* 0x0000000103057824 */ /* 0x100fe200008e06e3 */
[CC--:B------:R-:W-:Y:S02]  /*23ac0*/  @P6 LEA R16, P1, R6.reuse, R189.reuse, 0x1 ;  /* 0x000000bd06106211 */ /* 0x0c0fe400078208ff */
[----:B------:R-:W-:Y:S01]  /*23ad0*/  @!PT LDS RZ, [RZ] ;  /* 0x00000000fffff984 */ /* 0x000fe20000000800 */
[----:B------:R-:W-:Y:S01]  /*23ae0*/  @!PT LDS RZ, [RZ] ;  /* 0x00000000fffff984 */ /* 0x000fe20000000800 */
[----:B------:R-:W-:Y:S01]  /*23af0*/  @!PT LDS RZ, [RZ] ;  /* 0x00000000fffff984 */ /* 0x000fe20000000800 */
[----:B------:R1:W-:Y:S01]  /*23b00*/  @P5 LDGSTS.E.BYPASS.LTC128B.128 [R239+0x12000], [R250.64+0x80] ;  /* 0x12000080faef5fae */ /* 0x0003e2000b901d44 */
[CC--:B------:R-:W-:Y:S01]  /*23b10*/  @P5 LEA R12, P0, R6.reuse, R189.reuse, 0x1 ;  /* 0x000000bd060c5211 */ /* 0x0c0fe200078008ff */
[----:B------:R-:W-:Y:S01]  /*23b20*/  IMAD.X R3, R5, 0x1, R227, P2 ;  /* 0x0000000105037824 */ /* 0x000fe200010e06e3 */
[CCC-:B------:R-:W-:Y:S01]  /*23b30*/  @P6 LEA.HI.X R17, R6.reuse, R188.reuse, R5.reuse, 0x1, P1 ;  /* 0x000000bc06116211 */ /* 0x1c0fe200008f0c05 */
[----:B------:R-:W-:Y:S01]  /*23b40*/  @!P5 STS.128 [R239+0x12000], RZ ;  /* 0x012000ffef00d388 */ /* 0x000fe20000000c00 */
        /* <DEDUP_REMOVED lines=8> */
[----:B------:R-:W-:Y:S01]  /*23bd0*/  @!P4 STS.128 [R239+0x14000], RZ ;  /* 0x014000ffef00c388 */ /* 0x000fe20000000c00 */
        /* <DEDUP_REMOVED lines=9> */
[CCC-:B------:R-:W-:Y:S02]  /*23c70*/  @P5 LEA.HI.X R21, R4.reuse, R188.reuse, R3.reuse, 0x1, P2 ;  /* 0x000000bc04155211 */ /* 0x1c0fe400010f0c03 */
[CC--:B------:R-:W-:Y:S01]  /*23c80*/  @P4 LEA R18, P1, R4.reuse, R189.reuse, 0x1 ;  /* 0x000000bd04124211 */ /* 0x0c0fe200078208ff */
[----:B------:R-:W-:Y:S01]  /*23c90*/  @!PT LDS RZ, [RZ] ;  /* 0x00000000fffff984 */ /* 0x000fe20000000800 */
[----:B------:R-:W-:Y:S01]  /*23ca0*/  @!PT LDS RZ, [RZ] ;  /* 0x00000000fffff984 */ /* 0x000fe20000000800 */
[----:B------:R-:W-:Y:S01]  /*23cb0*/  @!PT LDS RZ, [RZ] ;  /* 0x00000000fffff984 */ /* 0x000fe20000000800 */
[----:B------:R2:W-:Y:S01]  /*23cc0*/  @P6 LDGSTS.E.BYPASS.LTC128B.128 [R239+0x10800], [R16.64] ;  /* 0x1080000010ef6fae */ /* 0x0005e2000b901d44 */
[CC--:B------:R-:W-:Y:S02]  /*23cd0*/  @P3 LEA R6, P0, R4.reuse, R189.reuse, 0x1 ;  /* 0x000000bd04063211 */ /* 0x0c0fe400078008ff */
[C-C-:B------:R-:W-:Y:S01]  /*23ce0*/  @P4 LEA.HI.X R19, R4.reuse, R188, R3.reuse, 0x1, P1 ;  /* 0x000000bc04134211 */ /* 0x140fe200008f0c03 */
[----:B------:R-:W-:Y:S01]  /*23cf0*/  @!P6 STS.128 [R239+0x10800], RZ ;  /* 0x010800ffef00e388 */ /* 0x000fe20000000c00 */
[C---:B------:R-:W-:Y:S02]  /*23d00*/  IADD3 R5, P2, R4.reuse, R226, RZ ;  /* 0x000000e204057210 */ /* 0x040fe40007f5e0ff */
[-C--:B------:R-:W-:Y:S01]  /*23d10*/  @P3 LEA.HI.X R7, R4, R188.reuse, R3, 0x1, P0 ;  /* 0x000000bc04073211 */ /* 0x080fe200000f0c03 */
[----:B------:R-:W-:Y:S01]  /*23d20*/  @!PT LDS RZ, [RZ] ;  /* 0x00000000fffff984 */ /* 0x000fe20000000800 */
[----:B------:R-:W-:Y:S01]  /*23d30*/  @!PT LDS RZ, [RZ] ;  /* 0x00000000fffff984 */ /* 0x000fe20000000800 */
[----:B------:R-:W-:Y:S01]  /*23d40*/  @!PT LDS RZ, [RZ] ;  /* 0x00000000fffff984 */ /* 0x000fe20000000800 */
[----:B------:R3:W-:Y:S01]  /*23d50*/  @P5 LDGSTS.E.BYPASS.LTC128B.128 [R239+0x12800], [R12.64+0x80] ;  /* 0x128000800cef5fae */ /* 0x0007e2000b901d44 */
[-C--:B------:R-:W-:Y:S01]  /*23d60*/  @P6 LEA R26, P0, R5, R189.reuse, 0x1 ;  /* 0x000000bd051a6211 */ /* 0x080fe200078008ff */
[----:B------:R-:W-:Y:S01]  /*23d70*/  IMAD.X R3, R3, 0x1, R227, P2 ;  /* 0x0000000103037824 */ /* 0x000fe200010e06e3 */
[CC--:B------:R-:W-:Y:S01]  /*23d80*/  @P5 LEA R24, P2, R5.reuse, R189.reuse, 0x1 ;  /* 0x000000bd05185211 */ /* 0x0c0fe200078408ff */
[----:B------:R-:W-:Y:S01]  /*23d90*/  @!P5 STS.128 [R239+0x12800], RZ ;  /* 0x012800ffef00d388 */ /* 0x000fe20000000c00 */
[CC--:B------:R-:W-:Y:S02]  /*23da0*/  @P4 LEA R22, P1, R5.reuse, R189.reuse, 0x1 ;  /* 0x000000bd05164211 */ /* 0x0c0fe400078208ff */
[CCC-:B------:R-:W-:Y:S01]  /*23db0*/  @P6 LEA.HI.X R27, R5.reuse, R188.reuse, R3.reuse, 0x1, P0 ;  /* 0x000000bc051b6211 */ /* 0x1c0fe200000f0c03 */
[----:B------:R-:W-:Y:S01]  /*23dc0*/  @!PT LDS RZ, [RZ] ;  /* 0x00000000fffff984 */ /* 0x000fe20000000800 */
[----:B------:R-:W-:Y:S01]  /*23dd0*/  @!PT LDS RZ, [RZ] ;  /* 0x00000000fffff984 */ /* 0x000fe20000000800 */
[----:B------:R-:W-:Y:S01]  /*23de0*/  @!PT LDS RZ, [RZ] ;  /* 0x00000000fffff984 */ /* 0x000fe20000000800 */
[----:B------:R4:W-:Y:S01]  /*23df0*/  @P4 LDGSTS.E.BYPASS.LTC128B.128 [R239+0x14800], [R10.64+0x100] ;  /* 0x148001000aef4fae */ /* 0x0009e2000b901d44 */
[CCC-:B------:R-:W-:Y:S02]  /*23e00*/  @P5 LEA.HI.X R25, R5.reuse, R188.reuse, R3.reuse, 0x1, P2 ;  /* 0x000000bc05195211 */ /* 0x1c0fe400010f0c03 */
[CCC-:B------:R-:W-:Y:S01]  /*23e10*/  @P4 LEA.HI.X R23, R5.reuse, R188.reuse, R3.reuse, 0x1, P1 ;  /* 0x000000bc05174211 */ /* 0x1c0fe200008f0c03 */
[----:B------:R-:W-:Y:S01]  /*23e20*/  @!P4 STS.128 [R239+0x14800], RZ ;  /* 0x014800ffef00c388 */ /* 0x000fe20000000c00 */
[C---:B------:R-:W-:Y:S03]  /*23e30*/  @P3 LEA R4, P0, R5.reuse, R189, 0x1 ;  /* 0x000000bd05043211 */ /* 0x040fe600078008ff */
[----:B------:R-:W-:Y:S01]  /*23e40*/  @!PT LDS RZ, [RZ] ;  /* 0x00000000fffff984 */ /* 0x000fe20000000800 */
[----:B------:R-:W-:Y:S01]  /*23e50*/  @!PT LDS RZ, [RZ] ;  /* 0x00000000fffff984 */ /* 0x000fe20000000800 */
[----:B------:R-:W-:Y:S01]  /*23e60*/  @!PT LDS RZ, [RZ] ;  /* 0x00000000fffff984 */ /* 0x000fe20000000800 */
[----:B------:R4:W-:Y:S01]  /*23e70*/  @P3 LDGSTS.E.BYPASS.LTC128B.128 [R239+0x16800], [R8.64+0x180] ;  /* 0x1680018008ef3fae */ /* 0x0009e2000b901d44 */
[----:B------:R-:W-:Y:S02]  /*23e80*/  @P3 LEA.HI.X R5, R5, R188, R3, 0x1, P0 ;  /* 0x000000bc05053211 */ /* 0x000fe400000f0c03 */
[----:B------:R-:W-:Y:S01]  /*23e90*/  ISETP.GT.AND P0, PT, R242, R230, PT ;  /* 0x000000e6f200720c */ /* 0x000fe20003f04270 */
        /* <DEDUP_REMOVED lines=55> */
[C---:B------:R-:W-:Y:S08]  /*24210*/  HMMA.16816.F32 R8, R32.reuse, R10, RZ ;  /* 0x0000000a2008723c */ /* 0x040ff000000018ff */
        /* <DEDUP_REMOVED lines=9> */
[----:B------:R-:W2:Y:S07]  /*242b0*/  LDSM.16.M88.4 R176, [R218+0x9000] ;  /* 0x00900000dab0783b */ /* 0x000eae0000000200 */
[C---:B------:R-:W-:Y:S08]  /*242c0*/  HMMA.16816.F32 R12, R172.reuse, R180, R12 ;  /* 0x000000b4ac0c723c */ /* 0x040ff0000000180c */
[C---:B------:R-:W-:Y:S01]  /*242d0*/  HMMA.16816.F32 R16, R172.reuse, R182, R16 ;  /* 0x000000b6ac10723c */ /* 0x040fe20000001810 */
[----:B------:R-:W4:Y:S07]  /*242e0*/  LDSM.16.M88.4 R180, [R218+0x9800] ;  /* 0x00980000dab4783b */ /* 0x000f2e0000000200 */
[C---:B------:R-:W-:Y:S08]  /*242f0*/  HMMA.16816.F32 R20, R172.reuse, R184, R20 ;  /* 0x000000b8ac14723c */ /* 0x040ff00000001814 */
[C---:B------:R-:W-:Y:S01]  /*24300*/  HMMA.16816.F32 R24, R172.reuse, R186, R24 ;  /* 0x000000baac18723c */ /* 0x040fe20000001818 */
[----:B------:R-:W-:Y:S07]  /*24310*/  LDSM.16.M88.4 R184, [R211] ;  /* 0x00000000d3b8783b */ /* 0x000fee0000000200 */
[C---:B------:R-:W-:Y:S08]  /*24320*/  HMMA.16816.F32 R28, R172.reuse, R188, R28 ;  /* 0x000000bcac1c723c */ /* 0x040ff0000000181c */
[----:B------:R-:W-:Y:S01]  /*24330*/  HMMA.16816.F32 R32, R172, R190, R32 ;  /* 0x000000beac20723c */ /* 0x000fe20000001820 */
[----:B------:R-:W5:Y:S04]  /*24340*/  LDSM.16.M88.4 R172, [R220] ;  /* 0x00000000dcac783b */ /* 0x000f680000000200 */
[----:B------:R-:W4:Y:S03]  /*24350*/  LDSM.16.M88.4 R188, [R211+0x800] ;  /* 0x00080000d3bc783b */ /* 0x000f260000000200 */
        /* <DEDUP_REMOVED lines=11> */
[----:B------:R-:W2:Y:S04]  /*24410*/  LDSM.16.M88.4 R180, [R224+0xa000] ;  /* 0x00a00000e0b4783b */ /* 0x000ea80000000200 */
[----:B------:R-:W4:Y:S03]  /*24420*/  LDSM.16.M88.4 R192, [R224+0xa800] ;  /* 0x00a80000e0c0783b */ /* 0x000f260000000200 */
[C---:B-----5:R-:W-:Y:S08]  /*24430*/  HMMA.16816.F32 R4, R172.reuse, R184, R4 ;  /* 0x000000b8ac04723c */ /* 0x060ff00000001804 */
[C---:B------:R-:W-:Y:S01]  /*24440*/  HMMA.16816.F32 R8, R172.reuse, R186, R8 ;  /* 0x000000baac08723c */ /* 0x040fe20000001808 */
[----:B------:R-:W5:Y:S07]  /*24450*/  LDSM.16.M88.4 R184, [R224+0xb000] ;  /* 0x00b00000e0b8783b */ /* 0x000f6e0000000200 */
[C---:B------:R-:W-:Y:S08]  /*24460*/  HMMA.16816.F32 R12, R172.reuse, R188, R12 ;  /* 0x000000bcac0c723c */ /* 0x040ff0000000180c */
[C---:B------:R-:W-:Y:S01]  /*24470*/  HMMA.16816.F32 R16, R172.reuse, R190, R16 ;  /* 0x000000beac10723c */ /* 0x040fe20000001810 */
[----:B------:R-:W-:Y:S07]  /*24480*/  LDSM.16.M88.4 R188, [R210] ;  /* 0x00000000d2bc783b */ /* 0x000fee0000000200 */
[C---:B---3--:R-:W-:Y:S08]  /*24490*/  HMMA.16816.F32 R20, R172.reuse, R196, R20 ;  /* 0x000000c4ac14723c */ /* 0x048ff00000001814 */
[C---:B------:R-:W-:Y:S01]  /*244a0*/  HMMA.16816.F32 R24, R172.reuse, R198, R24 ;  /* 0x000000c6ac18723c */ /* 0x040fe20000001818 */
[----:B------:R-:W-:Y:S07]  /*244b0*/  LDSM.16.M88.4 R196, [R209] ;  /* 0x00000000d1c4783b */ /* 0x000fee0000000200 */
[C---:B-1----:R-:W-:Y:S08]  /*244c0*/  HMMA.16816.F32 R28, R172.reuse, R168, R28 ;  /* 0x000000a8ac1c723c */ /* 0x042ff0000000181c */
[----:B------:R-:W-:Y:S01]  /*244d0*/  HMMA.16816.F32 R32, R172, R170, R32 ;  /* 0x000000aaac20723c */ /* 0x000fe20000001820 */
[----:B------:R-:W1:Y:S04]  /*244e0*/  LDSM.16.M88.4 R168, [R224+0xb800] ;  /* 0x00b80000e0a8783b */ /* 0x000e680000000200 */
[----:B------:R-:W3:Y:S03]  /*244f0*/  LDSM.16.M88.4 R172, [R223+0x2000] ;  /* 0x00200000dfac783b */ /* 0x000ee60000000200 */
[C---:B--2---:R-:W-:Y:S08]  /*24500*/  HMMA.16816.F32 R4, R176.reuse, R180, R4 ;  /* 0x000000b4b004723c */ /* 0x044ff00000001804 */
[C---:B------:R-:W-:Y:S01]  /*24510*/  HMMA.16816.F32 R8, R176.reuse, R182, R8 ;  /* 0x000000b6b008723c */ /* 0x040fe20000001808 */
[----:B------:R-:W2:Y:S07]  /*24520*/  LDSM.16.M88.4 R180, [R208] ;  /* 0x00000000d0b4783b */ /* 0x000eae0000000200 */
[C---:B----4-:R-:W-:Y:S08]  /*24530*/  HMMA.16816.F32 R12, R176.reuse, R192, R12 ;  /* 0x000000c0b00c723c */ /* 0x050ff0000000180c */
[C---:B------:R-:W-:Y:S01]  /*24540*/  HMMA.16816.F32 R16, R176.reuse, R194, R16 ;  /* 0x000000c2b010723c */ /* 0x040fe20000001810 */
[----:B------:R-:W4:Y:S07]  /*24550*/  LDSM.16.M88.4 R192, [R207] ;  /* 0x00000000cfc0783b */ /* 0x000f2e0000000200 */
[C---:B-----5:R-:W-:Y:S08]  /*24560*/  HMMA.16816.F32 R20, R176.reuse, R184, R20 ;  /* 0x000000b8b014723c */ /* 0x060ff00000001814 */
[C---:B------:R-:W-:Y:S01]  /*24570*/  HMMA.16816.F32 R24, R176.reuse, R186, R24 ;  /* 0x000000bab018723c */ /* 0x040fe20000001818 */
[----:B------:R-:W-:Y:S07]  /*24580*/  LDSM.16.M88.4 R184, [R218+0xa800] ;  /* 0x00a80000dab8783b */ /* 0x000fee0000000200 */
[C---:B-1----:R-:W-:Y:S08]  /*24590*/  HMMA.16816.F32 R28, R176.reuse, R168, R28 ;  /* 0x000000a8b01c723c */ /* 0x042ff0000000181c */
[----:B------:R-:W-:Y:S01]  /*245a0*/  HMMA.16816.F32 R32, R176, R170, R32 ;  /* 0x000000aab020723c */ /* 0x000fe20000001820 */
[----:B------:R-:W-:Y:S04]  /*245b0*/  LDSM.16.M88.4 R168, [R221+0x2000] ;  /* 0x00200000dda8783b */ /* 0x000fe80000000200 */
[----:B------:R-:W1:Y:S03]  /*245c0*/  LDSM.16.M88.4 R176, [R218+0xa000] ;  /* 0x00a00000dab0783b */ /* 0x000e660000000200 */
[C---:B---3--:R-:W-:Y:S08]  /*245d0*/  HMMA.16816.F32 R4, R172.reuse, R188, R4 ;  /* 0x000000bcac04723c */ /* 0x048ff00000001804 */
[C---:B------:R-:W-:Y:S01]  /*245e0*/  HMMA.16816.F32 R8, R172.reuse, R190, R8 ;  /* 0x000000beac08723c */ /* 0x040fe20000001808 */
[----:B------:R-:W3:Y:S07]  /*245f0*/  LDSM.16.M88.4 R188, [R218+0xb000] ;  /* 0x00b00000dabc783b */ /* 0x000eee0000000200 */
[C---:B------:R-:W-:Y:S08]  /*24600*/  HMMA.16816.F32 R12, R172.reuse, R196, R12 ;  /* 0x000000c4ac0c723c */ /* 0x040ff0000000180c */
[C---:B------:R-:W-:Y:S01]  /*24610*/  HMMA.16816.F32 R16, R172.reuse, R198, R16 ;  /* 0x000000c6ac10723c */ /* 0x040fe20000001810 */
[----:B------:R-:W5:Y:S07]  /*24620*/  LDSM.16.M88.4 R196, [R218+0xb800] ;  /* 0x00b80000dac4783b */ /* 0x000f6e0000000200 */
[C---:B--2---:R-:W-:Y:S08]  /*24630*/  HMMA.16816.F32 R20, R172.reuse, R180, R20 ;  /* 0x000000b4ac14723c */ /* 0x044ff00000001814 */
[C---:B------:R-:W-:Y:S01]  /*24640*/  HMMA.16816.F32 R24, R172.reuse, R182, R24 ;  /* 0x000000b6ac18723c */ /* 0x040fe20000001818 */
[----:B------:R-:W-:Y:S07]  /*24650*/  LDSM.16.M88.4 R180, [R211+0x2000] ;  /* 0x00200000d3b4783b */ /* 0x000fee0000000200 */
[C---:B----4-:R-:W-:Y:S08]  /*24660*/  HMMA.16816.F32 R28, R172.reuse, R192, R28 ;  /* 0x000000c0ac1c723c */ /* 0x050ff0000000181c */
[----:B------:R-:W-:Y:S01]  /*24670*/  HMMA.16816.F32 R32, R172, R194, R32 ;  /* 0x000000c2ac20723c */ /* 0x000fe20000001820 */
[----:B------:R-:W2:Y:S04]  /*24680*/  LDSM.16.M88.4 R172, [R220+0x2000] ;  /* 0x00200000dcac783b */ /* 0x000ea80000000200 */
[----:B------:R-:W4:Y:S03]  /*24690*/  LDSM.16.M88.4 R192, [R211+0x2800] ;  /* 0x00280000d3c0783b */ /* 0x000f260000000200 */
[C---:B-1----:R-:W-:Y:S08]  /*246a0*/  HMMA.16816.F32 R4, R168.reuse, R176, R4 ;  /* 0x000000b0a804723c */ /* 0x042ff00000001804 */
[C---:B------:R-:W-:Y:S01]  /*246b0*/  HMMA.16816.F32 R8, R168.reuse, R178, R8 ;  /* 0x000000b2a808723c */ /* 0x040fe20000001808 */
[----:B------:R-:W1:Y:S07]  /*246c0*/  LDSM.16.M88.4 R176, [R211+0x3000] ;  /* 0x00300000d3b0783b */ /* 0x000e6e0000000200 */
[C---:B------:R-:W-:Y:S08]  /*246d0*/  HMMA.16816.F32 R12, R168.reuse, R184, R12 ;  /* 0x000000b8a80c723c */ /* 0x040ff0000000180c */
[C---:B------:R-:W-:Y:S01]  /*246e0*/  HMMA.16816.F32 R16, R168.reuse, R186, R16 ;  /* 0x000000baa810723c */ /* 0x040fe20000001810 */
[----:B------:R-:W-:Y:S07]  /*246f0*/  LDSM.16.M88.4 R184, [R225+0x4000] ;  /* 0x00400000e1b8783b */ /* 0x000fee0000000200 */
[C---:B---3--:R-:W-:Y:S08]  /*24700*/  HMMA.16816.F32 R20, R168.reuse, R188, R20 ;  /* 0x000000bca814723c */ /* 0x048ff00000001814 */
[C---:B------:R-:W-:Y:S01]  /*24710*/  HMMA.16816.F32 R24, R168.reuse, R190, R24 ;  /* 0x000000bea818723c */ /* 0x040fe20000001818 */
[----:B------:R-:W-:Y:S07]  /*24720*/  LDSM.16.M88.4 R188, [R224+0xc000] ;  /* 0x00c00000e0bc783b */ /* 0x000fee0000000200 */
[C---:B-----5:R-:W-:Y:S08]  /*24730*/  HMMA.16816.F32 R28, R168.reuse, R196, R28 ;  /* 0x000000c4a81c723c */ /* 0x060ff0000000181c */
[----:B------:R-:W-:Y:S01]  /*24740*/  HMMA.16816.F32 R32, R168, R198, R32 ;  /* 0x000000c6a820723c */ /* 0x000fe20000001820 */
[----:B------:R-:W3:Y:S04]  /*24750*/  LDSM.16.M88.4 R168, [R211+0x3800] ;  /* 0x00380000d3a8783b */ /* 0x000ee80000000200 */
[----:B------:R-:W5:Y:S03]  /*24760*/  LDSM.16.M88.4 R196, [R224+0xc800] ;  /* 0x00c80000e0c4783b */ /* 0x000f660000000200 */
[C---:B--2---:R-:W-:Y:S08]  /*24770*/  HMMA.16816.F32 R4, R172.reuse, R180, R4 ;  /* 0x000000b4ac04723c */ /* 0x044ff00000001804 */
[C---:B------:R-:W-:Y:S01]  /*24780*/  HMMA.16816.F32 R8, R172.reuse, R182, R8 ;  /* 0x000000b6ac08723c */ /* 0x040fe20000001808 */
[----:B------:R-:W2:Y:S07]  /*24790*/  LDSM.16.M88.4 R180, [R224+0xd000] ;  /* 0x00d00000e0b4783b */ /* 0x000eae0000000200 */
[C---:B----4-:R-:W-:Y:S08]  /*247a0*/  HMMA.16816.F32 R12, R172.reuse, R192, R12 ;  /* 0x000000c0ac0c723c */ /* 0x050ff0000000180c */
[C---:B------:R-:W-:Y:S01]  /*247b0*/  HMMA.16816.F32 R16, R172.reuse, R194, R16 ;  /* 0x000000c2ac10723c */ /* 0x040fe20000001810 */
[----:B------:R-:W4:Y:S07]  /*247c0*/  LDSM.16.M88.4 R192, [R224+0xd800] ;  /* 0x00d80000e0c0783b */ /* 0x000f2e0000000200 */
[C---:B-1----:R-:W-:Y:S08]  /*247d0*/  HMMA.16816.F32 R20, R172.reuse, R176, R20 ;  /* 0x000000b0ac14723c */ /* 0x042ff00000001814 */
[C---:B------:R-:W-:Y:S01]  /*247e0*/  HMMA.16816.F32 R24, R172.reuse, R178, R24 ;  /* 0x000000b2ac18723c */ /* 0x040fe20000001818 */
[----:B------:R-:W-:Y:S07]  /*247f0*/  LDSM.16.M88.4 R176, [R205] ;  /* 0x00000000cdb0783b */ /* 0x000fee0000000200 */
[C---:B---3--:R-:W-:Y:S08]  /*24800*/  HMMA.16816.F32 R28, R172.reuse, R168, R28 ;  /* 0x000000a8ac1c723c */ /* 0x048ff0000000181c */
[----:B------:R-:W-:Y:S01]  /*24810*/  HMMA.16816.F32 R32, R172, R170, R32 ;  /* 0x000000aaac20723c */ /* 0x000fe20000001820 */
[----:B------:R-:W-:Y:S04]  /*24820*/  LDSM.16.M88.4 R168, [R223+0x4000] ;  /* 0x00400000dfa8783b */ /* 0x000fe80000000200 */
[----:B------:R-:W1:Y:S03]  /*24830*/  LDSM.16.M88.4 R172, [R206] ;  /* 0x00000000ceac783b */ /* 0x000e660000000200 */
[C---:B------:R-:W-:Y:S08]  /*24840*/  HMMA.16816.F32 R4, R184.reuse, R188, R4 ;  /* 0x000000bcb804723c */ /* 0x040ff00000001804 */
[C---:B------:R-:W-:Y:S01]  /*24850*/  HMMA.16816.F32 R8, R184.reuse, R190, R8 ;  /* 0x000000beb808723c */ /* 0x040fe20000001808 */
[----:B------:R-:W3:Y:S07]  /*24860*/  LDSM.16.M88.4 R188, [R204] ;  /* 0x00000000ccbc783b */ /* 0x000eee0000000200 */
[C---:B-----5:R-:W-:Y:S08]  /*24870*/  HMMA.16816.F32 R12, R184.reuse, R196, R12 ;  /* 0x000000c4b80c723c */ /* 0x060ff0000000180c */
[C---:B------:R-:W-:Y:S01]  /*24880*/  HMMA.16816.F32 R16, R184.reuse, R198, R16 ;  /* 0x000000c6b810723c */ /* 0x040fe20000001810 */
[----:B------:R-:W5:Y:S07]  /*24890*/  LDSM.16.M88.4 R196, [R203] ;  /* 0x00000000cbc4783b */ /* 0x000f6e0000000200 */
        /* <DEDUP_REMOVED lines=28> */
[----:B------:R-:W-:Y:S07]  /*24a60*/  LDSM.16.M88.4 R172, [R224+0xe000] ;  /* 0x00e00000e0ac783b */ /* 0x000fee0000000200 */
[C---:B---3--:R-:W-:Y:S08]  /*24a70*/  HMMA.16816.F32 R28, R180.reuse, R168, R28 ;  /* 0x000000a8b41c723c */ /* 0x048ff0000000181c */
[----:B------:R-:W-:Y:S01]  /*24a80*/  HMMA.16816.F32 R32, R180, R170, R32 ;  /* 0x000000aab420723c */ /* 0x000fe20000001820 */
[----:B------:R-:W1:Y:S04]  /*24a90*/  LDSM.16.M88.4 R168, [R225+0x6000] ;  /* 0x00600000e1a8783b */ /* 0x000e680000000200 */
[----:B------:R-:W3:Y:S03]  /*24aa0*/  LDSM.16.M88.4 R180, [R224+0xe800] ;  /* 0x00e80000e0b4783b */ /* 0x000ee60000000200 */
[C---:B------:R-:W-:Y:S08]  /*24ab0*/  HMMA.16816.F32 R4, R176.reuse, R188, R4 ;  /* 0x000000bcb004723c */ /* 0x040ff00000001804 */
[C---:B------:R-:W-:Y:S01]  /*24ac0*/  HMMA.16816.F32 R8, R176.reuse, R190, R8 ;  /* 0x000000beb008723c */ /* 0x040fe20000001808 */
[----:B------:R-:W1:Y:S07]  /*24ad0*/  LDSM.16.M88.4 R188, [R224+0xf000] ;  /* 0x00f00000e0bc783b */ /* 0x000e6e0000000200 */
[C---:B-----5:R-:W-:Y:S08]  /*24ae0*/  HMMA.16816.F32 R12, R176.reuse, R196, R12 ;  /* 0x000000c4b00c723c */ /* 0x060ff0000000180c */
[C---:B------:R-:W-:Y:S01]  /*24af0*/  HMMA.16816.F32 R16, R176.reuse, R198, R16 ;  /* 0x000000c6b010723c */ /* 0x040fe20000001810 */
[----:B------:R-:W5:Y:S07]  /*24b00*/  LDSM.16.M88.4 R196, [R224+0xf800] ;  /* 0x00f80000e0c4783b */ /* 0x000f6e0000000200 */
[C---:B--2---:R-:W-:Y:S08]  /*24b10*/  HMMA.16816.F32 R20, R176.reuse, R184, R20 ;  /* 0x000000b8b014723c */ /* 0x044ff00000001814 */
[C---:B------:R-:W-:Y:S01]  /*24b20*/  HMMA.16816.F32 R24, R176.reuse, R186, R24 ;  /* 0x000000bab018723c */ /* 0x040fe20000001818 */
[----:B------:R-:W-:Y:S07]  /*24b30*/  LDSM.16.M88.4 R184, [R202] ;  /* 0x00000000cab8783b */ /* 0x000fee0000000200 */
[C---:B----4-:R-:W-:Y:S08]  /*24b40*/  HMMA.16816.F32 R28, R176.reuse, R192, R28 ;  /* 0x000000c0b01c723c */ /* 0x050ff0000000181c */
[----:B------:R-:W-:Y:S01]  /*24b50*/  HMMA.16816.F32 R32, R176, R194, R32 ;  /* 0x000000c2b020723c */ /* 0x000fe20000001820 */
[----:B------:R-:W2:Y:S04]  /*24b60*/  LDSM.16.M88.4 R176, [R223+0x6000] ;  /* 0x00600000dfb0783b */ /* 0x000ea80000000200 */
[----:B------:R-:W4:Y:S03]  /*24b70*/  LDSM.16.M88.4 R192, [R201] ;  /* 0x00000000c9c0783b */ /* 0x000f260000000200 */
[C---:B-1----:R-:W-:Y:S08]  /*24b80*/  HMMA.16816.F32 R4, R168.reuse, R172, R4 ;  /* 0x000000aca804723c */ /* 0x042ff00000001804 */
[C---:B------:R-:W-:Y:S01]  /*24b90*/  HMMA.16816.F32 R8, R168.reuse, R174, R8 ;  /* 0x000000aea808723c */ /* 0x040fe20000001808 */
[----:B------:R-:W1:Y:S07]  /*24ba0*/  LDSM.16.M88.4 R172, [R200] ;  /* 0x00000000c8ac783b */ /* 0x000e6e0000000200 */
[C---:B---3--:R-:W-:Y:S08]  /*24bb0*/  HMMA.16816.F32 R12, R168.reuse, R180, R12 ;  /* 0x000000b4a80c723c */ /* 0x048ff0000000180c */
[C---:B------:R-:W-:Y:S01]  /*24bc0*/  HMMA.16816.F32 R16, R168.reuse, R182, R16 ;  /* 0x000000b6a810723c */ /* 0x040fe20000001810 */
[----:B------:R-:W-:Y:S07]  /*24bd0*/  LDSM.16.M88.4 R180, [R221+0x6000] ;  /* 0x00600000ddb4783b */ /* 0x000fee0000000200 */
[C---:B------:R-:W-:Y:S08]  /*24be0*/  HMMA.16816.F32 R20, R168.reuse, R188, R20 ;  /* 0x000000bca814723c */ /* 0x040ff00000001814 */
[C---:B------:R-:W-:Y:S01]  /*24bf0*/  HMMA.16816.F32 R24, R168.reuse, R190, R24 ;  /* 0x000000bea818723c */ /* 0x040fe20000001818 */
[----:B------:R-:W-:Y:S07]  /*24c00*/  LDSM.16.M88.4 R188, [R218+0xe000] ;  /* 0x00e00000dabc783b */ /* 0x000fee0000000200 */
[C---:B-----5:R-:W-:Y:S08]  /*24c10*/  HMMA.16816.F32 R28, R168.reuse, R196, R28 ;  /* 0x000000c4a81c723c */ /* 0x060ff0000000181c */
[----:B------:R-:W-:Y:S01]  /*24c20*/  HMMA.16816.F32 R32, R168, R198, R32 ;  /* 0x000000c6a820723c */ /* 0x000fe20000001820 */
[----:B------:R-:W3:Y:S04]  /*24c30*/  LDSM.16.M88.4 R168, [R167] ;  /* 0x00000000a7a8783b */ /* 0x000ee80000000200 */
        /* <DEDUP_REMOVED lines=19> */
[----:B------:R-:W5:Y:S01]  /*24d70*/  LDSM.16.M88.4 R196, [R211+0x7800] ;  /* 0x00780000d3c4783b */ /* 0x000f620000000200 */
[----:B------:R-:W-:Y:S04]  /*24d80*/  DEPBAR.LE SB0, 0x0 ;  /* 0x000080000000791a */ /* 0x000fe80000000000 */
[----:B------:R-:W-:Y:S02]  /*24d90*/  BAR.SYNC.DEFER_BLOCKING 0x0 ;  /* 0x0000000000007b1d */ /* 0x000fe40000010000 */
[C---:B--2---:R-:W-:Y:S08]  /*24da0*/  HMMA.16816.F32 R20, R180.reuse, R184, R20 ;  /* 0x000000b8b414723c */ /* 0x044ff00000001814 */
[C---:B------:R-:W-:Y:S08]  /*24db0*/  HMMA.16816.F32 R24, R180.reuse, R186, R24 ;  /* 0x000000bab418723c */ /* 0x040ff00000001818 */
[C---:B----4-:R-:W-:Y:S08]  /*24dc0*/  HMMA.16816.F32 R28, R180.reuse, R192, R28 ;  /* 0x000000c0b41c723c */ /* 0x050ff0000000181c */
[----:B------:R-:W-:Y:S08]  /*24dd0*/  HMMA.16816.F32 R32, R180, R194, R32 ;  /* 0x000000c2b420723c */ /* 0x000ff00000001820 */
[C---:B-1----:R-:W-:Y:S08]  /*24de0*/  HMMA.16816.F32 R4, R168.reuse, R172, R4 ;  /* 0x000000aca804723c */ /* 0x042ff00000001804 */
[C---:B------:R-:W-:Y:S08]  /*24df0*/  HMMA.16816.F32 R8, R168.reuse, R174, R8 ;  /* 0x000000aea808723c */ /* 0x040ff00000001808 */
[C---:B---3--:R-:W-:Y:S08]  /*24e00*/  HMMA.16816.F32 R12, R168.reuse, R176, R12 ;  /* 0x000000b0a80c723c */ /* 0x048ff0000000180c */
[C---:B------:R-:W-:Y:S08]  /*24e10*/  HMMA.16816.F32 R16, R168.reuse, R178, R16 ;  /* 0x000000b2a810723c */ /* 0x040ff00000001810 */
[C---:B------:R-:W-:Y:S07]  /*24e20*/  HMMA.16816.F32 R20, R168.reuse, R188, R20 ;  /* 0x000000bca814723c */ /* 0x040fee0000001814 */
[----:B------:R-:W-:Y:S01]  /*24e30*/  IMAD.MOV.U32 R189, RZ, RZ, R250 ;  /* 0x000000ffffbd7224 */ /* 0x000fe200078e00fa */
[C---:B------:R-:W-:Y:S04]  /*24e40*/  HMMA.16816.F32 R24, R168.reuse, R190, R24 ;  /* 0x000000bea818723c */ /* 0x040fe80000001818 */
[----:B------:R-:W-:Y:S04]  /*24e50*/  IMAD.MOV.U32 R188, RZ, RZ, R251 ;  /* 0x000000ffffbc7224 */ /* 0x000fe800078e00fb */
[C---:B-----5:R-:W-:Y:S08]  /*24e60*/  HMMA.16816.F32 R28, R168.reuse, R196, R28 ;  /* 0x000000c4a81c723c */ /* 0x060ff0000000181c */
[----:B------:R-:W-:Y:S01]  /*24e70*/  HMMA.16816.F32 R32, R168, R198, R32 ;  /* 0x000000c6a820723c */ /* 0x000fe20000001820 */
[----:B------:R-:W-:Y:S07]  /*24e80*/  @!UPT UIADD3 URZ, URZ, URZ, URZ ;  /* 0x0000003f3f3ff290 */ /* 0x000fee000fffe03f */
        /* <DEDUP_REMOVED lines=8> */
[----:B------:R-:W2:Y:S02]  /*24f10*/  LD.E R174, [R164.64+0x170] ;  /* 0x00017004a4ae7980 */ /* 0x000ea4000c101900 */
[C---:B------:R-:W-:Y:S02]  /*24f20*/  IADD3 R172, R166.reuse, -0x40, RZ ;  /* 0xffffffc0a6ac7810 */ /* 0x040fe40007ffe0ff */
[----:B------:R-:W-:Y:S02]  /*24f30*/  IABS R3, R166 ;  /* 0x000000a600037213 */ /* 0x000fe40000000000 */
[----:B------:R-:W-:Y:S02]  /*24f40*/  IABS R168, R172 ;  /* 0x000000ac00a87213 */ /* 0x000fe40000000000 */
[-C--:B--2---:R-:W-:Y:S02]  /*24f50*/  IABS R170, R174.reuse ;  /* 0x000000ae00aa7213 */ /* 0x084fe40000000000 */
[-C--:B------:R-:W-:Y:S02]  /*24f60*/  IABS R169, R174.reuse ;  /* 0x000000ae00a97213 */ /* 0x080fe40000000000 */
[----:B------:R-:W1:Y:S01]  /*24f70*/  I2F.RP R176, R170 ;  /* 0x000000aa00b07306 */ /* 0x000e620000209400 */
[-C--:B------:R-:W-:Y:S02]  /*24f80*/  LOP3.LUT R166, R166, R174.reuse, RZ, 0x3c, !PT ;  /* 0x000000aea6a67212 */ /* 0x080fe400078e3cff */
[----:B------:R-:W-:Y:S01]  /*24f90*/  IMAD.MOV R169, RZ, RZ, -R169 ;  /* 0x000000ffffa97224 */ /* 0x000fe200078e0aa9 */
[----:B------:R-:W-:Y:S06]  /*24fa0*/  LOP3.LUT R172, R172, R174, RZ, 0x3c, !PT ;  /* 0x000000aeacac7212 */ /* 0x000fec00078e3cff */
[----:B-1----:R-:W1:Y:S02]  /*24fb0*/  MUFU.RCP R176, R176 ;  /* 0x000000b000b07308 */ /* 0x002e640000001000 */
[----:B-1----:R-:W-:Y:S08]  /*24fc0*/  IADD3 R176, R176, 0xffffffe, RZ ;  /* 0x0ffffffeb0b07810 */ /* 0x002ff00007ffe0ff */
[----:B------:R-:W1:Y:S02]  /*24fd0*/  F2I.FTZ.U32.TRUNC.NTZ R177, R176 ;  /* 0x000000b000b17305 */ /* 0x000e64000021f000 */
[--C-:B-1----:R-:W-:Y:S02]  /*24fe0*/  IMAD.MOV R173, RZ, RZ, -R177.reuse ;  /* 0x000000ffffad7224 */ /* 0x102fe400078e0ab1 */
[----:B------:R-:W-:Y:S02]  /*24ff0*/  IMAD.MOV.U32 R176, RZ, RZ, RZ ;  /* 0x000000ffffb07224 */ /* 0x000fe400078e00ff */
[----:B------:R-:W-:Y:S04]  /*25000*/  IMAD R173, R173, R170, RZ ;  /* 0x000000aaadad7224 */ /* 0x000fe800078e02ff */
[----:B------:R-:W-:Y:S06]  /*25010*/  IMAD.HI.U32 R173, R177, R173, R176 ;  /* 0x000000adb1ad7227 */ /* 0x000fec00078e00b0 */
[----:B------:R-:W-:Y:S04]  /*25020*/  IMAD.HI.U32 R171, R173, R168, RZ ;  /* 0x000000a8adab7227 */ /* 0x000fe800078e00ff */
[----:B------:R-:W-:Y:S02]  /*25030*/  IMAD R168, R171, R169, R168 ;  /* 0x000000a9aba87224 */ /* 0x000fe400078e02a8 */
[----:B------:R-:W-:Y:S03]  /*25040*/  IMAD.HI.U32 R173, R173, R3, RZ ;  /* 0x00000003adad7227 */ /* 0x000fe600078e00ff */
[C---:B------:R-:W-:Y:S01]  /*25050*/  ISETP.GT.U32.AND P2, PT, R170.reuse, R168, PT ;  /* 0x000000a8aa00720c */ /* 0x040fe20003f44070 */
        /* <DEDUP_REMOVED lines=16> */
[----:B------:R-:W2:Y:S01]  /*25160*/  LD.E.64 R170, [R164.64+0x38] ;  /* 0x00003804a4aa7980 */ /* 0x000ea2000c101b00 */
[----:B------:R-:W-:Y:S01]  /*25170*/  @!P1 IMAD.MOV R173, RZ, RZ, -R173 ;  /* 0x000000ffffad9224 */ /* 0x000fe200078e0aad */
[CC--:B------:R-:W-:Y:S04]  /*25180*/  LEA R178, P1, R168.reuse, R240.reuse, 0x2 ;  /* 0x000000f0a8b27211 */ /* 0x0c0fe800078210ff */
[----:B------:R-:W-:Y:S02]  /*25190*/  SEL R173, R3, R173, !P2 ;  /* 0x000000ad03ad7207 */ /* 0x000fe40005000000 */
[-C--:B------:R-:W-:Y:S02]  /*251a0*/  LEA.HI.X.SX32 R179, R168, R241.reuse, 0x2, P1 ;  /* 0x000000f1a8b37211 */ /* 0x080fe400008f16ff */
[C---:B------:R-:W-:Y:S01]  /*251b0*/  LEA R176, P0, R173.reuse, R240, 0x2 ;  /* 0x000000f0adb07211 */ /* 0x040fe200078010ff */
[C---:B------:R-:W-:Y:S02]  /*251c0*/  IMAD.IADD R168, R173.reuse, 0x1, -R168 ;  /* 0x00000001ada87824 */ /* 0x040fe400078e0aa8 */
[----:B------:R-:W3:Y:S01]  /*251d0*/  LD.E R3, [R178.64] ;  /* 0x00000004b2037980 */ /* 0x000ee2000c101900 */
[----:B------:R-:W-:Y:S01]  /*251e0*/  LEA.HI.X.SX32 R177, R173, R241, 0x2, P0 ;  /* 0x000000f1adb17211 */ /* 0x000fe200000f16ff */
[----:B------:R-:W-:Y:S04]  /*251f0*/  IMAD R174, R174, R168, -0x40 ;  /* 0xffffffc0aeae7424 */ /* 0x000fe800078e02a8 */
[----:B------:R1:W3:Y:S01]  /*25200*/  LD.E R166, [R176.64] ;  /* 0x00000004b0a67980 */ /* 0x0002e2000c101900 */
[----:B------:R-:W-:Y:S03]  /*25210*/  SHF.R.S32.HI R169, RZ, 0x1f, R174 ;  /* 0x0000001fffa97819 */ /* 0x000fe600000114ae */
[----:B-1----:R-:W4:Y:S01]  /*25220*/  LD.E.64 R176, [R164.64+0x20] ;  /* 0x00002004a4b07980 */ /* 0x002f22000c101b00 */
[-C--:B--2---:R-:W-:Y:S02]  /*25230*/  IMAD R168, R171, R174.reuse, RZ ;  /* 0x000000aeaba87224 */ /* 0x084fe400078e02ff */
[C---:B------:R-:W-:Y:S04]  /*25240*/  IMAD.WIDE.U32 R174, R170.reuse, R174, RZ ;  /* 0x000000aeaaae7225 */ /* 0x040fe800078e00ff */
[----:B------:R-:W-:Y:S02]  /*25250*/  IMAD R168, R170, R169, R168 ;  /* 0x000000a9aaa87224 */ /* 0x000fe400078e02a8 */
[----:B------:R-:W-:Y:S02]  /*25260*/  IMAD.MOV.U32 R170, RZ, RZ, R174 ;  /* 0x000000ffffaa7224 */ /* 0x000fe400078e00ae */
[----:B------:R-:W-:Y:S02]  /*25270*/  IMAD.IADD R171, R175, 0x1, R168 ;  /* 0x00000001afab7824 */ /* 0x000fe400078e02a8 */
[----:B---3--:R-:W-:Y:S05]  /*25280*/  IMAD.IADD R3, R3, 0x1, -R166 ;  /* 0x0000000103037824 */ /* 0x008fea00078e0aa6 */
[----:B------:R-:W-:Y:S01]  /*25290*/  SHF.R.S32.HI R168, RZ, 0x1f, R3 ;  /* 0x0000001fffa87819 */ /* 0x000fe20000011403 */
[----:B----4-:R-:W-:Y:S02]  /*252a0*/  IMAD R166, R177, R3, RZ ;  /* 0x00000003b1a67224 */ /* 0x010fe400078e02ff */
[----:B------:R-:W-:Y:S04]  /*252b0*/  IMAD.WIDE.U32 R170, R3, R176, R170 ;  /* 0x000000b003aa7225 */ /* 0x000fe800078e00aa */
[----:B------:R-:W-:Y:S04]  /*252c0*/  IMAD R166, R176, R168, R166 ;  /* 0x000000a8b0a67224 */ /* 0x000fe800078e02a6 */
[----:B------:R-:W-:Y:S01]  /*252d0*/  IMAD.IADD R3, R171, 0x1, R166 ;  /* 0x00000001ab037824 */ /* 0x000fe200078e02a6 */
[----:B------:R-:W-:-:S05]  /*252e0*/  BRA `(.L_x_2708) ;  /* 0x0000004000007947 */ /* 0x000fca0003800000 */
.L_x_2707:
[----:B------:R-:W-:Y:S02]  /*252f0*/  ULDC.64 UR4, c[0x0][0x118] ;  /* 0x0000460000047ab9 */ /* 0x000fe40000000a00 */
[----:B------:R-:W2:Y:S02]  /*25300*/  LD.E R170, [R164.64+0x38] ;  /* 0x00003804a4aa7980 */ /* 0x000ea4000c101900 */
[----:B--2---:R-:W-:Y:S04]  /*25310*/  LEA R170, -R170, RZ, 0x6 ;  /* 0x000000ffaaaa7211 */ /* 0x004fe800078e31ff */
[----:B------:R-:W-:Y:S02]  /*25320*/  SHF.R.S32.HI R3, RZ, 0x1f, R170 ;  /* 0x0000001fff037819 */ /* 0x000fe400000114aa */
.L_x_2708:
[----:B------:R-:W-:Y:S05]  /*25330*/  BSYNC B0 ;  /* 0x0000000000007941 */ /* 0x000fea0003800000 */
.L_x_2706:
[C---:B------:R-:W-:Y:S01]  /*25340*/  LEA R180, P0, R170.reuse, R232, 0x1 ;  /* 0x000000e8aab47211 */ /* 0x040fe200078008ff */
[----:B------:R-:W-:Y:S01]  /*25350*/  ULDC.64 UR4, c[0x0][0x118] ;  /* 0x0000460000047ab9 */ /* 0x000fe20000000a00 */
[C---:B------:R-:W-:Y:S02]  /*25360*/  IADD3 R169, P1, R170.reuse, R228, RZ ;  /* 0x000000e4aaa97210 */ /* 0x040fe40007f3e0ff */
[-C--:B------:R-:W-:Y:S02]  /*25370*/  LEA.HI.X R181, R170, R231.reuse, R3, 0x1, P0 ;  /* 0x000000e7aab57211 */ /* 0x080fe400000f0c03 */
[-C--:B------:R-:W-:Y:S01]  /*25380*/  @P5 LEA R174, P0, R169, R232.reuse, 0x1 ;  /* 0x000000e8a9ae5211 */ /* 0x080fe200078008ff */
        /* <DEDUP_REMOVED lines=37> */
[CC--:B------:R-:W-:Y:S02]  /*255e0*/  @P3 LEA.HI.X R183, R166.reuse, R231.reuse, R3, 0x1, P0 ;  /* 0x000000e7a6b73211 */ /* 0x0c0fe400000f0c03 */
[----:B------:R-:W-:Y:S01]  /*255f0*/  IADD3 R168, P2, R166, R228, RZ ;  /* 0x000000e4a6a87210 */ /* 0x000fe20007f5e0ff */
[----:B------:R-:W-:Y:S01]  /*25600*/  @!PT LDS RZ, [RZ] ;  /* 0x00000000fffff984 */ /* 0x000fe20000000800 */
[----:B------:R-:W-:Y:S01]  /*25610*/  @!PT LDS RZ, [RZ] ;  /* 0x00000000fffff984 */ /* 0x000fe20000000800 */
[----:B------:R-:W-:Y:S01]  /*25620*/  @!PT LDS RZ, [RZ] ;  /* 0x00000000fffff984 */ /* 0x000fe20000000800 */
[----:B------:R1:W-:Y:S03]  /*25630*/  @P6 LDGSTS.E.BYPASS.LTC128B.128 [R239+0x8800], [R178.64] ;  /* 0x08800000b2ef6fae */ /* 0x0003e6000b901d44 */
[CC--:B------:R-:W-:Y:S01]  /*25640*/  @P6 LEA R194, P0, R168.reuse, R232.reuse, 0x1 ;  /* 0x000000e8a8c26211 */ /* 0x0c0fe200078008ff */
        /* <DEDUP_REMOVED lines=11> */
[CCC-:B------:R-:W-:Y:S01]  /*25700*/  @P4 LEA.HI.X R191, R168.reuse, R231.reuse, R3.reuse, 0x1, P1 ;  /* 0x000000e7a8bf4211 */ /* 0x1c0fe200008f0c03 */
        /* <DEDUP_REMOVED lines=55> */
.L_x_2705:
[----:B------:R-:W-:Y:S05]  /*25a80*/  BSYNC B1 ;  /* 0x0000000000017941 */ /* 0x000fea0003800000 */
.L_x_2704:
[----:B------:R-:W-:Y:S01]  /*25a90*/  ULDC.64 UR4, c[0x0][0x118] ;  /* 0x0000460000047ab9 */ /* 0x000fe20000000a00 */
[----:B------:R-:W2:Y:S08]  /*25aa0*/  S2R R3, SR_TID.X ;  /* 0x0000000000037919 */ /* 0x000eb00000002100 */
[----:B------:R3:W4:Y:S01]  /*25ab0*/  LD.E R165, [R164.64+0xdc] ;  /* 0x0000dc04a4a57980 */ /* 0x000722000c101900 */
[----:B--2---:R-:W-:Y:S04]  /*25ac0*/  SHF.L.U32 R3, R3, 0x1, RZ ;  /* 0x0000000103037819 */ /* 0x004fe800000006ff */
[----:B------:R-:W-:Y:S04]  /*25ad0*/  LOP3.LUT R3, R3, 0x6, RZ, 0xc0, !PT ;  /* 0x0000000603037812 */ /* 0x000fe800078ec0ff */
[----:B------:R-:W-:Y:S04]  /*25ae0*/  LEA R3, R242, R3, 0x6 ;  /* 0x00000003f2037211 */ /* 0x000fe800078e30ff */
[C---:B---3--:R-:W-:Y:S02]  /*25af0*/  IADD3 R164, R3.reuse, 0x1, RZ ;  /* 0x0000000103a47810 */ /* 0x048fe40007ffe0ff */
[CC--:B------:R-:W-:Y:S02]  /*25b00*/  ISETP.GE.AND P2, PT, R3.reuse, R247.reuse, PT ;  /* 0x000000f70300720c */ /* 0x0c0fe40003f46270 */
[C---:B------:R-:W-:Y:S02]  /*25b10*/  ISETP.GE.AND P6, PT, R164.reuse, R247, PT ;  /* 0x000000f7a400720c */ /* 0x040fe40003fc6270 */
[C---:B------:R-:W-:Y:S02]  /*25b20*/  ISETP.GE.AND P1, PT, R164.reuse, R246, PT ;  /* 0x000000f6a400720c */ /* 0x040fe40003f26270 */
[CC--:B------:R-:W-:Y:S02]  /*25b30*/  ISETP.GE.OR P2, PT, R3.reuse, R244.reuse, !P2 ;  /* 0x000000f40300720c */ /* 0x0c0fe40005746670 */
[C---:B------:R-:W-:Y:S02]  /*25b40*/  ISETP.GE.OR P6, PT, R164.reuse, R244, !P6 ;  /* 0x000000f4a400720c */ /* 0x040fe400077c6670 */
[----:B------:R-:W-:Y:S02]  /*25b50*/  ISETP.GE.OR P1, PT, R164, R245, !P1 ;  /* 0x000000f5a400720c */ /* 0x000fe40004f26670 */
[C---:B------:R-:W-:Y:S02]  /*25b60*/  IADD3 R164, R3.reuse, 0x9, RZ ;  /* 0x0000000903a47810 */ /* 0x040fe40007ffe0ff */
[C---:B------:R-:W-:Y:S02]  /*25b70*/  IADD3 R166, R3.reuse, 0x8, RZ ;  /* 0x0000000803a67810 */ /* 0x040fe40007ffe0ff */
[----:B------:R-:W-:Y:S02]  /*25b80*/  FSEL R168, R4, -INF , !P2 ;  /* 0xff80000004a87808 */ /* 0x000fe40005000000 */
[CC--:B------:R-:W-:Y:S02]  /*25b90*/  ISETP.GE.AND P5, PT, R164.reuse, R247.reuse, PT ;  /* 0x000000f7a400720c */ /* 0x0c0fe40003fa6270 */
[-C--:B------:R-:W-:Y:S02]  /*25ba0*/  ISETP.GE.AND P2, PT, R164, R246.reuse, PT ;  /* 0x000000f6a400720c */ /* 0x080fe40003f46270 */
[C---:B------:R-:W-:Y:S02]  /*25bb0*/  ISETP.GE.AND P3, PT, R3.reuse, R246, PT ;  /* 0x000000f60300720c */ /* 0x040fe40003f66270 */
[----:B------:R-:W-:Y:S02]  /*25bc0*/  ISETP.GE.AND P0, PT, R166, R247, PT ;  /* 0x000000f7a600720c */ /* 0x000fe40003f06270 */
[CC--:B------:R-:W-:Y:S02]  /*25bd0*/  ISETP.GE.OR P5, PT, R164.reuse, R244.reuse, !P5 ;  /* 0x000000f4a400720c */ /* 0x0c0fe40006fa6670 */
[-C--:B------:R-:W-:Y:S02]  /*25be0*/  ISETP.GE.OR P2, PT, R164, R245.reuse, !P2 ;  /* 0x000000f5a400720c */ /* 0x080fe40005746670 */
[C---:B------:R-:W-:Y:S02]  /*25bf0*/  IADD3 R164, R3.reuse, 0x10, RZ ;  /* 0x0000001003a47810 */ /* 0x040fe40007ffe0ff */
[----:B------:R-:W-:Y:S02]  /*25c00*/  ISETP.GE.OR P0, PT, R166, R244, !P0 ;  /* 0x000000f4a600720c */ /* 0x000fe40004706670 */
[C---:B------:R-:W-:Y:S02]  /*25c10*/  ISETP.GE.OR P3, PT, R3.reuse, R245, !P3 ;  /* 0x000000f50300720c */ /* 0x040fe40005f66670 */
[----:B------:R-:W-:Y:S02]  /*25c20*/  IADD3 R4, R3, 0x11, RZ ;  /* 0x0000001103047810 */ /* 0x000fe40007ffe0ff */
[----:B------:R-:W-:Y:S02]  /*25c30*/  FSEL R7, R7, -INF , !P1 ;  /* 0xff80000007077808 */ /* 0x000fe40004800000 */
[----:B------:R-:W-:Y:S02]  /*25c40*/  ISETP.GE.AND P1, PT, R164, R247, PT ;  /* 0x000000f7a400720c */ /* 0x000fe40003f26270 */
[----:B------:R-:W-:Y:S02]  /*25c50*/  FSEL R8, R8, -INF , !P0 ;  /* 0xff80000008087808 */ /* 0x000fe40004000000 */
[----:B------:R-:W-:Y:S02]  /*25c60*/  FSEL R6, R6, -INF , !P3 ;  /* 0xff80000006067808 */ /* 0x000fe40005800000 */
[C---:B------:R-:W-:Y:S02]  /*25c70*/  ISETP.GE.AND P3, PT, R164.reuse, R246, PT ;  /* 0x000000f6a400720c */ /* 0x040fe40003f66270 */
[----:B------:R-:W-:Y:S02]  /*25c80*/  ISETP.GE.OR P1, PT, R164, R244, !P1 ;  /* 0x000000f4a400720c */ /* 0x000fe40004f26670 */
[-C--:B------:R-:W-:Y:S02]  /*25c90*/  ISETP.GE.AND P0, PT, R4, R246.reuse, PT ;  /* 0x000000f60400720c */ /* 0x080fe40003f06270 */
[-C--:B------:R-:W-:Y:S02]  /*25ca0*/  ISETP.GE.OR P3, PT, R164, R245.reuse, !P3 ;  /* 0x000000f5a400720c */ /* 0x080fe40005f66670 */
[----:B------:R-:W-:Y:S02]  /*25cb0*/  FSEL R198, R12, -INF , !P1 ;  /* 0xff8000000cc67808 */ /* 0x000fe40004800000 */
[----:B------:R-:W-:Y:S02]  /*25cc0*/  IADD3 R12, R3, 0x20, RZ ;  /* 0x00000020030c7810 */ /* 0x000fe40007ffe0ff */
[----:B------:R-:W-:Y:S02]  /*25cd0*/  ISETP.GE.OR P0, PT, R4, R245, !P0 ;  /* 0x000000f50400720c */ /* 0x000fe40004706670 */
[----:B------:R-:W-:Y:S02]  /*25ce0*/  FSEL R5, R5, -INF , !P6 ;  /* 0xff80000005057808 */ /* 0x000fe40007000000 */
[----:B------:R-:W-:Y:S02]  /*25cf0*/  FSEL R252, R14, -INF , !P3 ;  /* 0xff8000000efc7808 */ /* 0x000fe40005800000 */
[----:B------:R-:W-:Y:S02]  /*25d00*/  FSEL R15, R15, -INF , !P0 ;  /* 0xff8000000f0f7808 */ /* 0x000fe40004000000 */
[CC--:B------:R-:W-:Y:S02]  /*25d10*/  ISETP.GE.AND P0, PT, R12.reuse, R247.reuse, PT ;  /* 0x000000f70c00720c */ /* 0x0c0fe40003f06270 */
[----:B------:R-:W-:Y:S02]  /*25d20*/  ISETP.GE.AND P3, PT, R12, R246, PT ;  /* 0x000000f60c00720c */ /* 0x000fe40003f66270 */
[----:B------:R-:W-:Y:S02]  /*25d30*/  ISETP.GE.AND P6, PT, R4, R247, PT ;  /* 0x000000f70400720c */ /* 0x000fe40003fc6270 */
[C---:B------:R-:W-:Y:S02]  /*25d40*/  IADD3 R164, R3.reuse, 0x18, RZ ;  /* 0x0000001803a47810 */ /* 0x040fe40007ffe0ff */
[C---:B------:R-:W-:Y:S02]  /*25d50*/  ISETP.GE.OR P0, PT, R12.reuse, R244, !P0 ;  /* 0x000000f40c00720c */ /* 0x040fe40004706670 */
[----:B------:R-:W-:Y:S02]  /*25d60*/  ISETP.GE.OR P3, PT, R12, R245, !P3 ;  /* 0x000000f50c00720c */ /* 0x000fe40005f66670 */
[----:B------:R-:W-:Y:S02]  /*25d70*/  FMNMX.FTZ R12, R168, R2, !PT ;  /* 0x00000002a80c7209 */ /* 0x000fe40007810000 */
[----:B------:R-:W-:Y:S02]  /*25d80*/  ISETP.GE.OR P6, PT, R4, R244, !P6 ;  /* 0x000000f40400720c */ /* 0x000fe400077c6670 */
[----:B------:R-:W-:Y:S02]  /*25d90*/  IADD3 R4, R3, 0x19, RZ ;  /* 0x0000001903047810 */ /* 0x000fe40007ffe0ff */
[----:B------:R-:W-:Y:S02]  /*25da0*/  FSEL R9, R9, -INF , !P5 ;  /* 0xff80000009097808 */ /* 0x000fe40006800000 */
[----:B------:R-:W-:Y:S02]  /*25db0*/  FSEL R11, R11, -INF , !P2 ;  /* 0xff8000000b0b7808 */ /* 0x000fe40005000000 */
[-C--:B------:R-:W-:Y:S02]  /*25dc0*/  ISETP.GE.AND P2, PT, R164, R247.reuse, PT ;  /* 0x000000f7a400720c */ /* 0x080fe40003f46270 */
[----:B------:R-:W-:Y:S02]  /*25dd0*/  ISETP.GE.AND P4, PT, R166, R246, PT ;  /* 0x000000f6a600720c */ /* 0x000fe40003f86270 */
[----:B------:R-:W-:Y:S02]  /*25de0*/  FMNMX.FTZ R12, R5, R12, !PT ;  /* 0x0000000c050c7209 */ /* 0x000fe40007810000 */
[C---:B------:R-:W-:Y:S02]  /*25df0*/  ISETP.GE.AND P5, PT, R4.reuse, R247, PT ;  /* 0x000000f70400720c */ /* 0x040fe40003fa6270 */
[----:B------:R-:W-:Y:S02]  /*25e00*/  ISETP.GE.AND P1, PT, R4, R246, PT ;  /* 0x000000f60400720c */ /* 0x000fe40003f26270 */
[----:B------:R-:W-:Y:S02]  /*25e10*/  ISETP.GE.OR P2, PT, R164, R244, !P2 ;  /* 0x000000f4a400720c */ /* 0x000fe40005746670 */
[----:B------:R-:W-:Y:S02]  /*25e20*/  FMNMX.FTZ R12, R8, R12, !PT ;  /* 0x0000000c080c7209 */ /* 0x000fe40007810000 */
[-C--:B------:R-:W-:Y:S02]  /*25e30*/  ISETP.GE.OR P4, PT, R166, R245.reuse, !P4 ;  /* 0x000000f5a600720c */ /* 0x080fe40006786670 */
[C---:B------:R-:W-:Y:S02]  /*25e40*/  ISETP.GE.OR P5, PT, R4.reuse, R244, !P5 ;  /* 0x000000f40400720c */ /* 0x040fe40006fa6670 */
[----:B------:R-:W-:Y:S02]  /*25e50*/  ISETP.GE.OR P1, PT, R4, R245, !P1 ;  /* 0x000000f50400720c */ /* 0x000fe40004f26670 */
[----:B------:R-:W-:Y:S02]  /*25e60*/  IADD3 R4, R3, 0x21, RZ ;  /* 0x0000002103047810 */ /* 0x000fe40007ffe0ff */
[----:B------:R-:W-:Y:S02]  /*25e70*/  FSEL R10, R10, -INF , !P4 ;  /* 0xff8000000a0a7808 */ /* 0x000fe40006000000 */
[----:B------:R-:W-:Y:S02]  /*25e80*/  ISETP.GE.AND P4, PT, R164, R246, PT ;  /* 0x000000f6a400720c */ /* 0x000fe40003f86270 */
[----:B------:R-:W-:Y:S02]  /*25e90*/  FMNMX.FTZ R12, R9, R12, !PT ;  /* 0x0000000c090c7209 */ /* 0x000fe40007810000 */
[----:B------:R-:W-:Y:S02]  /*25ea0*/  FSEL R199, R13, -INF , !P6 ;  /* 0xff8000000dc77808 */ /* 0x000fe40007000000 */
[----:B------:R-:W-:Y:S02]  /*25eb0*/  ISETP.GE.AND P6, PT, R4, R247, PT ;  /* 0x000000f70400720c */ /* 0x000fe40003fc6270 */
[----:B------:R-:W-:Y:S02]  /*25ec0*/  FSEL R250, R16, -INF , !P2 ;  /* 0xff80000010fa7808 */ /* 0x000fe40005000000 */
[----:B------:R-:W-:Y:S02]  /*25ed0*/  ISETP.GE.AND P2, PT, R4, R246, PT ;  /* 0x000000f60400720c */ /* 0x000fe40003f46270 */
[-C--:B------:R-:W-:Y:S02]  /*25ee0*/  ISETP.GE.OR P4, PT, R164, R245.reuse, !P4 ;  /* 0x000000f5a400720c */ /* 0x080fe40006786670 */
[C---:B------:R-:W-:Y:S02]  /*25ef0*/  ISETP.GE.OR P6, PT, R4.reuse, R244, !P6 ;  /* 0x000000f40400720c */ /* 0x040fe400077c6670 */
[----:B------:R-:W-:Y:S02]  /*25f00*/  ISETP.GE.OR P2, PT, R4, R245, !P2 ;  /* 0x000000f50400720c */ /* 0x000fe40005746670 */
[----:B------:R-:W-:Y:S02]  /*25f10*/  FMNMX.FTZ R14, R198, R12, !PT ;  /* 0x0000000cc60e7209 */ /* 0x000fe40007810000 */
[----:B------:R-:W-:Y:S02]  /*25f20*/  IADD3 R4, R3, 0x28, RZ ;  /* 0x0000002803047810 */ /* 0x000fe40007ffe0ff */
[----:B------:R-:W-:Y:S02]  /*25f30*/  FSEL R13, R18, -INF , !P4 ;  /* 0xff800000120d7808 */ /* 0x000fe40006000000 */
[----:B------:R-:W-:Y:S01]  /*25f40*/  FSEL R251, R17, -INF , !P5 ;  /* 0xff80000011fb7808 */ /* 0x000fe20006800000 */
[----:B------:R-:W-:Y:S01]  /*25f50*/  IMAD.MOV.U32 R17, RZ, RZ, R15 ;  /* 0x000000ffff117224 */ /* 0x000fe200078e000f */
[----:B------:R-:W-:Y:S02]  /*25f60*/  ISETP.GE.AND P5, PT, R4, R247, PT ;  /* 0x000000f70400720c */ /* 0x000fe40003fa6270 */
[----:B------:R-:W-:Y:S02]  /*25f70*/  FMNMX.FTZ R14, R199, R14, !PT ;  /* 0x0000000ec70e7209 */ /* 0x000fe40007810000 */
[----:B------:R-:W-:Y:S02]  /*25f80*/  FMNMX.FTZ R15, R6, R0, !PT ;  /* 0x00000000060f7209 */ /* 0x000fe40007810000 */
[----:B------:R-:W-:Y:S02]  /*25f90*/  ISETP.GE.OR P5, PT, R4, R244, !P5 ;  /* 0x000000f40400720c */ /* 0x000fe40006fa6670 */
[----:B------:R-:W-:Y:S02]  /*25fa0*/  FSEL R16, R19, -INF , !P1 ;  /* 0xff80000013107808 */ /* 0x000fe40004800000 */
[----:B------:R-:W-:Y:S02]  /*25fb0*/  MOV R19, R13 ;  /* 0x0000000d00137202 */ /* 0x000fe40000000f00 */
[----:B------:R-:W-:Y:S02]  /*25fc0*/  IADD3 R13, R3, 0x29, RZ ;  /* 0x00000029030d7810 */ /* 0x000fe40007ffe0ff */
[----:B------:R-:W-:Y:S02]  /*25fd0*/  FMNMX.FTZ R14, R250, R14, !PT ;  /* 0x0000000efa0e7209 */ /* 0x000fe40007810000 */
[----:B------:R-:W-:Y:S02]  /*25fe0*/  FMNMX.FTZ R15, R7, R15, !PT ;  /* 0x0000000f070f7209 */ /* 0x000fe40007810000 */
[----:B------:R-:W-:Y:S02]  /*25ff0*/  FSEL R18, R20, -INF , !P0 ;  /* 0xff80000014127808 */ /* 0x000fe40004000000 */
[----:B-1----:R-:W-:Y:S02]  /*26000*/  FSEL R186, R24, -INF , !P5 ;  /* 0xff80000018ba7808 */ /* 0x002fe40006800000 */
[----:B------:R-:W-:Y:S02]  /*26010*/  MOV R24, R16 ;  /* 0x0000001000187202 */ /* 0x000fe40000000f00 */
[C---:B------:R-:W-:Y:S02]  /*26020*/  ISETP.GE.AND P4, PT, R13.reuse, R247, PT ;  /* 0x000000f70d00720c */ /* 0x040fe40003f86270 */
[----:B------:R-:W-:Y:S02]  /*26030*/  ISETP.GE.AND P0, PT, R13, R246, PT ;  /* 0x000000f60d00720c */ /* 0x000fe40003f06270 */
[----:B------:R-:W-:Y:S02]  /*26040*/  FMNMX.FTZ R16, R251, R14, !PT ;  /* 0x0000000efb107209 */ /* 0x000fe40007810000 */
[----:B------:R-:W-:Y:S02]  /*26050*/  FMNMX.FTZ R14, R10, R15, !PT ;  /* 0x0000000f0a0e7209 */ /* 0x000fe40007810000 */
[----:B------:R-:W-:Y:S02]  /*26060*/  FSEL R187, R21, -INF , !P6 ;  /* 0xff80000015bb7808 */ /* 0x000fe40007000000 */
[----:B------:R-:W-:Y:S02]  /*26070*/  FMNMX.FTZ R14, R11, R14, !PT ;  /* 0x0000000e0b0e7209 */ /* 0x000fe40007810000 */
[C---:B------:R-:W-:Y:S02]  /*26080*/  ISETP.GE.OR P4, PT, R13.reuse, R244, !P4 ;  /* 0x000000f40d00720c */ /* 0x040fe40006786670 */
[----:B------:R-:W-:Y:S02]  /*26090*/  ISETP.GE.OR P0, PT, R13, R245, !P0 ;  /* 0x000000f50d00720c */ /* 0x000fe40004706670 */
[C---:B------:R-:W-:Y:S02]  /*260a0*/  IADD3 R13, R3.reuse, 0x30, RZ ;  /* 0x00000030030d7810 */ /* 0x040fe40007ffe0ff */
[----:B------:R-:W-:Y:S02]  /*260b0*/  FMNMX.FTZ R15, R18, R16, !PT ;  /* 0x00000010120f7209 */ /* 0x000fe40007810000 */
[----:B------:R-:W-:Y:S02]  /*260c0*/  IADD3 R12, R3, 0x31, RZ ;  /* 0x00000031030c7810 */ /* 0x000fe40007ffe0ff */
[----:B------:R-:W-:Y:S02]  /*260d0*/  ISETP.GE.AND P6, PT, R13, R247, PT ;  /* 0x000000f70d00720c */ /* 0x000fe40003fc6270 */
[----:B------:R-:W-:Y:S02]  /*260e0*/  FMNMX.FTZ R15, R187, R15, !PT ;  /* 0x0000000fbb0f7209 */ /* 0x000fe40007810000 */
[----:B------:R-:W-:Y:S02]  /*260f0*/  FMNMX.FTZ R14, R252, R14, !PT ;  /* 0x0000000efc0e7209 */ /* 0x000fe40007810000 */
[----:B------:R-:W-:Y:S02]  /*26100*/  ISETP.GE.AND P1, PT, R4, R246, PT ;  /* 0x000000f60400720c */ /* 0x000fe40003f26270 */
[----:B------:R-:W-:Y:S02]  /*26110*/  ISETP.GE.AND P5, PT, R12, R247, PT ;  /* 0x000000f70c00720c */ /* 0x000fe40003fa6270 */
[----:B------:R-:W-:Y:S02]  /*26120*/  ISETP.GE.OR P6, PT, R13, R244, !P6 ;  /* 0x000000f40d00720c */ /* 0x000fe400077c6670 */
[----:B------:R-:W-:Y:S02]  /*26130*/  FSEL R185, R25, -INF , !P4 ;  /* 0xff80000019b97808 */ /* 0x000fe40006000000 */
[----:B------:R-:W-:Y:S02]  /*26140*/  ISETP.GE.OR P1, PT, R4, R245, !P1 ;  /* 0x000000f50400720c */ /* 0x000fe40004f26670 */
[----:B------:R-:W-:Y:S02]  /*26150*/  IADD3 R4, R3, 0x38, RZ ;  /* 0x0000003803047810 */ /* 0x000fe40007ffe0ff */
[----:B------:R-:W-:Y:S02]  /*26160*/  FMNMX.FTZ R15, R186, R15, !PT ;  /* 0x0000000fba0f7209 */ /* 0x000fe40007810000 */
[----:B------:R-:W-:Y:S02]  /*26170*/  FMNMX.FTZ R14, R17, R14, !PT ;  /* 0x0000000e110e7209 */ /* 0x000fe40007810000 */
[----:B------:R-:W-:Y:S02]  /*26180*/  FSEL R180, R28, -INF , !P6 ;  /* 0xff8000001cb47808 */ /* 0x000fe40007000000 */
[----:B------:R-:W-:Y:S02]  /*26190*/  ISETP.GE.OR P5, PT, R12, R244, !P5 ;  /* 0x000000f40c00720c */ /* 0x000fe40006fa6670 */
[----:B------:R-:W-:Y:S02]  /*261a0*/  FMNMX.FTZ R14, R19, R14, !PT ;  /* 0x0000000e130e7209 */ /* 0x000fe40007810000 */
[----:B------:R-:W-:Y:S02]  /*261b0*/  FMNMX.FTZ R15, R185, R15, !PT ;  /* 0x0000000fb90f7209 */ /* 0x000fe40007810000 */
[----:B------:R-:W-:Y:S02]  /*261c0*/  ISETP.GE.AND P4, PT, R4, R247, PT ;  /* 0x000000f70400720c */ /* 0x000fe40003f86270 */
[----:B------:R-:W-:Y:S02]  /*261d0*/  FSEL R178, R29, -INF , !P5 ;  /* 0xff8000001db27808 */ /* 0x000fe40006800000 */
[----:B------:R-:W-:Y:S02]  /*261e0*/  FSEL R184, R22, -INF , !P3 ;  /* 0xff80000016b87808 */ /* 0x000fe40005800000 */
[----:B------:R-:W-:Y:S02]  /*261f0*/  FMNMX.FTZ R15, R180, R15, !PT ;  /* 0x0000000fb40f7209 */ /* 0x000fe40007810000 */
[----:B------:R-:W-:Y:S02]  /*26200*/  FMNMX.FTZ R14, R24, R14, !PT ;  /* 0x0000000e180e7209 */ /* 0x000fe40007810000 */
[----:B------:R-:W-:Y:S02]  /*26210*/  ISETP.GE.OR P4, PT, R4, R244, !P4 ;  /* 0x000000f40400720c */ /* 0x000fe40006786670 */
[----:B------:R-:W-:Y:S02]  /*26220*/  FSEL R183, R23, -INF , !P2 ;  /* 0xff80000017b77808 */ /* 0x000fe40005000000 */
[----:B------:R-:W-:Y:S01]  /*26230*/  FSEL R177, R32, -INF , !P4 ;  /* 0xff80000020b17808 */ /* 0x000fe20006000000 */
[----:B------:R-:W-:Y:S01]  /*26240*/  LDSM.16.MT88.4 R20, [R217+0x10000] ;  /* 0x01000000d914783b */ /* 0x000fe20000004200 */
[----:B------:R-:W-:Y:S02]  /*26250*/  FMNMX.FTZ R15, R178, R15, !PT ;  /* 0x0000000fb20f7209 */ /* 0x000fe40007810000 */
[----:B------:R-:W-:Y:S02]  /*26260*/  FMNMX.FTZ R14, R184, R14, !PT ;  /* 0x0000000eb80e7209 */ /* 0x000fe40007810000 */
[----:B------:R-:W-:Y:S02]  /*26270*/  FMNMX.FTZ R16, R177, R15, !PT ;  /* 0x0000000fb1107209 */ /* 0x000fe40007810000 */
[----:B------:R-:W-:Y:S02]  /*26280*/  ISETP.GE.AND P2, PT, R13, R246, PT ;  /* 0x000000f60d00720c */ /* 0x000fe40003f46270 */
[----:B------:R-:W-:Y:S02]  /*26290*/  FSEL R182, R26, -INF , !P1 ;  /* 0xff8000001ab67808 */ /* 0x000fe40004800000 */
[----:B------:R-:W-:Y:S02]  /*262a0*/  FMNMX.FTZ R15, R183, R14, !PT ;  /* 0x0000000eb70f7209 */ /* 0x000fe40007810000 */
[----:B------:R-:W-:Y:S02]  /*262b0*/  IADD3 R3, R3, 0x39, RZ ;  /* 0x0000003903037810 */ /* 0x000fe40007ffe0ff */
[----:B------:R-:W-:Y:S02]  /*262c0*/  ISETP.GE.OR P1, PT, R13, R245, !P2 ;  /* 0x000000f50d00720c */ /* 0x000fe40005726670 */
[-C--:B------:R-:W-:Y:S02]  /*262d0*/  ISETP.GE.AND P2, PT, R12, R246.reuse, PT ;  /* 0x000000f60c00720c */ /* 0x080fe40003f46270 */
        /* <DEDUP_REMOVED lines=20> */
[----:B------:R-:W1:Y:S03]  /*26420*/  SHFL.BFLY PT, R13, R14, 0x2, 0x1f ;  /* 0x0c401f000e0d7f89 */ /* 0x000e6600000e0000 */
[----:B------:R-:W-:Y:S05]  /*26430*/  FMNMX.FTZ R3, R166, R3, !PT ;  /* 0x00000003a6037209 */ /* 0x000fea0007810000 */
[----:B------:R-:W2:Y:S01]  /*26440*/  SHFL.BFLY PT, R4, R3, 0x2, 0x1f ;  /* 0x0c401f0003047f89 */ /* 0x000ea200000e0000 */
[----:B-1----:R-:W-:Y:S07]  /*26450*/  FMNMX.FTZ R13, R14, R13, !PT ;  /* 0x0000000d0e0d7209 */ /* 0x002fee0007810000 */
[----:B------:R-:W1:Y:S01]  /*26460*/  SHFL.BFLY PT, R164, R13, 0x1, 0x1f ;  /* 0x0c201f000da47f89 */ /* 0x000e6200000e0000 */
[----:B--2---:R-:W-:Y:S07]  /*26470*/  FMNMX.FTZ R4, R3, R4, !PT ;  /* 0x0000000403047209 */ /* 0x004fee0007810000 */
[----:B------:R-:W2:Y:S01]  /*26480*/  SHFL.BFLY PT, R3, R4, 0x1, 0x1f ;  /* 0x0c201f0004037f89 */ /* 0x000ea200000e0000 */
[----:B-1----:R-:W-:Y:S07]  /*26490*/  FMNMX.FTZ R164, R13, R164, !PT ;  /* 0x000000a40da47209 */ /* 0x002fee0007810000 */
[----:B------:R-:W1:Y:S01]  /*264a0*/  LDSM.16.MT88.4 R12, [R219+0x10000] ;  /* 0x01000000db0c783b */ /* 0x000e620000004200 */
[----:B------:R-:W-:Y:S01]  /*264b0*/  FSETP.NEU.FTZ.AND P1, PT, R164, -INF , PT ;  /* 0xff800000a400780b */ /* 0x000fe20003f3d000 */
[----:B----4-:R-:W-:Y:S01]  /*264c0*/  FMUL.FTZ R179, R165, R164 ;  /* 0x000000a4a5b37220 */ /* 0x010fe20000410000 */
[----:B--2---:R-:W-:Y:S02]  /*264d0*/  FMNMX.FTZ R3, R4, R3, !PT ;  /* 0x0000000304037209 */ /* 0x004fe40007810000 */
[----:B------:R-:W-:Y:S02]  /*264e0*/  FSEL R4, R164, RZ, P1 ;  /* 0x000000ffa4047208 */ /* 0x000fe40000800000 */
[----:B------:R-:W-:Y:S01]  /*264f0*/  FSETP.NEU.FTZ.AND P0, PT, R3, -INF , PT ;  /* 0xff8000000300780b */ /* 0x000fe20003f1d000 */
[----:B------:R-:W-:Y:S01]  /*26500*/  FMUL.FTZ R172, R165, R3 ;  /* 0x00000003a5ac7220 */ /* 0x000fe20000410000 */
[----:B------:R-:W-:Y:S01]  /*26510*/  FSEL R179, R179, RZ, P1 ;  /* 0x000000ffb3b37208 */ /* 0x000fe20000800000 */
[----:B------:R-:W-:Y:S01]  /*26520*/  FADD.FTZ R2, -R4, R2 ;  /* 0x0000000204027221 */ /* 0x000fe20000010100 */
[----:B------:R-:W-:Y:S02]  /*26530*/  FSEL R4, R3, RZ, P0 ;  /* 0x000000ff03047208 */ /* 0x000fe40000000000 */
[----:B------:R-:W-:Y:S01]  /*26540*/  FSEL R172, R172, RZ, P0 ;  /* 0x000000ffacac7208 */ /* 0x000fe20000000000 */
[-CC-:B------:R-:W-:Y:S01]  /*26550*/  FFMA.FTZ R191, R168, R165.reuse, -R179.reuse ;  /* 0x000000a5a8bf7223 */ /* 0x180fe200000108b3 */
[----:B------:R-:W-:Y:S01]  /*26560*/  ISETP.GT.AND P0, PT, R242, R230, PT ;  /* 0x000000e6f200720c */ /* 0x000fe20003f04270 */
[----:B------:R-:W-:Y:S02]  /*26570*/  FADD.FTZ R0, -R4, R0 ;  /* 0x0000000004007221 */ /* 0x000fe40000010100 */
[-CC-:B------:R-:W-:Y:S02]  /*26580*/  FFMA.FTZ R190, R5, R165.reuse, -R179.reuse ;  /* 0x000000a505be7223 */ /* 0x180fe400000108b3 */
[-CC-:B------:R-:W-:Y:S01]  /*26590*/  FFMA.FTZ R197, R8, R165.reuse, -R179.reuse ;  /* 0x000000a508c57223 */ /* 0x180fe200000108b3 */
[----:B------:R-:W-:Y:S01]  /*265a0*/  MUFU.EX2 R191, R191 ;  /* 0x000000bf00bf7308 */ /* 0x000fe20000000800 */
[-CC-:B------:R-:W-:Y:S02]  /*265b0*/  FFMA.FTZ R196, R9, R165.reuse, -R179.reuse ;  /* 0x000000a509c47223 */ /* 0x180fe400000108b3 */
[-CC-:B------:R-:W-:Y:S02]  /*265c0*/  FFMA.FTZ R195, R6, R165.reuse, -R172.reuse ;  /* 0x000000a506c37223 */ /* 0x180fe400000108ac */
[-CC-:B------:R-:W-:Y:S02]  /*265d0*/  FFMA.FTZ R194, R7, R165.reuse, -R172.reuse ;  /* 0x000000a507c27223 */ /* 0x180fe400000108ac */
[-CC-:B------:R-:W-:Y:S02]  /*265e0*/  FFMA.FTZ R193, R10, R165.reuse, -R172.reuse ;  /* 0x000000a50ac17223 */ /* 0x180fe400000108ac */
[-CC-:B------:R-:W-:Y:S01]  /*265f0*/  FFMA.FTZ R192, R11, R165.reuse, -R172.reuse ;  /* 0x000000a50bc07223 */ /* 0x180fe200000108ac */
[----:B------:R-:W2:Y:S01]  /*26600*/  MUFU.EX2 R190, R190 ;  /* 0x000000be00be7308 */ /* 0x000ea20000000800 */
[C---:B------:R-:W-:Y:S02]  /*26610*/  FMUL.FTZ R2, R165.reuse, R2 ;  /* 0x00000002a5027220 */ /* 0x040fe40000410000 */
[----:B------:R-:W-:Y:S02]  /*26620*/  FMUL.FTZ R0, R165, R0 ;  /* 0x00000000a5007220 */ /* 0x000fe40000410000 */
[-CC-:B------:R-:W-:Y:S02]  /*26630*/  FFMA.FTZ R180, R180, R165.reuse, -R179.reuse ;  /* 0x000000a5b4b47223 */ /* 0x180fe400000108b3 */
[-CC-:B------:R-:W-:Y:S02]  /*26640*/  FFMA.FTZ R178, R178, R165.reuse, -R179.reuse ;  /* 0x000000a5b2b27223 */ /* 0x180fe400000108b3 */
[-CC-:B------:R-:W-:Y:S01]  /*26650*/  FFMA.FTZ R177, R177, R165.reuse, -R179.reuse ;  /* 0x000000a5b1b17223 */ /* 0x180fe200000108b3 */
[----:B------:R-:W3:Y:S01]  /*26660*/  MUFU.EX2 R2, R2 ;  /* 0x0000000200027308 */ /* 0x000ee20000000800 */
[-CC-:B------:R-:W-:Y:S02]  /*26670*/  FFMA.FTZ R174, R174, R165.reuse, -R172.reuse ;  /* 0x000000a5aeae7223 */ /* 0x180fe400000108ac */
[-CC-:B------:R-:W-:Y:S02]  /*26680*/  FFMA.FTZ R175, R175, R165.reuse, -R172.reuse ;  /* 0x000000a5afaf7223 */ /* 0x180fe400000108ac */
[-CC-:B------:R-:W-:Y:S02]  /*26690*/  FFMA.FTZ R173, R173, R165.reuse, -R172.reuse ;  /* 0x000000a5adad7223 */ /* 0x180fe400000108ac */
[-CC-:B------:R-:W-:Y:S02]  /*266a0*/  FFMA.FTZ R198, R198, R165.reuse, -R179.reuse ;  /* 0x000000a5c6c67223 */ /* 0x180fe400000108b3 */
[-CC-:B------:R-:W-:Y:S01]  /*266b0*/  FFMA.FTZ R199, R199, R165.reuse, -R179.reuse ;  /* 0x000000a5c7c77223 */ /* 0x180fe200000108b3 */
[----:B------:R-:W4:Y:S01]  /*266c0*/  MUFU.EX2 R0, R0 ;  /* 0x0000000000007308 */ /* 0x000f220000000800 */
[-CC-:B------:R-:W-:Y:S02]  /*266d0*/  FFMA.FTZ R250, R250, R165.reuse, -R179.reuse ;  /* 0x000000a5fafa7223 */ /* 0x180fe400000108b3 */
[--C-:B------:R-:W-:Y:S01]  /*266e0*/  FFMA.FTZ R251, R251, R165, -R179.reuse ;  /* 0x000000a5fbfb7223 */ /* 0x100fe200000108b3 */
[----:B--2---:R-:W-:Y:S01]  /*266f0*/  F2FP.PACK_AB R168, R190, R191 ;  /* 0x000000bfbea8723e */ /* 0x004fe200000000ff */
[-CC-:B------:R-:W-:Y:S02]  /*26700*/  FFMA.FTZ R252, R252, R165.reuse, -R172.reuse ;  /* 0x000000a5fcfc7223 */ /* 0x180fe400000108ac */
[-C--:B------:R-:W-:Y:S02]  /*26710*/  FFMA.FTZ R184, R184, R165.reuse, -R172 ;  /* 0x000000a5b8b87223 */ /* 0x080fe400000108ac */
[-CC-:B------:R-:W-:Y:S01]  /*26720*/  FFMA.FTZ R187, R187, R165.reuse, -R179.reuse ;  /* 0x000000a5bbbb7223 */ /* 0x180fe200000108b3 */
[----:B------:R-:W-:Y:S01]  /*26730*/  MUFU.EX2 R197, R197 ;  /* 0x000000c500c57308 */ /* 0x000fe20000000800 */
[-CC-:B------:R-:W-:Y:S02]  /*26740*/  FFMA.FTZ R186, R186, R165.reuse, -R179.reuse ;  /* 0x000000a5baba7223 */ /* 0x180fe400000108b3 */
[----:B------:R-:W-:Y:S02]  /*26750*/  FFMA.FTZ R185, R185, R165, -R179 ;  /* 0x000000a5b9b97223 */ /* 0x000fe400000108b3 */
[C---:B---3--:R-:W-:Y:S01]  /*26760*/  FMUL.FTZ R4, R2.reuse, R160 ;  /* 0x000000a002047220 */ /* 0x048fe20000410000 */
[----:B------:R-:W-:Y:S01]  /*26770*/  MOV R160, R18 ;  /* 0x0000001200a07202 */ /* 0x000fe20000000f00 */
[C---:B------:R-:W-:Y:S02]  /*26780*/  FMUL.FTZ R5, R2.reuse, R161 ;  /* 0x000000a102057220 */ /* 0x040fe40000410000 */
[C---:B------:R-:W-:Y:S01]  /*26790*/  FMUL.FTZ R8, R2.reuse, R156 ;  /* 0x0000009c02087220 */ /* 0x040fe20000410000 */
[----:B------:R-:W2:Y:S01]  /*267a0*/  MUFU.EX2 R196, R196 ;  /* 0x000000c400c47308 */ /* 0x000ea20000000800 */
[C---:B------:R-:W-:Y:S02]  /*267b0*/  FMUL.FTZ R9, R2.reuse, R157 ;  /* 0x0000009d02097220 */ /* 0x040fe40000410000 */
[----:B------:R-:W-:Y:S02]  /*267c0*/  FMUL.FTZ R16, R2, R148 ;  /* 0x0000009402107220 */ /* 0x000fe40000410000 */
[C---:B----4-:R-:W-:Y:S01]  /*267d0*/  FMUL.FTZ R6, R0.reuse, R162 ;  /* 0x000000a200067220 */ /* 0x050fe20000410000 */
[----:B------:R-:W-:Y:S01]  /*267e0*/  MOV R162, R19 ;  /* 0x0000001300a27202 */ /* 0x000fe20000000f00 */
[C---:B------:R-:W-:Y:S02]  /*267f0*/  FMUL.FTZ R7, R0.reuse, R163 ;  /* 0x000000a300077220 */ /* 0x040fe40000410000 */
[C---:B------:R-:W-:Y:S01]  /*26800*/  FMUL.FTZ R10, R0.reuse, R158 ;  /* 0x0000009e000a7220 */ /* 0x040fe20000410000 */
[----:B------:R-:W-:Y:S01]  /*26810*/  MUFU.EX2 R195, R195 ;  /* 0x000000c300c37308 */ /* 0x000fe20000000800 */
[C---:B------:R-:W-:Y:S02]  /*26820*/  FMUL.FTZ R11, R0.reuse, R159 ;  /* 0x0000009f000b7220 */ /* 0x040fe40000410000 */
[----:B------:R-:W-:Y:S01]  /*26830*/  IMAD.MOV.U32 R163, RZ, RZ, R17 ;  /* 0x000000ffffa37224 */ /* 0x000fe200078e0011 */
[----:B------:R-:W-:Y:S01]  /*26840*/  LDSM.16.MT88.4 R156, [R217+0x12800] ;  /* 0x01280000d99c783b */ /* 0x000fe20000004200 */
[----:B------:R-:W-:Y:S02]  /*26850*/  FMUL.FTZ R19, R0, R151 ;  /* 0x0000009700137220 */ /* 0x000fe40000410000 */
[----:B------:R-:W-:Y:S02]  /*26860*/  FMUL.FTZ R17, R2, R149 ;  /* 0x0000009502117220 */ /* 0x000fe40000410000 */
[----:B------:R-:W-:Y:S01]  /*26870*/  FMUL.FTZ R18, R0, R150 ;  /* 0x0000009600127220 */ /* 0x000fe20000410000 */
[----:B------:R-:W3:Y:S01]  /*26880*/  MUFU.EX2 R194, R194 ;  /* 0x000000c200c27308 */ /* 0x000ee20000000800 */
[----:B------:R-:W-:Y:S02]  /*26890*/  IMAD.MOV.U32 R161, RZ, RZ, R24 ;  /* 0x000000ffffa17224 */ /* 0x000fe400078e0018 */
[----:B------:R-:W-:Y:S01]  /*268a0*/  FMUL.FTZ R24, R2, R140 ;  /* 0x0000008c02187220 */ /* 0x000fe20000410000 */
[----:B--2---:R-:W-:Y:S01]  /*268b0*/  F2FP.PACK_AB R170, R196, R197 ;  /* 0x000000c5c4aa723e */ /* 0x004fe200000000ff */
        /* <DEDUP_REMOVED lines=10> */
[----:B------:R-:W2:Y:S01]  /*26960*/  MUFU.EX2 R192, R192 ;  /* 0x000000c000c07308 */ /* 0x000ea20000000800 */
[----:B------:R-:W-:Y:S01]  /*26970*/  LDSM.16.MT88.4 R132, [R216+0x12000] ;  /* 0x01200000d884783b */ /* 0x000fe20000004200 */
[----:B------:R-:W-:Y:S01]  /*26980*/  FMUL.FTZ R37, R2, R37 ;  /* 0x0000002502257220 */ /* 0x000fe20000410000 */
[----:B---3--:R-:W-:Y:S01]  /*26990*/  F2FP.PACK_AB R169, R194, R195 ;  /* 0x000000c3c2a9723e */ /* 0x008fe200000000ff */
        /* <DEDUP_REMOVED lines=21> */
[----:B------:R-:W-:Y:S03]  /*26af0*/  MUFU.EX2 R251, R251 ;  /* 0x000000fb00fb7308 */ /* 0x000fe60000000800 */
[C---:B------:R-:W-:Y:S02]  /*26b00*/  FMUL.FTZ R13, R2.reuse, R153 ;  /* 0x00000099020d7220 */ /* 0x040fe40000410000 */
[----:B------:R-:W-:Y:S02]  /*26b10*/  FMUL.FTZ R52, R2, R52 ;  /* 0x0000003402347220 */ /* 0x000fe40000410000 */
[C---:B------:R-:W-:Y:S03]  /*26b20*/  FMUL.FTZ R14, R0.reuse, R154 ;  /* 0x0000009a000e7220 */ /* 0x040fe60000410000 */
[----:B------:R-:W-:Y:S01]  /*26b30*/  MUFU.EX2 R252, R252 ;  /* 0x000000fc00fc7308 */ /* 0x000fe20000000800 */
[----:B------:R-:W-:Y:S02]  /*26b40*/  FMUL.FTZ R15, R0, R155 ;  /* 0x0000009b000f7220 */ /* 0x000fe40000410000 */
[----:B------:R-:W1:Y:S01]  /*26b50*/  LDSM.16.MT88.4 R152, [R215+0x10000] ;  /* 0x01000000d798783b */ /* 0x000e620000004200 */
        /* <DEDUP_REMOVED lines=11> */
[----:B------:R-:W2:Y:S01]  /*26c10*/  LDSM.16.MT88.4 R144, [R219+0x12000] ;  /* 0x01200000db90783b */ /* 0x000ea20000004200 */
[C---:B------:R-:W-:Y:S02]  /*26c20*/  FMUL.FTZ R58, R0.reuse, R58 ;  /* 0x0000003a003a7220 */ /* 0x040fe40000410000 */
[----:B------:R-:W-:Y:S02]  /*26c30*/  FMUL.FTZ R59, R0, R59 ;  /* 0x0000003b003b7220 */ /* 0x000fe40000410000 */
[C---:B------:R-:W-:Y:S03]  /*26c40*/  HMMA.16816.F32 R20, R168.reuse, R28, R20 ;  /* 0x0000001ca814723c */ /* 0x040fe60000001814 */
        /* <DEDUP_REMOVED lines=8> */
[----:B------:R-:W4:Y:S01]  /*26cd0*/  LDSM.16.MT88.4 R136, [R217+0x12000] ;  /* 0x01200000d988783b */ /* 0x000f220000004200 */
        /* <DEDUP_REMOVED lines=10> */
[C---:B--2---:R-:W-:Y:S04]  /*26d80*/  HMMA.16816.F32 R36, R168.reuse, R144, R36 ;  /* 0x00000090a824723c */ /* 0x044fe80000001824 */
        /* <DEDUP_REMOVED lines=68> */
[C---:B------:R-:W-:Y:S04]  /*271d0*/  FMUL.FTZ R112, R2.reuse, R112 ;  /* 0x0000007002707220 */ /* 0x040fe80000410000 */
[----:B------:R-:W-:Y:S01]  /*271e0*/  FMUL.FTZ R113, R2, R113 ;  /* 0x0000007102717220 */ /* 0x000fe20000410000 */
[C---:B----4-:R-:W-:Y:S03]  /*271f0*/  HMMA.16816.F32 R108, R168.reuse, R140, R108 ;  /* 0x0000008ca86c723c */ /* 0x050fe6000000186c */
[C---:B------:R-:W-:Y:S02]  /*27200*/  FMUL.FTZ R114, R0.reuse, R114 ;  /* 0x0000007200727220 */ /* 0x040fe40000410000 */
[----:B------:R-:W-:Y:S02]  /*27210*/  FMUL.FTZ R115, R0, R115 ;  /* 0x0000007300737220 */ /* 0x000fe40000410000 */
[--C-:B------:R-:W-:Y:S02]  /*27220*/  FFMA.FTZ R140, R163, R165, -R172.reuse ;  /* 0x000000a5a38c7223 */ /* 0x100fe400000108ac */
[C---:B------:R-:W-:Y:S02]  /*27230*/  FMUL.FTZ R116, R2.reuse, R116 ;  /* 0x0000007402747220 */ /* 0x040fe40000410000 */
[----:B------:R4:W5:Y:S01]  /*27240*/  MUFU.EX2 R148, R140 ;  /* 0x0000008c00947308 */ /* 0x0009620000000800 */
[C---:B------:R-:W-:Y:S03]  /*27250*/  HMMA.16816.F32 R112, R168.reuse, R142, R112 ;  /* 0x0000008ea870723c */ /* 0x040fe60000001870 */
[----:B------:R-:W-:Y:S02]  /*27260*/  FMUL.FTZ R117, R2, R117 ;  /* 0x0000007502757220 */ /* 0x000fe40000410000 */
[C---:B------:R-:W-:Y:S02]  /*27270*/  FMUL.FTZ R118, R0.reuse, R118 ;  /* 0x0000007600767220 */ /* 0x040fe40000410000 */
[----:B------:R-:W-:Y:S02]  /*27280*/  FMUL.FTZ R119, R0, R119 ;  /* 0x0000007700777220 */ /* 0x000fe40000410000 */
[C---:B------:R-:W-:Y:S03]  /*27290*/  FMUL.FTZ R120, R2.reuse, R120 ;  /* 0x0000007802787220 */ /* 0x040fe60000410000 */
[----:B------:R-:W-:Y:S02]  /*272a0*/  FMUL.FTZ R121, R2, R121 ;  /* 0x0000007902797220 */ /* 0x000fe40000410000 */
[C---:B-1----:R-:W-:Y:S03]  /*272b0*/  HMMA.16816.F32 R116, R168.reuse, R136, R116 ;  /* 0x00000088a874723c */ /* 0x042fe60000001874 */
[C---:B------:R-:W-:Y:S02]  /*272c0*/  FMUL.FTZ R122, R0.reuse, R122 ;  /* 0x0000007a007a7220 */ /* 0x040fe40000410000 */
[----:B------:R-:W-:Y:S02]  /*272d0*/  FMUL.FTZ R123, R0, R123 ;  /* 0x0000007b007b7220 */ /* 0x000fe40000410000 */
[-CC-:B------:R-:W-:Y:S02]  /*272e0*/  FFMA.FTZ R136, R161, R165.reuse, -R172.reuse ;  /* 0x000000a5a1887223 */ /* 0x180fe400000108ac */
[--C-:B----4-:R-:W-:Y:S02]  /*272f0*/  FFMA.FTZ R140, R162, R165, -R172.reuse ;  /* 0x000000a5a28c7223 */ /* 0x110fe400000108ac */
[----:B------:R1:W4:Y:S01]  /*27300*/  MUFU.EX2 R150, R136 ;  /* 0x0000008800967308 */ /* 0x0003220000000800 */
[C---:B------:R-:W-:Y:S03]  /*27310*/  HMMA.16816.F32 R120, R168.reuse, R138, R120 ;  /* 0x0000008aa878723c */ /* 0x040fe60000001878 */
[C---:B------:R-:W-:Y:S02]  /*27320*/  FMUL.FTZ R124, R2.reuse, R124 ;  /* 0x0000007c027c7220 */ /* 0x040fe40000410000 */
[----:B------:R-:W-:Y:S02]  /*27330*/  FMUL.FTZ R125, R2, R125 ;  /* 0x0000007d027d7220 */ /* 0x000fe40000410000 */
[C---:B------:R-:W-:Y:S02]  /*27340*/  FMUL.FTZ R126, R0.reuse, R126 ;  /* 0x0000007e007e7220 */ /* 0x040fe40000410000 */
[----:B------:R4:W4:Y:S03]  /*27350*/  MUFU.EX2 R149, R140 ;  /* 0x0000008c00957308 */ /* 0x0009260000000800 */
[----:B------:R-:W-:Y:S02]  /*27360*/  FMUL.FTZ R127, R0, R127 ;  /* 0x0000007f007f7220 */ /* 0x000fe40000410000 */
[-CC-:B------:R-:W-:Y:S02]  /*27370*/  FFMA.FTZ R183, R183, R165.reuse, -R172.reuse ;  /* 0x000000a5b7b77223 */ /* 0x180fe400000108ac */
[-CC-:B------:R-:W-:Y:S02]  /*27380*/  FFMA.FTZ R182, R182, R165.reuse, -R172.reuse ;  /* 0x000000a5b6b67223 */ /* 0x180fe400000108ac */
[--C-:B------:R-:W-:Y:S01]  /*27390*/  FFMA.FTZ R181, R181, R165, -R172.reuse ;  /* 0x000000a5b5b57223 */ /* 0x100fe200000108ac */
[C---:B--2---:R-:W-:Y:S03]  /*273a0*/  HMMA.16816.F32 R124, R168.reuse, R132, R124 ;  /* 0x00000084a87c723c */ /* 0x044fe6000000187c */
[C---:B------:R-:W-:Y:S01]  /*273b0*/  FMUL.FTZ R128, R2.reuse, R128 ;  /* 0x0000008002807220 */ /* 0x040fe20000410000 */
[----:B-1----:R-:W-:Y:S01]  /*273c0*/  LDSM.16.MT88.4 R136, [R217+0x10800] ;  /* 0x01080000d988783b */ /* 0x002fe20000004200 */
[----:B------:R-:W-:Y:S01]  /*273d0*/  FMUL.FTZ R129, R2, R129 ;  /* 0x0000008102817220 */ /* 0x000fe20000410000 */
[----:B------:R-:W-:Y:S01]  /*273e0*/  MUFU.EX2 R182, R182 ;  /* 0x000000b600b67308 */ /* 0x000fe20000000800 */
[C---:B------:R-:W-:Y:S01]  /*273f0*/  FMUL.FTZ R130, R0.reuse, R130 ;  /* 0x0000008200827220 */ /* 0x040fe20000410000 */
[----:B---3--:R-:W-:Y:S01]  /*27400*/  F2FP.PACK_AB R132, R199, R198 ;  /* 0x000000c6c784723e */ /* 0x008fe200000000ff */
[----:B------:R-:W-:Y:S03]  /*27410*/  FMUL.FTZ R131, R0, R131 ;  /* 0x0000008300837220 */ /* 0x000fe60000410000 */
[----:B------:R-:W-:Y:S01]  /*27420*/  FFMA.FTZ R172, R166, R165, -R172 ;  /* 0x000000a5a6ac7223 */ /* 0x000fe200000108ac */
[----:B----4-:R-:W1:Y:S01]  /*27430*/  LDSM.16.MT88.4 R140, [R219+0x10800] ;  /* 0x01080000db8c783b */ /* 0x010e620000004200 */
[----:B------:R-:W-:Y:S02]  /*27440*/  FFMA.FTZ R191, R2, R249, R191 ;  /* 0x000000f902bf7223 */ /* 0x000fe400000100bf */
[----:B------:R-:W-:Y:S03]  /*27450*/  HMMA.16816.F32 R128, R168, R134, R128 ;  /* 0x00000086a880723c */ /* 0x000fe60000001880 */
[----:B------:R-:W-:Y:S02]  /*27460*/  FFMA.FTZ R195, R0, R248, R195 ;  /* 0x000000f800c37223 */ /* 0x000fe400000100c3 */
[----:B------:R-:W-:Y:S02]  /*27470*/  FADD.FTZ R191, R190, R191 ;  /* 0x000000bfbebf7221 */ /* 0x000fe40000010000 */
[----:B-----5:R-:W-:Y:S01]  /*27480*/  IMAD.MOV.U32 R169, RZ, RZ, R148 ;  /* 0x000000ffffa97224 */ /* 0x020fe200078e0094 */
[----:B------:R-:W-:Y:S01]  /*27490*/  MOV R171, R150 ;  /* 0x0000009600ab7202 */ /* 0x000fe20000000f00 */
[----:B------:R-:W-:Y:S03]  /*274a0*/  FADD.FTZ R195, R194, R195 ;  /* 0x000000c3c2c37221 */ /* 0x000fe60000010000 */
[----:B------:R-:W-:Y:S01]  /*274b0*/  MOV R168, R149 ;  /* 0x0000009500a87202 */ /* 0x000fe20000000f00 */
[----:B------:R-:W-:Y:S01]  /*274c0*/  FADD.FTZ R191, R197, R191 ;  /* 0x000000bfc5bf7221 */ /* 0x000fe20000010000 */
[----:B------:R-:W-:Y:S01]  /*274d0*/  F2FP.PACK_AB R134, R251, R250 ;  /* 0x000000fafb86723e */ /* 0x000fe200000000ff */
[----:B------:R-:W2:Y:S01]  /*274e0*/  LDSM.16.MT88.4 R148, [R215+0x10800] ;  /* 0x01080000d794783b */ /* 0x000ea20000004200 */
[----:B------:R-:W-:Y:S01]  /*274f0*/  F2FP.PACK_AB R133, R169, R252 ;  /* 0x000000fca985723e */ /* 0x000fe200000000ff */
[----:B------:R-:W-:Y:S01]  /*27500*/  FADD.FTZ R195, R193, R195 ;  /* 0x000000c3c1c37221 */ /* 0x000fe20000010000 */
[----:B------:R-:W-:Y:S01]  /*27510*/  F2FP.PACK_AB R135, R171, R168 ;  /* 0x000000a8ab87723e */ /* 0x000fe200000000ff */
[----:B------:R-:W-:Y:S01]  /*27520*/  FADD.FTZ R196, R196, R191 ;  /* 0x000000bfc4c47221 */ /* 0x000fe20000010000 */
[----:B------:R-:W-:Y:S01]  /*27530*/  MOV R170, R160 ;  /* 0x000000a000aa7202 */ /* 0x000fe20000000f00 */
[----:B------:R-:W-:Y:S02]  /*27540*/  FADD.FTZ R192, R192, R195 ;  /* 0x000000c3c0c07221 */ /* 0x000fe40000010000 */
[----:B------:R-:W-:Y:S01]  /*27550*/  LDSM.16.MT88.4 R160, [R217+0x14800] ;  /* 0x01480000d9a0783b */ /* 0x000fe20000004200 */
[----:B------:R-:W-:Y:S02]  /*27560*/  FADD.FTZ R196, R198, R196 ;  /* 0x000000c4c6c47221 */ /* 0x000fe40000010000 */
[----:B------:R-:W-:Y:S02]  /*27570*/  FADD.FTZ R0, R252, R192 ;  /* 0x000000c0fc007221 */ /* 0x000fe40000010000 */
[----:B------:R-:W-:Y:S04]  /*27580*/  FADD.FTZ R199, R199, R196 ;  /* 0x000000c4c7c77221 */ /* 0x000fe80000010000 */
[----:B------:R-:W-:Y:S04]  /*27590*/  FADD.FTZ R199, R250, R199 ;  /* 0x000000c7fac77221 */ /* 0x000fe80000010000 */
[----:B------:R-:W-:Y:S01]  /*275a0*/  FADD.FTZ R251, R251, R199 ;  /* 0x000000c7fbfb7221 */ /* 0x000fe20000010000 */
[C---:B-1----:R-:W-:Y:S08]  /*275b0*/  HMMA.16816.F32 R4, R132.reuse, R140, R4 ;  /* 0x0000008c8404723c */ /* 0x042ff00000001804 */
[C---:B------:R-:W-:Y:S01]  /*275c0*/  HMMA.16816.F32 R8, R132.reuse, R142, R8 ;  /* 0x0000008e8408723c */ /* 0x040fe20000001808 */
[----:B------:R-:W1:Y:S07]  /*275d0*/  LDSM.16.MT88.4 R140, [R216+0x12800] ;  /* 0x01280000d88c783b */ /* 0x000e6e0000004200 */
[C---:B------:R-:W-:Y:S08]  /*275e0*/  HMMA.16816.F32 R12, R132.reuse, R136, R12 ;  /* 0x00000088840c723c */ /* 0x040ff0000000180c */
[C---:B------:R-:W-:Y:S01]  /*275f0*/  HMMA.16816.F32 R16, R132.reuse, R138, R16 ;  /* 0x0000008a8410723c */ /* 0x040fe20000001810 */
[----:B------:R-:W3:Y:S07]  /*27600*/  LDSM.16.MT88.4 R136, [R215+0x12800] ;  /* 0x01280000d788783b */ /* 0x000eee0000004200 */
[C---:B------:R-:W-:Y:S08]  /*27610*/  HMMA.16816.F32 R20, R132.reuse, R144, R20 ;  /* 0x000000908414723c */ /* 0x040ff00000001814 */
[C---:B------:R-:W-:Y:S01]  /*27620*/  HMMA.16816.F32 R24, R132.reuse, R146, R24 ;  /* 0x000000928418723c */ /* 0x040fe20000001818 */
[----:B------:R-:W4:Y:S07]  /*27630*/  LDSM.16.MT88.4 R144, [R219+0x14800] ;  /* 0x01480000db90783b */ /* 0x000f2e0000004200 */
[C---:B--2---:R-:W-:Y:S08]  /*27640*/  HMMA.16816.F32 R28, R132.reuse, R148, R28 ;  /* 0x00000094841c723c */ /* 0x044ff0000000181c */
[C---:B------:R-:W-:Y:S01]  /*27650*/  HMMA.16816.F32 R32, R132.reuse, R150, R32 ;  /* 0x000000968420723c */ /* 0x040fe20000001820 */
[----:B------:R-:W2:Y:S07]  /*27660*/  LDSM.16.MT88.4 R148, [R216+0x14800] ;  /* 0x01480000d894783b */ /* 0x000eae0000004200 */
[C---:B------:R-:W-:Y:S01]  /*27670*/  HMMA.16816.F32 R36, R132.reuse, R152, R36 ;  /* 0x000000988424723c */ /* 0x040fe20000001824 */
[----:B------:R-:W-:Y:S07]  /*27680*/  MUFU.EX2 R153, R187 ;  /* 0x000000bb00997308 */ /* 0x000fee0000000800 */
[C---:B------:R-:W-:Y:S03]  /*27690*/  HMMA.16816.F32 R40, R132.reuse, R154, R40 ;  /* 0x0000009a8428723c */ /* 0x040fe60000001828 */
[----:B------:R-:W5:Y:S05]  /*276a0*/  MUFU.EX2 R152, R186 ;  /* 0x000000ba00987308 */ /* 0x000f6a0000000800 */
[C---:B------:R-:W-:Y:S05]  /*276b0*/  HMMA.16816.F32 R44, R132.reuse, R156, R44 ;  /* 0x0000009c842c723c */ /* 0x040fea000000182c */
[----:B------:R-:W-:Y:S02]  /*276c0*/  MUFU.EX2 R187, R174 ;  /* 0x000000ae00bb7308 */ /* 0x000fe40000000800 */
[----:B------:R-:W-:Y:S01]  /*276d0*/  MOV R157, R171 ;  /* 0x000000ab009d7202 */ /* 0x000fe20000000f00 */
[C---:B------:R-:W-:Y:S07]  /*276e0*/  HMMA.16816.F32 R48, R132.reuse, R158, R48 ;  /* 0x0000009e8430723c */ /* 0x040fee0000001830 */
[----:B------:R-:W-:Y:S01]  /*276f0*/  MUFU.EX2 R171, R184 ;  /* 0x000000b800ab7308 */ /* 0x000fe20000000800 */
[C---:B-1----:R-:W-:Y:S08]  /*27700*/  HMMA.16816.F32 R52, R132.reuse, R140, R52 ;  /* 0x0000008c8434723c */ /* 0x042ff00000001834 */
[C---:B------:R-:W-:Y:S01]  /*27710*/  HMMA.16816.F32 R56, R132.reuse, R142, R56 ;  /* 0x0000008e8438723c */ /* 0x040fe20000001838 */
[----:B------:R-:W1:Y:S01]  /*27720*/  LDSM.16.MT88.4 R140, [R215+0x14800] ;  /* 0x01480000d78c783b */ /* 0x000e620000004200 */
[----:B------:R5:W-:Y:S06]  /*27730*/  MUFU.EX2 R184, R183 ;  /* 0x000000b700b87308 */ /* 0x000bec0000000800 */
[C---:B---3--:R-:W-:Y:S07]  /*27740*/  HMMA.16816.F32 R60, R132.reuse, R136, R60 ;  /* 0x00000088843c723c */ /* 0x048fee000000183c */
[-CC-:B------:R-:W-:Y:S01]  /*27750*/  FFMA.FTZ R136, R170, R165.reuse, -R179.reuse ;  /* 0x000000a5aa887223 */ /* 0x180fe200000108b3 */
[C---:B------:R-:W-:Y:S01]  /*27760*/  HMMA.16816.F32 R64, R132.reuse, R138, R64 ;  /* 0x0000008a8440723c */ /* 0x040fe20000001840 */
[----:B------:R3:W-:Y:S03]  /*27770*/  MUFU.EX2 R170, R181 ;  /* 0x000000b500aa7308 */ /* 0x0007e60000000800 */
[----:B------:R-:W-:Y:S04]  /*27780*/  FFMA.FTZ R179, R176, R165, -R179 ;  /* 0x000000a5b0b37223 */ /* 0x000fe800000108b3 */
[C---:B----4-:R-:W-:Y:S03]  /*27790*/  HMMA.16816.F32 R68, R132.reuse, R144, R68 ;  /* 0x000000908444723c */ /* 0x050fe60000001844 */
[----:B------:R-:W4:Y:S01]  /*277a0*/  MUFU.EX2 R154, R136 ;  /* 0x00000088009a7308 */ /* 0x000f220000000800 */
[----:B-----5:R-:W-:Y:S04]  /*277b0*/  MOV R183, R152 ;  /* 0x0000009800b77202 */ /* 0x020fe80000000f00 */
[C---:B------:R-:W-:Y:S01]  /*277c0*/  HMMA.16816.F32 R72, R132.reuse, R146, R72 ;  /* 0x000000928448723c */ /* 0x040fe20000001848 */
[----:B------:R-:W-:Y:S04]  /*277d0*/  LDSM.16.MT88.4 R144, [R217+0x16800] ;  /* 0x01680000d990783b */ /* 0x000fe80000004200 */
[----:B------:R-:W-:Y:S03]  /*277e0*/  MUFU.EX2 R165, R172 ;  /* 0x000000ac00a57308 */ /* 0x000fe60000000800 */
[C---:B------:R-:W-:Y:S04]  /*277f0*/  HMMA.16816.F32 R76, R132.reuse, R160, R76 ;  /* 0x000000a0844c723c */ /* 0x040fe8000000184c */
[----:B---3--:R-:W-:Y:S02]  /*27800*/  IMAD.MOV.U32 R181, RZ, RZ, R157 ;  /* 0x000000ffffb57224 */ /* 0x008fe400078e009d */
[----:B------:R-:W-:Y:S01]  /*27810*/  LDSM.16.MT88.4 R156, [R216+0x13000] ;  /* 0x01300000d89c783b */ /* 0x000fe20000004200 */
[----:B------:R-:W-:Y:S01]  /*27820*/  MUFU.EX2 R160, R177 ;  /* 0x000000b100a07308 */ /* 0x000fe20000000800 */
[C---:B------:R-:W-:Y:S04]  /*27830*/  HMMA.16816.F32 R80, R132.reuse, R162, R80 ;  /* 0x000000a28450723c */ /* 0x040fe80000001850 */
[----:B----4-:R-:W-:Y:S02]  /*27840*/  IMAD.MOV.U32 R186, RZ, RZ, R154 ;  /* 0x000000ffffba7224 */ /* 0x010fe400078e009a */
[----:B------:R-:W3:Y:S02]  /*27850*/  LDSM.16.MT88.4 R136, [R219+0x16800] ;  /* 0x01680000db88783b */ /* 0x000ee40000004200 */
[C---:B--2---:R-:W-:Y:S01]  /*27860*/  HMMA.16816.F32 R84, R132.reuse, R148, R84 ;  /* 0x000000948454723c */ /* 0x044fe20000001854 */
[----:B------:R-:W-:Y:S07]  /*27870*/  MUFU.EX2 R162, R178 ;  /* 0x000000b200a27308 */ /* 0x000fee0000000800 */
[C---:B------:R-:W-:Y:S01]  /*27880*/  HMMA.16816.F32 R88, R132.reuse, R150, R88 ;  /* 0x000000968458723c */ /* 0x040fe20000001858 */
[----:B------:R-:W2:Y:S02]  /*27890*/  LDSM.16.MT88.4 R148, [R216+0x16800] ;  /* 0x01680000d894783b */ /* 0x000ea40000004200 */
[----:B------:R-:W-:Y:S05]  /*278a0*/  MUFU.EX2 R163, R173 ;  /* 0x000000ad00a37308 */ /* 0x000fea0000000800 */
[C---:B-1----:R-:W-:Y:S05]  /*278b0*/  HMMA.16816.F32 R92, R132.reuse, R140, R92 ;  /* 0x0000008c845c723c */ /* 0x042fea000000185c */
[----:B------:R1:W4:Y:S03]  /*278c0*/  MUFU.EX2 R161, R185 ;  /* 0x000000b900a17308 */ /* 0x0003260000000800 */
[C---:B------:R-:W-:Y:S01]  /*278d0*/  HMMA.16816.F32 R96, R132.reuse, R142, R96 ;  /* 0x0000008e8460723c */ /* 0x040fe20000001860 */
[----:B------:R-:W5:Y:S07]  /*278e0*/  LDSM.16.MT88.4 R140, [R215+0x16800] ;  /* 0x01680000d78c783b */ /* 0x000f6e0000004200 */
[C---:B---3--:R-:W-:Y:S04]  /*278f0*/  HMMA.16816.F32 R100, R132.reuse, R136, R100 ;  /* 0x000000888464723c */ /* 0x048fe80000001864 */
[----:B-1----:R-:W-:Y:S04]  /*27900*/  MOV R185, R153 ;  /* 0x0000009900b97202 */ /* 0x002fe80000000f00 */
[C---:B------:R-:W-:Y:S01]  /*27910*/  HMMA.16816.F32 R104, R132.reuse, R138, R104 ;  /* 0x0000008a8468723c */ /* 0x040fe20000001868 */
[----:B------:R-:W1:Y:S07]  /*27920*/  LDSM.16.MT88.4 R136, [R219+0x11000] ;  /* 0x01100000db88783b */ /* 0x000e6e0000004200 */
[C---:B------:R-:W-:Y:S01]  /*27930*/  HMMA.16816.F32 R108, R132.reuse, R144, R108 ;  /* 0x00000090846c723c */ /* 0x040fe2000000186c */
[----:B------:R-:W3:Y:S07]  /*27940*/  LDSM.16.MT88.4 R152, [R217+0x11000] ;  /* 0x01100000d998783b */ /* 0x000eee0000004200 */
[C---:B------:R-:W-:Y:S01]  /*27950*/  HMMA.16816.F32 R112, R132.reuse, R146, R112 ;  /* 0x000000928470723c */ /* 0x040fe20000001870 */
[----:B------:R-:W1:Y:S07]  /*27960*/  LDSM.16.MT88.4 R144, [R216+0x11000] ;  /* 0x01100000d890783b */ /* 0x000e6e0000004200 */
[C---:B--2---:R-:W-:Y:S08]  /*27970*/  HMMA.16816.F32 R116, R132.reuse, R148, R116 ;  /* 0x000000948474723c */ /* 0x044ff00000001874 */
[C---:B------:R-:W-:Y:S01]  /*27980*/  HMMA.16816.F32 R120, R132.reuse, R150, R120 ;  /* 0x000000968478723c */ /* 0x040fe20000001878 */
[----:B------:R-:W2:Y:S07]  /*27990*/  LDSM.16.MT88.4 R148, [R215+0x11000] ;  /* 0x01100000d794783b */ /* 0x000eae0000004200 */
[C---:B-----5:R-:W-:Y:S08]  /*279a0*/  HMMA.16816.F32 R124, R132.reuse, R140, R124 ;  /* 0x0000008c847c723c */ /* 0x060ff0000000187c */
[----:B------:R-:W-:Y:S01]  /*279b0*/  HMMA.16816.F32 R128, R132, R142, R128 ;  /* 0x0000008e8480723c */ /* 0x000fe20000001880 */
[----:B------:R-:W-:Y:S06]  /*279c0*/  LDSM.16.MT88.4 R140, [R217+0x13000] ;  /* 0x01300000d98c783b */ /* 0x000fec0000004200 */
[----:B------:R-:W-:Y:S02]  /*279d0*/  F2FP.PACK_AB R132, R185, R186 ;  /* 0x000000bab984723e */ /* 0x000fe400000000ff */
[----:B----4-:R-:W-:Y:S03]  /*279e0*/  F2FP.PACK_AB R134, R161, R183 ;  /* 0x000000b7a186723e */ /* 0x010fe600000000ff */
[----:B------:R-:W-:Y:S02]  /*279f0*/  F2FP.PACK_AB R133, R184, R171 ;  /* 0x000000abb885723e */ /* 0x000fe400000000ff */
[----:B------:R-:W-:Y:S07]  /*27a00*/  F2FP.PACK_AB R135, R170, R182 ;  /* 0x000000b6aa87723e */ /* 0x000fee00000000ff */
        /* <DEDUP_REMOVED lines=17> */
[----:B------:R-:W5:Y:S07]  /*27b20*/  LDSM.16.MT88.4 R140, [R215+0x15000] ;  /* 0x01500000d78c783b */ /* 0x000f6e0000004200 */
[C---:B------:R-:W-:Y:S08]  /*27b30*/  HMMA.16816.F32 R52, R132.reuse, R156, R52 ;  /* 0x0000009c8434723c */ /* 0x040ff00000001834 */
[C---:B------:R-:W-:Y:S01]  /*27b40*/  HMMA.16816.F32 R56, R132.reuse, R158, R56 ;  /* 0x0000009e8438723c */ /* 0x040fe20000001838 */
[----:B------:R-:W-:Y:S07]  /*27b50*/  LDSM.16.MT88.4 R156, [R219+0x11800] ;  /* 0x01180000db9c783b */ /* 0x000fee0000004200 */
[C---:B---3--:R-:W-:Y:S07]  /*27b60*/  HMMA.16816.F32 R60, R132.reuse, R152, R60 ;  /* 0x00000098843c723c */ /* 0x048fee000000183c */
[----:B------:R-:W-:Y:S01]  /*27b70*/  MOV R153, R168 ;  /* 0x000000a800997202 */ /* 0x000fe20000000f00 */
[C---:B------:R-:W-:Y:S01]  /*27b80*/  HMMA.16816.F32 R64, R132.reuse, R154, R64 ;  /* 0x0000009a8440723c */ /* 0x040fe20000001840 */
[----:B------:R3:W1:Y:S03]  /*27b90*/  MUFU.EX2 R155, R179 ;  /* 0x000000b3009b7308 */ /* 0x0006660000000800 */
[----:B------:R-:W-:Y:S03]  /*27ba0*/  MOV R152, R169 ;  /* 0x000000a900987202 */ /* 0x000fe60000000f00 */
[----:B------:R-:W-:Y:S01]  /*27bb0*/  MOV R154, R182 ;  /* 0x000000b6009a7202 */ /* 0x000fe20000000f00 */
[C---:B----4-:R-:W-:Y:S03]  /*27bc0*/  HMMA.16816.F32 R68, R132.reuse, R144, R68 ;  /* 0x000000908444723c */ /* 0x050fe60000001844 */
[----:B------:R-:W-:Y:S05]  /*27bd0*/  MUFU.EX2 R168, R180 ;  /* 0x000000b400a87308 */ /* 0x000fea0000000800 */
[C---:B------:R-:W-:Y:S01]  /*27be0*/  HMMA.16816.F32 R72, R132.reuse, R146, R72 ;  /* 0x000000928448723c */ /* 0x040fe20000001848 */
[----:B------:R-:W4:Y:S04]  /*27bf0*/  LDSM.16.MT88.4 R144, [R219+0x17000] ;  /* 0x01700000db90783b */ /* 0x000f280000004200 */
[----:B------:R5:W4:Y:S03]  /*27c00*/  MUFU.EX2 R169, R175 ;  /* 0x000000af00a97308 */ /* 0x000b260000000800 */
[C---:B--2---:R-:W-:Y:S01]  /*27c10*/  HMMA.16816.F32 R76, R132.reuse, R148, R76 ;  /* 0x00000094844c723c */ /* 0x044fe2000000184c */
[----:B---3--:R-:W-:Y:S03]  /*27c20*/  LDSM.16.MT88.4 R176, [R215+0x11800] ;  /* 0x01180000d7b0783b */ /* 0x008fe60000004200 */
[----:B-1----:R-:W-:Y:S01]  /*27c30*/  IMAD.MOV.U32 R166, RZ, RZ, R155 ;  /* 0x000000ffffa67224 */ /* 0x002fe200078e009b */
[----:B------:R-:W-:Y:S03]  /*27c40*/  MOV R155, R183 ;  /* 0x000000b7009b7202 */ /* 0x000fe60000000f00 */
[C---:B------:R-:W-:Y:S01]  /*27c50*/  HMMA.16816.F32 R80, R132.reuse, R150, R80 ;  /* 0x000000968450723c */ /* 0x040fe20000001850 */
[----:B------:R-:W1:Y:S07]  /*27c60*/  LDSM.16.MT88.4 R148, [R217+0x17000] ;  /* 0x01700000d994783b */ /* 0x000e6e0000004200 */
[C---:B------:R-:W-:Y:S01]  /*27c70*/  HMMA.16816.F32 R84, R132.reuse, R136, R84 ;  /* 0x000000888454723c */ /* 0x040fe20000001854 */
[----:B-----5:R-:W-:Y:S07]  /*27c80*/  LDSM.16.MT88.4 R172, [R216+0x11800] ;  /* 0x01180000d8ac783b */ /* 0x020fee0000004200 */
[C---:B------:R-:W-:Y:S01]  /*27c90*/  HMMA.16816.F32 R88, R132.reuse, R138, R88 ;  /* 0x0000008a8458723c */ /* 0x040fe20000001858 */
[----:B------:R-:W2:Y:S07]  /*27ca0*/  LDSM.16.MT88.4 R136, [R216+0x17000] ;  /* 0x01700000d888783b */ /* 0x000eae0000004200 */
[C---:B------:R-:W-:Y:S08]  /*27cb0*/  HMMA.16816.F32 R92, R132.reuse, R140, R92 ;  /* 0x0000008c845c723c */ /* 0x040ff0000000185c */
[C---:B------:R-:W-:Y:S01]  /*27cc0*/  HMMA.16816.F32 R96, R132.reuse, R142, R96 ;  /* 0x0000008e8460723c */ /* 0x040fe20000001860 */
[----:B------:R-:W3:Y:S07]  /*27cd0*/  LDSM.16.MT88.4 R140, [R215+0x17000] ;  /* 0x01700000d78c783b */ /* 0x000eee0000004200 */
[C---:B----4-:R-:W-:Y:S07]  /*27ce0*/  HMMA.16816.F32 R100, R132.reuse, R144, R100 ;  /* 0x000000908464723c */ /* 0x050fee0000001864 */
[----:B------:R-:W-:Y:S01]  /*27cf0*/  MOV R145, R152 ;  /* 0x0000009800917202 */ /* 0x000fe20000000f00 */
[C---:B------:R-:W-:Y:S04]  /*27d00*/  HMMA.16816.F32 R104, R132.reuse, R146, R104 ;  /* 0x000000928468723c */ /* 0x040fe80000001868 */
[----:B------:R-:W-:Y:S01]  /*27d10*/  IMAD.MOV.U32 R152, RZ, RZ, R184 ;  /* 0x000000ffff987224 */ /* 0x000fe200078e00b8 */
[----:B------:R-:W-:Y:S02]  /*27d20*/  MOV R144, R153 ;  /* 0x0000009900907202 */ /* 0x000fe40000000f00 */
[----:B------:R-:W-:Y:S01]  /*27d30*/  MOV R153, R185 ;  /* 0x000000b900997202 */ /* 0x000fe20000000f00 */
[C---:B-1----:R-:W-:Y:S04]  /*27d40*/  HMMA.16816.F32 R108, R132.reuse, R148, R108 ;  /* 0x00000094846c723c */ /* 0x042fe8000000186c */
[----:B------:R-:W-:Y:S01]  /*27d50*/  IMAD.MOV.U32 R147, RZ, RZ, R181 ;  /* 0x000000ffff937224 */ /* 0x000fe200078e00b5 */
[----:B------:R-:W-:Y:S01]  /*27d60*/  MOV R146, R186 ;  /* 0x000000ba00927202 */ /* 0x000fe20000000f00 */
[----:B------:R-:W-:Y:S02]  /*27d70*/  LDSM.16.MT88.4 R180, [R219+0x13800] ;  /* 0x01380000dbb4783b */ /* 0x000fe40000004200 */
[C---:B------:R-:W-:Y:S06]  /*27d80*/  HMMA.16816.F32 R112, R132.reuse, R150, R112 ;  /* 0x000000968470723c */ /* 0x040fec0000001870 */
[----:B------:R-:W1:Y:S02]  /*27d90*/  LDSM.16.MT88.4 R148, [R217+0x11800] ;  /* 0x01180000d994783b */ /* 0x000e640000004200 */
[C---:B--2---:R-:W-:Y:S07]  /*27da0*/  HMMA.16816.F32 R116, R132.reuse, R136, R116 ;  /* 0x000000888474723c */ /* 0x044fee0000001874 */
[----:B------:R-:W-:Y:S01]  /*27db0*/  IMAD.MOV.U32 R136, RZ, RZ, R187 ;  /* 0x000000ffff887224 */ /* 0x000fe200078e00bb */
[C---:B------:R-:W-:Y:S01]  /*27dc0*/  HMMA.16816.F32 R120, R132.reuse, R138, R120 ;  /* 0x0000008a8478723c */ /* 0x040fe20000001878 */
[----:B------:R-:W2:Y:S03]  /*27dd0*/  LDSM.16.MT88.4 R184, [R217+0x13800] ;  /* 0x01380000d9b8783b */ /* 0x000ea60000004200 */
[----:B------:R-:W-:Y:S03]  /*27de0*/  MOV R137, R162 ;  /* 0x000000a200897202 */ /* 0x000fe60000000f00 */
[----:B------:R-:W-:Y:S01]  /*27df0*/  IMAD.MOV.U32 R139, RZ, RZ, R160 ;  /* 0x000000ffff8b7224 */ /* 0x000fe200078e00a0 */
[C---:B---3--:R-:W-:Y:S04]  /*27e00*/  HMMA.16816.F32 R124, R132.reuse, R140, R124 ;  /* 0x0000008c847c723c */ /* 0x048fe8000000187c */
[----:B------:R-:W-:Y:S03]  /*27e10*/  MOV R138, R163 ;  /* 0x000000a3008a7202 */ /* 0x000fe60000000f00 */
[----:B------:R-:W-:Y:S01]  /*27e20*/  MOV R141, R171 ;  /* 0x000000ab008d7202 */ /* 0x000fe20000000f00 */
[----:B------:R-:W-:Y:S04]  /*27e30*/  HMMA.16816.F32 R128, R132, R142, R128 ;  /* 0x0000008e8480723c */ /* 0x000fe80000001880 */
[----:B------:R-:W-:Y:S02]  /*27e40*/  F2FP.PACK_AB R171, R165, R138 ;  /* 0x0000008aa5ab723e */ /* 0x000fe400000000ff */
[----:B------:R-:W-:Y:S01]  /*27e50*/  MOV R140, R161 ;  /* 0x000000a1008c7202 */ /* 0x000fe20000000f00 */
[----:B------:R-:W-:Y:S01]  /*27e60*/  IMAD.MOV.U32 R143, RZ, RZ, R170 ;  /* 0x000000ffff8f7224 */ /* 0x000fe200078e00aa */
[----:B------:R-:W-:Y:S04]  /*27e70*/  MOV R134, R169 ;  /* 0x000000a900867202 */ /* 0x000fe80000000f00 */
[----:B------:R-:W-:Y:S02]  /*27e80*/  MOV R135, R168 ;  /* 0x000000a800877202 */ /* 0x000fe40000000f00 */
[----:B------:R-:W-:Y:S02]  /*27e90*/  F2FP.PACK_AB R170, R166, R139 ;  /* 0x0000008ba6aa723e */ /* 0x000fe400000000ff */
[----:B------:R-:W-:Y:S02]  /*27ea0*/  F2FP.PACK_AB R168, R137, R135 ;  /* 0x0000008789a8723e */ /* 0x000fe400000000ff */
[----:B------:R-:W-:Y:S07]  /*27eb0*/  F2FP.PACK_AB R169, R136, R134 ;  /* 0x0000008688a9723e */ /* 0x000fee00000000ff */
[C---:B------:R-:W-:Y:S01]  /*27ec0*/  HMMA.16816.F32 R160, R168.reuse, R156, R4 ;  /* 0x0000009ca8a0723c */ /* 0x040fe20000001804 */
[----:B------:R-:W3:Y:S07]  /*27ed0*/  LDSM.16.MT88.4 R4, [R216+0x13800] ;  /* 0x01380000d804783b */ /* 0x000eee0000004200 */
[C---:B------:R-:W-:Y:S07]  /*27ee0*/  HMMA.16816.F32 R156, R168.reuse, R158, R8 ;  /* 0x0000009ea89c723c */ /* 0x040fee0000001808 */
[----:B------:R-:W-:Y:S01]  /*27ef0*/  IMAD.MOV.U32 R8, RZ, RZ, R154 ;  /* 0x000000ffff087224 */ /* 0x000fe200078e009a */
[----:B------:R-:W-:Y:S01]  /*27f00*/  MOV R9, R155 ;  /* 0x0000009b00097202 */ /* 0x000fe20000000f00 */
[----:B------:R-:W-:Y:S03]  /*27f10*/  IMAD.MOV.U32 R11, RZ, RZ, R153 ;  /* 0x000000ffff0b7224 */ /* 0x000fe600078e0099 */
[----:B------:R-:W-:Y:S02]  /*27f20*/  MOV R10, R152 ;  /* 0x00000098000a7202 */ /* 0x000fe40000000f00 */
[C---:B-1----:R-:W-:Y:S07]  /*27f30*/  HMMA.16816.F32 R152, R168.reuse, R148, R12 ;  /* 0x00000094a898723c */ /* 0x042fee000000180c */
[----:B------:R-:W-:Y:S01]  /*27f40*/  MOV R15, R146 ;  /* 0x00000092000f7202 */ /* 0x000fe20000000f00 */
[C---:B------:R-:W-:Y:S04]  /*27f50*/  HMMA.16816.F32 R148, R168.reuse, R150, R16 ;  /* 0x00000096a894723c */ /* 0x040fe80000001810 */
[----:B------:R-:W-:Y:S01]  /*27f60*/  MOV R12, R143 ;  /* 0x0000008f000c7202 */ /* 0x000fe20000000f00 */
[----:B------:R-:W-:Y:S01]  /*27f70*/  IMAD.MOV.U32 R14, RZ, RZ, R141 ;  /* 0x000000ffff0e7224 */ /* 0x000fe200078e008d */
[----:B------:R-:W-:Y:S01]  /*27f80*/  MOV R13, R140 ;  /* 0x0000008c000d7202 */ /* 0x000fe20000000f00 */
[----:B------:R-:W-:Y:S01]  /*27f90*/  IMAD.MOV.U32 R19, RZ, RZ, R145 ;  /* 0x000000ffff137224 */ /* 0x000fe200078e0091 */
[----:B------:R-:W-:Y:S04]  /*27fa0*/  MOV R17, R147 ;  /* 0x0000009300117202 */ /* 0x000fe80000000f00 */
[----:B------:R-:W-:Y:S02]  /*27fb0*/  MOV R18, R144 ;  /* 0x0000009000127202 */ /* 0x000fe40000000f00 */
[C---:B------:R-:W-:Y:S01]  /*27fc0*/  HMMA.16816.F32 R144, R168.reuse, R172, R20 ;  /* 0x000000aca890723c */ /* 0x040fe20000001814 */
[----:B------:R-:W-:Y:S06]  /*27fd0*/  LDSM.16.MT88.4 R20, [R216+0x15800] ;  /* 0x01580000d814783b */ /* 0x000fec0000004200 */
[----:B------:R-:W-:Y:S01]  /*27fe0*/  MOV R173, R138 ;  /* 0x0000008a00ad7202 */ /* 0x000fe20000000f00 */
[C---:B------:R-:W-:Y:S01]  /*27ff0*/  HMMA.16816.F32 R140, R168.reuse, R174, R24 ;  /* 0x000000aea88c723c */ /* 0x040fe20000001818 */
[----:B------:R-:W-:Y:S03]  /*28000*/  LDSM.16.MT88.4 R24, [R215+0x15800] ;  /* 0x01580000d718783b */ /* 0x000fe60000004200 */
[----:B------:R-:W-:Y:S03]  /*28010*/  MOV R172, R139 ;  /* 0x0000008b00ac7202 */ /* 0x000fe60000000f00 */
[----:B------:R-:W-:Y:S01]  /*28020*/  MOV R175, R136 ;  /* 0x0000008800af7202 */ /* 0x000fe20000000f00 */
[----:B------:R-:W-:Y:S02]  /*28030*/  IMAD.MOV.U32 R174, RZ, RZ, R137 ;  /* 0x000000ffffae7224 */ /* 0x000fe400078e0089 */
[C---:B------:R-:W-:Y:S01]  /*28040*/  HMMA.16816.F32 R136, R168.reuse, R176, R28 ;  /* 0x000000b0a888723c */ /* 0x040fe2000000181c */
[----:B------:R-:W-:Y:S06]  /*28050*/  LDSM.16.MT88.4 R28, [R219+0x17800] ;  /* 0x01780000db1c783b */ /* 0x000fec0000004200 */
[----:B------:R-:W-:Y:S02]  /*28060*/  MOV R177, R134 ;  /* 0x0000008600b17202 */ /* 0x000fe40000000f00 */
[----:B------:R-:W-:Y:S02]  /*28070*/  MOV R176, R135 ;  /* 0x0000008700b07202 */ /* 0x000fe40000000f00 */
[C---:B------:R-:W-:Y:S07]  /*28080*/  HMMA.16816.F32 R132, R168.reuse, R178, R32 ;  /* 0x000000b2a884723c */ /* 0x040fee0000001820 */
[----:B------:R-:W-:Y:S01]  /*28090*/  MOV R33, R8 ;  /* 0x0000000800217202 */ /* 0x000fe20000000f00 */
[C---:B------:R-:W-:Y:S04]  /*280a0*/  HMMA.16816.F32 R36, R168.reuse, R180, R36 ;  /* 0x000000b4a824723c */ /* 0x040fe80000001824 */
[----:B------:R-:W-:Y:S01]  /*280b0*/  MOV R32, R9 ;  /* 0x0000000900207202 */ /* 0x000fe20000000f00 */
[----:B------:R-:W-:Y:S01]  /*280c0*/  IMAD.MOV.U32 R178, RZ, RZ, R11 ;  /* 0x000000ffffb27224 */ /* 0x000fe200078e000b */
[----:B------:R-:W-:Y:S01]  /*280d0*/  MOV R179, R10 ;  /* 0x0000000a00b37202 */ /* 0x000fe20000000f00 */
[----:B------:R-:W-:Y:S01]  /*280e0*/  IMAD.MOV.U32 R34, RZ, RZ, R13 ;  /* 0x000000ffff227224 */ /* 0x000fe200078e000d */
[C---:B------:R-:W-:Y:S01]  /*280f0*/  HMMA.16816.F32 R40, R168.reuse, R182, R40 ;  /* 0x000000b6a828723c */ /* 0x040fe20000001828 */
[----:B------:R-:W1:Y:S03]  /*28100*/  LDSM.16.MT88.4 R8, [R215+0x13800] ;  /* 0x01380000d708783b */ /* 0x000e660000004200 */
[----:B------:R-:W-:Y:S02]  /*28110*/  MOV R35, R12 ;  /* 0x0000000c00237202 */ /* 0x000fe40000000f00 */
[----:B------:R-:W-:Y:S01]  /*28120*/  MOV R181, R14 ;  /* 0x0000000e00b57202 */ /* 0x000fe20000000f00 */
[----:B------:R-:W-:Y:S01]  /*28130*/  IMAD.MOV.U32 R182, RZ, RZ, R18 ;  /* 0x000000ffffb67224 */ /* 0x000fe200078e0012 */
[C---:B--2---:R-:W-:Y:S04]  /*28140*/  HMMA.16816.F32 R44, R168.reuse, R184, R44 ;  /* 0x000000b8a82c723c */ /* 0x044fe8000000182c */
[----:B------:R-:W-:Y:S02]  /*28150*/  MOV R180, R15 ;  /* 0x0000000f00b47202 */ /* 0x000fe40000000f00 */
[----:B------:R-:W2:Y:S01]  /*28160*/  LDSM.16.MT88.4 R12, [R219+0x15800] ;  /* 0x01580000db0c783b */ /* 0x000ea20000004200 */
[----:B------:R-:W-:Y:S01]  /*28170*/  MOV R183, R17 ;  /* 0x0000001100b77202 */ /* 0x000fe20000000f00 */
[C---:B------:R-:W-:Y:S04]  /*28180*/  HMMA.16816.F32 R48, R168.reuse, R186, R48 ;  /* 0x000000baa830723c */ /* 0x040fe80000001830 */
[----:B------:R-:W-:Y:S01]  /*28190*/  MOV R185, R19 ;  /* 0x0000001300b97202 */ /* 0x000fe20000000f00 */
[----:B------:R-:W-:Y:S01]  /*281a0*/  FADD.FTZ R251, R180, R251 ;  /* 0x000000fbb4fb7221 */ /* 0x000fe20000010000 */
[----:B------:R-:W4:Y:S02]  /*281b0*/  LDSM.16.MT88.4 R16, [R217+0x15800] ;  /* 0x01580000d910783b */ /* 0x000f240000004200 */
[C---:B---3--:R-:W-:Y:S04]  /*281c0*/  HMMA.16816.F32 R52, R168.reuse, R4, R52 ;  /* 0x00000004a834723c */ /* 0x048fe80000001834 */
[----:B------:R-:W-:Y:S04]  /*281d0*/  FADD.FTZ R0, R185, R0 ;  /* 0x00000000b9007221 */ /* 0x000fe80000010000 */
[C---:B------:R-:W-:Y:S01]  /*281e0*/  HMMA.16816.F32 R56, R168.reuse, R6, R56 ;  /* 0x00000006a838723c */ /* 0x040fe20000001838 */
[----:B------:R-:W3:Y:S03]  /*281f0*/  LDSM.16.MT88.4 R4, [R217+0x17800] ;  /* 0x01780000d904783b */ /* 0x000ee60000004200 */
[----:B------:R-:W-:Y:S04]  /*28200*/  FADD.FTZ R0, R182, R0 ;  /* 0x00000000b6007221 */ /* 0x000fe80000010000 */
[----:B------:R-:W-:Y:S01]  /*28210*/  FADD.FTZ R0, R183, R0 ;  /* 0x00000000b7007221 */ /* 0x000fe20000010000 */
[C---:B-1----:R-:W-:Y:S03]  /*28220*/  HMMA.16816.F32 R60, R168.reuse, R8, R60 ;  /* 0x00000008a83c723c */ /* 0x042fe6000000183c */
[----:B------:R-:W-:Y:S02]  /*28230*/  FADD.FTZ R2, R181, R0 ;  /* 0x00000000b5027221 */ /* 0x000fe40000010000 */
[----:B------:R-:W-:Y:S02]  /*28240*/  FADD.FTZ R0, R178, R251 ;  /* 0x000000fbb2007221 */ /* 0x000fe40000010000 */
[----:B------:R-:W-:Y:S01]  /*28250*/  FADD.FTZ R2, R179, R2 ;  /* 0x00000002b3027221 */ /* 0x000fe20000010000 */
[C---:B------:R-:W-:Y:S01]  /*28260*/  HMMA.16816.F32 R64, R168.reuse, R10, R64 ;  /* 0x0000000aa840723c */ /* 0x040fe20000001840 */
[----:B------:R-:W1:Y:S03]  /*28270*/  LDSM.16.MT88.4 R8, [R216+0x17800] ;  /* 0x01780000d808783b */ /* 0x000e660000004200 */
[----:B------:R-:W-:Y:S02]  /*28280*/  FADD.FTZ R0, R32, R0 ;  /* 0x0000000020007221 */ /* 0x000fe40000010000 */
[----:B------:R-:W-:Y:S02]  /*28290*/  FADD.FTZ R2, R33, R2 ;  /* 0x0000000221027221 */ /* 0x000fe40000010000 */
[C---:B--2---:R-:W-:Y:S04]  /*282a0*/  HMMA.16816.F32 R68, R168.reuse, R12, R68 ;  /* 0x0000000ca844723c */ /* 0x044fe80000001844 */
[----:B------:R-:W-:Y:S02]  /*282b0*/  FADD.FTZ R0, R34, R0 ;  /* 0x0000000022007221 */ /* 0x000fe40000010000 */
[----:B------:R-:W-:Y:S02]  /*282c0*/  FADD.FTZ R2, R35, R2 ;  /* 0x0000000223027221 */ /* 0x000fe40000010000 */
[C---:B------:R-:W-:Y:S01]  /*282d0*/  HMMA.16816.F32 R72, R168.reuse, R14, R72 ;  /* 0x0000000ea848723c */ /* 0x040fe20000001848 */
[----:B------:R-:W2:Y:S03]  /*282e0*/  LDSM.16.MT88.4 R12, [R215+0x17800] ;  /* 0x01780000d70c783b */ /* 0x000ea60000004200 */
[----:B------:R-:W-:Y:S02]  /*282f0*/  FADD.FTZ R0, R176, R0 ;  /* 0x00000000b0007221 */ /* 0x000fe40000010000 */
[----:B------:R-:W-:Y:S02]  /*28300*/  FADD.FTZ R2, R177, R2 ;  /* 0x00000002b1027221 */ /* 0x000fe40000010000 */
[C---:B----4-:R-:W-:Y:S04]  /*28310*/  HMMA.16816.F32 R76, R168.reuse, R16, R76 ;  /* 0x00000010a84c723c */ /* 0x050fe8000000184c */
[----:B------:R-:W-:Y:S02]  /*28320*/  FADD.FTZ R0, R174, R0 ;  /* 0x00000000ae007221 */ /* 0x000fe40000010000 */
[----:B------:R-:W-:Y:S02]  /*28330*/  FADD.FTZ R2, R175, R2 ;  /* 0x00000002af027221 */ /* 0x000fe40000010000 */
[C---:B------:R-:W-:Y:S04]  /*28340*/  HMMA.16816.F32 R80, R168.reuse, R18, R80 ;  /* 0x00000012a850723c */ /* 0x040fe80000001850 */
[----:B------:R-:W-:Y:S02]  /*28350*/  FADD.FTZ R0, R172, R0 ;  /* 0x00000000ac007221 */ /* 0x000fe40000010000 */
[----:B------:R-:W-:Y:S02]  /*28360*/  FADD.FTZ R2, R173, R2 ;  /* 0x00000002ad027221 */ /* 0x000fe40000010000 */
[C---:B------:R-:W-:Y:S04]  /*28370*/  HMMA.16816.F32 R84, R168.reuse, R20, R84 ;  /* 0x00000014a854723c */ /* 0x040fe80000001854 */
[----:B------:R-:W-:Y:S01]  /*28380*/  FADD.FTZ R249, R166, R0 ;  /* 0x00000000a6f97221 */ /* 0x000fe20000010000 */
[----:B------:R-:W-:Y:S01]  /*28390*/  MOV R0, R3 ;  /* 0x0000000300007202 */ /* 0x000fe20000000f00 */
[----:B------:R-:W-:Y:S01]  /*283a0*/  FADD.FTZ R248, R165, R2 ;  /* 0x00000002a5f87221 */ /* 0x000fe20000010000 */
[----:B------:R-:W-:Y:S01]  /*283b0*/  MOV R2, R164 ;  /* 0x000000a400027202 */ /* 0x000fe20000000f00 */
[C---:B------:R-:W-:Y:S08]  /*283c0*/  HMMA.16816.F32 R88, R168.reuse, R22, R88 ;  /* 0x00000016a858723c */ /* 0x040ff00000001858 */
[C---:B------:R-:W-:Y:S08]  /*283d0*/  HMMA.16816.F32 R92, R168.reuse, R24, R92 ;  /* 0x00000018a85c723c */ /* 0x040ff0000000185c */
[C---:B------:R-:W-:Y:S08]  /*283e0*/  HMMA.16816.F32 R96, R168.reuse, R26, R96 ;  /* 0x0000001aa860723c */ /* 0x040ff00000001860 */
[C---:B------:R-:W-:Y:S08]  /*283f0*/  HMMA.16816.F32 R100, R168.reuse, R28, R100 ;  /* 0x0000001ca864723c */ /* 0x040ff00000001864 */
[C---:B------:R-:W-:Y:S08]  /*28400*/  HMMA.16816.F32 R104, R168.reuse, R30, R104 ;  /* 0x0000001ea868723c */ /* 0x040ff00000001868 */
[C---:B---3--:R-:W-:Y:S08]  /*28410*/  HMMA.16816.F32 R108, R168.reuse, R4, R108 ;  /* 0x00000004a86c723c */ /* 0x048ff0000000186c */
[C---:B------:R-:W-:Y:S08]  /*28420*/  HMMA.16816.F32 R112, R168.reuse, R6, R112 ;  /* 0x00000006a870723c */ /* 0x040ff00000001870 */
[C---:B-1----:R-:W-:Y:S08]  /*28430*/  HMMA.16816.F32 R116, R168.reuse, R8, R116 ;  /* 0x00000008a874723c */ /* 0x042ff00000001874 */
[C---:B------:R-:W-:Y:S08]  /*28440*/  HMMA.16816.F32 R120, R168.reuse, R10, R120 ;  /* 0x0000000aa878723c */ /* 0x040ff00000001878 */
[C---:B--2---:R-:W-:Y:S08]  /*28450*/  HMMA.16816.F32 R124, R168.reuse, R12, R124 ;  /* 0x0000000ca87c723c */ /* 0x044ff0000000187c */
[----:B------:R-:W-:Y:S01]  /*28460*/  HMMA.16816.F32 R128, R168, R14, R128 ;  /* 0x0000000ea880723c */ /* 0x000fe20000001880 */
[----:B------:R-:W-:-:S07]  /*28470*/  @P0 BRA `(.L_x_2709) ;  /* 0xffffb02000000947 */ /* 0x000fce000383ffff */
.L_x_2700:
        /* <DEDUP_REMOVED lines=11> */
.L_x_2723:
[----:B--23--:R-:W-:Y:S01]  /*28530*/  FADD.FTZ R249, R6, R249 ;  /* 0x000000f906f97221 */ /* 0x00cfe20000010000 */
[----:B------:R-:W-:Y:S05]  /*28540*/  BRA.DIV ~URZ, `(.L_x_2711) ;  /* 0x000020f27f007947 */ /* 0x000fea000b800000 */
[----:B------:R-:W2:Y:S04]  /*28550*/  SHFL.BFLY PT, R4, R248, 0x2, 0x1f ;  /* 0x0c401f00f8047f89 */ /* 0x000ea800000e0000 */
[----:B------:R-:W3:Y:S01]  /*28560*/  SHFL.BFLY PT, R0, R249, 0x1, 0x1f ;  /* 0x0c201f00f9007f89 */ /* 0x000ee200000e0000 */
[----:B--2---:R-:W-:Y:S02]  /*28570*/  FADD.FTZ R248, R4, R248 ;  /* 0x000000f804f87221 */ /* 0x004fe40000010000 */
[----:B---3--:R-:W-:-:S03]  /*28580*/  FADD.FTZ R249, R249, R0 ;  /* 0x00000000f9f97221 */ /* 0x008fc60000010000 */
[----:B------:R2:W3:Y:S04]  /*28590*/  SHFL.BFLY PT, R6, R248, 0x1, 0x1f ;  /* 0x0c201f00f8067f89 */ /* 0x0004e800000e0000 */
.L_x_2724:
[----:B------:R-:W4:Y:S01]  /*285a0*/  S2R R5, SR_TID.X ;  /* 0x0000000000057919 */ /* 0x000f220000002100 */
[----:B---3--:R-:W-:Y:S01]  /*285b0*/  FADD.FTZ R6, R6, R248 ;  /* 0x000000f806067221 */ /* 0x008fe20000010000 */
[----:B------:R-:W-:Y:S01]  /*285c0*/  FSETP.NE.FTZ.AND P4, PT, R249, RZ, PT ;  /* 0x000000fff900720b */ /* 0x000fe20003f95000 */
[----:B------:R-:W-:Y:S01]  /*285d0*/  ULDC.64 UR4, c[0x0][0x118] ;  /* 0x0000460000047ab9 */ /* 0x000fe20000000a00 */
[----:B------:R-:W-:Y:S02]  /*285e0*/  MOV R0, 0x3f800000 ;  /* 0x3f80000000007802 */ /* 0x000fe40000000f00 */
[----:B------:R-:W-:Y:S02]  /*285f0*/  FSETP.NE.FTZ.AND P3, PT, R6, RZ, PT ;  /* 0x000000ff0600720b */ /* 0x000fe40003f75000 */
[----:B------:R-:W-:-:S07]  /*28600*/  MOV R4, 0x3f800000 ;  /* 0x3f80000000047802 */ /* 0x000fce0000000f00 */
[----:B------:R-:W3:Y:S08]  /*28610*/  @P4 MUFU.RCP R0, R249 ;  /* 0x000000f900004308 */ /* 0x000ef00000001000 */
[----:B------:R-:W1:Y:S01]  /*28620*/  @P3 MUFU.RCP R4, R6 ;  /* 0x0000000600043308 */ /* 0x000e620000001000 */
[----:B----4-:R-:W-:-:S04]  /*28630*/  SHF.R.S32.HI R7, RZ, 0x1f, R5 ;  /* 0x0000001fff077819 */ /* 0x010fc80000011405 */
[----:B------:R-:W-:Y:S01]  /*28640*/  LEA.HI R10, R7, R5, RZ, 0x2 ;  /* 0x00000005070a7211 */ /* 0x000fe200078f10ff */
[----:B---3--:R-:W-:-:S03]  /*28650*/  FMUL.FTZ R160, R0, R160 ;  /* 0x000000a000a07220 */ /* 0x008fc60000410000 */
[--C-:B------:R-:W-:Y:S01]  /*28660*/  SHF.R.S32.HI R12, RZ, 0x2, R10.reuse ;  /* 0x00000002ff0c7819 */ /* 0x100fe2000001140a */
[C---:B------:R-:W-:Y:S01]  /*28670*/  FMUL.FTZ R161, R0.reuse, R161 ;  /* 0x000000a100a17220 */ /* 0x040fe20000410000 */
[----:B------:R-:W-:Y:S01]  /*28680*/  SHF.R.S32.HI R11, RZ, 0x1f, R10 ;  /* 0x0000001fff0b7819 */ /* 0x000fe2000001140a */
[----:B------:R-:W-:Y:S01]  /*28690*/  FMUL.FTZ R156, R0, R156 ;  /* 0x0000009c009c7220 */ /* 0x000fe20000410000 */
[----:B------:R-:W-:Y:S01]  /*286a0*/  LOP3.LUT R10, R10, 0x3ffffffc, RZ, 0xc0, !PT ;  /* 0x3ffffffc0a0a7812 */ /* 0x000fe200078ec0ff */
[----:B------:R-:W-:Y:S01]  /*286b0*/  FMUL.FTZ R157, R0, R157 ;  /* 0x0000009d009d7220 */ /* 0x000fe20000410000 */
[----:B------:R-:W-:Y:S01]  /*286c0*/  LEA.HI R11, R11, R12, RZ, 0x3 ;  /* 0x0000000c0b0b7211 */ /* 0x000fe200078f18ff */
[----:B-1----:R-:W-:Y:S01]  /*286d0*/  FMUL.FTZ R163, R4, R163 ;  /* 0x000000a304a37220 */ /* 0x002fe20000410000 */
        /* <DEDUP_REMOVED lines=17> */
[----:B------:R-:W-:Y:S01]  /*287f0*/  FMUL.FTZ R149, R0, R149 ;  /* 0x0000009500957220 */ /* 0x000fe20000410000 */
[----:B------:R-:W-:Y:S01]  /*28800*/  LEA R10, R13, R10, 0x9 ;  /* 0x0000000a0d0a7211 */ /* 0x000fe200078e48ff */
[----:B------:R-:W-:Y:S01]  /*28810*/  FMUL.FTZ R151, R4, R151 ;  /* 0x0000009704977220 */ /* 0x000fe20000410000 */
[----:B------:R-:W-:Y:S01]  /*28820*/  LEA.HI R14, R14, R14, RZ, 0x1d ;  /* 0x0000000e0e0e7211 */ /* 0x000fe200078fe8ff */
[----:B------:R-:W-:Y:S01]  /*28830*/  FMUL.FTZ R150, R4, R150 ;  /* 0x0000009604967220 */ /* 0x000fe20000410000 */
[----:B------:R-:W-:Y:S01]  /*28840*/  ISETP.NE.U32.AND P0, PT, R15, 0x1, PT ;  /* 0x000000010f00780c */ /* 0x000fe20003f05070 */
[----:B------:R-:W-:Y:S01]  /*28850*/  FMUL.FTZ R144, R0, R144 ;  /* 0x0000009000907220 */ /* 0x000fe20000410000 */
[----:B------:R-:W-:Y:S01]  /*28860*/  LEA R10, R10, R14, 0x1 ;  /* 0x0000000e0a0a7211 */ /* 0x000fe200078e08ff */
[----:B------:R-:W-:Y:S01]  /*28870*/  FMUL.FTZ R145, R0, R145 ;  /* 0x0000009100917220 */ /* 0x000fe20000410000 */
[----:B------:R-:W-:Y:S01]  /*28880*/  R2P PR, R12, 0x6 ;  /* 0x000000060c007804 */ /* 0x000fe20000000000 */
[----:B------:R-:W-:Y:S01]  /*28890*/  FMUL.FTZ R147, R4, R147 ;  /* 0x0000009304937220 */ /* 0x000fe20000410000 */
[----:B------:R-:W-:Y:S01]  /*288a0*/  SHF.L.U32 R10, R10, 0x1, RZ ;  /* 0x000000010a0a7819 */ /* 0x000fe200000006ff */
[----:B------:R-:W-:Y:S01]  /*288b0*/  FMUL.FTZ R146, R4, R146 ;  /* 0x0000009204927220 */ /* 0x000fe20000410000 */
[----:B------:R-:W-:Y:S01]  /*288c0*/  MOV R12, 0x20 ;  /* 0x00000020000c7802 */ /* 0x000fe20000000f00 */
[C---:B------:R-:W-:Y:S01]  /*288d0*/  FMUL.FTZ R140, R0.reuse, R140 ;  /* 0x0000008c008c7220 */ /* 0x040fe20000410000 */
[----:B------:R-:W-:Y:S01]  /*288e0*/  MOV R15, 0x40 ;  /* 0x00000040000f7802 */ /* 0x000fe20000000f00 */
[----:B------:R-:W-:Y:S01]  /*288f0*/  FMUL.FTZ R141, R0, R141 ;  /* 0x0000008d008d7220 */ /* 0x000fe20000410000 */
[----:B------:R-:W-:Y:S01]  /*28900*/  IADD3 R14, R10, -0x10, RZ ;  /* 0xfffffff00a0e7810 */ /* 0x000fe20007ffe0ff */
[----:B------:R-:W-:Y:S01]  /*28910*/  FMUL.FTZ R143, R4, R143 ;  /* 0x0000008f048f7220 */ /* 0x000fe20000410000 */
[----:B------:R-:W-:Y:S01]  /*28920*/  SEL R12, R12, 0xffffffe0, !P1 ;  /* 0xffffffe00c0c7807 */ /* 0x000fe20004800000 */
[----:B------:R-:W-:Y:S01]  /*28930*/  FMUL.FTZ R142, R4, R142 ;  /* 0x0000008e048e7220 */ /* 0x000fe20000410000 */
[----:B------:R-:W-:Y:S01]  /*28940*/  @P0 IADD3 R14, R10, 0x10, RZ ;  /* 0x000000100a0e0810 */ /* 0x000fe20007ffe0ff */
[C---:B------:R-:W-:Y:S01]  /*28950*/  FMUL.FTZ R136, R0.reuse, R136 ;  /* 0x0000008800887220 */ /* 0x040fe20000410000 */
[----:B------:R-:W-:Y:S01]  /*28960*/  F2FP.PACK_AB R162, R163, R162 ;  /* 0x000000a2a3a2723e */ /* 0x000fe200000000ff */
[----:B------:R-:W-:Y:S01]  /*28970*/  FMUL.FTZ R137, R0, R137 ;  /* 0x0000008900897220 */ /* 0x000fe20000410000 */
[----:B------:R-:W-:Y:S01]  /*28980*/  SEL R15, R15, 0xffffffc0, !P2 ;  /* 0xffffffc00f0f7807 */ /* 0x000fe20005000000 */
[C---:B------:R-:W-:Y:S01]  /*28990*/  FMUL.FTZ R139, R4.reuse, R139 ;  /* 0x0000008b048b7220 */ /* 0x040fe20000410000 */
[----:B------:R-:W-:Y:S01]  /*289a0*/  F2FP.PACK_AB R156, R157, R156 ;  /* 0x0000009c9d9c723e */ /* 0x000fe200000000ff */
[----:B------:R-:W-:Y:S01]  /*289b0*/  FMUL.FTZ R138, R4, R138 ;  /* 0x0000008a048a7220 */ /* 0x000fe20000410000 */
[----:B------:R-:W-:Y:S01]  /*289c0*/  F2FP.PACK_AB R158, R159, R158 ;  /* 0x0000009e9f9e723e */ /* 0x000fe200000000ff */
[C---:B------:R-:W-:Y:S01]  /*289d0*/  FMUL.FTZ R132, R0.reuse, R132 ;  /* 0x0000008400847220 */ /* 0x040fe20000410000 */
[----:B------:R-:W-:Y:S01]  /*289e0*/  F2FP.PACK_AB R152, R153, R152 ;  /* 0x000000989998723e */ /* 0x000fe200000000ff */
[----:B------:R-:W-:Y:S01]  /*289f0*/  FMUL.FTZ R133, R0, R133 ;  /* 0x0000008500857220 */ /* 0x000fe20000410000 */
[----:B------:R-:W-:Y:S01]  /*28a00*/  F2FP.PACK_AB R154, R155, R154 ;  /* 0x0000009a9b9a723e */ /* 0x000fe200000000ff */
[----:B------:R-:W-:Y:S01]  /*28a10*/  FMUL.FTZ R135, R4, R135 ;  /* 0x0000008704877220 */ /* 0x000fe20000410000 */
[----:B------:R-:W-:Y:S01]  /*28a20*/  IADD3 R16, R10, R12, RZ ;  /* 0x0000000c0a107210 */ /* 0x000fe20007ffe0ff */
[----:B------:R-:W-:Y:S01]  /*28a30*/  FMUL.FTZ R134, R4, R134 ;  /* 0x0000008604867220 */ /* 0x000fe20000410000 */
[----:B------:R-:W-:Y:S01]  /*28a40*/  F2FP.PACK_AB R148, R149, R148 ;  /* 0x000000949594723e */ /* 0x000fe200000000ff */
[C---:B------:R-:W-:Y:S01]  /*28a50*/  FMUL.FTZ R36, R0.reuse, R36 ;  /* 0x0000002400247220 */ /* 0x040fe20000410000 */
[----:B------:R-:W-:Y:S01]  /*28a60*/  F2FP.PACK_AB R150, R151, R150 ;  /* 0x000000969796723e */ /* 0x000fe200000000ff */
[----:B------:R-:W-:Y:S01]  /*28a70*/  FMUL.FTZ R37, R0, R37 ;  /* 0x0000002500257220 */ /* 0x000fe20000410000 */
[----:B------:R-:W-:Y:S01]  /*28a80*/  IADD3 R12, R12, R14, RZ ;  /* 0x0000000e0c0c7210 */ /* 0x000fe20007ffe0ff */
        /* <DEDUP_REMOVED lines=11> */
[----:B------:R-:W-:Y:S01]  /*28b40*/  STS [R10], R160 ;  /* 0x000000a00a007388 */ /* 0x000fe20000000800 */
[C---:B------:R-:W-:Y:S01]  /*28b50*/  FMUL.FTZ R44, R0.reuse, R44 ;  /* 0x0000002c002c7220 */ /* 0x040fe20000410000 */
[----:B------:R-:W-:Y:S01]  /*28b60*/  IADD3 R18, R15, R14, RZ ;  /* 0x0000000e0f127210 */ /* 0x000fe20007ffe0ff */
[----:B------:R-:W-:Y:S01]  /*28b70*/  FMUL.FTZ R45, R0, R45 ;  /* 0x0000002d002d7220 */ /* 0x000fe20000410000 */
[----:B------:R-:W-:Y:S01]  /*28b80*/  STS [R10+0x400], R162 ;  /* 0x000400a20a007388 */ /* 0x000fe20000000800 */
[C---:B------:R-:W-:Y:S01]  /*28b90*/  FMUL.FTZ R47, R4.reuse, R47 ;  /* 0x0000002f042f7220 */ /* 0x040fe20000410000 */
[----:B------:R-:W-:Y:S01]  /*28ba0*/  F2FP.PACK_AB R136, R137, R136 ;  /* 0x000000888988723e */ /* 0x000fe200000000ff */
        /* <DEDUP_REMOVED lines=11> */
[----:B------:R-:W-:Y:S01]  /*28c60*/  F2FP.PACK_AB R134, R135, R134 ;  /* 0x000000868786723e */ /* 0x000fe200000000ff */
[----:B------:R-:W-:Y:S01]  /*28c70*/  FMUL.FTZ R53, R0, R53 ;  /* 0x0000003500357220 */ /* 0x000fe20000410000 */
[----:B------:R-:W-:Y:S01]  /*28c80*/  STS [R16], R152 ;  /* 0x0000009810007388 */ /* 0x000fe20000000800 */
[----:B------:R-:W-:Y:S01]  /*28c90*/  FMUL.FTZ R55, R4, R55 ;  /* 0x0000003704377220 */ /* 0x000fe20000410000 */
        /* <DEDUP_REMOVED lines=141> */
[C---:B------:R-:W-:Y:S01]  /*29570*/  FMUL.FTZ R125, R0.reuse, R125 ;  /* 0x0000007d007d7220 */ /* 0x040fe20000410000 */
[----:B------:R-:W-:Y:S01]  /*29580*/  F2FP.PACK_AB R106, R107, R106 ;  /* 0x0000006a6b6a723e */ /* 0x000fe200000000ff */
[----:B------:R-:W-:Y:S01]  /*29590*/  FMUL.FTZ R128, R0, R128 ;  /* 0x0000008000807220 */ /* 0x000fe20000410000 */
[----:B------:R-:W-:Y:S01]  /*295a0*/  STS [R17+0x4000], R84 ;  /* 0x0040005411007388 */ /* 0x000fe20000000800 */
[C---:B------:R-:W-:Y:S01]  /*295b0*/  FMUL.FTZ R127, R4.reuse, R127 ;  /* 0x0000007f047f7220 */ /* 0x040fe20000410000 */
[----:B------:R-:W-:Y:S01]  /*295c0*/  F2FP.PACK_AB R108, R109, R108 ;  /* 0x0000006c6d6c723e */ /* 0x000fe200000000ff */
[C---:B------:R-:W-:Y:S01]  /*295d0*/  FMUL.FTZ R126, R4.reuse, R126 ;  /* 0x0000007e047e7220 */ /* 0x040fe20000410000 */
[----:B------:R-:W-:Y:S01]  /*295e0*/  STS [R17+0x4400], R86 ;  /* 0x0044005611007388 */ /* 0x000fe20000000800 */
[----:B------:R-:W-:Y:S01]  /*295f0*/  FMUL.FTZ R131, R4, R131 ;  /* 0x0000008304837220 */ /* 0x000fe20000410000 */
[----:B------:R-:W-:Y:S01]  /*29600*/  F2FP.PACK_AB R110, R111, R110 ;  /* 0x0000006e6f6e723e */ /* 0x000fe200000000ff */
[----:B------:R-:W-:Y:S01]  /*29610*/  FMUL.FTZ R0, R0, R129 ;  /* 0x0000008100007220 */ /* 0x000fe20000410000 */
[----:B------:R-:W-:Y:S01]  /*29620*/  STS [R18+0x4000], R88 ;  /* 0x0040005812007388 */ /* 0x000fe20000000800 */
[----:B------:R-:W-:Y:S01]  /*29630*/  FMUL.FTZ R4, R4, R130 ;  /* 0x0000008204047220 */ /* 0x000fe20000410000 */
[----:B------:R-:W-:-:S02]  /*29640*/  F2FP.PACK_AB R112, R113, R112 ;  /* 0x000000707170723e */ /* 0x000fc400000000ff */
[----:B------:R-:W-:Y:S01]  /*29650*/  STS [R18+0x4400], R90 ;  /* 0x0044005a12007388 */ /* 0x000fe20000000800 */
[----:B------:R-:W-:Y:S02]  /*29660*/  F2FP.PACK_AB R114, R115, R114 ;  /* 0x000000727372723e */ /* 0x000fe400000000ff */
[----:B------:R-:W-:Y:S01]  /*29670*/  F2FP.PACK_AB R116, R117, R116 ;  /* 0x000000747574723e */ /* 0x000fe200000000ff */
[----:B------:R-:W-:Y:S01]  /*29680*/  STS [R19+0x4000], R92 ;  /* 0x0040005c13007388 */ /* 0x000fe20000000800 */
[----:B------:R-:W-:Y:S02]  /*29690*/  F2FP.PACK_AB R118, R119, R118 ;  /* 0x000000767776723e */ /* 0x000fe400000000ff */
[----:B------:R-:W-:Y:S01]  /*296a0*/  F2FP.PACK_AB R120, R121, R120 ;  /* 0x000000787978723e */ /* 0x000fe200000000ff */
[----:B------:R-:W-:Y:S01]  /*296b0*/  STS [R19+0x4400], R94 ;  /* 0x0044005e13007388 */ /* 0x000fe20000000800 */
[----:B------:R-:W-:Y:S02]  /*296c0*/  F2FP.PACK_AB R122, R123, R122 ;  /* 0x0000007a7b7a723e */ /* 0x000fe400000000ff */
[----:B------:R-:W-:Y:S01]  /*296d0*/  ISETP.NE.AND P0, PT, R238, -0x1, PT ;  /* 0xffffffffee00780c */ /* 0x000fe20003f05270 */
[----:B------:R-:W-:Y:S01]  /*296e0*/  STS [R15+0x4000], R96 ;  /* 0x004000600f007388 */ /* 0x000fe20000000800 */
[----:B------:R-:W-:-:S02]  /*296f0*/  F2FP.PACK_AB R124, R125, R124 ;  /* 0x0000007c7d7c723e */ /* 0x000fc400000000ff */
[----:B------:R-:W-:Y:S01]  /*29700*/  F2FP.PACK_AB R126, R127, R126 ;  /* 0x0000007e7f7e723e */ /* 0x000fe200000000ff */
[----:B------:R-:W-:Y:S01]  /*29710*/  STS [R15+0x4400], R98 ;  /* 0x004400620f007388 */ /* 0x000fe20000000800 */
[----:B------:R-:W-:Y:S02]  /*29720*/  F2FP.PACK_AB R0, R0, R128 ;  /* 0x000000800000723e */ /* 0x000fe400000000ff */
        /* <DEDUP_REMOVED lines=15> */
[----:B------:R3:W-:Y:S04]  /*29820*/  STS [R15+0x6000], R0 ;  /* 0x006000000f007388 */ /* 0x0007e80000000800 */
[----:B------:R4:W-:Y:S04]  /*29830*/  STS [R15+0x6400], R4 ;  /* 0x006400040f007388 */ /* 0x0009e80000000800 */
[----:B-12---:R-:W2:Y:S04]  /*29840*/  @!P0 LD.E.64 R16, [R8.64+0x80] ;  /* 0x0000800408108980 */ /* 0x006ea8000c101b00 */
[----:B------:R-:W2:Y:S01]  /*29850*/  LD.E.64 R82, [R8.64+0x88] ;  /* 0x0000880408527980 */ /* 0x000ea2000c101b00 */
[----:B------:R-:W1:Y:S01]  /*29860*/  @P3 MUFU.LG2 R14, R6 ;  /* 0x00000006000e3308 */ /* 0x000e620000000c00 */
[----:B------:R-:W-:Y:S02]  /*29870*/  BSSY B0, `(.L_x_2712) ;  /* 0x0000022000007945 */ /* 0x000fe40003800000 */
[----:B------:R2:W5:Y:S04]  /*29880*/  LD.E.64 R80, [R8.64+0x90] ;  /* 0x0000900408507980 */ /* 0x000568000c101b00 */
[----:B---3--:R-:W3:Y:S01]  /*29890*/  LD.E.U8 R0, [R8.64+0x1c8] ;  /* 0x0001c80408007980 */ /* 0x008ee2000c101100 */
[----:B----4-:R-:W4:Y:S01]  /*298a0*/  @P4 MUFU.LG2 R15, R249 ;  /* 0x000000f9000f4308 */ /* 0x010f220000000c00 */
[----:B------:R-:W-:Y:S01]  /*298b0*/  @!P0 SHF.R.S32.HI R4, RZ, 0x1f, R235 ;  /* 0x0000001fff048819 */ /* 0x000fe200000114eb */
[----:B-1----:R-:W-:Y:S01]  /*298c0*/  @P3 FMUL.FTZ R14, R14, 0.69314718246459960938 ;  /* 0x3f3172180e0e3820 */ /* 0x002fe20000410000 */
[----:B------:R-:W-:-:S02]  /*298d0*/  MOV R6, 0x7f800000 ;  /* 0x7f80000000067802 */ /* 0x000fc40000000f00 */
[----:B------:R-:W-:Y:S01]  /*298e0*/  MOV R10, 0x7f800000 ;  /* 0x7f800000000a7802 */ /* 0x000fe20000000f00 */
[----:B-----5:R-:W-:Y:S02]  /*298f0*/  @P3 FFMA.FTZ R10, R3, R2, R14 ;  /* 0x00000002030a3223 */ /* 0x020fe4000001000e */
[----:B----4-:R-:W-:-:S04]  /*29900*/  @P4 FMUL.FTZ R15, R15, 0.69314718246459960938 ;  /* 0x3f3172180f0f4820 */ /* 0x010fc80000410000 */
[----:B------:R-:W-:Y:S02]  /*29910*/  @P4 FFMA.FTZ R6, R164, R2, R15 ;  /* 0x00000002a4064223 */ /* 0x000fe4000001000f */
[----:B--2---:R-:W-:-:S04]  /*29920*/  @!P0 IMAD R12, R17, R235, RZ ;  /* 0x000000eb110c8224 */ /* 0x004fc800078e02ff */
[----:B------:R-:W-:Y:S02]  /*29930*/  @!P0 IMAD R12, R16, R4, R12 ;  /* 0x00000004100c8224 */ /* 0x000fe400078e020c */
[----:B------:R-:W-:Y:S01]  /*29940*/  @P0 IMAD.WIDE.U32 R18, R82, R238, RZ ;  /* 0x000000ee52120225 */ /* 0x000fe200078e00ff */
[----:B---3--:R-:W-:-:S03]  /*29950*/  ISETP.NE.AND P1, PT, R0, RZ, PT ;  /* 0x000000ff0000720c */ /* 0x008fc60003f25270 */
[----:B------:R-:W-:Y:S02]  /*29960*/  @P0 IMAD R0, R83, R238, RZ ;  /* 0x000000ee53000224 */ /* 0x000fe400078e02ff */
[----:B------:R-:W-:Y:S01]  /*29970*/  @!P0 IMAD.WIDE.U32 R16, R16, R235, RZ ;  /* 0x000000eb10108225 */ /* 0x000fe200078e00ff */
[----:B------:R-:W-:Y:S02]  /*29980*/  @P0 MOV R4, R18 ;  /* 0x0000001200040202 */ /* 0x000fe40000000f00 */
[----:B------:R-:W-:Y:S02]  /*29990*/  @P0 IADD3 R0, R19, R0, RZ ;  /* 0x0000000013000210 */ /* 0x000fe40007ffe0ff */
        /* <DEDUP_REMOVED lines=10> */
.L_x_2713:
[----:B------:R-:W-:Y:S02]  /*29a40*/  ULDC.64 UR4, c[0x0][0x118] ;  /* 0x0000460000047ab9 */ /* 0x000fe40000000a00 */
[----:B------:R-:W2:Y:S04]  /*29a50*/  LD.E R2, [R8.64+0x60] ;  /* 0x0000600408027980 */ /* 0x000ea8000c101900 */
[----:B------:R-:W3:Y:S01]  /*29a60*/  LD.E R238, [R8.64+0xb4] ;  /* 0x0000b40408ee7980 */ /* 0x000ee2000c101900 */
[----:B--2---:R-:W-:-:S04]  /*29a70*/  IMAD R2, R2, R235, R234 ;  /* 0x000000eb02027224 */ /* 0x004fc800078e02ea */
[----:B---3--:R-:W-:Y:S02]  /*29a80*/  IMAD R238, R238, R2, RZ ;  /* 0x00000002eeee7224 */ /* 0x008fe400078e02ff */
.L_x_2714:
[----:B------:R-:W-:Y:S05]  /*29a90*/  BSYNC B0 ;  /* 0x0000000000007941 */ /* 0x000fea0003800000 */
.L_x_2712:
        /* <DEDUP_REMOVED lines=9> */
[----:B------:R-:W-:Y:S01]  /*29b30*/  LEA.HI R14, R14, R13, RZ, 0x2 ;  /* 0x0000000d0e0e7211 */ /* 0x000fe200078f10ff */
[----:B------:R-:W2:Y:S02]  /*29b40*/  S2R R2, SR_TID.X ;  /* 0x0000000000027919 */ /* 0x000ea40000002100 */
[----:B------:R-:W-:Y:S02]  /*29b50*/  LOP3.LUT P0, RZ, R12, 0x3, RZ, 0xc0, !PT ;  /* 0x000000030cff7812 */ /* 0x000fe4000780c0ff */
[----:B------:R-:W-:Y:S01]  /*29b60*/  LOP3.LUT R14, R14, 0xffffffc, RZ, 0xc0, !PT ;  /* 0x0ffffffc0e0e7812 */ /* 0x000fe200078ec0ff */
[----:B------:R1:W3:Y:S04]  /*29b70*/  LDS.128 R72, [R239] ;  /* 0x00000000ef487984 */ /* 0x0002e80000000c00 */
[----:B------:R1:W4:Y:S01]  /*29b80*/  LDS.128 R68, [R239+0x800] ;  /* 0x00080000ef447984 */ /* 0x0003220000000c00 */
[----:B--2---:R-:W-:-:S03]  /*29b90*/  SHF.R.S32.HI R15, RZ, 0x1f, R2 ;  /* 0x0000001fff0f7819 */ /* 0x004fc60000011402 */
[----:B------:R1:W2:Y:S01]  /*29ba0*/  LDS.128 R64, [R239+0x1000] ;  /* 0x00100000ef407984 */ /* 0x0002a20000000c00 */
[----:B------:R-:W-:-:S03]  /*29bb0*/  LEA.HI R3, R15, R2, RZ, 0x5 ;  /* 0x000000020f037211 */ /* 0x000fc600078f28ff */
[----:B------:R1:W1:Y:S01]  /*29bc0*/  LDS.128 R60, [R239+0x1800] ;  /* 0x00180000ef3c7984 */ /* 0x0002620000000c00 */
[----:B------:R-:W-:-:S03]  /*29bd0*/  LOP3.LUT R3, R3, 0xffffffe0, RZ, 0xc0, !PT ;  /* 0xffffffe003037812 */ /* 0x000fc600078ec0ff */
[----:B------:R1:W1:Y:S02]  /*29be0*/  LDS.128 R56, [R239+0x2000] ;  /* 0x00200000ef387984 */ /* 0x0002640000000c00 */
[----:B------:R-:W-:Y:S02]  /*29bf0*/  IMAD.IADD R3, R2, 0x1, -R3 ;  /* 0x0000000102037824 */ /* 0x000fe400078e0a03 */
[----:B------:R1:W1:Y:S04]  /*29c00*/  LDS.128 R52, [R239+0x2800] ;  /* 0x00280000ef347984 */ /* 0x0002680000000c00 */
[----:B------:R1:W1:Y:S01]  /*29c10*/  LDS.128 R48, [R239+0x3000] ;  /* 0x00300000ef307984 */ /* 0x0002620000000c00 */
[----:B------:R-:W-:-:S03]  /*29c20*/  SHF.R.S32.HI R11, RZ, 0x1f, R3 ;  /* 0x0000001fff0b7819 */ /* 0x000fc60000011403 */
[----:B------:R1:W1:Y:S01]  /*29c30*/  LDS.128 R44, [R239+0x3800] ;  /* 0x00380000ef2c7984 */ /* 0x0002620000000c00 */
[----:B------:R-:W-:Y:S01]  /*29c40*/  LEA.HI R11, R11, R3, RZ, 0x2 ;  /* 0x000000030b0b7211 */ /* 0x000fe200078f10ff */
[----:B------:R-:W-:Y:S02]  /*29c50*/  IMAD.IADD R3, R13, 0x1, -R14 ;  /* 0x000000010d037824 */ /* 0x000fe400078e0a0e */
[----:B------:R1:W1:Y:S01]  /*29c60*/  LDS.128 R40, [R239+0x4000] ;  /* 0x00400000ef287984 */ /* 0x0002620000000c00 */
[----:B------:R-:W-:-:S03]  /*29c70*/  SHF.R.S32.HI R11, RZ, 0x2, R11 ;  /* 0x00000002ff0b7819 */ /* 0x000fc6000001140b */
[----:B------:R1:W1:Y:S02]  /*29c80*/  LDS.128 R36, [R239+0x4800] ;  /* 0x00480000ef247984 */ /* 0x0002640000000c00 */
[----:B------:R-:W-:Y:S02]  /*29c90*/  IMAD R3, R3, 0x10, R11 ;  /* 0x0000001003037824 */ /* 0x000fe400078e020b */
        /* <DEDUP_REMOVED lines=13> */
[CC--:B------:R-:W-:Y:S02]  /*29d70*/  ISETP.GE.AND P2, PT, R3.reuse, R11.reuse, PT ;  /* 0x0000000b0300720c */ /* 0x0c0fe40003f46270 */
[----:B------:R-:W-:Y:S02]  /*29d80*/  ISETP.GE.AND P1, PT, R14, R11, PT ;  /* 0x0000000b0e00720c */ /* 0x000fe40003f26270 */
[----:B------:R-:W-:Y:S02]  /*29d90*/  LEA.HI.X.SX32 R13, R3, R13, 0x1, P0 ;  /* 0x0000000d030d7211 */ /* 0x000fe400000f0eff */
[----:B-----5:R-:W-:-:S04]  /*29da0*/  LEA R86, P0, R12, R86, 0x2 ;  /* 0x000000560c567211 */ /* 0x020fc800078010ff */
[----:B------:R-:W-:-:S05]  /*29db0*/  LEA.HI.X R87, R12, R87, R13, 0x2, P0 ;  /* 0x000000570c577211 */ /* 0x000fca00000f140d */
[----:B------:R2:W-:Y:S04]  /*29dc0*/  @!P2 ST.E [R86.64], R6 ;  /* 0x000000065600a985 */ /* 0x0005e8000c101904 */
[----:B------:R2:W-:Y:S02]  /*29dd0*/  @!P1 ST.E [R86.64+0x20], R10 ;  /* 0x0000200a56009985 */ /* 0x0005e4000c101904 */
.L_x_2716:
[----:B--234-:R-:W-:Y:S05]  /*29de0*/  BSYNC B0 ;  /* 0x0000000000007941 */ /* 0x01cfea0003800000 */
.L_x_2715:
[----:B------:R-:W-:Y:S01]  /*29df0*/  LEA.HI R3, R7, R5, RZ, 0x3 ;  /* 0x0000000507037211 */ /* 0x000fe200078f18ff */
[----:B------:R-:W-:Y:S01]  /*29e00*/  ULDC.64 UR4, c[0x0][0x118] ;  /* 0x0000460000047ab9 */ /* 0x000fe20000000a00 */
[----:B------:R-:W-:Y:S01]  /*29e10*/  IMAD.SHL.U32 R236, R236, 0x40, RZ ;  /* 0x00000040ecec7824 */ /* 0x000fe200078e00ff */
[----:B------:R-:W-:Y:S01]  /*29e20*/  LEA.HI R15, R15, R2, RZ, 0x3 ;  /* 0x000000020f0f7211 */ /* 0x000fe200078f18ff */
[----:B-1----:R1:W5:Y:S01]  /*29e30*/  LD.E R8, [R8.64+0xc0] ;  /* 0x0000c00408087980 */ /* 0x002362000c101900 */
[----:B------:R-:W-:Y:S01]  /*29e40*/  LOP3.LUT R3, R3, 0xfffffff8, RZ, 0xc0, !PT ;  /* 0xfffffff803037812 */ /* 0x000fe200078ec0ff */
[----:B------:R-:W-:Y:S01]  /*29e50*/  BSSY B0, `(.L_x_2717) ;  /* 0x000002a000007945 */ /* 0x000fe20003800000 */
[----:B------:R-:W-:-:S03]  /*29e60*/  SHF.R.S32.HI R6, RZ, 0x1f, R236 ;  /* 0x0000001fff067819 */ /* 0x000fc600000114ec */
[----:B------:R-:W-:Y:S02]  /*29e70*/  IMAD.IADD R3, R5, 0x1, -R3 ;  /* 0x0000000105037824 */ /* 0x000fe400078e0a03 */
[----:B------:R-:W-:Y:S02]  /*29e80*/  IMAD R5, R83, R236, RZ ;  /* 0x000000ec53057224 */ /* 0x000fe400078e02ff */
[----:B------:R-:W-:Y:S01]  /*29e90*/  IMAD.SHL.U32 R10, R3, 0x8, RZ ;  /* 0x00000008030a7824 */ /* 0x000fe200078e00ff */
[----:B------:R-:W-:Y:S01]  /*29ea0*/  LOP3.LUT R3, R15, 0xfffffff8, RZ, 0xc0, !PT ;  /* 0xfffffff80f037812 */ /* 0x000fe200078ec0ff */
[----:B------:R-:W-:Y:S01]  /*29eb0*/  IMAD R5, R82, R6, R5 ;  /* 0x0000000652057224 */ /* 0x000fe200078e0205 */
[----:B------:R-:W-:Y:S02]  /*29ec0*/  SHF.R.S32.HI R15, RZ, 0x3, R15 ;  /* 0x00000003ff0f7819 */ /* 0x000fe4000001140f */
[----:B------:R-:W-:Y:S01]  /*29ed0*/  SHF.R.S32.HI R11, RZ, 0x1f, R10 ;  /* 0x0000001fff0b7819 */ /* 0x000fe2000001140a */
[----:B------:R-:W-:-:S02]  /*29ee0*/  IMAD.IADD R3, R2, 0x1, -R3 ;  /* 0x0000000102037824 */ /* 0x000fc400078e0a03 */
[----:B------:R-:W-:Y:S02]  /*29ef0*/  IMAD R2, R81, R234, RZ ;  /* 0x000000ea51027224 */ /* 0x000fe400078e02ff */
[----:B------:R-:W-:-:S04]  /*29f00*/  IMAD.WIDE.U32 R12, R82, R236, R10 ;  /* 0x000000ec520c7225 */ /* 0x000fc800078e000a */
[----:B------:R-:W-:Y:S01]  /*29f10*/  IMAD.IADD R236, R237, 0x1, -R236 ;  /* 0x00000001edec7824 */ /* 0x000fe200078e0aec */
[----:B------:R-:W-:Y:S01]  /*29f20*/  IADD3 R6, P0, R4, R12, RZ ;  /* 0x0000000c04067210 */ /* 0x000fe20007f1e0ff */
[----:B------:R-:W-:Y:S01]  /*29f30*/  IMAD.SHL.U32 R3, R3, 0x8, RZ ;  /* 0x0000000803037824 */ /* 0x000fe200078e00ff */
[----:B------:R-:W-:Y:S02]  /*29f40*/  SHF.R.S32.HI R4, RZ, 0x1f, R234 ;  /* 0x0000001fff047819 */ /* 0x000fe400000114ea */
[----:B------:R-:W-:Y:S02]  /*29f50*/  IADD3.X R7, R0, R13, R5, P0, !PT ;  /* 0x0000000d00077210 */ /* 0x000fe400007fe405 */
[----:B------:R-:W-:Y:S01]  /*29f60*/  ISETP.GE.AND P0, PT, R15, R236, PT ;  /* 0x000000ec0f00720c */ /* 0x000fe20003f06270 */
[C---:B------:R-:W-:Y:S01]  /*29f70*/  IMAD R2, R80.reuse, R4, R2 ;  /* 0x0000000450027224 */ /* 0x040fe200078e0202 */
[C---:B------:R-:W-:Y:S01]  /*29f80*/  IADD3 R5, R3.reuse, 0x80, RZ ;  /* 0x0000008003057810 */ /* 0x040fe20007ffe0ff */
[----:B------:R-:W-:Y:S01]  /*29f90*/  IMAD.WIDE.U32 R80, R80, R234, R6 ;  /* 0x000000ea50507225 */ /* 0x000fe200078e0006 */
[----:B------:R-:W-:-:S02]  /*29fa0*/  IADD3 R0, R3, 0x40, RZ ;  /* 0x0000004003007810 */ /* 0x000fc40007ffe0ff */
[----:B------:R-:W-:Y:S01]  /*29fb0*/  SHF.R.S32.HI R4, RZ, 0x1f, R15 ;  /* 0x0000001fff047819 */ /* 0x000fe2000001140f */
[----:B------:R-:W-:Y:S01]  /*29fc0*/  IMAD.IADD R13, R81, 0x1, R2 ;  /* 0x00000001510d7824 */ /* 0x000fe200078e0202 */
[----:B------:R-:W-:-:S05]  /*29fd0*/  IADD3 R3, R3, 0xc0, RZ ;  /* 0x000000c003037810 */ /* 0x000fca0007ffe0ff */
[----:B------:R-:W-:Y:S05]  /*29fe0*/  @P0 BRA `(.L_x_2718) ;  /* 0x0000010000000947 */ /* 0x000fea0003800000 */
[----:B-1----:R-:W-:Y:S01]  /*29ff0*/  IMAD R2, R83, R15, RZ ;  /* 0x0000000f53027224 */ /* 0x002fe200078e02ff */
[-C--:B-----5:R-:W-:Y:S01]  /*2a000*/  ISETP.GE.AND P4, PT, R10, R8.reuse, PT ;  /* 0x000000080a00720c */ /* 0x0a0fe20003f86270 */
[----:B------:R-:W-:Y:S01]  /*2a010*/  IMAD.MOV.U32 R12, RZ, RZ, R80 ;  /* 0x000000ffff0c7224 */ /* 0x000fe200078e0050 */
[----:B------:R-:W-:Y:S01]  /*2a020*/  ISETP.GE.AND P3, PT, R0, R8, PT ;  /* 0x000000080000720c */ /* 0x000fe20003f66270 */
[----:B------:R-:W-:Y:S01]  /*2a030*/  IMAD R2, R82, R4, R2 ;  /* 0x0000000452027224 */ /* 0x000fe200078e0202 */
[----:B------:R-:W-:Y:S01]  /*2a040*/  ISETP.GE.AND P2, PT, R5, R8, PT ;  /* 0x000000080500720c */ /* 0x000fe20003f46270 */
[----:B------:R-:W-:Y:S01]  /*2a050*/  IMAD.WIDE.U32 R6, R15, R82, R12 ;  /* 0x000000520f067225 */ /* 0x000fe200078e000c */
[----:B------:R-:W-:Y:S01]  /*2a060*/  ISETP.GE.AND P1, PT, R3, R8, PT ;  /* 0x000000080300720c */ /* 0x000fe20003f26270 */
[----:B------:R-:W-:Y:S02]  /*2a070*/  ULDC.64 UR4, c[0x0][0x118] ;  /* 0x0000460000047ab9 */ /* 0x000fe40000000a00 */
[----:B------:R-:W-:Y:S01]  /*2a080*/  IMAD.IADD R2, R7, 0x1, R2 ;  /* 0x0000000107027824 */ /* 0x000fe200078e0202 */
[----:B------:R-:W-:-:S04]  /*2a090*/  LEA R86, P0, R6, R84, 0x1 ;  /* 0x0000005406567211 */ /* 0x000fc800078008ff */
[----:B------:R-:W-:-:S05]  /*2a0a0*/  LEA.HI.X R87, R6, R85, R2, 0x1, P0 ;  /* 0x0000005506577211 */ /* 0x000fca00000f0c02 */
[----:B------:R1:W-:Y:S04]  /*2a0b0*/  @!P4 ST.E.128 [R86.64], R72 ;  /* 0x000000485600c985 */ /* 0x0003e8000c101d04 */
[----:B------:R1:W-:Y:S04]  /*2a0c0*/  @!P3 ST.E.128 [R86.64+0x80], R56 ;  /* 0x000080385600b985 */ /* 0x0003e8000c101d04 */
[----:B------:R1:W-:Y:S04]  /*2a0d0*/  @!P2 ST.E.128 [R86.64+0x100], R40 ;  /* 0x000100285600a985 */ /* 0x0003e8000c101d04 */
[----:B------:R1:W-:Y:S02]  /*2a0e0*/  @!P1 ST.E.128 [R86.64+0x180], R24 ;  /* 0x0001801856009985 */ /* 0x0003e4000c101d04 */
.L_x_2718:
[----:B-1----:R-:W-:Y:S05]  /*2a0f0*/  BSYNC B0 ;  /* 0x0000000000007941 */ /* 0x002fea0003800000 */
.L_x_2717:
[----:B------:R-:W-:Y:S01]  /*2a100*/  IADD3 R2, R15, 0x10, RZ ;  /* 0x000000100f027810 */ /* 0x000fe20007ffe0ff */
        /* <DEDUP_REMOVED lines=9> */
[----:B------:R-:W-:Y:S01]  /*2a1a0*/  ISETP.GE.AND P1, PT, R5, R8, PT ;  /* 0x000000080500720c */ /* 0x000fe20003f26270 */
[----:B------:R-:W-:Y:S01]  /*2a1b0*/  IMAD.WIDE.U32 R24, R82, R6, R24 ;  /* 0x0000000652187225 */ /* 0x000fe200078e0018 */
[----:B------:R-:W-:Y:S01]  /*2a1c0*/  ISETP.GE.AND P0, PT, R3, R8, PT ;  /* 0x000000080300720c */ /* 0x000fe20003f06270 */
[----:B------:R-:W-:Y:S02]  /*2a1d0*/  ULDC.64 UR4, c[0x0][0x118] ;  /* 0x0000460000047ab9 */ /* 0x000fe40000000a00 */
[----:B------:R-:W-:-:S04]  /*2a1e0*/  IMAD R2, R2, R82, RZ ;  /* 0x0000005202027224 */ /* 0x000fc800078e02ff */
[----:B------:R-:W-:Y:S01]  /*2a1f0*/  IMAD R2, R83, R6, R2 ;  /* 0x0000000653027224 */ /* 0x000fe200078e0202 */
[----:B------:R-:W-:-:S03]  /*2a200*/  LEA R6, P4, R24, R84, 0x1 ;  /* 0x0000005418067211 */ /* 0x000fc600078808ff */
[----:B------:R-:W-:-:S05]  /*2a210*/  IMAD.IADD R2, R25, 0x1, R2 ;  /* 0x0000000119027824 */ /* 0x000fca00078e0202 */
[----:B------:R-:W-:-:S05]  /*2a220*/  LEA.HI.X R7, R24, R85, R2, 0x1, P4 ;  /* 0x0000005518077211 */ /* 0x000fca00020f0c02 */
[----:B------:R1:W-:Y:S04]  /*2a230*/  @!P3 ST.E.128 [R6.64], R68 ;  /* 0x000000440600b985 */ /* 0x0003e8000c101d04 */
[----:B------:R1:W-:Y:S04]  /*2a240*/  @!P2 ST.E.128 [R6.64+0x80], R52 ;  /* 0x000080340600a985 */ /* 0x0003e8000c101d04 */
[----:B------:R1:W-:Y:S04]  /*2a250*/  @!P1 ST.E.128 [R6.64+0x100], R36 ;  /* 0x0001002406009985 */ /* 0x0003e8000c101d04 */
[----:B------:R1:W-:Y:S02]  /*2a260*/  @!P0 ST.E.128 [R6.64+0x180], R20 ;  /* 0x0001801406008985 */ /* 0x0003e4000c101d04 */
.L_x_2720:
[----:B------:R-:W-:Y:S05]  /*2a270*/  BSYNC B0 ;  /* 0x0000000000007941 */ /* 0x000fea0003800000 */
.L_x_2719:
        /* <DEDUP_REMOVED lines=23> */
.L_x_2722:
[----:B------:R-:W-:Y:S05]  /*2a3f0*/  BSYNC B0 ;  /* 0x0000000000007941 */ /* 0x000fea0003800000 */
.L_x_2721:
[----:B------:R-:W-:Y:S01]  /*2a400*/  IADD3 R2, R15, 0x30, RZ ;  /* 0x000000300f027810 */ /* 0x000fe20007ffe0ff */
[----:B-1----:R-:W-:-:S02]  /*2a410*/  IMAD.MOV.U32 R6, RZ, RZ, R233 ;  /* 0x000000ffff067224 */ /* 0x002fc400078e00e9 */
[----:B------:R-:W-:Y:S01]  /*2a420*/  IMAD.MOV.U32 R7, RZ, RZ, 0x0 ;  /* 0x00000000ff077424 */ /* 0x000fe200078e00ff */
[----:B------:R-:W-:-:S13]  /*2a430*/  ISETP.GE.AND P0, PT, R2, R236, PT ;  /* 0x000000ec0200720c */ /* 0x000fda0003f06270 */
[----:B------:R-:W-:Y:S05]  /*2a440*/  @P0 RET.REL.NODEC R6 `(_ZN5flash24flash_fwd_splitkv_kernelI23Flash_fwd_kernel_traitsILi256ELi64ELi64ELi4ELb0ELb0EN7cutlass6half_tE19Flash_kernel_traitsILi256ELi64ELi64ELi4ES3_EELb0ELb1ELb0ELb0ELb0ELb0ELb0ELb1EEEvNS_16Flash_fwd_paramsE) ;  /* 0xfffd5bb006000950 */ /* 0x000fea0003c3ffff */
[----:B------:R-:W-:Y:S01]  /*2a450*/  IADD3 R15, P0, R15, 0x30, RZ ;  /* 0x000000300f0f7810 */ /* 0x000fe20007f1e0ff */
[----:B------:R-:W-:Y:S01]  /*2a460*/  IMAD.MOV.U32 R6, RZ, RZ, R80 ;  /* 0x000000ffff067224 */ /* 0x000fe200078e0050 */
[-C--:B-----5:R-:W-:Y:S01]  /*2a470*/  ISETP.GE.AND P2, PT, R10, R8.reuse, PT ;  /* 0x000000080a00720c */ /* 0x0a0fe20003f46270 */
[----:B------:R-:W-:Y:S01]  /*2a480*/  IMAD.MOV.U32 R7, RZ, RZ, R13 ;  /* 0x000000ffff077224 */ /* 0x000fe200078e000d */
[----:B------:R-:W-:Y:S01]  /*2a490*/  ULDC.64 UR4, c[0x0][0x118] ;  /* 0x0000460000047ab9 */ /* 0x000fe20000000a00 */
[----:B------:R-:W-:Y:S01]  /*2a4a0*/  IMAD.X R4, RZ, RZ, R4, P0 ;  /* 0x000000ffff047224 */ /* 0x000fe200000e0604 */
[-C--:B------:R-:W-:Y:S01]  /*2a4b0*/  ISETP.GE.AND P0, PT, R5, R8.reuse, PT ;  /* 0x000000080500720c */ /* 0x080fe20003f06270 */
[----:B------:R-:W-:Y:S01]  /*2a4c0*/  IMAD.WIDE.U32 R6, R82, R15, R6 ;  /* 0x0000000f52067225 */ /* 0x000fe200078e0006 */
[----:B------:R-:W-:-:S03]  /*2a4d0*/  ISETP.GE.AND P1, PT, R0, R8, PT ;  /* 0x000000080000720c */ /* 0x000fc60003f26270 */
[----:B------:R-:W-:Y:S01]  /*2a4e0*/  IMAD R4, R4, R82, RZ ;  /* 0x0000005204047224 */ /* 0x000fe200078e02ff */
[----:B------:R-:W-:Y:S01]  /*2a4f0*/  LEA R10, P3, R6, R84, 0x1 ;  /* 0x00000054060a7211 */ /* 0x000fe200078608ff */
[----:B------:R-:W-:Y:S02]  /*2a500*/  IMAD.MOV.U32 R2, RZ, RZ, R233 ;  /* 0x000000ffff027224 */ /* 0x000fe400078e00e9 */
[----:B------:R-:W-:-:S05]  /*2a510*/  IMAD R4, R83, R15, R4 ;  /* 0x0000000f53047224 */ /* 0x000fca00078e0204 */
[----:B------:R-:W-:-:S04]  /*2a520*/  IADD3 R4, R7, R4, RZ ;  /* 0x0000000407047210 */ /* 0x000fc80007ffe0ff */
[----:B------:R-:W-:-:S05]  /*2a530*/  LEA.HI.X R11, R6, R85, R4, 0x1, P3 ;  /* 0x00000055060b7211 */ /* 0x000fca00018f0c04 */
[----:B------:R1:W-:Y:S01]  /*2a540*/  @!P0 ST.E.128 [R10.64+0x100], R28 ;  /* 0x0001001c0a008985 */ /* 0x0003e2000c101d04 */
[----:B------:R-:W-:Y:S02]  /*2a550*/  ISETP.GE.AND P0, PT, R3, R8, PT ;  /* 0x000000080300720c */ /* 0x000fe40003f06270 */
[----:B------:R-:W-:Y:S01]  /*2a560*/  MOV R3, 0x0 ;  /* 0x0000000000037802 */ /* 0x000fe20000000f00 */
[----:B------:R1:W-:Y:S04]  /*2a570*/  @!P2 ST.E.128 [R10.64], R60 ;  /* 0x0000003c0a00a985 */ /* 0x0003e8000c101d04 */
[----:B------:R1:W-:Y:S06]  /*2a580*/  @!P1 ST.E.128 [R10.64+0x80], R44 ;  /* 0x0000802c0a009985 */ /* 0x0003ec000c101d04 */
[----:B------:R-:W-:Y:S05]  /*2a590*/  @P0 RET.REL.NODEC R2 `(_ZN5flash24flash_fwd_splitkv_kernelI23Flash_fwd_kernel_traitsILi256ELi64ELi64ELi4ELb0ELb0EN7cutlass6half_tE19Flash_kernel_traitsILi256ELi64ELi64ELi4ES3_EELb0ELb1ELb0ELb0ELb0ELb0ELb0ELb1EEEvNS_16Flash_fwd_paramsE) ;  /* 0xfffd5a6002000950 */ /* 0x000fea0003c3ffff */
[----:B------:R-:W-:Y:S01]  /*2a5a0*/  MOV R2, R233 ;  /* 0x000000e900027202 */ /* 0x000fe20000000f00 */
[----:B------:R-:W-:Y:S01]  /*2a5b0*/  ULDC.64 UR4, c[0x0][0x118] ;  /* 0x0000460000047ab9 */ /* 0x000fe20000000a00 */
[----:B------:R-:W-:Y:S01]  /*2a5c0*/  MOV R3, 0x0 ;  /* 0x0000000000037802 */ /* 0x000fe20000000f00 */
[----:B------:R2:W-:Y:S03]  /*2a5d0*/  ST.E.128 [R10.64+0x180], R76 ;  /* 0x0001804c0a007985 */ /* 0x0005e6000c101d04 */
[----:B------:R-:W-:Y:S05]  /*2a5e0*/  RET.REL.NODEC R2 `(_ZN5flash24flash_fwd_splitkv_kernelI23Flash_fwd_kernel_traitsILi256ELi64ELi64ELi4ELb0ELb0EN7cutlass6half_tE19Flash_kernel_traitsILi256ELi64ELi64ELi4ES3_EELb0ELb1ELb0ELb0ELb0ELb0ELb0ELb1EEEvNS_16Flash_fwd_paramsE) ;  /* 0xfffd5a1002007950 */ /* 0x000fea0003c3ffff */
.L_x_2710:
[----:B------:R-:W-:Y:S01]  /*2a5f0*/  IMAD.MOV.U32 R7, RZ, RZ, R249 ;  /* 0x000000ffff077224 */ /* 0x000fe200078e00f9 */
[----:B------:R-:W-:-:S02]  /*2a600*/  MOV R6, 0x2 ;  /* 0x0000000200067802 */ /* 0x000fc40000000f00 */
[----:B------:R-:W-:Y:S02]  /*2a610*/  MOV R4, 0x2a630 ;  /* 0x0002a63000047802 */ /* 0x000fe40000000f00 */
[----:B-1---5:R-:W-:Y:S05]  /*2a620*/  CALL.REL.NOINC `($__internal_18_$__cuda_sm70_shflsync_bfly_p) ;  /* 0x0000010000007944 */ /* 0x022fea0003c00000 */
[----:B-12---:R-:W-:Y:S05]  /*2a630*/  BRA `(.L_x_2723) ;  /* 0xffffdef000007947 */ /* 0x006fea000383ffff */
.L_x_2711:
[----:B------:R-:W-:Y:S01]  /*2a640*/  IMAD.MOV.U32 R7, RZ, RZ, R249 ;  /* 0x000000ffff077224 */ /* 0x000fe200078e00f9 */
[----:B------:R-:W-:Y:S02]  /*2a650*/  MOV R6, 0x1 ;  /* 0x0000000100067802 */ /* 0x000fe40000000f00 */
[----:B------:R-:W-:Y:S02]  /*2a660*/  MOV R4, 0x2a680 ;  /* 0x0002a68000047802 */ /* 0x000fe40000000f00 */
[----:B-1---5:R-:W-:Y:S05]  /*2a670*/  CALL.REL.NOINC `($__internal_18_$__cuda_sm70_shflsync_bfly_p) ;  /* 0x000000b000007944 */ /* 0x022fea0003c00000 */
[----:B--2---:R-:W-:Y:S01]  /*2a680*/  FADD.FTZ R249, R249, R6 ;  /* 0x00000006f9f97221 */ /* 0x004fe20000010000 */
[----:B-1----:R-:W-:Y:S02]  /*2a690*/  MOV R7, R248 ;  /* 0x000000f800077202 */ /* 0x002fe40000000f00 */
[----:B------:R-:W-:Y:S02]  /*2a6a0*/  MOV R6, 0x2 ;  /* 0x0000000200067802 */ /* 0x000fe40000000f00 */
[----:B------:R-:W-:Y:S02]  /*2a6b0*/  MOV R4, 0x2a6d0 ;  /* 0x0002a6d000047802 */ /* 0x000fe40000000f00 */
[----:B------:R-:W-:Y:S05]  /*2a6c0*/  CALL.REL.NOINC `($__internal_18_$__cuda_sm70_shflsync_bfly_p) ;  /* 0x0000006000007944 */ /* 0x000fea0003c00000 */
[----:B--2---:R-:W-:Y:S01]  /*2a6d0*/  FADD.FTZ R248, R248, R6 ;  /* 0x00000006f8f87221 */ /* 0x004fe20000010000 */
[----:B------:R-:W-:Y:S02]  /*2a6e0*/  MOV R6, 0x1 ;  /* 0x0000000100067802 */ /* 0x000fe40000000f00 */
[----:B------:R-:W-:-:S02]  /*2a6f0*/  MOV R4, 0x2a720 ;  /* 0x0002a72000047802 */ /* 0x000fc40000000f00 */
[----:B-1----:R-:W-:Y:S02]  /*2a700*/  MOV R7, R248 ;  /* 0x000000f800077202 */ /* 0x002fe40000000f00 */
[----:B------:R-:W-:Y:S05]  /*2a710*/  CALL.REL.NOINC `($__internal_18_$__cuda_sm70_shflsync_bfly_p) ;  /* 0x0000001000007944 */ /* 0x000fea0003c00000 */
[----:B-12---:R-:W-:Y:S05]  /*2a720*/  BRA `(.L_x_2724) ;  /* 0xffffde7000007947 */ /* 0x006fea000383ffff */
        .weak           $__internal_18_$__cuda_sm70_shflsync_bfly_p
        .type           $__internal_18_$__cuda_sm70_shflsync_bfly_p,@function
        .size           $__internal_18_$__cuda_sm70_shflsync_bfly_p,(.L_x_8739 - $__internal_18_$__cuda_sm70_shflsync_bfly_p)
$__internal_18_$__cuda_sm70_shflsync_bfly_p:
[----:B------:R-:W-:Y:S01]  /*2a730*/  MOV R10, R4 ;  /* 0x00000004000a7202 */ /* 0x000fe20000000f00 */
[----:B------:R-:W-:Y:S04]  /*2a740*/  WARPSYNC R0 ;  /* 0x0000000000007348 */ /* 0x000fe80003800000 */
[----:B------:R-:W-:Y:S01]  /*2a750*/  MOV R11, 0x0 ;  /* 0x00000000000b7802 */ /* 0x000fe20000000f00 */
[----:B------:R1:W2:Y:S03]  /*2a760*/  SHFL.BFLY PT, R6, R7, R6, R5 ;  /* 0x0c00000607067389 */ /* 0x0002a600000e0005 */
[----:B------:R-:W-:Y:S05]  /*2a770*/  RET.REL.NODEC R10 `(_ZN5flash24flash_fwd_splitkv_kernelI23Flash_fwd_kernel_traitsILi256ELi64ELi64ELi4ELb0ELb0EN7cutlass6half_tE19Flash_kernel_traitsILi256ELi64ELi64ELi4ES3_EELb0ELb1ELb0ELb0ELb0ELb0ELb0ELb1EEEvNS_16Flash_fwd_paramsE) ;  /* 0xfffd58800a007950 */ /* 0x000fea0003c3ffff */
.L_x_2725:
        /* <DEDUP_REMOVED lines=16> */
.L_x_8739:


//--------------------- .text._ZN5flash24flash_fwd_splitkv_kernelI23Flash_fwd_kernel_traitsILi256ELi64ELi64ELi4ELb0ELb0EN7cutlass6half_tE19Flash_kernel_traitsILi256ELi64ELi64ELi4ES3_EELb0ELb1ELb0ELb0ELb0ELb1ELb0ELb1EEEvNS_16Flash_fwd_paramsE --------------------------
	.section	.text._ZN5flash24flash_fwd_splitkv_kernelI23Flash_fwd_kernel_traitsILi256ELi64ELi64ELi4ELb0ELb0EN7cutlass6half_tE19Flash_kernel_traitsILi256ELi64ELi64ELi4ES3_EELb0ELb1ELb0ELb0ELb0ELb1ELb0ELb1EEEvNS_16Flash_fwd_paramsE,"ax",@progbits
	.sectioninfo	@"SHI_REGISTERS=255"
	.align	128
        .global         _ZN5flash24flash_fwd_splitkv_kernelI23Flash_fwd_kernel_traitsILi256ELi64ELi64ELi4ELb0ELb0EN7cutlass6half_tE19Flash_kernel_traitsILi256ELi64ELi64ELi4ES3_EELb0ELb1ELb0ELb0ELb0ELb1ELb0ELb1EEEvNS_16Flash_fwd_paramsE
        .type           _ZN5flash24flash_fwd_splitkv_kernelI23Flash_fwd_kernel_traitsILi256ELi64ELi64ELi4ELb0ELb0EN7cutlass6half_tE19Flash_kernel_traitsILi256ELi64ELi64ELi4ES3_EELb0ELb1ELb0ELb0ELb0ELb1ELb0ELb1EEEvNS_16Flash_fwd_paramsE,@function
        .size           _ZN5flash24flash_fwd_splitkv_kernelI23Flash_fwd_kernel_traitsILi256ELi64ELi64ELi4ELb0ELb0EN7cutlass6half_tE19Flash_kernel_traitsILi256ELi64ELi64ELi4ES3_EELb0ELb1ELb0ELb0ELb0ELb1ELb0ELb1EEEvNS_16Flash_fwd_paramsE,(.L_x_8741 - _ZN5flash24flash_fwd_splitkv_kernelI23Flash_fwd_kernel_traitsILi256ELi64ELi64ELi4ELb0ELb0EN7cutlass6half_tE19Flash_kernel_traitsILi256ELi64ELi64ELi4ES3_EELb0ELb1ELb0ELb0ELb0ELb1ELb0ELb1EEEvNS_16Flash_fwd_paramsE)
        .other          _ZN5flash24flash_fwd_splitkv_kernelI23Flash_fwd_kernel_traitsILi256ELi64ELi64ELi4ELb0ELb0EN7cutlass6half_tE19Flash_kernel_traitsILi256ELi64ELi64ELi4ES3_EELb0ELb1ELb0ELb0ELb0ELb1ELb0ELb1EEEvNS_16Flash_fwd_paramsE,@"STO_CUDA_ENTRY STV_DEFAULT"
_ZN5flash24flash_fwd_splitkv_kernelI23Flash_fwd_kernel_traitsILi256ELi64ELi64ELi4ELb0ELb0EN7cutlass6half_tE19Flash_kernel_traitsILi256ELi64ELi64ELi4ES3_EELb0ELb1ELb0ELb0ELb0ELb1ELb0ELb1EEEvNS_16Flash_fwd_paramsE:
.text._ZN5flash24flash_fwd_splitkv_kernelI23Flash_fwd_kernel_traitsILi256ELi64ELi64ELi4ELb0ELb0EN7cutlass6half_tE19Flash_kernel_traitsILi256ELi64ELi64ELi4ES3_EELb0ELb1ELb0ELb0ELb0ELb1ELb0ELb1EEEvNS_16Flash_fwd_paramsE:
        /* <DEDUP_REMOVED lines=9> */
[----:B-123--:R-:W-:Y:S05]  /*0090*/  CALL.REL.NOINC `($_ZN5flash24flash_fwd_splitkv_kernelI23Flash_fwd_kernel_traitsILi256ELi64ELi64ELi4ELb0ELb0EN7cutlass6half_tE19Flash_kernel_traitsILi256ELi64ELi64ELi4ES3_EELb0ELb1ELb0ELb0ELb0ELb1ELb0ELb1EEEvNS_16Flash_fwd_paramsE$_ZN5flash30compute_attn_1rowblock_splitkvI23Flash_fwd_kernel_traitsILi256ELi64ELi64ELi4ELb0ELb0EN7cutlass6half_tE19Flash_kernel_traitsILi256ELi64ELi64ELi4ES3_EELb0ELb1ELb0ELb0ELb0ELb1ELb0ELb1ENS_16Flash_fwd_paramsEEEvRKT8_iiiii) ;  /* 0x0000002000007944 */ /* 0x00efea0003c00000 */
[----:B------:R-:W-:Y:S05]  /*00a0*/  BSYNC B4 ;  /* 0x0000000000047941 */ /* 0x000fea0003800000 */
.L_x_2726:
[----:B------:R-:W-:Y:S05]  /*00b0*/  EXIT ;  /* 0x000000000000794d */ /* 0x000fea0003800000 */
        .type           $_ZN5flash24flash_fwd_splitkv_kernelI23Flash_fwd_kernel_traitsILi256ELi64ELi64ELi4ELb0ELb0EN7cutlass6half_tE19Flash_kernel_traitsILi256ELi64ELi64ELi4ES3_EELb0ELb1ELb0ELb0ELb0ELb1ELb0ELb1EEEvNS_16Flash_fwd_paramsE$_ZN5flash30compute_attn_1rowblock_splitkvI23Flash_fwd_kernel_traitsILi256ELi64ELi64ELi4ELb0ELb0EN7cutlass6half_tE19Flash_kernel_traitsILi256ELi64ELi64ELi4ES3_EELb0ELb1ELb0ELb0ELb0ELb1ELb0ELb1ENS_16Flash_fwd_paramsEEEvRKT8_iiiii,@function
        .size           $_ZN5flash24flash_fwd_splitkv_kernelI23Flash_fwd_kernel_traitsILi256ELi64ELi64ELi4ELb0ELb0EN7cutlass6half_tE19Flash_kernel_traitsILi256ELi64ELi64ELi4ES3_EELb0ELb1ELb0ELb0ELb0ELb1ELb0ELb1EEEvNS_16Flash_fwd_paramsE$_ZN5flash30compute_attn_1rowblock_splitkvI23Flash_fwd_kernel_traitsILi256ELi64ELi64ELi4ELb0ELb0EN7cutlass6half_tE19Flash_kernel_traitsILi256ELi64ELi64ELi4ES3_EELb0ELb1ELb0ELb0ELb0ELb1ELb0ELb1ENS_16Flash_fwd_paramsEEEvRKT8_iiiii,($__internal_19_$__cuda_sm70_shflsync_bfly_p - $_ZN5flash24flash_fwd_splitkv_kernelI23Flash_fwd_kernel_traitsILi256ELi64ELi64ELi4ELb0ELb0EN7cutlass6half_tE19Flash_kernel_traitsILi256ELi64ELi64ELi4ES3_EELb0ELb1ELb0ELb0ELb0ELb1ELb0ELb1EEEvNS_16Flash_fwd_paramsE$_ZN5flash30compute_attn_1rowblock_splitkvI23Flash_fwd_kernel_traitsILi256ELi64ELi64ELi4ELb0ELb0EN7cutlass6half_tE19Flash_kernel_traitsILi256ELi64ELi64ELi4ES3_EELb0ELb1ELb0ELb0ELb0ELb1ELb0ELb1ENS_16Flash_fwd_paramsEEEvRKT8_iiiii)
$_ZN5flash24flash_fwd_splitkv_kernelI23Flash_fwd_kernel_traitsILi256ELi64ELi64ELi4ELb0ELb0EN7cutlass6half_tE19Flash_kernel_traitsILi256ELi64ELi64ELi4ES3_EELb0ELb1ELb0ELb0ELb0ELb1ELb0ELb1EEEvNS_16Flash_fwd_paramsE$_ZN5flash30compute_attn_1rowblock_splitkvI23Flash_fwd_kernel_traitsILi256ELi64ELi64ELi4ELb0ELb0EN7cutlass6half_tE19Flash_kernel_traitsILi256ELi64ELi64ELi4ES3_EELb0ELb1ELb0ELb0ELb0ELb1ELb0ELb1ENS_16Flash_fwd_paramsEEEvRKT8_iiiii:
        /* <DEDUP_REMOVED lines=20> */
.L_x_2728:
[----:B------:R-:W-:Y:S05]  /*0200*/  BSYNC B0 ;  /* 0x0000000000007941 */ /* 0x000fea0003800000 */
.L_x_2727:
        /* <DEDUP_REMOVED lines=17> */
.L_x_2730:
[----:B------:R4:W5:Y:S02]  /*0320*/  LD.E R82, [R10.64+0xb8] ;  /* 0x0000b8060a527980 */ /* 0x000964000c101900 */
.L_x_2731:
[----:B------:R-:W-:Y:S05]  /*0330*/  BSYNC B0 ;  /* 0x0000000000007941 */ /* 0x000fea0003800000 */
.L_x_2729:
        /* <DEDUP_REMOVED lines=10> */
.L_x_2733:
[----:B------:R-:W2:Y:S01]  /*03e0*/  LD.E.64 R2, [R10.64+0x108] ;  /* 0x000108060a027980 */ /* 0x000ea2000c101b00 */
[----:B------:R-:W-:Y:S01]  /*03f0*/  BSSY B0, `(.L_x_2735) ;  /* 0x0000006000007945 */ /* 0x000fe20003800000 */
[----:B------:R-:W-:Y:S01]  /*0400*/  IMAD.MOV.U32 R51, RZ, RZ, RZ ;  /* 0x000000ffff337224 */ /* 0x000fe200078e00ff */
[----:B--2---:R-:W-:-:S04]  /*0410*/  ISETP.NE.U32.AND P0, PT, R2, RZ, PT ;  /* 0x000000ff0200720c */ /* 0x004fc80003f05070 */
[----:B------:R-:W-:-:S13]  /*0420*/  ISETP.NE.AND.EX P0, PT, R3, RZ, PT, P0 ;  /* 0x000000ff0300720c */ /* 0x000fda0003f05300 */
[----:B------:R-:W-:Y:S05]  /*0430*/  @!P0 BRA `(.L_x_2736) ;  /* 0x0000001000008947 */ /* 0x000fea0003800000 */
[----:B------:R2:W5:Y:S02]  /*0440*/  LD.E R51, [R10.64+0xbc] ;  /* 0x0000bc060a337980 */ /* 0x000564000c101900 */
.L_x_2736:
[----:B------:R-:W-:Y:S05]  /*0450*/  BSYNC B0 ;  /* 0x0000000000007941 */ /* 0x000fea0003800000 */
.L_x_2735:
[----:B-----5:R-:W-:Y:S02]  /*0460*/  IADD3 R51, R82, R51, RZ ;  /* 0x0000003352337210 */ /* 0x020fe40007ffe0ff */
.L_x_2734:
[----:B------:R-:W-:Y:S05]  /*0470*/  BSYNC B1 ;  /* 0x0000000000017941 */ /* 0x000fea0003800000 */
.L_x_2732:
[----:B------:R-:W-:Y:S01]  /*0480*/  IMAD.SHL.U32 R50, R236, 0x40, RZ ;  /* 0x00000040ec327824 */ /* 0x000fe200078e00ff */
[----:B------:R-:W-:Y:S01]  /*0490*/  MOV R2, R233 ;  /* 0x000000e900027202 */ /* 0x000fe20000000f00 */
[----:B------:R-:W-:-:S03]  /*04a0*/  IMAD.MOV.U32 R3, RZ, RZ, 0x0 ;  /* 0x00000000ff037424 */ /* 0x000fc600078e00ff */
[----:B------:R-:W-:-:S13]  /*04b0*/  ISETP.GT.AND P0, PT, R237, R50, PT ;  /* 0x00000032ed00720c */ /* 0x000fda0003f04270 */
[----:B------:R-:W-:Y:S05]  /*04c0*/  @!P0 RET.REL.NODEC R2 `(_ZN5flash24flash_fwd_splitkv_kernelI23Flash_fwd_kernel_traitsILi256ELi64ELi64ELi4ELb0ELb0EN7cutlass6half_tE19Flash_kernel_traitsILi256ELi64ELi64ELi4ES3_EELb0ELb1ELb0ELb0ELb0ELb1ELb0ELb1EEEvNS_16Flash_fwd_paramsE) ;  /* 0xfffffb3002008950 */ /* 0x000fea0003c3ffff */
        /* <DEDUP_REMOVED lines=88> */
.L_x_2739:
[----:B------:R-:W-:Y:S05]  /*0a50*/  BSYNC B0 ;  /* 0x0000000000007941 */ /* 0x000fea0003800000 */
.L_x_2738:
        /* <DEDUP_REMOVED lines=22> */
.L_x_2741:
[----:B------:R-:W-:Y:S05]  /*0bc0*/  BSYNC B0 ;  /* 0x0000000000007941 */ /* 0x000fea0003800000 */
.L_x_2740:
        /* <DEDUP_REMOVED lines=22> */
.L_x_2743:
[----:B------:R-:W-:Y:S05]  /*0d30*/  BSYNC B0 ;  /* 0x0000000000007941 */ /* 0x000fea0003800000 */
.L_x_2742:
        /* <DEDUP_REMOVED lines=21> */
.L_x_2745:
[----:B------:R-:W-:Y:S05]  /*0e90*/  BSYNC B0 ;  /* 0x0000000000007941 */ /* 0x000fea0003800000 */
.L_x_2744:
        /* <DEDUP_REMOVED lines=17> */
[----:B----4-:R-:W-:Y:S05]  /*0fb0*/  @P4 RET.REL.NODEC R4 `(_ZN5flash24flash_fwd_splitkv_kernelI23Flash_fwd_kernel_traitsILi256ELi64ELi64ELi4ELb0ELb0EN7cutlass6half_tE19Flash_kernel_traitsILi256ELi64ELi64ELi4ES3_EELb0ELb1ELb0ELb0ELb0ELb1ELb0ELb1EEEvNS_16Flash_fwd_paramsE) ;  /* 0xfffff04004004950 */ /* 0x010fea0003c3ffff */
[----:B------:R-:W-:-:S05]  /*0fc0*/  MOV R0, 0x7f800000 ;  /* 0x7f80000000007802 */ /* 0x000fca0000000f00 */
[----:B------:R2:W-:Y:S02]  /*0fd0*/  ST.E [R2.64+0xc0], R0 ;  /* 0x0000c00002007985 */ /* 0x0005e4000c101906 */
[----:B--2---:R-:W-:Y:S02]  /*0fe0*/  MOV R2, R233 ;  /* 0x000000e900027202 */ /* 0x004fe40000000f00 */
[----:B------:R-:W-:-:S04]  /*0ff0*/  MOV R3, 0x0 ;  /* 0x0000000000037802 */ /* 0x000fc80000000f00 */
[----:B------:R-:W-:Y:S05]  /*1000*/  RET.REL.NODEC R2 `(_ZN5flash24flash_fwd_splitkv_kernelI23Flash_fwd_kernel_traitsILi256ELi64ELi64ELi4ELb0ELb0EN7cutlass6half_tE19Flash_kernel_traitsILi256ELi64ELi64ELi4ES3_EELb0ELb1ELb0ELb0ELb0ELb1ELb0ELb1EEEvNS_16Flash_fwd_paramsE) ;  /* 0xffffeff002007950 */ /* 0x000fea0003c3ffff */
.L_x_2737:
        /* <DEDUP_REMOVED lines=109> */
.L_x_2747:
        /* <DEDUP_REMOVED lines=81> */
.L_x_2748:
[----:B-1----:R-:W-:Y:S05]  /*1bf0*/  BSYNC B0 ;  /* 0x0000000000007941 */ /* 0x002fea0003800000 */
.L_x_2746:
        /* <DEDUP_REMOVED lines=304> */
.L_x_2867:
        /* <DEDUP_REMOVED lines=31> */
.L_x_2751:
[----:B------:R-:W-:Y:S05]  /*30f0*/  BSYNC B0 ;  /* 0x0000000000007941 */ /* 0x000fea0003800000 */
.L_x_2750:
        /* <DEDUP_REMOVED lines=21> */
.L_x_2753:
[----:B------:R-:W-:Y:S05]  /*3250*/  BSYNC B0 ;  /* 0x0000000000007941 */ /* 0x000fea0003800000 */
.L_x_2752:
        /* <DEDUP_REMOVED lines=21> */
.L_x_2755:
[----:B------:R-:W-:Y:S05]  /*33b0*/  BSYNC B0 ;  /* 0x0000000000007941 */ /* 0x000fea0003800000 */
.L_x_2754:
        /* <DEDUP_REMOVED lines=21> */
.L_x_2757:
[----:B------:R-:W-:Y:S05]  /*3510*/  BSYNC B0 ;  /* 0x0000000000007941 */ /* 0x000fea0003800000 */
.L_x_2756:
        /* <DEDUP_REMOVED lines=70> */
.L_x_2764:
[----:B------:R-:W-:Y:S05]  /*3980*/  BSYNC B0 ;  /* 0x0000000000007941 */ /* 0x000fea0003800000 */
.L_x_2763:
        /* <DEDUP_REMOVED lines=55> */
.L_x_2766:
[----:B------:R-:W-:Y:S05]  /*3d00*/  BSYNC B0 ;  /* 0x0000000000007941 */ /* 0x000fea0003800000 */
.L_x_2765:
        /* <DEDUP_REMOVED lines=55> */
.L_x_2768:
[----:B------:R-:W-:Y:S05]  /*4080*/  BSYNC B0 ;  /* 0x0000000000007941 */ /* 0x000fea0003800000 */
.L_x_2767:
        /* <DEDUP_REMOVED lines=54> */
.L_x_2762:
[----:B------:R-:W-:Y:S05]  /*43f0*/  BSYNC B1 ;  /* 0x0000000000017941 */ /* 0x000fea0003800000 */
.L_x_2761:
        /* <DEDUP_REMOVED lines=67> */
.L_x_2772:
[----:B------:R-:W-:Y:S05]  /*4830*/  BSYNC B0 ;  /* 0x0000000000007941 */ /* 0x000fea0003800000 */
.L_x_2771:
        /* <DEDUP_REMOVED lines=57> */
.L_x_2774:
[----:B------:R-:W-:Y:S05]  /*4bd0*/  BSYNC B0 ;  /* 0x0000000000007941 */ /* 0x000fea0003800000 */
.L_x_2773:
        /* <DEDUP_REMOVED lines=57> */
.L_x_2776:
[----:B------:R-:W-:Y:S05]  /*4f70*/  BSYNC B0 ;  /* 0x0000000000007941 */ /* 0x000fea0003800000 */
.L_x_2775:
        /* <DEDUP_REMOVED lines=56> */
.L_x_2770:
[----:B------:R-:W-:Y:S05]  /*5300*/  BSYNC B1 ;  /* 0x0000000000017941 */ /* 0x000fea0003800000 */
.L_x_2769:
        /* <DEDUP_REMOVED lines=67> */
.L_x_2780:
[----:B------:R-:W-:Y:S05]  /*5740*/  BSYNC B0 ;  /* 0x0000000000007941 */ /* 0x000fea0003800000 */
.L_x_2779:
        /* <DEDUP_REMOVED lines=57> */
.L_x_2782:
[----:B------:R-:W-:Y:S05]  /*5ae0*/  BSYNC B0 ;  /* 0x0000000000007941 */ /* 0x000fea0003800000 */
.L_x_2781:
        /* <DEDUP_REMOVED lines=57> */
.L_x_2784:
[----:B------:R-:W-:Y:S05]  /*5e80*/  BSYNC B0 ;  /* 0x0000000000007941 */ /* 0x000fea0003800000 */
.L_x_2783:
        /* <DEDUP_REMOVED lines=56> */
.L_x_2778:
[----:B------:R-:W-:Y:S05]  /*6210*/  BSYNC B1 ;  /* 0x0000000000017941 */ /* 0x000fea0003800000 */
.L_x_2777:
        /* <DEDUP_REMOVED lines=71> */
.L_x_2788:
[----:B------:R-:W-:Y:S05]  /*6690*/  BSYNC B0 ;  /* 0x0000000000007941 */ /* 0x000fea0003800000 */
.L_x_2787:
        /* <DEDUP_REMOVED lines=57> */
.L_x_2790:
[----:B------:R-:W-:Y:S05]  /*6a30*/  BSYNC B0 ;  /* 0x0000000000007941 */ /* 0x000fea0003800000 */
.L_x_2789:
        /* <DEDUP_REMOVED lines=57> */
.L_x_2792:
[----:B------:R-:W-:Y:S05]  /*6dd0*/  BSYNC B0 ;  /* 0x0000000000007941 */ /* 0x000fea0003800000 */
.L_x_2791:
        /* <DEDUP_REMOVED lines=56> */
.L_x_2786:
[----:B------:R-:W-:Y:S05]  /*7160*/  BSYNC B1 ;  /* 0x0000000000017941 */ /* 0x000fea0003800000 */
.L_x_2785:
[----:B------:R-:W2:Y:S02]  /*7170*/  LD.E R0, [R10.64+0xd0] ;  /* 0x0000d0060a007980 */ /* 0x000ea4000c101900 */
[----:B--2---:R-:W-:Y:S05]  /*7180*/  IMAD.U32 R0, R0, -0x20, RZ ;  /* 0xffffffe000007824 */ /* 0x004fea00078e00ff */
[C---:B------:R-:W-:Y:S02]  /*7190*/  LEA R20, P1, R0.reuse, R20, 0x1 ;  /* 0x0000001400147211 */ /* 0x040fe400078208ff */
[C---:B------:R-:W-:Y:S02]  /*71a0*/  LEA R36, P0, R0.reuse, R36, 0x1 ;  /* 0x0000002400247211 */ /* 0x040fe400078008ff */
[C---:B------:R-:W-:Y:S02]  /*71b0*/  LEA.HI.X.SX32 R21, R0.reuse, R21, 0x1, P1 ;  /* 0x0000001500157211 */ /* 0x040fe400008f0eff */
[----:B------:R-:W-:Y:S01]  /*71c0*/  LEA.HI.X.SX32 R37, R0, R37, 0x1, P0 ;  /* 0x0000002500257211 */ /* 0x000fe200000f0eff */
[----:B------:R-:W-:-:S05]  /*71d0*/  BRA `(.L_x_2793) ;  /* 0x0000714000007947 */ /* 0x000fca0003800000 */
.L_x_2760:
        /* <DEDUP_REMOVED lines=101> */
.L_x_2799:
[----:B------:R-:W-:Y:S05]  /*7830*/  BSYNC B0 ;  /* 0x0000000000007941 */ /* 0x000fea0003800000 */
.L_x_2798:
[----:B-----5:R2:W-:Y:S02]  /*7840*/  ST.E.128 [R118.64], R28 ;  /* 0x0000001c76007985 */ /* 0x0205e4000c101d06 */
.L_x_2797:
[----:B------:R-:W-:Y:S05]  /*7850*/  BSYNC B1 ;  /* 0x0000000000017941 */ /* 0x000fea0003800000 */
.L_x_2796:
        /* <DEDUP_REMOVED lines=99> */
.L_x_2803:
[----:B------:R-:W-:Y:S05]  /*7e90*/  BSYNC B0 ;  /* 0x0000000000007941 */ /* 0x000fea0003800000 */
.L_x_2802:
[----:B-----5:R2:W-:Y:S02]  /*7ea0*/  ST.E.128 [R118.64+0x80], R28 ;  /* 0x0000801c76007985 */ /* 0x0205e4000c101d06 */
.L_x_2801:
[----:B------:R-:W-:Y:S05]  /*7eb0*/  BSYNC B1 ;  /* 0x0000000000017941 */ /* 0x000fea0003800000 */
.L_x_2800:
        /* <DEDUP_REMOVED lines=99> */
.L_x_2807:
[----:B------:R-:W-:Y:S05]  /*84f0*/  BSYNC B0 ;  /* 0x0000000000007941 */ /* 0x000fea0003800000 */
.L_x_2806:
[----:B-----5:R2:W-:Y:S02]  /*8500*/  ST.E.128 [R118.64+0x100], R28 ;  /* 0x0001001c76007985 */ /* 0x0205e4000c101d06 */
.L_x_2805:
[----:B------:R-:W-:Y:S05]  /*8510*/  BSYNC B1 ;  /* 0x0000000000017941 */ /* 0x000fea0003800000 */
.L_x_2804:
        /* <DEDUP_REMOVED lines=98> */
.L_x_2809:
[----:B------:R-:W-:Y:S05]  /*8b40*/  BSYNC B0 ;  /* 0x0000000000007941 */ /* 0x000fea0003800000 */
.L_x_2808:
[----:B-----5:R2:W-:Y:S02]  /*8b50*/  ST.E.128 [R118.64+0x180], R28 ;  /* 0x0001801c76007985 */ /* 0x0205e4000c101d06 */
.L_x_2795:
[----:B------:R-:W-:Y:S05]  /*8b60*/  BSYNC B2 ;  /* 0x0000000000027941 */ /* 0x000fea0003800000 */
.L_x_2794:
        /* <DEDUP_REMOVED lines=104> */
.L_x_2815:
[----:B------:R-:W-:Y:S05]  /*91f0*/  BSYNC B0 ;  /* 0x0000000000007941 */ /* 0x000fea0003800000 */
.L_x_2814:
[C---:B------:R-:W-:Y:S04]  /*9200*/  LEA R2, P0, R228.reuse, R118, 0x1 ;  /* 0x00000076e4027211 */ /* 0x040fe800078008ff */
[----:B------:R-:W-:Y:S05]  /*9210*/  LEA.HI.X R3, R228, R119, R229, 0x1, P0 ;  /* 0x00000077e4037211 */ /* 0x000fea00000f0ce5 */
[----:B-----5:R2:W-:Y:S04]  /*9220*/  ST.E.128 [R2.64], R28 ;  /* 0x0000001c02007985 */ /* 0x0205e8000c101d06 */
.L_x_2813:
[----:B------:R-:W-:Y:S05]  /*9230*/  BSYNC B1 ;  /* 0x0000000000017941 */ /* 0x000fea0003800000 */
.L_x_2812:
        /* <DEDUP_REMOVED lines=99> */
.L_x_2819:
[----:B------:R-:W-:Y:S05]  /*9870*/  BSYNC B0 ;  /* 0x0000000000007941 */ /* 0x000fea0003800000 */
.L_x_2818:
[C---:B------:R-:W-:Y:S04]  /*9880*/  LEA R2, P0, R78.reuse, R118, 0x1 ;  /* 0x000000764e027211 */ /* 0x040fe800078008ff */
[----:B------:R-:W-:Y:S05]  /*9890*/  LEA.HI.X R3, R78, R119, R77, 0x1, P0 ;  /* 0x000000774e037211 */ /* 0x000fea00000f0c4d */
[----:B-----5:R2:W-:Y:S04]  /*98a0*/  ST.E.128 [R2.64], R28 ;  /* 0x0000001c02007985 */ /* 0x0205e8000c101d06 */
.L_x_2817:
[----:B------:R-:W-:Y:S05]  /*98b0*/  BSYNC B1 ;  /* 0x0000000000017941 */ /* 0x000fea0003800000 */
.L_x_2816:
        /* <DEDUP_REMOVED lines=99> */
.L_x_2823:
[----:B------:R-:W-:Y:S05]  /*9ef0*/  BSYNC B0 ;  /* 0x0000000000007941 */ /* 0x000fea0003800000 */
.L_x_2822:
[C---:B------:R-:W-:Y:S04]  /*9f00*/  LEA R2, P0, R74.reuse, R118, 0x1 ;  /* 0x000000764a027211 */ /* 0x040fe800078008ff */
[----:B------:R-:W-:Y:S05]  /*9f10*/  LEA.HI.X R3, R74, R119, R73, 0x1, P0 ;  /* 0x000000774a037211 */ /* 0x000fea00000f0c49 */
[----:B-----5:R2:W-:Y:S04]  /*9f20*/  ST.E.128 [R2.64], R28 ;  /* 0x0000001c02007985 */ /* 0x0205e8000c101d06 */
.L_x_2821:
[----:B------:R-:W-:Y:S05]  /*9f30*/  BSYNC B1 ;  /* 0x0000000000017941 */ /* 0x000fea0003800000 */
.L_x_2820:
        /* <DEDUP_REMOVED lines=98> */
.L_x_2825:
[----:B------:R-:W-:Y:S05]  /*a560*/  BSYNC B0 ;  /* 0x0000000000007941 */ /* 0x000fea0003800000 */
.L_x_2824:
[C---:B------:R-:W-:Y:S04]  /*a570*/  LEA R2, P0, R68.reuse, R118, 0x1 ;  /* 0x0000007644027211 */ /* 0x040fe800078008ff */
[----:B------:R-:W-:Y:S05]  /*a580*/  LEA.HI.X R3, R68, R119, R67, 0x1, P0 ;  /* 0x0000007744037211 */ /* 0x000fea00000f0c43 */
[----:B-----5:R2:W-:Y:S04]  /*a590*/  ST.E.128 [R2.64], R28 ;  /* 0x0000001c02007985 */ /* 0x0205e8000c101d06 */
.L_x_2811:
[----:B------:R-:W-:Y:S05]  /*a5a0*/  BSYNC B2 ;  /* 0x0000000000027941 */ /* 0x000fea0003800000 */
.L_x_2810:
        /* <DEDUP_REMOVED lines=104> */
.L_x_2831:
[----:B------:R-:W-:Y:S05]  /*ac30*/  BSYNC B0 ;  /* 0x0000000000007941 */ /* 0x000fea0003800000 */
.L_x_2830:
[C---:B------:R-:W-:Y:S04]  /*ac40*/  LEA R2, P0, R79.reuse, R118, 0x1 ;  /* 0x000000764f027211 */ /* 0x040fe800078008ff */
[----:B------:R-:W-:Y:S05]  /*ac50*/  LEA.HI.X R3, R79, R119, R80, 0x1, P0 ;  /* 0x000000774f037211 */ /* 0x000fea00000f0c50 */
[----:B-----5:R2:W-:Y:S04]  /*ac60*/  ST.E.128 [R2.64], R28 ;  /* 0x0000001c02007985 */ /* 0x0205e8000c101d06 */
.L_x_2829:
[----:B------:R-:W-:Y:S05]  /*ac70*/  BSYNC B1 ;  /* 0x0000000000017941 */ /* 0x000fea0003800000 */
.L_x_2828:
        /* <DEDUP_REMOVED lines=99> */
.L_x_2835:
[----:B------:R-:W-:Y:S05]  /*b2b0*/  BSYNC B0 ;  /* 0x0000000000007941 */ /* 0x000fea0003800000 */
.L_x_2834:
[C---:B------:R-:W-:Y:S04]  /*b2c0*/  LEA R2, P0, R76.reuse, R118, 0x1 ;  /* 0x000000764c027211 */ /* 0x040fe800078008ff */
[----:B------:R-:W-:Y:S05]  /*b2d0*/  LEA.HI.X R3, R76, R119, R75, 0x1, P0 ;  /* 0x000000774c037211 */ /* 0x000fea00000f0c4b */
[----:B-----5:R2:W-:Y:S04]  /*b2e0*/  ST.E.128 [R2.64], R28 ;  /* 0x0000001c02007985 */ /* 0x0205e8000c101d06 */
.L_x_2833:
[----:B------:R-:W-:Y:S05]  /*b2f0*/  BSYNC B1 ;  /* 0x0000000000017941 */ /* 0x000fea0003800000 */
.L_x_2832:
        /* <DEDUP_REMOVED lines=99> */
.L_x_2839:
[----:B------:R-:W-:Y:S05]  /*b930*/  BSYNC B0 ;  /* 0x0000000000007941 */ /* 0x000fea0003800000 */
.L_x_2838:
[C---:B------:R-:W-:Y:S04]  /*b940*/  LEA R2, P0, R72.reuse, R118, 0x1 ;  /* 0x0000007648027211 */ /* 0x040fe800078008ff */
[----:B------:R-:W-:Y:S05]  /*b950*/  LEA.HI.X R3, R72, R119, R71, 0x1, P0 ;  /* 0x0000007748037211 */ /* 0x000fea00000f0c47 */
[----:B-----5:R2:W-:Y:S04]  /*b960*/  ST.E.128 [R2.64], R28 ;  /* 0x0000001c02007985 */ /* 0x0205e8000c101d06 */
.L_x_2837:
[----:B------:R-:W-:Y:S05]  /*b970*/  BSYNC B1 ;  /* 0x0000000000017941 */ /* 0x000fea0003800000 */
.L_x_2836:
        /* <DEDUP_REMOVED lines=98> */
.L_x_2841:
[----:B------:R-:W-:Y:S05]  /*bfa0*/  BSYNC B0 ;  /* 0x0000000000007941 */ /* 0x000fea0003800000 */
.L_x_2840:
[C---:B------:R-:W-:Y:S04]  /*bfb0*/  LEA R2, P0, R66.reuse, R118, 0x1 ;  /* 0x0000007642027211 */ /* 0x040fe800078008ff */
[----:B------:R-:W-:Y:S05]  /*bfc0*/  LEA.HI.X R3, R66, R119, R65, 0x1, P0 ;  /* 0x0000007742037211 */ /* 0x000fea00000f0c41 */
[----:B-----5:R2:W-:Y:S04]  /*bfd0*/  ST.E.128 [R2.64], R28 ;  /* 0x0000001c02007985 */ /* 0x0205e8000c101d06 */
.L_x_2827:
[----:B------:R-:W-:Y:S05]  /*bfe0*/  BSYNC B2 ;  /* 0x0000000000027941 */ /* 0x000fea0003800000 */
.L_x_2826:
        /* <DEDUP_REMOVED lines=107> */
.L_x_2847:
[----:B------:R-:W-:Y:S05]  /*c6a0*/  BSYNC B0 ;  /* 0x0000000000007941 */ /* 0x000fea0003800000 */
.L_x_2846:
[----:B------:R-:W-:Y:S02]  /*c6b0*/  IMAD R0, R47, 0x60, RZ ;  /* 0x000000602f007824 */ /* 0x000fe400078e02ff */
[----:B------:R-:W-:Y:S05]  /*c6c0*/  IMAD.WIDE.U32 R2, R46, 0x60, R118 ;  /* 0x000000602e027825 */ /* 0x000fea00078e0076 */
[----:B------:R-:W-:Y:S05]  /*c6d0*/  IADD3 R3, R3, R0, RZ ;  /* 0x0000000003037210 */ /* 0x000fea0007ffe0ff */
[----:B-----5:R2:W-:Y:S02]  /*c6e0*/  ST.E.128 [R2.64], R28 ;  /* 0x0000001c02007985 */ /* 0x0205e4000c101d06 */
.L_x_2845:
[----:B------:R-:W-:Y:S05]  /*c6f0*/  BSYNC B1 ;  /* 0x0000000000017941 */ /* 0x000fea0003800000 */
.L_x_2844:
        /* <DEDUP_REMOVED lines=99> */
.L_x_2851:
[----:B------:R-:W-:Y:S05]  /*cd30*/  BSYNC B0 ;  /* 0x0000000000007941 */ /* 0x000fea0003800000 */
.L_x_2850:
[C---:B------:R-:W-:Y:S04]  /*cd40*/  LEA R2, P0, R70.reuse, R118, 0x1 ;  /* 0x0000007646027211 */ /* 0x040fe800078008ff */
[----:B------:R-:W-:Y:S05]  /*cd50*/  LEA.HI.X R3, R70, R119, R69, 0x1, P0 ;  /* 0x0000007746037211 */ /* 0x000fea00000f0c45 */
[----:B-----5:R2:W-:Y:S04]  /*cd60*/  ST.E.128 [R2.64], R28 ;  /* 0x0000001c02007985 */ /* 0x0205e8000c101d06 */
.L_x_2849:
[----:B------:R-:W-:Y:S05]  /*cd70*/  BSYNC B1 ;  /* 0x0000000000017941 */ /* 0x000fea0003800000 */
.L_x_2848:
        /* <DEDUP_REMOVED lines=99> */
.L_x_2855:
[----:B------:R-:W-:Y:S05]  /*d3b0*/  BSYNC B0 ;  /* 0x0000000000007941 */ /* 0x000fea0003800000 */
.L_x_2854:
[C---:B------:R-:W-:Y:S04]  /*d3c0*/  LEA R2, P0, R64.reuse, R118, 0x1 ;  /* 0x0000007640027211 */ /* 0x040fe800078008ff */
[----:B------:R-:W-:Y:S05]  /*d3d0*/  LEA.HI.X R3, R64, R119, R63, 0x1, P0 ;  /* 0x0000007740037211 */ /* 0x000fea00000f0c3f */
[----:B-----5:R2:W-:Y:S04]  /*d3e0*/  ST.E.128 [R2.64], R28 ;  /* 0x0000001c02007985 */ /* 0x0205e8000c101d06 */
.L_x_2853:
[----:B------:R-:W-:Y:S05]  /*d3f0*/  BSYNC B1 ;  /* 0x0000000000017941 */ /* 0x000fea0003800000 */
.L_x_2852:
        /* <DEDUP_REMOVED lines=99> */
.L_x_2857:
[----:B------:R-:W-:Y:S05]  /*da30*/  BSYNC B0 ;  /* 0x0000000000007941 */ /* 0x000fea0003800000 */
.L_x_2856:
[C---:B--2---:R-:W-:Y:S04]  /*da40*/  LEA R2, P0, R62.reuse, R118, 0x1 ;  /* 0x000000763e027211 */ /* 0x044fe800078008ff */
[----:B------:R-:W-:Y:S05]  /*da50*/  LEA.HI.X R3, R62, R119, R61, 0x1, P0 ;  /* 0x000000773e037211 */ /* 0x000fea00000f0c3d */
[----:B-----5:R2:W-:Y:S04]  /*da60*/  ST.E.128 [R2.64], R40 ;  /* 0x0000002802007985 */ /* 0x0205e8000c101d06 */
.L_x_2843:
[----:B------:R-:W-:Y:S05]  /*da70*/  BSYNC B2 ;  /* 0x0000000000027941 */ /* 0x000fea0003800000 */
.L_x_2842:
        /* <DEDUP_REMOVED lines=11> */
.L_x_2759:
        /* <DEDUP_REMOVED lines=22> */
.L_x_2859:
[----:B------:R-:W-:Y:S05]  /*dc90*/  BSYNC B0 ;  /* 0x0000000000007941 */ /* 0x000fea0003800000 */
.L_x_2858:
        /* <DEDUP_REMOVED lines=33> */
.L_x_2861:
[----:B------:R-:W-:Y:S05]  /*deb0*/  BSYNC B0 ;  /* 0x0000000000007941 */ /* 0x000fea0003800000 */
.L_x_2860:
        /* <DEDUP_REMOVED lines=33> */
.L_x_2863:
[----:B------:R-:W-:Y:S05]  /*e0d0*/  BSYNC B0 ;  /* 0x0000000000007941 */ /* 0x000fea0003800000 */
.L_x_2862:
        /* <DEDUP_REMOVED lines=36> */
.L_x_2793:
[----:B------:R-:W-:Y:S05]  /*e320*/  BSYNC B3 ;  /* 0x0000000000037941 */ /* 0x000fea0003800000 */
.L_x_2758:
        /* <DEDUP_REMOVED lines=91> */
.L_x_2865:
        /* <DEDUP_REMOVED lines=10> */
.L_x_2866:
[----:B------:R-:W-:Y:S05]  /*e980*/  BSYNC B0 ;  /* 0x0000000000007941 */ /* 0x000fea0003800000 */
.L_x_2864:
[----:B------:R-:W-:Y:S04]  /*e990*/  IADD3 R14, R14, -0x1, RZ ;  /* 0xffffffff0e0e7810 */ /* 0x000fe80007ffe0ff */
[----:B------:R-:W-:Y:S11]  /*e9a0*/  ISETP.GT.AND P0, PT, R14, R81, PT ;  /* 0x000000510e00720c */ /* 0x000ff60003f04270 */
[----:B------:R-:W-:Y:S02]  /*e9b0*/  @!UPT UIADD3 URZ, URZ, URZ, URZ ;  /* 0x0000003f3f3ff290 */ /* 0x000fe4000fffe03f */
[----:B------:R-:W-:-:S05]  /*e9c0*/  @P0 BRA `(.L_x_2867) ;  /* 0xffff453000000947 */ /* 0x000fca000383ffff */
.L_x_2749:
        /* <DEDUP_REMOVED lines=114> */
.L_x_2876:
[----:B------:R-:W-:Y:S05]  /*f0f0*/  BSYNC B0 ;  /* 0x0000000000007941 */ /* 0x000fea0003800000 */
.L_x_2875:
[----:B-----5:R3:W-:Y:S02]  /*f100*/  STS.128 [R239], R40 ;  /* 0x00000028ef007388 */ /* 0x0207e40000000c00 */
.L_x_2874:
[----:B------:R-:W-:Y:S05]  /*f110*/  BSYNC B1 ;  /* 0x0000000000017941 */ /* 0x000fea0003800000 */
.L_x_2873:
        /* <DEDUP_REMOVED lines=53> */
.L_x_2880:
[----:B------:R-:W-:Y:S05]  /*f470*/  BSYNC B0 ;  /* 0x0000000000007941 */ /* 0x000fea0003800000 */
.L_x_2879:
[----:B-----5:R1:W-:Y:S02]  /*f480*/  STS.128 [R239+0x2000], R40 ;  /* 0x00200028ef007388 */ /* 0x0203e40000000c00 */
.L_x_2878:
[----:B------:R-:W-:Y:S05]  /*f490*/  BSYNC B1 ;  /* 0x0000000000017941 */ /* 0x000fea0003800000 */
.L_x_2877:
        /* <DEDUP_REMOVED lines=53> */
.L_x_2884:
[----:B------:R-:W-:Y:S05]  /*f7f0*/  BSYNC B0 ;  /* 0x0000000000007941 */ /* 0x000fea0003800000 */
.L_x_2883:
[----:B-----5:R3:W-:Y:S02]  /*f800*/  STS.128 [R239+0x4000], R40 ;  /* 0x00400028ef007388 */ /* 0x0207e40000000c00 */
.L_x_2882:
[----:B------:R-:W-:Y:S05]  /*f810*/  BSYNC B1 ;  /* 0x0000000000017941 */ /* 0x000fea0003800000 */
.L_x_2881:
        /* <DEDUP_REMOVED lines=51> */
.L_x_2886:
[----:B------:R-:W-:Y:S05]  /*fb50*/  BSYNC B0 ;  /* 0x0000000000007941 */ /* 0x000fea0003800000 */
.L_x_2885:
[----:B-----5:R3:W-:Y:S02]  /*fb60*/  STS.128 [R239+0x6000], R40 ;  /* 0x00600028ef007388 */ /* 0x0207e40000000c00 */
.L_x_2872:
[----:B------:R-:W-:Y:S05]  /*fb70*/  BSYNC B2 ;  /* 0x0000000000027941 */ /* 0x000fea0003800000 */
.L_x_2871:
        /* <DEDUP_REMOVED lines=67> */
.L_x_2892:
[----:B------:R-:W-:Y:S05]  /*ffb0*/  BSYNC B0 ;  /* 0x0000000000007941 */ /* 0x000fea0003800000 */
.L_x_2891:
[----:B-----5:R3:W-:Y:S02]  /*ffc0*/  STS.128 [R239+0x800], R40 ;  /* 0x00080028ef007388 */ /* 0x0207e40000000c00 */
.L_x_2890:
[----:B------:R-:W-:Y:S05]  /*ffd0*/  BSYNC B1 ;  /* 0x0000000000017941 */ /* 0x000fea0003800000 */
.L_x_2889:
        /* <DEDUP_REMOVED lines=54> */
.L_x_2896:
[----:B------:R-:W-:Y:S05]  /*10340*/  BSYNC B0 ;  /* 0x0000000000007941 */ /* 0x000fea0003800000 */
.L_x_2895:
[----:B-----5:R3:W-:Y:S02]  /*10350*/  STS.128 [R239+0x2800], R40 ;  /* 0x00280028ef007388 */ /* 0x0207e40000000c00 */
.L_x_2894:
[----:B------:R-:W-:Y:S05]  /*10360*/  BSYNC B1 ;  /* 0x0000000000017941 */ /* 0x000fea0003800000 */
.L_x_2893:
        /* <DEDUP_REMOVED lines=54> */
.L_x_2900:
[----:B------:R-:W-:Y:S05]  /*106d0*/  BSYNC B0 ;  /* 0x0000000000007941 */ /* 0x000fea0003800000 */
.L_x_2899:
[----:B-----5:R3:W-:Y:S02]  /*106e0*/  STS.128 [R239+0x4800], R40 ;  /* 0x00480028ef007388 */ /* 0x0207e40000000c00 */
.L_x_2898:
[----:B------:R-:W-:Y:S05]  /*106f0*/  BSYNC B1 ;  /* 0x0000000000017941 */ /* 0x000fea0003800000 */
.L_x_2897:
        /* <DEDUP_REMOVED lines=53> */
.L_x_2902:
[----:B------:R-:W-:Y:S05]  /*10a50*/  BSYNC B0 ;  /* 0x0000000000007941 */ /* 0x000fea0003800000 */
.L_x_2901:
[----:B-----5:R1:W-:Y:S02]  /*10a60*/  STS.128 [R239+0x6800], R36 ;  /* 0x00680024ef007388 */ /* 0x0203e40000000c00 */
.L_x_2888:
[----:B------:R-:W-:Y:S05]  /*10a70*/  BSYNC B2 ;  /* 0x0000000000027941 */ /* 0x000fea0003800000 */
.L_x_2887:
        /* <DEDUP_REMOVED lines=66> */
.L_x_2908:
[----:B------:R-:W-:Y:S05]  /*10ea0*/  BSYNC B0 ;  /* 0x0000000000007941 */ /* 0x000fea0003800000 */
.L_x_2907:
[----:B-----5:R3:W-:Y:S02]  /*10eb0*/  STS.128 [R239+0x1000], R40 ;  /* 0x00100028ef007388 */ /* 0x0207e40000000c00 */
.L_x_2906:
[----:B------:R-:W-:Y:S05]  /*10ec0*/  BSYNC B1 ;  /* 0x0000000000017941 */ /* 0x000fea0003800000 */
.L_x_2905:
        /* <DEDUP_REMOVED lines=52> */
.L_x_2912:
[----:B------:R-:W-:Y:S05]  /*11210*/  BSYNC B0 ;  /* 0x0000000000007941 */ /* 0x000fea0003800000 */
.L_x_2911:
[----:B-----5:R1:W-:Y:S02]  /*11220*/  STS.128 [R239+0x3000], R40 ;  /* 0x00300028ef007388 */ /* 0x0203e40000000c00 */
.L_x_2910:
[----:B------:R-:W-:Y:S05]  /*11230*/  BSYNC B1 ;  /* 0x0000000000017941 */ /* 0x000fea0003800000 */
.L_x_2909:
        /* <DEDUP_REMOVED lines=52> */
.L_x_2916:
[----:B------:R-:W-:Y:S05]  /*11580*/  BSYNC B0 ;  /* 0x0000000000007941 */ /* 0x000fea0003800000 */
.L_x_2915:
[----:B-----5:R3:W-:Y:S02]  /*11590*/  STS.128 [R239+0x5000], R40 ;  /* 0x00500028ef007388 */ /* 0x0207e40000000c00 */
.L_x_2914:
[----:B------:R-:W-:Y:S05]  /*115a0*/  BSYNC B1 ;  /* 0x0000000000017941 */ /* 0x000fea0003800000 */
.L_x_2913:
        /* <DEDUP_REMOVED lines=53> */
.L_x_2918:
[----:B------:R-:W-:Y:S05]  /*11900*/  BSYNC B0 ;  /* 0x0000000000007941 */ /* 0x000fea0003800000 */
.L_x_2917:
[----:B-----5:R3:W-:Y:S02]  /*11910*/  STS.128 [R239+0x7000], R40 ;  /* 0x00700028ef007388 */ /* 0x0207e40000000c00 */
.L_x_2904:
[----:B------:R-:W-:Y:S05]  /*11920*/  BSYNC B2 ;  /* 0x0000000000027941 */ /* 0x000fea0003800000 */
.L_x_2903:
        /* <DEDUP_REMOVED lines=67> */
.L_x_2923:
[----:B------:R-:W-:Y:S05]  /*11d60*/  BSYNC B0 ;  /* 0x0000000000007941 */ /* 0x000fea0003800000 */
.L_x_2922:
[----:B-----5:R1:W-:Y:S02]  /*11d70*/  STS.128 [R239+0x1800], R20 ;  /* 0x00180014ef007388 */ /* 0x0203e40000000c00 */
.L_x_2921:
[----:B------:R-:W-:Y:S05]  /*11d80*/  BSYNC B1 ;  /* 0x0000000000017941 */ /* 0x000fea0003800000 */
.L_x_2920:
        /* <DEDUP_REMOVED lines=53> */
.L_x_2927:
[----:B------:R-:W-:Y:S05]  /*120e0*/  BSYNC B0 ;  /* 0x0000000000007941 */ /* 0x000fea0003800000 */
.L_x_2926:
[----:B-----5:R2:W-:Y:S02]  /*120f0*/  STS.128 [R239+0x3800], R16 ;  /* 0x00380010ef007388 */ /* 0x0205e40000000c00 */
.L_x_2925:
[----:B------:R-:W-:Y:S05]  /*12100*/  BSYNC B1 ;  /* 0x0000000000017941 */ /* 0x000fea0003800000 */
.L_x_2924:
        /* <DEDUP_REMOVED lines=53> */
.L_x_2931:
[----:B------:R-:W-:Y:S05]  /*12460*/  BSYNC B0 ;  /* 0x0000000000007941 */ /* 0x000fea0003800000 */
.L_x_2930:
[----:B-----5:R2:W-:Y:S02]  /*12470*/  STS.128 [R239+0x5800], R16 ;  /* 0x00580010ef007388 */ /* 0x0205e40000000c00 */
.L_x_2929:
[----:B------:R-:W-:Y:S05]  /*12480*/  BSYNC B1 ;  /* 0x0000000000017941 */ /* 0x000fea0003800000 */
.L_x_2928:
        /* <DEDUP_REMOVED lines=53> */
.L_x_2933:
[----:B------:R-:W-:Y:S05]  /*127e0*/  BSYNC B0 ;  /* 0x0000000000007941 */ /* 0x000fea0003800000 */
.L_x_2932:
[----:B-----5:R1:W-:Y:S01]  /*127f0*/  STS.128 [R239+0x7800], R28 ;  /* 0x0078001cef007388 */ /* 0x0203e20000000c00 */
[----:B------:R-:W-:Y:S05]  /*12800*/  BRA `(.L_x_2919) ;  /* 0x000070b000007947 */ /* 0x000fea0003800000 */
.L_x_2870:
        /* <DEDUP_REMOVED lines=99> */
.L_x_2939:
[----:B------:R-:W-:Y:S05]  /*12e40*/  BSYNC B0 ;  /* 0x0000000000007941 */ /* 0x000fea0003800000 */
.L_x_2938:
[----:B-----5:R3:W-:Y:S02]  /*12e50*/  STS.128 [R239], R56 ;  /* 0x00000038ef007388 */ /* 0x0207e40000000c00 */
.L_x_2937:
[----:B------:R-:W-:Y:S05]  /*12e60*/  BSYNC B1 ;  /* 0x0000000000017941 */ /* 0x000fea0003800000 */
.L_x_2936:
        /* <DEDUP_REMOVED lines=97> */
.L_x_2943:
[----:B------:R-:W-:Y:S05]  /*13480*/  BSYNC B0 ;  /* 0x0000000000007941 */ /* 0x000fea0003800000 */
.L_x_2942:
[----:B-----5:R1:W-:Y:S02]  /*13490*/  STS.128 [R239+0x2000], R56 ;  /* 0x00200038ef007388 */ /* 0x0203e40000000c00 */
.L_x_2941:
[----:B------:R-:W-:Y:S05]  /*134a0*/  BSYNC B1 ;  /* 0x0000000000017941 */ /* 0x000fea0003800000 */
.L_x_2940:
        /* <DEDUP_REMOVED lines=97> */
.L_x_2947:
[----:B------:R-:W-:Y:S05]  /*13ac0*/  BSYNC B0 ;  /* 0x0000000000007941 */ /* 0x000fea0003800000 */
.L_x_2946:
[----:B-----5:R3:W-:Y:S02]  /*13ad0*/  STS.128 [R239+0x4000], R56 ;  /* 0x00400038ef007388 */ /* 0x0207e40000000c00 */
.L_x_2945:
[----:B------:R-:W-:Y:S05]  /*13ae0*/  BSYNC B1 ;  /* 0x0000000000017941 */ /* 0x000fea0003800000 */
.L_x_2944:
        /* <DEDUP_REMOVED lines=96> */
.L_x_2949:
[----:B------:R-:W-:Y:S05]  /*140f0*/  BSYNC B0 ;  /* 0x0000000000007941 */ /* 0x000fea0003800000 */
.L_x_2948:
[----:B-----5:R3:W-:Y:S02]  /*14100*/  STS.128 [R239+0x6000], R56 ;  /* 0x00600038ef007388 */ /* 0x0207e40000000c00 */
.L_x_2935:
[----:B------:R-:W-:Y:S05]  /*14110*/  BSYNC B2 ;  /* 0x0000000000027941 */ /* 0x000fea0003800000 */
.L_x_2934:
        /* <DEDUP_REMOVED lines=104> */
.L_x_2955:
[----:B------:R-:W-:Y:S05]  /*147a0*/  BSYNC B0 ;  /* 0x0000000000007941 */ /* 0x000fea0003800000 */
.L_x_2954:
[----:B-----5:R3:W-:Y:S02]  /*147b0*/  STS.128 [R239+0x800], R56 ;  /* 0x00080038ef007388 */ /* 0x0207e40000000c00 */
.L_x_2953:
[----:B------:R-:W-:Y:S05]  /*147c0*/  BSYNC B1 ;  /* 0x0000000000017941 */ /* 0x000fea0003800000 */
.L_x_2952:
        /* <DEDUP_REMOVED lines=100> */
.L_x_2959:
[----:B------:R-:W-:Y:S05]  /*14e10*/  BSYNC B0 ;  /* 0x0000000000007941 */ /* 0x000fea0003800000 */
.L_x_2958:
[----:B-----5:R3:W-:Y:S02]  /*14e20*/  STS.128 [R239+0x2800], R56 ;  /* 0x00280038ef007388 */ /* 0x0207e40000000c00 */
.L_x_2957:
[----:B------:R-:W-:Y:S05]  /*14e30*/  BSYNC B1 ;  /* 0x0000000000017941 */ /* 0x000fea0003800000 */
.L_x_2956:
        /* <DEDUP_REMOVED lines=100> */
.L_x_2963:
[----:B------:R-:W-:Y:S05]  /*15480*/  BSYNC B0 ;  /* 0x0000000000007941 */ /* 0x000fea0003800000 */
.L_x_2962:
[----:B-----5:R3:W-:Y:S02]  /*15490*/  STS.128 [R239+0x4800], R56 ;  /* 0x00480038ef007388 */ /* 0x0207e40000000c00 */
.L_x_2961:
[----:B------:R-:W-:Y:S05]  /*154a0*/  BSYNC B1 ;  /* 0x0000000000017941 */ /* 0x000fea0003800000 */
.L_x_2960:
        /* <DEDUP_REMOVED lines=98> */
.L_x_2965:
[----:B------:R-:W-:Y:S05]  /*15ad0*/  BSYNC B0 ;  /* 0x0000000000007941 */ /* 0x000fea0003800000 */
.L_x_2964:
[----:B-----5:R1:W-:Y:S02]  /*15ae0*/  STS.128 [R239+0x6800], R40 ;  /* 0x00680028ef007388 */ /* 0x0203e40000000c00 */
.L_x_2951:
[----:B------:R-:W-:Y:S05]  /*15af0*/  BSYNC B2 ;  /* 0x0000000000027941 */ /* 0x000fea0003800000 */
.L_x_2950:
        /* <DEDUP_REMOVED lines=105> */
.L_x_2971:
[----:B------:R-:W-:Y:S05]  /*16190*/  BSYNC B0 ;  /* 0x0000000000007941 */ /* 0x000fea0003800000 */
.L_x_2970:
[----:B-----5:R1:W-:Y:S02]  /*161a0*/  STS.128 [R239+0x1000], R56 ;  /* 0x00100038ef007388 */ /* 0x0203e40000000c00 */
.L_x_2969:
[----:B------:R-:W-:Y:S05]  /*161b0*/  BSYNC B1 ;  /* 0x0000000000017941 */ /* 0x000fea0003800000 */
.L_x_2968:
        /* <DEDUP_REMOVED lines=100> */
.L_x_2975:
[----:B------:R-:W-:Y:S05]  /*16800*/  BSYNC B0 ;  /* 0x0000000000007941 */ /* 0x000fea0003800000 */
.L_x_2974:
[----:B-----5:R3:W-:Y:S02]  /*16810*/  STS.128 [R239+0x3000], R56 ;  /* 0x00300038ef007388 */ /* 0x0207e40000000c00 */
.L_x_2973:
[----:B------:R-:W-:Y:S05]  /*16820*/  BSYNC B1 ;  /* 0x0000000000017941 */ /* 0x000fea0003800000 */
.L_x_2972:
        /* <DEDUP_REMOVED lines=100> */
.L_x_2979:
[----:B------:R-:W-:Y:S05]  /*16e70*/  BSYNC B0 ;  /* 0x0000000000007941 */ /* 0x000fea0003800000 */
.L_x_2978:
[----:B-----5:R3:W-:Y:S02]  /*16e80*/  STS.128 [R239+0x5000], R56 ;  /* 0x00500038ef007388 */ /* 0x0207e40000000c00 */
.L_x_2977:
[----:B------:R-:W-:Y:S05]  /*16e90*/  BSYNC B1 ;  /* 0x0000000000017941 */ /* 0x000fea0003800000 */
.L_x_2976:
        /* <DEDUP_REMOVED lines=100> */
.L_x_2981:
[----:B------:R-:W-:Y:S05]  /*174e0*/  BSYNC B0 ;  /* 0x0000000000007941 */ /* 0x000fea0003800000 */
.L_x_2980:
[----:B-----5:R1:W-:Y:S02]  /*174f0*/  STS.128 [R239+0x7000], R40 ;  /* 0x00700028ef007388 */ /* 0x0203e40000000c00 */
.L_x_2967:
[----:B------:R-:W-:Y:S05]  /*17500*/  BSYNC B2 ;  /* 0x0000000000027941 */ /* 0x000fea0003800000 */
.L_x_2966:
        /* <DEDUP_REMOVED lines=103> */
.L_x_2985:
[----:B------:R-:W-:Y:S05]  /*17b80*/  BSYNC B0 ;  /* 0x0000000000007941 */ /* 0x000fea0003800000 */
.L_x_2984:
[----:B-----5:R1:W-:Y:S02]  /*17b90*/  STS.128 [R239+0x1800], R20 ;  /* 0x00180014ef007388 */ /* 0x0203e40000000c00 */
.L_x_2983:
[----:B------:R-:W-:Y:S05]  /*17ba0*/  BSYNC B1 ;  /* 0x0000000000017941 */ /* 0x000fea0003800000 */
.L_x_2982:
        /* <DEDUP_REMOVED lines=103> */
.L_x_2989:
[----:B------:R-:W-:Y:S05]  /*18220*/  BSYNC B0 ;  /* 0x0000000000007941 */ /* 0x000fea0003800000 */
.L_x_2988:
[----:B-----5:R1:W-:Y:S02]  /*18230*/  STS.128 [R239+0x3800], R20 ;  /* 0x00380014ef007388 */ /* 0x0203e40000000c00 */
.L_x_2987:
[----:B------:R-:W-:Y:S05]  /*18240*/  BSYNC B1 ;  /* 0x0000000000017941 */ /* 0x000fea0003800000 */
.L_x_2986:
        /* <DEDUP_REMOVED lines=100> */
.L_x_2993:
[----:B------:R-:W-:Y:S05]  /*18890*/  BSYNC B0 ;  /* 0x0000000000007941 */ /* 0x000fea0003800000 */
.L_x_2992:
[----:B-----5:R3:W-:Y:S02]  /*188a0*/  STS.128 [R239+0x5800], R16 ;  /* 0x00580010ef007388 */ /* 0x0207e40000000c00 */
.L_x_2991:
[----:B------:R-:W-:Y:S05]  /*188b0*/  BSYNC B1 ;  /* 0x0000000000017941 */ /* 0x000fea0003800000 */
.L_x_2990:
        /* <DEDUP_REMOVED lines=104> */
.L_x_2995:
[----:B------:R-:W-:Y:S05]  /*18f40*/  BSYNC B0 ;  /* 0x0000000000007941 */ /* 0x000fea0003800000 */
.L_x_2994:
[----:B-----5:R3:W-:Y:S01]  /*18f50*/  STS.128 [R239+0x7800], R16 ;  /* 0x00780010ef007388 */ /* 0x0207e20000000c00 */
[----:B------:R-:W-:Y:S05]  /*18f60*/  BRA `(.L_x_2919) ;  /* 0x0000095000007947 */ /* 0x000fea0003800000 */
.L_x_2869:
        /* <DEDUP_REMOVED lines=37> */
.L_x_2997:
[----:B------:R-:W-:Y:S05]  /*191c0*/  BSYNC B0 ;  /* 0x0000000000007941 */ /* 0x000fea0003800000 */
.L_x_2996:
        /* <DEDUP_REMOVED lines=36> */
.L_x_2999:
[----:B------:R-:W-:Y:S05]  /*19410*/  BSYNC B0 ;  /* 0x0000000000007941 */ /* 0x000fea0003800000 */
.L_x_2998:
        /* <DEDUP_REMOVED lines=36> */
.L_x_3001:
[----:B------:R-:W-:Y:S05]  /*19660*/  BSYNC B0 ;  /* 0x0000000000007941 */ /* 0x000fea0003800000 */
.L_x_3000:
        /* <DEDUP_REMOVED lines=37> */
.L_x_2919:
[----:B------:R-:W-:Y:S05]  /*198c0*/  BSYNC B3 ;  /* 0x0000000000037941 */ /* 0x000fea0003800000 */
.L_x_2868:
        /* <DEDUP_REMOVED lines=38> */
.L_x_3003:
[----:B------:R-:W-:Y:S05]  /*19b30*/  BSYNC B0 ;  /* 0x0000000000007941 */ /* 0x000fea0003800000 */
.L_x_3002:
        /* <DEDUP_REMOVED lines=38> */
.L_x_3005:
[----:B------:R-:W-:Y:S05]  /*19da0*/  BSYNC B0 ;  /* 0x0000000000007941 */ /* 0x000fea0003800000 */
.L_x_3004:
        /* <DEDUP_REMOVED lines=40> */
.L_x_3007:
[----:B------:R-:W-:Y:S05]  /*1a030*/  BSYNC B0 ;  /* 0x0000000000007941 */ /* 0x000fea0003800000 */
.L_x_3006:
        /* <DEDUP_REMOVED lines=43> */
.L_x_3009:
[----:B------:R-:W-:Y:S05]  /*1a2f0*/  BSYNC B0 ;  /* 0x0000000000007941 */ /* 0x000fea0003800000 */
.L_x_3008:
        /* <DEDUP_REMOVED lines=48> */
.L_x_3011:
[----:B------:R-:W-:Y:S05]  /*1a600*/  BSYNC B0 ;  /* 0x0000000000007941 */ /* 0x000fea0003800000 */
.L_x_3010:
        /* <DEDUP_REMOVED lines=40> */
.L_x_3013:
[----:B------:R-:W-:Y:S05]  /*1a890*/  BSYNC B0 ;  /* 0x0000000000007941 */ /* 0x000fea0003800000 */
.L_x_3012:
        /* <DEDUP_REMOVED lines=42> */
.L_x_3015:
[----:B------:R-:W-:Y:S05]  /*1ab40*/  BSYNC B0 ;  /* 0x0000000000007941 */ /* 0x000fea0003800000 */
.L_x_3014:
        /* <DEDUP_REMOVED lines=54> */
.L_x_3017:
[----:B------:R-:W-:Y:S05]  /*1aeb0*/  BSYNC B0 ;  /* 0x0000000000007941 */ /* 0x000fea0003800000 */
.L_x_3016:
[----:B------:R-:W-:Y:S01]  /*1aec0*/  IMAD.SHL.U32 R0, R52, 0x40, RZ ;  /* 0x0000004034007824 */ /* 0x000fe200078e00ff */
[----:B------:R-:W-:Y:S01]  /*1aed0*/  SHF.L.U32 R162, R162, 0x3, RZ ;  /* 0x00000003a2a27819 */ /* 0x000fe200000006ff */
[----:B------:R-:W-:Y:S01]  /*1aee0*/  IMAD R225, R45, 0x400, R35 ;  /* 0x000004002de17824 */ /* 0x000fe200078e0223 */
[----:B------:R-:W-:Y:S01]  /*1aef0*/  R2P PR, R52, 0x6 ;  /* 0x0000000634007804 */ /* 0x000fe20000000000 */
[----:B------:R-:W0:Y:S01]  /*1af00*/  LDGDEPBAR ;  /* 0x00000000000079af */ /* 0x000e220000000000 */
[----:B------:R-:W-:Y:S01]  /*1af10*/  LOP3.LUT R0, R0, 0x1c0, RZ, 0xc0, !PT ;  /* 0x000001c000007812 */ /* 0x000fe200078ec0ff */
[----:B------:R-:W-:-:S03]  /*1af20*/  IMAD.SHL.U32 R225, R225, 0x2, RZ ;  /* 0x00000002e1e17824 */ /* 0x000fc600078e00ff */
[----:B------:R-:W-:Y:S01]  /*1af30*/  LOP3.LUT R162, R0, 0x8, R162, 0xf8, !PT ;  /* 0x0000000800a27812 */ /* 0x000fe200078ef8a2 */
[--C-:B------:R-:W-:Y:S01]  /*1af40*/  IMAD R223, R34, 0x2, R225.reuse ;  /* 0x0000000222df7824 */ /* 0x100fe200078e02e1 */
[----:B------:R-:W-:Y:S01]  /*1af50*/  SHF.R.U32.HI R224, RZ, 0x3, R0 ;  /* 0x00000003ffe07819 */ /* 0x000fe20000011600 */
[----:B------:R-:W-:Y:S01]  /*1af60*/  LDSM.16.M88.4 R24, [R225] ;  /* 0x00000000e118783b */ /* 0x000fe20000000200 */
[C---:B------:R-:W-:Y:S02]  /*1af70*/  IMAD R221, R33.reuse, 0x2, R225 ;  /* 0x0000000221dd7824 */ /* 0x040fe400078e02e1 */
[----:B------:R-:W-:Y:S01]  /*1af80*/  LOP3.LUT R224, R162, R224, RZ, 0x3c, !PT ;  /* 0x000000e0a2e07212 */ /* 0x000fe200078e3cff */
[----:B---3--:R-:W-:Y:S01]  /*1af90*/  LDSM.16.M88.4 R40, [R223] ;  /* 0x00000000df28783b */ /* 0x008fe20000000200 */
[----:B------:R-:W-:Y:S02]  /*1afa0*/  IMAD R220, R33, 0x2, R223 ;  /* 0x0000000221dc7824 */ /* 0x000fe400078e02df */
[----:B------:R-:W-:Y:S01]  /*1afb0*/  LEA R224, R53, R224, 0x9 ;  /* 0x000000e035e07211 */ /* 0x000fe200078e48ff */
[----:B------:R-:W-:Y:S03]  /*1afc0*/  LDSM.16.M88.4 R68, [R221] ;  /* 0x00000000dd44783b */ /* 0x000fe60000000200 */
[----:B------:R-:W-:Y:S01]  /*1afd0*/  SHF.L.U32 R224, R224, 0x1, RZ ;  /* 0x00000001e0e07819 */ /* 0x000fe200000006ff */
[----:B------:R-:W-:Y:S03]  /*1afe0*/  LDSM.16.M88.4 R52, [R220] ;  /* 0x00000000dc34783b */ /* 0x000fe60000000200 */
[C---:B------:R-:W-:Y:S01]  /*1aff0*/  IADD3 R0, R224.reuse, 0x8000, RZ ;  /* 0x00008000e0007810 */ /* 0x040fe20007ffe0ff */
[----:B-1----:R-:W1:Y:S01]  /*1b000*/  LDSM.16.M88.4 R16, [R224+0x8000] ;  /* 0x00800000e010783b */ /* 0x002e620000000200 */
[----:B------:R-:W-:-:S02]  /*1b010*/  IADD3 R222, R224, 0x8020, RZ ;  /* 0x00008020e0de7810 */ /* 0x000fc40007ffe0ff */
[----:B------:R-:W-:Y:S01]  /*1b020*/  @P1 IADD3 R222, R0, -0x20, RZ ;  /* 0xffffffe000de1810 */ /* 0x000fe20007ffe0ff */
[----:B------:R-:W3:Y:S01]  /*1b030*/  LDSM.16.M88.4 R56, [R224+0x8800] ;  /* 0x00880000e038783b */ /* 0x000ee20000000200 */
[----:B------:R-:W-:-:S03]  /*1b040*/  MOV R0, 0x40 ;  /* 0x0000004000007802 */ /* 0x000fc60000000f00 */
[----:B------:R-:W2:Y:S01]  /*1b050*/  LDSM.16.M88.4 R76, [R224+0x9000] ;  /* 0x00900000e04c783b */ /* 0x000ea20000000200 */
[----:B------:R-:W-:-:S03]  /*1b060*/  SEL R0, R0, 0xffffffc0, !P2 ;  /* 0xffffffc000007807 */ /* 0x000fc60005000000 */
[----:B------:R-:W2:Y:S01]  /*1b070*/  LDSM.16.M88.4 R28, [R224+0x9800] ;  /* 0x00980000e01c783b */ /* 0x000ea20000000200 */
[----:B------:R-:W-:Y:S02]  /*1b080*/  IADD3 R218, R224, R0, RZ ;  /* 0x00000000e0da7210 */ /* 0x000fe40007ffe0ff */
[----:B------:R-:W-:Y:S01]  /*1b090*/  IADD3 R211, R0, R222, RZ ;  /* 0x000000de00d37210 */ /* 0x000fe20007ffe0ff */
[----:B------:R-:W2:Y:S04]  /*1b0a0*/  LDSM.16.M88.4 R4, [R222] ;  /* 0x00000000de04783b */ /* 0x000ea80000000200 */
[----:B------:R-:W2:Y:S04]  /*1b0b0*/  LDSM.16.M88.4 R92, [R222+0x800] ;  /* 0x00080000de5c783b */ /* 0x000ea80000000200 */
[----:B------:R-:W2:Y:S04]  /*1b0c0*/  LDSM.16.M88.4 R88, [R222+0x1000] ;  /* 0x00100000de58783b */ /* 0x000ea80000000200 */
[----:B------:R-:W2:Y:S04]  /*1b0d0*/  LDSM.16.M88.4 R84, [R222+0x1800] ;  /* 0x00180000de54783b */ /* 0x000ea80000000200 */
[----:B------:R-:W2:Y:S04]  /*1b0e0*/  LDSM.16.M88.4 R12, [R218+0x8000] ;  /* 0x00800000da0c783b */ /* 0x000ea80000000200 */
[----:B------:R-:W2:Y:S01]  /*1b0f0*/  LDSM.16.M88.4 R64, [R218+0x8800] ;  /* 0x00880000da40783b */ /* 0x000ea20000000200 */
[C---:B-1---5:R-:W-:Y:S03]  /*1b100*/  HMMA.16816.F32 R20, R24.reuse, R16, RZ ;  /* 0x000000101814723c */ /* 0x062fe600000018ff */
[----:B------:R-:W1:Y:S04]  /*1b110*/  LDSM.16.M88.4 R60, [R218+0x9000] ;  /* 0x00900000da3c783b */ /* 0x000e680000000200 */
[----:B------:R-:W4:Y:S01]  /*1b120*/  LD.E R0, [R10.64+0x18c] ;  /* 0x00018c060a007980 */ /* 0x000f22000c101900 */
[C---:B------:R-:W-:Y:S03]  /*1b130*/  HMMA.16816.F32 R16, R24.reuse, R18, RZ ;  /* 0x000000121810723c */ /* 0x040fe600000018ff */
[----:B------:R-:W-:Y:S04]  /*1b140*/  LDSM.16.M88.4 R100, [R211+0x4800] ;  /* 0x00480000d364783b */ /* 0x000fe80000000200 */
[----:B------:R-:W-:Y:S01]  /*1b150*/  LDSM.16.M88.4 R96, [R224+0xe800] ;  /* 0x00e80000e060783b */ /* 0x000fe20000000200 */
[C---:B---3--:R-:W-:Y:S08]  /*1b160*/  HMMA.16816.F32 R36, R24.reuse, R56, RZ ;  /* 0x000000381824723c */ /* 0x048ff000000018ff */
[C---:B--2---:R-:W-:Y:S08]  /*1b170*/  HMMA.16816.F32 R80, R24.reuse, R76, RZ ;  /* 0x0000004c1850723c */ /* 0x044ff000000018ff */
[C---:B------:R-:W-:Y:S08]  /*1b180*/  HMMA.16816.F32 R56, R24.reuse, R58, RZ ;  /* 0x0000003a1838723c */ /* 0x040ff000000018ff */
[C---:B------:R-:W-:Y:S08]  /*1b190*/  HMMA.16816.F32 R76, R24.reuse, R78, RZ ;  /* 0x0000004e184c723c */ /* 0x040ff000000018ff */
[C---:B------:R-:W-:Y:S08]  /*1b1a0*/  HMMA.16816.F32 R72, R24.reuse, R28, RZ ;  /* 0x0000001c1848723c */ /* 0x040ff000000018ff */
[----:B------:R-:W-:Y:S01]  /*1b1b0*/  HMMA.16816.F32 R24, R24, R30, RZ ;  /* 0x0000001e1818723c */ /* 0x000fe200000018ff */
[----:B------:R-:W2:Y:S07]  /*1b1c0*/  LDSM.16.M88.4 R28, [R218+0x9800] ;  /* 0x00980000da1c783b */ /* 0x000eae0000000200 */
[C---:B------:R-:W-:Y:S08]  /*1b1d0*/  HMMA.16816.F32 R20, R40.reuse, R4, R20 ;  /* 0x000000042814723c */ /* 0x040ff00000001814 */
[C---:B------:R-:W-:Y:S01]  /*1b1e0*/  HMMA.16816.F32 R16, R40.reuse, R6, R16 ;  /* 0x000000062810723c */ /* 0x040fe20000001810 */
[----:B------:R-:W3:Y:S07]  /*1b1f0*/  LDSM.16.M88.4 R4, [R211] ;  /* 0x00000000d304783b */ /* 0x000eee0000000200 */
        /* <DEDUP_REMOVED lines=10> */
[C---:B------:R-:W-:Y:S08]  /*1b2a0*/  HMMA.16816.F32 R20, R68.reuse, R12, R20 ;  /* 0x0000000c4414723c */ /* 0x040ff00000001814 */
[C---:B------:R-:W-:Y:S01]  /*1b2b0*/  HMMA.16816.F32 R16, R68.reuse, R14, R16 ;  /* 0x0000000e4410723c */ /* 0x040fe20000001810 */
[----:B------:R-:W3:Y:S07]  /*1b2c0*/  LDSM.16.M88.4 R12, [R211+0x1000] ;  /* 0x00100000d30c783b */ /* 0x000eee0000000200 */
[C---:B------:R-:W-:Y:S08]  /*1b2d0*/  HMMA.16816.F32 R36, R68.reuse, R64, R36 ;  /* 0x000000404424723c */ /* 0x040ff00000001824 */
[C---:B------:R-:W-:Y:S01]  /*1b2e0*/  HMMA.16816.F32 R56, R68.reuse, R66, R56 ;  /* 0x000000424438723c */ /* 0x040fe20000001838 */
[----:B------:R-:W-:Y:S07]  /*1b2f0*/  LDSM.16.M88.4 R64, [R211+0x1800] ;  /* 0x00180000d340783b */ /* 0x000fee0000000200 */
[C---:B-1----:R-:W-:Y:S08]  /*1b300*/  HMMA.16816.F32 R80, R68.reuse, R60, R80 ;  /* 0x0000003c4450723c */ /* 0x042ff00000001850 */
[C---:B------:R-:W-:Y:S01]  /*1b310*/  HMMA.16816.F32 R76, R68.reuse, R62, R76 ;  /* 0x0000003e444c723c */ /* 0x040fe2000000184c */
[----:B------:R-:W-:Y:S07]  /*1b320*/  LDSM.16.M88.4 R60, [R222+0x2800] ;  /* 0x00280000de3c783b */ /* 0x000fee0000000200 */
[C---:B--2---:R-:W-:Y:S08]  /*1b330*/  HMMA.16816.F32 R72, R68.reuse, R28, R72 ;  /* 0x0000001c4448723c */ /* 0x044ff00000001848 */
[----:B------:R-:W-:Y:S01]  /*1b340*/  HMMA.16816.F32 R68, R68, R30, R24 ;  /* 0x0000001e4444723c */ /* 0x000fe20000001818 */
[----:B------:R-:W1:Y:S04]  /*1b350*/  LDSM.16.M88.4 R28, [R224+0xa000] ;  /* 0x00a00000e01c783b */ /* 0x000e680000000200 */
[----:B------:R-:W2:Y:S03]  /*1b360*/  LDSM.16.M88.4 R24, [R224+0xa800] ;  /* 0x00a80000e018783b */ /* 0x000ea60000000200 */
[C---:B---3--:R-:W-:Y:S08]  /*1b370*/  HMMA.16816.F32 R20, R52.reuse, R4, R20 ;  /* 0x000000043414723c */ /* 0x048ff00000001814 */
[C---:B------:R-:W-:Y:S01]  /*1b380*/  HMMA.16816.F32 R16, R52.reuse, R6, R16 ;  /* 0x000000063410723c */ /* 0x040fe20000001810 */
[----:B------:R-:W3:Y:S07]  /*1b390*/  LDSM.16.M88.4 R4, [R224+0xb000] ;  /* 0x00b00000e004783b */ /* 0x000eee0000000200 */
[C---:B------:R-:W-:Y:S08]  /*1b3a0*/  HMMA.16816.F32 R36, R52.reuse, R40, R36 ;  /* 0x000000283424723c */ /* 0x040ff00000001824 */
[C---:B------:R-:W-:Y:S01]  /*1b3b0*/  HMMA.16816.F32 R56, R52.reuse, R42, R56 ;  /* 0x0000002a3438723c */ /* 0x040fe20000001838 */
[----:B------:R-:W-:Y:S07]  /*1b3c0*/  LDSM.16.M88.4 R40, [R223+0x2000] ;  /* 0x00200000df28783b */ /* 0x000fee0000000200 */
[C---:B------:R-:W-:Y:S08]  /*1b3d0*/  HMMA.16816.F32 R80, R52.reuse, R12, R80 ;  /* 0x0000000c3450723c */ /* 0x040ff00000001850 */
[----:B------:R-:W-:Y:S01]  /*1b3e0*/  HMMA.16816.F32 R76, R52, R14, R76 ;  /* 0x0000000e344c723c */ /* 0x000fe2000000184c */
[----:B------:R-:W3:Y:S07]  /*1b3f0*/  LDSM.16.M88.4 R12, [R222+0x2000] ;  /* 0x00200000de0c783b */ /* 0x000eee0000000200 */
[C---:B-1----:R-:W-:Y:S08]  /*1b400*/  HMMA.16816.F32 R20, R84.reuse, R28, R20 ;  /* 0x0000001c5414723c */ /* 0x042ff00000001814 */
[----:B------:R-:W-:Y:S01]  /*1b410*/  HMMA.16816.F32 R16, R84, R30, R16 ;  /* 0x0000001e5410723c */ /* 0x000fe20000001810 */
[----:B------:R-:W-:Y:S07]  /*1b420*/  LDSM.16.M88.4 R28, [R218+0xa800] ;  /* 0x00a80000da1c783b */ /* 0x000fee0000000200 */
[C---:B------:R-:W-:Y:S08]  /*1b430*/  HMMA.16816.F32 R72, R52.reuse, R64, R72 ;  /* 0x000000403448723c */ /* 0x040ff00000001848 */
[----:B------:R-:W-:Y:S01]  /*1b440*/  HMMA.16816.F32 R68, R52, R66, R68 ;  /* 0x000000423444723c */ /* 0x000fe20000001844 */
[----:B------:R-:W1:Y:S04]  /*1b450*/  LDSM.16.M88.4 R64, [R222+0x3000] ;  /* 0x00300000de40783b */ /* 0x000e680000000200 */
[----:B------:R-:W-:Y:S03]  /*1b460*/  LDSM.16.M88.4 R52, [R222+0x3800] ;  /* 0x00380000de34783b */ /* 0x000fe60000000200 */
[C---:B--2---:R-:W-:Y:S08]  /*1b470*/  HMMA.16816.F32 R36, R84.reuse, R24, R36 ;  /* 0x000000185424723c */ /* 0x044ff00000001824 */
[C---:B------:R-:W-:Y:S01]  /*1b480*/  HMMA.16816.F32 R56, R84.reuse, R26, R56 ;  /* 0x0000001a5438723c */ /* 0x040fe20000001838 */
[----:B------:R-:W-:Y:S07]  /*1b490*/  LDSM.16.M88.4 R24, [R218+0xa000] ;  /* 0x00a00000da18783b */ /* 0x000fee0000000200 */
[C---:B---3--:R-:W-:Y:S08]  /*1b4a0*/  HMMA.16816.F32 R80, R84.reuse, R4, R80 ;  /* 0x000000045450723c */ /* 0x048ff00000001850 */
[----:B------:R-:W-:Y:S01]  /*1b4b0*/  HMMA.16816.F32 R76, R84, R6, R76 ;  /* 0x00000006544c723c */ /* 0x000fe2000000184c */
[----:B------:R-:W2:Y:S07]  /*1b4c0*/  LDSM.16.M88.4 R4, [R221+0x2000] ;  /* 0x00200000dd04783b */ /* 0x000eae0000000200 */
[C---:B------:R-:W-:Y:S08]  /*1b4d0*/  HMMA.16816.F32 R20, R40.reuse, R12, R20 ;  /* 0x0000000c2814723c */ /* 0x040ff00000001814 */
[----:B------:R-:W-:Y:S01]  /*1b4e0*/  HMMA.16816.F32 R16, R40, R14, R16 ;  /* 0x0000000e2810723c */ /* 0x000fe20000001810 */
[----:B------:R-:W3:Y:S07]  /*1b4f0*/  LDSM.16.M88.4 R12, [R218+0xb000] ;  /* 0x00b00000da0c783b */ /* 0x000eee0000000200 */
        /* <DEDUP_REMOVED lines=9> */
[----:B------:R-:W-:Y:S07]  /*1b590*/  LDSM.16.M88.4 R64, [R211+0x2800] ;  /* 0x00280000d340783b */ /* 0x000fee0000000200 */
[C---:B--2---:R-:W-:Y:S08]  /*1b5a0*/  HMMA.16816.F32 R20, R4.reuse, R24, R20 ;  /* 0x000000180414723c */ /* 0x044ff00000001814 */
[----:B------:R-:W-:Y:S01]  /*1b5b0*/  HMMA.16816.F32 R16, R4, R26, R16 ;  /* 0x0000001a0410723c */ /* 0x000fe20000001810 */
[----:B------:R-:W1:Y:S07]  /*1b5c0*/  LDSM.16.M88.4 R24, [R220+0x2000] ;  /* 0x00200000dc18783b */ /* 0x000e6e0000000200 */
[C---:B------:R-:W-:Y:S08]  /*1b5d0*/  HMMA.16816.F32 R72, R40.reuse, R52, R72 ;  /* 0x000000342848723c */ /* 0x040ff00000001848 */
[----:B------:R-:W-:Y:S01]  /*1b5e0*/  HMMA.16816.F32 R68, R40, R54, R68 ;  /* 0x000000362844723c */ /* 0x000fe20000001844 */
[----:B------:R-:W2:Y:S04]  /*1b5f0*/  LDSM.16.M88.4 R52, [R211+0x3000] ;  /* 0x00300000d334783b */ /* 0x000ea80000000200 */
[----:B------:R-:W-:Y:S03]  /*1b600*/  LDSM.16.M88.4 R40, [R225+0x4000] ;  /* 0x00400000e128783b */ /* 0x000fe60000000200 */
        /* <DEDUP_REMOVED lines=8> */
[----:B------:R-:W3:Y:S04]  /*1b690*/  LDSM.16.M88.4 R4, [R224+0xc800] ;  /* 0x00c80000e004783b */ /* 0x000ee80000000200 */
[----:B------:R-:W-:Y:S03]  /*1b6a0*/  LDSM.16.M88.4 R60, [R224+0xd000] ;  /* 0x00d00000e03c783b */ /* 0x000fe60000000200 */
[C---:B-1----:R-:W-:Y:S08]  /*1b6b0*/  HMMA.16816.F32 R20, R24.reuse, R84, R20 ;  /* 0x000000541814723c */ /* 0x042ff00000001814 */
[C---:B------:R-:W-:Y:S01]  /*1b6c0*/  HMMA.16816.F32 R16, R24.reuse, R86, R16 ;  /* 0x000000561810723c */ /* 0x040fe20000001810 */
[----:B------:R-:W-:Y:S07]  /*1b6d0*/  LDSM.16.M88.4 R84, [R211+0x4000] ;  /* 0x00400000d354783b */ /* 0x000fee0000000200 */
[C---:B------:R-:W-:Y:S08]  /*1b6e0*/  HMMA.16816.F32 R36, R24.reuse, R64, R36 ;  /* 0x000000401824723c */ /* 0x040ff00000001824 */
[C---:B------:R-:W-:Y:S01]  /*1b6f0*/  HMMA.16816.F32 R56, R24.reuse, R66, R56 ;  /* 0x000000421838723c */ /* 0x040fe20000001838 */
[----:B------:R-:W-:Y:S07]  /*1b700*/  LDSM.16.M88.4 R64, [R224+0xd800] ;  /* 0x00d80000e040783b */ /* 0x000fee0000000200 */
[C---:B--2---:R-:W-:Y:S08]  /*1b710*/  HMMA.16816.F32 R80, R24.reuse, R52, R80 ;  /* 0x000000341850723c */ /* 0x044ff00000001850 */
[----:B------:R-:W-:Y:S01]  /*1b720*/  HMMA.16816.F32 R76, R24, R54, R76 ;  /* 0x00000036184c723c */ /* 0x000fe2000000184c */
[----:B------:R-:W1:Y:S07]  /*1b730*/  LDSM.16.M88.4 R52, [R223+0x4000] ;  /* 0x00400000df34783b */ /* 0x000e6e0000000200 */
[C---:B---3--:R-:W-:Y:S08]  /*1b740*/  HMMA.16816.F32 R20, R40.reuse, R12, R20 ;  /* 0x0000000c2814723c */ /* 0x048ff00000001814 */
[C---:B------:R-:W-:Y:S01]  /*1b750*/  HMMA.16816.F32 R16, R40.reuse, R14, R16 ;  /* 0x0000000e2810723c */ /* 0x040fe20000001810 */
[----:B------:R-:W-:Y:S07]  /*1b760*/  LDSM.16.M88.4 R12, [R218+0xc000] ;  /* 0x00c00000da0c783b */ /* 0x000fee0000000200 */
[C---:B------:R-:W-:Y:S08]  /*1b770*/  HMMA.16816.F32 R36, R40.reuse, R4, R36 ;  /* 0x000000042824723c */ /* 0x040ff00000001824 */
[----:B------:R-:W-:Y:S01]  /*1b780*/  HMMA.16816.F32 R56, R40, R6, R56 ;  /* 0x000000062838723c */ /* 0x000fe20000001838 */
[----:B------:R-:W2:Y:S07]  /*1b790*/  LDSM.16.M88.4 R4, [R221+0x4000] ;  /* 0x00400000dd04783b */ /* 0x000eae0000000200 */
[C---:B------:R-:W-:Y:S08]  /*1b7a0*/  HMMA.16816.F32 R72, R24.reuse, R28, R72 ;  /* 0x0000001c1848723c */ /* 0x040ff00000001848 */
[----:B------:R-:W-:Y:S01]  /*1b7b0*/  HMMA.16816.F32 R68, R24, R30, R68 ;  /* 0x0000001e1844723c */ /* 0x000fe20000001844 */
[----:B------:R-:W3:Y:S04]  /*1b7c0*/  LDSM.16.M88.4 R28, [R222+0x4800] ;  /* 0x00480000de1c783b */ /* 0x000ee80000000200 */
[----:B------:R-:W3:Y:S03]  /*1b7d0*/  LDSM.16.M88.4 R24, [R222+0x5000] ;  /* 0x00500000de18783b */ /* 0x000ee60000000200 */
[C---:B-1----:R-:W-:Y:S08]  /*1b7e0*/  HMMA.16816.F32 R20, R52.reuse, R88, R20 ;  /* 0x000000583414723c */ /* 0x042ff00000001814 */
[----:B------:R-:W-:Y:S01]  /*1b7f0*/  HMMA.16816.F32 R16, R52, R90, R16 ;  /* 0x0000005a3410723c */ /* 0x000fe20000001810 */
[----:B------:R-:W-:Y:S07]  /*1b800*/  LDSM.16.M88.4 R88, [R211+0x5000] ;  /* 0x00500000d358783b */ /* 0x000fee0000000200 */
[C---:B------:R-:W-:Y:S08]  /*1b810*/  HMMA.16816.F32 R80, R40.reuse, R60, R80 ;  /* 0x0000003c2850723c */ /* 0x040ff00000001850 */
[----:B------:R-:W-:Y:S01]  /*1b820*/  HMMA.16816.F32 R76, R40, R62, R76 ;  /* 0x0000003e284c723c */ /* 0x000fe2000000184c */
[----:B------:R-:W1:Y:S07]  /*1b830*/  LDSM.16.M88.4 R60, [R222+0x5800] ;  /* 0x00580000de3c783b */ /* 0x000e6e0000000200 */
[----:B--2---:R-:W-:Y:S08]  /*1b840*/  HMMA.16816.F32 R20, R4, R12, R20 ;  /* 0x0000000c0414723c */ /* 0x004ff00000001814 */
[C---:B------:R-:W-:Y:S08]  /*1b850*/  HMMA.16816.F32 R72, R40.reuse, R64, R72 ;  /* 0x000000402848723c */ /* 0x040ff00000001848 */
[----:B------:R-:W-:Y:S01]  /*1b860*/  HMMA.16816.F32 R68, R40, R66, R68 ;  /* 0x000000422844723c */ /* 0x000fe20000001844 */
[----:B------:R-:W-:Y:S04]  /*1b870*/  LDSM.16.M88.4 R64, [R225+0x6000] ;  /* 0x00600000e140783b */ /* 0x000fe80000000200 */
[----:B------:R-:W2:Y:S03]  /*1b880*/  LDSM.16.M88.4 R40, [R224+0xe000] ;  /* 0x00e00000e028783b */ /* 0x000ea60000000200 */
[----:B------:R-:W-:Y:S01]  /*1b890*/  HMMA.16816.F32 R16, R4, R14, R16 ;  /* 0x0000000e0410723c */ /* 0x000fe20000001810 */
[----:B------:R-:W-:Y:S07]  /*1b8a0*/  LDSM.16.M88.4 R12, [R218+0xd800] ;  /* 0x00d80000da0c783b */ /* 0x000fee0000000200 */
[C---:B---3--:R-:W-:Y:S08]  /*1b8b0*/  HMMA.16816.F32 R36, R52.reuse, R28, R36 ;  /* 0x0000001c3424723c */ /* 0x048ff00000001824 */
[C---:B------:R-:W-:Y:S01]  /*1b8c0*/  HMMA.16816.F32 R56, R52.reuse, R30, R56 ;  /* 0x0000001e3438723c */ /* 0x040fe20000001838 */
[----:B------:R-:W3:Y:S07]  /*1b8d0*/  LDSM.16.M88.4 R28, [R218+0xc800] ;  /* 0x00c80000da1c783b */ /* 0x000eee0000000200 */
[C---:B------:R-:W-:Y:S08]  /*1b8e0*/  HMMA.16816.F32 R80, R52.reuse, R24, R80 ;  /* 0x000000183450723c */ /* 0x040ff00000001850 */
[----:B------:R-:W-:Y:S01]  /*1b8f0*/  HMMA.16816.F32 R76, R52, R26, R76 ;  /* 0x0000001a344c723c */ /* 0x000fe2000000184c */
[----:B------:R-:W3:Y:S07]  /*1b900*/  LDSM.16.M88.4 R24, [R218+0xd000] ;  /* 0x00d00000da18783b */ /* 0x000eee0000000200 */
[----:B------:R-:W-:Y:S08]  /*1b910*/  HMMA.16816.F32 R20, R92, R84, R20 ;  /* 0x000000545c14723c */ /* 0x000ff00000001814 */
[C---:B-1----:R-:W-:Y:S08]  /*1b920*/  HMMA.16816.F32 R72, R52.reuse, R60, R72 ;  /* 0x0000003c3448723c */ /* 0x042ff00000001848 */
[----:B------:R-:W-:Y:S01]  /*1b930*/  HMMA.16816.F32 R68, R52, R62, R68 ;  /* 0x0000003e3444723c */ /* 0x000fe20000001844 */
[----:B------:R-:W-:Y:S04]  /*1b940*/  LDSM.16.M88.4 R52, [R223+0x6000] ;  /* 0x00600000df34783b */ /* 0x000fe80000000200 */
[----:B------:R-:W1:Y:S03]  /*1b950*/  LDSM.16.M88.4 R60, [R222+0x6000] ;  /* 0x00600000de3c783b */ /* 0x000e660000000200 */
[----:B------:R-:W-:Y:S01]  /*1b960*/  HMMA.16816.F32 R16, R92, R86, R16 ;  /* 0x000000565c10723c */ /* 0x000fe20000001810 */
[----:B------:R-:W-:Y:S07]  /*1b970*/  LDSM.16.M88.4 R84, [R211+0x5800] ;  /* 0x00580000d354783b */ /* 0x000fee0000000200 */
[----:B--2---:R-:W-:Y:S08]  /*1b980*/  HMMA.16816.F32 R20, R64, R40, R20 ;  /* 0x000000284014723c */ /* 0x004ff00000001814 */
[C---:B---3--:R-:W-:Y:S08]  /*1b990*/  HMMA.16816.F32 R36, R4.reuse, R28, R36 ;  /* 0x0000001c0424723c */ /* 0x048ff00000001824 */
[C---:B------:R-:W-:Y:S01]  /*1b9a0*/  HMMA.16816.F32 R56, R4.reuse, R30, R56 ;  /* 0x0000001e0438723c */ /* 0x040fe20000001838 */
[----:B------:R-:W-:Y:S07]  /*1b9b0*/  LDSM.16.M88.4 R28, [R221+0x6000] ;  /* 0x00600000dd1c783b */ /* 0x000fee0000000200 */
[C---:B------:R-:W-:Y:S08]  /*1b9c0*/  HMMA.16816.F32 R80, R4.reuse, R24, R80 ;  /* 0x000000180450723c */ /* 0x040ff00000001850 */
[----:B------:R-:W-:Y:S01]  /*1b9d0*/  HMMA.16816.F32 R76, R4, R26, R76 ;  /* 0x0000001a044c723c */ /* 0x000fe2000000184c */
[----:B------:R-:W2:Y:S07]  /*1b9e0*/  LDSM.16.M88.4 R24, [R218+0xe000] ;  /* 0x00e00000da18783b */ /* 0x000eae0000000200 */
[----:B------:R-:W-:Y:S01]  /*1b9f0*/  HMMA.16816.F32 R16, R64, R42, R16 ;  /* 0x0000002a4010723c */ /* 0x000fe20000001810 */
[----:B------:R-:W-:Y:S07]  /*1ba00*/  LDSM.16.M88.4 R40, [R222+0x6800] ;  /* 0x00680000de28783b */ /* 0x000fee0000000200 */
[----:B-1----:R-:W-:Y:S08]  /*1ba10*/  HMMA.16816.F32 R20, R52, R60, R20 ;  /* 0x0000003c3414723c */ /* 0x002ff00000001814 */
[C---:B------:R-:W-:Y:S08]  /*1ba20*/  HMMA.16816.F32 R72, R4.reuse, R12, R72 ;  /* 0x0000000c0448723c */ /* 0x040ff00000001848 */
[----:B------:R-:W-:Y:S01]  /*1ba30*/  HMMA.16816.F32 R68, R4, R14, R68 ;  /* 0x0000000e0444723c */ /* 0x000fe20000001844 */
[----:B------:R-:W-:Y:S04]  /*1ba40*/  LDSM.16.M88.4 R12, [R220+0x6000] ;  /* 0x00600000dc0c783b */ /* 0x000fe80000000200 */
[----:B------:R-:W1:Y:S03]  /*1ba50*/  LDSM.16.M88.4 R4, [R211+0x6000] ;  /* 0x00600000d304783b */ /* 0x000e660000000200 */
[----:B------:R-:W-:Y:S01]  /*1ba60*/  HMMA.16816.F32 R16, R52, R62, R16 ;  /* 0x0000003e3410723c */ /* 0x000fe20000001810 */
[----:B------:R-:W3:Y:S07]  /*1ba70*/  LDSM.16.M88.4 R60, [R224+0xf000] ;  /* 0x00f00000e03c783b */ /* 0x000eee0000000200 */
[----:B--2---:R-:W-:Y:S08]  /*1ba80*/  HMMA.16816.F32 R20, R28, R24, R20 ;  /* 0x000000181c14723c */ /* 0x004ff00000001814 */
[C---:B------:R-:W-:Y:S08]  /*1ba90*/  HMMA.16816.F32 R36, R92.reuse, R100, R36 ;  /* 0x000000645c24723c */ /* 0x040ff00000001824 */
[C---:B------:R-:W-:Y:S08]  /*1baa0*/  HMMA.16816.F32 R56, R92.reuse, R102, R56 ;  /* 0x000000665c38723c */ /* 0x040ff00000001838 */
[----:B------:R-:W-:Y:S01]  /*1bab0*/  HMMA.16816.F32 R100, R92, R88, R80 ;  /* 0x000000585c64723c */ /* 0x000fe20000001850 */
[----:B------:R-:W-:Y:S07]  /*1bac0*/  LDSM.16.M88.4 R80, [R218+0xe800] ;  /* 0x00e80000da50783b */ /* 0x000fee0000000200 */
[----:B------:R-:W-:Y:S01]  /*1bad0*/  HMMA.16816.F32 R16, R28, R26, R16 ;  /* 0x0000001a1c10723c */ /* 0x000fe20000001810 */
[----:B------:R-:W2:Y:S07]  /*1bae0*/  LDSM.16.M88.4 R24, [R222+0x7000] ;  /* 0x00700000de18783b */ /* 0x000eae0000000200 */
[----:B-1----:R-:W-:Y:S08]  /*1baf0*/  HMMA.16816.F32 R20, R12, R4, R20 ;  /* 0x000000040c14723c */ /* 0x002ff00000001814 */
[----:B------:R-:W-:Y:S01]  /*1bb00*/  HMMA.16816.F32 R76, R92, R90, R76 ;  /* 0x0000005a5c4c723c */ /* 0x000fe2000000184c */
[----:B------:R-:W1:Y:S07]  /*1bb10*/  LDSM.16.M88.4 R88, [R224+0xf800] ;  /* 0x00f80000e058783b */ /* 0x000e6e0000000200 */
[----:B---3--:R-:W-:Y:S08]  /*1bb20*/  HMMA.16816.F32 R100, R64, R60, R100 ;  /* 0x0000003c4064723c */ /* 0x008ff00000001864 */
[----:B------:R-:W-:Y:S01]  /*1bb30*/  HMMA.16816.F32 R72, R92, R84, R72 ;  /* 0x000000545c48723c */ /* 0x000fe20000001848 */
[----:B----4-:R-:W-:-:S02]  /*1bb40*/  FMUL.FTZ R20, R20, R0 ;  /* 0x0000000014147220 */ /* 0x010fc40000410000 */
[-C--:B------:R-:W-:Y:S02]  /*1bb50*/  FMUL.FTZ R21, R21, R0.reuse ;  /* 0x0000000015157220 */ /* 0x080fe40000410000 */
[----:B------:R-:W-:-:S03]  /*1bb60*/  FMUL.FTZ R22, R22, R0 ;  /* 0x0000000016167220 */ /* 0x000fc60000410000 */
[----:B------:R-:W-:Y:S01]  /*1bb70*/  HMMA.16816.F32 R84, R92, R86, R68 ;  /* 0x000000565c54723c */ /* 0x000fe20000001844 */
[----:B------:R-:W3:Y:S01]  /*1bb80*/  MUFU.TANH R44, R20 ;  /* 0x00000014002c7308 */ /* 0x000ee20000002400 */
[----:B------:R-:W-:Y:S06]  /*1bb90*/  LDSM.16.M88.4 R68, [R211+0x6800] ;  /* 0x00680000d344783b */ /* 0x000fec0000000200 */
[----:B------:R-:W-:Y:S01]  /*1bba0*/  HMMA.16816.F32 R16, R12, R6, R16 ;  /* 0x000000060c10723c */ /* 0x000fe20000001810 */
[----:B------:R-:W4:Y:S01]  /*1bbb0*/  MUFU.TANH R46, R21 ;  /* 0x00000015002e7308 */ /* 0x000f220000002400 */
[----:B------:R-:W-:Y:S06]  /*1bbc0*/  LDSM.16.M88.4 R4, [R218+0xf000] ;  /* 0x00f00000da04783b */ /* 0x000fec0000000200 */
[----:B------:R-:W-:Y:S08]  /*1bbd0*/  HMMA.16816.F32 R76, R64, R62, R76 ;  /* 0x0000003e404c723c */ /* 0x000ff0000000184c */
[----:B--2---:R-:W-:Y:S01]  /*1bbe0*/  HMMA.16816.F32 R100, R52, R24, R100 ;  /* 0x000000183464723c */ /* 0x004fe20000001864 */
[----:B------:R2:W1:Y:S06]  /*1bbf0*/  MUFU.TANH R24, R22 ;  /* 0x0000001600187308 */ /* 0x00046c0000002400 */
[----:B------:R-:W-:-:S02]  /*1bc00*/  FMUL.FTZ R25, R23, R0 ;  /* 0x0000000017197220 */ /* 0x000fc40000410000 */
[----:B--2---:R-:W2:Y:S01]  /*1bc10*/  LDSM.16.M88.4 R20, [R222+0x7800] ;  /* 0x00780000de14783b */ /* 0x004ea20000000200 */
[----:B------:R-:W-:Y:S01]  /*1bc20*/  HMMA.16816.F32 R36, R64, R96, R36 ;  /* 0x000000604024723c */ /* 0x000fe20000001824 */
[-C--:B------:R-:W-:Y:S02]  /*1bc30*/  FMUL.FTZ R16, R16, R0.reuse ;  /* 0x0000000010107220 */ /* 0x080fe40000410000 */
[-C--:B------:R-:W-:Y:S02]  /*1bc40*/  FMUL.FTZ R17, R17, R0.reuse ;  /* 0x0000000011117220 */ /* 0x080fe40000410000 */
[----:B------:R-:W-:-:S03]  /*1bc50*/  FMUL.FTZ R18, R18, R0 ;  /* 0x0000000012127220 */ /* 0x000fc60000410000 */
[----:B------:R-:W-:Y:S01]  /*1bc60*/  HMMA.16816.F32 R56, R64, R98, R56 ;  /* 0x000000624038723c */ /* 0x000fe20000001838 */
[----:B------:R-:W-:-:S07]  /*1bc70*/  FMUL.FTZ R19, R19, R0 ;  /* 0x0000000013137220 */ /* 0x000fce0000410000 */
[C---:B-1----:R-:W-:Y:S01]  /*1bc80*/  HMMA.16816.F32 R72, R64.reuse, R88, R72 ;  /* 0x000000584048723c */ /* 0x042fe20000001848 */
[----:B------:R-:W1:Y:S07]  /*1bc90*/  MUFU.TANH R47, R16 ;  /* 0x00000010002f7308 */ /* 0x000e6e0000002400 */
[----:B------:R-:W-:Y:S01]  /*1bca0*/  HMMA.16816.F32 R84, R64, R90, R84 ;  /* 0x0000005a4054723c */ /* 0x000fe20000001854 */
[----:B------:R-:W1:Y:S07]  /*1bcb0*/  MUFU.TANH R48, R17 ;  /* 0x0000001100307308 */ /* 0x000e6e0000002400 */
[C---:B------:R-:W-:Y:S01]  /*1bcc0*/  HMMA.16816.F32 R76, R52.reuse, R26, R76 ;  /* 0x0000001a344c723c */ /* 0x040fe2000000184c */
[----:B------:R-:W1:Y:S08]  /*1bcd0*/  MUFU.TANH R26, R18 ;  /* 0x00000012001a7308 */ /* 0x000e700000002400 */
[----:B------:R1:W1:Y:S01]  /*1bce0*/  MUFU.TANH R27, R19 ;  /* 0x00000013001b7308 */ /* 0x0002620000002400 */
[C---:B------:R-:W-:Y:S01]  /*1bcf0*/  HMMA.16816.F32 R36, R52.reuse, R40, R36 ;  /* 0x000000283424723c */ /* 0x040fe20000001824 */
[----:B-1----:R-:W1:Y:S07]  /*1bd00*/  LDSM.16.M88.4 R16, [R218+0xf800] ;  /* 0x00f80000da10783b */ /* 0x002e6e0000000200 */
[C---:B------:R-:W-:Y:S01]  /*1bd10*/  HMMA.16816.F32 R56, R52.reuse, R42, R56 ;  /* 0x0000002a3438723c */ /* 0x040fe20000001838 */
[----:B------:R-:W1:Y:S07]  /*1bd20*/  LDSM.16.M88.4 R40, [R211+0x7000] ;  /* 0x00700000d328783b */ /* 0x000e6e0000000200 */
[C---:B--2---:R-:W-:Y:S08]  /*1bd30*/  HMMA.16816.F32 R72, R52.reuse, R20, R72 ;  /* 0x000000143448723c */ /* 0x044ff00000001848 */
[----:B------:R-:W-:Y:S08]  /*1bd40*/  HMMA.16816.F32 R84, R52, R22, R84 ;  /* 0x000000163454723c */ /* 0x000ff00000001854 */
[C---:B------:R-:W-:Y:S08]  /*1bd50*/  HMMA.16816.F32 R100, R28.reuse, R4, R100 ;  /* 0x000000041c64723c */ /* 0x040ff00000001864 */
[----:B------:R-:W-:Y:S01]  /*1bd60*/  HMMA.16816.F32 R76, R28, R6, R76 ;  /* 0x000000061c4c723c */ /* 0x000fe2000000184c */
[----:B------:R-:W2:Y:S01]  /*1bd70*/  LDSM.16.M88.4 R4, [R211+0x7800] ;  /* 0x00780000d304783b */ /* 0x000ea20000000200 */
[----:B------:R-:W-:Y:S01]  /*1bd80*/  IMAD R32, R45, 0x10, R32 ;  /* 0x000000102d207824 */ /* 0x000fe200078e0220 */
[----:B------:R-:W-:Y:S01]  /*1bd90*/  ISETP.GT.AND P6, PT, R242, R230, PT ;  /* 0x000000e6f200720c */ /* 0x000fe20003fc4270 */
[----:B------:R-:W1:Y:S01]  /*1bda0*/  MUFU.TANH R25, R25 ;  /* 0x0000001900197308 */ /* 0x000e620000002400 */
[----:B------:R-:W-:Y:S01]  /*1bdb0*/  IADD3 R9, -R9, R51, -R237 ;  /* 0x0000003309097210 */ /* 0x000fe20007ffe9ed */
[----:B------:R-:W-:-:S04]  /*1bdc0*/  DEPBAR.LE SB0, 0x0 ;  /* 0x000080000000791a */ /* 0x000fc80000000000 */
[C---:B------:R-:W-:Y:S08]  /*1bdd0*/  HMMA.16816.F32 R36, R28.reuse, R80, R36 ;  /* 0x000000501c24723c */ /* 0x040ff00000001824 */
[C---:B------:R-:W-:Y:S08]  /*1bde0*/  HMMA.16816.F32 R56, R28.reuse, R82, R56 ;  /* 0x000000521c38723c */ /* 0x040ff00000001838 */
[C---:B-1----:R-:W-:Y:S08]  /*1bdf0*/  HMMA.16816.F32 R72, R28.reuse, R16, R72 ;  /* 0x000000101c48723c */ /* 0x042ff00000001848 */
[----:B------:R-:W-:Y:S08]  /*1be00*/  HMMA.16816.F32 R84, R28, R18, R84 ;  /* 0x000000121c54723c */ /* 0x000ff00000001854 */
[C---:B------:R-:W-:Y:S08]  /*1be10*/  HMMA.16816.F32 R36, R12.reuse, R68, R36 ;  /* 0x000000440c24723c */ /* 0x040ff00000001824 */
[C---:B------:R-:W-:Y:S08]  /*1be20*/  HMMA.16816.F32 R56, R12.reuse, R70, R56 ;  /* 0x000000460c38723c */ /* 0x040ff00000001838 */
[C---:B------:R-:W-:Y:S08]  /*1be30*/  HMMA.16816.F32 R100, R12.reuse, R40, R100 ;  /* 0x000000280c64723c */ /* 0x040ff00000001864 */
[C---:B------:R-:W-:Y:S08]  /*1be40*/  HMMA.16816.F32 R76, R12.reuse, R42, R76 ;  /* 0x0000002a0c4c723c */ /* 0x040ff0000000184c */
[C---:B--2---:R-:W-:Y:S08]  /*1be50*/  HMMA.16816.F32 R72, R12.reuse, R4, R72 ;  /* 0x000000040c48723c */ /* 0x044ff00000001848 */
[----:B------:R-:W-:Y:S01]  /*1be60*/  HMMA.16816.F32 R84, R12, R6, R84 ;  /* 0x000000060c54723c */ /* 0x000fe20000001854 */
[----:B------:R-:W-:-:S02]  /*1be70*/  FMUL.FTZ R20, R38, R0 ;  /* 0x0000000026147220 */ /* 0x000fc40000410000 */
[-C--:B------:R-:W-:Y:S02]  /*1be80*/  FMUL.FTZ R21, R39, R0.reuse ;  /* 0x0000000027157220 */ /* 0x080fe40000410000 */
[-C--:B------:R-:W-:Y:S02]  /*1be90*/  FMUL.FTZ R36, R36, R0.reuse ;  /* 0x0000000024247220 */ /* 0x080fe40000410000 */
[-C--:B------:R-:W-:Y:S02]  /*1bea0*/  FMUL.FTZ R37, R37, R0.reuse ;  /* 0x0000000025257220 */ /* 0x080fe40000410000 */
[-C--:B------:R-:W-:Y:S02]  /*1beb0*/  FMUL.FTZ R39, R56, R0.reuse ;  /* 0x0000000038277220 */ /* 0x080fe40000410000 */
[-C--:B------:R-:W-:Y:S02]  /*1bec0*/  FMUL.FTZ R38, R57, R0.reuse ;  /* 0x0000000039267220 */ /* 0x080fe40000410000 */
        /* <DEDUP_REMOVED lines=9> */
[-C--:B------:R-:W-:Y:S01]  /*1bf60*/  FMUL.FTZ R28, R73, R0.reuse ;  /* 0x00000000491c7220 */ /* 0x080fe20000410000 */
[----:B------:R-:W-:Y:S01]  /*1bf70*/  IADD3 R4, R51, 0x1, -R237 ;  /* 0x0000000133047810 */ /* 0x000fe20007ffe8ed */
[-C--:B------:R-:W-:Y:S02]  /*1bf80*/  FMUL.FTZ R100, R100, R0.reuse ;  /* 0x0000000064647220 */ /* 0x080fe40000410000 */
[-C--:B------:R-:W-:Y:S02]  /*1bf90*/  FMUL.FTZ R101, R101, R0.reuse ;  /* 0x0000000065657220 */ /* 0x080fe40000410000 */
[----:B------:R-:W-:-:S02]  /*1bfa0*/  FMUL.FTZ R74, R74, R0 ;  /* 0x000000004a4a7220 */ /* 0x000fc40000410000 */
[-C--:B------:R-:W-:Y:S02]  /*1bfb0*/  FMUL.FTZ R75, R75, R0.reuse ;  /* 0x000000004b4b7220 */ /* 0x080fe40000410000 */
[-C--:B------:R-:W-:Y:S02]  /*1bfc0*/  FMUL.FTZ R84, R84, R0.reuse ;  /* 0x0000000054547220 */ /* 0x080fe40000410000 */
[-C--:B------:R-:W-:Y:S02]  /*1bfd0*/  FMUL.FTZ R85, R85, R0.reuse ;  /* 0x0000000055557220 */ /* 0x080fe40000410000 */
[-C--:B------:R-:W-:Y:S02]  /*1bfe0*/  FMUL.FTZ R86, R86, R0.reuse ;  /* 0x0000000056567220 */ /* 0x080fe40000410000 */
[----:B------:R-:W-:Y:S01]  /*1bff0*/  FMUL.FTZ R87, R87, R0 ;  /* 0x0000000057577220 */ /* 0x000fe20000410000 */
[----:B------:R-:W-:Y:S01]  /*1c000*/  IADD3 R50, R50, R32, RZ ;  /* 0x0000002032327210 */ /* 0x000fe20007ffe0ff */
[----:B------:R-:W1:Y:S01]  /*1c010*/  MUFU.TANH R36, R36 ;  /* 0x0000002400247308 */ /* 0x000e620000002400 */
[----:B------:R-:W-:-:S02]  /*1c020*/  IMAD.IADD R8, R8, 0x1, R4 ;  /* 0x0000000108087824 */ /* 0x000fc400078e0204 */
[----:B------:R-:W-:-:S05]  /*1c030*/  IADD3 R246, R50, 0x8, RZ ;  /* 0x0000000832f67810 */ /* 0x000fca0007ffe0ff */
[----:B------:R-:W2:Y:S01]  /*1c040*/  MUFU.TANH R37, R37 ;  /* 0x0000002500257308 */ /* 0x000ea20000002400 */
[----:B------:R-:W-:-:S07]  /*1c050*/  IADD3 R245, R8, R246, RZ ;  /* 0x000000f608f57210 */ /* 0x000fce0007ffe0ff */
[----:B------:R-:W1:Y:S01]  /*1c060*/  MUFU.TANH R20, R20 ;  /* 0x0000001400147308 */ /* 0x000e620000002400 */
[----:B------:R-:W-:-:S07]  /*1c070*/  IMAD.IADD R244, R50, 0x1, R8 ;  /* 0x0000000132f47824 */ /* 0x000fce00078e0208 */
[----:B------:R-:W1:Y:S01]  /*1c080*/  MUFU.TANH R21, R21 ;  /* 0x0000001500157308 */ /* 0x000e620000002400 */
[----:B------:R-:W-:-:S07]  /*1c090*/  IMAD.IADD R246, R9, 0x1, R246 ;  /* 0x0000000109f67824 */ /* 0x000fce00078e02f6 */
[----:B------:R-:W1:Y:S08]  /*1c0a0*/  MUFU.TANH R39, R39 ;  /* 0x0000002700277308 */ /* 0x000e700000002400 */
[----:B------:R-:W1:Y:S08]  /*1c0b0*/  MUFU.TANH R38, R38 ;  /* 0x0000002600267308 */ /* 0x000e700000002400 */
[----:B------:R-:W1:Y:S08]  /*1c0c0*/  MUFU.TANH R22, R22 ;  /* 0x0000001600167308 */ /* 0x000e700000002400 */
[----:B------:R-:W1:Y:S08]  /*1c0d0*/  MUFU.TANH R16, R16 ;  /* 0x0000001000107308 */ /* 0x000e700000002400 */
[----:B------:R1:W1:Y:S08]  /*1c0e0*/  MUFU.TANH R180, R100 ;  /* 0x0000006400b47308 */ /* 0x0002700000002400 */
[----:B------:R1:W1:Y:S08]  /*1c0f0*/  MUFU.TANH R179, R101 ;  /* 0x0000006500b37308 */ /* 0x0002700000002400 */
[----:B------:R-:W1:Y:S08]  /*1c100*/  MUFU.TANH R17, R17 ;  /* 0x0000001100117308 */ /* 0x000e700000002400 */
[----:B------:R-:W1:Y:S08]  /*1c110*/  MUFU.TANH R18, R18 ;  /* 0x0000001200127308 */ /* 0x000e700000002400 */
[----:B------:R-:W1:Y:S08]  /*1c120*/  MUFU.TANH R31, R31 ;  /* 0x0000001f001f7308 */ /* 0x000e700000002400 */
[----:B------:R-:W1:Y:S08]  /*1c130*/  MUFU.TANH R30, R30 ;  /* 0x0000001e001e7308 */ /* 0x000e700000002400 */
[----:B------:R-:W1:Y:S08]  /*1c140*/  MUFU.TANH R23, R23 ;  /* 0x0000001700177308 */ /* 0x000e700000002400 */
[----:B------:R-:W1:Y:S08]  /*1c150*/  MUFU.TANH R19, R19 ;  /* 0x0000001300137308 */ /* 0x000e700000002400 */
[----:B------:R-:W1:Y:S08]  /*1c160*/  MUFU.TANH R29, R29 ;  /* 0x0000001d001d7308 */ /* 0x000e700000002400 */
[----:B------:R-:W1:Y:S08]  /*1c170*/  MUFU.TANH R28, R28 ;  /* 0x0000001c001c7308 */ /* 0x000e700000002400 */
[----:B------:R1:W1:Y:S08]  /*1c180*/  MUFU.TANH R187, R74 ;  /* 0x0000004a00bb7308 */ /* 0x0002700000002400 */
[----:B------:R1:W1:Y:S08]  /*1c190*/  MUFU.TANH R186, R75 ;  /* 0x0000004b00ba7308 */ /* 0x0002700000002400 */
[----:B------:R1:W1:Y:S08]  /*1c1a0*/  MUFU.TANH R194, R84 ;  /* 0x0000005400c27308 */ /* 0x0002700000002400 */
[----:B------:R1:W1:Y:S08]  /*1c1b0*/  MUFU.TANH R193, R85 ;  /* 0x0000005500c17308 */ /* 0x0002700000002400 */
[----:B------:R1:W1:Y:S08]  /*1c1c0*/  MUFU.TANH R185, R86 ;  /* 0x0000005600b97308 */ /* 0x0002700000002400 */
[----:B------:R1:W1:Y:S01]  /*1c1d0*/  MUFU.TANH R184, R87 ;  /* 0x0000005700b87308 */ /* 0x0002620000002400 */
[----:B------:R-:W-:Y:S01]  /*1c1e0*/  IADD3 R247, R50, R9, RZ ;  /* 0x0000000932f77210 */ /* 0x000fe20007ffe0ff */
[----:B------:R-:W-:Y:S01]  /*1c1f0*/  BSSY B1, `(.L_x_3018) ;  /* 0x00000d8000017945 */ /* 0x000fe20003800000 */
[----:B------:R-:W-:-:S02]  /*1c200*/  ISETP.NE.U32.AND P0, PT, R240, RZ, PT ;  /* 0x000000fff000720c */ /* 0x000fc40003f05070 */
[-C--:B------:R-:W-:Y:S02]  /*1c210*/  IMNMX R244, R244, R51.reuse, PT ;  /* 0x00000033f4f47217 */ /* 0x080fe40003800200 */
[----:B------:R-:W-:Y:S02]  /*1c220*/  IMNMX R245, R245, R51, PT ;  /* 0x00000033f5f57217 */ /* 0x000fe40003800200 */
[----:B------:R-:W-:Y:S02]  /*1c230*/  ISETP.NE.AND.EX P0, PT, R241, RZ, PT, P0 ;  /* 0x000000fff100720c */ /* 0x000fe40003f05300 */
[----:B------:R-:W-:Y:S02]  /*1c240*/  IMNMX R247, RZ, R247, !PT ;  /* 0x000000f7fff77217 */ /* 0x000fe40007800200 */
[----:B------:R-:W-:Y:S02]  /*1c250*/  IMNMX R246, RZ, R246, !PT ;  /* 0x000000f6fff67217 */ /* 0x000fe40007800200 */
        /* <DEDUP_REMOVED lines=14> */
[----:B------:R-:W-:Y:S01]  /*1c340*/  IADD3 R167, R222, 0x7800, RZ ;  /* 0x00007800dea77810 */ /* 0x000fe20007ffe0ff */
[----:B------:R-:W-:Y:S06]  /*1c350*/  BAR.SYNC.DEFER_BLOCKING 0x0 ;  /* 0x0000000000007b1d */ /* 0x000fec0000010000 */
[----:B------:R-:W-:Y:S05]  /*1c360*/  @!P6 BRA `(.L_x_3019) ;  /* 0x00000c000000e947 */ /* 0x000fea0003800000 */
[----:B-1234-:R-:W-:Y:S01]  /*1c370*/  BSSY B0, `(.L_x_3020) ;  /* 0x0000042000007945 */ /* 0x01efe20003800000 */
        /* <DEDUP_REMOVED lines=62> */
.L_x_3021:
[----:B------:R-:W2:Y:S02]  /*1c760*/  LD.E R5, [R10.64+0x38] ;  /* 0x000038060a057980 */ /* 0x000ea4000c101900 */
[----:B--2---:R-:W-:-:S04]  /*1c770*/  LEA R5, -R5, RZ, 0x6 ;  /* 0x000000ff05057211 */ /* 0x004fc800078e31ff */
[----:B------:R-:W-:Y:S02]  /*1c780*/  SHF.R.S32.HI R0, RZ, 0x1f, R5 ;  /* 0x0000001fff007819 */ /* 0x000fe40000011405 */
.L_x_3022:
[----:B------:R-:W-:Y:S05]  /*1c790*/  BSYNC B0 ;  /* 0x0000000000007941 */ /* 0x000fea0003800000 */
.L_x_3020:
        /* <DEDUP_REMOVED lines=125> */
.L_x_3019:
[----:B-1234-:R-:W-:Y:S05]  /*1cf70*/  BSYNC B1 ;  /* 0x0000000000017941 */ /* 0x01efea0003800000 */
.L_x_3018:
        /* <DEDUP_REMOVED lines=9> */
[-C--:B------:R-:W-:Y:S01]  /*1d010*/  ISETP.GE.AND P2, PT, R2, R246.reuse, PT ;  /* 0x000000f60200720c */ /* 0x080fe20003f46270 */
[----:B------:R-:W-:Y:S01]  /*1d020*/  LDSM.16.MT88.4 R148, [R217+0x10000] ;  /* 0x01000000d994783b */ /* 0x000fe20000004200 */
[----:B------:R-:W-:Y:S01]  /*1d030*/  ISETP.GE.AND P5, PT, R3, R246, PT ;  /* 0x000000f60300720c */ /* 0x000fe20003fa6270 */
[----:B------:R-:W-:Y:S01]  /*1d040*/  IMAD R215, R33, 0x2, R217 ;  /* 0x0000000221d77824 */ /* 0x000fe200078e02d9 */
[C---:B------:R-:W-:Y:S01]  /*1d050*/  ISETP.GE.OR P1, PT, R3.reuse, R244, !P1 ;  /* 0x000000f40300720c */ /* 0x040fe20004f26670 */
[----:B------:R-:W-:Y:S01]  /*1d060*/  LDSM.16.MT88.4 R140, [R216+0x10000] ;  /* 0x01000000d88c783b */ /* 0x000fe20000004200 */
[----:B------:R-:W-:-:S02]  /*1d070*/  IADD3 R0, R3, 0x8, RZ ;  /* 0x0000000803007810 */ /* 0x000fc40007ffe0ff */
[C---:B------:R-:W-:Y:S01]  /*1d080*/  ISETP.GE.OR P4, PT, R2.reuse, R244, !P4 ;  /* 0x000000f40200720c */ /* 0x040fe20006786670 */
[----:B------:R-:W-:Y:S01]  /*1d090*/  LDSM.16.MT88.4 R132, [R215+0x10000] ;  /* 0x01000000d784783b */ /* 0x000fe20000004200 */
[-C--:B------:R-:W-:Y:S02]  /*1d0a0*/  ISETP.GE.OR P2, PT, R2, R245.reuse, !P2 ;  /* 0x000000f50200720c */ /* 0x080fe40005746670 */
[C---:B------:R-:W-:Y:S01]  /*1d0b0*/  ISETP.GE.OR P5, PT, R3.reuse, R245, !P5 ;  /* 0x000000f50300720c */ /* 0x040fe20006fa6670 */
[----:B------:R-:W-:Y:S01]  /*1d0c0*/  LDSM.16.MT88.4 R40, [R219+0x12000] ;  /* 0x01200000db28783b */ /* 0x000fe20000004200 */
[----:B------:R-:W-:Y:S02]  /*1d0d0*/  IADD3 R2, R3, 0x9, RZ ;  /* 0x0000000903027810 */ /* 0x000fe40007ffe0ff */
[----:B------:R-:W-:Y:S01]  /*1d0e0*/  FSEL R44, R44, -INF , !P1 ;  /* 0xff8000002c2c7808 */ /* 0x000fe20004800000 */
[----:B------:R-:W-:Y:S01]  /*1d0f0*/  LDSM.16.MT88.4 R56, [R216+0x12000] ;  /* 0x01200000d838783b */ /* 0x000fe20000004200 */
[----:B------:R-:W-:-:S02]  /*1d100*/  ISETP.GE.AND P3, PT, R0, R247, PT ;  /* 0x000000f70000720c */ /* 0x000fc40003f66270 */
[-C--:B------:R-:W-:Y:S01]  /*1d110*/  ISETP.GE.AND P1, PT, R0, R246.reuse, PT ;  /* 0x000000f60000720c */ /* 0x080fe20003f26270 */
[----:B------:R-:W-:Y:S01]  /*1d120*/  LDSM.16.MT88.4 R64, [R215+0x12000] ;  /* 0x01200000d740783b */ /* 0x000fe20000004200 */
[----:B------:R-:W-:Y:S02]  /*1d130*/  FSEL R15, R24, -INF , !P5 ;  /* 0xff800000180f7808 */ /* 0x000fe40006800000 */
[----:B------:R-:W-:Y:S01]  /*1d140*/  FSEL R46, R46, -INF , !P4 ;  /* 0xff8000002e2e7808 */ /* 0x000fe20006000000 */
[----:B------:R-:W-:Y:S01]  /*1d150*/  LDSM.16.MT88.4 R72, [R219+0x14000] ;  /* 0x01400000db48783b */ /* 0x000fe20000004200 */
[C---:B------:R-:W-:Y:S02]  /*1d160*/  ISETP.GE.AND P5, PT, R2.reuse, R247, PT ;  /* 0x000000f70200720c */ /* 0x040fe40003fa6270 */
[----:B------:R-:W-:Y:S01]  /*1d170*/  ISETP.GE.AND P4, PT, R2, R246, PT ;  /* 0x000000f60200720c */ /* 0x000fe20003f86270 */
[----:B------:R-:W-:Y:S01]  /*1d180*/  LDSM.16.MT88.4 R80, [R217+0x14000] ;  /* 0x01400000d950783b */ /* 0x000fe20000004200 */
[----:B------:R-:W-:-:S02]  /*1d190*/  ISETP.GE.OR P3, PT, R0, R244, !P3 ;  /* 0x000000f40000720c */ /* 0x000fc40005f66670 */
[-C--:B------:R-:W-:Y:S01]  /*1d1a0*/  ISETP.GE.OR P1, PT, R0, R245.reuse, !P1 ;  /* 0x000000f50000720c */ /* 0x080fe20004f26670 */
[----:B------:R-:W-:Y:S01]  /*1d1b0*/  LDSM.16.MT88.4 R88, [R216+0x14000] ;  /* 0x01400000d858783b */ /* 0x000fe20000004200 */
[C---:B------:R-:W-:Y:S02]  /*1d1c0*/  IADD3 R0, R3.reuse, 0x10, RZ ;  /* 0x0000001003007810 */ /* 0x040fe40007ffe0ff */
[C---:B------:R-:W-:Y:S01]  /*1d1d0*/  ISETP.GE.OR P5, PT, R2.reuse, R244, !P5 ;  /* 0x000000f40200720c */ /* 0x040fe20006fa6670 */
[----:B------:R-:W-:Y:S01]  /*1d1e0*/  LDSM.16.MT88.4 R96, [R215+0x14000] ;  /* 0x01400000d760783b */ /* 0x000fe20000004200 */
[----:B------:R-:W-:Y:S02]  /*1d1f0*/  ISETP.GE.OR P4, PT, R2, R245, !P4 ;  /* 0x000000f50200720c */ /* 0x000fe40006786670 */
[----:B------:R-:W-:Y:S01]  /*1d200*/  IADD3 R2, R3, 0x11, RZ ;  /* 0x0000001103027810 */ /* 0x000fe20007ffe0ff */
[----:B------:R-:W-:Y:S01]  /*1d210*/  LDSM.16.MT88.4 R104, [R219+0x16000] ;  /* 0x01600000db68783b */ /* 0x000fe20000004200 */
[----:B------:R-:W-:-:S02]  /*1d220*/  FSEL R14, R25, -INF , !P2 ;  /* 0xff800000190e7808 */ /* 0x000fc40005000000 */
[----:B------:R-:W-:Y:S01]  /*1d230*/  FSEL R47, R47, -INF , !P3 ;  /* 0xff8000002f2f7808 */ /* 0x000fe20005800000 */
[----:B------:R-:W-:Y:S01]  /*1d240*/  LDSM.16.MT88.4 R112, [R217+0x16000] ;  /* 0x01600000d970783b */ /* 0x000fe20000004200 */
[CC--:B------:R-:W-:Y:S02]  /*1d250*/  ISETP.GE.AND P2, PT, R0.reuse, R247.reuse, PT ;  /* 0x000000f70000720c */ /* 0x0c0fe40003f46270 */
[----:B------:R-:W-:Y:S01]  /*1d260*/  ISETP.GE.AND P3, PT, R0, R246, PT ;  /* 0x000000f60000720c */ /* 0x000fe20003f66270 */
[----:B------:R-:W-:Y:S01]  /*1d270*/  LDSM.16.MT88.4 R120, [R216+0x16000] ;  /* 0x01600000d878783b */ /* 0x000fe20000004200 */
[----:B------:R-:W-:Y:S02]  /*1d280*/  FSEL R13, R26, -INF , !P1 ;  /* 0xff8000001a0d7808 */ /* 0x000fe40004800000 */
[----:B------:R-:W-:Y:S02]  /*1d290*/  FSEL R48, R48, -INF , !P5 ;  /* 0xff80000030307808 */ /* 0x000fe40006800000 */
[----:B------:R-:W-:-:S02]  /*1d2a0*/  ISETP.GE.AND P1, PT, R2, R247, PT ;  /* 0x000000f70200720c */ /* 0x000fc40003f26270 */
[----:B------:R-:W-:Y:S02]  /*1d2b0*/  ISETP.GE.AND P5, PT, R2, R246, PT ;  /* 0x000000f60200720c */ /* 0x000fe40003fa6270 */
[CC--:B------:R-:W-:Y:S02]  /*1d2c0*/  ISETP.GE.OR P2, PT, R0.reuse, R244.reuse, !P2 ;  /* 0x000000f40000720c */ /* 0x0c0fe40005746670 */
[-C--:B------:R-:W-:Y:S02]  /*1d2d0*/  ISETP.GE.OR P3, PT, R0, R245.reuse, !P3 ;  /* 0x000000f50000720c */ /* 0x080fe40005f66670 */
[----:B------:R-:W-:Y:S02]  /*1d2e0*/  IADD3 R0, R3, 0x18, RZ ;  /* 0x0000001803007810 */ /* 0x000fe40007ffe0ff */
[C---:B------:R-:W-:Y:S02]  /*1d2f0*/  ISETP.GE.OR P1, PT, R2.reuse, R244, !P1 ;  /* 0x000000f40200720c */ /* 0x040fe40004f26670 */
[----:B------:R-:W-:-:S02]  /*1d300*/  ISETP.GE.OR P5, PT, R2, R245, !P5 ;  /* 0x000000f50200720c */ /* 0x000fc40006fa6670 */
[----:B------:R-:W-:Y:S02]  /*1d310*/  IADD3 R2, R3, 0x19, RZ ;  /* 0x0000001903027810 */ /* 0x000fe40007ffe0ff */
[----:B------:R-:W-:Y:S02]  /*1d320*/  FSEL R7, R27, -INF , !P4 ;  /* 0xff8000001b077808 */ /* 0x000fe40006000000 */
[----:B------:R-:W-:Y:S02]  /*1d330*/  FSEL R6, R36, -INF , !P2 ;  /* 0xff80000024067808 */ /* 0x000fe40005000000 */
[C---:B------:R-:W-:Y:S02]  /*1d340*/  ISETP.GE.AND P4, PT, R0.reuse, R247, PT ;  /* 0x000000f70000720c */ /* 0x040fe40003f86270 */
[----:B------:R-:W-:Y:S02]  /*1d350*/  ISETP.GE.AND P2, PT, R0, R246, PT ;  /* 0x000000f60000720c */ /* 0x000fe40003f46270 */
[----:B------:R-:W-:-:S02]  /*1d360*/  FSEL R12, R20, -INF , !P3 ;  /* 0xff800000140c7808 */ /* 0x000fc40005800000 */
[----:B------:R-:W-:Y:S02]  /*1d370*/  ISETP.GE.AND P3, PT, R2, R247, PT ;  /* 0x000000f70200720c */ /* 0x000fe40003f66270 */
[C---:B------:R-:W-:Y:S02]  /*1d380*/  ISETP.GE.OR P4, PT, R0.reuse, R244, !P4 ;  /* 0x000000f40000720c */ /* 0x040fe40006786670 */
[----:B------:R-:W-:Y:S02]  /*1d390*/  ISETP.GE.OR P2, PT, R0, R245, !P2 ;  /* 0x000000f50000720c */ /* 0x000fe40005746670 */
[----:B------:R-:W-:Y:S02]  /*1d3a0*/  FSEL R5, R37, -INF , !P1 ;  /* 0xff80000025057808 */ /* 0x000fe40004800000 */
[----:B------:R-:W-:Y:S02]  /*1d3b0*/  IADD3 R0, R3, 0x20, RZ ;  /* 0x0000002003007810 */ /* 0x000fe40007ffe0ff */
[----:B------:R-:W-:-:S02]  /*1d3c0*/  ISETP.GE.AND P1, PT, R2, R246, PT ;  /* 0x000000f60200720c */ /* 0x000fc40003f26270 */
[----:B------:R-:W-:Y:S02]  /*1d3d0*/  FSEL R9, R21, -INF , !P5 ;  /* 0xff80000015097808 */ /* 0x000fe40006800000 */
[----:B------:R-:W-:Y:S02]  /*1d3e0*/  ISETP.GE.OR P3, PT, R2, R244, !P3 ;  /* 0x000000f40200720c */ /* 0x000fe40005f66670 */
[----:B------:R-:W-:Y:S02]  /*1d3f0*/  IADD3 R21, R3, 0x21, RZ ;  /* 0x0000002103157810 */ /* 0x000fe40007ffe0ff */
[----:B------:R-:W-:Y:S02]  /*1d400*/  ISETP.GE.AND P5, PT, R0, R247, PT ;  /* 0x000000f70000720c */ /* 0x000fe40003fa6270 */
[----:B------:R-:W-:Y:S02]  /*1d410*/  ISETP.GE.OR P1, PT, R2, R245, !P1 ;  /* 0x000000f50200720c */ /* 0x000fe40004f26670 */
[----:B------:R-:W-:-:S02]  /*1d420*/  FSEL R4, R39, -INF , !P4 ;  /* 0xff80000027047808 */ /* 0x000fc40006000000 */
[----:B------:R-:W-:Y:S02]  /*1d430*/  FSEL R8, R22, -INF , !P2 ;  /* 0xff80000016087808 */ /* 0x000fe40005000000 */
[----:B------:R-:W-:Y:S02]  /*1d440*/  FSEL R2, R38, -INF , !P3 ;  /* 0xff80000026027808 */ /* 0x000fe40005800000 */
[CC--:B------:R-:W-:Y:S02]  /*1d450*/  ISETP.GE.AND P4, PT, R0.reuse, R246.reuse, PT ;  /* 0x000000f60000720c */ /* 0x0c0fe40003f86270 */
[C---:B------:R-:W-:Y:S02]  /*1d460*/  ISETP.GE.AND P2, PT, R21.reuse, R247, PT ;  /* 0x000000f71500720c */ /* 0x040fe40003f46270 */
[----:B------:R-:W-:Y:S02]  /*1d470*/  ISETP.GE.AND P3, PT, R21, R246, PT ;  /* 0x000000f61500720c */ /* 0x000fe40003f66270 */
[----:B------:R-:W-:-:S02]  /*1d480*/  ISETP.GE.OR P5, PT, R0, R244, !P5 ;  /* 0x000000f40000720c */ /* 0x000fc40006fa6670 */
[----:B------:R-:W-:Y:S02]  /*1d490*/  IADD3 R20, R3, 0x28, RZ ;  /* 0x0000002803147810 */ /* 0x000fe40007ffe0ff */
[-C--:B------:R-:W-:Y:S02]  /*1d4a0*/  ISETP.GE.OR P4, PT, R0, R245.reuse, !P4 ;  /* 0x000000f50000720c */ /* 0x080fe40006786670 */
[C---:B------:R-:W-:Y:S02]  /*1d4b0*/  ISETP.GE.OR P2, PT, R21.reuse, R244, !P2 ;  /* 0x000000f41500720c */ /* 0x040fe40005746670 */
[----:B------:R-:W-:Y:S02]  /*1d4c0*/  ISETP.GE.OR P3, PT, R21, R245, !P3 ;  /* 0x000000f51500720c */ /* 0x000fe40005f66670 */
[----:B------:R-:W-:Y:S02]  /*1d4d0*/  FMNMX.FTZ R21, R44, R46, !PT ;  /* 0x0000002e2c157209 */ /* 0x000fe40007810000 */
[----:B------:R-:W-:-:S02]  /*1d4e0*/  FSEL R0, R16, -INF , !P1 ;  /* 0xff80000010007808 */ /* 0x000fc40004800000 */
[----:B------:R-:W-:Y:S02]  /*1d4f0*/  FSEL R180, R180, -INF , !P5 ;  /* 0xff800000b4b47808 */ /* 0x000fe40006800000 */
[C---:B------:R-:W-:Y:S02]  /*1d500*/  ISETP.GE.AND P1, PT, R20.reuse, R247, PT ;  /* 0x000000f71400720c */ /* 0x040fe40003f26270 */
[C---:B------:R-:W-:Y:S02]  /*1d510*/  ISETP.GE.AND P5, PT, R20.reuse, R246, PT ;  /* 0x000000f61400720c */ /* 0x040fe40003fa6270 */
[----:B------:R-:W-:Y:S02]  /*1d520*/  FSEL R27, R17, -INF , !P4 ;  /* 0xff800000111b7808 */ /* 0x000fe40006000000 */
[----:B------:R-:W-:Y:S02]  /*1d530*/  FMNMX.FTZ R17, R47, R21, !PT ;  /* 0x000000152f117209 */ /* 0x000fe40007810000 */
[----:B------:R-:W-:-:S02]  /*1d540*/  ISETP.GE.OR P1, PT, R20, R244, !P1 ;  /* 0x000000f41400720c */ /* 0x000fc40004f26670 */
[----:B------:R-:W-:Y:S02]  /*1d550*/  ISETP.GE.OR P5, PT, R20, R245, !P5 ;  /* 0x000000f51400720c */ /* 0x000fe40006fa6670 */
[----:B------:R-:W-:Y:S02]  /*1d560*/  IADD3 R20, R3, 0x29, RZ ;  /* 0x0000002903147810 */ /* 0x000fe40007ffe0ff */
[----:B------:R-:W-:Y:S02]  /*1d570*/  FMNMX.FTZ R17, R48, R17, !PT ;  /* 0x0000001130117209 */ /* 0x000fe40007810000 */
[----:B------:R-:W-:Y:S02]  /*1d580*/  FSEL R179, R179, -INF , !P2 ;  /* 0xff800000b3b37808 */ /* 0x000fe40005000000 */
[C---:B------:R-:W-:Y:S02]  /*1d590*/  ISETP.GE.AND P4, PT, R20.reuse, R247, PT ;  /* 0x000000f71400720c */ /* 0x040fe40003f86270 */
[----:B------:R-:W-:-:S02]  /*1d5a0*/  ISETP.GE.AND P2, PT, R20, R246, PT ;  /* 0x000000f61400720c */ /* 0x000fc40003f46270 */
[----:B------:R-:W-:Y:S02]  /*1d5b0*/  FMNMX.FTZ R17, R6, R17, !PT ;  /* 0x0000001106117209 */ /* 0x000fe40007810000 */
[C---:B------:R-:W-:Y:S02]  /*1d5c0*/  ISETP.GE.OR P4, PT, R20.reuse, R244, !P4 ;  /* 0x000000f41400720c */ /* 0x040fe40006786670 */
[----:B------:R-:W-:Y:S02]  /*1d5d0*/  ISETP.GE.OR P2, PT, R20, R245, !P2 ;  /* 0x000000f51400720c */ /* 0x000fe40005746670 */
[----:B------:R-:W-:Y:S02]  /*1d5e0*/  FSEL R26, R18, -INF , !P3 ;  /* 0xff800000121a7808 */ /* 0x000fe40005800000 */
        /* <DEDUP_REMOVED lines=8> */
[----:B------:R-:W-:Y:S02]  /*1d670*/  IADD3 R16, R3, 0x30, RZ ;  /* 0x0000003003107810 */ /* 0x000fe40007ffe0ff */
[----:B------:R-:W-:Y:S02]  /*1d680*/  FSEL R31, R31, -INF , !P1 ;  /* 0xff8000001f1f7808 */ /* 0x000fe40004800000 */
[----:B------:R-:W-:Y:S02]  /*1d690*/  FMNMX.FTZ R20, R179, R20, !PT ;  /* 0x00000014b3147209 */ /* 0x000fe40007810000 */
[----:B------:R-:W-:Y:S02]  /*1d6a0*/  FMNMX.FTZ R18, R9, R18, !PT ;  /* 0x0000001209127209 */ /* 0x000fe40007810000 */
[C---:B------:R-:W-:Y:S02]  /*1d6b0*/  ISETP.GE.AND P3, PT, R16.reuse, R247, PT ;  /* 0x000000f71000720c */ /* 0x040fe40003f66270 */
[----:B------:R-:W-:-:S02]  /*1d6c0*/  ISETP.GE.AND P1, PT, R16, R246, PT ;  /* 0x000000f61000720c */ /* 0x000fc40003f26270 */
[----:B------:R-:W-:Y:S02]  /*1d6d0*/  FMNMX.FTZ R21, R31, R20, !PT ;  /* 0x000000141f157209 */ /* 0x000fe40007810000 */
[----:B------:R-:W-:Y:S02]  /*1d6e0*/  FMNMX.FTZ R20, R8, R18, !PT ;  /* 0x0000001208147209 */ /* 0x000fe40007810000 */
[C---:B------:R-:W-:Y:S02]  /*1d6f0*/  ISETP.GE.OR P3, PT, R16.reuse, R244, !P3 ;  /* 0x000000f41000720c */ /* 0x040fe40005f66670 */
[----:B------:R-:W-:Y:S02]  /*1d700*/  ISETP.GE.OR P1, PT, R16, R245, !P1 ;  /* 0x000000f51000720c */ /* 0x000fe40004f26670 */
[----:B------:R-:W-:Y:S02]  /*1d710*/  IADD3 R16, R3, 0x38, RZ ;  /* 0x0000003803107810 */ /* 0x000fe40007ffe0ff */
[----:B------:R-:W-:-:S02]  /*1d720*/  FMNMX.FTZ R20, R0, R20, !PT ;  /* 0x0000001400147209 */ /* 0x000fc40007810000 */
[----:B------:R-:W-:Y:S02]  /*1d730*/  FSEL R30, R30, -INF , !P4 ;  /* 0xff8000001e1e7808 */ /* 0x000fe40006000000 */
[C---:B------:R-:W-:Y:S02]  /*1d740*/  IADD3 R17, R3.reuse, 0x31, RZ ;  /* 0x0000003103117810 */ /* 0x040fe40007ffe0ff */
[----:B------:R-:W-:Y:S02]  /*1d750*/  ISETP.GE.AND P4, PT, R16, R247, PT ;  /* 0x000000f71000720c */ /* 0x000fe40003f86270 */
[----:B------:R-:W-:Y:S02]  /*1d760*/  IADD3 R3, R3, 0x39, RZ ;  /* 0x0000003903037810 */ /* 0x000fe40007ffe0ff */
[----:B------:R-:W-:Y:S02]  /*1d770*/  FMNMX.FTZ R20, R27, R20, !PT ;  /* 0x000000141b147209 */ /* 0x000fe40007810000 */
[----:B------:R-:W-:-:S02]  /*1d780*/  FSEL R25, R23, -INF , !P5 ;  /* 0xff80000017197808 */ /* 0x000fc40006800000 */
[----:B------:R-:W-:Y:S02]  /*1d790*/  FSEL R29, R29, -INF , !P3 ;  /* 0xff8000001d1d7808 */ /* 0x000fe40005800000 */
[----:B------:R-:W-:Y:S02]  /*1d7a0*/  ISETP.GE.OR P4, PT, R16, R244, !P4 ;  /* 0x000000f41000720c */ /* 0x000fe40006786670 */
[-C--:B------:R-:W-:Y:S02]  /*1d7b0*/  ISETP.GE.AND P5, PT, R17, R247.reuse, PT ;  /* 0x000000f71100720c */ /* 0x080fe40003fa6270 */
[----:B------:R-:W-:Y:S02]  /*1d7c0*/  ISETP.GE.AND P3, PT, R3, R247, PT ;  /* 0x000000f70300720c */ /* 0x000fe40003f66270 */
[----:B------:R-:W-:Y:S02]  /*1d7d0*/  FMNMX.FTZ R20, R26, R20, !PT ;  /* 0x000000141a147209 */ /* 0x000fe40007810000 */
[----:B------:R-:W-:-:S02]  /*1d7e0*/  FSEL R194, R194, -INF , !P4 ;  /* 0xff800000c2c27808 */ /* 0x000fc40006000000 */
[-C--:B------:R-:W-:Y:S02]  /*1d7f0*/  ISETP.GE.OR P5, PT, R17, R244.reuse, !P5 ;  /* 0x000000f41100720c */ /* 0x080fe40006fa6670 */
[----:B------:R-:W-:Y:S02]  /*1d800*/  FMNMX.FTZ R18, R30, R21, !PT ;  /* 0x000000151e127209 */ /* 0x000fe40007810000 */
[----:B------:R-:W-:Y:S02]  /*1d810*/  ISETP.GE.OR P3, PT, R3, R244, !P3 ;  /* 0x000000f40300720c */ /* 0x000fe40005f66670 */
[----:B------:R-:W-:Y:S02]  /*1d820*/  ISETP.GE.AND P4, PT, R17, R246, PT ;  /* 0x000000f61100720c */ /* 0x000fe40003f86270 */
[----:B------:R-:W-:Y:S02]  /*1d830*/  FSEL R24, R19, -INF , !P2 ;  /* 0xff80000013187808 */ /* 0x000fe40005000000 */
[----:B------:R-:W-:-:S02]  /*1d840*/  FMNMX.FTZ R19, R25, R20, !PT ;  /* 0x0000001419137209 */ /* 0x000fc40007810000 */
[----:B------:R-:W-:Y:S01]  /*1d850*/  FSEL R28, R28, -INF , !P5 ;  /* 0xff8000001c1c7808 */ /* 0x000fe20006800000 */
[----:B------:R-:W-:Y:S01]  /*1d860*/  LDSM.16.MT88.4 R20, [R219+0x10800] ;  /* 0x01080000db14783b */ /* 0x000fe20000004200 */
[----:B------:R-:W-:Y:S02]  /*1d870*/  FMNMX.FTZ R18, R29, R18, !PT ;  /* 0x000000121d127209 */ /* 0x000fe40007810000 */
[----:B------:R-:W-:Y:S02]  /*1d880*/  FSEL R193, R193, -INF , !P3 ;  /* 0xff800000c1c17808 */ /* 0x000fe40005800000 */
[----:B------:R-:W-:Y:S02]  /*1d890*/  ISETP.GE.OR P4, PT, R17, R245, !P4 ;  /* 0x000000f51100720c */ /* 0x000fe40006786670 */
[----:B------:R-:W-:Y:S02]  /*1d8a0*/  ISETP.GE.AND P3, PT, R16, R246, PT ;  /* 0x000000f61000720c */ /* 0x000fe40003f66270 */
[----:B------:R-:W-:-:S02]  /*1d8b0*/  FSEL R187, R187, -INF , !P1 ;  /* 0xff800000bbbb7808 */ /* 0x000fc40004800000 */
[----:B------:R-:W-:Y:S02]  /*1d8c0*/  FMNMX.FTZ R17, R24, R19, !PT ;  /* 0x0000001318117209 */ /* 0x000fe40007810000 */
[----:B------:R-:W-:Y:S02]  /*1d8d0*/  FMNMX.FTZ R18, R28, R18, !PT ;  /* 0x000000121c127209 */ /* 0x000fe40007810000 */
[----:B------:R-:W-:Y:S02]  /*1d8e0*/  ISETP.GE.OR P3, PT, R16, R245, !P3 ;  /* 0x000000f51000720c */ /* 0x000fe40005f66670 */
[----:B------:R-:W-:Y:S02]  /*1d8f0*/  ISETP.GE.AND P1, PT, R3, R246, PT ;  /* 0x000000f60300720c */ /* 0x000fe40003f26270 */
[----:B------:R-:W-:Y:S02]  /*1d900*/  FSEL R186, R186, -INF , !P4 ;  /* 0xff800000baba7808 */ /* 0x000fe40006000000 */
[----:B------:R-:W-:-:S02]  /*1d910*/  FMNMX.FTZ R17, R187, R17, !PT ;  /* 0x00000011bb117209 */ /* 0x000fc40007810000 */
[----:B------:R-:W-:Y:S02]  /*1d920*/  FMNMX.FTZ R18, R194, R18, !PT ;  /* 0x00000012c2127209 */ /* 0x000fe40007810000 */
[----:B------:R-:W-:Y:S02]  /*1d930*/  ISETP.GE.OR P1, PT, R3, R245, !P1 ;  /* 0x000000f50300720c */ /* 0x000fe40004f26670 */
[----:B------:R-:W-:Y:S02]  /*1d940*/  FSEL R185, R185, -INF , !P3 ;  /* 0xff800000b9b97808 */ /* 0x000fe40005800000 */
[----:B------:R-:W-:Y:S02]  /*1d950*/  FMNMX.FTZ R17, R186, R17, !PT ;  /* 0x00000011ba117209 */ /* 0x000fe40007810000 */
[----:B------:R-:W-:Y:S02]  /*1d960*/  FMNMX.FTZ R18, R193, R18, !PT ;  /* 0x00000012c1127209 */ /* 0x000fe40007810000 */
[----:B------:R-:W-:-:S02]  /*1d970*/  FSEL R184, R184, -INF , !P1 ;  /* 0xff800000b8b87808 */ /* 0x000fc40004800000 */
[----:B------:R-:W-:Y:S01]  /*1d980*/  FMNMX.FTZ R17, R185, R17, !PT ;  /* 0x00000011b9117209 */ /* 0x000fe20007810000 */
[----:B------:R-:W1:Y:S03]  /*1d990*/  SHFL.BFLY PT, R16, R18, 0x2, 0x1f ;  /* 0x0c401f0012107f89 */ /* 0x000e6600000e0000 */
        /* <DEDUP_REMOVED lines=11> */
[----:B------:R-:W-:Y:S01]  /*1da50*/  LDSM.16.MT88.4 R16, [R217+0x10800] ;  /* 0x01080000d910783b */ /* 0x000fe20000004200 */
[----:B------:R-:W-:Y:S01]  /*1da60*/  FSETP.NEU.FTZ.AND P1, PT, R3, -INF , PT ;  /* 0xff8000000300780b */ /* 0x000fe20003f3d000 */
[----:B------:R-:W-:Y:S02]  /*1da70*/  FMUL.FTZ R32, R183, R3 ;  /* 0x00000003b7207220 */ /* 0x000fe40000410000 */
[-CC-:B------:R-:W-:Y:S02]  /*1da80*/  FFMA.FTZ R176, R44, R183.reuse, -R192.reuse ;  /* 0x000000b72cb07223 */ /* 0x180fe400000108c0 */
[-CC-:B------:R-:W-:Y:S01]  /*1da90*/  FFMA.FTZ R175, R46, R183.reuse, -R192.reuse ;  /* 0x000000b72eaf7223 */ /* 0x180fe200000108c0 */
[----:B------:R-:W-:Y:S01]  /*1daa0*/  FSEL R32, R32, RZ, P1 ;  /* 0x000000ff20207208 */ /* 0x000fe20000800000 */
[-CC-:B------:R-:W-:Y:S02]  /*1dab0*/  FFMA.FTZ R174, R47, R183.reuse, -R192.reuse ;  /* 0x000000b72fae7223 */ /* 0x180fe400000108c0 */
[-C--:B------:R-:W-:Y:S01]  /*1dac0*/  FFMA.FTZ R169, R48, R183.reuse, -R192 ;  /* 0x000000b730a97223 */ /* 0x080fe200000108c0 */
[----:B------:R-:W-:Y:S01]  /*1dad0*/  MUFU.EX2 R176, R176 ;  /* 0x000000b000b07308 */ /* 0x000fe20000000800 */
[-CC-:B------:R-:W-:Y:S01]  /*1dae0*/  FFMA.FTZ R173, R15, R183.reuse, -R32.reuse ;  /* 0x000000b70fad7223 */ /* 0x180fe20000010820 */
[----:B------:R-:W1:Y:S01]  /*1daf0*/  LDSM.16.MT88.4 R48, [R217+0x12000] ;  /* 0x01200000d930783b */ /* 0x000e620000004200 */
[----:B------:R-:W-:-:S02]  /*1db00*/  FFMA.FTZ R177, R14, R183, -R32 ;  /* 0x000000b70eb17223 */ /* 0x000fc40000010820 */
[-CC-:B------:R-:W-:Y:S02]  /*1db10*/  FFMA.FTZ R178, R13, R183.reuse, -R32.reuse ;  /* 0x000000b70db27223 */ /* 0x180fe40000010820 */
[-C--:B------:R-:W-:Y:S01]  /*1db20*/  FFMA.FTZ R171, R7, R183.reuse, -R32 ;  /* 0x000000b707ab7223 */ /* 0x080fe20000010820 */
[----:B------:R-:W2:Y:S01]  /*1db30*/  MUFU.EX2 R175, R175 ;  /* 0x000000af00af7308 */ /* 0x000ea20000000800 */
        /* <DEDUP_REMOVED lines=8> */
[-CC-:B------:R-:W-:Y:S02]  /*1dbc0*/  FFMA.FTZ R9, R9, R183.reuse, -R32.reuse ;  /* 0x000000b709097223 */ /* 0x180fe40000010820 */
[----:B------:R-:W5:Y:S01]  /*1dbd0*/  MUFU.EX2 R169, R169 ;  /* 0x000000a900a97308 */ /* 0x000f620000000800 */
[----:B--2---:R-:W-:Y:S01]  /*1dbe0*/  F2FP.PACK_AB R128, R175, R176 ;  /* 0x000000b0af80723e */ /* 0x004fe200000000ff */
[-CC-:B------:R-:W-:Y:S02]  /*1dbf0*/  FFMA.FTZ R8, R8, R183.reuse, -R32.reuse ;  /* 0x000000b708087223 */ /* 0x180fe40000010820 */
[-C--:B------:R-:W-:Y:S02]  /*1dc00*/  FFMA.FTZ R0, R0, R183.reuse, -R32 ;  /* 0x000000b700007223 */ /* 0x080fe40000010820 */
[----:B------:R-:W-:-:S02]  /*1dc10*/  FFMA.FTZ R180, R180, R183, -R192 ;  /* 0x000000b7b4b47223 */ /* 0x000fc400000108c0 */
[----:B------:R-:W-:Y:S01]  /*1dc20*/  MUFU.EX2 R173, R173 ;  /* 0x000000ad00ad7308 */ /* 0x000fe20000000800 */
[-CC-:B------:R-:W-:Y:S02]  /*1dc30*/  FFMA.FTZ R179, R179, R183.reuse, -R192.reuse ;  /* 0x000000b7b3b37223 */ /* 0x180fe400000108c0 */
[-CC-:B------:R-:W-:Y:S02]  /*1dc40*/  FFMA.FTZ R181, R31, R183.reuse, -R192.reuse ;  /* 0x000000b71fb57223 */ /* 0x180fe400000108c0 */
[-C--:B------:R-:W-:Y:S02]  /*1dc50*/  FFMA.FTZ R182, R30, R183.reuse, -R192 ;  /* 0x000000b71eb67223 */ /* 0x080fe400000108c0 */
[-CC-:B------:R-:W-:Y:S01]  /*1dc60*/  FFMA.FTZ R190, R27, R183.reuse, -R32.reuse ;  /* 0x000000b71bbe7223 */ /* 0x180fe20000010820 */
[----:B------:R-:W2:Y:S01]  /*1dc70*/  MUFU.EX2 R177, R177 ;  /* 0x000000b100b17308 */ /* 0x000ea20000000800 */
[----:B-----5:R-:W-:Y:S01]  /*1dc80*/  F2FP.PACK_AB R130, R169, R174 ;  /* 0x000000aea982723e */ /* 0x020fe200000000ff */
[----:B------:R-:W-:-:S02]  /*1dc90*/  FFMA.FTZ R191, R26, R183, -R32 ;  /* 0x000000b71abf7223 */ /* 0x000fc40000010820 */
[-CC-:B------:R-:W-:Y:S02]  /*1dca0*/  FFMA.FTZ R195, R25, R183.reuse, -R32.reuse ;  /* 0x000000b719c37223 */ /* 0x180fe40000010820 */
[-C--:B------:R-:W-:Y:S02]  /*1dcb0*/  FFMA.FTZ R196, R24, R183.reuse, -R32 ;  /* 0x000000b718c47223 */ /* 0x080fe40000010820 */
[----:B------:R-:W-:Y:S01]  /*1dcc0*/  MUFU.EX2 R178, R178 ;  /* 0x000000b200b27308 */ /* 0x000fe20000000800 */
[-CC-:B------:R-:W-:Y:S01]  /*1dcd0*/  FFMA.FTZ R197, R29, R183.reuse, -R192.reuse ;  /* 0x000000b71dc57223 */ /* 0x180fe200000108c0 */
[----:B------:R-:W-:Y:S01]  /*1dce0*/  LDSM.16.MT88.4 R24, [R215+0x15000] ;  /* 0x01500000d718783b */ /* 0x000fe20000004200 */
[-CC-:B------:R-:W-:Y:S02]  /*1dcf0*/  FFMA.FTZ R198, R28, R183.reuse, -R192.reuse ;  /* 0x000000b71cc67223 */ /* 0x180fe400000108c0 */
[-CC-:B------:R-:W-:Y:S01]  /*1dd00*/  FFMA.FTZ R194, R194, R183.reuse, -R192.reuse ;  /* 0x000000b7c2c27223 */ /* 0x180fe200000108c0 */
[----:B------:R-:W-:Y:S01]  /*1dd10*/  LDSM.16.MT88.4 R28, [R215+0x17000] ;  /* 0x01700000d71c783b */ /* 0x000fe20000004200 */
        /* <DEDUP_REMOVED lines=85> */
[----:B------:R-:W2:Y:S07]  /*1e270*/  LDSM.16.MT88.4 R20, [R215+0x10800] ;  /* 0x01080000d714783b */ /* 0x000eae0000004200 */
[C---:B------:R-:W-:Y:S08]  /*1e280*/  HMMA.16816.F32 R152, R4.reuse, R16, R152 ;  /* 0x000000100498723c */ /* 0x040ff00000001898 */
        /* <DEDUP_REMOVED lines=46> */
[----:B-1----:R-:W-:-:S02]  /*1e570*/  F2FP.PACK_AB R6, R182, R181 ;  /* 0x000000b5b606723e */ /* 0x002fc400000000ff */
[----:B------:R-:W-:Y:S01]  /*1e580*/  F2FP.PACK_AB R5, R191, R190 ;  /* 0x000000bebf05723e */ /* 0x000fe200000000ff */
        /* <DEDUP_REMOVED lines=33> */
[C---:B------:R-:W-:Y:S01]  /*1e7a0*/  HMMA.16816.F32 R96, R4.reuse, R26, R96 ;  /* 0x0000001a0460723c */ /* 0x040fe20000001860 */
[----:B------:R-:W-:Y:S07]  /*1e7b0*/  LDSM.16.MT88.4 R24, [R219+0x11800] ;  /* 0x01180000db18783b */ /* 0x000fee0000004200 */
        /* <DEDUP_REMOVED lines=18> */
[----:B------:R-:W-:Y:S07]  /*1e8e0*/  LDSM.16.MT88.4 R20, [R217+0x11800] ;  /* 0x01180000d914783b */ /* 0x000fee0000004200 */
[C---:B------:R-:W-:Y:S01]  /*1e8f0*/  HMMA.16816.F32 R128, R4.reuse, R30, R128 ;  /* 0x0000001e0480723c */ /* 0x040fe20000001880 */
[----:B------:R-:W-:Y:S07]  /*1e900*/  LDSM.16.MT88.4 R28, [R217+0x13800] ;  /* 0x01380000d91c783b */ /* 0x000fee0000004200 */
[C---:B-1----:R-:W-:Y:S08]  /*1e910*/  HMMA.16816.F32 R108, R4.reuse, R16, R108 ;  /* 0x00000010046c723c */ /* 0x042ff0000000186c */
        /* <DEDUP_REMOVED lines=123> */
.L_x_3025:
[----:B------:R-:W-:Y:S02]  /*1f0d0*/  ULDC.64 UR4, c[0x0][0x118] ;  /* 0x0000460000047ab9 */ /* 0x000fe40000000a00 */
[----:B------:R-:W2:Y:S02]  /*1f0e0*/  LD.E R4, [R10.64+0x40] ;  /* 0x000040040a047980 */ /* 0x000ea4000c101900 */
[----:B--2---:R-:W-:-:S04]  /*1f0f0*/  LEA R4, -R4, RZ, 0x6 ;  /* 0x000000ff04047211 */ /* 0x004fc800078e31ff */
[----:B------:R-:W-:Y:S02]  /*1f100*/  SHF.R.S32.HI R2, RZ, 0x1f, R4 ;  /* 0x0000001fff027819 */ /* 0x000fe40000011404 */
.L_x_3026:
[----:B------:R-:W-:Y:S05]  /*1f110*/  BSYNC B0 ;  /* 0x0000000000007941 */ /* 0x000fea0003800000 */
.L_x_3024:
[C---:B------:R-:W-:Y:S01]  /*1f120*/  LOP3.LUT P6, RZ, R243.reuse, 0x1, RZ, 0xc0, !PT ;  /* 0x00000001f3ff7812 */ /* 0x040fe200078cc0ff */
[----:B------:R-:W-:Y:S01]  /*1f130*/  ULDC.64 UR4, c[0x0][0x118] ;  /* 0x0000460000047ab9 */ /* 0x000fe20000000a00 */
[C---:B------:R-:W-:Y:S02]  /*1f140*/  LOP3.LUT P5, RZ, R243.reuse, 0x2, RZ, 0xc0, !PT ;  /* 0x00000002f3ff7812 */ /* 0x040fe400078ac0ff */
        /* <DEDUP_REMOVED lines=115> */
[----:B--2---:R-:W2:Y:S04]  /*1f880*/  LDSM.16.M88.4 R16, [R224+0x8000] ;  /* 0x00800000e010783b */ /* 0x004ea80000000200 */
[----:B------:R-:W3:Y:S04]  /*1f890*/  LDSM.16.M88.4 R180, [R224+0x9000] ;  /* 0x00900000e0b4783b */ /* 0x000ee80000000200 */
[----:B----4-:R-:W4:Y:S04]  /*1f8a0*/  LDSM.16.M88.4 R4, [R224+0x8800] ;  /* 0x00880000e004783b */ /* 0x010f280000000200 */
[----:B------:R-:W4:Y:S04]  /*1f8b0*/  LDSM.16.M88.4 R192, [R224+0x9800] ;  /* 0x00980000e0c0783b */ /* 0x000f280000000200 */
[----:B-1----:R-:W-:Y:S04]  /*1f8c0*/  LDSM.16.M88.4 R28, [R223] ;  /* 0x00000000df1c783b */ /* 0x002fe80000000200 */
[----:B------:R-:W1:Y:S04]  /*1f8d0*/  LDSM.16.M88.4 R188, [R222] ;  /* 0x00000000debc783b */ /* 0x000e680000000200 */
[----:B-----5:R-:W5:Y:S04]  /*1f8e0*/  LDSM.16.M88.4 R24, [R213] ;  /* 0x00000000d518783b */ /* 0x020f680000000200 */
[----:B------:R-:W1:Y:S04]  /*1f8f0*/  LDSM.16.M88.4 R168, [R214] ;  /* 0x00000000d6a8783b */ /* 0x000e680000000200 */
[----:B------:R-:W1:Y:S04]  /*1f900*/  LDSM.16.M88.4 R32, [R212] ;  /* 0x00000000d420783b */ /* 0x000e680000000200 */
[----:B------:R-:W-:Y:S01]  /*1f910*/  LDSM.16.M88.4 R196, [R211] ;  /* 0x00000000d3c4783b */ /* 0x000fe20000000200 */
[C---:B--2---:R-:W-:Y:S03]  /*1f920*/  HMMA.16816.F32 R20, R172.reuse, R16, RZ ;  /* 0x00000010ac14723c */ /* 0x044fe600000018ff */
[----:B------:R-:W2:Y:S04]  /*1f930*/  LD.E R0, [R10.64+0x18c] ;  /* 0x00018c040a007980 */ /* 0x000ea8000c101900 */
[----:B------:R-:W0:Y:S01]  /*1f940*/  LDGDEPBAR ;  /* 0x00000000000079af */ /* 0x000e220000000000 */
[C---:B---3--:R-:W-:Y:S08]  /*1f950*/  HMMA.16816.F32 R184, R172.reuse, R180, RZ ;  /* 0x000000b4acb8723c */ /* 0x048ff000000018ff */
[C---:B------:R-:W-:Y:S08]  /*1f960*/  HMMA.16816.F32 R16, R172.reuse, R18, RZ ;  /* 0x00000012ac10723c */ /* 0x040ff000000018ff */
[C---:B------:R-:W-:Y:S08]  /*1f970*/  HMMA.16816.F32 R180, R172.reuse, R182, RZ ;  /* 0x000000b6acb4723c */ /* 0x040ff000000018ff */
[C---:B----4-:R-:W-:Y:S08]  /*1f980*/  HMMA.16816.F32 R12, R172.reuse, R4, RZ ;  /* 0x00000004ac0c723c */ /* 0x050ff000000018ff */
[C---:B------:R-:W-:Y:S08]  /*1f990*/  HMMA.16816.F32 R4, R172.reuse, R6, RZ ;  /* 0x00000006ac04723c */ /* 0x040ff000000018ff */
[C---:B------:R-:W-:Y:S08]  /*1f9a0*/  HMMA.16816.F32 R176, R172.reuse, R192, RZ ;  /* 0x000000c0acb0723c */ /* 0x040ff000000018ff */
[----:B------:R-:W-:Y:S01]  /*1f9b0*/  HMMA.16816.F32 R172, R172, R194, RZ ;  /* 0x000000c2acac723c */ /* 0x000fe200000018ff */
[----:B------:R-:W-:Y:S07]  /*1f9c0*/  LDSM.16.M88.4 R192, [R218+0x8000] ;  /* 0x00800000dac0783b */ /* 0x000fee0000000200 */
[C---:B-1----:R-:W-:Y:S08]  /*1f9d0*/  HMMA.16816.F32 R20, R28.reuse, R188, R20 ;  /* 0x000000bc1c14723c */ /* 0x042ff00000001814 */
[C---:B------:R-:W-:Y:S01]  /*1f9e0*/  HMMA.16816.F32 R16, R28.reuse, R190, R16 ;  /* 0x000000be1c10723c */ /* 0x040fe20000001810 */
[----:B------:R-:W-:Y:S07]  /*1f9f0*/  LDSM.16.M88.4 R188, [R218+0x8800] ;  /* 0x00880000dabc783b */ /* 0x000fee0000000200 */
[C---:B-----5:R-:W-:Y:S08]  /*1fa00*/  HMMA.16816.F32 R184, R28.reuse, R24, R184 ;  /* 0x000000181cb8723c */ /* 0x060ff000000018b8 */
[C---:B------:R-:W-:Y:S01]  /*1fa10*/  HMMA.16816.F32 R180, R28.reuse, R26, R180 ;  /* 0x0000001a1cb4723c */ /* 0x040fe200000018b4 */
[----:B------:R-:W1:Y:S07]  /*1fa20*/  LDSM.16.M88.4 R24, [R221] ;  /* 0x00000000dd18783b */ /* 0x000e6e0000000200 */
[C---:B------:R-:W-:Y:S08]  /*1fa30*/  HMMA.16816.F32 R12, R28.reuse, R168, R12 ;  /* 0x000000a81c0c723c */ /* 0x040ff0000000180c */
[C---:B------:R-:W-:Y:S01]  /*1fa40*/  HMMA.16816.F32 R4, R28.reuse, R170, R4 ;  /* 0x000000aa1c04723c */ /* 0x040fe20000001804 */
[----:B------:R-:W3:Y:S07]  /*1fa50*/  LDSM.16.M88.4 R168, [R218+0x9000] ;  /* 0x00900000daa8783b */ /* 0x000eee0000000200 */
[C---:B------:R-:W-:Y:S08]  /*1fa60*/  HMMA.16816.F32 R176, R28.reuse, R32, R176 ;  /* 0x000000201cb0723c */ /* 0x040ff000000018b0 */
[----:B------:R-:W-:Y:S01]  /*1fa70*/  HMMA.16816.F32 R172, R28, R34, R172 ;  /* 0x000000221cac723c */ /* 0x000fe200000018ac */
[----:B------:R-:W4:Y:S04]  /*1fa80*/  LDSM.16.M88.4 R32, [R218+0x9800] ;  /* 0x00980000da20783b */ /* 0x000f280000000200 */
[----:B------:R-:W5:Y:S03]  /*1fa90*/  LDSM.16.M88.4 R28, [R220] ;  /* 0x00000000dc1c783b */ /* 0x000f660000000200 */
[C---:B-1----:R-:W-:Y:S08]  /*1faa0*/  HMMA.16816.F32 R12, R24.reuse, R188, R12 ;  /* 0x000000bc180c723c */ /* 0x042ff0000000180c */
[C---:B------:R-:W-:Y:S01]  /*1fab0*/  HMMA.16816.F32 R4, R24.reuse, R190, R4 ;  /* 0x000000be1804723c */ /* 0x040fe20000001804 */
[----:B------:R-:W1:Y:S07]  /*1fac0*/  LDSM.16.M88.4 R188, [R211+0x1000] ;  /* 0x00100000d3bc783b */ /* 0x000e6e0000000200 */
[C---:B------:R-:W-:Y:S08]  /*1fad0*/  HMMA.16816.F32 R20, R24.reuse, R192, R20 ;  /* 0x000000c01814723c */ /* 0x040ff00000001814 */
[C---:B------:R-:W-:Y:S01]  /*1fae0*/  HMMA.16816.F32 R16, R24.reuse, R194, R16 ;  /* 0x000000c21810723c */ /* 0x040fe20000001810 */
[----:B------:R-:W1:Y:S07]  /*1faf0*/  LDSM.16.M88.4 R192, [R211+0x800] ;  /* 0x00080000d3c0783b */ /* 0x000e6e0000000200 */
[C---:B---3--:R-:W-:Y:S08]  /*1fb00*/  HMMA.16816.F32 R184, R24.reuse, R168, R184 ;  /* 0x000000a818b8723c */ /* 0x048ff000000018b8 */
[C---:B------:R-:W-:Y:S01]  /*1fb10*/  HMMA.16816.F32 R180, R24.reuse, R170, R180 ;  /* 0x000000aa18b4723c */ /* 0x040fe200000018b4 */
[----:B------:R-:W-:Y:S07]  /*1fb20*/  LDSM.16.M88.4 R168, [R225+0x2000] ;  /* 0x00200000e1a8783b */ /* 0x000fee0000000200 */
[C---:B----4-:R-:W-:Y:S08]  /*1fb30*/  HMMA.16816.F32 R176, R24.reuse, R32, R176 ;  /* 0x0000002018b0723c */ /* 0x050ff000000018b0 */
[----:B------:R-:W-:Y:S01]  /*1fb40*/  HMMA.16816.F32 R172, R24, R34, R172 ;  /* 0x0000002218ac723c */ /* 0x000fe200000018ac */
[----:B------:R-:W3:Y:S04]  /*1fb50*/  LDSM.16.M88.4 R32, [R211+0x1800] ;  /* 0x00180000d320783b */ /* 0x000ee80000000200 */
[----:B------:R-:W4:Y:S03]  /*1fb60*/  LDSM.16.M88.4 R24, [R224+0xa000] ;  /* 0x00a00000e018783b */ /* 0x000f260000000200 */
[C---:B-----5:R-:W-:Y:S08]  /*1fb70*/  HMMA.16816.F32 R20, R28.reuse, R196, R20 ;  /* 0x000000c41c14723c */ /* 0x060ff00000001814 */
[C---:B------:R-:W-:Y:S01]  /*1fb80*/  HMMA.16816.F32 R16, R28.reuse, R198, R16 ;  /* 0x000000c61c10723c */ /* 0x040fe20000001810 */
[----:B------:R-:W5:Y:S07]  /*1fb90*/  LDSM.16.M88.4 R196, [R224+0xa800] ;  /* 0x00a80000e0c4783b */ /* 0x000f6e0000000200 */
[C---:B-1----:R-:W-:Y:S08]  /*1fba0*/  HMMA.16816.F32 R184, R28.reuse, R188, R184 ;  /* 0x000000bc1cb8723c */ /* 0x042ff000000018b8 */
[C---:B------:R-:W-:Y:S01]  /*1fbb0*/  HMMA.16816.F32 R180, R28.reuse, R190, R180 ;  /* 0x000000be1cb4723c */ /* 0x040fe200000018b4 */
[----:B------:R-:W1:Y:S07]  /*1fbc0*/  LDSM.16.M88.4 R188, [R224+0xb800] ;  /* 0x00b80000e0bc783b */ /* 0x000e6e0000000200 */
[C---:B------:R-:W-:Y:S08]  /*1fbd0*/  HMMA.16816.F32 R12, R28.reuse, R192, R12 ;  /* 0x000000c01c0c723c */ /* 0x040ff0000000180c */
[C---:B------:R-:W-:Y:S01]  /*1fbe0*/  HMMA.16816.F32 R4, R28.reuse, R194, R4 ;  /* 0x000000c21c04723c */ /* 0x040fe20000001804 */
[----:B------:R-:W1:Y:S07]  /*1fbf0*/  LDSM.16.M88.4 R192, [R224+0xb000] ;  /* 0x00b00000e0c0783b */ /* 0x000e6e0000000200 */
[C---:B---3--:R-:W-:Y:S08]  /*1fc00*/  HMMA.16816.F32 R176, R28.reuse, R32, R176 ;  /* 0x000000201cb0723c */ /* 0x048ff000000018b0 */
[----:B------:R-:W-:Y:S01]  /*1fc10*/  HMMA.16816.F32 R172, R28, R34, R172 ;  /* 0x000000221cac723c */ /* 0x000fe200000018ac */
[----:B------:R-:W-:Y:S04]  /*1fc20*/  LDSM.16.M88.4 R32, [R223+0x2000] ;  /* 0x00200000df20783b */ /* 0x000fe80000000200 */
[----:B------:R-:W3:Y:S03]  /*1fc30*/  LDSM.16.M88.4 R28, [R210] ;  /* 0x00000000d21c783b */ /* 0x000ee60000000200 */
[C---:B----4-:R-:W-:Y:S08]  /*1fc40*/  HMMA.16816.F32 R20, R168.reuse, R24, R20 ;  /* 0x00000018a814723c */ /* 0x050ff00000001814 */
[C---:B------:R-:W-:Y:S01]  /*1fc50*/  HMMA.16816.F32 R16, R168.reuse, R26, R16 ;  /* 0x0000001aa810723c */ /* 0x040fe20000001810 */
[----:B------:R-:W4:Y:S07]  /*1fc60*/  LDSM.16.M88.4 R24, [R209] ;  /* 0x00000000d118783b */ /* 0x000f2e0000000200 */
[C---:B-----5:R-:W-:Y:S08]  /*1fc70*/  HMMA.16816.F32 R12, R168.reuse, R196, R12 ;  /* 0x000000c4a80c723c */ /* 0x060ff0000000180c */
[C---:B------:R-:W-:Y:S01]  /*1fc80*/  HMMA.16816.F32 R4, R168.reuse, R198, R4 ;  /* 0x000000c6a804723c */ /* 0x040fe20000001804 */
[----:B------:R-:W-:Y:S07]  /*1fc90*/  LDSM.16.M88.4 R196, [R218+0xb000] ;  /* 0x00b00000dac4783b */ /* 0x000fee0000000200 */
[C---:B-1----:R-:W-:Y:S08]  /*1fca0*/  HMMA.16816.F32 R176, R168.reuse, R188, R176 ;  /* 0x000000bca8b0723c */ /* 0x042ff000000018b0 */
[C---:B------:R-:W-:Y:S01]  /*1fcb0*/  HMMA.16816.F32 R172, R168.reuse, R190, R172 ;  /* 0x000000bea8ac723c */ /* 0x040fe200000018ac */
[----:B------:R-:W1:Y:S07]  /*1fcc0*/  LDSM.16.M88.4 R188, [R207] ;  /* 0x00000000cfbc783b */ /* 0x000e6e0000000200 */
[C---:B------:R-:W-:Y:S08]  /*1fcd0*/  HMMA.16816.F32 R184, R168.reuse, R192, R184 ;  /* 0x000000c0a8b8723c */ /* 0x040ff000000018b8 */
[----:B------:R-:W-:Y:S01]  /*1fce0*/  HMMA.16816.F32 R180, R168, R194, R180 ;  /* 0x000000c2a8b4723c */ /* 0x000fe200000018b4 */
[----:B------:R-:W5:Y:S04]  /*1fcf0*/  LDSM.16.M88.4 R192, [R208] ;  /* 0x00000000d0c0783b */ /* 0x000f680000000200 */
        /* <DEDUP_REMOVED lines=8> */
[C---:B------:R-:W-:Y:S01]  /*1fd80*/  HMMA.16816.F32 R172, R32.reuse, R190, R172 ;  /* 0x000000be20ac723c */ /* 0x040fe200000018ac */
[----:B------:R-:W1:Y:S07]  /*1fd90*/  LDSM.16.M88.4 R188, [R218+0xb800] ;  /* 0x00b80000dabc783b */ /* 0x000e6e0000000200 */
[C---:B-----5:R-:W-:Y:S08]  /*1fda0*/  HMMA.16816.F32 R184, R32.reuse, R192, R184 ;  /* 0x000000c020b8723c */ /* 0x060ff000000018b8 */
[----:B------:R-:W-:Y:S01]  /*1fdb0*/  HMMA.16816.F32 R180, R32, R194, R180 ;  /* 0x000000c220b4723c */ /* 0x000fe200000018b4 */
[----:B------:R-:W-:Y:S04]  /*1fdc0*/  LDSM.16.M88.4 R32, [R220+0x2000] ;  /* 0x00200000dc20783b */ /* 0x000fe80000000200 */
        /* <DEDUP_REMOVED lines=9> */
[----:B------:R-:W-:Y:S07]  /*1fe60*/  LDSM.16.M88.4 R196, [R206] ;  /* 0x00000000cec4783b */ /* 0x000fee0000000200 */
[C---:B-1----:R-:W-:Y:S08]  /*1fe70*/  HMMA.16816.F32 R176, R168.reuse, R188, R176 ;  /* 0x000000bca8b0723c */ /* 0x042ff000000018b0 */
[----:B------:R-:W-:Y:S01]  /*1fe80*/  HMMA.16816.F32 R172, R168, R190, R172 ;  /* 0x000000bea8ac723c */ /* 0x000fe200000018ac */
[----:B------:R-:W1:Y:S04]  /*1fe90*/  LDSM.16.M88.4 R168, [R211+0x3800] ;  /* 0x00380000d3a8783b */ /* 0x000e680000000200 */
[----:B------:R-:W-:Y:S03]  /*1fea0*/  LDSM.16.M88.4 R188, [R224+0xc800] ;  /* 0x00c80000e0bc783b */ /* 0x000fe60000000200 */
[C---:B---3--:R-:W-:Y:S08]  /*1feb0*/  HMMA.16816.F32 R20, R32.reuse, R28, R20 ;  /* 0x0000001c2014723c */ /* 0x048ff00000001814 */
[C---:B------:R-:W-:Y:S01]  /*1fec0*/  HMMA.16816.F32 R16, R32.reuse, R30, R16 ;  /* 0x0000001e2010723c */ /* 0x040fe20000001810 */
[----:B------:R-:W-:Y:S07]  /*1fed0*/  LDSM.16.M88.4 R28, [R224+0xc000] ;  /* 0x00c00000e01c783b */ /* 0x000fee0000000200 */
[C---:B----4-:R-:W-:Y:S08]  /*1fee0*/  HMMA.16816.F32 R12, R32.reuse, R24, R12 ;  /* 0x00000018200c723c */ /* 0x050ff0000000180c */
        /* <DEDUP_REMOVED lines=8> */
[----:B------:R-:W-:Y:S03]  /*1ff70*/  LDSM.16.M88.4 R192, [R205] ;  /* 0x00000000cdc0783b */ /* 0x000fe60000000200 */
[C---:B---3--:R-:W-:Y:S08]  /*1ff80*/  HMMA.16816.F32 R20, R24.reuse, R28, R20 ;  /* 0x0000001c1814723c */ /* 0x048ff00000001814 */
[C---:B------:R-:W-:Y:S01]  /*1ff90*/  HMMA.16816.F32 R16, R24.reuse, R30, R16 ;  /* 0x0000001e1810723c */ /* 0x040fe20000001810 */
[----:B------:R-:W-:Y:S07]  /*1ffa0*/  LDSM.16.M88.4 R28, [R223+0x4000] ;  /* 0x00400000df1c783b */ /* 0x000fee0000000200 */
[C---:B------:R-:W-:Y:S08]  /*1ffb0*/  HMMA.16816.F32 R12, R24.reuse, R188, R12 ;  /* 0x000000bc180c723c */ /* 0x040ff0000000180c */
[C---:B------:R-:W-:Y:S01]  /*1ffc0*/  HMMA.16816.F32 R4, R24.reuse, R190, R4 ;  /* 0x000000be1804723c */ /* 0x040fe20000001804 */
[----:B------:R-:W3:Y:S07]  /*1ffd0*/  LDSM.16.M88.4 R188, [R204] ;  /* 0x00000000ccbc783b */ /* 0x000eee0000000200 */
[C---:B-1----:R-:W-:Y:S08]  /*1ffe0*/  HMMA.16816.F32 R184, R24.reuse, R168, R184 ;  /* 0x000000a818b8723c */ /* 0x042ff000000018b8 */
[C---:B------:R-:W-:Y:S01]  /*1fff0*/  HMMA.16816.F32 R180, R24.reuse, R170, R180 ;  /* 0x000000aa18b4723c */ /* 0x040fe200000018b4 */
[----:B------:R-:W1:Y:S07]  /*20000*/  LDSM.16.M88.4 R168, [R203] ;  /* 0x00000000cba8783b */ /* 0x000e6e0000000200 */
[C---:B----4-:R-:W-:Y:S08]  /*20010*/  HMMA.16816.F32 R176, R24.reuse, R32, R176 ;  /* 0x0000002018b0723c */ /* 0x050ff000000018b0 */
[----:B------:R-:W-:Y:S01]  /*20020*/  HMMA.16816.F32 R172, R24, R34, R172 ;  /* 0x0000002218ac723c */ /* 0x000fe200000018ac */
[----:B------:R-:W-:Y:S04]  /*20030*/  LDSM.16.M88.4 R32, [R221+0x4000] ;  /* 0x00400000dd20783b */ /* 0x000fe80000000200 */
[----:B------:R-:W4:Y:S03]  /*20040*/  LDSM.16.M88.4 R24, [R218+0xc000] ;  /* 0x00c00000da18783b */ /* 0x000f260000000200 */
[C---:B---3--:R-:W-:Y:S08]  /*20050*/  HMMA.16816.F32 R184, R28.reuse, R188, R184 ;  /* 0x000000bc1cb8723c */ /* 0x048ff000000018b8 */
[C---:B------:R-:W-:Y:S01]  /*20060*/  HMMA.16816.F32 R180, R28.reuse, R190, R180 ;  /* 0x000000be1cb4723c */ /* 0x040fe200000018b4 */
[----:B------:R-:W3:Y:S07]  /*20070*/  LDSM.16.M88.4 R188, [R218+0xd000] ;  /* 0x00d00000dabc783b */ /* 0x000eee0000000200 */
[C---:B------:R-:W-:Y:S08]  /*20080*/  HMMA.16816.F32 R20, R28.reuse, R196, R20 ;  /* 0x000000c41c14723c */ /* 0x040ff00000001814 */
[C---:B------:R-:W-:Y:S01]  /*20090*/  HMMA.16816.F32 R16, R28.reuse, R198, R16 ;  /* 0x000000c61c10723c */ /* 0x040fe20000001810 */
[----:B------:R-:W-:Y:S07]  /*200a0*/  LDSM.16.M88.4 R196, [R220+0x4000] ;  /* 0x00400000dcc4783b */ /* 0x000fee0000000200 */
[C---:B------:R-:W-:Y:S08]  /*200b0*/  HMMA.16816.F32 R12, R28.reuse, R192, R12 ;  /* 0x000000c01c0c723c */ /* 0x040ff0000000180c */
[C---:B------:R-:W-:Y:S01]  /*200c0*/  HMMA.16816.F32 R4, R28.reuse, R194, R4 ;  /* 0x000000c21c04723c */ /* 0x040fe20000001804 */
[----:B------:R-:W5:Y:S07]  /*200d0*/  LDSM.16.M88.4 R192, [R218+0xc800] ;  /* 0x00c80000dac0783b */ /* 0x000f6e0000000200 */
[C---:B-1----:R-:W-:Y:S08]  /*200e0*/  HMMA.16816.F32 R176, R28.reuse, R168, R176 ;  /* 0x000000a81cb0723c */ /* 0x042ff000000018b0 */
[----:B------:R-:W-:Y:S01]  /*200f0*/  HMMA.16816.F32 R172, R28, R170, R172 ;  /* 0x000000aa1cac723c */ /* 0x000fe200000018ac */
[----:B------:R-:W1:Y:S04]  /*20100*/  LDSM.16.M88.4 R168, [R218+0xd800] ;  /* 0x00d80000daa8783b */ /* 0x000e680000000200 */
[----:B------:R-:W1:Y:S03]  /*20110*/  LDSM.16.M88.4 R28, [R211+0x4000] ;  /* 0x00400000d31c783b */ /* 0x000e660000000200 */
[C---:B----4-:R-:W-:Y:S08]  /*20120*/  HMMA.16816.F32 R20, R32.reuse, R24, R20 ;  /* 0x000000182014723c */ /* 0x050ff00000001814 */
[C---:B------:R-:W-:Y:S01]  /*20130*/  HMMA.16816.F32 R16, R32.reuse, R26, R16 ;  /* 0x0000001a2010723c */ /* 0x040fe20000001810 */
[----:B------:R-:W4:Y:S07]  /*20140*/  LDSM.16.M88.4 R24, [R211+0x4800] ;  /* 0x00480000d318783b */ /* 0x000f2e0000000200 */
        /* <DEDUP_REMOVED lines=9> */
[----:B------:R-:W1:Y:S03]  /*201e0*/  LDSM.16.M88.4 R32, [R224+0xe000] ;  /* 0x00e00000e020783b */ /* 0x000e660000000200 */
[C---:B------:R-:W-:Y:S08]  /*201f0*/  HMMA.16816.F32 R20, R196.reuse, R28, R20 ;  /* 0x0000001cc414723c */ /* 0x040ff00000001814 */
[C---:B------:R-:W-:Y:S01]  /*20200*/  HMMA.16816.F32 R16, R196.reuse, R30, R16 ;  /* 0x0000001ec410723c */ /* 0x040fe20000001810 */
[----:B------:R-:W1:Y:S07]  /*20210*/  LDSM.16.M88.4 R28, [R224+0xe800] ;  /* 0x00e80000e01c783b */ /* 0x000e6e0000000200 */
[C---:B----4-:R-:W-:Y:S08]  /*20220*/  HMMA.16816.F32 R12, R196.reuse, R24, R12 ;  /* 0x00000018c40c723c */ /* 0x050ff0000000180c */
[C---:B------:R-:W-:Y:S01]  /*20230*/  HMMA.16816.F32 R4, R196.reuse, R26, R4 ;  /* 0x0000001ac404723c */ /* 0x040fe20000001804 */
[----:B------:R-:W4:Y:S07]  /*20240*/  LDSM.16.M88.4 R24, [R224+0xf000] ;  /* 0x00f00000e018783b */ /* 0x000f2e0000000200 */
[C---:B---3--:R-:W-:Y:S08]  /*20250*/  HMMA.16816.F32 R176, R196.reuse, R188, R176 ;  /* 0x000000bcc4b0723c */ /* 0x048ff000000018b0 */
[C---:B------:R-:W-:Y:S01]  /*20260*/  HMMA.16816.F32 R172, R196.reuse, R190, R172 ;  /* 0x000000bec4ac723c */ /* 0x040fe200000018ac */
[----:B------:R-:W3:Y:S07]  /*20270*/  LDSM.16.M88.4 R188, [R224+0xf800] ;  /* 0x00f80000e0bc783b */ /* 0x000eee0000000200 */
[C---:B-----5:R-:W-:Y:S08]  /*20280*/  HMMA.16816.F32 R184, R196.reuse, R192, R184 ;  /* 0x000000c0c4b8723c */ /* 0x060ff000000018b8 */
[----:B------:R-:W-:Y:S01]  /*20290*/  HMMA.16816.F32 R180, R196, R194, R180 ;  /* 0x000000c2c4b4723c */ /* 0x000fe200000018b4 */
[----:B------:R-:W-:Y:S07]  /*202a0*/  LDSM.16.M88.4 R192, [R223+0x6000] ;  /* 0x00600000dfc0783b */ /* 0x000fee0000000200 */
[C---:B-1----:R-:W-:Y:S08]  /*202b0*/  HMMA.16816.F32 R20, R168.reuse, R32, R20 ;  /* 0x00000020a814723c */ /* 0x042ff00000001814 */
[C---:B------:R-:W-:Y:S01]  /*202c0*/  HMMA.16816.F32 R16, R168.reuse, R34, R16 ;  /* 0x00000022a810723c */ /* 0x040fe20000001810 */
[----:B------:R-:W1:Y:S07]  /*202d0*/  LDSM.16.M88.4 R32, [R202] ;  /* 0x00000000ca20783b */ /* 0x000e6e0000000200 */
[C---:B------:R-:W-:Y:S08]  /*202e0*/  HMMA.16816.F32 R12, R168.reuse, R28, R12 ;  /* 0x0000001ca80c723c */ /* 0x040ff0000000180c */
[C---:B------:R-:W-:Y:S01]  /*202f0*/  HMMA.16816.F32 R4, R168.reuse, R30, R4 ;  /* 0x0000001ea804723c */ /* 0x040fe20000001804 */
[----:B------:R-:W5:Y:S07]  /*20300*/  LDSM.16.M88.4 R28, [R201] ;  /* 0x00000000c91c783b */ /* 0x000f6e0000000200 */
[C---:B----4-:R-:W-:Y:S08]  /*20310*/  HMMA.16816.F32 R184, R168.reuse, R24, R184 ;  /* 0x00000018a8b8723c */ /* 0x050ff000000018b8 */
[C---:B------:R-:W-:Y:S01]  /*20320*/  HMMA.16816.F32 R180, R168.reuse, R26, R180 ;  /* 0x0000001aa8b4723c */ /* 0x040fe200000018b4 */
[----:B------:R-:W4:Y:S07]  /*20330*/  LDSM.16.M88.4 R24, [R167] ;  /* 0x00000000a718783b */ /* 0x000f2e0000000200 */
[C---:B---3--:R-:W-:Y:S08]  /*20340*/  HMMA.16816.F32 R176, R168.reuse, R188, R176 ;  /* 0x000000bca8b0723c */ /* 0x048ff000000018b0 */
[----:B------:R-:W-:Y:S01]  /*20350*/  HMMA.16816.F32 R172, R168, R190, R172 ;  /* 0x000000bea8ac723c */ /* 0x000fe200000018ac */
[----:B------:R-:W3:Y:S04]  /*20360*/  LDSM.16.M88.4 R168, [R200] ;  /* 0x00000000c8a8783b */ /* 0x000ee80000000200 */
[----:B------:R-:W-:Y:S03]  /*20370*/  LDSM.16.M88.4 R188, [R218+0xf000] ;  /* 0x00f00000dabc783b */ /* 0x000fe60000000200 */
[C---:B-1----:R-:W-:Y:S08]  /*20380*/  HMMA.16816.F32 R20, R192.reuse, R32, R20 ;  /* 0x00000020c014723c */ /* 0x042ff00000001814 */
[C---:B------:R-:W-:Y:S01]  /*20390*/  HMMA.16816.F32 R16, R192.reuse, R34, R16 ;  /* 0x00000022c010723c */ /* 0x040fe20000001810 */
[----:B------:R-:W-:Y:S07]  /*203a0*/  LDSM.16.M88.4 R32, [R221+0x6000] ;  /* 0x00600000dd20783b */ /* 0x000fee0000000200 */
[C---:B-----5:R-:W-:Y:S08]  /*203b0*/  HMMA.16816.F32 R12, R192.reuse, R28, R12 ;  /* 0x0000001cc00c723c */ /* 0x060ff0000000180c */
[C---:B------:R-:W-:Y:S01]  /*203c0*/  HMMA.16816.F32 R4, R192.reuse, R30, R4 ;  /* 0x0000001ec004723c */ /* 0x040fe20000001804 */
[----:B------:R-:W1:Y:S07]  /*203d0*/  LDSM.16.M88.4 R28, [R218+0xe000] ;  /* 0x00e00000da1c783b */ /* 0x000e6e0000000200 */
[C---:B----4-:R-:W-:Y:S08]  /*203e0*/  HMMA.16816.F32 R176, R192.reuse, R24, R176 ;  /* 0x00000018c0b0723c */ /* 0x050ff000000018b0 */
[C---:B---3--:R-:W-:Y:S08]  /*203f0*/  HMMA.16816.F32 R184, R192.reuse, R168, R184 ;  /* 0x000000a8c0b8723c */ /* 0x048ff000000018b8 */
[C---:B------:R-:W-:Y:S01]  /*20400*/  HMMA.16816.F32 R180, R192.reuse, R170, R180 ;  /* 0x000000aac0b4723c */ /* 0x040fe200000018b4 */
[----:B------:R-:W-:Y:S07]  /*20410*/  LDSM.16.M88.4 R168, [R220+0x6000] ;  /* 0x00600000dca8783b */ /* 0x000fee0000000200 */
[----:B------:R-:W-:Y:S01]  /*20420*/  HMMA.16816.F32 R172, R192, R26, R172 ;  /* 0x0000001ac0ac723c */ /* 0x000fe200000018ac */
[----:B------:R-:W3:Y:S07]  /*20430*/  LDSM.16.M88.4 R24, [R211+0x6000] ;  /* 0x00600000d318783b */ /* 0x000eee0000000200 */
[C---:B-1----:R-:W-:Y:S08]  /*20440*/  HMMA.16816.F32 R20, R32.reuse, R28, R20 ;  /* 0x0000001c2014723c */ /* 0x042ff00000001814 */
[----:B------:R-:W-:Y:S01]  /*20450*/  HMMA.16816.F32 R16, R32, R30, R16 ;  /* 0x0000001e2010723c */ /* 0x000fe20000001810 */
[----:B------:R-:W1:Y:S11]  /*20460*/  LDSM.16.M88.4 R28, [R218+0xe800] ;  /* 0x00e80000da1c783b */ /* 0x000e760000000200 */
[----:B------:R-:W-:Y:S04]  /*20470*/  @!UPT UIADD3 URZ, URZ, URZ, URZ ;  /* 0x0000003f3f3ff290 */ /* 0x000fe8000fffe03f */
[C---:B---3--:R-:W-:Y:S08]  /*20480*/  HMMA.16816.F32 R20, R168.reuse, R24, R20 ;  /* 0x00000018a814723c */ /* 0x048ff00000001814 */
[----:B------:R-:W-:Y:S01]  /*20490*/  HMMA.16816.F32 R16, R168, R26, R16 ;  /* 0x0000001aa810723c */ /* 0x000fe20000001810 */
[----:B------:R-:W3:Y:S07]  /*204a0*/  LDSM.16.M88.4 R24, [R211+0x6800] ;  /* 0x00680000d318783b */ /* 0x000eee0000000200 */
[C---:B-1----:R-:W-:Y:S08]  /*204b0*/  HMMA.16816.F32 R12, R32.reuse, R28, R12 ;  /* 0x0000001c200c723c */ /* 0x042ff0000000180c */
[----:B------:R-:W-:Y:S01]  /*204c0*/  HMMA.16816.F32 R4, R32, R30, R4 ;  /* 0x0000001e2004723c */ /* 0x000fe20000001804 */
[----:B------:R-:W1:Y:S01]  /*204d0*/  S2R R31, SR_TID.X ;  /* 0x00000000001f7919 */ /* 0x000e620000002100 */
[----:B--2---:R-:W-:-:S02]  /*204e0*/  FMUL.FTZ R20, R20, R0 ;  /* 0x0000000014147220 */ /* 0x004fc40000410000 */
[-C--:B------:R-:W-:Y:S02]  /*204f0*/  FMUL.FTZ R22, R22, R0.reuse ;  /* 0x0000000016167220 */ /* 0x080fe40000410000 */
[-C--:B------:R-:W-:Y:S01]  /*20500*/  FMUL.FTZ R23, R23, R0.reuse ;  /* 0x0000000017177220 */ /* 0x080fe20000410000 */
[----:B------:R-:W2:Y:S01]  /*20510*/  MUFU.TANH R29, R20 ;  /* 0x00000014001d7308 */ /* 0x000ea20000002400 */
[----:B------:R-:W-:-:S08]  /*20520*/  FMUL.FTZ R2, R21, R0 ;  /* 0x0000000015027220 */ /* 0x000fd00000410000 */
[C---:B---3--:R-:W-:Y:S01]  /*20530*/  HMMA.16816.F32 R12, R168.reuse, R24, R12 ;  /* 0x00000018a80c723c */ /* 0x048fe2000000180c */
[----:B------:R-:W3:Y:S08]  /*20540*/  MUFU.TANH R28, R22 ;  /* 0x00000016001c7308 */ /* 0x000ef00000002400 */
[----:B------:R4:W-:Y:S01]  /*20550*/  MUFU.TANH R30, R23 ;  /* 0x00000017001e7308 */ /* 0x0009e20000002400 */
[----:B------:R-:W-:Y:S01]  /*20560*/  HMMA.16816.F32 R4, R168, R26, R4 ;  /* 0x0000001aa804723c */ /* 0x000fe20000001804 */
[----:B------:R-:W-:Y:S04]  /*20570*/  LDSM.16.M88.4 R24, [R218+0xf800] ;  /* 0x00f80000da18783b */ /* 0x000fe80000000200 */
[----:B----4-:R-:W4:Y:S09]  /*20580*/  LDSM.16.M88.4 R20, [R211+0x7000] ;  /* 0x00700000d314783b */ /* 0x010f320000000200 */
[----:B------:R-:W-:Y:S01]  /*20590*/  FMUL.FTZ R12, R12, R0 ;  /* 0x000000000c0c7220 */ /* 0x000fe20000410000 */
[----:B------:R-:W-:Y:S03]  /*205a0*/  HMMA.16816.F32 R184, R32, R188, R184 ;  /* 0x000000bc20b8723c */ /* 0x000fe600000018b8 */
[----:B------:R1:W-:Y:S02]  /*205b0*/  MUFU.TANH R194, R12 ;  /* 0x0000000c00c27308 */ /* 0x0003e40000002400 */
[----:B-1----:R-:W-:-:S05]  /*205c0*/  IMAD.SHL.U32 R12, R31, 0x2, RZ ;  /* 0x000000021f0c7824 */ /* 0x002fca00078e00ff */
[----:B------:R-:W-:Y:S01]  /*205d0*/  LOP3.LUT R12, R12, 0x6, RZ, 0xc0, !PT ;  /* 0x000000060c0c7812 */ /* 0x000fe200078ec0ff */
[----:B------:R-:W-:-:S04]  /*205e0*/  FMUL.FTZ R4, R4, R0 ;  /* 0x0000000004047220 */ /* 0x000fc80000410000 */
[----:B------:R-:W-:Y:S01]  /*205f0*/  IMAD R12, R242, 0x40, R12 ;  /* 0x00000040f20c7824 */ /* 0x000fe200078e020c */
[----:B------:R-:W1:Y:S04]  /*20600*/  MUFU.TANH R2, R2 ;  /* 0x0000000200027308 */ /* 0x000e680000002400 */
[----:B------:R-:W-:Y:S01]  /*20610*/  ISETP.GE.AND P1, PT, R12, R247, PT ;  /* 0x000000f70c00720c */ /* 0x000fe20003f26270 */
[----:B------:R-:W-:-:S03]  /*20620*/  FMUL.FTZ R16, R16, R0 ;  /* 0x0000000010107220 */ /* 0x000fc60000410000 */
[----:B------:R5:W-:Y:S01]  /*20630*/  MUFU.TANH R192, R4 ;  /* 0x0000000400c07308 */ /* 0x000be20000002400 */
[----:B------:R-:W-:Y:S01]  /*20640*/  FMUL.FTZ R18, R18, R0 ;  /* 0x0000000012127220 */ /* 0x000fe20000410000 */
[----:B------:R-:W-:Y:S01]  /*20650*/  ISETP.GE.OR P1, PT, R12, R244, !P1 ;  /* 0x000000f40c00720c */ /* 0x000fe20004f26670 */
[-C--:B------:R-:W-:Y:S02]  /*20660*/  FMUL.FTZ R5, R5, R0.reuse ;  /* 0x0000000005057220 */ /* 0x080fe40000410000 */
[-C--:B------:R-:W-:Y:S01]  /*20670*/  FMUL.FTZ R6, R6, R0.reuse ;  /* 0x0000000006067220 */ /* 0x080fe20000410000 */
[----:B--2---:R-:W-:Y:S01]  /*20680*/  FSEL R29, R29, -INF , !P1 ;  /* 0xff8000001d1d7808 */ /* 0x004fe20004800000 */
[----:B------:R-:W-:Y:S01]  /*20690*/  FMUL.FTZ R14, R14, R0 ;  /* 0x000000000e0e7220 */ /* 0x000fe20000410000 */
[C---:B------:R-:W-:Y:S01]  /*206a0*/  ISETP.GE.AND P1, PT, R12.reuse, R246, PT ;  /* 0x000000f60c00720c */ /* 0x040fe20003f26270 */
[----:B------:R-:W2:Y:S01]  /*206b0*/  MUFU.TANH R16, R16 ;  /* 0x0000001000107308 */ /* 0x000ea20000002400 */
[----:B-----5:R-:W-:Y:S01]  /*206c0*/  IADD3 R4, R12, 0x1, RZ ;  /* 0x000000010c047810 */ /* 0x020fe20007ffe0ff */
[----:B------:R-:W-:Y:S03]  /*206d0*/  HMMA.16816.F32 R180, R32, R190, R180 ;  /* 0x000000be20b4723c */ /* 0x000fe600000018b4 */
[----:B------:R-:W-:-:S02]  /*206e0*/  ISETP.GE.AND P6, PT, R4, R247, PT ;  /* 0x000000f70400720c */ /* 0x000fc40003fc6270 */
[C---:B------:R-:W-:Y:S01]  /*206f0*/  ISETP.GE.AND P2, PT, R4.reuse, R246, PT ;  /* 0x000000f60400720c */ /* 0x040fe20003f46270 */
[----:B------:R-:W5:Y:S01]  /*20700*/  MUFU.TANH R18, R18 ;  /* 0x0000001200127308 */ /* 0x000f620000002400 */
[C---:B------:R-:W-:Y:S01]  /*20710*/  ISETP.GE.OR P6, PT, R4.reuse, R244, !P6 ;  /* 0x000000f40400720c */ /* 0x040fe200077c6670 */
[----:B----4-:R-:W-:Y:S01]  /*20720*/  HMMA.16816.F32 R184, R168, R20, R184 ;  /* 0x00000014a8b8723c */ /* 0x010fe200000018b8 */
[-C--:B------:R-:W-:Y:S01]  /*20730*/  ISETP.GE.OR P2, PT, R4, R245.reuse, !P2 ;  /* 0x000000f50400720c */ /* 0x080fe20005746670 */
[-C--:B------:R-:W-:Y:S01]  /*20740*/  FMUL.FTZ R13, R13, R0.reuse ;  /* 0x000000000d0d7220 */ /* 0x080fe20000410000 */
[----:B------:R-:W-:Y:S01]  /*20750*/  ISETP.GE.OR P1, PT, R12, R245, !P1 ;  /* 0x000000f50c00720c */ /* 0x000fe20004f26670 */
[-C--:B------:R-:W-:Y:S02]  /*20760*/  FMUL.FTZ R17, R17, R0.reuse ;  /* 0x0000000011117220 */ /* 0x080fe40000410000 */
[----:B------:R-:W-:Y:S01]  /*20770*/  MUFU.TANH R191, R5 ;  /* 0x0000000500bf7308 */ /* 0x000fe20000002400 */
[----:B------:R-:W-:-:S02]  /*20780*/  FMUL.FTZ R21, R7, R0 ;  /* 0x0000000007157220 */ /* 0x000fc40000410000 */
[----:B------:R-:W-:-:S05]  /*20790*/  FMUL.FTZ R19, R19, R0 ;  /* 0x0000000013137220 */ /* 0x000fca0000410000 */
[----:B------:R4:W-:Y:S01]  /*207a0*/  MUFU.TANH R20, R6 ;  /* 0x0000000600147308 */ /* 0x0009e20000002400 */
[----:B---3--:R-:W-:-:S07]  /*207b0*/  FSEL R28, R28, -INF , !P1 ;  /* 0xff8000001c1c7808 */ /* 0x008fce0004800000 */
[----:B------:R3:W-:Y:S01]  /*207c0*/  MUFU.TANH R190, R14 ;  /* 0x0000000e00be7308 */ /* 0x0007e20000002400 */
[----:B----4-:R-:W4:Y:S07]  /*207d0*/  LDSM.16.M88.4 R4, [R211+0x7800] ;  /* 0x00780000d304783b */ /* 0x010f2e0000000200 */
[----:B------:R1:W-:Y:S01]  /*207e0*/  MUFU.TANH R193, R13 ;  /* 0x0000000d00c17308 */ /* 0x0003e20000002400 */
[----:B------:R-:W-:Y:S01]  /*207f0*/  HMMA.16816.F32 R176, R32, R24, R176 ;  /* 0x0000001820b0723c */ /* 0x000fe200000018b0 */
[----:B------:R-:W-:Y:S01]  /*20800*/  FMUL.FTZ R15, R15, R0 ;  /* 0x000000000f0f7220 */ /* 0x000fe20000410000 */
[----:B------:R-:W-:-:S04]  /*20810*/  DEPBAR.LE SB0, 0x0 ;  /* 0x000080000000791a */ /* 0x000fc80000000000 */
[----:B---3--:R-:W-:Y:S01]  /*20820*/  IADD3 R14, R12, 0x8, RZ ;  /* 0x000000080c0e7810 */ /* 0x008fe20007ffe0ff */
[----:B------:R-:W3:Y:S03]  /*20830*/  MUFU.TANH R17, R17 ;  /* 0x0000001100117308 */ /* 0x000ee60000002400 */
[----:B------:R-:W-:Y:S02]  /*20840*/  ISETP.GE.AND P1, PT, R14, R247, PT ;  /* 0x000000f70e00720c */ /* 0x000fe40003f26270 */
[----:B-1----:R-:W-:-:S03]  /*20850*/  FSEL R13, R2, -INF , !P6 ;  /* 0xff800000020d7808 */ /* 0x002fc60007000000 */
[----:B------:R-:W1:Y:S01]  /*20860*/  MUFU.TANH R19, R19 ;  /* 0x0000001300137308 */ /* 0x000e620000002400 */
[C---:B------:R-:W-:Y:S02]  /*20870*/  ISETP.GE.AND P6, PT, R14.reuse, R246, PT ;  /* 0x000000f60e00720c */ /* 0x040fe40003fc6270 */
[C---:B------:R-:W-:Y:S02]  /*20880*/  ISETP.GE.OR P1, PT, R14.reuse, R244, !P1 ;  /* 0x000000f40e00720c */ /* 0x040fe40004f26670 */
[----:B------:R-:W-:Y:S02]  /*20890*/  ISETP.GE.OR P6, PT, R14, R245, !P6 ;  /* 0x000000f50e00720c */ /* 0x000fe400077c6670 */
[C---:B------:R-:W-:Y:S02]  /*208a0*/  IADD3 R14, R12.reuse, 0x9, RZ ;  /* 0x000000090c0e7810 */ /* 0x040fe40007ffe0ff */
[----:B------:R-:W-:Y:S02]  /*208b0*/  IADD3 R24, R12, 0x10, RZ ;  /* 0x000000100c187810 */ /* 0x000fe40007ffe0ff */
[----:B------:R-:W-:-:S02]  /*208c0*/  FSEL R2, R30, -INF , !P2 ;  /* 0xff8000001e027808 */ /* 0x000fc40005000000 */
[----:B--2---:R-:W-:Y:S02]  /*208d0*/  FSEL R16, R16, -INF , !P1 ;  /* 0xff80000010107808 */ /* 0x004fe40004800000 */
[----:B-----5:R-:W-:Y:S02]  /*208e0*/  FSEL R18, R18, -INF , !P6 ;  /* 0xff80000012127808 */ /* 0x020fe40007000000 */
[CC--:B------:R-:W-:Y:S02]  /*208f0*/  ISETP.GE.AND P2, PT, R14.reuse, R247.reuse, PT ;  /* 0x000000f70e00720c */ /* 0x0c0fe40003f46270 */
[----:B------:R-:W-:Y:S02]  /*20900*/  ISETP.GE.AND P1, PT, R14, R246, PT ;  /* 0x000000f60e00720c */ /* 0x000fe40003f26270 */
[----:B------:R-:W-:Y:S02]  /*20910*/  ISETP.GE.AND P6, PT, R24, R247, PT ;  /* 0x000000f71800720c */ /* 0x000fe40003fc6270 */
[----:B------:R-:W-:-:S02]  /*20920*/  ISETP.GE.OR P2, PT, R14, R244, !P2 ;  /* 0x000000f40e00720c */ /* 0x000fc40005746670 */
[----:B------:R-:W-:Y:S02]  /*20930*/  ISETP.GE.OR P1, PT, R14, R245, !P1 ;  /* 0x000000f50e00720c */ /* 0x000fe40004f26670 */
[----:B------:R-:W-:Y:S02]  /*20940*/  ISETP.GE.OR P6, PT, R24, R244, !P6 ;  /* 0x000000f41800720c */ /* 0x000fe400077c6670 */
[----:B------:R-:W-:Y:S01]  /*20950*/  IADD3 R25, R12, 0x11, RZ ;  /* 0x000000110c197810 */ /* 0x000fe20007ffe0ff */
[----:B------:R-:W-:Y:S01]  /*20960*/  HMMA.16816.F32 R180, R168, R22, R180 ;  /* 0x00000016a8b4723c */ /* 0x000fe200000018b4 */
[----:B---3--:R-:W-:Y:S02]  /*20970*/  FSEL R17, R17, -INF , !P2 ;  /* 0xff80000011117808 */ /* 0x008fe40005000000 */
[----:B-1----:R-:W-:Y:S02]  /*20980*/  FSEL R14, R19, -INF , !P1 ;  /* 0xff800000130e7808 */ /* 0x002fe40004800000 */
[----:B------:R-:W-:Y:S01]  /*20990*/  FSEL R194, R194, -INF , !P6 ;  /* 0xff800000c2c27808 */ /* 0x000fe20007000000 */
[----:B------:R-:W1:Y:S01]  /*209a0*/  MUFU.TANH R15, R15 ;  /* 0x0000000f000f7308 */ /* 0x000e620000002400 */
[----:B------:R-:W-:-:S02]  /*209b0*/  ISETP.GE.AND P2, PT, R24, R246, PT ;  /* 0x000000f61800720c */ /* 0x000fc40003f46270 */
[C---:B------:R-:W-:Y:S02]  /*209c0*/  ISETP.GE.AND P1, PT, R25.reuse, R247, PT ;  /* 0x000000f71900720c */ /* 0x040fe40003f26270 */
[C---:B------:R-:W-:Y:S02]  /*209d0*/  ISETP.GE.AND P6, PT, R25.reuse, R246, PT ;  /* 0x000000f61900720c */ /* 0x040fe40003fc6270 */
[-C--:B------:R-:W-:Y:S02]  /*209e0*/  ISETP.GE.OR P2, PT, R24, R245.reuse, !P2 ;  /* 0x000000f51800720c */ /* 0x080fe40005746670 */
[C---:B------:R-:W-:Y:S02]  /*209f0*/  ISETP.GE.OR P1, PT, R25.reuse, R244, !P1 ;  /* 0x000000f41900720c */ /* 0x040fe40004f26670 */
[----:B------:R-:W-:Y:S02]  /*20a00*/  ISETP.GE.OR P6, PT, R25, R245, !P6 ;  /* 0x000000f51900720c */ /* 0x000fe400077c6670 */
[----:B------:R-:W-:Y:S01]  /*20a10*/  IADD3 R25, R12, 0x18, RZ ;  /* 0x000000180c197810 */ /* 0x000fe20007ffe0ff */
[----:B------:R-:W-:Y:S01]  /*20a20*/  HMMA.16816.F32 R172, R32, R26, R172 ;  /* 0x0000001a20ac723c */ /* 0x000fe200000018ac */
[----:B------:R-:W-:-:S02]  /*20a30*/  FSEL R190, R190, -INF , !P2 ;  /* 0xff800000bebe7808 */ /* 0x000fc40005000000 */
[----:B------:R-:W-:Y:S01]  /*20a40*/  ISETP.GE.AND P2, PT, R25, R247, PT ;  /* 0x000000f71900720c */ /* 0x000fe20003f46270 */
[-C--:B------:R-:W-:Y:S01]  /*20a50*/  FMUL.FTZ R187, R187, R0.reuse ;  /* 0x00000000bbbb7220 */ /* 0x080fe20000410000 */
[----:B------:R-:W-:Y:S01]  /*20a60*/  IADD3 R24, R12, 0x19, RZ ;  /* 0x000000190c187810 */ /* 0x000fe20007ffe0ff */
[----:B------:R-:W-:Y:S01]  /*20a70*/  FMUL.FTZ R22, R184, R0 ;  /* 0x00000000b8167220 */ /* 0x000fe20000410000 */
[----:B------:R-:W-:Y:S01]  /*20a80*/  ISETP.GE.OR P2, PT, R25, R244, !P2 ;  /* 0x000000f41900720c */ /* 0x000fe20005746670 */
[----:B------:R-:W-:Y:S01]  /*20a90*/  FMUL.FTZ R23, R186, R0 ;  /* 0x00000000ba177220 */ /* 0x000fe20000410000 */
[----:B------:R1:W-:Y:S01]  /*20aa0*/  MUFU.TANH R19, R187 ;  /* 0x000000bb00137308 */ /* 0x0003e20000002400 */
[----:B----4-:R-:W-:Y:S01]  /*20ab0*/  HMMA.16816.F32 R176, R168, R4, R176 ;  /* 0x00000004a8b0723c */ /* 0x010fe200000018b0 */
[----:B------:R-:W-:Y:S02]  /*20ac0*/  FSEL R193, R193, -INF , !P1 ;  /* 0xff800000c1c17808 */ /* 0x000fe40004800000 */
[----:B------:R-:W-:-:S02]  /*20ad0*/  FSEL R192, R192, -INF , !P2 ;  /* 0xff800000c0c07808 */ /* 0x000fc40005000000 */
[-C--:B------:R-:W-:Y:S02]  /*20ae0*/  ISETP.GE.AND P1, PT, R25, R246.reuse, PT ;  /* 0x000000f61900720c */ /* 0x080fe40003f26270 */
[----:B------:R-:W-:Y:S01]  /*20af0*/  ISETP.GE.AND P2, PT, R24, R246, PT ;  /* 0x000000f61800720c */ /* 0x000fe20003f46270 */
[----:B------:R-:W2:Y:S01]  /*20b00*/  MUFU.TANH R21, R21 ;  /* 0x0000001500157308 */ /* 0x000ea20000002400 */
[----:B------:R-:W-:Y:S01]  /*20b10*/  FMUL.FTZ R184, R185, R0 ;  /* 0x00000000b9b87220 */ /* 0x000fe20000410000 */
[----:B------:R-:W-:Y:S02]  /*20b20*/  ISETP.GE.OR P1, PT, R25, R245, !P1 ;  /* 0x000000f51900720c */ /* 0x000fe40004f26670 */
[----:B-1----:R-:W-:-:S04]  /*20b30*/  FSEL R187, R15, -INF , !P6 ;  /* 0xff8000000fbb7808 */ /* 0x002fc80007000000 */
[----:B------:R-:W1:Y:S01]  /*20b40*/  MUFU.TANH R22, R22 ;  /* 0x0000001600167308 */ /* 0x000e620000002400 */
[C---:B------:R-:W-:Y:S02]  /*20b50*/  ISETP.GE.AND P6, PT, R24.reuse, R247, PT ;  /* 0x000000f71800720c */ /* 0x040fe40003fc6270 */
[C---:B------:R-:W-:Y:S02]  /*20b60*/  ISETP.GE.OR P2, PT, R24.reuse, R245, !P2 ;  /* 0x000000f51800720c */ /* 0x040fe40005746670 */
[----:B------:R-:W-:-:S03]  /*20b70*/  ISETP.GE.OR P6, PT, R24, R244, !P6 ;  /* 0x000000f41800720c */ /* 0x000fc600077c6670 */
[----:B------:R-:W3:Y:S01]  /*20b80*/  MUFU.TANH R23, R23 ;  /* 0x0000001700177308 */ /* 0x000ee20000002400 */
[----:B------:R-:W-:Y:S01]  /*20b90*/  IADD3 R24, R12, 0x20, RZ ;  /* 0x000000200c187810 */ /* 0x000fe20007ffe0ff */
[----:B------:R-:W-:Y:S01]  /*20ba0*/  FMUL.FTZ R180, R180, R0 ;  /* 0x00000000b4b47220 */ /* 0x000fe20000410000 */
[----:B------:R-:W-:Y:S02]  /*20bb0*/  FSEL R186, R20, -INF , !P1 ;  /* 0xff80000014ba7808 */ /* 0x000fe40004800000 */
[----:B------:R-:W-:Y:S02]  /*20bc0*/  FSEL R191, R191, -INF , !P6 ;  /* 0xff800000bfbf7808 */ /* 0x000fe40007000000 */
[C---:B------:R-:W-:Y:S01]  /*20bd0*/  ISETP.GE.AND P1, PT, R24.reuse, R247, PT ;  /* 0x000000f71800720c */ /* 0x040fe20003f26270 */
[----:B------:R-:W4:Y:S01]  /*20be0*/  MUFU.TANH R184, R184 ;  /* 0x000000b800b87308 */ /* 0x000f220000002400 */
[----:B------:R-:W-:Y:S01]  /*20bf0*/  ISETP.GE.AND P6, PT, R24, R246, PT ;  /* 0x000000f61800720c */ /* 0x000fe20003fc6270 */
[----:B------:R-:W-:Y:S01]  /*20c00*/  FMUL.FTZ R15, R182, R0 ;  /* 0x00000000b60f7220 */ /* 0x000fe20000410000 */
[C---:B------:R-:W-:Y:S01]  /*20c10*/  ISETP.GE.OR P1, PT, R24.reuse, R244, !P1 ;  /* 0x000000f41800720c */ /* 0x040fe20004f26670 */
[----:B------:R-:W-:Y:S01]  /*20c20*/  HMMA.16816.F32 R172, R168, R6, R172 ;  /* 0x00000006a8ac723c */ /* 0x000fe200000018ac */
[----:B------:R-:W-:-:S03]  /*20c30*/  ISETP.GE.OR P6, PT, R24, R245, !P6 ;  /* 0x000000f51800720c */ /* 0x000fc600077c6670 */
[----:B------:R3:W5:Y:S01]  /*20c40*/  MUFU.TANH R4, R180 ;  /* 0x000000b400047308 */ /* 0x0007620000002400 */
[C---:B------:R-:W-:Y:S02]  /*20c50*/  IADD3 R25, R12.reuse, 0x21, RZ ;  /* 0x000000210c197810 */ /* 0x040fe40007ffe0ff */
[----:B------:R-:W-:Y:S01]  /*20c60*/  IADD3 R7, R12, 0x28, RZ ;  /* 0x000000280c077810 */ /* 0x000fe20007ffe0ff */
[----:B------:R-:W-:Y:S01]  /*20c70*/  FMUL.FTZ R5, R181, R0 ;  /* 0x00000000b5057220 */ /* 0x000fe20000410000 */
[----:B--2---:R-:W-:Y:S02]  /*20c80*/  FSEL R185, R21, -INF , !P2 ;  /* 0xff80000015b97808 */ /* 0x004fe40005000000 */
[----:B-1----:R-:W-:Y:S01]  /*20c90*/  FSEL R181, R22, -INF , !P1 ;  /* 0xff80000016b57808 */ /* 0x002fe20004800000 */
[----:B------:R-:W1:Y:S01]  /*20ca0*/  MUFU.TANH R15, R15 ;  /* 0x0000000f000f7308 */ /* 0x000e620000002400 */
[C---:B------:R-:W-:Y:S02]  /*20cb0*/  ISETP.GE.AND P2, PT, R25.reuse, R247, PT ;  /* 0x000000f71900720c */ /* 0x040fe40003f46270 */
[----:B------:R-:W-:-:S02]  /*20cc0*/  ISETP.GE.AND P1, PT, R25, R246, PT ;  /* 0x000000f61900720c */ /* 0x000fc40003f26270 */
[----:B---3--:R-:W-:Y:S02]  /*20cd0*/  FSEL R180, R23, -INF , !P6 ;  /* 0xff80000017b47808 */ /* 0x008fe40007000000 */
[----:B------:R-:W-:Y:S01]  /*20ce0*/  ISETP.GE.AND P6, PT, R7, R247, PT ;  /* 0x000000f70700720c */ /* 0x000fe20003fc6270 */
[----:B------:R-:W-:Y:S01]  /*20cf0*/  FMUL.FTZ R27, R183, R0 ;  /* 0x00000000b71b7220 */ /* 0x000fe20000410000 */
[C---:B------:R-:W-:Y:S01]  /*20d00*/  ISETP.GE.OR P2, PT, R25.reuse, R244, !P2 ;  /* 0x000000f41900720c */ /* 0x040fe20005746670 */
[----:B------:R-:W-:Y:S01]  /*20d10*/  FMUL.FTZ R26, R176, R0 ;  /* 0x00000000b01a7220 */ /* 0x000fe20000410000 */
[----:B------:R-:W-:Y:S02]  /*20d20*/  ISETP.GE.OR P1, PT, R25, R245, !P1 ;  /* 0x000000f51900720c */ /* 0x000fe40004f26670 */
[----:B------:R-:W-:Y:S02]  /*20d30*/  ISETP.GE.OR P6, PT, R7, R244, !P6 ;  /* 0x000000f40700720c */ /* 0x000fe400077c6670 */
[----:B------:R-:W-:Y:S01]  /*20d40*/  IADD3 R6, R12, 0x29, RZ ;  /* 0x000000290c067810 */ /* 0x000fe20007ffe0ff */
[----:B------:R-:W-:Y:S01]  /*20d50*/  FMUL.FTZ R21, R178, R0 ;  /* 0x00000000b2157220 */ /* 0x000fe20000410000 */
[----:B----4-:R-:W-:-:S02]  /*20d60*/  FSEL R184, R184, -INF , !P2 ;  /* 0xff800000b8b87808 */ /* 0x010fc40005000000 */
[----:B------:R-:W-:Y:S02]  /*20d70*/  FSEL R178, R19, -INF , !P1 ;  /* 0xff80000013b27808 */ /* 0x000fe40004800000 */
[----:B-----5:R-:W-:Y:S01]  /*20d80*/  FSEL R183, R4, -INF , !P6 ;  /* 0xff80000004b77808 */ /* 0x020fe20007000000 */
[----:B------:R-:W2:Y:S01]  /*20d90*/  MUFU.TANH R27, R27 ;  /* 0x0000001b001b7308 */ /* 0x000ea20000002400 */
[-C--:B------:R-:W-:Y:S02]  /*20da0*/  ISETP.GE.AND P2, PT, R7, R246.reuse, PT ;  /* 0x000000f60700720c */ /* 0x080fe40003f46270 */
[C---:B------:R-:W-:Y:S02]  /*20db0*/  ISETP.GE.AND P1, PT, R6.reuse, R247, PT ;  /* 0x000000f70600720c */ /* 0x040fe40003f26270 */
[----:B------:R-:W-:-:S03]  /*20dc0*/  ISETP.GE.AND P6, PT, R6, R246, PT ;  /* 0x000000f60600720c */ /* 0x000fc60003fc6270 */
[----:B------:R-:W3:Y:S01]  /*20dd0*/  MUFU.TANH R26, R26 ;  /* 0x0000001a001a7308 */ /* 0x000ee20000002400 */
[-C--:B------:R-:W-:Y:S02]  /*20de0*/  ISETP.GE.OR P2, PT, R7, R245.reuse, !P2 ;  /* 0x000000f50700720c */ /* 0x080fe40005746670 */
[C---:B------:R-:W-:Y:S02]  /*20df0*/  ISETP.GE.OR P1, PT, R6.reuse, R244, !P1 ;  /* 0x000000f40600720c */ /* 0x040fe40004f26670 */
[----:B------:R-:W-:Y:S01]  /*20e00*/  ISETP.GE.OR P6, PT, R6, R245, !P6 ;  /* 0x000000f50600720c */ /* 0x000fe200077c6670 */
[-C--:B------:R-:W-:Y:S01]  /*20e10*/  FMUL.FTZ R177, R177, R0.reuse ;  /* 0x00000000b1b17220 */ /* 0x080fe20000410000 */
[----:B------:R-:W-:Y:S01]  /*20e20*/  IADD3 R6, R12, 0x30, RZ ;  /* 0x000000300c067810 */ /* 0x000fe20007ffe0ff */
[----:B------:R-:W-:Y:S01]  /*20e30*/  FMUL.FTZ R20, R179, R0 ;  /* 0x00000000b3147220 */ /* 0x000fe20000410000 */
[----:B------:R-:W4:Y:S01]  /*20e40*/  MUFU.TANH R5, R5 ;  /* 0x0000000500057308 */ /* 0x000f220000002400 */
[----:B-1----:R-:W-:-:S02]  /*20e50*/  FSEL R179, R15, -INF , !P2 ;  /* 0xff8000000fb37808 */ /* 0x002fc40005000000 */
[----:B------:R-:W-:Y:S01]  /*20e60*/  ISETP.GE.AND P2, PT, R6, R247, PT ;  /* 0x000000f70600720c */ /* 0x000fe20003f46270 */
[----:B------:R-:W-:-:S04]  /*20e70*/  FMUL.FTZ R166, R174, R0 ;  /* 0x00000000aea67220 */ /* 0x000fc80000410000 */
[----:B------:R-:W1:Y:S01]  /*20e80*/  MUFU.TANH R25, R177 ;  /* 0x000000b100197308 */ /* 0x000e620000002400 */
[----:B------:R-:W-:Y:S02]  /*20e90*/  ISETP.GE.OR P2, PT, R6, R244, !P2 ;  /* 0x000000f40600720c */ /* 0x000fe40005746670 */
[----:B------:R-:W-:Y:S02]  /*20ea0*/  IADD3 R4, R12, 0x31, RZ ;  /* 0x000000310c047810 */ /* 0x000fe40007ffe0ff */
[----:B--2---:R-:W-:Y:S02]  /*20eb0*/  FSEL R27, R27, -INF , !P6 ;  /* 0xff8000001b1b7808 */ /* 0x004fe40007000000 */
[----:B---3--:R-:W-:Y:S01]  /*20ec0*/  FSEL R26, R26, -INF , !P2 ;  /* 0xff8000001a1a7808 */ /* 0x008fe20005000000 */
[----:B------:R-:W2:Y:S01]  /*20ed0*/  MUFU.TANH R21, R21 ;  /* 0x0000001500157308 */ /* 0x000ea20000002400 */
[C---:B------:R-:W-:Y:S02]  /*20ee0*/  ISETP.GE.AND P6, PT, R4.reuse, R247, PT ;  /* 0x000000f70400720c */ /* 0x040fe40003fc6270 */
[----:B------:R-:W-:Y:S01]  /*20ef0*/  ISETP.GE.AND P2, PT, R4, R246, PT ;  /* 0x000000f60400720c */ /* 0x000fe20003f46270 */
[----:B------:R-:W-:Y:S01]  /*20f00*/  FMUL.FTZ R23, R172, R0 ;  /* 0x00000000ac177220 */ /* 0x000fe20000410000 */
[----:B------:R-:W-:-:S03]  /*20f10*/  ISETP.GE.OR P6, PT, R4, R244, !P6 ;  /* 0x000000f40400720c */ /* 0x000fc600077c6670 */
[----:B------:R-:W3:Y:S01]  /*20f20*/  MUFU.TANH R166, R166 ;  /* 0x000000a600a67308 */ /* 0x000ee20000002400 */
[-C--:B------:R-:W-:Y:S02]  /*20f30*/  ISETP.GE.OR P2, PT, R4, R245.reuse, !P2 ;  /* 0x000000f50400720c */ /* 0x080fe40005746670 */
[----:B------:R-:W-:Y:S02]  /*20f40*/  IADD3 R4, R12, 0x38, RZ ;  /* 0x000000380c047810 */ /* 0x000fe40007ffe0ff */
[----:B----4-:R-:W-:Y:S02]  /*20f50*/  FSEL R182, R5, -INF , !P1 ;  /* 0xff80000005b67808 */ /* 0x010fe40004800000 */
[-C--:B------:R-:W-:Y:S01]  /*20f60*/  ISETP.GE.AND P1, PT, R6, R246.reuse, PT ;  /* 0x000000f60600720c */ /* 0x080fe20003f26270 */
[----:B------:R-:W4:Y:S01]  /*20f70*/  MUFU.TANH R20, R20 ;  /* 0x0000001400147308 */ /* 0x000f220000002400 */
[----:B-1----:R-:W-:Y:S02]  /*20f80*/  FSEL R25, R25, -INF , !P6 ;  /* 0xff80000019197808 */ /* 0x002fe40007000000 */
[----:B------:R-:W-:Y:S01]  /*20f90*/  ISETP.GE.AND P6, PT, R4, R246, PT ;  /* 0x000000f60400720c */ /* 0x000fe20003fc6270 */
[----:B------:R-:W-:Y:S01]  /*20fa0*/  FMUL.FTZ R22, R173, R0 ;  /* 0x00000000ad167220 */ /* 0x000fe20000410000 */
[----:B------:R-:W-:-:S03]  /*20fb0*/  ISETP.GE.OR P1, PT, R6, R245, !P1 ;  /* 0x000000f50600720c */ /* 0x000fc60004f26670 */
[----:B------:R-:W1:Y:S01]  /*20fc0*/  MUFU.TANH R23, R23 ;  /* 0x0000001700177308 */ /* 0x000e620000002400 */
[----:B------:R-:W-:Y:S01]  /*20fd0*/  FMUL.FTZ R165, R175, R0 ;  /* 0x00000000afa57220 */ /* 0x000fe20000410000 */
[C---:B------:R-:W-:Y:S02]  /*20fe0*/  ISETP.GE.OR P6, PT, R4.reuse, R245, !P6 ;  /* 0x000000f50400720c */ /* 0x040fe400077c6670 */
[----:B--2---:R-:W-:Y:S02]  /*20ff0*/  FSEL R21, R21, -INF , !P1 ;  /* 0xff80000015157808 */ /* 0x004fe40004800000 */
[----:B------:R-:W-:Y:S02]  /*21000*/  ISETP.GE.AND P1, PT, R4, R247, PT ;  /* 0x000000f70400720c */ /* 0x000fe40003f26270 */
[----:B------:R-:W2:Y:S01]  /*21010*/  MUFU.TANH R22, R22 ;  /* 0x0000001600167308 */ /* 0x000ea20000002400 */
[----:B---3--:R-:W-:Y:S02]  /*21020*/  FSEL R166, R166, -INF , !P6 ;  /* 0xff800000a6a67808 */ /* 0x008fe40007000000 */
[----:B------:R-:W-:Y:S01]  /*21030*/  ISETP.GT.AND P6, PT, R242, R230, PT ;  /* 0x000000e6f200720c */ /* 0x000fe20003fc4270 */
[----:B------:R-:W-:Y:S01]  /*21040*/  BAR.SYNC.DEFER_BLOCKING 0x0 ;  /* 0x0000000000007b1d */ /* 0x000fe20000010000 */
[----:B------:R-:W-:-:S05]  /*21050*/  ISETP.GE.OR P1, PT, R4, R244, !P1 ;  /* 0x000000f40400720c */ /* 0x000fca0004f26670 */
[----:B------:R-:W3:Y:S01]  /*21060*/  MUFU.TANH R165, R165 ;  /* 0x000000a500a57308 */ /* 0x000ee20000002400 */
[----:B------:R-:W-:Y:S02]  /*21070*/  IADD3 R12, R12, 0x39, RZ ;  /* 0x000000390c0c7810 */ /* 0x000fe40007ffe0ff */
[----:B----4-:R-:W-:Y:S02]  /*21080*/  FSEL R20, R20, -INF , !P2 ;  /* 0xff80000014147808 */ /* 0x010fe40005000000 */
[----:B-1----:R-:W-:Y:S02]  /*21090*/  FSEL R23, R23, -INF , !P1 ;  /* 0xff80000017177808 */ /* 0x002fe40004800000 */
[C---:B------:R-:W-:Y:S02]  /*210a0*/  ISETP.GE.AND P2, PT, R12.reuse, R247, PT ;  /* 0x000000f70c00720c */ /* 0x040fe40003f46270 */
[C---:B------:R-:W-:Y:S01]  /*210b0*/  ISETP.GE.AND P1, PT, R12.reuse, R246, PT ;  /* 0x000000f60c00720c */ /* 0x040fe20003f26270 */
[----:B------:R-:W-:Y:S01]  /*210c0*/  BSSY B1, `(.L_x_3027) ;  /* 0x00000d0000017945 */ /* 0x000fe20003800000 */
[----:B------:R-:W-:-:S02]  /*210d0*/  ISETP.GE.OR P2, PT, R12, R244, !P2 ;  /* 0x000000f40c00720c */ /* 0x000fc40005746670 */
[----:B------:R-:W-:Y:S01]  /*210e0*/  ISETP.GE.OR P1, PT, R12, R245, !P1 ;  /* 0x000000f50c00720c */ /* 0x000fe20004f26670 */
[----:B------:R-:W-:Y:S01]  /*210f0*/  IMAD.MOV.U32 R189, RZ, RZ, R8 ;  /* 0x000000ffffbd7224 */ /* 0x000fe200078e0008 */
[----:B--2---:R-:W-:Y:S01]  /*21100*/  FSEL R22, R22, -INF , !P2 ;  /* 0xff80000016167808 */ /* 0x004fe20005000000 */
[----:B------:R-:W-:Y:S01]  /*21110*/  IMAD.MOV.U32 R188, RZ, RZ, R9 ;  /* 0x000000ffffbc7224 */ /* 0x000fe200078e0009 */
[----:B---3--:R-:W-:Y:S01]  /*21120*/  FSEL R165, R165, -INF , !P1 ;  /* 0xff800000a5a57808 */ /* 0x008fe20004800000 */
[----:B------:R-:W-:Y:S05]  /*21130*/  @!P6 BRA `(.L_x_3028) ;  /* 0x00000c800000e947 */ /* 0x000fea0003800000 */
[----:B------:R-:W-:Y:S01]  /*21140*/  BSSY B0, `(.L_x_3029) ;  /* 0x0000045000007945 */ /* 0x000fe20003800000 */
[----:B------:R-:W-:Y:S05]  /*21150*/  @!P0 BRA `(.L_x_3030) ;  /* 0x000003f000008947 */ /* 0x000fea0003800000 */
[----:B------:R-:W-:Y:S02]  /*21160*/  ULDC.64 UR4, c[0x0][0x118] ;  /* 0x0000460000047ab9 */ /* 0x000fe40000000a00 */
[----:B------:R-:W2:Y:S01]  /*21170*/  LD.E R15, [R10.64+0x170] ;  /* 0x000170040a0f7980 */ /* 0x000ea2000c101900 */
[----:B------:R-:W-:-:S05]  /*21180*/  IMAD.SHL.U32 R4, R242, 0x40, RZ ;  /* 0x00000040f2047824 */ /* 0x000fca00078e00ff */
[----:B------:R-:W-:Y:S02]  /*21190*/  IABS R6, R4 ;  /* 0x0000000400067213 */ /* 0x000fe40000000000 */
[-C--:B--2---:R-:W-:Y:S02]  /*211a0*/  IABS R7, R15.reuse ;  /* 0x0000000f00077213 */ /* 0x084fe40000000000 */
[----:B------:R-:W-:Y:S02]  /*211b0*/  IABS R5, R15 ;  /* 0x0000000f00057213 */ /* 0x000fe40000000000 */
[----:B------:R-:W1:Y:S02]  /*211c0*/  I2F.RP R8, R7 ;  /* 0x0000000700087306 */ /* 0x000e640000209400 */
[----:B------:R-:W-:-:S06]  /*211d0*/  IADD3 R5, RZ, -R5, RZ ;  /* 0x80000005ff057210 */ /* 0x000fcc0007ffe0ff */
[----:B-1----:R-:W1:Y:S02]  /*211e0*/  MUFU.RCP R8, R8 ;  /* 0x0000000800087308 */ /* 0x002e640000001000 */
[----:B-1----:R-:W-:-:S06]  /*211f0*/  IADD3 R8, R8, 0xffffffe, RZ ;  /* 0x0ffffffe08087810 */ /* 0x002fcc0007ffe0ff */
[----:B------:R-:W1:Y:S02]  /*21200*/  F2I.FTZ.U32.TRUNC.NTZ R9, R8 ;  /* 0x0000000800097305 */ /* 0x000e64000021f000 */
[----:B-1----:R-:W-:Y:S02]  /*21210*/  IMAD.MOV R12, RZ, RZ, -R9 ;  /* 0x000000ffff0c7224 */ /* 0x002fe400078e0a09 */
[----:B------:R-:W-:Y:S02]  /*21220*/  IMAD.MOV.U32 R8, RZ, RZ, RZ ;  /* 0x000000ffff087224 */ /* 0x000fe400078e00ff */
[----:B------:R-:W-:-:S04]  /*21230*/  IMAD R12, R12, R7, RZ ;  /* 0x000000070c0c7224 */ /* 0x000fc800078e02ff */
[----:B------:R-:W-:Y:S01]  /*21240*/  IMAD.HI.U32 R12, R9, R12, R8 ;  /* 0x0000000c090c7227 */ /* 0x000fe200078e0008 */
[C---:B------:R-:W-:Y:S02]  /*21250*/  IADD3 R8, R4.reuse, -0x40, RZ ;  /* 0xffffffc004087810 */ /* 0x040fe40007ffe0ff */
[-C--:B------:R-:W-:Y:S02]  /*21260*/  LOP3.LUT R4, R4, R15.reuse, RZ, 0x3c, !PT ;  /* 0x0000000f04047212 */ /* 0x080fe400078e3cff */
[----:B------:R-:W-:Y:S01]  /*21270*/  IABS R0, R8 ;  /* 0x0000000800007213 */ /* 0x000fe20000000000 */
[----:B------:R-:W-:Y:S01]  /*21280*/  IMAD.HI.U32 R9, R12, R6, RZ ;  /* 0x000000060c097227 */ /* 0x000fe200078e00ff */
[----:B------:R-:W-:-:S03]  /*21290*/  LOP3.LUT R8, R8, R15, RZ, 0x3c, !PT ;  /* 0x0000000f08087212 */ /* 0x000fc600078e3cff */
        /* <DEDUP_REMOVED lines=12> */
[----:B------:R-:W-:-:S05]  /*21360*/  LOP3.LUT R0, RZ, R15, RZ, 0x33, !PT ;  /* 0x0000000fff007212 */ /* 0x000fca00078e33ff */
[----:B------:R-:W-:Y:S02]  /*21370*/  @P1 IADD3 R9, R9, 0x1, RZ ;  /* 0x0000000109091810 */ /* 0x000fe40007ffe0ff */
[----:B------:R-:W-:Y:S02]  /*21380*/  ISETP.GE.AND P1, PT, R4, RZ, PT ;  /* 0x000000ff0400720c */ /* 0x000fe40003f26270 */
[----:B------:R-:W-:Y:S02]  /*21390*/  MOV R5, R9 ;  /* 0x0000000900057202 */ /* 0x000fe40000000f00 */
[----:B------:R-:W-:Y:S01]  /*213a0*/  @P2 IADD3 R12, R12, 0x1, RZ ;  /* 0x000000010c0c2810 */ /* 0x000fe20007ffe0ff */
[----:B------:R-:W2:Y:S01]  /*213b0*/  LD.E.64 R8, [R10.64+0x38] ;  /* 0x000038040a087980 */ /* 0x000ea2000c101b00 */
[----:B------:R-:W-:-:S03]  /*213c0*/  ISETP.NE.AND P2, PT, R15, RZ, PT ;  /* 0x000000ff0f00720c */ /* 0x000fc60003f45270 */
[----:B------:R-:W-:-:S04]  /*213d0*/  IMAD.MOV.U32 R6, RZ, RZ, R12 ;  /* 0x000000ffff067224 */ /* 0x000fc800078e000c */
[----:B------:R-:W-:Y:S01]  /*213e0*/  @!P1 IMAD.MOV R5, RZ, RZ, -R5 ;  /* 0x000000ffff059224 */ /* 0x000fe200078e0a05 */
[----:B------:R-:W-:-:S04]  /*213f0*/  @!P0 IADD3 R6, -R6, RZ, RZ ;  /* 0x000000ff06068210 */ /* 0x000fc80007ffe1ff */
[C---:B------:R-:W-:Y:S02]  /*21400*/  SEL R5, R0.reuse, R5, !P2 ;  /* 0x0000000500057207 */ /* 0x040fe40005000000 */
[----:B------:R-:W-:-:S03]  /*21410*/  SEL R6, R0, R6, !P2 ;  /* 0x0000000600067207 */ /* 0x000fc60005000000 */
[----:B------:R-:W-:-:S04]  /*21420*/  IMAD.WIDE R32, R5, 0x4, R240 ;  /* 0x0000000405207825 */ /* 0x000fc800078e02f0 */
[----:B------:R-:W-:Y:S01]  /*21430*/  IMAD.WIDE R30, R6, 0x4, R240 ;  /* 0x00000004061e7825 */ /* 0x000fe200078e02f0 */
[----:B------:R1:W3:Y:S04]  /*21440*/  LD.E R4, [R32.64] ;  /* 0x0000000420047980 */ /* 0x0002e8000c101900 */
[----:B------:R4:W3:Y:S04]  /*21450*/  LD.E R0, [R30.64] ;  /* 0x000000041e007980 */ /* 0x0008e8000c101900 */
[----:B----4-:R-:W4:Y:S01]  /*21460*/  LD.E.64 R30, [R10.64+0x20] ;  /* 0x000020040a1e7980 */ /* 0x010f22000c101b00 */
[----:B------:R-:W-:-:S04]  /*21470*/  IMAD.IADD R5, R5, 0x1, -R6 ;  /* 0x0000000105057824 */ /* 0x000fc800078e0a06 */
[----:B------:R-:W-:-:S05]  /*21480*/  IMAD R15, R15, R5, -0x40 ;  /* 0xffffffc00f0f7424 */ /* 0x000fca00078e0205 */
[----:B------:R-:W-:Y:S01]  /*21490*/  SHF.R.S32.HI R6, RZ, 0x1f, R15 ;  /* 0x0000001fff067819 */ /* 0x000fe2000001140f */
[-C--:B--2---:R-:W-:Y:S02]  /*214a0*/  IMAD R5, R9, R15.reuse, RZ ;  /* 0x0000000f09057224 */ /* 0x084fe400078e02ff */
[----:B-1----:R-:W-:-:S04]  /*214b0*/  IMAD.WIDE.U32 R32, R8, R15, RZ ;  /* 0x0000000f08207225 */ /* 0x002fc800078e00ff */
[----:B------:R-:W-:-:S05]  /*214c0*/  IMAD R5, R8, R6, R5 ;  /* 0x0000000608057224 */ /* 0x000fca00078e0205 */
[----:B------:R-:W-:Y:S01]  /*214d0*/  IADD3 R33, R33, R5, RZ ;  /* 0x0000000521217210 */ /* 0x000fe20007ffe0ff */
[----:B---3--:R-:W-:-:S05]  /*214e0*/  IMAD.IADD R0, R0, 0x1, -R4 ;  /* 0x0000000100007824 */ /* 0x008fca00078e0a04 */
[----:B------:R-:W-:Y:S01]  /*214f0*/  SHF.R.S32.HI R6, RZ, 0x1f, R0 ;  /* 0x0000001fff067819 */ /* 0x000fe20000011400 */
[----:B----4-:R-:W-:Y:S02]  /*21500*/  IMAD R4, R31, R0, RZ ;  /* 0x000000001f047224 */ /* 0x010fe400078e02ff */
[----:B------:R-:W-:-:S04]  /*21510*/  IMAD.WIDE.U32 R8, R0, R30, R32 ;  /* 0x0000001e00087225 */ /* 0x000fc800078e0020 */
[----:B------:R-:W-:-:S04]  /*21520*/  IMAD R4, R30, R6, R4 ;  /* 0x000000061e047224 */ /* 0x000fc800078e0204 */
[----:B------:R-:W-:Y:S01]  /*21530*/  IMAD.IADD R7, R9, 0x1, R4 ;  /* 0x0000000109077824 */ /* 0x000fe200078e0204 */
[----:B------:R-:W-:Y:S05]  /*21540*/  BRA `(.L_x_3031) ;  /* 0x0000004000007947 */ /* 0x000fea0003800000 */
.L_x_3030:
[----:B------:R-:W-:Y:S02]  /*21550*/  ULDC.64 UR4, c[0x0][0x118] ;  /* 0x0000460000047ab9 */ /* 0x000fe40000000a00 */
[----:B------:R-:W2:Y:S02]  /*21560*/  LD.E R8, [R10.64+0x38] ;  /* 0x000038040a087980 */ /* 0x000ea4000c101900 */
[----:B--2---:R-:W-:-:S04]  /*21570*/  LEA R8, -R8, RZ, 0x6 ;  /* 0x000000ff08087211 */ /* 0x004fc800078e31ff */
[----:B------:R-:W-:Y:S02]  /*21580*/  SHF.R.S32.HI R7, RZ, 0x1f, R8 ;  /* 0x0000001fff077819 */ /* 0x000fe40000011408 */
.L_x_3031:
[----:B------:R-:W-:Y:S05]  /*21590*/  BSYNC B0 ;  /* 0x0000000000007941 */ /* 0x000fea0003800000 */
.L_x_3029:
[C---:B------:R-:W-:Y:S01]  /*215a0*/  @P5 IADD3 R4, P0, R8.reuse, R228, RZ ;  /* 0x000000e408045210 */ /* 0x040fe20007f1e0ff */
[----:B------:R-:W-:Y:S01]  /*215b0*/  ULDC.64 UR4, c[0x0][0x118] ;  /* 0x0000460000047ab9 */ /* 0x000fe20000000a00 */
[CC--:B------:R-:W-:Y:S02]  /*215c0*/  LEA R170, P1, R8.reuse, R232.reuse, 0x1 ;  /* 0x000000e808aa7211 */ /* 0x0c0fe400078208ff */
[----:B------:R-:W-:Y:S01]  /*215d0*/  LOP3.LUT R6, R243, 0x1, RZ, 0xc0, !PT ;  /* 0x00000001f3067812 */ /* 0x000fe200078ec0ff */
[----:B------:R-:W-:Y:S01]  /*215e0*/  @P5 IMAD.X R0, R7, 0x1, R229, P0 ;  /* 0x0000000107005824 */ /* 0x000fe200000e06e5 */
[----:B------:R-:W-:Y:S02]  /*215f0*/  LEA.HI.X R171, R8, R231, R7, 0x1, P1 ;  /* 0x000000e708ab7211 */ /* 0x000fe400008f0c07 */
[----:B------:R-:W-:Y:S02]  /*21600*/  @P5 LEA R34, P1, R4, R232, 0x1 ;  /* 0x000000e804225211 */ /* 0x000fe400078208ff */
[----:B------:R-:W-:Y:S01]  /*21610*/  @P4 IADD3 R5, P0, R8, R228, RZ ;  /* 0x000000e408054210 */ /* 0x000fe20007f1e0ff */
[----:B------:R-:W-:Y:S01]  /*21620*/  @P5 IMAD.MOV.U32 R9, RZ, RZ, R171 ;  /* 0x000000ffff095224 */ /* 0x000fe200078e00ab */
[----:B------:R-:W-:-:S02]  /*21630*/  ISETP.NE.U32.AND P2, PT, R6, 0x1, PT ;  /* 0x000000010600780c */ /* 0x000fc40003f45070 */
[-C--:B------:R-:W-:Y:S01]  /*21640*/  @P5 LEA.HI.X R35, R4, R231.reuse, R0, 0x1, P1 ;  /* 0x000000e704235211 */ /* 0x080fe200008f0c00 */
[----:B------:R-:W-:Y:S01]  /*21650*/  @P4 IMAD.X R0, R7, 0x1, R229, P0 ;  /* 0x0000000107004824 */ /* 0x000fe200000e06e5 */
[C---:B------:R-:W-:Y:S02]  /*21660*/  @P4 LEA R32, P1, R5.reuse, R232, 0x1 ;  /* 0x000000e805204211 */ /* 0x040fe400078208ff */
[----:B------:R-:W-:Y:S02]  /*21670*/  @P3 IADD3 R4, P0, R8, R228, RZ ;  /* 0x000000e408043210 */ /* 0x000fe40007f1e0ff */
[----:B------:R-:W-:-:S03]  /*21680*/  @P4 LEA.HI.X R33, R5, R231, R0, 0x1, P1 ;  /* 0x000000e705214211 */ /* 0x000fc600008f0c00 */
[----:B------:R-:W-:Y:S01]  /*21690*/  @P3 IMAD.X R0, R7, 0x1, R229, P0 ;  /* 0x0000000107003824 */ /* 0x000fe200000e06e5 */
[----:B------:R-:W-:Y:S01]  /*216a0*/  IADD3 R6, P1, P0, R228, R228, R8 ;  /* 0x000000e4e4067210 */ /* 0x000fe2000783e008 */
[----:B------:R-:W-:Y:S01]  /*216b0*/  @!PT LDS RZ, [RZ] ;  /* 0x00000000fffff984 */ /* 0x000fe20000000800 */
[----:B------:R-:W-:Y:S01]  /*216c0*/  @!PT LDS RZ, [RZ] ;  /* 0x00000000fffff984 */ /* 0x000fe20000000800 */
[----:B------:R-:W-:Y:S01]  /*216d0*/  @!PT LDS RZ, [RZ] ;  /* 0x00000000fffff984 */ /* 0x000fe20000000800 */
[----:B------:R1:W-:Y:S03]  /*216e0*/  @!P2 LDGSTS.E.BYPASS.LTC128B.128 [R239+0x8000], [R170.64] ;  /* 0x08000000aaefafae */ /* 0x0003e6000b901d44 */
[----:B------:R-:W-:Y:S01]  /*216f0*/  IADD3.X R5, R229, R229, R7, P1, P0 ;  /* 0x000000e5e5057210 */ /* 0x000fe20000fe0407 */
[----:B------:R1:W-:Y:S01]  /*21700*/  @P2 STS.128 [R239+0x8000], RZ ;  /* 0x008000ffef002388 */ /* 0x0003e20000000c00 */
[-C--:B------:R-:W-:Y:S02]  /*21710*/  @P3 LEA R30, P0, R4, R232.reuse, 0x1 ;  /* 0x000000e8041e3211 */ /* 0x080fe400078008ff */
[----:B------:R-:W-:Y:S02]  /*21720*/  @!P2 LEA R168, P1, R6, R232, 0x1 ;  /* 0x000000e806a8a211 */ /* 0x000fe400078208ff */
[----:B------:R-:W-:-:S02]  /*21730*/  @P3 LEA.HI.X R31, R4, R231, R0, 0x1, P0 ;  /* 0x000000e7041f3211 */ /* 0x000fc400000f0c00 */
[CCC-:B------:R-:W-:Y:S02]  /*21740*/  @!P2 LEA.HI.X R169, R6.reuse, R231.reuse, R5.reuse, 0x1, P1 ;  /* 0x000000e706a9a211 */ /* 0x1c0fe400008f0c05 */
[CC--:B------:R-:W-:Y:S02]  /*21750*/  @P5 LEA R176, P0, R6.reuse, R232.reuse, 0x1 ;  /* 0x000000e806b05211 */ /* 0x0c0fe400078008ff */
[CC--:B------:R-:W-:Y:S02]  /*21760*/  @P4 LEA R174, P1, R6.reuse, R232.reuse, 0x1 ;  /* 0x000000e806ae4211 */ /* 0x0c0fe400078208ff */
[CCC-:B------:R-:W-:Y:S02]  /*21770*/  @P5 LEA.HI.X R177, R6.reuse, R231.reuse, R5.reuse, 0x1, P0 ;  /* 0x000000e706b15211 */ /* 0x1c0fe400000f0c05 */
[C---:B------:R-:W-:Y:S02]  /*21780*/  @P4 LEA.HI.X R175, R6.reuse, R231, R5, 0x1, P1 ;  /* 0x000000e706af4211 */ /* 0x040fe400008f0c05 */
[----:B------:R-:W-:-:S02]  /*21790*/  @P3 LEA R172, P0, R6, R232, 0x1 ;  /* 0x000000e806ac3211 */ /* 0x000fc400078008ff */
[CC--:B------:R-:W-:Y:S02]  /*217a0*/  IADD3 R0, P1, R6.reuse, R228.reuse, RZ ;  /* 0x000000e406007210 */ /* 0x0c0fe40007f3e0ff */
[----:B------:R-:W-:Y:S02]  /*217b0*/  @P3 LEA.HI.X R173, R6, R231, R5, 0x1, P0 ;  /* 0x000000e706ad3211 */ /* 0x000fe400000f0c05 */
[----:B------:R-:W-:Y:S01]  /*217c0*/  @!P2 IADD3 R8, P0, R8, R228, RZ ;  /* 0x000000e40808a210 */ /* 0x000fe20007f1e0ff */
[----:B------:R-:W-:Y:S01]  /*217d0*/  IMAD.X R5, R5, 0x1, R229, P1 ;  /* 0x0000000105057824 */ /* 0x000fe200008e06e5 */
[----:B------:R-:W-:-:S03]  /*217e0*/  @!P2 LEA R250, P1, R0, R232, 0x1 ;  /* 0x000000e800faa211 */ /* 0x000fc600078208ff */
[----:B------:R-:W-:Y:S01]  /*217f0*/  @!P2 IMAD.X R7, R7, 0x1, R229, P0 ;  /* 0x000000010707a824 */ /* 0x000fe200000e06e5 */
[CCC-:B------:R-:W-:Y:S02]  /*21800*/  @!P2 LEA.HI.X R251, R0.reuse, R231.reuse, R5.reuse, 0x1, P1 ;  /* 0x000000e700fba211 */ /* 0x1c0fe400008f0c05 */
[CC--:B------:R-:W-:Y:S02]  /*21810*/  @P4 LEA R196, P1, R0.reuse, R232.reuse, 0x1 ;  /* 0x000000e800c44211 */ /* 0x0c0fe400078208ff */
[CC--:B------:R-:W-:Y:S02]  /*21820*/  @P5 LEA R198, P0, R0.reuse, R232.reuse, 0x1 ;  /* 0x000000e800c65211 */ /* 0x0c0fe400078008ff */
[-CC-:B------:R-:W-:Y:S02]  /*21830*/  @P4 LEA.HI.X R197, R0, R231.reuse, R5.reuse, 0x1, P1 ;  /* 0x000000e700c54211 */ /* 0x180fe400008f0c05 */
[----:B------:R-:W-:Y:S02]  /*21840*/  @!P2 LEA R6, P1, R8, R232, 0x1 ;  /* 0x000000e80806a211 */ /* 0x000fe400078208ff */
[----:B------:R-:W-:-:S02]  /*21850*/  @P5 LEA.HI.X R199, R0, R231, R5, 0x1, P0 ;  /* 0x000000e700c75211 */ /* 0x000fc400000f0c05 */
[----:B------:R-:W-:Y:S01]  /*21860*/  @!P2 LEA.HI.X R7, R8, R231, R7, 0x1, P1 ;  /* 0x000000e70807a211 */ /* 0x000fe200008f0c07 */
[--C-:B------:R-:W-:Y:S01]  /*21870*/  @P5 IMAD.MOV.U32 R8, RZ, RZ, R170.reuse ;  /* 0x000000ffff085224 */ /* 0x100fe200078e00aa */
[----:B------:R-:W-:Y:S01]  /*21880*/  @P3 LEA R4, P0, R0, R232, 0x1 ;  /* 0x000000e800043211 */ /* 0x000fe200078008ff */
[----:B------:R-:W-:-:S03]  /*21890*/  IMAD.MOV.U32 R232, RZ, RZ, R170 ;  /* 0x000000ffffe87224 */ /* 0x000fc600078e00aa */
[----:B------:R-:W-:Y:S01]  /*218a0*/  @!PT LDS RZ, [RZ] ;  /* 0x00000000fffff984 */ /* 0x000fe20000000800 */
[----:B------:R-:W-:Y:S01]  /*218b0*/  @!PT LDS RZ, [RZ] ;  /* 0x00000000fffff984 */ /* 0x000fe20000000800 */
[----:B------:R-:W-:Y:S01]  /*218c0*/  @!PT LDS RZ, [RZ] ;  /* 0x00000000fffff984 */ /* 0x000fe20000000800 */
[----:B------:R2:W-:Y:S01]  /*218d0*/  @P5 LDGSTS.E.BYPASS.LTC128B.128 [R239+0xa000], [R8.64+0x80] ;  /* 0x0a00008008ef5fae */ /* 0x0005e2000b901d44 */
[----:B------:R-:W-:Y:S01]  /*218e0*/  @P3 LEA.HI.X R5, R0, R231, R5, 0x1, P0 ;  /* 0x000000e700053211 */ /* 0x000fe200000f0c05 */
        /* <DEDUP_REMOVED lines=77> */
.L_x_3028:
[----:B------:R-:W-:Y:S05]  /*21dc0*/  BSYNC B1 ;  /* 0x0000000000017941 */ /* 0x000fea0003800000 */
.L_x_3027:
[----:B------:R-:W-:Y:S02]  /*21dd0*/  ULDC.64 UR4, c[0x0][0x118] ;  /* 0x0000460000047ab9 */ /* 0x000fe40000000a00 */
[----:B-1----:R1:W2:Y:S01]  /*21de0*/  LD.E R169, [R10.64+0xdc] ;  /* 0x0000dc040aa97980 */ /* 0x0022a2000c101900 */
        /* <DEDUP_REMOVED lines=12> */
[----:B------:R-:W-:Y:S01]  /*21eb0*/  FMNMX.FTZ R6, R192, R6, !PT ;  /* 0x00000006c0067209 */ /* 0x000fe20007810000 */
[----:B-1----:R-:W-:Y:S01]  /*21ec0*/  LDSM.16.MT88.4 R8, [R219+0x10000] ;  /* 0x01000000db08783b */ /* 0x002fe20000004200 */
        /* <DEDUP_REMOVED lines=18> */
[----:B------:R-:W-:-:S03]  /*21ff0*/  FMNMX.FTZ R5, R165, R5, !PT ;  /* 0x00000005a5057209 */ /* 0x000fc60007810000 */
[----:B------:R-:W1:Y:S04]  /*22000*/  SHFL.BFLY PT, R4, R6, 0x2, 0x1f ;  /* 0x0c401f0006047f89 */ /* 0x000e6800000e0000 */
[----:B------:R-:W3:Y:S01]  /*22010*/  SHFL.BFLY PT, R0, R5, 0x2, 0x1f ;  /* 0x0c401f0005007f89 */ /* 0x000ee200000e0000 */
[----:B-1----:R-:W-:Y:S02]  /*22020*/  FMNMX.FTZ R4, R6, R4, !PT ;  /* 0x0000000406047209 */ /* 0x002fe40007810000 */
[----:B---3--:R-:W-:-:S03]  /*22030*/  FMNMX.FTZ R0, R5, R0, !PT ;  /* 0x0000000005007209 */ /* 0x008fc60007810000 */
[----:B------:R-:W1:Y:S04]  /*22040*/  SHFL.BFLY PT, R34, R4, 0x1, 0x1f ;  /* 0x0c201f0004227f89 */ /* 0x000e6800000e0000 */
[----:B------:R-:W3:Y:S01]  /*22050*/  SHFL.BFLY PT, R33, R0, 0x1, 0x1f ;  /* 0x0c201f0000217f89 */ /* 0x000ee200000e0000 */
[----:B-1----:R-:W-:Y:S02]  /*22060*/  FMNMX.FTZ R34, R4, R34, !PT ;  /* 0x0000002204227209 */ /* 0x002fe40007810000 */
[----:B---3--:R-:W-:Y:S02]  /*22070*/  FMNMX.FTZ R33, R0, R33, !PT ;  /* 0x0000002100217209 */ /* 0x008fe40007810000 */
[----:B------:R-:W-:Y:S02]  /*22080*/  FSETP.NEU.FTZ.AND P1, PT, R34, -INF , PT ;  /* 0xff8000002200780b */ /* 0x000fe40003f3d000 */
[----:B------:R-:W-:-:S02]  /*22090*/  FSETP.NEU.FTZ.AND P0, PT, R33, -INF , PT ;  /* 0xff8000002100780b */ /* 0x000fc40003f1d000 */
[----:B------:R-:W-:Y:S02]  /*220a0*/  FSEL R4, R34, RZ, P1 ;  /* 0x000000ff22047208 */ /* 0x000fe40000800000 */
[----:B------:R-:W-:-:S03]  /*220b0*/  FSEL R5, R33, RZ, P0 ;  /* 0x000000ff21057208 */ /* 0x000fc60000000000 */
[----:B------:R-:W-:Y:S02]  /*220c0*/  FADD.FTZ R4, R164, -R4 ;  /* 0x80000004a4047221 */ /* 0x000fe40000010000 */
[----:B------:R-:W-:Y:S02]  /*220d0*/  FADD.FTZ R5, R3, -R5 ;  /* 0x8000000503057221 */ /* 0x000fe40000010000 */
[C---:B--2---:R-:W-:Y:S02]  /*220e0*/  FMUL.FTZ R24, R169.reuse, R34 ;  /* 0x00000022a9187220 */ /* 0x044fe40000410000 */
[C---:B------:R-:W-:Y:S02]  /*220f0*/  FMUL.FTZ R168, R169.reuse, R33 ;  /* 0x00000021a9a87220 */ /* 0x040fe40000410000 */
[C---:B------:R-:W-:Y:S01]  /*22100*/  FMUL.FTZ R3, R169.reuse, R5 ;  /* 0x00000005a9037220 */ /* 0x040fe20000410000 */
[----:B------:R-:W-:Y:S01]  /*22110*/  FSEL R24, R24, RZ, P1 ;  /* 0x000000ff18187208 */ /* 0x000fe20000800000 */
[----:B------:R-:W-:Y:S01]  /*22120*/  FMUL.FTZ R4, R169, R4 ;  /* 0x00000004a9047220 */ /* 0x000fe20000410000 */
[----:B------:R-:W-:-:S03]  /*22130*/  FSEL R168, R168, RZ, P0 ;  /* 0x000000ffa8a87208 */ /* 0x000fc60000000000 */
[-CC-:B------:R-:W-:Y:S01]  /*22140*/  FFMA.FTZ R32, R29, R169.reuse, -R24.reuse ;  /* 0x000000a91d207223 */ /* 0x180fe20000010818 */
[----:B------:R-:W1:Y:S01]  /*22150*/  MUFU.EX2 R164, R4 ;  /* 0x0000000400a47308 */ /* 0x000e620000000800 */
[-CC-:B------:R-:W-:Y:S02]  /*22160*/  FFMA.FTZ R30, R16, R169.reuse, -R24.reuse ;  /* 0x000000a9101e7223 */ /* 0x180fe40000010818 */
[-C--:B------:R-:W-:Y:S02]  /*22170*/  FFMA.FTZ R29, R17, R169.reuse, -R24 ;  /* 0x000000a9111d7223 */ /* 0x080fe40000010818 */
[-C--:B------:R-:W-:Y:S02]  /*22180*/  FFMA.FTZ R0, R18, R169.reuse, -R168 ;  /* 0x000000a912007223 */ /* 0x080fe400000108a8 */
[----:B------:R-:W2:Y:S01]  /*22190*/  LDSM.16.MT88.4 R16, [R217+0x10000] ;  /* 0x01000000d910783b */ /* 0x000ea20000004200 */
[-C--:B------:R-:W-:Y:S01]  /*221a0*/  FFMA.FTZ R31, R13, R169.reuse, -R24 ;  /* 0x000000a90d1f7223 */ /* 0x080fe20000010818 */
[----:B------:R-:W-:Y:S01]  /*221b0*/  MUFU.EX2 R32, R32 ;  /* 0x0000002000207308 */ /* 0x000fe20000000800 */
[----:B------:R-:W-:-:S02]  /*221c0*/  FFMA.FTZ R28, R28, R169, -R168 ;  /* 0x000000a91c1c7223 */ /* 0x000fc400000108a8 */
[-CC-:B------:R-:W-:Y:S02]  /*221d0*/  FFMA.FTZ R2, R2, R169.reuse, -R168.reuse ;  /* 0x000000a902027223 */ /* 0x180fe400000108a8 */
[----:B------:R-:W-:Y:S02]  /*221e0*/  FFMA.FTZ R35, R14, R169, -R168 ;  /* 0x000000a90e237223 */ /* 0x000fe400000108a8 */
[-C--:B-1----:R-:W-:Y:S01]  /*221f0*/  FMUL.FTZ R160, R160, R164.reuse ;  /* 0x000000a4a0a07220 */ /* 0x082fe20000410000 */
[----:B------:R-:W1:Y:S01]  /*22200*/  MUFU.EX2 R31, R31 ;  /* 0x0000001f001f7308 */ /* 0x000e620000000800 */
[-C--:B------:R-:W-:Y:S01]  /*22210*/  FMUL.FTZ R161, R161, R164.reuse ;  /* 0x000000a4a1a17220 */ /* 0x080fe20000410000 */
[----:B------:R-:W3:Y:S01]  /*22220*/  LDSM.16.MT88.4 R12, [R216+0x10000] ;  /* 0x01000000d80c783b */ /* 0x000ee20000004200 */
[-C--:B------:R-:W-:Y:S02]  /*22230*/  FMUL.FTZ R156, R156, R164.reuse ;  /* 0x000000a49c9c7220 */ /* 0x080fe40000410000 */
[----:B------:R-:W-:-:S02]  /*22240*/  FMUL.FTZ R157, R157, R164 ;  /* 0x000000a49d9d7220 */ /* 0x000fc40000410000 */
[-C--:B------:R-:W-:Y:S01]  /*22250*/  FMUL.FTZ R152, R152, R164.reuse ;  /* 0x000000a498987220 */ /* 0x080fe20000410000 */
[----:B------:R-:W-:Y:S01]  /*22260*/  MUFU.EX2 R30, R30 ;  /* 0x0000001e001e7308 */ /* 0x000fe20000000800 */
[-C--:B------:R-:W-:Y:S02]  /*22270*/  FMUL.FTZ R153, R153, R164.reuse ;  /* 0x000000a499997220 */ /* 0x080fe40000410000 */
[-C--:B------:R-:W-:Y:S02]  /*22280*/  FMUL.FTZ R148, R148, R164.reuse ;  /* 0x000000a494947220 */ /* 0x080fe40000410000 */
[-C--:B------:R-:W-:Y:S02]  /*22290*/  FMUL.FTZ R149, R149, R164.reuse ;  /* 0x000000a495957220 */ /* 0x080fe40000410000 */
[----:B------:R-:W-:Y:S01]  /*222a0*/  FMUL.FTZ R144, R144, R164 ;  /* 0x000000a490907220 */ /* 0x000fe20000410000 */
[----:B------:R-:W4:Y:S01]  /*222b0*/  MUFU.EX2 R29, R29 ;  /* 0x0000001d001d7308 */ /* 0x000f220000000800 */
[----:B-1----:R-:W-:Y:S01]  /*222c0*/  F2FP.PACK_AB R4, R31, R32 ;  /* 0x000000201f04723e */ /* 0x002fe200000000ff */
[----:B------:R-:W-:-:S02]  /*222d0*/  FMUL.FTZ R145, R145, R164 ;  /* 0x000000a491917220 */ /* 0x000fc40000410000 */
[-C--:B------:R-:W-:Y:S02]  /*222e0*/  FMUL.FTZ R140, R140, R164.reuse ;  /* 0x000000a48c8c7220 */ /* 0x080fe40000410000 */
[-C--:B------:R-:W-:Y:S02]  /*222f0*/  FMUL.FTZ R141, R141, R164.reuse ;  /* 0x000000a48d8d7220 */ /* 0x080fe40000410000 */
[----:B------:R-:W-:Y:S01]  /*22300*/  MUFU.EX2 R28, R28 ;  /* 0x0000001c001c7308 */ /* 0x000fe20000000800 */
[-C--:B------:R-:W-:Y:S02]  /*22310*/  FMUL.FTZ R136, R136, R164.reuse ;  /* 0x000000a488887220 */ /* 0x080fe40000410000 */
[-C--:B------:R-:W-:Y:S02]  /*22320*/  FMUL.FTZ R137, R137, R164.reuse ;  /* 0x000000a489897220 */ /* 0x080fe40000410000 */
[-C--:B------:R-:W-:Y:S02]  /*22330*/  FMUL.FTZ R132, R132, R164.reuse ;  /* 0x000000a484847220 */ /* 0x080fe40000410000 */
[----:B------:R-:W-:Y:S01]  /*22340*/  FMUL.FTZ R133, R133, R164 ;  /* 0x000000a485857220 */ /* 0x000fe20000410000 */
[----:B------:R-:W1:Y:S01]  /*22350*/  MUFU.EX2 R2, R2 ;  /* 0x0000000200027308 */ /* 0x000e620000000800 */
[----:B----4-:R-:W-:Y:S01]  /*22360*/  F2FP.PACK_AB R6, R29, R30 ;  /* 0x0000001e1d06723e */ /* 0x010fe200000000ff */
        /* <DEDUP_REMOVED lines=13> */
[----:B------:R-:W1:Y:S01]  /*22440*/  MUFU.EX2 R3, R3 ;  /* 0x0000000300037308 */ /* 0x000e620000000800 */
[-C--:B------:R-:W-:Y:S02]  /*22450*/  FMUL.FTZ R56, R56, R164.reuse ;  /* 0x000000a438387220 */ /* 0x080fe40000410000 */
[-C--:B------:R-:W-:Y:S02]  /*22460*/  FMUL.FTZ R57, R57, R164.reuse ;  /* 0x000000a439397220 */ /* 0x080fe40000410000 */
[-C--:B------:R-:W-:Y:S02]  /*22470*/  FMUL.FTZ R60, R60, R164.reuse ;  /* 0x000000a43c3c7220 */ /* 0x080fe40000410000 */
[----:B------:R-:W-:Y:S01]  /*22480*/  FMUL.FTZ R61, R61, R164 ;  /* 0x000000a43d3d7220 */ /* 0x000fe20000410000 */
[----:B----4-:R-:W-:Y:S01]  /*22490*/  F2FP.PACK_AB R7, R35, R0 ;  /* 0x000000002307723e */ /* 0x010fe200000000ff */
[----:B------:R-:W-:-:S02]  /*224a0*/  FMUL.FTZ R64, R64, R164 ;  /* 0x000000a440407220 */ /* 0x000fc40000410000 */
[-C--:B------:R-:W-:Y:S02]  /*224b0*/  FMUL.FTZ R65, R65, R164.reuse ;  /* 0x000000a441417220 */ /* 0x080fe40000410000 */
[-C--:B------:R-:W-:Y:S02]  /*224c0*/  FMUL.FTZ R68, R68, R164.reuse ;  /* 0x000000a444447220 */ /* 0x080fe40000410000 */
[----:B------:R-:W-:Y:S02]  /*224d0*/  FMUL.FTZ R69, R69, R164 ;  /* 0x000000a445457220 */ /* 0x000fe40000410000 */
[-C--:B-1----:R-:W-:Y:S02]  /*224e0*/  FMUL.FTZ R162, R162, R3.reuse ;  /* 0x00000003a2a27220 */ /* 0x082fe40000410000 */
[-C--:B------:R-:W-:Y:S02]  /*224f0*/  FMUL.FTZ R163, R163, R3.reuse ;  /* 0x00000003a3a37220 */ /* 0x080fe40000410000 */
[----:B------:R-:W-:-:S02]  /*22500*/  FMUL.FTZ R158, R158, R3 ;  /* 0x000000039e9e7220 */ /* 0x000fc40000410000 */
[-C--:B------:R-:W-:Y:S02]  /*22510*/  FMUL.FTZ R159, R159, R3.reuse ;  /* 0x000000039f9f7220 */ /* 0x080fe40000410000 */
[-C--:B------:R-:W-:Y:S01]  /*22520*/  FMUL.FTZ R154, R154, R3.reuse ;  /* 0x000000039a9a7220 */ /* 0x080fe20000410000 */
[C---:B------:R-:W-:Y:S01]  /*22530*/  HMMA.16816.F32 R160, R4.reuse, R8, R160 ;  /* 0x0000000804a0723c */ /* 0x040fe200000018a0 */
[-C--:B------:R-:W-:Y:S02]  /*22540*/  FMUL.FTZ R155, R155, R3.reuse ;  /* 0x000000039b9b7220 */ /* 0x080fe40000410000 */
[-C--:B------:R-:W-:Y:S02]  /*22550*/  FMUL.FTZ R150, R150, R3.reuse ;  /* 0x0000000396967220 */ /* 0x080fe40000410000 */
[-C--:B------:R-:W-:Y:S02]  /*22560*/  FMUL.FTZ R151, R151, R3.reuse ;  /* 0x0000000397977220 */ /* 0x080fe40000410000 */
[-C--:B------:R-:W-:Y:S01]  /*22570*/  FMUL.FTZ R146, R146, R3.reuse ;  /* 0x0000000392927220 */ /* 0x080fe20000410000 */
[----:B------:R-:W-:Y:S01]  /*22580*/  HMMA.16816.F32 R156, R4, R10, R156 ;  /* 0x0000000a049c723c */ /* 0x000fe2000000189c */
[----:B------:R-:W1:Y:S01]  /*22590*/  LDSM.16.MT88.4 R8, [R215+0x10000] ;  /* 0x01000000d708783b */ /* 0x000e620000004200 */
[----:B------:R-:W-:-:S02]  /*225a0*/  FMUL.FTZ R147, R147, R3 ;  /* 0x0000000393937220 */ /* 0x000fc40000410000 */
[-C--:B------:R-:W-:Y:S02]  /*225b0*/  FMUL.FTZ R142, R142, R3.reuse ;  /* 0x000000038e8e7220 */ /* 0x080fe40000410000 */
[-C--:B------:R-:W-:Y:S02]  /*225c0*/  FMUL.FTZ R143, R143, R3.reuse ;  /* 0x000000038f8f7220 */ /* 0x080fe40000410000 */
[C---:B--2---:R-:W-:Y:S01]  /*225d0*/  HMMA.16816.F32 R152, R4.reuse, R16, R152 ;  /* 0x000000100498723c */ /* 0x044fe20000001898 */
[-C--:B------:R-:W-:Y:S02]  /*225e0*/  FMUL.FTZ R138, R138, R3.reuse ;  /* 0x000000038a8a7220 */ /* 0x080fe40000410000 */
[-C--:B------:R-:W-:Y:S02]  /*225f0*/  FMUL.FTZ R139, R139, R3.reuse ;  /* 0x000000038b8b7220 */ /* 0x080fe40000410000 */
[-C--:B------:R-:W-:Y:S02]  /*22600*/  FMUL.FTZ R134, R134, R3.reuse ;  /* 0x0000000386867220 */ /* 0x080fe40000410000 */
[-C--:B------:R-:W-:Y:S01]  /*22610*/  FMUL.FTZ R135, R135, R3.reuse ;  /* 0x0000000387877220 */ /* 0x080fe20000410000 */
[----:B------:R-:W-:Y:S01]  /*22620*/  HMMA.16816.F32 R148, R4, R18, R148 ;  /* 0x000000120494723c */ /* 0x000fe20000001894 */
[----:B------:R-:W2:Y:S01]  /*22630*/  LDSM.16.MT88.4 R16, [R219+0x12000] ;  /* 0x01200000db10783b */ /* 0x000ea20000004200 */
[----:B------:R-:W-:-:S02]  /*22640*/  FMUL.FTZ R38, R38, R3 ;  /* 0x0000000326267220 */ /* 0x000fc40000410000 */
[-C--:B------:R-:W-:Y:S02]  /*22650*/  FMUL.FTZ R39, R39, R3.reuse ;  /* 0x0000000327277220 */ /* 0x080fe40000410000 */
[-C--:B------:R-:W-:Y:S02]  /*22660*/  FMUL.FTZ R42, R42, R3.reuse ;  /* 0x000000032a2a7220 */ /* 0x080fe40000410000 */
[C---:B---3--:R-:W-:Y:S01]  /*22670*/  HMMA.16816.F32 R144, R4.reuse, R12, R144 ;  /* 0x0000000c0490723c */ /* 0x048fe20000001890 */
[-C--:B------:R-:W-:Y:S02]  /*22680*/  FMUL.FTZ R43, R43, R3.reuse ;  /* 0x000000032b2b7220 */ /* 0x080fe40000410000 */
[-C--:B------:R-:W-:Y:S02]  /*22690*/  FMUL.FTZ R46, R46, R3.reuse ;  /* 0x000000032e2e7220 */ /* 0x080fe40000410000 */
[-C--:B------:R-:W-:Y:S02]  /*226a0*/  FMUL.FTZ R47, R47, R3.reuse ;  /* 0x000000032f2f7220 */ /* 0x080fe40000410000 */
[-C--:B------:R-:W-:Y:S01]  /*226b0*/  FMUL.FTZ R50, R50, R3.reuse ;  /* 0x0000000332327220 */ /* 0x080fe20000410000 */
[----:B------:R-:W-:Y:S01]  /*226c0*/  HMMA.16816.F32 R140, R4, R14, R140 ;  /* 0x0000000e048c723c */ /* 0x000fe2000000188c */
[----:B------:R-:W3:Y:S01]  /*226d0*/  LDSM.16.MT88.4 R12, [R217+0x12000] ;  /* 0x01200000d90c783b */ /* 0x000ee20000004200 */
[----:B------:R-:W-:-:S02]  /*226e0*/  FMUL.FTZ R51, R51, R3 ;  /* 0x0000000333337220 */ /* 0x000fc40000410000 */
[-C--:B------:R-:W-:Y:S02]  /*226f0*/  FMUL.FTZ R54, R54, R3.reuse ;  /* 0x0000000336367220 */ /* 0x080fe40000410000 */
[-C--:B------:R-:W-:Y:S02]  /*22700*/  FMUL.FTZ R55, R55, R3.reuse ;  /* 0x0000000337377220 */ /* 0x080fe40000410000 */
[-C--:B------:R-:W-:Y:S01]  /*22710*/  FMUL.FTZ R58, R58, R3.reuse ;  /* 0x000000033a3a7220 */ /* 0x080fe20000410000 */
[----:B-1----:R-:W-:Y:S01]  /*22720*/  HMMA.16816.F32 R136, R4, R8, R136 ;  /* 0x000000080488723c */ /* 0x002fe20000001888 */
[-C--:B------:R-:W-:Y:S02]  /*22730*/  FMUL.FTZ R59, R59, R3.reuse ;  /* 0x000000033b3b7220 */ /* 0x080fe40000410000 */
[-C--:B------:R-:W-:Y:S02]  /*22740*/  FMUL.FTZ R62, R62, R3.reuse ;  /* 0x000000033e3e7220 */ /* 0x080fe40000410000 */
[----:B------:R-:W-:-:S02]  /*22750*/  FMUL.FTZ R63, R63, R3 ;  /* 0x000000033f3f7220 */ /* 0x000fc40000410000 */
[-C--:B------:R-:W-:Y:S01]  /*22760*/  FMUL.FTZ R66, R66, R3.reuse ;  /* 0x0000000342427220 */ /* 0x080fe20000410000 */
[C---:B------:R-:W-:Y:S01]  /*22770*/  HMMA.16816.F32 R132, R4.reuse, R10, R132 ;  /* 0x0000000a0484723c */ /* 0x040fe20000001884 */
[----:B------:R-:W1:Y:S01]  /*22780*/  LDSM.16.MT88.4 R8, [R216+0x12000] ;  /* 0x01200000d808783b */ /* 0x000e620000004200 */
[-C--:B------:R-:W-:Y:S02]  /*22790*/  FMUL.FTZ R67, R67, R3.reuse ;  /* 0x0000000343437220 */ /* 0x080fe40000410000 */
[-C--:B------:R-:W-:Y:S02]  /*227a0*/  FMUL.FTZ R70, R70, R3.reuse ;  /* 0x0000000346467220 */ /* 0x080fe40000410000 */
[----:B------:R-:W-:Y:S02]  /*227b0*/  FMUL.FTZ R71, R71, R3 ;  /* 0x0000000347477220 */ /* 0x000fe40000410000 */
[----:B--2---:R-:W-:Y:S01]  /*227c0*/  HMMA.16816.F32 R36, R4, R16, R36 ;  /* 0x000000100424723c */ /* 0x004fe20000001824 */
[----:B------:R-:W-:-:S02]  /*227d0*/  FMUL.FTZ R72, R72, R164 ;  /* 0x000000a448487220 */ /* 0x000fc40000410000 */
[-C--:B------:R-:W-:Y:S02]  /*227e0*/  FMUL.FTZ R73, R73, R164.reuse ;  /* 0x000000a449497220 */ /* 0x080fe40000410000 */
[-C--:B------:R-:W-:Y:S02]  /*227f0*/  FMUL.FTZ R74, R74, R3.reuse ;  /* 0x000000034a4a7220 */ /* 0x080fe40000410000 */
[-C--:B------:R-:W-:Y:S01]  /*22800*/  FMUL.FTZ R75, R75, R3.reuse ;  /* 0x000000034b4b7220 */ /* 0x080fe20000410000 */
[----:B------:R-:W-:Y:S01]  /*22810*/  HMMA.16816.F32 R40, R4, R18, R40 ;  /* 0x000000120428723c */ /* 0x000fe20000001828 */
[----:B------:R-:W2:Y:S01]  /*22820*/  LDSM.16.MT88.4 R16, [R215+0x12000] ;  /* 0x01200000d710783b */ /* 0x000ea20000004200 */
[-C--:B------:R-:W-:Y:S02]  /*22830*/  FMUL.FTZ R76, R76, R164.reuse ;  /* 0x000000a44c4c7220 */ /* 0x080fe40000410000 */
[----:B------:R-:W-:Y:S02]  /*22840*/  FMUL.FTZ R77, R77, R164 ;  /* 0x000000a44d4d7220 */ /* 0x000fe40000410000 */
[----:B------:R-:W-:-:S02]  /*22850*/  FMUL.FTZ R78, R78, R3 ;  /* 0x000000034e4e7220 */ /* 0x000fc40000410000 */
[C---:B---3--:R-:W-:Y:S01]  /*22860*/  HMMA.16816.F32 R44, R4.reuse, R12, R44 ;  /* 0x0000000c042c723c */ /* 0x048fe2000000182c */
[-C--:B------:R-:W-:Y:S02]  /*22870*/  FMUL.FTZ R79, R79, R3.reuse ;  /* 0x000000034f4f7220 */ /* 0x080fe40000410000 */
[-C--:B------:R-:W-:Y:S02]  /*22880*/  FMUL.FTZ R80, R80, R164.reuse ;  /* 0x000000a450507220 */ /* 0x080fe40000410000 */
[----:B------:R-:W-:Y:S02]  /*22890*/  FMUL.FTZ R81, R81, R164 ;  /* 0x000000a451517220 */ /* 0x000fe40000410000 */
        /* <DEDUP_REMOVED lines=8> */
[----:B------:R-:W-:Y:S02]  /*22920*/  FMUL.FTZ R87, R87, R3 ;  /* 0x0000000357577220 */ /* 0x000fe40000410000 */
        /* <DEDUP_REMOVED lines=36> */
[----:B------:R-:W-:Y:S02]  /*22b70*/  FMUL.FTZ R113, R113, R164 ;  /* 0x000000a471717220 */ /* 0x000fe40000410000 */
[-C--:B------:R-:W-:Y:S02]  /*22b80*/  FMUL.FTZ R114, R114, R3.reuse ;  /* 0x0000000372727220 */ /* 0x080fe40000410000 */
[----:B------:R-:W-:Y:S02]  /*22b90*/  FMUL.FTZ R115, R115, R3 ;  /* 0x0000000373737220 */ /* 0x000fe40000410000 */
[----:B--2---:R-:W-:Y:S01]  /*22ba0*/  HMMA.16816.F32 R84, R4, R16, R84 ;  /* 0x000000100454723c */ /* 0x004fe20000001854 */
[----:B------:R-:W-:-:S02]  /*22bb0*/  FFMA.FTZ R170, R194, R169, -R24 ;  /* 0x000000a9c2aa7223 */ /* 0x000fc40000010818 */
[-CC-:B------:R-:W-:Y:S02]  /*22bc0*/  FFMA.FTZ R171, R193, R169.reuse, -R24.reuse ;  /* 0x000000a9c1ab7223 */ /* 0x180fe40000010818 */
[-CC-:B------:R-:W-:Y:S02]  /*22bd0*/  FFMA.FTZ R172, R192, R169.reuse, -R24.reuse ;  /* 0x000000a9c0ac7223 */ /* 0x180fe40000010818 */
[-C--:B------:R-:W-:Y:S01]  /*22be0*/  FFMA.FTZ R173, R191, R169.reuse, -R24 ;  /* 0x000000a9bfad7223 */ /* 0x080fe20000010818 */
[----:B------:R-:W-:Y:S01]  /*22bf0*/  HMMA.16816.F32 R88, R4, R18, R88 ;  /* 0x000000120458723c */ /* 0x000fe20000001858 */
[----:B------:R-:W2:Y:S01]  /*22c00*/  LDSM.16.MT88.4 R16, [R217+0x16000] ;  /* 0x01600000d910783b */ /* 0x000ea20000004200 */
[-CC-:B------:R-:W-:Y:S01]  /*22c10*/  FFMA.FTZ R174, R190, R169.reuse, -R168.reuse ;  /* 0x000000a9beae7223 */ /* 0x180fe200000108a8 */
[----:B------:R-:W-:Y:S01]  /*22c20*/  MUFU.EX2 R170, R170 ;  /* 0x000000aa00aa7308 */ /* 0x000fe20000000800 */
[-CC-:B------:R-:W-:Y:S02]  /*22c30*/  FFMA.FTZ R176, R187, R169.reuse, -R168.reuse ;  /* 0x000000a9bbb07223 */ /* 0x180fe400000108a8 */
[----:B------:R-:W-:-:S02]  /*22c40*/  FFMA.FTZ R175, R186, R169, -R168 ;  /* 0x000000a9baaf7223 */ /* 0x000fc400000108a8 */
[C---:B---3--:R-:W-:Y:S01]  /*22c50*/  HMMA.16816.F32 R92, R4.reuse, R12, R92 ;  /* 0x0000000c045c723c */ /* 0x048fe2000000185c */
[----:B------:R-:W-:Y:S02]  /*22c60*/  FFMA.FTZ R177, R185, R169, -R168 ;  /* 0x000000a9b9b17223 */ /* 0x000fe400000108a8 */
[----:B------:R-:W3:Y:S01]  /*22c70*/  MUFU.EX2 R171, R171 ;  /* 0x000000ab00ab7308 */ /* 0x000ee20000000800 */
[-C--:B------:R-:W-:Y:S02]  /*22c80*/  FMUL.FTZ R116, R116, R164.reuse ;  /* 0x000000a474747220 */ /* 0x080fe40000410000 */
[----:B------:R-:W-:Y:S02]  /*22c90*/  FMUL.FTZ R117, R117, R164 ;  /* 0x000000a475757220 */ /* 0x000fe40000410000 */
[----:B------:R-:W-:Y:S01]  /*22ca0*/  HMMA.16816.F32 R96, R4, R14, R96 ;  /* 0x0000000e0460723c */ /* 0x000fe20000001860 */
[----:B------:R-:W4:Y:S01]  /*22cb0*/  LDSM.16.MT88.4 R12, [R216+0x16000] ;  /* 0x01600000d80c783b */ /* 0x000f220000004200 */
[-C--:B------:R-:W-:Y:S01]  /*22cc0*/  FMUL.FTZ R118, R118, R3.reuse ;  /* 0x0000000376767220 */ /* 0x080fe20000410000 */
[----:B------:R-:W-:Y:S01]  /*22cd0*/  MUFU.EX2 R172, R172 ;  /* 0x000000ac00ac7308 */ /* 0x000fe20000000800 */
[----:B------:R-:W-:-:S02]  /*22ce0*/  FMUL.FTZ R119, R119, R3 ;  /* 0x0000000377777220 */ /* 0x000fc40000410000 */
[-C--:B------:R-:W-:Y:S02]  /*22cf0*/  FMUL.FTZ R120, R120, R164.reuse ;  /* 0x000000a478787220 */ /* 0x080fe40000410000 */
[-C--:B------:R-:W-:Y:S01]  /*22d00*/  FMUL.FTZ R121, R121, R164.reuse ;  /* 0x000000a479797220 */ /* 0x080fe20000410000 */
[C---:B-1----:R-:W-:Y:S01]  /*22d10*/  HMMA.16816.F32 R100, R4.reuse, R8, R100 ;  /* 0x000000080464723c */ /* 0x042fe20000001864 */
[-C--:B------:R-:W-:Y:S01]  /*22d20*/  FMUL.FTZ R122, R122, R3.reuse ;  /* 0x000000037a7a7220 */ /* 0x080fe20000410000 */
[----:B------:R-:W-:Y:S01]  /*22d30*/  MUFU.EX2 R173, R173 ;  /* 0x000000ad00ad7308 */ /* 0x000fe20000000800 */
[-C--:B------:R-:W-:Y:S02]  /*22d40*/  FMUL.FTZ R123, R123, R3.reuse ;  /* 0x000000037b7b7220 */ /* 0x080fe40000410000 */
[-C--:B------:R-:W-:Y:S02]  /*22d50*/  FMUL.FTZ R124, R124, R164.reuse ;  /* 0x000000a47c7c7220 */ /* 0x080fe40000410000 */
[----:B------:R-:W-:Y:S01]  /*22d60*/  FMUL.FTZ R125, R125, R164 ;  /* 0x000000a47d7d7220 */ /* 0x000fe20000410000 */
[----:B------:R-:W-:Y:S01]  /*22d70*/  HMMA.16816.F32 R104, R4, R10, R104 ;  /* 0x0000000a0468723c */ /* 0x000fe20000001868 */
[----:B------:R-:W1:Y:S01]  /*22d80*/  LDSM.16.MT88.4 R8, [R215+0x16000] ;  /* 0x01600000d708783b */ /* 0x000e620000004200 */
[----:B------:R-:W-:Y:S01]  /*22d90*/  MUFU.EX2 R174, R174 ;  /* 0x000000ae00ae7308 */ /* 0x000fe20000000800 */
[----:B------:R-:W-:-:S02]  /*22da0*/  FMUL.FTZ R126, R126, R3 ;  /* 0x000000037e7e7220 */ /* 0x000fc40000410000 */
[-C--:B------:R-:W-:Y:S02]  /*22db0*/  FMUL.FTZ R127, R127, R3.reuse ;  /* 0x000000037f7f7220 */ /* 0x080fe40000410000 */
[-C--:B------:R-:W-:Y:S01]  /*22dc0*/  FMUL.FTZ R128, R128, R164.reuse ;  /* 0x000000a480807220 */ /* 0x080fe20000410000 */
[C---:B--2---:R-:W-:Y:S01]  /*22dd0*/  HMMA.16816.F32 R108, R4.reuse, R16, R108 ;  /* 0x00000010046c723c */ /* 0x044fe2000000186c */
[----:B------:R-:W-:Y:S01]  /*22de0*/  FMUL.FTZ R129, R129, R164 ;  /* 0x000000a481817220 */ /* 0x000fe20000410000 */
[----:B------:R-:W2:Y:S01]  /*22df0*/  MUFU.EX2 R176, R176 ;  /* 0x000000b000b07308 */ /* 0x000ea20000000800 */
[-C--:B------:R-:W-:Y:S02]  /*22e00*/  FMUL.FTZ R130, R130, R3.reuse ;  /* 0x0000000382827220 */ /* 0x080fe40000410000 */
[----:B------:R-:W-:Y:S02]  /*22e10*/  FMUL.FTZ R131, R131, R3 ;  /* 0x0000000383837220 */ /* 0x000fe40000410000 */
[-CC-:B------:R-:W-:Y:S01]  /*22e20*/  FFMA.FTZ R185, R178, R169.reuse, -R168.reuse ;  /* 0x000000a9b2b97223 */ /* 0x180fe200000108a8 */
[----:B------:R-:W-:Y:S01]  /*22e30*/  HMMA.16816.F32 R112, R4, R18, R112 ;  /* 0x000000120470723c */ /* 0x000fe20000001870 */
[----:B------:R-:W5:Y:S01]  /*22e40*/  LDSM.16.MT88.4 R16, [R219+0x10800] ;  /* 0x01080000db10783b */ /* 0x000f620000004200 */
[----:B------:R-:W-:Y:S01]  /*22e50*/  MUFU.EX2 R175, R175 ;  /* 0x000000af00af7308 */ /* 0x000fe20000000800 */
[----:B------:R-:W-:-:S02]  /*22e60*/  FFMA.FTZ R178, R179, R169, -R168 ;  /* 0x000000a9b3b27223 */ /* 0x000fc400000108a8 */
[-CC-:B------:R-:W-:Y:S02]  /*22e70*/  FFMA.FTZ R181, R181, R169.reuse, -R24.reuse ;  /* 0x000000a9b5b57223 */ /* 0x180fe40000010818 */
[-CC-:B------:R-:W-:Y:S01]  /*22e80*/  FFMA.FTZ R184, R184, R169.reuse, -R24.reuse ;  /* 0x000000a9b8b87223 */ /* 0x180fe20000010818 */
[C---:B----4-:R-:W-:Y:S01]  /*22e90*/  HMMA.16816.F32 R116, R4.reuse, R12, R116 ;  /* 0x0000000c0474723c */ /* 0x050fe20000001874 */
[-CC-:B------:R-:W-:Y:S01]  /*22ea0*/  FFMA.FTZ R183, R183, R169.reuse, -R24.reuse ;  /* 0x000000a9b7b77223 */ /* 0x180fe20000010818 */
[----:B------:R-:W4:Y:S01]  /*22eb0*/  MUFU.EX2 R177, R177 ;  /* 0x000000b100b17308 */ /* 0x000f220000000800 */
[-C--:B------:R-:W-:Y:S02]  /*22ec0*/  FFMA.FTZ R182, R182, R169.reuse, -R24 ;  /* 0x000000a9b6b67223 */ /* 0x080fe40000010818 */
[-CC-:B------:R-:W-:Y:S02]  /*22ed0*/  FFMA.FTZ R180, R180, R169.reuse, -R168.reuse ;  /* 0x000000a9b4b47223 */ /* 0x180fe400000108a8 */
[-C--:B------:R-:W-:Y:S01]  /*22ee0*/  FFMA.FTZ R179, R27, R169.reuse, -R168 ;  /* 0x000000a91bb37223 */ /* 0x080fe200000108a8 */
[----:B------:R-:W-:Y:S01]  /*22ef0*/  HMMA.16816.F32 R120, R4, R14, R120 ;  /* 0x0000000e0478723c */ /* 0x000fe20000001878 */
[----:B------:R-:W5:Y:S01]  /*22f00*/  LDSM.16.MT88.4 R12, [R217+0x10800] ;  /* 0x01080000d90c783b */ /* 0x000f620000004200 */
[----:B------:R-:W2:Y:S01]  /*22f10*/  MUFU.EX2 R181, R181 ;  /* 0x000000b500b57308 */ /* 0x000ea20000000800 */
[----:B------:R-:W-:-:S02]  /*22f20*/  FFMA.FTZ R186, R26, R169, -R24 ;  /* 0x000000a91aba7223 */ /* 0x000fc40000010818 */
[-CC-:B------:R-:W-:Y:S02]  /*22f30*/  FFMA.FTZ R187, R25, R169.reuse, -R24.reuse ;  /* 0x000000a919bb7223 */ /* 0x180fe40000010818 */
[-CC-:B------:R-:W-:Y:S01]  /*22f40*/  FFMA.FTZ R190, R23, R169.reuse, -R24.reuse ;  /* 0x000000a917be7223 */ /* 0x180fe20000010818 */
[C---:B-1----:R-:W-:Y:S02]  /*22f50*/  HMMA.16816.F32 R124, R4.reuse, R8, R124 ;  /* 0x00000008047c723c */ /* 0x042fe4000000187c */
[----:B------:R-:W-:Y:S01]  /*22f60*/  MUFU.EX2 R184, R184 ;  /* 0x000000b800b87308 */ /* 0x000fe20000000800 */
[-C--:B------:R-:W-:Y:S02]  /*22f70*/  FFMA.FTZ R191, R22, R169.reuse, -R24 ;  /* 0x000000a916bf7223 */ /* 0x080fe40000010818 */
[-CC-:B------:R-:W-:Y:S01]  /*22f80*/  FFMA.FTZ R192, R21, R169.reuse, -R168.reuse ;  /* 0x000000a915c07223 */ /* 0x180fe200000108a8 */
[----:B------:R-:W-:Y:S01]  /*22f90*/  LDSM.16.MT88.4 R24, [R219+0x11800] ;  /* 0x01180000db18783b */ /* 0x000fe20000004200 */
[-CC-:B------:R-:W-:Y:S01]  /*22fa0*/  FFMA.FTZ R193, R20, R169.reuse, -R168.reuse ;  /* 0x000000a914c17223 */ /* 0x180fe200000108a8 */
[----:B------:R-:W-:Y:S02]  /*22fb0*/  HMMA.16816.F32 R128, R4, R10, R128 ;  /* 0x0000000a0480723c */ /* 0x000fe40000001880 */
[----:B------:R-:W1:Y:S01]  /*22fc0*/  LDSM.16.MT88.4 R8, [R216+0x10800] ;  /* 0x01080000d808783b */ /* 0x000e620000004200 */
[----:B------:R-:W-:Y:S01]  /*22fd0*/  MUFU.EX2 R183, R183 ;  /* 0x000000b700b77308 */ /* 0x000fe20000000800 */
[----:B------:R-:W-:-:S02]  /*22fe0*/  FFMA.FTZ R166, R166, R169, -R168 ;  /* 0x000000a9a6a67223 */ /* 0x000fc400000108a8 */
[----:B------:R-:W-:Y:S01]  /*22ff0*/  FFMA.FTZ R165, R165, R169, -R168 ;  /* 0x000000a9a5a57223 */ /* 0x000fe200000108a8 */
[----:B------:R-:W-:Y:S01]  /*23000*/  LDSM.16.MT88.4 R20, [R217+0x11800] ;  /* 0x01180000d914783b */ /* 0x000fe20000004200 */
[----:B---3--:R-:W-:Y:S01]  /*23010*/  F2FP.PACK_AB R4, R171, R170 ;  /* 0x000000aaab04723e */ /* 0x008fe200000000ff */
[----:B------:R-:W-:Y:S01]  /*23020*/  FFMA.FTZ R32, R249, R164, R32 ;  /* 0x000000a4f9207223 */ /* 0x000fe20000010020 */
[----:B--2---:R-:W-:Y:S01]  /*23030*/  F2FP.PACK_AB R5, R176, R174 ;  /* 0x000000aeb005723e */ /* 0x004fe200000000ff */
[----:B------:R-:W-:Y:S01]  /*23040*/  MUFU.EX2 R182, R182 ;  /* 0x000000b600b67308 */ /* 0x000fe20000000800 */
[----:B------:R-:W-:Y:S01]  /*23050*/  F2FP.PACK_AB R6, R173, R172 ;  /* 0x000000acad06723e */ /* 0x000fe200000000ff */
[----:B------:R-:W-:Y:S01]  /*23060*/  FFMA.FTZ R3, R248, R3, R28 ;  /* 0x00000003f8037223 */ /* 0x000fe2000001001c */
[----:B----4-:R-:W-:Y:S01]  /*23070*/  F2FP.PACK_AB R7, R177, R175 ;  /* 0x000000afb107723e */ /* 0x010fe200000000ff */
[----:B------:R-:W-:Y:S01]  /*23080*/  FADD.FTZ R31, R31, R32 ;  /* 0x000000201f1f7221 */ /* 0x000fe20000010000 */
[----:B------:R-:W-:Y:S01]  /*23090*/  MOV R164, R34 ;  /* 0x0000002200a47202 */ /* 0x000fe20000000f00 */
[----:B------:R-:W-:Y:S01]  /*230a0*/  FADD.FTZ R2, R2, R3 ;  /* 0x0000000302027221 */ /* 0x000fe20000010000 */
[----:B------:R-:W-:Y:S01]  /*230b0*/  MOV R3, R33 ;  /* 0x0000002100037202 */ /* 0x000fe20000000f00 */
[----:B------:R-:W2:Y:S01]  /*230c0*/  MUFU.EX2 R180, R180 ;  /* 0x000000b400b47308 */ /* 0x000ea20000000800 */
[----:B------:R-:W-:Y:S01]  /*230d0*/  FADD.FTZ R31, R30, R31 ;  /* 0x0000001f1e1f7221 */ /* 0x000fe20000010000 */
[----:B-----5:R-:W-:Y:S01]  /*230e0*/  HMMA.16816.F32 R160, R4, R16, R160 ;  /* 0x0000001004a0723c */ /* 0x020fe200000018a0 */
[----:B------:R-:W-:-:S02]  /*230f0*/  FADD.FTZ R2, R0, R2 ;  /* 0x0000000200027221 */ /* 0x000fc40000010000 */
[----:B------:R-:W-:Y:S02]  /*23100*/  FADD.FTZ R29, R29, R31 ;  /* 0x0000001f1d1d7221 */ /* 0x000fe40000010000 */
[----:B------:R-:W-:Y:S01]  /*23110*/  FADD.FTZ R35, R35, R2 ;  /* 0x0000000223237221 */ /* 0x000fe20000010000 */
[----:B------:R-:W3:Y:S01]  /*23120*/  MUFU.EX2 R185, R185 ;  /* 0x000000b900b97308 */ /* 0x000ee20000000800 */
[----:B------:R-:W-:Y:S01]  /*23130*/  FADD.FTZ R29, R170, R29 ;  /* 0x0000001daa1d7221 */ /* 0x000fe20000010000 */
[C---:B------:R-:W-:Y:S01]  /*23140*/  HMMA.16816.F32 R156, R4.reuse, R18, R156 ;  /* 0x00000012049c723c */ /* 0x040fe2000000189c */
[----:B------:R-:W4:Y:S01]  /*23150*/  LDSM.16.MT88.4 R16, [R215+0x10800] ;  /* 0x01080000d710783b */ /* 0x000f220000004200 */
[----:B------:R-:W-:Y:S02]  /*23160*/  FADD.FTZ R35, R174, R35 ;  /* 0x00000023ae237221 */ /* 0x000fe40000010000 */
[----:B------:R-:W-:Y:S02]  /*23170*/  FADD.FTZ R171, R171, R29 ;  /* 0x0000001dabab7221 */ /* 0x000fe40000010000 */
[----:B------:R-:W-:Y:S01]  /*23180*/  MUFU.EX2 R178, R178 ;  /* 0x000000b200b27308 */ /* 0x000fe20000000800 */
[----:B------:R-:W-:Y:S01]  /*23190*/  FADD.FTZ R176, R176, R35 ;  /* 0x00000023b0b07221 */ /* 0x000fe20000010000 */
[----:B------:R-:W-:Y:S01]  /*231a0*/  HMMA.16816.F32 R152, R4, R12, R152 ;  /* 0x0000000c0498723c */ /* 0x000fe20000001898 */
[----:B------:R-:W-:-:S02]  /*231b0*/  FADD.FTZ R171, R172, R171 ;  /* 0x000000abacab7221 */ /* 0x000fc40000010000 */
[----:B------:R-:W-:Y:S02]  /*231c0*/  FADD.FTZ R176, R175, R176 ;  /* 0x000000b0afb07221 */ /* 0x000fe40000010000 */
[----:B------:R-:W-:Y:S01]  /*231d0*/  FADD.FTZ R173, R173, R171 ;  /* 0x000000abadad7221 */ /* 0x000fe20000010000 */
[----:B------:R-:W5:Y:S01]  /*231e0*/  MUFU.EX2 R179, R179 ;  /* 0x000000b300b37308 */ /* 0x000f620000000800 */
[----:B------:R-:W-:Y:S01]  /*231f0*/  FADD.FTZ R177, R177, R176 ;  /* 0x000000b0b1b17221 */ /* 0x000fe20000010000 */
[C---:B------:R-:W-:Y:S01]  /*23200*/  HMMA.16816.F32 R148, R4.reuse, R14, R148 ;  /* 0x0000000e0494723c */ /* 0x040fe20000001894 */
[----:B------:R-:W3:Y:S01]  /*23210*/  LDSM.16.MT88.4 R12, [R219+0x12800] ;  /* 0x01280000db0c783b */ /* 0x000ee20000004200 */
[----:B------:R-:W-:Y:S02]  /*23220*/  FADD.FTZ R173, R181, R173 ;  /* 0x000000adb5ad7221 */ /* 0x000fe40000010000 */
[----:B--2---:R-:W-:Y:S02]  /*23230*/  FADD.FTZ R177, R180, R177 ;  /* 0x000000b1b4b17221 */ /* 0x004fe40000010000 */
[----:B------:R-:W2:Y:S02]  /*23240*/  MUFU.EX2 R186, R186 ;  /* 0x000000ba00ba7308 */ /* 0x000ea40000000800 */
[C---:B-1----:R-:W-:Y:S06]  /*23250*/  HMMA.16816.F32 R144, R4.reuse, R8, R144 ;  /* 0x000000080490723c */ /* 0x042fec0000001890 */
[----:B------:R-:W-:Y:S02]  /*23260*/  MUFU.EX2 R187, R187 ;  /* 0x000000bb00bb7308 */ /* 0x000fe40000000800 */
[C---:B------:R-:W-:Y:S01]  /*23270*/  HMMA.16816.F32 R140, R4.reuse, R10, R140 ;  /* 0x0000000a048c723c */ /* 0x040fe2000000188c */
[----:B------:R-:W1:Y:S05]  /*23280*/  LDSM.16.MT88.4 R8, [R217+0x12800] ;  /* 0x01280000d908783b */ /* 0x000e6a0000004200 */
[----:B------:R-:W-:Y:S02]  /*23290*/  MUFU.EX2 R190, R190 ;  /* 0x000000be00be7308 */ /* 0x000fe40000000800 */
[C---:B----4-:R-:W-:Y:S06]  /*232a0*/  HMMA.16816.F32 R136, R4.reuse, R16, R136 ;  /* 0x000000100488723c */ /* 0x050fec0000001888 */
[----:B------:R-:W-:Y:S02]  /*232b0*/  MUFU.EX2 R191, R191 ;  /* 0x000000bf00bf7308 */ /* 0x000fe40000000800 */
[C---:B------:R-:W-:Y:S01]  /*232c0*/  HMMA.16816.F32 R132, R4.reuse, R18, R132 ;  /* 0x000000120484723c */ /* 0x040fe20000001884 */
[----:B------:R-:W4:Y:S05]  /*232d0*/  LDSM.16.MT88.4 R16, [R216+0x12800] ;  /* 0x01280000d810783b */ /* 0x000f2a0000004200 */
[----:B------:R-:W1:Y:S02]  /*232e0*/  MUFU.EX2 R192, R192 ;  /* 0x000000c000c07308 */ /* 0x000e640000000800 */
[C---:B---3--:R-:W-:Y:S06]  /*232f0*/  HMMA.16816.F32 R36, R4.reuse, R12, R36 ;  /* 0x0000000c0424723c */ /* 0x048fec0000001824 */
[----:B------:R-:W3:Y:S02]  /*23300*/  MUFU.EX2 R193, R193 ;  /* 0x000000c100c17308 */ /* 0x000ee40000000800 */
[C---:B------:R-:W-:Y:S01]  /*23310*/  HMMA.16816.F32 R40, R4.reuse, R14, R40 ;  /* 0x0000000e0428723c */ /* 0x040fe20000001828 */
[----:B------:R-:W2:Y:S05]  /*23320*/  LDSM.16.MT88.4 R12, [R215+0x12800] ;  /* 0x01280000d70c783b */ /* 0x000eaa0000004200 */
[----:B------:R-:W2:Y:S02]  /*23330*/  MUFU.EX2 R166, R166 ;  /* 0x000000a600a67308 */ /* 0x000ea40000000800 */
[C---:B-1----:R-:W-:Y:S06]  /*23340*/  HMMA.16816.F32 R44, R4.reuse, R8, R44 ;  /* 0x00000008042c723c */ /* 0x042fec000000182c */
[----:B------:R-:W1:Y:S02]  /*23350*/  MUFU.EX2 R165, R165 ;  /* 0x000000a500a57308 */ /* 0x000e640000000800 */
        /* <DEDUP_REMOVED lines=30> */
[----:B------:R-:W-:Y:S01]  /*23540*/  HMMA.16816.F32 R128, R4, R18, R128 ;  /* 0x000000120480723c */ /* 0x000fe20000001880 */
[----:B------:R-:W4:Y:S06]  /*23550*/  LDSM.16.MT88.4 R16, [R216+0x11000] ;  /* 0x01100000d810783b */ /* 0x000f2c0000004200 */
[C---:B------:R-:W-:Y:S01]  /*23560*/  F2FP.PACK_AB R4, R184.reuse, R181 ;  /* 0x000000b5b804723e */ /* 0x040fe200000000ff */
[----:B------:R-:W-:Y:S01]  /*23570*/  FADD.FTZ R184, R184, R173 ;  /* 0x000000adb8b87221 */ /* 0x000fe20000010000 */
[C---:B------:R-:W-:Y:S01]  /*23580*/  F2FP.PACK_AB R5, R185.reuse, R180 ;  /* 0x000000b4b905723e */ /* 0x040fe200000000ff */
[----:B------:R-:W-:Y:S01]  /*23590*/  FADD.FTZ R185, R185, R177 ;  /* 0x000000b1b9b97221 */ /* 0x000fe20000010000 */
[----:B------:R-:W-:Y:S01]  /*235a0*/  F2FP.PACK_AB R6, R182, R183 ;  /* 0x000000b7b606723e */ /* 0x000fe200000000ff */
[----:B------:R-:W-:Y:S01]  /*235b0*/  FADD.FTZ R184, R183, R184 ;  /* 0x000000b8b7b87221 */ /* 0x000fe20000010000 */
[----:B-----5:R-:W-:Y:S01]  /*235c0*/  F2FP.PACK_AB R7, R179, R178 ;  /* 0x000000b2b307723e */ /* 0x020fe200000000ff */
[----:B------:R-:W-:-:S02]  /*235d0*/  FADD.FTZ R185, R178, R185 ;  /* 0x000000b9b2b97221 */ /* 0x000fc40000010000 */
[----:B------:R-:W-:Y:S02]  /*235e0*/  FADD.FTZ R182, R182, R184 ;  /* 0x000000b8b6b67221 */ /* 0x000fe40000010000 */
[----:B------:R-:W-:Y:S02]  /*235f0*/  FADD.FTZ R179, R179, R185 ;  /* 0x000000b9b3b37221 */ /* 0x000fe40000010000 */
[C---:B--2---:R-:W-:Y:S01]  /*23600*/  HMMA.16816.F32 R160, R4.reuse, R12, R160 ;  /* 0x0000000c04a0723c */ /* 0x044fe200000018a0 */
[----:B------:R-:W-:Y:S02]  /*23610*/  FADD.FTZ R182, R186, R182 ;  /* 0x000000b6bab67221 */ /* 0x000fe40000010000 */
[----:B------:R-:W-:Y:S02]  /*23620*/  FADD.FTZ R179, R192, R179 ;  /* 0x000000b3c0b37221 */ /* 0x000fe40000010000 */
[----:B------:R-:W-:Y:S02]  /*23630*/  FADD.FTZ R182, R187, R182 ;  /* 0x000000b6bbb67221 */ /* 0x000fe40000010000 */
[----:B---3--:R-:W-:Y:S01]  /*23640*/  FADD.FTZ R179, R193, R179 ;  /* 0x000000b3c1b37221 */ /* 0x008fe20000010000 */
[----:B------:R-:W-:Y:S01]  /*23650*/  HMMA.16816.F32 R156, R4, R14, R156 ;  /* 0x0000000e049c723c */ /* 0x000fe2000000189c */
[----:B------:R-:W2:Y:S01]  /*23660*/  LDSM.16.MT88.4 R12, [R215+0x11000] ;  /* 0x01100000d70c783b */ /* 0x000ea20000004200 */
[----:B------:R-:W-:-:S02]  /*23670*/  FADD.FTZ R182, R190, R182 ;  /* 0x000000b6beb67221 */ /* 0x000fc40000010000 */
[----:B------:R-:W-:Y:S02]  /*23680*/  FADD.FTZ R179, R166, R179 ;  /* 0x000000b3a6b37221 */ /* 0x000fe40000010000 */
[----:B------:R-:W-:Y:S02]  /*23690*/  FADD.FTZ R249, R191, R182 ;  /* 0x000000b6bff97221 */ /* 0x000fe40000010000 */
[----:B-1----:R-:W-:Y:S01]  /*236a0*/  HMMA.16816.F32 R152, R4, R8, R152 ;  /* 0x000000080498723c */ /* 0x002fe20000001898 */
[----:B------:R-:W-:-:S07]  /*236b0*/  FADD.FTZ R248, R165, R179 ;  /* 0x000000b3a5f87221 */ /* 0x000fce0000010000 */
[C---:B----4-:R-:W-:Y:S08]  /*236c0*/  HMMA.16816.F32 R144, R4.reuse, R16, R144 ;  /* 0x000000100490723c */ /* 0x050ff00000001890 */
[C---:B------:R-:W-:Y:S01]  /*236d0*/  HMMA.16816.F32 R140, R4.reuse, R18, R140 ;  /* 0x00000012048c723c */ /* 0x040fe2000000188c */
[----:B------:R-:W1:Y:S07]  /*236e0*/  LDSM.16.MT88.4 R16, [R217+0x13000] ;  /* 0x01300000d910783b */ /* 0x000e6e0000004200 */
        /* <DEDUP_REMOVED lines=37> */
[----:B------:R-:W-:Y:S07]  /*23940*/  LDSM.16.MT88.4 R8, [R219+0x13800] ;  /* 0x01380000db08783b */ /* 0x000fee0000004200 */
[C---:B--2---:R-:W-:Y:S08]  /*23950*/  HMMA.16816.F32 R124, R4.reuse, R12, R124 ;  /* 0x0000000c047c723c */ /* 0x044ff0000000187c */
[----:B------:R-:W-:Y:S01]  /*23960*/  HMMA.16816.F32 R128, R4, R14, R128 ;  /* 0x0000000e0480723c */ /* 0x000fe20000001880 */
[----:B------:R-:W2:Y:S06]  /*23970*/  LDSM.16.MT88.4 R12, [R215+0x11800] ;  /* 0x01180000d70c783b */ /* 0x000eac0000004200 */
[----:B------:R-:W-:-:S02]  /*23980*/  F2FP.PACK_AB R4, R187, R186 ;  /* 0x000000babb04723e */ /* 0x000fc400000000ff */
[----:B------:R-:W-:Y:S02]  /*23990*/  F2FP.PACK_AB R5, R193, R192 ;  /* 0x000000c0c105723e */ /* 0x000fe400000000ff */
[----:B------:R-:W-:Y:S02]  /*239a0*/  F2FP.PACK_AB R6, R191, R190 ;  /* 0x000000bebf06723e */ /* 0x000fe400000000ff */
[----:B------:R-:W-:-:S07]  /*239b0*/  F2FP.PACK_AB R7, R165, R166 ;  /* 0x000000a6a507723e */ /* 0x000fce00000000ff */
        /* <DEDUP_REMOVED lines=12> */
[C---:B------:R-:W-:Y:S08]  /*23a80*/  HMMA.16816.F32 R36, R4.reuse, R8, R36 ;  /* 0x000000080424723c */ /* 0x040ff00000001824 */
[C---:B------:R-:W-:Y:S01]  /*23a90*/  HMMA.16816.F32 R40, R4.reuse, R10, R40 ;  /* 0x0000000a0428723c */ /* 0x040fe20000001828 */
[----:B------:R-:W5:Y:S07]  /*23aa0*/  LDSM.16.MT88.4 R8, [R217+0x15800] ;  /* 0x01580000d908783b */ /* 0x000f6e0000004200 */
        /* <DEDUP_REMOVED lines=12> */
[C---:B-----5:R-:W-:Y:S08]  /*23b70*/  HMMA.16816.F32 R76, R4.reuse, R8, R76 ;  /* 0x00000008044c723c */ /* 0x060ff0000000184c */
[C---:B------:R-:W-:Y:S01]  /*23b80*/  HMMA.16816.F32 R80, R4.reuse, R10, R80 ;  /* 0x0000000a0450723c */ /* 0x040fe20000001850 */
[----:B------:R-:W5:Y:S07]  /*23b90*/  LDSM.16.MT88.4 R8, [R216+0x17800] ;  /* 0x01780000d808783b */ /* 0x000f6e0000004200 */
[C---:B-1----:R-:W-:Y:S08]  /*23ba0*/  HMMA.16816.F32 R100, R4.reuse, R16, R100 ;  /* 0x000000100464723c */ /* 0x042ff00000001864 */
[C---:B------:R-:W-:Y:S01]  /*23bb0*/  HMMA.16816.F32 R104, R4.reuse, R18, R104 ;  /* 0x000000120468723c */ /* 0x040fe20000001868 */
[----:B------:R-:W1:Y:S07]  /*23bc0*/  LDSM.16.MT88.4 R16, [R215+0x17800] ;  /* 0x01780000d710783b */ /* 0x000e6e0000004200 */
[C---:B---3--:R-:W-:Y:S08]  /*23bd0*/  HMMA.16816.F32 R84, R4.reuse, R24, R84 ;  /* 0x000000180454723c */ /* 0x048ff00000001854 */
[C---:B------:R-:W-:Y:S08]  /*23be0*/  HMMA.16816.F32 R88, R4.reuse, R26, R88 ;  /* 0x0000001a0458723c */ /* 0x040ff00000001858 */
[C---:B----4-:R-:W-:Y:S08]  /*23bf0*/  HMMA.16816.F32 R92, R4.reuse, R20, R92 ;  /* 0x00000014045c723c */ /* 0x050ff0000000185c */
[C---:B------:R-:W-:Y:S08]  /*23c00*/  HMMA.16816.F32 R96, R4.reuse, R22, R96 ;  /* 0x000000160460723c */ /* 0x040ff00000001860 */
[C---:B--2---:R-:W-:Y:S08]  /*23c10*/  HMMA.16816.F32 R108, R4.reuse, R12, R108 ;  /* 0x0000000c046c723c */ /* 0x044ff0000000186c */
[C---:B------:R-:W-:Y:S08]  /*23c20*/  HMMA.16816.F32 R112, R4.reuse, R14, R112 ;  /* 0x0000000e0470723c */ /* 0x040ff00000001870 */
[C---:B-----5:R-:W-:Y:S08]  /*23c30*/  HMMA.16816.F32 R116, R4.reuse, R8, R116 ;  /* 0x000000080474723c */ /* 0x060ff00000001874 */
[C---:B------:R-:W-:Y:S08]  /*23c40*/  HMMA.16816.F32 R120, R4.reuse, R10, R120 ;  /* 0x0000000a0478723c */ /* 0x040ff00000001878 */
[C---:B-1----:R-:W-:Y:S08]  /*23c50*/  HMMA.16816.F32 R124, R4.reuse, R16, R124 ;  /* 0x00000010047c723c */ /* 0x042ff0000000187c */
[----:B------:R-:W-:Y:S11]  /*23c60*/  HMMA.16816.F32 R128, R4, R18, R128 ;  /* 0x000000120480723c */ /* 0x000ff60000001880 */
[----:B------:R-:W-:Y:S08]  /*23c70*/  @!UPT UIADD3 URZ, URZ, URZ, URZ ;  /* 0x0000003f3f3ff290 */ /* 0x000ff0000fffe03f */
.L_x_3023:
[----:B------:R-:W-:Y:S05]  /*23c80*/  @!P6 BRA `(.L_x_3032) ;  /* 0x000053e00000e947 */ /* 0x000fea0003800000 */
[----:B------:R-:W-:Y:S02]  /*23c90*/  MOV R0, R3 ;  /* 0x0000000300007202 */ /* 0x000fe40000000f00 */
[----:B------:R-:W-:-:S02]  /*23ca0*/  MOV R2, R164 ;  /* 0x000000a400027202 */ /* 0x000fc40000000f00 */
.L_x_3041:
        /* <DEDUP_REMOVED lines=77> */
.L_x_3034:
[----:B------:R-:W-:Y:S02]  /*24180*/  ULDC.64 UR4, c[0x0][0x118] ;  /* 0x0000460000047ab9 */ /* 0x000fe40000000a00 */
[----:B------:R-:W2:Y:S02]  /*24190*/  LD.E R7, [R164.64+0x40] ;  /* 0x00004004a4077980 */ /* 0x000ea4000c101900 */
[----:B--2---:R-:W-:Y:S04]  /*241a0*/  LEA R7, -R7, RZ, 0x6 ;  /* 0x000000ff07077211 */ /* 0x004fe800078e31ff */
[----:B------:R-:W-:Y:S02]  /*241b0*/  SHF.R.S32.HI R3, RZ, 0x1f, R7 ;  /* 0x0000001fff037819 */ /* 0x000fe40000011407 */
.L_x_3035:
[----:B------:R-:W-:Y:S05]  /*241c0*/  BSYNC B0 ;  /* 0x0000000000007941 */ /* 0x000fea0003800000 */
.L_x_3033:
        /* <DEDUP_REMOVED lines=14> */
[----:B------:R-:W-:Y:S01]  /*242b0*/  IMAD.X R5, R3, 0x1, R227, P1 ;  /* 0x0000000103057824 */ /* 0x000fe200008e06e3 */
[----:B------:R-:W-:Y:S01]  /*242c0*/  @!P6 STS.128 [R239+0x10000], RZ ;  /* 0x010000ffef00e388 */ /* 0x000fe20000000c00 */
[CC--:B------:R-:W-:Y:S02]  /*242d0*/  @P6 LEA R16, P1, R6.reuse, R189.reuse, 0x1 ;  /* 0x000000bd06106211 */ /* 0x0c0fe400078208ff */
[C---:B------:R-:W-:Y:S02]  /*242e0*/  @P5 LEA R12, P0, R6.reuse, R189, 0x1 ;  /* 0x000000bd060c5211 */ /* 0x040fe400078008ff */
[----:B------:R-:W-:Y:S01]  /*242f0*/  @!PT LDS RZ, [RZ] ;  /* 0x00000000fffff984 */ /* 0x000fe20000000800 */
[----:B------:R-:W-:Y:S01]  /*24300*/  @!PT LDS RZ, [RZ] ;  /* 0x00000000fffff984 */ /* 0x000fe20000000800 */
[----:B------:R-:W-:Y:S01]  /*24310*/  @!PT LDS RZ, [RZ] ;  /* 0x00000000fffff984 */ /* 0x000fe20000000800 */
[----:B------:R1:W-:Y:S01]  /*24320*/  @P5 LDGSTS.E.BYPASS.LTC128B.128 [R239+0x12000], [R250.64+0x80] ;  /* 0x12000080faef5fae */ /* 0x0003e2000b901d44 */
[CCC-:B------:R-:W-:Y:S02]  /*24330*/  @P6 LEA.HI.X R17, R6.reuse, R188.reuse, R5.reuse, 0x1, P1 ;  /* 0x000000bc06116211 */ /* 0x1c0fe400008f0c05 */
[CCC-:B------:R-:W-:Y:S02]  /*24340*/  @P5 LEA.HI.X R13, R6.reuse, R188.reuse, R5.reuse, 0x1, P0 ;  /* 0x000000bc060d5211 */ /* 0x1c0fe400000f0c05 */
[----:B------:R-:W-:Y:S01]  /*24350*/  @!P5 STS.128 [R239+0x12000], RZ ;  /* 0x012000ffef00d388 */ /* 0x000fe20000000c00 */
[----:B------:R-:W-:Y:S02]  /*24360*/  IADD3.X R3, R5, R227, RZ, P2, !PT ;  /* 0x000000e305037210 */ /* 0x000fe400017fe4ff */
[CC--:B------:R-:W-:Y:S02]  /*24370*/  @P4 LEA R10, P2, R6.reuse, R189.reuse, 0x1 ;  /* 0x000000bd060a4211 */ /* 0x0c0fe400078408ff */
[----:B------:R-:W-:Y:S01]  /*24380*/  @!PT LDS RZ, [RZ] ;  /* 0x00000000fffff984 */ /* 0x000fe20000000800 */
[----:B------:R-:W-:Y:S01]  /*24390*/  @!PT LDS RZ, [RZ] ;  /* 0x00000000fffff984 */ /* 0x000fe20000000800 */
[----:B------:R-:W-:Y:S01]  /*243a0*/  @!PT LDS RZ, [RZ] ;  /* 0x00000000fffff984 */ /* 0x000fe20000000800 */
[----:B------:R1:W-:Y:S01]  /*243b0*/  @P4 LDGSTS.E.BYPASS.LTC128B.128 [R239+0x14000], [R250.64+0x100] ;  /* 0x14000100faef4fae */ /* 0x0003e2000b901d44 */
[CC--:B------:R-:W-:Y:S02]  /*243c0*/  @P3 LEA R8, P1, R6.reuse, R189.reuse, 0x1 ;  /* 0x000000bd06083211 */ /* 0x0c0fe400078208ff */
[CCC-:B------:R-:W-:Y:S02]  /*243d0*/  @P4 LEA.HI.X R11, R6.reuse, R188.reuse, R5.reuse, 0x1, P2 ;  /* 0x000000bc060b4211 */ /* 0x1c0fe400010f0c05 */
[----:B------:R-:W-:Y:S01]  /*243e0*/  @!P4 STS.128 [R239+0x14000], RZ ;  /* 0x014000ffef00c388 */ /* 0x000fe20000000c00 */
[-C--:B------:R-:W-:Y:S02]  /*243f0*/  @P3 LEA.HI.X R9, R6, R188.reuse, R5, 0x1, P1 ;  /* 0x000000bc06093211 */ /* 0x080fe400008f0c05 */
        /* <DEDUP_REMOVED lines=8> */
[CCC-:B------:R-:W-:Y:S02]  /*24480*/  @P5 LEA.HI.X R21, R4.reuse, R188.reuse, R3.reuse, 0x1, P2 ;  /* 0x000000bc04155211 */ /* 0x1c0fe400010f0c03 */
[CC--:B------:R-:W-:Y:S02]  /*24490*/  @P4 LEA R18, P1, R4.reuse, R189.reuse, 0x1 ;  /* 0x000000bd04124211 */ /* 0x0c0fe400078208ff */
[----:B------:R-:W-:Y:S01]  /*244a0*/  @!PT LDS RZ, [RZ] ;  /* 0x00000000fffff984 */ /* 0x000fe20000000800 */
[----:B------:R-:W-:Y:S01]  /*244b0*/  @!PT LDS RZ, [RZ] ;  /* 0x00000000fffff984 */ /* 0x000fe20000000800 */
[----:B------:R-:W-:Y:S01]  /*244c0*/  @!PT LDS RZ, [RZ] ;  /* 0x00000000fffff984 */ /* 0x000fe20000000800 */
[----:B------:R2:W-:Y:S01]  /*244d0*/  @P6 LDGSTS.E.BYPASS.LTC128B.128 [R239+0x10800], [R16.64] ;  /* 0x1080000010ef6fae */ /* 0x0005e2000b901d44 */
[CC--:B------:R-:W-:Y:S02]  /*244e0*/  @P3 LEA R6, P0, R4.reuse, R189.reuse, 0x1 ;  /* 0x000000bd04063211 */ /* 0x0c0fe400078008ff */
[CCC-:B------:R-:W-:Y:S02]  /*244f0*/  @P4 LEA.HI.X R19, R4.reuse, R188.reuse, R3.reuse, 0x1, P1 ;  /* 0x000000bc04134211 */ /* 0x1c0fe400008f0c03 */
[----:B------:R-:W-:Y:S01]  /*24500*/  @!P6 STS.128 [R239+0x10800], RZ ;  /* 0x010800ffef00e388 */ /* 0x000fe20000000c00 */
[C---:B------:R-:W-:Y:S02]  /*24510*/  @P3 LEA.HI.X R7, R4.reuse, R188, R3, 0x1, P0 ;  /* 0x000000bc04073211 */ /* 0x040fe400000f0c03 */
[----:B------:R-:W-:Y:S02]  /*24520*/  IADD3 R5, P2, R4, R226, RZ ;  /* 0x000000e204057210 */ /* 0x000fe40007f5e0ff */
[----:B------:R-:W-:Y:S01]  /*24530*/  @!PT LDS RZ, [RZ] ;  /* 0x00000000fffff984 */ /* 0x000fe20000000800 */
[----:B------:R-:W-:Y:S01]  /*24540*/  @!PT LDS RZ, [RZ] ;  /* 0x00000000fffff984 */ /* 0x000fe20000000800 */
[----:B------:R-:W-:Y:S01]  /*24550*/  @!PT LDS RZ, [RZ] ;  /* 0x00000000fffff984 */ /* 0x000fe20000000800 */
[----:B------:R3:W-:Y:S02]  /*24560*/  @P5 LDGSTS.E.BYPASS.LTC128B.128 [R239+0x12800], [R12.64+0x80] ;  /* 0x128000800cef5fae */ /* 0x0007e4000b901d44 */
[-C--:B------:R-:W-:Y:S01]  /*24570*/  @P6 LEA R26, P0, R5, R189.reuse, 0x1 ;  /* 0x000000bd051a6211 */ /* 0x080fe200078008ff */
[----:B------:R-:W-:Y:S01]  /*24580*/  IMAD.X R3, R3, 0x1, R227, P2 ;  /* 0x0000000103037824 */ /* 0x000fe200010e06e3 */
[CC--:B------:R-:W-:Y:S01]  /*24590*/  @P5 LEA R24, P2, R5.reuse, R189.reuse, 0x1 ;  /* 0x000000bd05185211 */ /* 0x0c0fe200078408ff */
[----:B------:R-:W-:Y:S01]  /*245a0*/  @!P5 STS.128 [R239+0x12800], RZ ;  /* 0x012800ffef00d388 */ /* 0x000fe20000000c00 */
[CC--:B------:R-:W-:Y:S02]  /*245b0*/  @P4 LEA R22, P1, R5.reuse, R189.reuse, 0x1 ;  /* 0x000000bd05164211 */ /* 0x0c0fe400078208ff */
[CCC-:B------:R-:W-:Y:S02]  /*245c0*/  @P6 LEA.HI.X R27, R5.reuse, R188.reuse, R3.reuse, 0x1, P0 ;  /* 0x000000bc051b6211 */ /* 0x1c0fe400000f0c03 */
[----:B------:R-:W-:Y:S01]  /*245d0*/  @!PT LDS RZ, [RZ] ;  /* 0x00000000fffff984 */ /* 0x000fe20000000800 */
[----:B------:R-:W-:Y:S01]  /*245e0*/  @!PT LDS RZ, [RZ] ;  /* 0x00000000fffff984 */ /* 0x000fe20000000800 */
[----:B------:R-:W-:Y:S01]  /*245f0*/  @!PT LDS RZ, [RZ] ;  /* 0x00000000fffff984 */ /* 0x000fe20000000800 */
[----:B------:R4:W-:Y:S01]  /*24600*/  @P4 LDGSTS.E.BYPASS.LTC128B.128 [R239+0x14800], [R10.64+0x100] ;  /* 0x148001000aef4fae */ /* 0x0009e2000b901d44 */
[CCC-:B------:R-:W-:Y:S02]  /*24610*/  @P5 LEA.HI.X R25, R5.reuse, R188.reuse, R3.reuse, 0x1, P2 ;  /* 0x000000bc05195211 */ /* 0x1c0fe400010f0c03 */
[CCC-:B------:R-:W-:Y:S02]  /*24620*/  @P4 LEA.HI.X R23, R5.reuse, R188.reuse, R3.reuse, 0x1, P1 ;  /* 0x000000bc05174211 */ /* 0x1c0fe400008f0c03 */
[----:B------:R-:W-:Y:S01]  /*24630*/  @!P4 STS.128 [R239+0x14800], RZ ;  /* 0x014800ffef00c388 */ /* 0x000fe20000000c00 */
[C---:B------:R-:W-:Y:S04]  /*24640*/  @P3 LEA R4, P0, R5.reuse, R189, 0x1 ;  /* 0x000000bd05043211 */ /* 0x040fe800078008ff */
[----:B------:R-:W-:Y:S01]  /*24650*/  @!PT LDS RZ, [RZ] ;  /* 0x00000000fffff984 */ /* 0x000fe20000000800 */
[----:B------:R-:W-:Y:S01]  /*24660*/  @!PT LDS RZ, [RZ] ;  /* 0x00000000fffff984 */ /* 0x000fe20000000800 */
[----:B------:R-:W-:Y:S01]  /*24670*/  @!PT LDS RZ, [RZ] ;  /* 0x00000000fffff984 */ /* 0x000fe20000000800 */
[----:B------:R4:W-:Y:S01]  /*24680*/  @P3 LDGSTS.E.BYPASS.LTC128B.128 [R239+0x16800], [R8.64+0x180] ;  /* 0x1680018008ef3fae */ /* 0x0009e2000b901d44 */
[----:B------:R-:W-:Y:S02]  /*24690*/  @P3 LEA.HI.X R5, R5, R188, R3, 0x1, P0 ;  /* 0x000000bc05053211 */ /* 0x000fe400000f0c03 */
[----:B------:R-:W-:Y:S02]  /*246a0*/  ISETP.GT.AND P0, PT, R242, R230, PT ;  /* 0x000000e6f200720c */ /* 0x000fe40003f04270 */
        /* <DEDUP_REMOVED lines=42> */
[----:B----4-:R-:W3:Y:S05]  /*24950*/  LDSM.16.M88.4 R8, [R224+0x8000] ;  /* 0x00800000e008783b */ /* 0x010eea0000000200 */
[----:B--2---:R-:W2:Y:S05]  /*24960*/  LDSM.16.M88.4 R16, [R224+0x8800] ;  /* 0x00880000e010783b */ /* 0x004eaa0000000200 */
[----:B-1----:R-:W5:Y:S05]  /*24970*/  LDSM.16.M88.4 R24, [R224+0x9000] ;  /* 0x00900000e018783b */ /* 0x002f6a0000000200 */
[----:B------:R-:W0:Y:S05]  /*24980*/  LDGDEPBAR ;  /* 0x00000000000079af */ /* 0x000e2a0000000000 */
[----:B------:R-:W1:Y:S05]  /*24990*/  LDSM.16.M88.4 R168, [R224+0x9800] ;  /* 0x00980000e0a8783b */ /* 0x000e6a0000000200 */
[----:B------:R-:W-:Y:S05]  /*249a0*/  LDSM.16.M88.4 R172, [R223] ;  /* 0x00000000dfac783b */ /* 0x000fea0000000200 */
[----:B------:R-:W4:Y:S05]  /*249b0*/  LDSM.16.M88.4 R176, [R222] ;  /* 0x00000000deb0783b */ /* 0x000f2a0000000200 */
[----:B------:R-:W1:Y:S01]  /*249c0*/  LDSM.16.M88.4 R180, [R214] ;  /* 0x00000000d6b4783b */ /* 0x000e620000000200 */
[C---:B---3--:R-:W-:Y:S04]  /*249d0*/  HMMA.16816.F32 R4, R32.reuse, R8, RZ ;  /* 0x000000082004723c */ /* 0x048fe800000018ff */
[----:B------:R-:W3:Y:S05]  /*249e0*/  LDSM.16.M88.4 R184, [R213] ;  /* 0x00000000d5b8783b */ /* 0x000eea0000000200 */
[----:B------:R-:W1:Y:S01]  /*249f0*/  LDSM.16.M88.4 R188, [R212] ;  /* 0x00000000d4bc783b */ /* 0x000e620000000200 */
[C---:B------:R-:W-:Y:S04]  /*24a00*/  HMMA.16816.F32 R8, R32.reuse, R10, RZ ;  /* 0x0000000a2008723c */ /* 0x040fe800000018ff */
[----:B------:R-:W-:Y:S04]  /*24a10*/  LDSM.16.M88.4 R192, [R218+0x8000] ;  /* 0x00800000dac0783b */ /* 0x000fe80000000200 */
[C---:B--2---:R-:W-:Y:S01]  /*24a20*/  HMMA.16816.F32 R12, R32.reuse, R16, RZ ;  /* 0x00000010200c723c */ /* 0x044fe200000018ff */
[----:B------:R-:W-:Y:S05]  /*24a30*/  LDSM.16.M88.4 R196, [R218+0x8800] ;  /* 0x00880000dac4783b */ /* 0x000fea0000000200 */
[----:B------:R-:W2:Y:S02]  /*24a40*/  LD.E R3, [R164.64+0x18c] ;  /* 0x00018c04a4037980 */ /* 0x000ea4000c101900 */
[C---:B------:R-:W-:Y:S08]  /*24a50*/  HMMA.16816.F32 R16, R32.reuse, R18, RZ ;  /* 0x000000122010723c */ /* 0x040ff000000018ff */
[C---:B-----5:R-:W-:Y:S08]  /*24a60*/  HMMA.16816.F32 R20, R32.reuse, R24, RZ ;  /* 0x000000182014723c */ /* 0x060ff000000018ff */
[C---:B------:R-:W-:Y:S08]  /*24a70*/  HMMA.16816.F32 R24, R32.reuse, R26, RZ ;  /* 0x0000001a2018723c */ /* 0x040ff000000018ff */
[C---:B-1----:R-:W-:Y:S08]  /*24a80*/  HMMA.16816.F32 R28, R32.reuse, R168, RZ ;  /* 0x000000a8201c723c */ /* 0x042ff000000018ff */
[----:B------:R-:W-:Y:S01]  /*24a90*/  HMMA.16816.F32 R32, R32, R170, RZ ;  /* 0x000000aa2020723c */ /* 0x000fe200000018ff */
[----:B------:R-:W1:Y:S07]  /*24aa0*/  LDSM.16.M88.4 R168, [R221] ;  /* 0x00000000dda8783b */ /* 0x000e6e0000000200 */
[C---:B----4-:R-:W-:Y:S08]  /*24ab0*/  HMMA.16816.F32 R4, R172.reuse, R176, R4 ;  /* 0x000000b0ac04723c */ /* 0x050ff00000001804 */
[C---:B------:R-:W-:Y:S01]  /*24ac0*/  HMMA.16816.F32 R8, R172.reuse, R178, R8 ;  /* 0x000000b2ac08723c */ /* 0x040fe20000001808 */
[----:B------:R-:W4:Y:S07]  /*24ad0*/  LDSM.16.M88.4 R176, [R218+0x9000] ;  /* 0x00900000dab0783b */ /* 0x000f2e0000000200 */
[C---:B------:R-:W-:Y:S08]  /*24ae0*/  HMMA.16816.F32 R12, R172.reuse, R180, R12 ;  /* 0x000000b4ac0c723c */ /* 0x040ff0000000180c */
[C---:B------:R-:W-:Y:S01]  /*24af0*/  HMMA.16816.F32 R16, R172.reuse, R182, R16 ;  /* 0x000000b6ac10723c */ /* 0x040fe20000001810 */
[----:B------:R-:W-:Y:S07]  /*24b00*/  LDSM.16.M88.4 R180, [R220] ;  /* 0x00000000dcb4783b */ /* 0x000fee0000000200 */
[C---:B---3--:R-:W-:Y:S08]  /*24b10*/  HMMA.16816.F32 R20, R172.reuse, R184, R20 ;  /* 0x000000b8ac14723c */ /* 0x048ff00000001814 */
[C---:B------:R-:W-:Y:S01]  /*24b20*/  HMMA.16816.F32 R24, R172.reuse, R186, R24 ;  /* 0x000000baac18723c */ /* 0x040fe20000001818 */
[----:B------:R-:W-:Y:S07]  /*24b30*/  LDSM.16.M88.4 R184, [R211] ;  /* 0x00000000d3b8783b */ /* 0x000fee0000000200 */
[C---:B------:R-:W-:Y:S08]  /*24b40*/  HMMA.16816.F32 R28, R172.reuse, R188, R28 ;  /* 0x000000bcac1c723c */ /* 0x040ff0000000181c */
[----:B------:R-:W-:Y:S01]  /*24b50*/  HMMA.16816.F32 R32, R172, R190, R32 ;  /* 0x000000beac20723c */ /* 0x000fe20000001820 */
[----:B------:R-:W3:Y:S05]  /*24b60*/  LDSM.16.M88.4 R172, [R218+0x9800] ;  /* 0x00980000daac783b */ /* 0x000eea0000000200 */
[----:B------:R-:W5:Y:S02]  /*24b70*/  LDSM.16.M88.4 R188, [R211+0x800] ;  /* 0x00080000d3bc783b */ /* 0x000f640000000200 */
        /* <DEDUP_REMOVED lines=8> */
[----:B------:R-:W-:Y:S07]  /*24c00*/  LDSM.16.M88.4 R176, [R224+0xa800] ;  /* 0x00a80000e0b0783b */ /* 0x000fee0000000200 */
[C---:B---3--:R-:W-:Y:S08]  /*24c10*/  HMMA.16816.F32 R28, R168.reuse, R172, R28 ;  /* 0x000000aca81c723c */ /* 0x048ff0000000181c */
[----:B------:R-:W-:Y:S01]  /*24c20*/  HMMA.16816.F32 R32, R168, R174, R32 ;  /* 0x000000aea820723c */ /* 0x000fe20000001820 */
[----:B------:R-:W-:Y:S05]  /*24c30*/  LDSM.16.M88.4 R168, [R225+0x2000] ;  /* 0x00200000e1a8783b */ /* 0x000fea0000000200 */
[----:B------:R-:W3:Y:S02]  /*24c40*/  LDSM.16.M88.4 R172, [R224+0xa000] ;  /* 0x00a00000e0ac783b */ /* 0x000ee40000000200 */
[C---:B------:R-:W-:Y:S08]  /*24c50*/  HMMA.16816.F32 R4, R180.reuse, R184, R4 ;  /* 0x000000b8b404723c */ /* 0x040ff00000001804 */
[C---:B------:R-:W-:Y:S01]  /*24c60*/  HMMA.16816.F32 R8, R180.reuse, R186, R8 ;  /* 0x000000bab408723c */ /* 0x040fe20000001808 */
[----:B------:R-:W4:Y:S07]  /*24c70*/  LDSM.16.M88.4 R184, [R224+0xb000] ;  /* 0x00b00000e0b8783b */ /* 0x000f2e0000000200 */
[C---:B-----5:R-:W-:Y:S08]  /*24c80*/  HMMA.16816.F32 R12, R180.reuse, R188, R12 ;  /* 0x000000bcb40c723c */ /* 0x060ff0000000180c */
[C---:B------:R-:W-:Y:S01]  /*24c90*/  HMMA.16816.F32 R16, R180.reuse, R190, R16 ;  /* 0x000000beb410723c */ /* 0x040fe20000001810 */
[----:B------:R-:W5:Y:S07]  /*24ca0*/  LDSM.16.M88.4 R188, [R224+0xb800] ;  /* 0x00b80000e0bc783b */ /* 0x000f6e0000000200 */
[C---:B-1----:R-:W-:Y:S08]  /*24cb0*/  HMMA.16816.F32 R20, R180.reuse, R192, R20 ;  /* 0x000000c0b414723c */ /* 0x042ff00000001814 */
[C---:B------:R-:W-:Y:S01]  /*24cc0*/  HMMA.16816.F32 R24, R180.reuse, R194, R24 ;  /* 0x000000c2b418723c */ /* 0x040fe20000001818 */
[----:B------:R-:W-:Y:S07]  /*24cd0*/  LDSM.16.M88.4 R192, [R210] ;  /* 0x00000000d2c0783b */ /* 0x000fee0000000200 */
[C---:B------:R-:W-:Y:S08]  /*24ce0*/  HMMA.16816.F32 R28, R180.reuse, R196, R28 ;  /* 0x000000c4b41c723c */ /* 0x040ff0000000181c */
[----:B------:R-:W-:Y:S01]  /*24cf0*/  HMMA.16816.F32 R32, R180, R198, R32 ;  /* 0x000000c6b420723c */ /* 0x000fe20000001820 */
[----:B------:R-:W1:Y:S05]  /*24d00*/  LDSM.16.M88.4 R180, [R223+0x2000] ;  /* 0x00200000dfb4783b */ /* 0x000e6a0000000200 */
[----:B------:R-:W1:Y:S02]  /*24d10*/  LDSM.16.M88.4 R196, [R209] ;  /* 0x00000000d1c4783b */ /* 0x000e640000000200 */
[C---:B---3--:R-:W-:Y:S08]  /*24d20*/  HMMA.16816.F32 R4, R168.reuse, R172, R4 ;  /* 0x000000aca804723c */ /* 0x048ff00000001804 */
[C---:B------:R-:W-:Y:S01]  /*24d30*/  HMMA.16816.F32 R8, R168.reuse, R174, R8 ;  /* 0x000000aea808723c */ /* 0x040fe20000001808 */
[----:B------:R-:W3:Y:S07]  /*24d40*/  LDSM.16.M88.4 R172, [R208] ;  /* 0x00000000d0ac783b */ /* 0x000eee0000000200 */
[C---:B------:R-:W-:Y:S08]  /*24d50*/  HMMA.16816.F32 R12, R168.reuse, R176, R12 ;  /* 0x000000b0a80c723c */ /* 0x040ff0000000180c */
[C---:B------:R-:W-:Y:S01]  /*24d60*/  HMMA.16816.F32 R16, R168.reuse, R178, R16 ;  /* 0x000000b2a810723c */ /* 0x040fe20000001810 */
[----:B------:R-:W-:Y:S07]  /*24d70*/  LDSM.16.M88.4 R176, [R221+0x2000] ;  /* 0x00200000ddb0783b */ /* 0x000fee0000000200 */
[C---:B----4-:R-:W-:Y:S08]  /*24d80*/  HMMA.16816.F32 R20, R168.reuse, R184, R20 ;  /* 0x000000b8a814723c */ /* 0x050ff00000001814 */
[C---:B------:R-:W-:Y:S01]  /*24d90*/  HMMA.16816.F32 R24, R168.reuse, R186, R24 ;  /* 0x000000baa818723c */ /* 0x040fe20000001818 */
[----:B------:R-:W-:Y:S07]  /*24da0*/  LDSM.16.M88.4 R184, [R218+0xa000] ;  /* 0x00a00000dab8783b */ /* 0x000fee0000000200 */
[C---:B-----5:R-:W-:Y:S08]  /*24db0*/  HMMA.16816.F32 R28, R168.reuse, R188, R28 ;  /* 0x000000bca81c723c */ /* 0x060ff0000000181c */
[----:B------:R-:W-:Y:S01]  /*24dc0*/  HMMA.16816.F32 R32, R168, R190, R32 ;  /* 0x000000bea820723c */ /* 0x000fe20000001820 */
[----:B------:R-:W4:Y:S05]  /*24dd0*/  LDSM.16.M88.4 R168, [R207] ;  /* 0x00000000cfa8783b */ /* 0x000f2a0000000200 */
[----:B------:R-:W5:Y:S02]  /*24de0*/  LDSM.16.M88.4 R188, [R218+0xa800] ;  /* 0x00a80000dabc783b */ /* 0x000f640000000200 */
        /* <DEDUP_REMOVED lines=11> */
[----:B------:R-:W3:Y:S05]  /*24ea0*/  LDSM.16.M88.4 R168, [R220+0x2000] ;  /* 0x00200000dca8783b */ /* 0x000eea0000000200 */
[----:B------:R-:W4:Y:S02]  /*24eb0*/  LDSM.16.M88.4 R180, [R211+0x2800] ;  /* 0x00280000d3b4783b */ /* 0x000f240000000200 */
[C---:B------:R-:W-:Y:S08]  /*24ec0*/  HMMA.16816.F32 R4, R176.reuse, R184, R4 ;  /* 0x000000b8b004723c */ /* 0x040ff00000001804 */
[C---:B------:R-:W-:Y:S01]  /*24ed0*/  HMMA.16816.F32 R8, R176.reuse, R186, R8 ;  /* 0x000000bab008723c */ /* 0x040fe20000001808 */
[----:B------:R-:W2:Y:S07]  /*24ee0*/  LDSM.16.M88.4 R184, [R211+0x3000] ;  /* 0x00300000d3b8783b */ /* 0x000eae0000000200 */
[C---:B-----5:R-:W-:Y:S08]  /*24ef0*/  HMMA.16816.F32 R12, R176.reuse, R188, R12 ;  /* 0x000000bcb00c723c */ /* 0x060ff0000000180c */
[C---:B------:R-:W-:Y:S01]  /*24f00*/  HMMA.16816.F32 R16, R176.reuse, R190, R16 ;  /* 0x000000beb010723c */ /* 0x040fe20000001810 */
[----:B------:R-:W5:Y:S07]  /*24f10*/  LDSM.16.M88.4 R188, [R211+0x3800] ;  /* 0x00380000d3bc783b */ /* 0x000f6e0000000200 */
[C---:B-1----:R-:W-:Y:S08]  /*24f20*/  HMMA.16816.F32 R20, R176.reuse, R192, R20 ;  /* 0x000000c0b014723c */ /* 0x042ff00000001814 */
[C---:B------:R-:W-:Y:S01]  /*24f30*/  HMMA.16816.F32 R24, R176.reuse, R194, R24 ;  /* 0x000000c2b018723c */ /* 0x040fe20000001818 */
[----:B------:R-:W-:Y:S07]  /*24f40*/  LDSM.16.M88.4 R192, [R224+0xc000] ;  /* 0x00c00000e0c0783b */ /* 0x000fee0000000200 */
[C---:B------:R-:W-:Y:S08]  /*24f50*/  HMMA.16816.F32 R28, R176.reuse, R196, R28 ;  /* 0x000000c4b01c723c */ /* 0x040ff0000000181c */
[----:B------:R-:W-:Y:S01]  /*24f60*/  HMMA.16816.F32 R32, R176, R198, R32 ;  /* 0x000000c6b020723c */ /* 0x000fe20000001820 */
[----:B------:R-:W1:Y:S05]  /*24f70*/  LDSM.16.M88.4 R176, [R225+0x4000] ;  /* 0x00400000e1b0783b */ /* 0x000e6a0000000200 */
[----:B------:R-:W1:Y:S02]  /*24f80*/  LDSM.16.M88.4 R196, [R224+0xc800] ;  /* 0x00c80000e0c4783b */ /* 0x000e640000000200 */
[C---:B---3--:R-:W-:Y:S08]  /*24f90*/  HMMA.16816.F32 R4, R168.reuse, R172, R4 ;  /* 0x000000aca804723c */ /* 0x048ff00000001804 */
[C---:B------:R-:W-:Y:S01]  /*24fa0*/  HMMA.16816.F32 R8, R168.reuse, R174, R8 ;  /* 0x000000aea808723c */ /* 0x040fe20000001808 */
[----:B------:R-:W3:Y:S07]  /*24fb0*/  LDSM.16.M88.4 R172, [R224+0xd000] ;  /* 0x00d00000e0ac783b */ /* 0x000eee0000000200 */
[C---:B----4-:R-:W-:Y:S08]  /*24fc0*/  HMMA.16816.F32 R12, R168.reuse, R180, R12 ;  /* 0x000000b4a80c723c */ /* 0x050ff0000000180c */
[C---:B------:R-:W-:Y:S01]  /*24fd0*/  HMMA.16816.F32 R16, R168.reuse, R182, R16 ;  /* 0x000000b6a810723c */ /* 0x040fe20000001810 */
[----:B------:R-:W-:Y:S07]  /*24fe0*/  LDSM.16.M88.4 R180, [R223+0x4000] ;  /* 0x00400000dfb4783b */ /* 0x000fee0000000200 */
[C---:B--2---:R-:W-:Y:S08]  /*24ff0*/  HMMA.16816.F32 R20, R168.reuse, R184, R20 ;  /* 0x000000b8a814723c */ /* 0x044ff00000001814 */
[C---:B------:R-:W-:Y:S01]  /*25000*/  HMMA.16816.F32 R24, R168.reuse, R186, R24 ;  /* 0x000000baa818723c */ /* 0x040fe20000001818 */
[----:B------:R-:W-:Y:S07]  /*25010*/  LDSM.16.M88.4 R184, [R206] ;  /* 0x00000000ceb8783b */ /* 0x000fee0000000200 */
[C---:B-----5:R-:W-:Y:S08]  /*25020*/  HMMA.16816.F32 R28, R168.reuse, R188, R28 ;  /* 0x000000bca81c723c */ /* 0x060ff0000000181c */
[----:B------:R-:W-:Y:S01]  /*25030*/  HMMA.16816.F32 R32, R168, R190, R32 ;  /* 0x000000bea820723c */ /* 0x000fe20000001820 */
[----:B------:R-:W2:Y:S05]  /*25040*/  LDSM.16.M88.4 R168, [R224+0xd800] ;  /* 0x00d80000e0a8783b */ /* 0x000eaa0000000200 */
[----:B------:R-:W4:Y:S02]  /*25050*/  LDSM.16.M88.4 R188, [R205] ;  /* 0x00000000cdbc783b */ /* 0x000f240000000200 */
[C---:B-1----:R-:W-:Y:S08]  /*25060*/  HMMA.16816.F32 R4, R176.reuse, R192, R4 ;  /* 0x000000c0b004723c */ /* 0x042ff00000001804 */
[C---:B------:R-:W-:Y:S01]  /*25070*/  HMMA.16816.F32 R8, R176.reuse, R194, R8 ;  /* 0x000000c2b008723c */ /* 0x040fe20000001808 */
[----:B------:R-:W1:Y:S07]  /*25080*/  LDSM.16.M88.4 R192, [R204] ;  /* 0x00000000ccc0783b */ /* 0x000e6e0000000200 */
[C---:B------:R-:W-:Y:S08]  /*25090*/  HMMA.16816.F32 R12, R176.reuse, R196, R12 ;  /* 0x000000c4b00c723c */ /* 0x040ff0000000180c */
[C---:B------:R-:W-:Y:S01]  /*250a0*/  HMMA.16816.F32 R16, R176.reuse, R198, R16 ;  /* 0x000000c6b010723c */ /* 0x040fe20000001810 */
[----:B------:R-:W5:Y:S07]  /*250b0*/  LDSM.16.M88.4 R196, [R203] ;  /* 0x00000000cbc4783b */ /* 0x000f6e0000000200 */
[C---:B---3--:R-:W-:Y:S08]  /*250c0*/  HMMA.16816.F32 R20, R176.reuse, R172, R20 ;  /* 0x000000acb014723c */ /* 0x048ff00000001814 */
[C---:B------:R-:W-:Y:S01]  /*250d0*/  HMMA.16816.F32 R24, R176.reuse, R174, R24 ;  /* 0x000000aeb018723c */ /* 0x040fe20000001818 */
[----:B------:R-:W-:Y:S07]  /*250e0*/  LDSM.16.M88.4 R172, [R218+0xc000] ;  /* 0x00c00000daac783b */ /* 0x000fee0000000200 */
[C---:B--2---:R-:W-:Y:S08]  /*250f0*/  HMMA.16816.F32 R28, R176.reuse, R168, R28 ;  /* 0x000000a8b01c723c */ /* 0x044ff0000000181c */
[----:B------:R-:W-:Y:S01]  /*25100*/  HMMA.16816.F32 R32, R176, R170, R32 ;  /* 0x000000aab020723c */ /* 0x000fe20000001820 */
[----:B------:R-:W2:Y:S05]  /*25110*/  LDSM.16.M88.4 R168, [R221+0x4000] ;  /* 0x00400000dda8783b */ /* 0x000eaa0000000200 */
[----:B------:R-:W3:Y:S02]  /*25120*/  LDSM.16.M88.4 R176, [R218+0xc800] ;  /* 0x00c80000dab0783b */ /* 0x000ee40000000200 */
[C---:B------:R-:W-:Y:S08]  /*25130*/  HMMA.16816.F32 R4, R180.reuse, R184, R4 ;  /* 0x000000b8b404723c */ /* 0x040ff00000001804 */
        /* <DEDUP_REMOVED lines=8> */
[C---:B-----5:R-:W-:Y:S08]  /*251c0*/  HMMA.16816.F32 R28, R180.reuse, R196, R28 ;  /* 0x000000c4b41c723c */ /* 0x060ff0000000181c */
[----:B------:R-:W-:Y:S01]  /*251d0*/  HMMA.16816.F32 R32, R180, R198, R32 ;  /* 0x000000c6b420723c */ /* 0x000fe20000001820 */
[----:B------:R-:W1:Y:S05]  /*251e0*/  LDSM.16.M88.4 R180, [R220+0x4000] ;  /* 0x00400000dcb4783b */ /* 0x000e6a0000000200 */
[----:B------:R-:W5:Y:S02]  /*251f0*/  LDSM.16.M88.4 R196, [R211+0x4800] ;  /* 0x00480000d3c4783b */ /* 0x000f640000000200 */
        /* <DEDUP_REMOVED lines=9> */
[C---:B----4-:R-:W-:Y:S08]  /*25290*/  HMMA.16816.F32 R28, R168.reuse, R188, R28 ;  /* 0x000000bca81c723c */ /* 0x050ff0000000181c */
[----:B------:R-:W-:Y:S01]  /*252a0*/  HMMA.16816.F32 R32, R168, R190, R32 ;  /* 0x000000bea820723c */ /* 0x000fe20000001820 */
[----:B------:R-:W3:Y:S05]  /*252b0*/  LDSM.16.M88.4 R168, [R211+0x5800] ;  /* 0x00580000d3a8783b */ /* 0x000eea0000000200 */
[----:B------:R-:W4:Y:S02]  /*252c0*/  LDSM.16.M88.4 R188, [R224+0xe800] ;  /* 0x00e80000e0bc783b */ /* 0x000f240000000200 */
[C---:B-1----:R-:W-:Y:S08]  /*252d0*/  HMMA.16816.F32 R4, R180.reuse, R192, R4 ;  /* 0x000000c0b404723c */ /* 0x042ff00000001804 */
        /* <DEDUP_REMOVED lines=8> */
[C---:B---3--:R-:W-:Y:S08]  /*25360*/  HMMA.16816.F32 R28, R180.reuse, R168, R28 ;  /* 0x000000a8b41c723c */ /* 0x048ff0000000181c */
[----:B------:R-:W-:Y:S01]  /*25370*/  HMMA.16816.F32 R32, R180, R170, R32 ;  /* 0x000000aab420723c */ /* 0x000fe20000001820 */
[----:B------:R-:W2:Y:S05]  /*25380*/  LDSM.16.M88.4 R168, [R223+0x6000] ;  /* 0x00600000dfa8783b */ /* 0x000eaa0000000200 */
[----:B------:R-:W3:Y:S02]  /*25390*/  LDSM.16.M88.4 R180, [R201] ;  /* 0x00000000c9b4783b */ /* 0x000ee40000000200 */
[C---:B------:R-:W-:Y:S08]  /*253a0*/  HMMA.16816.F32 R4, R176.reuse, R184, R4 ;  /* 0x000000b8b004723c */ /* 0x040ff00000001804 */
[C---:B------:R-:W-:Y:S01]  /*253b0*/  HMMA.16816.F32 R8, R176.reuse, R186, R8 ;  /* 0x000000bab008723c */ /* 0x040fe20000001808 */
[----:B------:R-:W2:Y:S07]  /*253c0*/  LDSM.16.M88.4 R184, [R200] ;  /* 0x00000000c8b8783b */ /* 0x000eae0000000200 */
[C---:B----4-:R-:W-:Y:S08]  /*253d0*/  HMMA.16816.F32 R12, R176.reuse, R188, R12 ;  /* 0x000000bcb00c723c */ /* 0x050ff0000000180c */
[C---:B------:R-:W-:Y:S01]  /*253e0*/  HMMA.16816.F32 R16, R176.reuse, R190, R16 ;  /* 0x000000beb010723c */ /* 0x040fe20000001810 */
[----:B------:R-:W4:Y:S07]  /*253f0*/  LDSM.16.M88.4 R188, [R167] ;  /* 0x00000000a7bc783b */ /* 0x000f2e0000000200 */
[C---:B-1----:R-:W-:Y:S08]  /*25400*/  HMMA.16816.F32 R20, R176.reuse, R192, R20 ;  /* 0x000000c0b014723c */ /* 0x042ff00000001814 */
[C---:B------:R-:W-:Y:S01]  /*25410*/  HMMA.16816.F32 R24, R176.reuse, R194, R24 ;  /* 0x000000c2b018723c */ /* 0x040fe20000001818 */
[----:B------:R-:W-:Y:S07]  /*25420*/  LDSM.16.M88.4 R192, [R218+0xe000] ;  /* 0x00e00000dac0783b */ /* 0x000fee0000000200 */
[C---:B-----5:R-:W-:Y:S08]  /*25430*/  HMMA.16816.F32 R28, R176.reuse, R196, R28 ;  /* 0x000000c4b01c723c */ /* 0x060ff0000000181c */
[----:B------:R-:W-:Y:S01]  /*25440*/  HMMA.16816.F32 R32, R176, R198, R32 ;  /* 0x000000c6b020723c */ /* 0x000fe20000001820 */
[----:B------:R-:W1:Y:S07]  /*25450*/  LDSM.16.M88.4 R176, [R221+0x6000] ;  /* 0x00600000ddb0783b */ /* 0x000e6e0000000200 */
        /* <DEDUP_REMOVED lines=8> */
[----:B------:R-:W-:Y:S07]  /*254e0*/  LDSM.16.M88.4 R184, [R220+0x6000] ;  /* 0x00600000dcb8783b */ /* 0x000fee0000000200 */
[C---:B----4-:R-:W-:Y:S08]  /*254f0*/  HMMA.16816.F32 R28, R168.reuse, R188, R28 ;  /* 0x000000bca81c723c */ /* 0x050ff0000000181c */
[----:B------:R-:W-:Y:S01]  /*25500*/  HMMA.16816.F32 R32, R168, R190, R32 ;  /* 0x000000bea820723c */ /* 0x000fe20000001820 */
[----:B------:R-:W4:Y:S05]  /*25510*/  LDSM.16.M88.4 R168, [R218+0xf800] ;  /* 0x00f80000daa8783b */ /* 0x000f2a0000000200 */
[----:B------:R-:W5:Y:S02]  /*25520*/  LDSM.16.M88.4 R188, [R211+0x6000] ;  /* 0x00600000d3bc783b */ /* 0x000f640000000200 */
[C---:B-1----:R-:W-:Y:S08]  /*25530*/  HMMA.16816.F32 R4, R176.reuse, R192, R4 ;  /* 0x000000c0b004723c */ /* 0x042ff00000001804 */
[C---:B------:R-:W-:Y:S08]  /*25540*/  HMMA.16816.F32 R8, R176.reuse, R194, R8 ;  /* 0x000000c2b008723c */ /* 0x040ff00000001808 */
[C---:B--2---:R-:W-:Y:S08]  /*25550*/  HMMA.16816.F32 R12, R176.reuse, R172, R12 ;  /* 0x000000acb00c723c */ /* 0x044ff0000000180c */
[C---:B------:R-:W-:Y:S08]  /*25560*/  HMMA.16816.F32 R16, R176.reuse, R174, R16 ;  /* 0x000000aeb010723c */ /* 0x040ff00000001810 */
[C---:B---3--:R-:W-:Y:S08]  /*25570*/  HMMA.16816.F32 R20, R176.reuse, R180, R20 ;  /* 0x000000b4b014723c */ /* 0x048ff00000001814 */
[C---:B------:R-:W-:Y:S08]  /*25580*/  HMMA.16816.F32 R24, R176.reuse, R182, R24 ;  /* 0x000000b6b018723c */ /* 0x040ff00000001818 */
[C---:B----4-:R-:W-:Y:S08]  /*25590*/  HMMA.16816.F32 R28, R176.reuse, R168, R28 ;  /* 0x000000a8b01c723c */ /* 0x050ff0000000181c */
[----:B------:R-:W-:Y:S01]  /*255a0*/  HMMA.16816.F32 R32, R176, R170, R32 ;  /* 0x000000aab020723c */ /* 0x000fe20000001820 */
[----:B------:R-:W1:Y:S07]  /*255b0*/  LDSM.16.M88.4 R168, [R211+0x6800] ;  /* 0x00680000d3a8783b */ /* 0x000e6e0000000200 */
[C---:B-----5:R-:W-:Y:S07]  /*255c0*/  HMMA.16816.F32 R4, R184.reuse, R188, R4 ;  /* 0x000000bcb804723c */ /* 0x060fee0000001804 */
[----:B------:R-:W-:Y:S01]  /*255d0*/  MOV R189, R250 ;  /* 0x000000fa00bd7202 */ /* 0x000fe20000000f00 */
[C---:B------:R-:W-:Y:S04]  /*255e0*/  HMMA.16816.F32 R8, R184.reuse, R190, R8 ;  /* 0x000000beb808723c */ /* 0x040fe80000001808 */
[----:B------:R-:W-:Y:S11]  /*255f0*/  IMAD.MOV.U32 R188, RZ, RZ, R251 ;  /* 0x000000ffffbc7224 */ /* 0x000ff600078e00fb */
[----:B------:R-:W-:Y:S01]  /*25600*/  @!UPT UIADD3 URZ, URZ, URZ, URZ ;  /* 0x0000003f3f3ff290 */ /* 0x000fe2000fffe03f */
[-C--:B------:R-:W-:Y:S02]  /*25610*/  FMUL.FTZ R4, R4, R3.reuse ;  /* 0x0000000304047220 */ /* 0x080fe40000410000 */
[-C--:B------:R-:W-:Y:S02]  /*25620*/  FMUL.FTZ R5, R5, R3.reuse ;  /* 0x0000000305057220 */ /* 0x080fe40000410000 */
[----:B------:R-:W2:Y:S01]  /*25630*/  MUFU.TANH R172, R4 ;  /* 0x0000000400ac7308 */ /* 0x000ea20000002400 */
[-C--:B------:R-:W-:Y:S02]  /*25640*/  FMUL.FTZ R6, R6, R3.reuse ;  /* 0x0000000306067220 */ /* 0x080fe40000410000 */
[-C--:B------:R-:W-:Y:S02]  /*25650*/  FMUL.FTZ R7, R7, R3.reuse ;  /* 0x0000000307077220 */ /* 0x080fe40000410000 */
[-C--:B------:R-:W-:Y:S01]  /*25660*/  FMUL.FTZ R8, R8, R3.reuse ;  /* 0x0000000308087220 */ /* 0x080fe20000410000 */
[C---:B-1----:R-:W-:Y:S03]  /*25670*/  HMMA.16816.F32 R12, R184.reuse, R168, R12 ;  /* 0x000000a8b80c723c */ /* 0x042fe6000000180c */
[-C--:B------:R-:W-:Y:S01]  /*25680*/  FMUL.FTZ R9, R9, R3.reuse ;  /* 0x0000000309097220 */ /* 0x080fe20000410000 */
[----:B------:R-:W1:Y:S01]  /*25690*/  MUFU.TANH R173, R5 ;  /* 0x0000000500ad7308 */ /* 0x000e620000002400 */
[-C--:B------:R-:W-:Y:S02]  /*256a0*/  FMUL.FTZ R10, R10, R3.reuse ;  /* 0x000000030a0a7220 */ /* 0x080fe40000410000 */
[-C--:B------:R-:W-:Y:S01]  /*256b0*/  FMUL.FTZ R11, R11, R3.reuse ;  /* 0x000000030b0b7220 */ /* 0x080fe20000410000 */
[C---:B------:R-:W-:Y:S06]  /*256c0*/  HMMA.16816.F32 R16, R184.reuse, R170, R16 ;  /* 0x000000aab810723c */ /* 0x040fec0000001810 */
[----:B------:R-:W3:Y:S10]  /*256d0*/  MUFU.TANH R174, R6 ;  /* 0x0000000600ae7308 */ /* 0x000ef40000002400 */
[----:B------:R4:W1:Y:S01]  /*256e0*/  MUFU.TANH R166, R7 ;  /* 0x0000000700a67308 */ /* 0x0008620000002400 */
[-C--:B------:R-:W-:Y:S02]  /*256f0*/  FMUL.FTZ R12, R12, R3.reuse ;  /* 0x000000030c0c7220 */ /* 0x080fe40000410000 */
[-C--:B------:R-:W-:Y:S02]  /*25700*/  FMUL.FTZ R13, R13, R3.reuse ;  /* 0x000000030d0d7220 */ /* 0x080fe40000410000 */
[-C--:B------:R-:W-:Y:S05]  /*25710*/  FMUL.FTZ R14, R14, R3.reuse ;  /* 0x000000030e0e7220 */ /* 0x080fea0000410000 */
[----:B------:R-:W1:Y:S10]  /*25720*/  MUFU.TANH R175, R8 ;  /* 0x0000000800af7308 */ /* 0x000e740000002400 */
[----:B------:R-:W1:Y:S01]  /*25730*/  MUFU.TANH R176, R9 ;  /* 0x0000000900b07308 */ /* 0x000e620000002400 */
[----:B----4-:R-:W4:Y:S09]  /*25740*/  LDSM.16.M88.4 R4, [R211+0x7000] ;  /* 0x00700000d304783b */ /* 0x010f320000000200 */
[----:B------:R-:W1:Y:S10]  /*25750*/  MUFU.TANH R169, R10 ;  /* 0x0000000a00a97308 */ /* 0x000e740000002400 */
[----:B------:R5:W1:Y:S10]  /*25760*/  MUFU.TANH R168, R11 ;  /* 0x0000000b00a87308 */ /* 0x000a740000002400 */
[----:B------:R1:W1:Y:S10]  /*25770*/  MUFU.TANH R198, R12 ;  /* 0x0000000c00c67308 */ /* 0x0002740000002400 */
[----:B------:R2:W2:Y:S01]  /*25780*/  MUFU.TANH R199, R13 ;  /* 0x0000000d00c77308 */ /* 0x0004a20000002400 */
[----:B-----5:R-:W5:Y:S01]  /*25790*/  LDSM.16.M88.4 R8, [R211+0x7800] ;  /* 0x00780000d308783b */ /* 0x020f620000000200 */
[----:B------:R-:W-:Y:S08]  /*257a0*/  DEPBAR.LE SB0, 0x0 ;  /* 0x000080000000791a */ /* 0x000ff00000000000 */
[----:B------:R3:W3:Y:S01]  /*257b0*/  MUFU.TANH R252, R14 ;  /* 0x0000000e00fc7308 */ /* 0x0006e20000002400 */
[----:B------:R-:W-:Y:S01]  /*257c0*/  BAR.SYNC.DEFER_BLOCKING 0x0 ;  /* 0x0000000000007b1d */ /* 0x000fe20000010000 */
[C---:B----4-:R-:W-:Y:S05]  /*257d0*/  HMMA.16816.F32 R20, R184.reuse, R4, R20 ;  /* 0x00000004b814723c */ /* 0x050fea0000001814 */
[-C--:B-1----:R-:W-:Y:S02]  /*257e0*/  FMUL.FTZ R12, R15, R3.reuse ;  /* 0x000000030f0c7220 */ /* 0x082fe40000410000 */
[-C--:B------:R-:W-:Y:S01]  /*257f0*/  FMUL.FTZ R5, R18, R3.reuse ;  /* 0x0000000312057220 */ /* 0x080fe20000410000 */
[C---:B------:R-:W-:Y:S03]  /*25800*/  HMMA.16816.F32 R24, R184.reuse, R6, R24 ;  /* 0x00000006b818723c */ /* 0x040fe60000001818 */
[----:B------:R-:W1:Y:S01]  /*25810*/  MUFU.TANH R12, R12 ;  /* 0x0000000c000c7308 */ /* 0x000e620000002400 */
[-C--:B--2---:R-:W-:Y:S02]  /*25820*/  FMUL.FTZ R13, R16, R3.reuse ;  /* 0x00000003100d7220 */ /* 0x084fe40000410000 */
[-C--:B------:R-:W-:Y:S07]  /*25830*/  FMUL.FTZ R4, R19, R3.reuse ;  /* 0x0000000313047220 */ /* 0x080fee0000410000 */
[----:B------:R-:W2:Y:S01]  /*25840*/  MUFU.TANH R13, R13 ;  /* 0x0000000d000d7308 */ /* 0x000ea20000002400 */
[-C--:B---3--:R-:W-:Y:S02]  /*25850*/  FMUL.FTZ R14, R17, R3.reuse ;  /* 0x00000003110e7220 */ /* 0x088fe40000410000 */
[-C--:B------:R-:W-:Y:S02]  /*25860*/  FMUL.FTZ R15, R20, R3.reuse ;  /* 0x00000003140f7220 */ /* 0x080fe40000410000 */
[-C--:B------:R-:W-:Y:S02]  /*25870*/  FMUL.FTZ R7, R21, R3.reuse ;  /* 0x0000000315077220 */ /* 0x080fe40000410000 */
[-C--:B------:R-:W-:Y:S02]  /*25880*/  FMUL.FTZ R6, R22, R3.reuse ;  /* 0x0000000316067220 */ /* 0x080fe40000410000 */
[-C--:B------:R-:W-:Y:S01]  /*25890*/  FMUL.FTZ R23, R23, R3.reuse ;  /* 0x0000000317177220 */ /* 0x080fe20000410000 */
[----:B------:R-:W3:Y:S01]  /*258a0*/  MUFU.TANH R14, R14 ;  /* 0x0000000e000e7308 */ /* 0x000ee20000002400 */
[C---:B-----5:R-:W-:Y:S03]  /*258b0*/  HMMA.16816.F32 R28, R184.reuse, R8, R28 ;  /* 0x00000008b81c723c */ /* 0x060fe6000000181c */
[-C--:B------:R-:W-:Y:S02]  /*258c0*/  FMUL.FTZ R16, R24, R3.reuse ;  /* 0x0000000318107220 */ /* 0x080fe40000410000 */
[-C--:B------:R-:W-:Y:S02]  /*258d0*/  FMUL.FTZ R26, R26, R3.reuse ;  /* 0x000000031a1a7220 */ /* 0x080fe40000410000 */
[-C--:B------:R-:W-:Y:S01]  /*258e0*/  FMUL.FTZ R9, R25, R3.reuse ;  /* 0x0000000319097220 */ /* 0x080fe20000410000 */
[----:B------:R-:W-:Y:S01]  /*258f0*/  HMMA.16816.F32 R32, R184, R10, R32 ;  /* 0x0000000ab820723c */ /* 0x000fe20000001820 */
[----:B------:R-:W4:Y:S03]  /*25900*/  MUFU.TANH R5, R5 ;  /* 0x0000000500057308 */ /* 0x000f260000002400 */
[-C--:B------:R-:W-:Y:S07]  /*25910*/  FMUL.FTZ R27, R27, R3.reuse ;  /* 0x000000031b1b7220 */ /* 0x080fee0000410000 */
[----:B------:R-:W1:Y:S05]  /*25920*/  MUFU.TANH R4, R4 ;  /* 0x0000000400047308 */ /* 0x000e6a0000002400 */
[-C--:B------:R-:W-:Y:S02]  /*25930*/  FMUL.FTZ R28, R28, R3.reuse ;  /* 0x000000031c1c7220 */ /* 0x080fe40000410000 */
[-C--:B------:R-:W-:Y:S02]  /*25940*/  FMUL.FTZ R29, R29, R3.reuse ;  /* 0x000000031d1d7220 */ /* 0x080fe40000410000 */
[-C--:B------:R-:W-:Y:S01]  /*25950*/  FMUL.FTZ R11, R30, R3.reuse ;  /* 0x000000031e0b7220 */ /* 0x080fe20000410000 */
[----:B------:R-:W1:Y:S01]  /*25960*/  MUFU.TANH R15, R15 ;  /* 0x0000000f000f7308 */ /* 0x000e620000002400 */
[-C--:B------:R-:W-:Y:S02]  /*25970*/  FMUL.FTZ R10, R31, R3.reuse ;  /* 0x000000031f0a7220 */ /* 0x080fe40000410000 */
[-C--:B------:R-:W-:Y:S02]  /*25980*/  FMUL.FTZ R32, R32, R3.reuse ;  /* 0x0000000320207220 */ /* 0x080fe40000410000 */
[-C--:B------:R-:W-:Y:S02]  /*25990*/  FMUL.FTZ R21, R33, R3.reuse ;  /* 0x0000000321157220 */ /* 0x080fe40000410000 */
[-C--:B------:R-:W-:Y:S02]  /*259a0*/  FMUL.FTZ R20, R34, R3.reuse ;  /* 0x0000000322147220 */ /* 0x080fe40000410000 */
[----:B------:R-:W-:Y:S01]  /*259b0*/  FMUL.FTZ R3, R35, R3 ;  /* 0x0000000323037220 */ /* 0x000fe20000410000 */
[----:B------:R-:W1:Y:S10]  /*259c0*/  MUFU.TANH R7, R7 ;  /* 0x0000000700077308 */ /* 0x000e740000002400 */
[----:B------:R-:W1:Y:S10]  /*259d0*/  MUFU.TANH R6, R6 ;  /* 0x0000000600067308 */ /* 0x000e740000002400 */
[----:B------:R1:W1:Y:S10]  /*259e0*/  MUFU.TANH R183, R23 ;  /* 0x0000001700b77308 */ /* 0x0002740000002400 */
[----:B------:R-:W1:Y:S10]  /*259f0*/  MUFU.TANH R16, R16 ;  /* 0x0000001000107308 */ /* 0x000e740000002400 */
[----:B------:R-:W1:Y:S10]  /*25a00*/  MUFU.TANH R9, R9 ;  /* 0x0000000900097308 */ /* 0x000e740000002400 */
[----:B------:R1:W1:Y:S10]  /*25a10*/  MUFU.TANH R182, R26 ;  /* 0x0000001a00b67308 */ /* 0x0002740000002400 */
[----:B------:R1:W1:Y:S10]  /*25a20*/  MUFU.TANH R181, R27 ;  /* 0x0000001b00b57308 */ /* 0x0002740000002400 */
[----:B------:R1:W1:Y:S10]  /*25a30*/  MUFU.TANH R180, R28 ;  /* 0x0000001c00b47308 */ /* 0x0002740000002400 */
[----:B------:R1:W1:Y:S10]  /*25a40*/  MUFU.TANH R179, R29 ;  /* 0x0000001d00b37308 */ /* 0x0002740000002400 */
[----:B------:R-:W1:Y:S10]  /*25a50*/  MUFU.TANH R11, R11 ;  /* 0x0000000b000b7308 */ /* 0x000e740000002400 */
[----:B------:R-:W1:Y:S10]  /*25a60*/  MUFU.TANH R10, R10 ;  /* 0x0000000a000a7308 */ /* 0x000e740000002400 */
[----:B------:R1:W1:Y:S10]  /*25a70*/  MUFU.TANH R178, R32 ;  /* 0x0000002000b27308 */ /* 0x0002740000002400 */
[----:B------:R-:W1:Y:S10]  /*25a80*/  MUFU.TANH R21, R21 ;  /* 0x0000001500157308 */ /* 0x000e740000002400 */
[----:B------:R-:W1:Y:S10]  /*25a90*/  MUFU.TANH R20, R20 ;  /* 0x0000001400147308 */ /* 0x000e740000002400 */
[----:B------:R-:W1:Y:S01]  /*25aa0*/  MUFU.TANH R3, R3 ;  /* 0x0000000300037308 */ /* 0x000e620000002400 */
[----:B------:R-:W-:-:S05]  /*25ab0*/  @!P0 BRA `(.L_x_3037) ;  /* 0x00000be000008947 */ /* 0x000fca0003800000 */
[----:B--234-:R-:W-:Y:S01]  /*25ac0*/  ISETP.NE.U32.AND P0, PT, R240, RZ, PT ;  /* 0x000000fff000720c */ /* 0x01cfe20003f05070 */
[----:B------:R-:W-:Y:S03]  /*25ad0*/  BSSY B0, `(.L_x_3038) ;  /* 0x0000048000007945 */ /* 0x000fe60003800000 */
[----:B------:R-:W-:Y:S11]  /*25ae0*/  ISETP.NE.AND.EX P0, PT, R241, RZ, PT, P0 ;  /* 0x000000fff100720c */ /* 0x000ff60003f05300 */
[----:B------:R-:W-:Y:S02]  /*25af0*/  @!UPT UIADD3 URZ, URZ, URZ, URZ ;  /* 0x0000003f3f3ff290 */ /* 0x000fe4000fffe03f */
[----:B------:R-:W-:-:S05]  /*25b00*/  @!P0 BRA `(.L_x_3039) ;  /* 0x0000040000008947 */ /* 0x000fca0003800000 */
[----:B------:R-:W-:Y:S01]  /*25b10*/  IMAD.SHL.U32 R17, R242, 0x40, RZ ;  /* 0x00000040f2117824 */ /* 0x000fe200078e00ff */
[----:B------:R-:W-:Y:S02]  /*25b20*/  ULDC.64 UR4, c[0x0][0x118] ;  /* 0x0000460000047ab9 */ /* 0x000fe40000000a00 */
[----:B-1----:R-:W2:Y:S02]  /*25b30*/  LD.E R26, [R164.64+0x170] ;  /* 0x00017004a41a7980 */ /* 0x002ea4000c101900 */
        /* <DEDUP_REMOVED lines=17> */
[-C--:B------:R-:W-:Y:S02]  /*25c50*/  IMAD R18, R23, R19.reuse, R18 ;  /* 0x0000001317127224 */ /* 0x080fe400078e0212 */
        /* <DEDUP_REMOVED lines=17> */
[----:B------:R-:W-:Y:S02]  /*25d70*/  SEL R18, R8, R23, !P2 ;  /* 0x0000001708127207 */ /* 0x000fe40005000000 */
[----:B------:R-:W2:Y:S01]  /*25d80*/  LD.E.64 R22, [R164.64+0x38] ;  /* 0x00003804a4167980 */ /* 0x000ea2000c101b00 */
[----:B------:R-:W-:Y:S01]  /*25d90*/  @!P1 IMAD.MOV R25, RZ, RZ, -R25 ;  /* 0x000000ffff199224 */ /* 0x000fe200078e0a19 */
[-C--:B------:R-:W-:Y:S04]  /*25da0*/  LEA R30, P1, R18, R240.reuse, 0x2 ;  /* 0x000000f0121e7211 */ /* 0x080fe800078210ff */
        /* <DEDUP_REMOVED lines=22> */
.L_x_3039:
[----:B------:R-:W-:Y:S02]  /*25f10*/  ULDC.64 UR4, c[0x0][0x118] ;  /* 0x0000460000047ab9 */ /* 0x000fe40000000a00 */
[----:B------:R-:W2:Y:S02]  /*25f20*/  LD.E R22, [R164.64+0x38] ;  /* 0x00003804a4167980 */ /* 0x000ea4000c101900 */
[----:B--2---:R-:W-:Y:S04]  /*25f30*/  LEA R22, -R22, RZ, 0x6 ;  /* 0x000000ff16167211 */ /* 0x004fe800078e31ff */
[----:B------:R-:W-:Y:S02]  /*25f40*/  SHF.R.S32.HI R8, RZ, 0x1f, R22 ;  /* 0x0000001fff087819 */ /* 0x000fe40000011416 */
.L_x_3040:
[----:B------:R-:W-:Y:S05]  /*25f50*/  BSYNC B0 ;  /* 0x0000000000007941 */ /* 0x000fea0003800000 */
.L_x_3038:
[C---:B-1----:R-:W-:Y:S01]  /*25f60*/  LEA R32, P0, R22.reuse, R232, 0x1 ;  /* 0x000000e816207211 */ /* 0x042fe200078008ff */
        /* <DEDUP_REMOVED lines=115> */
.L_x_3037:
[----:B--234-:R-:W-:Y:S05]  /*266a0*/  BSYNC B1 ;  /* 0x0000000000017941 */ /* 0x01cfea0003800000 */
.L_x_3036:
[----:B------:R-:W-:Y:S01]  /*266b0*/  ULDC.64 UR4, c[0x0][0x118] ;  /* 0x0000460000047ab9 */ /* 0x000fe20000000a00 */
[----:B-1----:R-:W1:Y:S08]  /*266c0*/  S2R R22, SR_TID.X ;  /* 0x0000000000167919 */ /* 0x002e700000002100 */
[----:B------:R2:W3:Y:S01]  /*266d0*/  LD.E R165, [R164.64+0xdc] ;  /* 0x0000dc04a4a57980 */ /* 0x0004e2000c101900 */
[----:B-1----:R-:W-:Y:S04]  /*266e0*/  SHF.L.U32 R22, R22, 0x1, RZ ;  /* 0x0000000116167819 */ /* 0x002fe800000006ff */
[----:B------:R-:W-:Y:S04]  /*266f0*/  LOP3.LUT R22, R22, 0x6, RZ, 0xc0, !PT ;  /* 0x0000000616167812 */ /* 0x000fe800078ec0ff */
[----:B------:R-:W-:Y:S04]  /*26700*/  LEA R22, R242, R22, 0x6 ;  /* 0x00000016f2167211 */ /* 0x000fe800078e30ff */
[C---:B------:R-:W-:Y:S02]  /*26710*/  IADD3 R17, R22.reuse, 0x1, RZ ;  /* 0x0000000116117810 */ /* 0x040fe40007ffe0ff */
[C---:B------:R-:W-:Y:S02]  /*26720*/  IADD3 R8, R22.reuse, 0x8, RZ ;  /* 0x0000000816087810 */ /* 0x040fe40007ffe0ff */
[CC--:B------:R-:W-:Y:S02]  /*26730*/  ISETP.GE.AND P6, PT, R22.reuse, R246.reuse, PT ;  /* 0x000000f61600720c */ /* 0x0c0fe40003fc6270 */
[C---:B------:R-:W-:Y:S02]  /*26740*/  ISETP.GE.AND P1, PT, R17.reuse, R247, PT ;  /* 0x000000f71100720c */ /* 0x040fe40003f26270 */
[CC--:B------:R-:W-:Y:S02]  /*26750*/  ISETP.GE.AND P5, PT, R17.reuse, R246.reuse, PT ;  /* 0x000000f61100720c */ /* 0x0c0fe40003fa6270 */
[-C--:B------:R-:W-:Y:S02]  /*26760*/  ISETP.GE.OR P6, PT, R22, R245.reuse, !P6 ;  /* 0x000000f51600720c */ /* 0x080fe400077c6670 */
[C---:B------:R-:W-:Y:S02]  /*26770*/  ISETP.GE.OR P5, PT, R17.reuse, R245, !P5 ;  /* 0x000000f51100720c */ /* 0x040fe40006fa6670 */
[CC--:B------:R-:W-:Y:S02]  /*26780*/  ISETP.GE.AND P4, PT, R8.reuse, R247.reuse, PT ;  /* 0x000000f70800720c */ /* 0x0c0fe40003f86270 */
[----:B------:R-:W-:Y:S02]  /*26790*/  ISETP.GE.AND P3, PT, R8, R246, PT ;  /* 0x000000f60800720c */ /* 0x000fe40003f66270 */
[-C--:B------:R-:W-:Y:S02]  /*267a0*/  ISETP.GE.OR P1, PT, R17, R244.reuse, !P1 ;  /* 0x000000f41100720c */ /* 0x080fe40004f26670 */
[C---:B------:R-:W-:Y:S02]  /*267b0*/  IADD3 R17, R22.reuse, 0x10, RZ ;  /* 0x0000001016117810 */ /* 0x040fe40007ffe0ff */
[----:B------:R-:W-:Y:S02]  /*267c0*/  ISETP.GE.AND P2, PT, R22, R247, PT ;  /* 0x000000f71600720c */ /* 0x000fe40003f46270 */
[CC--:B------:R-:W-:Y:S02]  /*267d0*/  ISETP.GE.OR P4, PT, R8.reuse, R244.reuse, !P4 ;  /* 0x000000f40800720c */ /* 0x0c0fe40006786670 */
[----:B------:R-:W-:Y:S02]  /*267e0*/  ISETP.GE.OR P3, PT, R8, R245, !P3 ;  /* 0x000000f50800720c */ /* 0x000fe40005f66670 */
[----:B------:R-:W-:Y:S02]  /*267f0*/  FSEL R8, R174, -INF , !P6 ;  /* 0xff800000ae087808 */ /* 0x000fe40007000000 */
[CC--:B------:R-:W-:Y:S02]  /*26800*/  ISETP.GE.AND P6, PT, R17.reuse, R247.reuse, PT ;  /* 0x000000f71100720c */ /* 0x0c0fe40003fc6270 */
[C---:B------:R-:W-:Y:S02]  /*26810*/  IADD3 R23, R22.reuse, 0x18, RZ ;  /* 0x0000001816177810 */ /* 0x040fe40007ffe0ff */
[C---:B------:R-:W-:Y:S02]  /*26820*/  IADD3 R18, R22.reuse, 0x9, RZ ;  /* 0x0000000916127810 */ /* 0x040fe40007ffe0ff */
[CC--:B------:R-:W-:Y:S02]  /*26830*/  ISETP.GE.OR P2, PT, R22.reuse, R244.reuse, !P2 ;  /* 0x000000f41600720c */ /* 0x0c0fe40005746670 */
[----:B------:R-:W-:Y:S02]  /*26840*/  ISETP.GE.OR P6, PT, R17, R244, !P6 ;  /* 0x000000f41100720c */ /* 0x000fe400077c6670 */
[----:B------:R-:W-:Y:S02]  /*26850*/  IADD3 R24, R22, 0x11, RZ ;  /* 0x0000001116187810 */ /* 0x000fe40007ffe0ff */
[----:B------:R-:W-:Y:S02]  /*26860*/  FSEL R198, R198, -INF , !P6 ;  /* 0xff800000c6c67808 */ /* 0x000fe40007000000 */
[CC--:B------:R-:W-:Y:S02]  /*26870*/  ISETP.GE.AND P6, PT, R23.reuse, R247.reuse, PT ;  /* 0x000000f71700720c */ /* 0x0c0fe40003fc6270 */
[----:B------:R-:W-:Y:S02]  /*26880*/  FSEL R172, R172, -INF , !P2 ;  /* 0xff800000acac7808 */ /* 0x000fe40005000000 */
[C---:B------:R-:W-:Y:S02]  /*26890*/  ISETP.GE.AND P0, PT, R18.reuse, R247, PT ;  /* 0x000000f71200720c */ /* 0x040fe40003f06270 */
[----:B------:R-:W-:Y:S02]  /*268a0*/  ISETP.GE.AND P2, PT, R18, R246, PT ;  /* 0x000000f61200720c */ /* 0x000fe40003f46270 */
[----:B------:R-:W-:Y:S02]  /*268b0*/  ISETP.GE.OR P6, PT, R23, R244, !P6 ;  /* 0x000000f41700720c */ /* 0x000fe400077c6670 */
[----:B------:R-:W-:Y:S02]  /*268c0*/  FSEL R19, R173, -INF , !P1 ;  /* 0xff800000ad137808 */ /* 0x000fe40004800000 */
[----:B------:R-:W-:Y:S02]  /*268d0*/  IADD3 R25, R22, 0x20, RZ ;  /* 0x0000002016197810 */ /* 0x000fe40007ffe0ff */
[----:B------:R-:W-:Y:S02]  /*268e0*/  ISETP.GE.AND P1, PT, R17, R246, PT ;  /* 0x000000f61100720c */ /* 0x000fe40003f26270 */
[C---:B------:R-:W-:Y:S02]  /*268f0*/  ISETP.GE.OR P0, PT, R18.reuse, R244, !P0 ;  /* 0x000000f41200720c */ /* 0x040fe40004706670 */
[----:B------:R-:W-:Y:S02]  /*26900*/  ISETP.GE.OR P2, PT, R18, R245, !P2 ;  /* 0x000000f51200720c */ /* 0x000fe40005746670 */
[----:B------:R-:W-:Y:S02]  /*26910*/  FSEL R18, R175, -INF , !P4 ;  /* 0xff800000af127808 */ /* 0x000fe40006000000 */
[-C--:B------:R-:W-:Y:S02]  /*26920*/  ISETP.GE.AND P4, PT, R24, R247.reuse, PT ;  /* 0x000000f71800720c */ /* 0x080fe40003f86270 */
[----:B------:R-:W-:Y:S02]  /*26930*/  IADD3 R26, R22, 0x19, RZ ;  /* 0x00000019161a7810 */ /* 0x000fe40007ffe0ff */
[----:B------:R-:W-:Y:S02]  /*26940*/  FSEL R250, R13, -INF , !P6 ;  /* 0xff8000000dfa7808 */ /* 0x000fe40007000000 */
[----:B------:R-:W-:Y:S02]  /*26950*/  ISETP.GE.AND P6, PT, R25, R247, PT ;  /* 0x000000f71900720c */ /* 0x000fe40003fc6270 */
[-C--:B------:R-:W-:Y:S02]  /*26960*/  ISETP.GE.OR P1, PT, R17, R245.reuse, !P1 ;  /* 0x000000f51100720c */ /* 0x080fe40004f26670 */
[----:B------:R-:W-:Y:S02]  /*26970*/  FSEL R17, R176, -INF , !P0 ;  /* 0xff800000b0117808 */ /* 0x000fe40004000000 */
[C---:B------:R-:W-:Y:S02]  /*26980*/  ISETP.GE.AND P0, PT, R24.reuse, R246, PT ;  /* 0x000000f61800720c */ /* 0x040fe40003f06270 */
[CC--:B------:R-:W-:Y:S02]  /*26990*/  ISETP.GE.OR P4, PT, R24.reuse, R244.reuse, !P4 ;  /* 0x000000f41800720c */ /* 0x0c0fe40006786670 */
[-C--:B------:R-:W-:Y:S02]  /*269a0*/  ISETP.GE.OR P6, PT, R25, R244.reuse, !P6 ;  /* 0x000000f41900720c */ /* 0x080fe400077c6670 */
[----:B------:R-:W-:Y:S02]  /*269b0*/  ISETP.GE.OR P0, PT, R24, R245, !P0 ;  /* 0x000000f51800720c */ /* 0x000fe40004706670 */
[----:B------:R-:W-:Y:S02]  /*269c0*/  IADD3 R24, R22, 0x21, RZ ;  /* 0x0000002116187810 */ /* 0x000fe40007ffe0ff */
[----:B------:R-:W-:Y:S02]  /*269d0*/  FSEL R199, R199, -INF , !P4 ;  /* 0xff800000c7c77808 */ /* 0x000fe40006000000 */
[CC--:B------:R-:W-:Y:S02]  /*269e0*/  ISETP.GE.AND P4, PT, R26.reuse, R247.reuse, PT ;  /* 0x000000f71a00720c */ /* 0x0c0fe40003f86270 */
[----:B------:R-:W-:Y:S02]  /*269f0*/  FSEL R28, R15, -INF , !P6 ;  /* 0xff8000000f1c7808 */ /* 0x000fe40007000000 */
[----:B------:R-:W-:Y:S02]  /*26a00*/  ISETP.GE.OR P4, PT, R26, R244, !P4 ;  /* 0x000000f41a00720c */ /* 0x000fe40006786670 */
[----:B------:R-:W-:Y:S02]  /*26a10*/  ISETP.GE.AND P6, PT, R24, R247, PT ;  /* 0x000000f71800720c */ /* 0x000fe40003fc6270 */
[----:B------:R-:W-:Y:S02]  /*26a20*/  FMNMX.FTZ R15, R172, R2, !PT ;  /* 0x00000002ac0f7209 */ /* 0x000fe40007810000 */
[-C--:B------:R-:W-:Y:S02]  /*26a30*/  ISETP.GE.OR P6, PT, R24, R244.reuse, !P6 ;  /* 0x000000f41800720c */ /* 0x080fe400077c6670 */
[----:B------:R-:W-:Y:S02]  /*26a40*/  FMNMX.FTZ R15, R19, R15, !PT ;  /* 0x0000000f130f7209 */ /* 0x000fe40007810000 */
[----:B------:R-:W-:Y:S02]  /*26a50*/  FSEL R251, R14, -INF , !P4 ;  /* 0xff8000000efb7808 */ /* 0x000fe40006000000 */
[----:B------:R-:W-:Y:S02]  /*26a60*/  IADD3 R14, R22, 0x28, RZ ;  /* 0x00000028160e7810 */ /* 0x000fe40007ffe0ff */
[----:B------:R-:W-:Y:S02]  /*26a70*/  FSEL R187, R7, -INF , !P6 ;  /* 0xff80000007bb7808 */ /* 0x000fe40007000000 */
[----:B------:R-:W-:Y:S02]  /*26a80*/  ISETP.GE.AND P6, PT, R14, R247, PT ;  /* 0x000000f70e00720c */ /* 0x000fe40003fc6270 */
[----:B------:R-:W-:Y:S02]  /*26a90*/  FMNMX.FTZ R15, R18, R15, !PT ;  /* 0x0000000f120f7209 */ /* 0x000fe40007810000 */
[----:B------:R-:W-:Y:S02]  /*26aa0*/  IADD3 R7, R22, 0x29, RZ ;  /* 0x0000002916077810 */ /* 0x000fe40007ffe0ff */
[-C--:B------:R-:W-:Y:S02]  /*26ab0*/  ISETP.GE.OR P6, PT, R14, R244.reuse, !P6 ;  /* 0x000000f40e00720c */ /* 0x080fe400077c6670 */
[----:B------:R-:W-:Y:S02]  /*26ac0*/  FMNMX.FTZ R15, R17, R15, !PT ;  /* 0x0000000f110f7209 */ /* 0x000fe40007810000 */
[----:B------:R-:W-:Y:S02]  /*26ad0*/  FSEL R186, R16, -INF , !P6 ;  /* 0xff80000010ba7808 */ /* 0x000fe40007000000 */
[C---:B------:R-:W-:Y:S02]  /*26ae0*/  ISETP.GE.AND P6, PT, R7.reuse, R247, PT ;  /* 0x000000f70700720c */ /* 0x040fe40003fc6270 */
[----:B------:R-:W-:Y:S02]  /*26af0*/  FMNMX.FTZ R16, R198, R15, !PT ;  /* 0x0000000fc6107209 */ /* 0x000fe40007810000 */
[----:B------:R-:W-:Y:S02]  /*26b00*/  ISETP.GE.OR P6, PT, R7, R244, !P6 ;  /* 0x000000f40700720c */ /* 0x000fe400077c6670 */
[----:B------:R-:W-:Y:S02]  /*26b10*/  FMNMX.FTZ R16, R199, R16, !PT ;  /* 0x00000010c7107209 */ /* 0x000fe40007810000 */
[----:B------:R-:W-:Y:S02]  /*26b20*/  FSEL R13, R166, -INF , !P5 ;  /* 0xff800000a60d7808 */ /* 0x000fe40006800000 */
[----:B------:R-:W-:Y:S02]  /*26b30*/  ISETP.GE.AND P5, PT, R23, R246, PT ;  /* 0x000000f61700720c */ /* 0x000fe40003fa6270 */
[----:B------:R-:W-:Y:S02]  /*26b40*/  FMNMX.FTZ R15, R8, R0, !PT ;  /* 0x00000000080f7209 */ /* 0x000fe40007810000 */
[----:B------:R-:W-:Y:S02]  /*26b50*/  FSEL R185, R9, -INF , !P6 ;  /* 0xff80000009b97808 */ /* 0x000fe40007000000 */
[----:B------:R-:W-:Y:S02]  /*26b60*/  FMNMX.FTZ R9, R250, R16, !PT ;  /* 0x00000010fa097209 */ /* 0x000fe40007810000 */
[----:B------:R-:W-:Y:S02]  /*26b70*/  ISETP.GE.OR P5, PT, R23, R245, !P5 ;  /* 0x000000f51700720c */ /* 0x000fe40006fa6670 */
[----:B------:R-:W-:Y:S02]  /*26b80*/  FMNMX.FTZ R15, R13, R15, !PT ;  /* 0x0000000f0d0f7209 */ /* 0x000fe40007810000 */
[----:B------:R-:W-:Y:S02]  /*26b90*/  FSEL R169, R169, -INF , !P3 ;  /* 0xff800000a9a97808 */ /* 0x000fe40005800000 */
[----:B------:R-:W-:Y:S02]  /*26ba0*/  FMNMX.FTZ R9, R251, R9, !PT ;  /* 0x00000009fb097209 */ /* 0x000fe40007810000 */
[----:B------:R-:W-:Y:S02]  /*26bb0*/  FSEL R252, R252, -INF , !P1 ;  /* 0xff800000fcfc7808 */ /* 0x000fe40004800000 */
[-C--:B------:R-:W-:Y:S02]  /*26bc0*/  ISETP.GE.AND P1, PT, R14, R246.reuse, PT ;  /* 0x000000f60e00720c */ /* 0x080fe40003f26270 */
[----:B------:R-:W-:Y:S02]  /*26bd0*/  FSEL R29, R5, -INF , !P5 ;  /* 0xff800000051d7808 */ /* 0x000fe40006800000 */
[----:B------:R-:W-:Y:S02]  /*26be0*/  FMNMX.FTZ R5, R169, R15, !PT ;  /* 0x0000000fa9057209 */ /* 0x000fe40007810000 */
[-C--:B------:R-:W-:Y:S02]  /*26bf0*/  ISETP.GE.AND P4, PT, R26, R246.reuse, PT ;  /* 0x000000f61a00720c */ /* 0x080fe40003f86270 */
[----:B------:R-:W-:Y:S02]  /*26c00*/  FSEL R168, R168, -INF , !P2 ;  /* 0xff800000a8a87808 */ /* 0x000fe40005000000 */
[----:B------:R-:W-:Y:S02]  /*26c10*/  FMNMX.FTZ R9, R28, R9, !PT ;  /* 0x000000091c097209 */ /* 0x000fe40007810000 */
[-C--:B------:R-:W-:Y:S02]  /*26c20*/  ISETP.GE.OR P1, PT, R14, R245.reuse, !P1 ;  /* 0x000000f50e00720c */ /* 0x080fe40004f26670 */
[----:B------:R-:W-:Y:S02]  /*26c30*/  IADD3 R14, R22, 0x30, RZ ;  /* 0x00000030160e7810 */ /* 0x000fe40007ffe0ff */
[----:B------:R-:W-:Y:S02]  /*26c40*/  ISETP.GE.OR P4, PT, R26, R245, !P4 ;  /* 0x000000f51a00720c */ /* 0x000fe40006786670 */
[----:B------:R-:W-:Y:S02]  /*26c50*/  FMNMX.FTZ R5, R168, R5, !PT ;  /* 0x00000005a8057209 */ /* 0x000fe40007810000 */
[----:B------:R-:W-:Y:S02]  /*26c60*/  ISETP.GE.AND P6, PT, R14, R247, PT ;  /* 0x000000f70e00720c */ /* 0x000fe40003fc6270 */
[----:B------:R-:W-:Y:S02]  /*26c70*/  FSEL R27, R12, -INF , !P0 ;  /* 0xff8000000c1b7808 */ /* 0x000fe40004000000 */
[----:B------:R-:W-:Y:S02]  /*26c80*/  IADD3 R12, R22, 0x31, RZ ;  /* 0x00000031160c7810 */ /* 0x000fe40007ffe0ff */
[----:B------:R-:W-:Y:S02]  /*26c90*/  FMNMX.FTZ R9, R187, R9, !PT ;  /* 0x00000009bb097209 */ /* 0x000fe40007810000 */
[C---:B------:R-:W-:Y:S02]  /*26ca0*/  ISETP.GE.AND P0, PT, R7.reuse, R246, PT ;  /* 0x000000f60700720c */ /* 0x040fe40003f06270 */
[----:B------:R-:W-:Y:S02]  /*26cb0*/  FSEL R30, R4, -INF , !P4 ;  /* 0xff800000041e7808 */ /* 0x000fe40006000000 */
[----:B------:R-:W-:Y:S02]  /*26cc0*/  FMNMX.FTZ R4, R252, R5, !PT ;  /* 0x00000005fc047209 */ /* 0x000fe40007810000 */
[----:B------:R-:W-:Y:S02]  /*26cd0*/  ISETP.GE.OR P6, PT, R14, R244, !P6 ;  /* 0x000000f40e00720c */ /* 0x000fe400077c6670 */
[----:B------:R-:W-:Y:S02]  /*26ce0*/  ISETP.GE.AND P5, PT, R12, R247, PT ;  /* 0x000000f70c00720c */ /* 0x000fe40003fa6270 */
[----:B------:R-:W-:Y:S02]  /*26cf0*/  FMNMX.FTZ R5, R186, R9, !PT ;  /* 0x00000009ba057209 */ /* 0x000fe40007810000 */
[----:B------:R-:W-:Y:S02]  /*26d00*/  ISETP.GE.OR P0, PT, R7, R245, !P0 ;  /* 0x000000f50700720c */ /* 0x000fe40004706670 */
[C---:B------:R-:W-:Y:S02]  /*26d10*/  IADD3 R7, R22.reuse, 0x38, RZ ;  /* 0x0000003816077810 */ /* 0x040fe40007ffe0ff */
[----:B------:R-:W-:Y:S02]  /*26d20*/  ISETP.GE.AND P3, PT, R25, R246, PT ;  /* 0x000000f61900720c */ /* 0x000fe40003f66270 */
[----:B------:R-:W-:Y:S02]  /*26d30*/  FMNMX.FTZ R4, R27, R4, !PT ;  /* 0x000000041b047209 */ /* 0x000fe40007810000 */
[----:B------:R-:W-:Y:S02]  /*26d40*/  IADD3 R22, R22, 0x39, RZ ;  /* 0x0000003916167810 */ /* 0x000fe40007ffe0ff */
[----:B------:R-:W-:Y:S02]  /*26d50*/  ISETP.GE.OR P5, PT, R12, R244, !P5 ;  /* 0x000000f40c00720c */ /* 0x000fe40006fa6670 */
[----:B------:R-:W-:Y:S02]  /*26d60*/  FSEL R180, R180, -INF , !P6 ;  /* 0xff800000b4b47808 */ /* 0x000fe40007000000 */
[----:B------:R-:W-:Y:S02]  /*26d70*/  ISETP.GE.AND P6, PT, R7, R247, PT ;  /* 0x000000f70700720c */ /* 0x000fe40003fc6270 */
[----:B------:R-:W-:Y:S02]  /*26d80*/  FMNMX.FTZ R5, R185, R5, !PT ;  /* 0x00000005b9057209 */ /* 0x000fe40007810000 */
[----:B------:R-:W-:Y:S02]  /*26d90*/  FMNMX.FTZ R4, R29, R4, !PT ;  /* 0x000000041d047209 */ /* 0x000fe40007810000 */
[----:B------:R-:W-:Y:S02]  /*26da0*/  ISETP.GE.OR P3, PT, R25, R245, !P3 ;  /* 0x000000f51900720c */ /* 0x000fe40005f66670 */
[----:B------:R-:W-:Y:S02]  /*26db0*/  ISETP.GE.AND P2, PT, R24, R246, PT ;  /* 0x000000f61800720c */ /* 0x000fe40003f46270 */
[----:B------:R-:W-:Y:S02]  /*26dc0*/  ISETP.GE.AND P4, PT, R22, R247, PT ;  /* 0x000000f71600720c */ /* 0x000fe40003f86270 */
[----:B------:R-:W-:Y:S02]  /*26dd0*/  FSEL R179, R179, -INF , !P5 ;  /* 0xff800000b3b37808 */ /* 0x000fe40006800000 */
[----:B------:R-:W-:Y:S02]  /*26de0*/  FMNMX.FTZ R5, R180, R5, !PT ;  /* 0x00000005b4057209 */ /* 0x000fe40007810000 */
[----:B------:R-:W-:Y:S02]  /*26df0*/  ISETP.GE.OR P6, PT, R7, R244, !P6 ;  /* 0x000000f40700720c */ /* 0x000fe400077c6670 */
[----:B------:R-:W-:Y:S02]  /*26e00*/  FMNMX.FTZ R4, R30, R4, !PT ;  /* 0x000000041e047209 */ /* 0x000fe40007810000 */
[----:B------:R-:W-:Y:S02]  /*26e10*/  ISETP.GE.OR P2, PT, R24, R245, !P2 ;  /* 0x000000f51800720c */ /* 0x000fe40005746670 */
[----:B------:R-:W-:Y:S02]  /*26e20*/  FSEL R184, R6, -INF , !P3 ;  /* 0xff80000006b87808 */ /* 0x000fe40005800000 */
        /* <DEDUP_REMOVED lines=8> */
[----:B------:R-:W-:Y:S02]  /*26eb0*/  FMNMX.FTZ R5, R183, R4, !PT ;  /* 0x00000004b7057209 */ /* 0x000fe40007810000 */
[----:B------:R-:W-:Y:S02]  /*26ec0*/  FMNMX.FTZ R4, R176, R6, !PT ;  /* 0x00000006b0047209 */ /* 0x000fe40007810000 */
[-C--:B------:R-:W-:Y:S02]  /*26ed0*/  ISETP.GE.AND P2, PT, R14, R246.reuse, PT ;  /* 0x000000f60e00720c */ /* 0x080fe40003f46270 */
[----:B------:R-:W-:Y:S02]  /*26ee0*/  FMNMX.FTZ R6, R182, R5, !PT ;  /* 0x00000005b6067209 */ /* 0x000fe40007810000 */
[----:B------:R-:W1:Y:S01]  /*26ef0*/  SHFL.BFLY PT, R5, R4, 0x2, 0x1f ;  /* 0x0c401f0004057f89 */ /* 0x000e6200000e0000 */
[-C--:B------:R-:W-:Y:S02]  /*26f00*/  ISETP.GE.OR P2, PT, R14, R245.reuse, !P2 ;  /* 0x000000f50e00720c */ /* 0x080fe40005746670 */
[CC--:B------:R-:W-:Y:S02]  /*26f10*/  ISETP.GE.AND P1, PT, R12.reuse, R246.reuse, PT ;  /* 0x000000f60c00720c */ /* 0x0c0fe40003f26270 */
[----:B------:R-:W-:Y:S02]  /*26f20*/  FSEL R181, R181, -INF , !P0 ;  /* 0xff800000b5b57808 */ /* 0x000fe40004000000 */
[-C--:B------:R-:W-:Y:S02]  /*26f30*/  ISETP.GE.OR P1, PT, R12, R245.reuse, !P1 ;  /* 0x000000f50c00720c */ /* 0x080fe40004f26670 */
[----:B------:R-:W-:Y:S02]  /*26f40*/  ISETP.GE.AND P0, PT, R7, R246, PT ;  /* 0x000000f60700720c */ /* 0x000fe40003f06270 */
[----:B------:R-:W-:Y:S02]  /*26f50*/  FSEL R175, R11, -INF , !P2 ;  /* 0xff8000000baf7808 */ /* 0x000fe40005000000 */
[----:B------:R-:W-:Y:S02]  /*26f60*/  FMNMX.FTZ R6, R181, R6, !PT ;  /* 0x00000006b5067209 */ /* 0x000fe40007810000 */
[-C--:B------:R-:W-:Y:S02]  /*26f70*/  ISETP.GE.OR P2, PT, R7, R245.reuse, !P0 ;  /* 0x000000f50700720c */ /* 0x080fe40004746670 */
[----:B------:R-:W-:Y:S02]  /*26f80*/  ISETP.GE.AND P0, PT, R22, R246, PT ;  /* 0x000000f61600720c */ /* 0x000fe40003f06270 */
[----:B------:R-:W-:Y:S02]  /*26f90*/  FSEL R174, R10, -INF , !P1 ;  /* 0xff8000000aae7808 */ /* 0x000fe40004800000 */
[----:B------:R-:W-:Y:S02]  /*26fa0*/  FMNMX.FTZ R6, R175, R6, !PT ;  /* 0x00000006af067209 */ /* 0x000fe40007810000 */
[----:B------:R-:W-:Y:S02]  /*26fb0*/  ISETP.GE.OR P0, PT, R22, R245, !P0 ;  /* 0x000000f51600720c */ /* 0x000fe40004706670 */
[----:B------:R-:W-:Y:S02]  /*26fc0*/  FSEL R173, R20, -INF , !P2 ;  /* 0xff80000014ad7808 */ /* 0x000fe40005000000 */
[----:B------:R-:W-:Y:S01]  /*26fd0*/  FMNMX.FTZ R6, R174, R6, !PT ;  /* 0x00000006ae067209 */ /* 0x000fe20007810000 */
[----:B------:R-:W-:Y:S01]  /*26fe0*/  LDSM.16.MT88.4 R20, [R217+0x10000] ;  /* 0x01000000d914783b */ /* 0x000fe20000004200 */
[----:B------:R-:W-:Y:S02]  /*26ff0*/  FSEL R166, R3, -INF , !P0 ;  /* 0xff80000003a67808 */ /* 0x000fe40004000000 */
[----:B------:R-:W-:Y:S02]  /*27000*/  FMNMX.FTZ R3, R173, R6, !PT ;  /* 0x00000006ad037209 */ /* 0x000fe40007810000 */
[----:B-1----:R-:W-:Y:S02]  /*27010*/  FMNMX.FTZ R5, R4, R5, !PT ;  /* 0x0000000504057209 */ /* 0x002fe40007810000 */
[----:B------:R-:W-:Y:S03]  /*27020*/  FMNMX.FTZ R3, R166, R3, !PT ;  /* 0x00000003a6037209 */ /* 0x000fe60007810000 */
[----:B--2---:R-:W1:Y:S08]  /*27030*/  SHFL.BFLY PT, R164, R5, 0x1, 0x1f ;  /* 0x0c201f0005a47f89 */ /* 0x004e7000000e0000 */
[----:B------:R-:W2:Y:S01]  /*27040*/  SHFL.BFLY PT, R4, R3, 0x2, 0x1f ;  /* 0x0c401f0003047f89 */ /* 0x000ea200000e0000 */
[----:B-1----:R-:W-:Y:S04]  /*27050*/  FMNMX.FTZ R164, R5, R164, !PT ;  /* 0x000000a405a47209 */ /* 0x002fe80007810000 */
[----:B------:R-:W-:Y:S01]  /*27060*/  FSETP.NEU.FTZ.AND P1, PT, R164, -INF , PT ;  /* 0xff800000a400780b */ /* 0x000fe20003f3d000 */
[----:B---3--:R-:W-:Y:S01]  /*27070*/  FMUL.FTZ R177, R165, R164 ;  /* 0x000000a4a5b17220 */ /* 0x008fe20000410000 */
[----:B--2---:R-:W-:Y:S04]  /*27080*/  FMNMX.FTZ R4, R3, R4, !PT ;  /* 0x0000000403047209 */ /* 0x004fe80007810000 */
[----:B------:R-:W-:Y:S01]  /*27090*/  FSEL R177, R177, RZ, P1 ;  /* 0x000000ffb1b17208 */ /* 0x000fe20000800000 */
[----:B------:R-:W1:Y:S04]  /*270a0*/  SHFL.BFLY PT, R3, R4, 0x1, 0x1f ;  /* 0x0c201f0004037f89 */ /* 0x000e6800000e0000 */
[-CC-:B------:R-:W-:Y:S02]  /*270b0*/  FFMA.FTZ R191, R172, R165.reuse, -R177.reuse ;  /* 0x000000a5acbf7223 */ /* 0x180fe400000108b1 */
[-CC-:B------:R-:W-:Y:S02]  /*270c0*/  FFMA.FTZ R190, R19, R165.reuse, -R177.reuse ;  /* 0x000000a513be7223 */ /* 0x180fe400000108b1 */
        /* <DEDUP_REMOVED lines=9> */
[-CC-:B------:R-:W-:Y:S02]  /*27160*/  FFMA.FTZ R250, R250, R165.reuse, -R177.reuse ;  /* 0x000000a5fafa7223 */ /* 0x180fe400000108b1 */
[--C-:B------:R-:W-:Y:S01]  /*27170*/  FFMA.FTZ R251, R251, R165, -R177.reuse ;  /* 0x000000a5fbfb7223 */ /* 0x100fe200000108b1 */
[----:B-1----:R-:W-:Y:S01]  /*27180*/  FMNMX.FTZ R3, R4, R3, !PT ;  /* 0x0000000304037209 */ /* 0x002fe20007810000 */
[-CC-:B------:R-:W-:Y:S01]  /*27190*/  FFMA.FTZ R187, R187, R165.reuse, -R177.reuse ;  /* 0x000000a5bbbb7223 */ /* 0x180fe200000108b1 */
[----:B------:R-:W-:Y:S01]  /*271a0*/  FSEL R4, R164, RZ, P1 ;  /* 0x000000ffa4047208 */ /* 0x000fe20000800000 */
[--C-:B------:R-:W-:Y:S01]  /*271b0*/  FFMA.FTZ R186, R186, R165, -R177.reuse ;  /* 0x000000a5baba7223 */ /* 0x100fe200000108b1 */
[----:B------:R-:W-:Y:S01]  /*271c0*/  FSETP.NEU.FTZ.AND P0, PT, R3, -INF , PT ;  /* 0xff8000000300780b */ /* 0x000fe20003f1d000 */
[----:B------:R-:W-:Y:S01]  /*271d0*/  FMUL.FTZ R172, R165, R3 ;  /* 0x00000003a5ac7220 */ /* 0x000fe20000410000 */
[----:B------:R-:W-:Y:S01]  /*271e0*/  MUFU.EX2 R197, R197 ;  /* 0x000000c500c57308 */ /* 0x000fe20000000800 */
[----:B------:R-:W-:Y:S01]  /*271f0*/  FADD.FTZ R2, -R4, R2 ;  /* 0x0000000204027221 */ /* 0x000fe20000010100 */
[----:B------:R-:W-:Y:S01]  /*27200*/  FSEL R4, R3, RZ, P0 ;  /* 0x000000ff03047208 */ /* 0x000fe20000000000 */
[-C--:B------:R-:W-:Y:S01]  /*27210*/  FFMA.FTZ R185, R185, R165.reuse, -R177 ;  /* 0x000000a5b9b97223 */ /* 0x080fe200000108b1 */
[----:B------:R-:W-:Y:S01]  /*27220*/  FSEL R172, R172, RZ, P0 ;  /* 0x000000ffacac7208 */ /* 0x000fe20000000000 */
[----:B------:R-:W-:Y:S01]  /*27230*/  FMUL.FTZ R2, R165, R2 ;  /* 0x00000002a5027220 */ /* 0x000fe20000410000 */
[----:B------:R-:W-:Y:S01]  /*27240*/  ISETP.GT.AND P0, PT, R242, R230, PT ;  /* 0x000000e6f200720c */ /* 0x000fe20003f04270 */
[----:B------:R-:W-:Y:S02]  /*27250*/  FADD.FTZ R0, -R4, R0 ;  /* 0x0000000004007221 */ /* 0x000fe40000010100 */
[-CC-:B------:R-:W-:Y:S01]  /*27260*/  FFMA.FTZ R194, R13, R165.reuse, -R172.reuse ;  /* 0x000000a50dc27223 */ /* 0x180fe200000108ac */
[----:B------:R-:W1:Y:S01]  /*27270*/  MUFU.EX2 R196, R196 ;  /* 0x000000c400c47308 */ /* 0x000e620000000800 */
[----:B------:R-:W3:Y:S01]  /*27280*/  LDSM.16.MT88.4 R12, [R219+0x10000] ;  /* 0x01000000db0c783b */ /* 0x000ee20000004200 */
[-CC-:B------:R-:W-:Y:S02]  /*27290*/  FFMA.FTZ R195, R8, R165.reuse, -R172.reuse ;  /* 0x000000a508c37223 */ /* 0x180fe400000108ac */
[-CC-:B------:R-:W-:Y:S02]  /*272a0*/  FFMA.FTZ R193, R169, R165.reuse, -R172.reuse ;  /* 0x000000a5a9c17223 */ /* 0x180fe400000108ac */
[--C-:B------:R-:W-:Y:S01]  /*272b0*/  FFMA.FTZ R192, R168, R165, -R172.reuse ;  /* 0x000000a5a8c07223 */ /* 0x100fe200000108ac */
[----:B--2---:R-:W-:Y:S01]  /*272c0*/  F2FP.PACK_AB R168, R190, R191 ;  /* 0x000000bfbea8723e */ /* 0x004fe200000000ff */
[----:B------:R-:W-:Y:S02]  /*272d0*/  FMUL.FTZ R0, R165, R0 ;  /* 0x00000000a5007220 */ /* 0x000fe40000410000 */
[----:B------:R-:W2:Y:S01]  /*272e0*/  MUFU.EX2 R2, R2 ;  /* 0x0000000200027308 */ /* 0x000ea20000000800 */
        /* <DEDUP_REMOVED lines=8> */
[----:B-1----:R-:W-:Y:S01]  /*27370*/  F2FP.PACK_AB R170, R196, R197 ;  /* 0x000000c5c4aa723e */ /* 0x002fe200000000ff */
[----:B------:R-:W-:Y:S05]  /*27380*/  FFMA.FTZ R181, R181, R165, -R172 ;  /* 0x000000a5b5b57223 */ /* 0x000fea00000108ac */
[----:B------:R-:W-:Y:S01]  /*27390*/  MUFU.EX2 R195, R195 ;  /* 0x000000c300c37308 */ /* 0x000fe20000000800 */
[C---:B--2---:R-:W-:Y:S01]  /*273a0*/  FMUL.FTZ R4, R2.reuse, R160 ;  /* 0x000000a002047220 */ /* 0x044fe20000410000 */
[----:B------:R-:W-:Y:S01]  /*273b0*/  MOV R160, R28 ;  /* 0x0000001c00a07202 */ /* 0x000fe20000000f00 */
[C---:B------:R-:W-:Y:S02]  /*273c0*/  FMUL.FTZ R5, R2.reuse, R161 ;  /* 0x000000a102057220 */ /* 0x040fe40000410000 */
[C---:B------:R-:W-:Y:S05]  /*273d0*/  FMUL.FTZ R8, R2.reuse, R156 ;  /* 0x0000009c02087220 */ /* 0x040fea0000410000 */
[----:B------:R-:W1:Y:S01]  /*273e0*/  MUFU.EX2 R194, R194 ;  /* 0x000000c200c27308 */ /* 0x000e620000000800 */
[----:B------:R-:W-:Y:S02]  /*273f0*/  FMUL.FTZ R9, R2, R157 ;  /* 0x0000009d02097220 */ /* 0x000fe40000410000 */
[----:B------:R-:W-:Y:S02]  /*27400*/  IMAD.MOV.U32 R161, RZ, RZ, R30 ;  /* 0x000000ffffa17224 */ /* 0x000fe400078e001e */
[C---:B----4-:R-:W-:Y:S01]  /*27410*/  FMUL.FTZ R6, R0.reuse, R162 ;  /* 0x000000a200067220 */ /* 0x050fe20000410000 */
[----:B------:R-:W-:Y:S01]  /*27420*/  MOV R162, R29 ;  /* 0x0000001d00a27202 */ /* 0x000fe20000000f00 */
[C---:B------:R-:W-:Y:S01]  /*27430*/  FMUL.FTZ R7, R0.reuse, R163 ;  /* 0x000000a300077220 */ /* 0x040fe20000410000 */
[----:B------:R-:W2:Y:S01]  /*27440*/  LDSM.16.MT88.4 R28, [R216+0x10000] ;  /* 0x01000000d81c783b */ /* 0x000ea20000004200 */
[C---:B------:R-:W-:Y:S01]  /*27450*/  FMUL.FTZ R10, R0.reuse, R158 ;  /* 0x0000009e000a7220 */ /* 0x040fe20000410000 */
[----:B------:R-:W-:Y:S01]  /*27460*/  MUFU.EX2 R193, R193 ;  /* 0x000000c100c17308 */ /* 0x000fe20000000800 */
[C---:B------:R-:W-:Y:S02]  /*27470*/  FMUL.FTZ R11, R0.reuse, R159 ;  /* 0x0000009f000b7220 */ /* 0x040fe40000410000 */
[----:B------:R-:W-:Y:S02]  /*27480*/  FMUL.FTZ R19, R0, R151 ;  /* 0x0000009700137220 */ /* 0x000fe40000410000 */
[C---:B------:R-:W-:Y:S01]  /*27490*/  FMUL.FTZ R16, R2.reuse, R148 ;  /* 0x0000009402107220 */ /* 0x040fe20000410000 */
[----:B------:R-:W-:Y:S01]  /*274a0*/  LDSM.16.MT88.4 R156, [R217+0x12800] ;  /* 0x01280000d99c783b */ /* 0x000fe20000004200 */
[----:B------:R-:W-:Y:S02]  /*274b0*/  FMUL.FTZ R17, R2, R149 ;  /* 0x0000009502117220 */ /* 0x000fe40000410000 */
[----:B------:R-:W-:Y:S01]  /*274c0*/  FMUL.FTZ R18, R0, R150 ;  /* 0x0000009600127220 */ /* 0x000fe20000410000 */
[----:B------:R-:W4:Y:S01]  /*274d0*/  MUFU.EX2 R192, R192 ;  /* 0x000000c000c07308 */ /* 0x000f220000000800 */
[----:B------:R-:W-:Y:S02]  /*274e0*/  IMAD.MOV.U32 R163, RZ, RZ, R27 ;  /* 0x000000ffffa37224 */ /* 0x000fe400078e001b */
[----:B------:R-:W-:Y:S01]  /*274f0*/  FMUL.FTZ R24, R2, R140 ;  /* 0x0000008c02187220 */ /* 0x000fe20000410000 */
        /* <DEDUP_REMOVED lines=11> */
[----:B------:R-:W-:Y:S01]  /*275b0*/  LDSM.16.MT88.4 R132, [R216+0x12000] ;  /* 0x01200000d884783b */ /* 0x000fe20000004200 */
[----:B------:R-:W-:Y:S01]  /*275c0*/  FMUL.FTZ R37, R2, R37 ;  /* 0x0000002502257220 */ /* 0x000fe20000410000 */
[----:B------:R-:W-:Y:S01]  /*275d0*/  MUFU.EX2 R198, R198 ;  /* 0x000000c600c67308 */ /* 0x000fe20000000800 */
[----:B------:R-:W-:Y:S01]  /*275e0*/  FMUL.FTZ R38, R0, R38 ;  /* 0x0000002600267220 */ /* 0x000fe20000410000 */
[----:B----4-:R-:W-:Y:S01]  /*275f0*/  F2FP.PACK_AB R171, R192, R193 ;  /* 0x000000c1c0ab723e */ /* 0x010fe200000000ff */
[----:B------:R-:W-:Y:S02]  /*27600*/  FMUL.FTZ R39, R0, R39 ;  /* 0x0000002700277220 */ /* 0x000fe40000410000 */
[C---:B------:R-:W-:Y:S02]  /*27610*/  FMUL.FTZ R40, R2.reuse, R40 ;  /* 0x0000002802287220 */ /* 0x040fe40000410000 */
[----:B------:R-:W-:Y:S02]  /*27620*/  FMUL.FTZ R41, R2, R41 ;  /* 0x0000002902297220 */ /* 0x000fe40000410000 */
[C---:B---3--:R-:W-:Y:S01]  /*27630*/  HMMA.16816.F32 R4, R168.reuse, R12, R4 ;  /* 0x0000000ca804723c */ /* 0x048fe20000001804 */
[----:B------:R-:W1:Y:S04]  /*27640*/  MUFU.EX2 R199, R199 ;  /* 0x000000c700c77308 */ /* 0x000e680000000800 */
[----:B------:R-:W-:Y:S02]  /*27650*/  FMUL.FTZ R42, R0, R42 ;  /* 0x0000002a002a7220 */ /* 0x000fe40000410000 */
[C---:B------:R-:W-:Y:S01]  /*27660*/  FMUL.FTZ R12, R2.reuse, R152 ;  /* 0x00000098020c7220 */ /* 0x040fe20000410000 */
[C---:B------:R-:W-:Y:S03]  /*27670*/  HMMA.16816.F32 R8, R168.reuse, R14, R8 ;  /* 0x0000000ea808723c */ /* 0x040fe60000001808 */
[----:B------:R-:W-:Y:S01]  /*27680*/  MUFU.EX2 R250, R250 ;  /* 0x000000fa00fa7308 */ /* 0x000fe20000000800 */
[----:B------:R-:W-:Y:S02]  /*27690*/  FMUL.FTZ R13, R2, R153 ;  /* 0x00000099020d7220 */ /* 0x000fe40000410000 */
[C---:B------:R-:W-:Y:S02]  /*276a0*/  FMUL.FTZ R43, R0.reuse, R43 ;  /* 0x0000002b002b7220 */ /* 0x040fe40000410000 */
[C---:B------:R-:W-:Y:S04]  /*276b0*/  FMUL.FTZ R14, R0.reuse, R154 ;  /* 0x0000009a000e7220 */ /* 0x040fe80000410000 */
[----:B------:R-:W-:Y:S01]  /*276c0*/  FMUL.FTZ R15, R0, R155 ;  /* 0x0000009b000f7220 */ /* 0x000fe20000410000 */
[----:B------:R-:W-:Y:S01]  /*276d0*/  MUFU.EX2 R251, R251 ;  /* 0x000000fb00fb7308 */ /* 0x000fe20000000800 */
[----:B------:R-:W3:Y:S01]  /*276e0*/  LDSM.16.MT88.4 R152, [R215+0x10000] ;  /* 0x01000000d798783b */ /* 0x000ee20000004200 */
[C---:B------:R-:W-:Y:S02]  /*276f0*/  FMUL.FTZ R44, R2.reuse, R44 ;  /* 0x0000002c022c7220 */ /* 0x040fe40000410000 */
[----:B------:R-:W-:Y:S02]  /*27700*/  FMUL.FTZ R45, R2, R45 ;  /* 0x0000002d022d7220 */ /* 0x000fe40000410000 */
[C---:B------:R-:W-:Y:S03]  /*27710*/  HMMA.16816.F32 R12, R168.reuse, R20, R12 ;  /* 0x00000014a80c723c */ /* 0x040fe6000000180c */
[C---:B------:R-:W-:Y:S01]  /*27720*/  FMUL.FTZ R46, R0.reuse, R46 ;  /* 0x0000002e002e7220 */ /* 0x040fe20000410000 */
[----:B------:R-:W-:Y:S01]  /*27730*/  MUFU.EX2 R252, R252 ;  /* 0x000000fc00fc7308 */ /* 0x000fe20000000800 */
        /* <DEDUP_REMOVED lines=30> */
[C---:B----4-:R-:W-:Y:S04]  /*27920*/  HMMA.16816.F32 R36, R168.reuse, R144, R36 ;  /* 0x00000090a824723c */ /* 0x050fe80000001824 */
[----:B------:R-:W-:Y:S02]  /*27930*/  FMUL.FTZ R61, R2, R61 ;  /* 0x0000003d023d7220 */ /* 0x000fe40000410000 */
[C---:B------:R-:W-:Y:S02]  /*27940*/  FMUL.FTZ R62, R0.reuse, R62 ;  /* 0x0000003e003e7220 */ /* 0x040fe40000410000 */
[C---:B------:R-:W-:Y:S01]  /*27950*/  HMMA.16816.F32 R40, R168.reuse, R146, R40 ;  /* 0x00000092a828723c */ /* 0x040fe20000001828 */
[----:B------:R-:W-:Y:S03]  /*27960*/  LDSM.16.MT88.4 R144, [R216+0x10800] ;  /* 0x01080000d890783b */ /* 0x000fe60000004200 */
        /* <DEDUP_REMOVED lines=64> */
[C---:B---3--:R-:W-:Y:S03]  /*27d70*/  HMMA.16816.F32 R100, R168.reuse, R132, R100 ;  /* 0x00000084a864723c */ /* 0x048fe60000001864 */
[C---:B------:R-:W-:Y:S02]  /*27d80*/  FMUL.FTZ R106, R0.reuse, R106 ;  /* 0x0000006a006a7220 */ /* 0x040fe40000410000 */
[----:B------:R-:W-:Y:S02]  /*27d90*/  FMUL.FTZ R107, R0, R107 ;  /* 0x0000006b006b7220 */ /* 0x000fe40000410000 */
[C---:B------:R-:W-:Y:S02]  /*27da0*/  FMUL.FTZ R108, R2.reuse, R108 ;  /* 0x0000006c026c7220 */ /* 0x040fe40000410000 */
[----:B------:R-:W-:Y:S03]  /*27db0*/  FMUL.FTZ R109, R2, R109 ;  /* 0x0000006d026d7220 */ /* 0x000fe60000410000 */
[C---:B------:R-:W-:Y:S01]  /*27dc0*/  HMMA.16816.F32 R104, R168.reuse, R134, R104 ;  /* 0x00000086a868723c */ /* 0x040fe20000001868 */
[----:B------:R-:W3:Y:S02]  /*27dd0*/  LDSM.16.MT88.4 R132, [R215+0x16000] ;  /* 0x01600000d784783b */ /* 0x000ee40000004200 */
[C---:B------:R-:W-:Y:S02]  /*27de0*/  FMUL.FTZ R110, R0.reuse, R110 ;  /* 0x0000006e006e7220 */ /* 0x040fe40000410000 */
[----:B------:R-:W-:Y:S02]  /*27df0*/  FMUL.FTZ R111, R0, R111 ;  /* 0x0000006f006f7220 */ /* 0x000fe40000410000 */
[C---:B------:R-:W-:Y:S02]  /*27e00*/  FMUL.FTZ R112, R2.reuse, R112 ;  /* 0x0000007002707220 */ /* 0x040fe40000410000 */
[----:B------:R-:W-:Y:S03]  /*27e10*/  FMUL.FTZ R113, R2, R113 ;  /* 0x0000007102717220 */ /* 0x000fe60000410000 */
        /* <DEDUP_REMOVED lines=12> */
[C---:B--2---:R-:W-:Y:S03]  /*27ee0*/  HMMA.16816.F32 R116, R168.reuse, R136, R116 ;  /* 0x00000088a874723c */ /* 0x044fe60000001874 */
        /* <DEDUP_REMOVED lines=11> */
[----:B------:R-:W-:Y:S02]  /*27fa0*/  FFMA.FTZ R172, R166, R165, -R172 ;  /* 0x000000a5a6ac7223 */ /* 0x000fe400000108ac */
[C---:B------:R-:W-:Y:S02]  /*27fb0*/  FMUL.FTZ R128, R2.reuse, R128 ;  /* 0x0000008002807220 */ /* 0x040fe40000410000 */
[----:B------:R-:W-:Y:S01]  /*27fc0*/  FMUL.FTZ R129, R2, R129 ;  /* 0x0000008102817220 */ /* 0x000fe20000410000 */
[C---:B---3--:R-:W-:Y:S03]  /*27fd0*/  HMMA.16816.F32 R124, R168.reuse, R132, R124 ;  /* 0x00000084a87c723c */ /* 0x048fe6000000187c */
[C---:B------:R-:W-:Y:S01]  /*27fe0*/  FMUL.FTZ R130, R0.reuse, R130 ;  /* 0x0000008200827220 */ /* 0x040fe20000410000 */
[----:B--2---:R-:W-:Y:S01]  /*27ff0*/  LDSM.16.MT88.4 R136, [R217+0x10800] ;  /* 0x01080000d988783b */ /* 0x004fe20000004200 */
[----:B------:R-:W-:Y:S02]  /*28000*/  FMUL.FTZ R131, R0, R131 ;  /* 0x0000008300837220 */ /* 0x000fe40000410000 */
[----:B-1----:R-:W-:Y:S01]  /*28010*/  F2FP.PACK_AB R132, R199, R198 ;  /* 0x000000c6c784723e */ /* 0x002fe200000000ff */
[----:B------:R-:W-:Y:S04]  /*28020*/  FFMA.FTZ R191, R2, R249, R191 ;  /* 0x000000f902bf7223 */ /* 0x000fe800000100bf */
[----:B------:R-:W-:Y:S01]  /*28030*/  HMMA.16816.F32 R128, R168, R134, R128 ;  /* 0x00000086a880723c */ /* 0x000fe20000001880 */
[----:B----4-:R-:W1:Y:S02]  /*28040*/  LDSM.16.MT88.4 R140, [R219+0x10800] ;  /* 0x01080000db8c783b */ /* 0x010e640000004200 */
        /* <DEDUP_REMOVED lines=258> */
.L_x_3032:
        /* <DEDUP_REMOVED lines=11> */
.L_x_3055:
[----:B--23--:R-:W-:Y:S01]  /*29120*/  FADD.FTZ R249, R6, R249 ;  /* 0x000000f906f97221 */ /* 0x00cfe20000010000 */
[----:B------:R-:W-:Y:S05]  /*29130*/  BRA.DIV ~URZ, `(.L_x_3043) ;  /* 0x000020f27f007947 */ /* 0x000fea000b800000 */
[----:B------:R-:W2:Y:S04]  /*29140*/  SHFL.BFLY PT, R4, R248, 0x2, 0x1f ;  /* 0x0c401f00f8047f89 */ /* 0x000ea800000e0000 */
[----:B------:R-:W3:Y:S01]  /*29150*/  SHFL.BFLY PT, R0, R249, 0x1, 0x1f ;  /* 0x0c201f00f9007f89 */ /* 0x000ee200000e0000 */
[----:B--2---:R-:W-:Y:S02]  /*29160*/  FADD.FTZ R248, R4, R248 ;  /* 0x000000f804f87221 */ /* 0x004fe40000010000 */
[----:B---3--:R-:W-:-:S03]  /*29170*/  FADD.FTZ R249, R249, R0 ;  /* 0x00000000f9f97221 */ /* 0x008fc60000010000 */
[----:B------:R2:W3:Y:S04]  /*29180*/  SHFL.BFLY PT, R6, R248, 0x1, 0x1f ;  /* 0x0c201f00f8067f89 */ /* 0x0004e800000e0000 */
.L_x_3056:
        /* <DEDUP_REMOVED lines=330> */
.L_x_3045:
[----:B------:R-:W-:Y:S02]  /*2a630*/  ULDC.64 UR4, c[0x0][0x118] ;  /* 0x0000460000047ab9 */ /* 0x000fe40000000a00 */
[----:B------:R-:W2:Y:S04]  /*2a640*/  LD.E R2, [R8.64+0x60] ;  /* 0x0000600408027980 */ /* 0x000ea8000c101900 */
[----:B------:R-:W3:Y:S01]  /*2a650*/  LD.E R238, [R8.64+0xb4] ;  /* 0x0000b40408ee7980 */ /* 0x000ee2000c101900 */
[----:B--2---:R-:W-:-:S04]  /*2a660*/  IMAD R2, R2, R235, R234 ;  /* 0x000000eb02027224 */ /* 0x004fc800078e02ea */
[----:B---3--:R-:W-:Y:S02]  /*2a670*/  IMAD R238, R238, R2, RZ ;  /* 0x00000002eeee7224 */ /* 0x008fe400078e02ff */
.L_x_3046:
[----:B------:R-:W-:Y:S05]  /*2a680*/  BSYNC B0 ;  /* 0x0000000000007941 */ /* 0x000fea0003800000 */
.L_x_3044:
        /* <DEDUP_REMOVED lines=52> */
.L_x_3048:
[----:B--234-:R-:W-:Y:S05]  /*2a9d0*/  BSYNC B0 ;  /* 0x0000000000007941 */ /* 0x01cfea0003800000 */
.L_x_3047:
        /* <DEDUP_REMOVED lines=35> */
[-C--:B------:R-:W-:Y:S01]  /*2ac10*/  ISETP.GE.AND P3, PT, R3, R8.reuse, PT ;  /* 0x000000080300720c */ /* 0x080fe20003f66270 */
        /* <DEDUP_REMOVED lines=12> */
.L_x_3050:
[----:B-1----:R-:W-:Y:S05]  /*2ace0*/  BSYNC B0 ;  /* 0x0000000000007941 */ /* 0x002fea0003800000 */
.L_x_3049:
        /* <DEDUP_REMOVED lines=23> */
.L_x_3052:
[----:B------:R-:W-:Y:S05]  /*2ae60*/  BSYNC B0 ;  /* 0x0000000000007941 */ /* 0x000fea0003800000 */
.L_x_3051:
        /* <DEDUP_REMOVED lines=23> */
.L_x_3054:
[----:B------:R-:W-:Y:S05]  /*2afe0*/  BSYNC B0 ;  /* 0x0000000000007941 */ /* 0x000fea0003800000 */
.L_x_3053:
[----:B------:R-:W-:Y:S01]  /*2aff0*/  IADD3 R2, R15, 0x30, RZ ;  /* 0x000000300f027810 */ /* 0x000fe20007ffe0ff */
[----:B-1----:R-:W-:-:S02]  /*2b000*/  IMAD.MOV.U32 R6, RZ, RZ, R233 ;  /* 0x000000ffff067224 */ /* 0x002fc400078e00e9 */
[----:B------:R-:W-:Y:S01]  /*2b010*/  IMAD.MOV.U32 R7, RZ, RZ, 0x0 ;  /* 0x00000000ff077424 */ /* 0x000fe200078e00ff */
[----:B------:R-:W-:-:S13]  /*2b020*/  ISETP.GE.AND P0, PT, R2, R236, PT ;  /* 0x000000ec0200720c */ /* 0x000fda0003f06270 */
[----:B------:R-:W-:Y:S05]  /*2b030*/  @P0 RET.REL.NODEC R6 `(_ZN5flash24flash_fwd_splitkv_kernelI23Flash_fwd_kernel_traitsILi256ELi64ELi64ELi4ELb0ELb0EN7cutlass6half_tE19Flash_kernel_traitsILi256ELi64ELi64ELi4ES3_EELb0ELb1ELb0ELb0ELb0ELb1ELb0ELb1EEEvNS_16Flash_fwd_paramsE) ;  /* 0xfffd4fc006000950 */ /* 0x000fea0003c3ffff */
        /* <DEDUP_REMOVED lines=10> */
[----:B------:R-:W-:-:S03]  /*2b0e0*/  LEA R2, P3, R6, R84, 0x1 ;  /* 0x0000005406027211 */ /* 0x000fc600078608ff */
[----:B------:R-:W-:-:S05]  /*2b0f0*/  IMAD R5, R83, R15, R5 ;  /* 0x0000000f53057224 */ /* 0x000fca00078e0205 */
[----:B------:R-:W-:-:S04]  /*2b100*/  IADD3 R5, R7, R5, RZ ;  /* 0x0000000507057210 */ /* 0x000fc80007ffe0ff */
[----:B------:R-:W-:Y:S02]  /*2b110*/  LEA.HI.X R3, R6, R85, R5, 0x1, P3 ;  /* 0x0000005506037211 */ /* 0x000fe400018f0c05 */
[----:B------:R-:W-:-:S03]  /*2b120*/  MOV R5, 0x0 ;  /* 0x0000000000057802 */ /* 0x000fc60000000f00 */
[----:B------:R1:W-:Y:S01]  /*2b130*/  @!P0 ST.E.128 [R2.64+0x100], R28 ;  /* 0x0001001c02008985 */ /* 0x0003e2000c101d04 */
[----:B------:R-:W-:Y:S01]  /*2b140*/  ISETP.GE.AND P0, PT, R4, R8, PT ;  /* 0x000000080400720c */ /* 0x000fe20003f06270 */
[----:B------:R-:W-:Y:S02]  /*2b150*/  IMAD.MOV.U32 R4, RZ, RZ, R233 ;  /* 0x000000ffff047224 */ /* 0x000fe400078e00e9 */
[----:B------:R1:W-:Y:S04]  /*2b160*/  @!P2 ST.E.128 [R2.64], R60 ;  /* 0x0000003c0200a985 */ /* 0x0003e8000c101d04 */
[----:B------:R1:W-:Y:S06]  /*2b170*/  @!P1 ST.E.128 [R2.64+0x80], R44 ;  /* 0x0000802c02009985 */ /* 0x0003ec000c101d04 */
[----:B------:R-:W-:Y:S05]  /*2b180*/  @P0 RET.REL.NODEC R4 `(_ZN5flash24flash_fwd_splitkv_kernelI23Flash_fwd_kernel_traitsILi256ELi64ELi64ELi4ELb0ELb0EN7cutlass6half_tE19Flash_kernel_traitsILi256ELi64ELi64ELi4ES3_EELb0ELb1ELb0ELb0ELb0ELb1ELb0ELb1EEEvNS_16Flash_fwd_paramsE) ;  /* 0xfffd4e7004000950 */ /* 0x000fea0003c3ffff */
[----:B------:R-:W-:Y:S02]  /*2b190*/  ULDC.64 UR4, c[0x0][0x118] ;  /* 0x0000460000047ab9 */ /* 0x000fe40000000a00 */
[----:B------:R2:W-:Y:S02]  /*2b1a0*/  ST.E.128 [R2.64+0x180], R76 ;  /* 0x0001804c02007985 */ /* 0x0005e4000c101d04 */
[----:B-12---:R-:W-:-:S02]  /*2b1b0*/  MOV R2, R233 ;  /* 0x000000e900027202 */ /* 0x006fc40000000f00 */
[----:B------:R-:W-:-:S04]  /*2b1c0*/  MOV R3, 0x0 ;  /* 0x0000000000037802 */ /* 0x000fc80000000f00 */
[----:B------:R-:W-:Y:S05]  /*2b1d0*/  RET.REL.NODEC R2 `(_ZN5flash24flash_fwd_splitkv_kernelI23Flash_fwd_kernel_traitsILi256ELi64ELi64ELi4ELb0ELb0EN7cutlass6half_tE19Flash_kernel_traitsILi256ELi64ELi64ELi4ES3_EELb0ELb1ELb0ELb0ELb0ELb1ELb0ELb1EEEvNS_16Flash_fwd_paramsE) ;  /* 0xfffd4e2002007950 */ /* 0x000fea0003c3ffff */
.L_x_3042:
[----:B------:R-:W-:Y:S01]  /*2b1e0*/  IMAD.MOV.U32 R7, RZ, RZ, R249 ;  /* 0x000000ffff077224 */ /* 0x000fe200078e00f9 */
[----:B------:R-:W-:Y:S02]  /*2b1f0*/  MOV R6, 0x2 ;  /* 0x0000000200067802 */ /* 0x000fe40000000f00 */
[----:B------:R-:W-:Y:S02]  /*2b200*/  MOV R4, 0x2b220 ;  /* 0x0002b22000047802 */ /* 0x000fe40000000f00 */
[----:B-1---5:R-:W-:Y:S05]  /*2b210*/  CALL.REL.NOINC `($__internal_19_$__cuda_sm70_shflsync_bfly_p) ;  /* 0x0000010000007944 */ /* 0x022fea0003c00000 */
[----:B-12---:R-:W-:Y:S05]  /*2b220*/  BRA `(.L_x_3055) ;  /* 0xffffdef000007947 */ /* 0x006fea000383ffff */
.L_x_3043:
[----:B------:R-:W-:Y:S01]  /*2b230*/  IMAD.MOV.U32 R7, RZ, RZ, R249 ;  /* 0x000000ffff077224 */ /* 0x000fe200078e00f9 */
[----:B------:R-:W-:Y:S02]  /*2b240*/  MOV R6, 0x1 ;  /* 0x0000000100067802 */ /* 0x000fe40000000f00 */
[----:B------:R-:W-:Y:S02]  /*2b250*/  MOV R4, 0x2b270 ;  /* 0x0002b27000047802 */ /* 0x000fe40000000f00 */
[----:B-1---5:R-:W-:Y:S05]  /*2b260*/  CALL.REL.NOINC `($__internal_19_$__cuda_sm70_shflsync_bfly_p) ;  /* 0x000000b000007944 */ /* 0x022fea0003c00000 */
[----:B--2---:R-:W-:Y:S01]  /*2b270*/  FADD.FTZ R249, R249, R6 ;  /* 0x00000006f9f97221 */ /* 0x004fe20000010000 */
[----:B-1----:R-:W-:Y:S02]  /*2b280*/  MOV R7, R248 ;  /* 0x000000f800077202 */ /* 0x002fe40000000f00 */
[----:B------:R-:W-:Y:S02]  /*2b290*/  MOV R6, 0x2 ;  /* 0x0000000200067802 */ /* 0x000fe40000000f00 */
[----:B------:R-:W-:-:S02]  /*2b2a0*/  MOV R4, 0x2b2c0 ;  /* 0x0002b2c000047802 */ /* 0x000fc40000000f00 */
[----:B------:R-:W-:Y:S05]  /*2b2b0*/  CALL.REL.NOINC `($__internal_19_$__cuda_sm70_shflsync_bfly_p) ;  /* 0x0000006000007944 */ /* 0x000fea0003c00000 */
[----:B--2---:R-:W-:Y:S01]  /*2b2c0*/  FADD.FTZ R248, R248, R6 ;  /* 0x00000006f8f87221 */ /* 0x004fe20000010000 */
[----:B------:R-:W-:-:S02]  /*2b2d0*/  MOV R6, 0x1 ;  /* 0x0000000100067802 */ /* 0x000fc40000000f00 */
[----:B------:R-:W-:Y:S02]  /*2b2e0*/  MOV R4, 0x2b310 ;  /* 0x0002b31000047802 */ /* 0x000fe40000000f00 */
[----:B-1----:R-:W-:Y:S02]  /*2b2f0*/  MOV R7, R248 ;  /* 0x000000f800077202 */ /* 0x002fe40000000f00 */
[----:B------:R-:W-:Y:S05]  /*2b300*/  CALL.REL.NOINC `($__internal_19_$__cuda_sm70_shflsync_bfly_p) ;  /* 0x0000001000007944 */ /* 0x000fea0003c00000 */
[----:B-12---:R-:W-:Y:S05]  /*2b310*/  BRA `(.L_x_3056) ;  /* 0xffffde7000007947 */ /* 0x006fea000383ffff */
        .weak           $__internal_19_$__cuda_sm70_shflsync_bfly_p
        .type           $__internal_19_$__cuda_sm70_shflsync_bfly_p,@function
        .size           $__internal_19_$__cuda_sm70_shflsync_bfly_p,(.L_x_8741 - $__internal_19_$__cuda_sm70_shflsync_bfly_p)
$__internal_19_$__cuda_sm70_shflsync_bfly_p:
[----:B------:R-:W-:Y:S01]  /*2b320*/  MOV R10, R4 ;  /* 0x00000004000a7202 */ /* 0x000fe20000000f00 */
[----:B------:R-:W-:Y:S04]  /*2b330*/  WARPSYNC R0 ;  /* 0x0000000000007348 */ /* 0x000fe80003800000 */
[----:B------:R-:W-:Y:S01]  /*2b340*/  MOV R11, 0x0 ;  /* 0x00000000000b7802 */ /* 0x000fe20000000f00 */
[----:B------:R1:W2:Y:S03]  /*2b350*/  SHFL.BFLY PT, R6, R7, R6, R5 ;  /* 0x0c00000607067389 */ /* 0x0002a600000e0005 */
[----:B------:R-:W-:Y:S05]  /*2b360*/  RET.REL.NODEC R10 `(_ZN5flash24flash_fwd_splitkv_kernelI23Flash_fwd_kernel_traitsILi256ELi64ELi64ELi4ELb0ELb0EN7cutlass6half_tE19Flash_kernel_traitsILi256ELi64ELi64ELi4ES3_EELb0ELb1ELb0ELb0ELb0ELb1ELb0ELb1EEEvNS_16Flash_fwd_paramsE) ;  /* 0xfffd4c900a007950 */ /* 0x000fea0003c3ffff */
.L_x_3057:
        /* <DEDUP_REMOVED lines=9> */
.L_x_8741:


//--------------------- .text._ZN5flash24flash_fwd_splitkv_kernelI23Flash_fwd_kernel_traitsILi256ELi64ELi64ELi4ELb0ELb0EN7cutlass6half_tE19Flash_kernel_traitsILi256ELi64ELi64ELi4ES3_EELb0ELb1ELb0ELb0ELb0ELb0ELb1ELb0EEEvNS_16Flash_fwd_paramsE --------------------------
	.section	.text._ZN5flash24flash_fwd_splitkv_kernelI23Flash_fwd_kernel_traitsILi256ELi64ELi64ELi4ELb0ELb0EN7cutlass6half_tE19Flash_kernel_traitsILi256ELi64ELi64ELi4ES3_EELb0ELb1ELb0ELb0ELb0ELb0ELb1ELb0EEEvNS_16Flash_fwd_paramsE,"ax",@progbits
	.sectioninfo	@"SHI_REGISTERS=254"
	.align	128
        .global         _ZN5flash24flash_fwd_splitkv_kernelI23Flash_fwd_kernel_traitsILi256ELi64ELi64ELi4ELb0ELb0EN7cutlass6half_tE19Flash_kernel_traitsILi256ELi64ELi64ELi4ES3_EELb0ELb1ELb0ELb0ELb0ELb0ELb1ELb0EEEvNS_16Flash_fwd_paramsE
        .type           _ZN5flash24flash_fwd_splitkv_kernelI23Flash_fwd_kernel_traitsILi256ELi64ELi64ELi4ELb0ELb0EN7cutlass6half_tE19Flash_kernel_traitsILi256ELi64ELi64ELi4ES3_EELb0ELb1ELb0ELb0ELb0ELb0ELb1ELb0EEEvNS_16Flash_fwd_paramsE,@function
        .size           _ZN5flash24flash_fwd_splitkv_kernelI23Flash_fwd_kernel_traitsILi256ELi64ELi64ELi4ELb0ELb0EN7cutlass6half_tE19Flash_kernel_traitsILi256ELi64ELi64ELi4ES3_EELb0ELb1ELb0ELb0ELb0ELb0ELb1ELb0EEEvNS_16Flash_fwd_paramsE,(.L_x_8792 - _ZN5flash24flash_fwd_splitkv_kernelI23Flash_fwd_kernel_traitsILi256ELi64ELi64ELi4ELb0ELb0EN7cutlass6half_tE19Flash_kernel_traitsILi256ELi64ELi64ELi4ES3_EELb0ELb1ELb0ELb0ELb0ELb0ELb1ELb0EEEvNS_16Flash_fwd_paramsE)
        .other          _ZN5flash24flash_fwd_splitkv_kernelI23Flash_fwd_kernel_traitsILi256ELi64ELi64ELi4ELb0ELb0EN7cutlass6half_tE19Flash_kernel_traitsILi256ELi64ELi64ELi4ES3_EELb0ELb1ELb0ELb0ELb0ELb0ELb1ELb0EEEvNS_16Flash_fwd_paramsE,@"STO_CUDA_ENTRY STV_DEFAULT"
_ZN5flash24flash_fwd_splitkv_kernelI23Flash_fwd_kernel_traitsILi256ELi64ELi64ELi4ELb0ELb0EN7cutlass6half_tE19Flash_kernel_traitsILi256ELi64ELi64ELi4ES3_EELb0ELb1ELb0ELb0ELb0ELb0ELb1ELb0EEEvNS_16Flash_fwd_paramsE:
.text._ZN5flash24flash_fwd_splitkv_kernelI23Flash_fwd_kernel_traitsILi256ELi64ELi64ELi4ELb0ELb0EN7cutlass6half_tE19Flash_kernel_traitsILi256ELi64ELi64ELi4ES3_EELb0ELb1ELb0ELb0ELb0ELb0ELb1ELb0EEEvNS_16Flash_fwd_paramsE:
        /* <DEDUP_REMOVED lines=55> */
[----:B------:R-:W-:Y:S02]  /*0370*/  UMOV UR16, URZ ;  /* 0x0000003f00107c82 */ /* 0x000fe40008000000 */
        /* <DEDUP_REMOVED lines=21> */
.L_x_3058:
[----:B------:R-:W-:Y:S02]  /*04d0*/  ULDC UR8, c[0x0][0x218] ;  /* 0x0000860000087ab9 */ /* 0x000fe40000000800 */
.L_x_3059:
        /* <DEDUP_REMOVED lines=22> */
[----:B------:R-:W-:Y:S01]  /*0640*/  ULDC UR4, c[0x0][0x218] ;  /* 0x0000860000047ab9 */ /* 0x000fe20000000800 */
[----:B------:R-:W1:Y:S01]  /*0650*/  S2R R8, SR_TID.X ;  /* 0x0000000000087919 */ /* 0x000e620000002100 */
[----:B------:R-:W-:Y:S01]  /*0660*/  UIADD3 UR4, UR4, 0x3f, URZ ;  /* 0x0000003f04047890 */ /* 0x000fe2000fffe03f */
[----:B------:R2:W3:Y:S01]  /*0670*/  R2UR UR9, R0 ;  /* 0x00000000000973c2 */ /* 0x0004e200000e0000 */
[----:B------:R-:W-:Y:S02]  /*0680*/  ULDC UR5, c[0x0][0x10] ;  /* 0x0000040000057ab9 */ /* 0x000fe40000000800 */
[----:B------:R-:W-:Y:S02]  /*0690*/  USHF.R.S32.HI UR13, URZ, 0x1f, UR4 ;  /* 0x0000001f3f0d7899 */ /* 0x000fe40008011404 */
[----:B------:R-:W-:Y:S02]  /*06a0*/  UMOV UR18, URZ ;  /* 0x0000003f00127c82 */ /* 0x000fe40008000000 */
[----:B------:R-:W-:-:S04]  /*06b0*/  ULEA.HI UR13, UR13, UR4, URZ, 0x6 ;  /* 0x000000040d0d7291 */ /* 0x000fc8000f8f303f */
[----:B------:R-:W-:-:S04]  /*06c0*/  ULEA.HI.SX32 UR13, UR13, UR5, 0x1a ;  /* 0x000000050d0d7291 */ /* 0x000fc8000f8fd23f */
[----:B------:R-:W-:-:S06]  /*06d0*/  UIADD3 UR13, UR13, -0x1, URZ ;  /* 0xffffffff0d0d7890 */ /* 0x000fcc000fffe03f */
[----:B--2---:R-:W-:Y:S01]  /*06e0*/  IMAD.U32 R0, RZ, RZ, UR13 ;  /* 0x0000000dff007e24 */ /* 0x004fe2000f8e00ff */
[----:B---3--:R-:W2:Y:S01]  /*06f0*/  I2F.RP R3, UR9 ;  /* 0x0000000900037d06 */ /* 0x008ea20008209400 */
[----:B------:R-:W-:-:S03]  /*0700*/  ULOP3.LUT UR13, UR13, UR5, URZ, 0x3c, !UPT ;  /* 0x000000050d0d7292 */ /* 0x000fc6000f8e3c3f */
[----:B------:R-:W-:-:S04]  /*0710*/  IABS R0, R0 ;  /* 0x0000000000007213 */ /* 0x000fc80000000000 */
[----:B------:R-:W3:Y:S01]  /*0720*/  R2UR UR8, R0 ;  /* 0x00000000000873c2 */ /* 0x000ee200000e0000 */
[----:B--2---:R-:W2:Y:S02]  /*0730*/  MUFU.RCP R2, R3 ;  /* 0x0000000300027308 */ /* 0x004ea40000001000 */
[----:B--2---:R-:W-:-:S06]  /*0740*/  IADD3 R2, R2, 0xffffffe, RZ ;  /* 0x0ffffffe02027810 */ /* 0x004fcc0007ffe0ff */
[----:B------:R-:W2:Y:S02]  /*0750*/  F2I.FTZ.U32.TRUNC.NTZ R2, R2 ;  /* 0x0000000200027305 */ /* 0x000ea4000021f000 */
[----:B--2---:R-:W2:Y:S02]  /*0760*/  R2UR UR19, R2 ;  /* 0x00000000021373c2 */ /* 0x004ea400000e0000 */
[----:B--2---:R-:W-:-:S04]  /*0770*/  UIADD3 UR4, URZ, -UR19, URZ ;  /* 0x800000133f047290 */ /* 0x004fc8000fffe03f */
[----:B------:R-:W-:-:S04]  /*0780*/  UIMAD UR4, UR4, UR9, URZ ;  /* 0x00000009040472a4 */ /* 0x000fc8000f8e023f */
[----:B------:R-:W-:-:S07]  /*0790*/  UIMAD.WIDE.U32 UR18, UR19, UR4, UR18 ;  /* 0x00000004131272a5 */ /* 0x000fce000f8e0012 */
[----:B------:R-:W-:Y:S02]  /*07a0*/  UMOV UR15, UR19 ;  /* 0x00000013000f7c82 */ /* 0x000fe40008000000 */
[----:B---3--:R-:W-:Y:S02]  /*07b0*/  UIMAD.WIDE.U32 UR18, UR15, UR8, URZ ;  /* 0x000000080f1272a5 */ /* 0x008fe4000f8e003f */
[----:B------:R-:W-:-:S05]  /*07c0*/  UIADD3 UR18, -UR12, 0x7f, UR10 ;  /* 0x0000007f0c127890 */ /* 0x000fca000fffe10a */
[----:B------:R-:W-:Y:S02]  /*07d0*/  UMOV UR15, UR19 ;  /* 0x00000013000f7c82 */ /* 0x000fe40008000000 */
[----:B------:R-:W-:-:S04]  /*07e0*/  UIADD3 UR4, -UR15, URZ, URZ ;  /* 0x0000003f0f047290 */ /* 0x000fc8000fffe13f */
[----:B------:R-:W-:Y:S02]  /*07f0*/  UIMAD UR4, UR9, UR4, UR8 ;  /* 0x00000004090472a4 */ /* 0x000fe4000f8e0208 */
[----:B------:R-:W-:Y:S02]  /*0800*/  UIADD3 UR8, UR11, 0x3f, URZ ;  /* 0x0000003f0b087890 */ /* 0x000fe4000fffe03f */
[----:B------:R-:W-:-:S11]  /*0810*/  UISETP.GT.U32.AND UP0, UPT, UR9, UR4, UPT ;  /* 0x000000040900728c */ /* 0x000fd6000bf04070 */
[----:B------:R-:W-:Y:S02]  /*0820*/  @!UP0 UIADD3 UR4, UR4, -UR9, URZ ;  /* 0x8000000904048290 */ /* 0x000fe4000fffe03f */
[----:B------:R-:W-:Y:S02]  /*0830*/  @!UP0 UIADD3 UR15, UR15, 0x1, URZ ;  /* 0x000000010f0f8890 */ /* 0x000fe4000fffe03f */
[----:B------:R-:W-:Y:S02]  /*0840*/  UISETP.GE.U32.AND UP1, UPT, UR4, UR9, UPT ;  /* 0x000000090400728c */ /* 0x000fe4000bf26070 */
[----:B------:R-:W-:Y:S02]  /*0850*/  UISETP.GE.AND UP0, UPT, UR13, URZ, UPT ;  /* 0x0000003f0d00728c */ /* 0x000fe4000bf06270 */
[----:B------:R-:W-:Y:S02]  /*0860*/  UIADD3 UR9, UR11, UR10, -UR12 ;  /* 0x0000000a0b097290 */ /* 0x000fe4000fffe80c */
[----:B------:R-:W-:-:S02]  /*0870*/  ULDC UR4, c[0x0][0x2e4] ;  /* 0x0000b90000047ab9 */ /* 0x000fc40000000800 */
[----:B------:R-:W-:Y:S02]  /*0880*/  UIADD3 UR4, UR9, -UR4, URZ ;  /* 0x8000000409047290 */ /* 0x000fe4000fffe03f */
[----:B------:R-:W-:Y:S02]  /*0890*/  USHF.R.S32.HI UR9, URZ, 0x1f, UR8 ;  /* 0x0000001f3f097899 */ /* 0x000fe40008011408 */
[----:B------:R-:W-:Y:S02]  /*08a0*/  @UP1 UIADD3 UR15, UR15, 0x1, URZ ;  /* 0x000000010f0f1890 */ /* 0x000fe4000fffe03f */
[----:B------:R-:W-:Y:S02]  /*08b0*/  UISETP.NE.AND UP1, UPT, URZ, UR5, UPT ;  /* 0x000000053f00728c */ /* 0x000fe4000bf25270 */
[----:B------:R-:W-:Y:S02]  /*08c0*/  @!UP0 UIADD3 UR15, -UR15, URZ, URZ ;  /* 0x0000003f0f0f8290 */ /* 0x000fe4000fffe13f */
[----:B------:R-:W-:-:S02]  /*08d0*/  ULDC UR13, c[0x0][0x2e8] ;  /* 0x0000ba00000d7ab9 */ /* 0x000fc40000000800 */
[----:B------:R-:W-:Y:S02]  /*08e0*/  UIADD3 UR13, UR18, UR13, UR11 ;  /* 0x0000000d120d7290 */ /* 0x000fe4000fffe00b */
[----:B------:R-:W-:Y:S02]  /*08f0*/  ULEA.HI UR9, UR9, UR8, URZ, 0x6 ;  /* 0x0000000809097291 */ /* 0x000fe4000f8f303f */
[----:B------:R-:W-:Y:S02]  /*0900*/  USHF.R.S32.HI UR8, URZ, 0x1f, UR13 ;  /* 0x0000001f3f087899 */ /* 0x000fe4000801140d */
[----:B------:R-:W-:Y:S02]  /*0910*/  @!UP1 ULOP3.LUT UR15, URZ, UR5, URZ, 0x33, !UPT ;  /* 0x000000053f0f9292 */ /* 0x000fe4000f8e333f */
[----:B------:R-:W-:Y:S02]  /*0920*/  USHF.R.S32.HI UR5, URZ, 0x1f, UR4 ;  /* 0x0000001f3f057899 */ /* 0x000fe40008011404 */
[----:B------:R-:W-:-:S02]  /*0930*/  UIMAD UR21, UR15, UR7, URZ ;  /* 0x000000070f1572a4 */ /* 0x000fc4000f8e023f */
[----:B------:R-:W-:Y:S02]  /*0940*/  USHF.R.S32.HI UR9, URZ, 0x6, UR9 ;  /* 0x000000063f097899 */ /* 0x000fe40008011409 */
[----:B------:R-:W-:Y:S02]  /*0950*/  UIADD3 UR15, UR15, UR21, URZ ;  /* 0x000000150f0f7290 */ /* 0x000fe4000fffe03f */
[----:B------:R-:W-:Y:S02]  /*0960*/  ULEA.HI UR5, UR5, UR4, URZ, 0x6 ;  /* 0x0000000405057291 */ /* 0x000fe4000f8f303f */
[----:B------:R-:W-:Y:S02]  /*0970*/  ULEA.HI UR8, UR8, UR13, URZ, 0x6 ;  /* 0x0000000d08087291 */ /* 0x000fe4000f8f303f */
[----:B------:R-:W-:Y:S02]  /*0980*/  UISETP.LT.AND UP0, UPT, UR9, UR15, UPT ;  /* 0x0000000f0900728c */ /* 0x000fe4000bf01270 */
[----:B------:R-:W-:-:S02]  /*0990*/  USHF.R.S32.HI UR5, URZ, 0x6, UR5 ;  /* 0x000000063f057899 */ /* 0x000fc40008011405 */
[----:B------:R-:W-:Y:S02]  /*09a0*/  USHF.R.S32.HI UR8, URZ, 0x6, UR8 ;  /* 0x000000063f087899 */ /* 0x000fe40008011408 */
[----:B------:R-:W-:Y:S02]  /*09b0*/  USEL UR9, UR9, UR15, UP0 ;  /* 0x0000000f09097287 */ /* 0x000fe40008000000 */
[----:B------:R-:W-:Y:S02]  /*09c0*/  UISETP.LT.AND UP1, UPT, UR21, UR5, UPT ;  /* 0x000000051500728c */ /* 0x000fe4000bf21270 */
[----:B------:R-:W-:Y:S02]  /*09d0*/  UISETP.LT.AND UP0, UPT, UR9, UR8, UPT ;  /* 0x000000080900728c */ /* 0x000fe4000bf01270 */
[----:B------:R-:W-:Y:S02]  /*09e0*/  USEL UR21, UR21, UR5, !UP1 ;  /* 0x0000000515157287 */ /* 0x000fe4000c800000 */
[----:B------:R-:W-:-:S04]  /*09f0*/  USEL UR8, UR9, UR8, UP0 ;  /* 0x0000000809087287 */ /* 0x000fc80008000000 */
[----:B------:R-:W-:-:S06]  /*0a00*/  UISETP.GE.AND UP0, UPT, UR21, UR8, UPT ;  /* 0x000000081500728c */ /* 0x000fcc000bf06270 */
[----:B------:R-:W-:-:S13]  /*0a10*/  PLOP3.LUT P0, PT, PT, PT, UP0, 0x80, 0x0 ;  /* 0x000000000000781c */ /* 0x000fda0003f0f008 */
[----:B------:R-:W-:Y:S05]  /*0a20*/  @!P0 BRA `(.L_x_3060) ;  /* 0x000009f000008947 */ /* 0x000fea0003800000 */
[----:B-1----:R-:W-:Y:S01]  /*0a30*/  SHF.R.S32.HI R11, RZ, 0x1f, R8 ;  /* 0x0000001fff0b7819 */ /* 0x002fe20000011408 */
[----:B------:R-:W-:Y:S01]  /*0a40*/  ULDC.64 UR4, c[0x0][0x210] ;  /* 0x0000840000047ab9 */ /* 0x000fe20000000a00 */
[----:B------:R-:W-:Y:S01]  /*0a50*/  BSSY B0, `(.L_x_3061) ;  /* 0x0000021000007945 */ /* 0x000fe20003800000 */
[----:B------:R-:W-:Y:S01]  /*0a60*/  UIMAD UR7, UR7, UR4, UR29 ;  /* 0x00000004070772a4 */ /* 0x000fe2000f8e021d */
[----:B------:R-:W-:Y:S02]  /*0a70*/  LEA.HI R11, R11, R8, RZ, 0x4 ;  /* 0x000000080b0b7211 */ /* 0x000fe400078f20ff */
[----:B------:R-:W-:Y:S02]  /*0a80*/  ULDC UR4, c[0x0][0x1c0] ;  /* 0x0000700000047ab9 */ /* 0x000fe40000000800 */
[----:B------:R-:W-:Y:S01]  /*0a90*/  LOP3.LUT R3, R11, 0xfffffff0, RZ, 0xc0, !PT ;  /* 0xfffffff00b037812 */ /* 0x000fe200078ec0ff */
[----:B------:R-:W-:Y:S01]  /*0aa0*/  UIMAD UR4, UR7, UR4, UR6 ;  /* 0x00000004070472a4 */ /* 0x000fe2000f8e0206 */
[----:B------:R-:W-:-:S03]  /*0ab0*/  SHF.R.S32.HI R11, RZ, 0x4, R11 ;  /* 0x00000004ff0b7819 */ /* 0x000fc6000001140b */
[----:B------:R-:W-:Y:S01]  /*0ac0*/  IMAD.IADD R12, R8, 0x1, -R3 ;  /* 0x00000001080c7824 */ /* 0x000fe200078e0a03 */
[----:B------:R-:W-:Y:S02]  /*0ad0*/  UIMAD UR5, UR4, UR5, UR10 ;  /* 0x00000005040572a4 */ /* 0x000fe4000f8e020a */
[----:B------:R-:W-:Y:S01]  /*0ae0*/  UIADD3 UR10, -UR10, UR12, URZ ;  /* 0x0000000c0a0a7290 */ /* 0x000fe2000fffe13f */
[----:B------:R-:W-:Y:S01]  /*0af0*/  IMAD.SHL.U32 R16, R12, 0x4, RZ ;  /* 0x000000040c107824 */ /* 0x000fe200078e00ff */
[----:B------:R-:W-:Y:S02]  /*0b00*/  ULDC UR4, c[0x0][0x22c] ;  /* 0x00008b0000047ab9 */ /* 0x000fe40000000800 */
[----:B------:R-:W-:Y:S02]  /*0b10*/  UIMAD UR4, UR5, UR4, URZ ;  /* 0x00000004050472a4 */ /* 0x000fe4000f8e023f */
[----:B------:R-:W-:Y:S02]  /*0b20*/  SHF.R.S32.HI R17, RZ, 0x1f, R16 ;  /* 0x0000001fff117819 */ /* 0x000fe40000011410 */
[----:B------:R-:W-:-:S02]  /*0b30*/  ISETP.GE.AND P1, PT, R11, UR10, PT ;  /* 0x0000000a0b007c0c */ /* 0x000fc4000bf26270 */
[----:B------:R-:W-:Y:S01]  /*0b40*/  IMAD.U32 R0, RZ, RZ, UR4 ;  /* 0x00000004ff007e24 */ /* 0x000fe2000f8e00ff */
[C---:B------:R-:W-:Y:S01]  /*0b50*/  IADD3 R10, R16.reuse, 0x40, RZ ;  /* 0x00000040100a7810 */ /* 0x040fe20007ffe0ff */
[----:B------:R-:W-:Y:S01]  /*0b60*/  IMAD.WIDE R4, R11, 0x100, R16 ;  /* 0x000001000b047825 */ /* 0x000fe200078e0210 */
[C---:B------:R-:W-:Y:S02]  /*0b70*/  IADD3 R9, R16.reuse, 0x80, RZ ;  /* 0x0000008010097810 */ /* 0x040fe40007ffe0ff */
[----:B------:R-:W-:Y:S02]  /*0b80*/  IADD3 R8, R16, 0xc0, RZ ;  /* 0x000000c010087810 */ /* 0x000fe40007ffe0ff */
        /* <DEDUP_REMOVED lines=13> */
.L_x_3062:
[----:B------:R-:W-:Y:S05]  /*0c60*/  BSYNC B0 ;  /* 0x0000000000007941 */ /* 0x000fea0003800000 */
.L_x_3061:
        /* <DEDUP_REMOVED lines=12> */
.L_x_3064:
[----:B------:R-:W-:Y:S05]  /*0d30*/  BSYNC B0 ;  /* 0x0000000000007941 */ /* 0x000fea0003800000 */
.L_x_3063:
        /* <DEDUP_REMOVED lines=12> */
.L_x_3066:
[----:B------:R-:W-:Y:S05]  /*0e00*/  BSYNC B0 ;  /* 0x0000000000007941 */ /* 0x000fea0003800000 */
.L_x_3065:
        /* <DEDUP_REMOVED lines=12> */
.L_x_3068:
[----:B------:R-:W-:Y:S05]  /*0ed0*/  BSYNC B0 ;  /* 0x0000000000007941 */ /* 0x000fea0003800000 */
.L_x_3067:
        /* <DEDUP_REMOVED lines=12> */
.L_x_3070:
[----:B------:R-:W-:Y:S05]  /*0fa0*/  BSYNC B0 ;  /* 0x0000000000007941 */ /* 0x000fea0003800000 */
.L_x_3069:
        /* <DEDUP_REMOVED lines=12> */
.L_x_3072:
[----:B------:R-:W-:Y:S05]  /*1070*/  BSYNC B0 ;  /* 0x0000000000007941 */ /* 0x000fea0003800000 */
.L_x_3071:
        /* <DEDUP_REMOVED lines=12> */
.L_x_3074:
[----:B------:R-:W-:Y:S05]  /*1140*/  BSYNC B0 ;  /* 0x0000000000007941 */ /* 0x000fea0003800000 */
.L_x_3073:
        /* <DEDUP_REMOVED lines=12> */
.L_x_3076:
[----:B------:R-:W-:Y:S05]  /*1210*/  BSYNC B0 ;  /* 0x0000000000007941 */ /* 0x000fea0003800000 */
.L_x_3075:
        /* <DEDUP_REMOVED lines=10> */
[----:B-1234-:R-:W-:Y:S01]  /*12c0*/  @!P0 IMAD.MOV.U32 R15, RZ, RZ, -0x800000 ;  /* 0xff800000ff0f8424 */ /* 0x01efe200078e00ff */
[----:B------:R-:W-:Y:S01]  /*12d0*/  ISETP.GE.OR P2, PT, R4, UR10, P6 ;  /* 0x0000000a04007c0c */ /* 0x000fe2000b746670 */
[----:B------:R-:W-:Y:S01]  /*12e0*/  @!P5 IMAD.MOV.U32 R17, RZ, RZ, -0x800000 ;  /* 0xff800000ff11d424 */ /* 0x000fe200078e00ff */
[----:B------:R-:W-:Y:S02]  /*12f0*/  ISETP.GE.OR P1, PT, R3, UR10, P6 ;  /* 0x0000000a03007c0c */ /* 0x000fe4000b726670 */
[----:B------:R1:W-:Y:S01]  /*1300*/  @!P0 STG.E [R10.64], R15 ;  /* 0x0000000f0a008986 */ /* 0x0003e2000c101920 */
[----:B------:R-:W-:Y:S02]  /*1310*/  ISETP.GE.OR P0, PT, R2, UR10, P6 ;  /* 0x0000000a02007c0c */ /* 0x000fe4000b706670 */
[----:B------:R-:W-:Y:S01]  /*1320*/  ISETP.GE.OR P6, PT, R0, UR10, P6 ;  /* 0x0000000a00007c0c */ /* 0x000fe2000b7c6670 */
[----:B------:R-:W-:Y:S01]  /*1330*/  @!P4 IMAD.MOV.U32 R13, RZ, RZ, -0x800000 ;  /* 0xff800000ff0dc424 */ /* 0x000fe200078e00ff */
        /* <DEDUP_REMOVED lines=14> */
.L_x_3060:
        /* <DEDUP_REMOVED lines=17> */
[----:B------:R-:W-:Y:S02]  /*1530*/  UPLOP3.LUT UP6, UPT, UPT, UPT, UPT, 0x40, 0x0 ;  /* 0x000000000000789c */ /* 0x000fe40003fce870 */
[----:B------:R-:W-:-:S03]  /*1540*/  UMOV UR15, UR29 ;  /* 0x0000001d000f7c82 */ /* 0x000fc60008000000 */
[----:B------:R-:W-:Y:S02]  /*1550*/  @UP1 USHF.R.S32.HI UR7, URZ, 0x1f, UR29 ;  /* 0x0000001f3f071899 */ /* 0x000fe4000801141d */
[----:B------:R-:W-:Y:S02]  /*1560*/  @UP1 UIMAD.WIDE.U32 UR22, UR29, UR4, URZ ;  /* 0x000000041d1612a5 */ /* 0x000fe4000f8e003f */
[----:B------:R-:W-:Y:S02]  /*1570*/  @UP1 UIMAD UR7, UR7, UR4, URZ ;  /* 0x00000004070712a4 */ /* 0x000fe4000f8e023f */
[----:B------:R-:W-:Y:S02]  /*1580*/  @UP1 ULEA UR30, UP0, UR22, UR18, 0x2 ;  /* 0x00000012161e1291 */ /* 0x000fe4000f80103f */
[----:B------:R-:W-:-:S04]  /*1590*/  @UP1 UIMAD UR4, UR29, UR5, UR7 ;  /* 0x000000051d0412a4 */ /* 0x000fc8000f8e0207 */
        /* <DEDUP_REMOVED lines=10> */
[----:B------:R-:W-:-:S04]  /*1640*/  UMOV UR16, URZ ;  /* 0x0000003f00107c82 */ /* 0x000fc80008000000 */
        /* <DEDUP_REMOVED lines=11> */
[----:B--2---:R-:W-:-:S03]  /*1700*/  UIMAD.WIDE.U32 UR18, UR13, UR5, URZ ;  /* 0x000000050d1272a5 */ /* 0x004fc6000f8e003f */
[----:B------:R-:W-:-:S04]  /*1710*/  ULDC UR13, c[0x0][0x2d0] ;  /* 0x0000b400000d7ab9 */ /* 0x000fc80000000800 */
        /* <DEDUP_REMOVED lines=72> */
.L_x_3077:
        /* <DEDUP_REMOVED lines=21> */
.L_x_3079:
[----:B------:R-:W-:Y:S01]  /*1cf0*/  IABS R3, c[0x0][0x1c8] ;  /* 0x0000720000037a13 */ /* 0x000fe20000000000 */
[----:B------:R-:W-:Y:S01]  /*1d00*/  IMAD.U32 R0, RZ, RZ, UR6 ;  /* 0x00000006ff007e24 */ /* 0x000fe2000f8e00ff */
[----:B------:R-:W-:Y:S02]  /*1d10*/  ULDC UR4, c[0x0][0x1c8] ;  /* 0x0000720000047ab9 */ /* 0x000fe40000000800 */
[----:B------:R-:W1:Y:S01]  /*1d20*/  I2F.RP R6, R3 ;  /* 0x0000000300067306 */ /* 0x000e620000209400 */
[----:B------:R-:W-:Y:S01]  /*1d30*/  ULOP3.LUT UR4, UR6, UR4, URZ, 0x3c, !UPT ;  /* 0x0000000406047292 */ /* 0x000fe2000f8e3c3f */
[----:B------:R-:W-:Y:S01]  /*1d40*/  IABS R0, R0 ;  /* 0x0000000000007213 */ /* 0x000fe20000000000 */
[----:B------:R-:W-:Y:S02]  /*1d50*/  ULEA UR13, UR8, 0xffffffc0, 0x6 ;  /* 0xffffffc0080d7891 */ /* 0x000fe4000f8e303f */
[----:B------:R-:W-:-:S02]  /*1d60*/  UMOV UR22, UR20 ;  /* 0x0000001400167c82 */ /* 0x000fc40008000000 */
[----:B------:R-:W-:Y:S01]  /*1d70*/  ISETP.LE.AND P2, PT, RZ, UR4, PT ;  /* 0x00000004ff007c0c */ /* 0x000fe2000bf43270 */
[----:B------:R-:W-:Y:S02]  /*1d80*/  USHF.R.S32.HI UR7, URZ, 0x1f, UR13 ;  /* 0x0000001f3f077899 */ /* 0x000fe4000801140d */
[----:B------:R-:W-:Y:S02]  /*1d90*/  ULDC.64 UR4, c[0x0][0x198] ;  /* 0x0000660000047ab9 */ /* 0x000fe40000000a00 */
[----:B------:R-:W-:Y:S02]  /*1da0*/  UIMAD UR18, UR7, UR4, URZ ;  /* 0x00000004071272a4 */ /* 0x000fe4000f8e023f */
[----:B------:R-:W-:Y:S01]  /*1db0*/  UMOV UR23, UR19 ;  /* 0x0000001300177c82 */ /* 0x000fe20008000000 */
[----:B-1----:R-:W1:Y:S01]  /*1dc0*/  MUFU.RCP R4, R6 ;  /* 0x0000000600047308 */ /* 0x002e620000001000 */
[----:B------:R-:W-:Y:S02]  /*1dd0*/  UIMAD.WIDE.U32 UR22, UR13, UR4, UR22 ;  /* 0x000000040d1672a5 */ /* 0x000fe4000f8e0016 */
[----:B------:R-:W-:-:S02]  /*1de0*/  UIMAD UR4, UR13, UR5, UR18 ;  /* 0x000000050d0472a4 */ /* 0x000fc4000f8e0212 */
        /* <DEDUP_REMOVED lines=44> */
.L_x_3078:
[----:B------:R-:W-:Y:S01]  /*20b0*/  SHF.R.S32.HI R85, RZ, 0x1f, R8 ;  /* 0x0000001fff557819 */ /* 0x000fe20000011408 */
[----:B------:R-:W-:Y:S01]  /*20c0*/  UISETP.NE.AND UP0, UPT, UR14, -0x1, UPT ;  /* 0xffffffff0e00788c */ /* 0x000fe2000bf05270 */
[----:B------:R-:W1:Y:S01]  /*20d0*/  S2R R19, SR_CTAID.X ;  /* 0x0000000000137919 */ /* 0x000e620000002500 */
[----:B------:R-:W-:Y:S01]  /*20e0*/  ULDC.64 UR4, c[0x0][0x190] ;  /* 0x0000640000047ab9 */ /* 0x000fe20000000a00 */
[CC--:B------:R-:W-:Y:S01]  /*20f0*/  LEA.HI R3, R85.reuse, R8.reuse, RZ, 0x4 ;  /* 0x0000000855037211 */ /* 0x0c0fe200078f20ff */
[----:B------:R-:W-:Y:S01]  /*2100*/  UIADD3 UR20, -UR10, UR12, URZ ;  /* 0x0000000c0a147290 */ /* 0x000fe2000fffe13f */
[----:B------:R-:W-:Y:S01]  /*2110*/  LEA.HI R9, R85, R8, RZ, 0x3 ;  /* 0x0000000855097211 */ /* 0x000fe200078f18ff */
[----:B------:R-:W-:Y:S01]  /*2120*/  IMAD R7, R7, c[0x0][0x1b8], RZ ;  /* 0x00006e0007077a24 */ /* 0x000fe200078e02ff */
[----:B------:R-:W-:Y:S01]  /*2130*/  SHF.R.S32.HI R0, RZ, 0x4, R3 ;  /* 0x00000004ff007819 */ /* 0x000fe20000011403 */
[----:B------:R-:W-:Y:S01]  /*2140*/  BSSY B0, `(.L_x_3080) ;  /* 0x000007a000007945 */ /* 0x000fe20003800000 */
[----:B------:R-:W-:Y:S01]  /*2150*/  SHF.R.S32.HI R16, RZ, 0x3, R9 ;  /* 0x00000003ff107819 */ /* 0x000fe20000011409 */
[----:B------:R-:W-:Y:S01]  /*2160*/  IMAD R6, R12, c[0x0][0x1bc], R7 ;  /* 0x00006f000c067a24 */ /* 0x000fe200078e0207 */
[C---:B------:R-:W-:Y:S01]  /*2170*/  LEA.HI R229, R3.reuse, R0, RZ, 0x1 ;  /* 0x0000000003e57211 */ /* 0x040fe200078f08ff */
[----:B------:R-:W-:Y:S01]  /*2180*/  @UP0 UIMAD.WIDE.U32 UR22, UR14, UR4, URZ ;  /* 0x000000040e1602a5 */ /* 0x000fe2000f8e003f */
[----:B------:R-:W-:Y:S01]  /*2190*/  LOP3.LUT R3, R3, 0xfffffff0, RZ, 0xc0, !PT ;  /* 0xfffffff003037812 */ /* 0x000fe200078ec0ff */
[----:B------:R-:W-:Y:S01]  /*21a0*/  IMAD.SHL.U32 R232, R16, 0x40, RZ ;  /* 0x0000004010e87824 */ /* 0x000fe200078e00ff */
[----:B------:R-:W-:Y:S01]  /*21b0*/  LOP3.LUT R229, R229, 0xfffffffe, RZ, 0xc0, !PT ;  /* 0xfffffffee5e57812 */ /* 0x000fe200078ec0ff */
[----:B------:R-:W-:Y:S01]  /*21c0*/  @UP0 UIMAD UR15, UR14, UR5, UR23 ;  /* 0x000000050e0f02a4 */ /* 0x000fe2000f8e0217 */
[----:B------:R-:W-:Y:S01]  /*21d0*/  LOP3.LUT R9, R9, 0xfffffff8, RZ, 0xc0, !PT ;  /* 0xfffffff809097812 */ /* 0x000fe200078ec0ff */
[----:B------:R-:W-:Y:S01]  /*21e0*/  @!UP0 USHF.R.S32.HI UR14, URZ, 0x1f, UR29 ;  /* 0x0000001f3f0e8899 */ /* 0x000fe2000801141d */
[----:B------:R-:W-:Y:S01]  /*21f0*/  SHF.R.S32.HI R17, RZ, 0x1f, R16 ;  /* 0x0000001fff117819 */ /* 0x000fe20000011410 */
[----:B------:R-:W-:Y:S01]  /*2200*/  IMAD.IADD R229, R0, 0x1, -R229 ;  /* 0x0000000100e57824 */ /* 0x000fe200078e0ae5 */
[----:B------:R-:W-:Y:S01]  /*2210*/  ULDC.64 UR4, c[0x0][0x178] ;  /* 0x00005e0000047ab9 */ /* 0x000fe20000000a00 */
[C---:B------:R-:W-:Y:S01]  /*2220*/  IMAD.IADD R0, R8.reuse, 0x1, -R3 ;  /* 0x0000000108007824 */ /* 0x040fe200078e0a03 */
[----:B------:R-:W-:Y:S01]  /*2230*/  @!UP0 UIMAD.WIDE.U32 UR24, UR29, UR4, URZ ;  /* 0x000000041d1882a5 */ /* 0x000fe2000f8e003f */
[----:B------:R-:W-:Y:S01]  /*2240*/  IMAD.IADD R2, R8, 0x1, -R9 ;  /* 0x0000000108027824 */ /* 0x000fe200078e0a09 */
[----:B------:R-:W-:Y:S01]  /*2250*/  @!UP0 UIMAD UR14, UR14, UR4, URZ ;  /* 0x000000040e0e82a4 */ /* 0x000fe2000f8e023f */
[----:B------:R-:W-:Y:S01]  /*2260*/  LOP3.LUT R232, R232, 0x1c0, RZ, 0xc0, !PT ;  /* 0x000001c0e8e87812 */ /* 0x000fe200078ec0ff */
[----:B------:R-:W-:Y:S01]  /*2270*/  IMAD R165, R17, c[0x0][0x198], RZ ;  /* 0x0000660011a57a24 */ /* 0x000fe200078e02ff */
[----:B------:R-:W-:Y:S01]  /*2280*/  SHF.R.S32.HI R3, RZ, 0x1f, R0 ;  /* 0x0000001fff037819 */ /* 0x000fe20000011400 */
[----:B------:R-:W-:Y:S01]  /*2290*/  IMAD.SHL.U32 R233, R2, 0x8, RZ ;  /* 0x0000000802e97824 */ /* 0x000fe200078e00ff */
[----:B------:R-:W-:Y:S01]  /*22a0*/  @!UP0 UIMAD UR5, UR29, UR5, UR14 ;  /* 0x000000051d0582a4 */ /* 0x000fe2000f8e020e */
[----:B------:R-:W-:Y:S01]  /*22b0*/  IMAD R165, R16, c[0x0][0x19c], R165 ;  /* 0x0000670010a57a24 */ /* 0x000fe200078e02a5 */
[----:B------:R-:W-:Y:S01]  /*22c0*/  LEA.HI R3, R3, R0, RZ, 0x3 ;  /* 0x0000000003037211 */ /* 0x000fe200078f18ff */
[----:B------:R-:W-:Y:S01]  /*22d0*/  @!UP0 UMOV UR22, UR24 ;  /* 0x0000001800168c82 */ /* 0x000fe20008000000 */
[----:B------:R-:W-:Y:S01]  /*22e0*/  SHF.R.S32.HI R4, RZ, 0x1f, R233 ;  /* 0x0000001fff047819 */ /* 0x000fe200000114e9 */
[----:B------:R-:W-:Y:S01]  /*22f0*/  @!UP0 UIADD3 UR15, UR25, UR5, URZ ;  /* 0x00000005190f8290 */ /* 0x000fe2000fffe03f */
[C---:B------:R-:W-:Y:S01]  /*2300*/  LOP3.LUT R11, R3.reuse, 0xfffffff8, RZ, 0xc0, !PT ;  /* 0xfffffff8030b7812 */ /* 0x040fe200078ec0ff */
[----:B------:R-:W-:Y:S01]  /*2310*/  IMAD.SHL.U32 R3, R3, 0x40, RZ ;  /* 0x0000004003037824 */ /* 0x000fe200078e00ff */
[C---:B------:R-:W-:Y:S01]  /*2320*/  IADD3 R10, P0, R233.reuse, UR18, RZ ;  /* 0x00000012e90a7c10 */ /* 0x040fe2000ff1e0ff */
[----:B------:R-:W-:Y:S01]  /*2330*/  ULDC.64 UR4, c[0x0][0x1a8] ;  /* 0x00006a0000047ab9 */ /* 0x000fe20000000a00 */
[----:B------:R-:W-:Y:S01]  /*2340*/  IADD3 R20, P1, R233, R20, RZ ;  /* 0x00000014e9147210 */ /* 0x000fe20007f3e0ff */
[----:B------:R-:W-:Y:S01]  /*2350*/  IMAD.IADD R0, R0, 0x1, -R11 ;  /* 0x0000000100007824 */ /* 0x000fe200078e0a0b */
[----:B------:R-:W-:Y:S01]  /*2360*/  IADD3.X R11, R4, UR17, RZ, P0, !PT ;  /* 0x00000011040b7c10 */ /* 0x000fe200087fe4ff */
[----:B-1----:R-:W-:Y:S01]  /*2370*/  IMAD.WIDE R18, R19, 0x40, R16 ;  /* 0x0000004013127825 */ /* 0x002fe200078e0210 */
[----:B------:R-:W-:-:S02]  /*2380*/  IADD3 R14, P0, R233, UR22, RZ ;  /* 0x00000016e90e7c10 */ /* 0x000fc4000ff1e0ff */
[----:B------:R-:W-:Y:S01]  /*2390*/  LOP3.LUT R9, R232, 0x38, R233, 0xf8, !PT ;  /* 0x00000038e8097812 */ /* 0x000fe200078ef8e9 */
[----:B------:R-:W-:Y:S01]  /*23a0*/  IMAD.X R21, R4, 0x1, R5, P1 ;  /* 0x0000000104157824 */ /* 0x000fe200008e0605 */
[C---:B------:R-:W-:Y:S01]  /*23b0*/  R2P PR, R0.reuse, 0x6 ;  /* 0x0000000600007804 */ /* 0x040fe20000000000 */
[----:B------:R-:W-:Y:S01]  /*23c0*/  IMAD.SHL.U32 R0, R0, 0x40, RZ ;  /* 0x0000004000007824 */ /* 0x000fe200078e00ff */
[----:B------:R-:W-:Y:S01]  /*23d0*/  IADD3.X R15, R4, UR15, RZ, P0, !PT ;  /* 0x0000000f040f7c10 */ /* 0x000fe200087fe4ff */
[C---:B------:R-:W-:Y:S01]  /*23e0*/  IMAD.WIDE.U32 R166, R16.reuse, c[0x0][0x198], R20 ;  /* 0x0000660010a67a25 */ /* 0x040fe200078e0014 */
[----:B------:R-:W-:Y:S02]  /*23f0*/  SHF.R.U32.HI R232, RZ, 0x3, R232 ;  /* 0x00000003ffe87819 */ /* 0x000fe400000116e8 */
[----:B------:R-:W-:Y:S01]  /*2400*/  IADD3 R168, P0, R16, UR13, RZ ;  /* 0x0000000d10a87c10 */ /* 0x000fe2000ff1e0ff */
[----:B------:R-:W-:Y:S01]  /*2410*/  IMAD.SHL.U32 R5, R229, 0x8, RZ ;  /* 0x00000008e5057824 */ /* 0x000fe200078e00ff */
[----:B------:R-:W-:Y:S01]  /*2420*/  LOP3.LUT R0, R0, 0x1c0, RZ, 0xc0, !PT ;  /* 0x000001c000007812 */ /* 0x000fe200078ec0ff */
[----:B------:R-:W-:Y:S01]  /*2430*/  IMAD.IADD R165, R167, 0x1, R165 ;  /* 0x00000001a7a57824 */ /* 0x000fe200078e02a5 */
[----:B------:R-:W-:Y:S01]  /*2440*/  USHF.R.S32.HI UR13, URZ, 0x1f, UR6 ;  /* 0x0000001f3f0d7899 */ /* 0x000fe20008011406 */
[----:B------:R-:W-:Y:S01]  /*2450*/  LOP3.LUT R232, R9, R232, RZ, 0x3c, !PT ;  /* 0x000000e809e87212 */ /* 0x000fe200078e3cff */
[----:B------:R-:W-:Y:S01]  /*2460*/  IMAD.WIDE.U32 R12, R12, c[0x0][0x1b8], R10 ;  /* 0x00006e000c0c7a25 */ /* 0x000fe200078e000a */
[----:B------:R-:W-:Y:S01]  /*2470*/  IADD3.X R167, R17, UR7, RZ, P0, !PT ;  /* 0x0000000711a77c10 */ /* 0x000fe200087fe4ff */
[----:B------:R-:W-:Y:S01]  /*2480*/  UIMAD UR4, UR13, UR4, URZ ;  /* 0x000000040d0472a4 */ /* 0x000fe2000f8e023f */
[-C--:B------:R-:W-:Y:S01]  /*2490*/  LEA.HI R9, R85, R8.reuse, RZ, 0x6 ;  /* 0x0000000855097211 */ /* 0x080fe200078f30ff */
[----:B------:R-:W-:Y:S01]  /*24a0*/  IMAD.U32 R10, RZ, RZ, UR6 ;  /* 0x00000006ff0a7e24 */ /* 0x000fe2000f8e00ff */
[----:B------:R-:W-:Y:S01]  /*24b0*/  LOP3.LUT R5, R0, 0x8, R5, 0xf8, !PT ;  /* 0x0000000800057812 */ /* 0x000fe200078ef805 */
[----:B------:R-:W-:Y:S01]  /*24c0*/  IMAD.IADD R7, R13, 0x1, R6 ;  /* 0x000000010d077824 */ /* 0x000fe200078e0206 */
[----:B------:R-:W-:Y:S01]  /*24d0*/  ISETP.GE.AND P0, PT, R16, UR20, PT ;  /* 0x0000001410007c0c */ /* 0x000fe2000bf06270 */
[----:B------:R-:W-:Y:S01]  /*24e0*/  IMAD R167, R167, c[0x0][0x1a0], RZ ;  /* 0x00006800a7a77a24 */ /* 0x000fe200078e02ff */
[----:B------:R-:W-:Y:S01]  /*24f0*/  SHF.R.U32.HI R0, RZ, 0x3, R0 ;  /* 0x00000003ff007819 */ /* 0x000fe20000011600 */
[----:B------:R-:W-:Y:S01]  /*2500*/  IMAD.SHL.U32 R9, R9, 0x8, RZ ;  /* 0x0000000809097824 */ /* 0x000fe200078e00ff */
[----:B------:R-:W-:Y:S01]  /*2510*/  LEA.HI R85, R85, R8, RZ, 0x5 ;  /* 0x0000000855557211 */ /* 0x000fe200078f28ff */
[----:B------:R-:W-:Y:S01]  /*2520*/  IMAD.MOV.U32 R6, RZ, RZ, R12 ;  /* 0x000000ffff067224 */ /* 0x000fe200078e000c */
[----:B------:R-:W-:Y:S01]  /*2530*/  LOP3.LUT R0, R5, R0, RZ, 0x3c, !PT ;  /* 0x0000000005007212 */ /* 0x000fe200078e3cff */
[----:B------:R-:W-:Y:S01]  /*2540*/  UIMAD UR4, UR6, UR5, UR4 ;  /* 0x00000005060472a4 */ /* 0x000fe2000f8e0204 */
[----:B------:R-:W-:Y:S01]  /*2550*/  IMAD.WIDE.U32 R10, R10, c[0x0][0x1a8], R14 ;  /* 0x00006a000a0a7a25 */ /* 0x000fe200078e000e */
[----:B------:R-:W-:-:S02]  /*2560*/  LOP3.LUT R232, R232, 0xfffffe00, R9, 0xf8, !PT ;  /* 0xfffffe00e8e87812 */ /* 0x000fc400078ef809 */
[----:B------:R-:W-:Y:S01]  /*2570*/  LOP3.LUT R0, R0, 0xfffffe00, R3, 0xf8, !PT ;  /* 0xfffffe0000007812 */ /* 0x000fe200078ef803 */
[C---:B------:R-:W-:Y:S01]  /*2580*/  IMAD R167, R168.reuse, c[0x0][0x1a4], R167 ;  /* 0x00006900a8a77a24 */ /* 0x040fe200078e02a7 */
[----:B------:R-:W-:Y:S01]  /*2590*/  LOP3.LUT R3, R85, 0xffffffe0, RZ, 0xc0, !PT ;  /* 0xffffffe055037812 */ /* 0x000fe200078ec0ff */
[----:B------:R-:W-:Y:S01]  /*25a0*/  IMAD.WIDE.U32 R168, R168, c[0x0][0x1a0], R6 ;  /* 0x00006800a8a87a25 */ /* 0x000fe200078e0006 */
[----:B------:R-:W-:Y:S02]  /*25b0*/  IADD3 R15, R11, UR4, RZ ;  /* 0x000000040b0f7c10 */ /* 0x000fe4000fffe0ff */
[----:B------:R-:W-:Y:S01]  /*25c0*/  SHF.R.S32.HI R85, RZ, 0x5, R85 ;  /* 0x00000005ff557819 */ /* 0x000fe20000011455 */
[----:B------:R-:W-:Y:S01]  /*25d0*/  IMAD.MOV.U32 R7, RZ, RZ, 0x10 ;  /* 0x00000010ff077424 */ /* 0x000fe200078e00ff */
[C---:B------:R-:W-:Y:S01]  /*25e0*/  IADD3 R172, R233.reuse, 0x40, RZ ;  /* 0x00000040e9ac7810 */ /* 0x040fe20007ffe0ff */
[----:B------:R-:W-:Y:S01]  /*25f0*/  IMAD.MOV.U32 R5, RZ, RZ, 0x20 ;  /* 0x00000020ff057424 */ /* 0x000fe200078e00ff */
[C---:B------:R-:W-:Y:S01]  /*2600*/  IADD3 R171, R233.reuse, 0x80, RZ ;  /* 0x00000080e9ab7810 */ /* 0x040fe20007ffe0ff */
[----:B------:R-:W-:Y:S01]  /*2610*/  IMAD.IADD R3, R8, 0x1, -R3 ;  /* 0x0000000108037824 */ /* 0x000fe200078e0a03 */
[----:B------:R-:W-:Y:S01]  /*2620*/  IADD3 R170, R233, 0xc0, RZ ;  /* 0x000000c0e9aa7810 */ /* 0x000fe20007ffe0ff */
[----:B------:R-:W-:Y:S01]  /*2630*/  IMAD.SHL.U32 R232, R232, 0x2, RZ ;  /* 0x00000002e8e87824 */ /* 0x000fe200078e00ff */
[----:B------:R-:W-:Y:S01]  /*2640*/  SEL R7, R7, 0xfffffff0, !P1 ;  /* 0xfffffff007077807 */ /* 0x000fe20004800000 */
[----:B------:R-:W-:Y:S01]  /*2650*/  IMAD.IADD R167, R169, 0x1, R167 ;  /* 0x00000001a9a77824 */ /* 0x000fe200078e02a7 */
[----:B------:R-:W-:Y:S01]  /*2660*/  SEL R5, R5, 0xffffffe0, !P2 ;  /* 0xffffffe005057807 */ /* 0x000fe20005000000 */
[----:B------:R-:W-:Y:S05]  /*2670*/  @P0 BRA `(.L_x_3081) ;  /* 0x0000026000000947 */ /* 0x000fea0003800000 */
[----:B------:R-:W-:Y:S01]  /*2680*/  ISETP.GE.AND P6, PT, R233, c[0x0][0x220], PT ;  /* 0x00008800e9007a0c */ /* 0x000fe20003fc6270 */
[----:B------:R-:W-:Y:S01]  /*2690*/  IMAD R9, R19, c[0x0][0x190], RZ ;  /* 0x0000640013097a24 */ /* 0x000fe200078e02ff */
[----:B------:R-:W-:Y:S01]  /*26a0*/  ISETP.GE.AND P5, PT, R172, c[0x0][0x220], PT ;  /* 0x00008800ac007a0c */ /* 0x000fe20003fa6270 */
[----:B------:R-:W-:Y:S01]  /*26b0*/  IMAD.MOV.U32 R14, RZ, RZ, R10 ;  /* 0x000000ffff0e7224 */ /* 0x000fe200078e000a */
[----:B------:R-:W-:Y:S01]  /*26c0*/  ISETP.GE.AND P4, PT, R171, c[0x0][0x220], PT ;  /* 0x00008800ab007a0c */ /* 0x000fe20003f86270 */
[----:B------:R-:W-:Y:S01]  /*26d0*/  IMAD R4, R18, c[0x0][0x194], R9 ;  /* 0x0000650012047a24 */ /* 0x000fe200078e0209 */
        /* <DEDUP_REMOVED lines=32> */
.L_x_3081:
[----:B------:R-:W-:Y:S05]  /*28e0*/  BSYNC B0 ;  /* 0x0000000000007941 */ /* 0x000fea0003800000 */
.L_x_3080:
        /* <DEDUP_REMOVED lines=45> */
.L_x_3083:
[----:B------:R-:W-:Y:S05]  /*2bc0*/  BSYNC B0 ;  /* 0x0000000000007941 */ /* 0x000fea0003800000 */
.L_x_3082:
        /* <DEDUP_REMOVED lines=45> */
.L_x_3085:
[----:B------:R-:W-:Y:S05]  /*2ea0*/  BSYNC B0 ;  /* 0x0000000000007941 */ /* 0x000fea0003800000 */
.L_x_3084:
        /* <DEDUP_REMOVED lines=16> */
[C---:B-1----:R-:W-:Y:S01]  /*2fb0*/  @!P4 LEA R20, P3, R10.reuse, c[0x0][0x160], 0x1 ;  /* 0x000058000a14ca11 */ /* 0x042fe200078608ff */
        /* <DEDUP_REMOVED lines=27> */
.L_x_3087:
[----:B------:R-:W-:Y:S05]  /*3170*/  BSYNC B0 ;  /* 0x0000000000007941 */ /* 0x000fea0003800000 */
.L_x_3086:
        /* <DEDUP_REMOVED lines=12> */
[C---:B-1----:R-:W-:Y:S02]  /*3240*/  @!P4 LEA R14, P3, R166.reuse, c[0x0][0x168], 0x1 ;  /* 0x00005a00a60eca11 */ /* 0x042fe400078608ff */
        /* <DEDUP_REMOVED lines=26> */
.L_x_3089:
[----:B------:R-:W-:Y:S05]  /*33f0*/  BSYNC B0 ;  /* 0x0000000000007941 */ /* 0x000fea0003800000 */
.L_x_3088:
        /* <DEDUP_REMOVED lines=9> */
[----:B------:R-:W-:-:S04]  /*3490*/  IADD3 R9, P0, R166, UR25, RZ ;  /* 0x00000019a6097c10 */ /* 0x000fc8000ff1e0ff */
[----:B------:R-:W-:Y:S02]  /*34a0*/  IADD3.X R6, R165, UR24, RZ, P0, !PT ;  /* 0x00000018a5067c10 */ /* 0x000fe400087fe4ff */
[----:B------:R-:W-:Y:S01]  /*34b0*/  ISETP.GE.AND P0, PT, R170, c[0x0][0x220], PT ;  /* 0x00008800aa007a0c */ /* 0x000fe20003f06270 */
[----:B------:R3:W-:Y:S01]  /*34c0*/  @P5 STS.128 [R232+0x8800], RZ ;  /* 0x008800ffe8005388 */ /* 0x0007e20000000c00 */
[C---:B--2---:R-:W-:Y:S02]  /*34d0*/  @!P5 LEA R18, P6, R9.reuse, c[0x0][0x168], 0x1 ;  /* 0x00005a000912da11 */ /* 0x044fe400078c08ff */
[C---:B-1----:R-:W-:Y:S02]  /*34e0*/  @!P4 LEA R14, P3, R9.reuse, c[0x0][0x168], 0x1 ;  /* 0x00005a00090eca11 */ /* 0x042fe400078608ff */
        /* <DEDUP_REMOVED lines=20> */
[----:B---3--:R-:W-:-:S04]  /*3630*/  LEA R10, P0, R9, c[0x0][0x168], 0x1 ;  /* 0x00005a00090a7a11 */ /* 0x008fc800078008ff */
[----:B------:R-:W-:-:S05]  /*3640*/  LEA.HI.X R11, R9, c[0x0][0x16c], R6, 0x1, P0 ;  /* 0x00005b00090b7a11 */ /* 0x000fca00000f0c06 */
[----:B------:R-:W-:Y:S01]  /*3650*/  @!PT LDS RZ, [RZ] ;  /* 0x00000000fffff984 */ /* 0x000fe20000000800 */
[----:B------:R-:W-:Y:S01]  /*3660*/  @!PT LDS RZ, [RZ] ;  /* 0x00000000fffff984 */ /* 0x000fe20000000800 */
[----:B------:R-:W-:Y:S01]  /*3670*/  @!PT LDS RZ, [RZ] ;  /* 0x00000000fffff984 */ /* 0x000fe20000000800 */
[----:B------:R1:W-:Y:S04]  /*3680*/  LDGSTS.E.BYPASS.LTC128B.128 [R232+0xe800], [R10.64+0x180] ;  /* 0x0e8001800ae87fae */ /* 0x0003e8000b901d60 */
.L_x_3091:
[----:B------:R-:W-:Y:S05]  /*3690*/  BSYNC B0 ;  /* 0x0000000000007941 */ /* 0x000fea0003800000 */
.L_x_3090:
[----:B------:R-:W-:Y:S01]  /*36a0*/  ISETP.GE.AND P0, PT, R13, UR14, PT ;  /* 0x0000000e0d007c0c */ /* 0x000fe2000bf06270 */
[----:B------:R-:W-:-:S12]  /*36b0*/  BSSY B0, `(.L_x_3092) ;  /* 0x0000027000007945 */ /* 0x000fd80003800000 */
[----:B------:R-:W-:Y:S05]  /*36c0*/  @P0 BRA `(.L_x_3093) ;  /* 0x0000025000000947 */ /* 0x000fea0003800000 */
[----:B------:R-:W-:Y:S01]  /*36d0*/  ISETP.GE.AND P5, PT, R233, c[0x0][0x220], PT ;  /* 0x00008800e9007a0c */ /* 0x000fe20003fa6270 */
[----:B------:R-:W-:Y:S01]  /*36e0*/  IMAD.MOV.U32 R6, RZ, RZ, c[0x0][0x198] ;  /* 0x00006600ff067624 */ /* 0x000fe200078e00ff */
[----:B------:R-:W-:Y:S01]  /*36f0*/  ISETP.GE.AND P4, PT, R172, c[0x0][0x220], PT ;  /* 0x00008800ac007a0c */ /* 0x000fe20003f86270 */
[----:B-123--:R-:W-:Y:S01]  /*3700*/  IMAD.MOV.U32 R10, RZ, RZ, c[0x0][0x19c] ;  /* 0x00006700ff0a7624 */ /* 0x00efe200078e00ff */
        /* <DEDUP_REMOVED lines=33> */
.L_x_3093:
[----:B------:R-:W-:Y:S05]  /*3920*/  BSYNC B0 ;  /* 0x0000000000007941 */ /* 0x000fea0003800000 */
.L_x_3092:
[----:B------:R-:W-:Y:S01]  /*3930*/  ISETP.GE.AND P0, PT, R12, UR14, PT ;  /* 0x0000000e0c007c0c */ /* 0x000fe2000bf06270 */
[----:B------:R-:W-:-:S12]  /*3940*/  BSSY B0, `(.L_x_3094) ;  /* 0x0000029000007945 */ /* 0x000fd80003800000 */
[----:B------:R-:W-:Y:S05]  /*3950*/  @P0 BRA `(.L_x_3095) ;  /* 0x0000027000000947 */ /* 0x000fea0003800000 */
[----:B------:R-:W-:Y:S01]  /*3960*/  ISETP.GE.AND P5, PT, R233, c[0x0][0x220], PT ;  /* 0x00008800e9007a0c */ /* 0x000fe20003fa6270 */
[----:B-123--:R-:W-:Y:S01]  /*3970*/  IMAD.MOV.U32 R18, RZ, RZ, c[0x0][0x198] ;  /* 0x00006600ff127624 */ /* 0x00efe200078e00ff */
[----:B------:R-:W-:Y:S01]  /*3980*/  ISETP.GE.AND P4, PT, R172, c[0x0][0x220], PT ;  /* 0x00008800ac007a0c */ /* 0x000fe20003f86270 */
[----:B------:R-:W-:Y:S01]  /*3990*/  IMAD.MOV.U32 R164, RZ, RZ, R166 ;  /* 0x000000ffffa47224 */ /* 0x000fe200078e00a6 */
[----:B------:R-:W-:Y:S01]  /*39a0*/  ISETP.GE.AND P2, PT, R171, c[0x0][0x220], PT ;  /* 0x00008800ab007a0c */ /* 0x000fe20003f46270 */
[----:B------:R-:W-:Y:S01]  /*39b0*/  ULDC UR4, c[0x0][0x19c] ;  /* 0x0000670000047ab9 */ /* 0x000fe20000000800 */
[----:B------:R-:W-:Y:S01]  /*39c0*/  ISETP.GE.AND P0, PT, R170, c[0x0][0x220], PT ;  /* 0x00008800aa007a0c */ /* 0x000fe20003f06270 */
[----:B------:R-:W-:Y:S01]  /*39d0*/  UIMAD UR4, UR4, 0x30, URZ ;  /* 0x00000030040478a4 */ /* 0x000fe2000f8e023f */
[----:B------:R-:W-:-:S05]  /*39e0*/  IMAD.WIDE.U32 R18, R18, 0x30, R164 ;  /* 0x0000003012127825 */ /* 0x000fca00078e00a4 */
        /* <DEDUP_REMOVED lines=30> */
.L_x_3095:
[----:B------:R-:W-:Y:S05]  /*3bd0*/  BSYNC B0 ;  /* 0x0000000000007941 */ /* 0x000fea0003800000 */
.L_x_3094:
[----:B------:R-:W0:Y:S01]  /*3be0*/  LDGDEPBAR ;  /* 0x00000000000079af */ /* 0x000e220000000000 */
[----:B------:R-:W-:Y:S01]  /*3bf0*/  ISETP.GE.AND P1, PT, R16, UR14, PT ;  /* 0x0000000e10007c0c */ /* 0x000fe2000bf26270 */
[----:B------:R-:W-:Y:S01]  /*3c00*/  IMAD.SHL.U32 R231, R8, 0x2, RZ ;  /* 0x0000000208e77824 */ /* 0x000fe200078e00ff */
[----:B------:R-:W-:Y:S01]  /*3c10*/  SHF.R.S32.HI R6, RZ, 0x1f, R3 ;  /* 0x0000001fff067819 */ /* 0x000fe20000011403 */
[----:B------:R-:W-:Y:S01]  /*3c20*/  BSSY B0, `(.L_x_3096) ;  /* 0x0000028000007945 */ /* 0x000fe20003800000 */
[----:B------:R-:W-:Y:S02]  /*3c30*/  LEA R246, P0, R168, c[0x0][0x170], 0x1 ;  /* 0x00005c00a8f67a11 */ /* 0x000fe400078008ff */
[----:B------:R-:W-:Y:S02]  /*3c40*/  LEA.HI R3, R6, R3, RZ, 0x2 ;  /* 0x0000000306037211 */ /* 0x000fe400078f10ff */
[----:B------:R-:W-:Y:S02]  /*3c50*/  LOP3.LUT R231, R231, 0x6, RZ, 0xc0, !PT ;  /* 0x00000006e7e77812 */ /* 0x000fe400078ec0ff */
[----:B------:R-:W-:-:S02]  /*3c60*/  LEA.HI.X R247, R168, c[0x0][0x174], R167, 0x1, P0 ;  /* 0x00005d00a8f77a11 */ /* 0x000fc400000f0ca7 */
        /* <DEDUP_REMOVED lines=12> */
[----:B------:R-:W-:Y:S02]  /*3d30*/  @!P2 IMAD.MOV.U32 R8, RZ, RZ, R246 ;  /* 0x000000ffff08a224 */ /* 0x000fe400078e00f6 */
        /* <DEDUP_REMOVED lines=22> */
.L_x_3097:
[----:B------:R-:W-:Y:S05]  /*3ea0*/  BSYNC B0 ;  /* 0x0000000000007941 */ /* 0x000fea0003800000 */
.L_x_3096:
[----:B------:R-:W-:Y:S01]  /*3eb0*/  ISETP.GE.AND P0, PT, R4, UR14, PT ;  /* 0x0000000e04007c0c */ /* 0x000fe2000bf06270 */
[----:B------:R-:W-:Y:S01]  /*3ec0*/  ULDC.64 UR4, c[0x0][0x1a0] ;  /* 0x0000680000047ab9 */ /* 0x000fe20000000a00 */
[----:B------:R-:W-:Y:S01]  /*3ed0*/  BSSY B0, `(.L_x_3098) ;  /* 0x0000033000007945 */ /* 0x000fe20003800000 */
[----:B------:R-:W-:-:S02]  /*3ee0*/  USHF.L.U64.HI UR26, UR4, UR26, UR5 ;  /* 0x0000001a041a7299 */ /* 0x000fc40008010205 */
[----:B------:R-:W-:-:S08]  /*3ef0*/  USHF.L.U32 UR27, UR4, 0x4, URZ ;  /* 0x00000004041b7899 */ /* 0x000fd0000800063f */
[----:B------:R1:W-:Y:S04]  /*3f00*/  @P0 STS.128 [R232+0x10800], RZ ;  /* 0x010800ffe8000388 */ /* 0x0003e80000000c00 */
[----:B------:R1:W-:Y:S04]  /*3f10*/  @P0 STS.128 [R232+0x12800], RZ ;  /* 0x012800ffe8000388 */ /* 0x0003e80000000c00 */
[----:B------:R1:W-:Y:S04]  /*3f20*/  @P0 STS.128 [R232+0x14800], RZ ;  /* 0x014800ffe8000388 */ /* 0x0003e80000000c00 */
[----:B------:R1:W-:Y:S01]  /*3f30*/  @P0 STS.128 [R232+0x16800], RZ ;  /* 0x016800ffe8000388 */ /* 0x0003e20000000c00 */
[----:B------:R-:W-:Y:S05]  /*3f40*/  @P0 BRA `(.L_x_3099) ;  /* 0x000002b000000947 */ /* 0x000fea0003800000 */
[----:B------:R-:W-:Y:S01]  /*3f50*/  ISETP.GE.AND P5, PT, R233, c[0x0][0x220], PT ;  /* 0x00008800e9007a0c */ /* 0x000fe20003fa6270 */
[----:B-123--:R-:W-:Y:S01]  /*3f60*/  IMAD.U32 R15, RZ, RZ, UR27 ;  /* 0x0000001bff0f7e24 */ /* 0x00efe2000f8e00ff */
        /* <DEDUP_REMOVED lines=32> */
[----:B------:R-:W-:Y:S01]  /*4170*/  IMAD.U32 R9, RZ, RZ, UR27 ;  /* 0x0000001bff097e24 */ /* 0x000fe2000f8e00ff */
        /* <DEDUP_REMOVED lines=8> */
.L_x_3099:
[----:B------:R-:W-:Y:S05]  /*4200*/  BSYNC B0 ;  /* 0x0000000000007941 */ /* 0x000fea0003800000 */
.L_x_3098:
        /* <DEDUP_REMOVED lines=10> */
[----:B-12---:R-:W-:Y:S01]  /*42b0*/  IMAD.MOV.U32 R9, RZ, RZ, 0x5 ;  /* 0x00000005ff097424 */ /* 0x006fe200078e00ff */
[----:B------:R-:W-:Y:S01]  /*42c0*/  ISETP.GE.AND P2, PT, R171, c[0x0][0x220], PT ;  /* 0x00008800ab007a0c */ /* 0x000fe20003f46270 */
[----:B------:R-:W-:Y:S01]  /*42d0*/  IMAD.SHL.U32 R6, R4, 0x20, RZ ;  /* 0x0000002004067824 */ /* 0x000fe200078e00ff */
[----:B------:R-:W-:-:S02]  /*42e0*/  ISETP.GE.AND P0, PT, R170, c[0x0][0x220], PT ;  /* 0x00008800aa007a0c */ /* 0x000fc40003f06270 */
[----:B------:R-:W-:-:S05]  /*42f0*/  SHF.L.U64.HI R9, R4, R9, c[0x0][0x1a4] ;  /* 0x0000690004097619 */ /* 0x000fca0000010209 */
[CC--:B---3--:R-:W-:Y:S01]  /*4300*/  @!P5 LEA R18, P6, R6.reuse, R246.reuse, 0x1 ;  /* 0x000000f60612d211 */ /* 0x0c8fe200078c08ff */
        /* <DEDUP_REMOVED lines=28> */
.L_x_3101:
[----:B------:R-:W-:Y:S05]  /*44d0*/  BSYNC B0 ;  /* 0x0000000000007941 */ /* 0x000fea0003800000 */
.L_x_3100:
[----:B------:R-:W-:Y:S01]  /*44e0*/  ISETP.GE.AND P0, PT, R12, UR14, PT ;  /* 0x0000000e0c007c0c */ /* 0x000fe2000bf06270 */
[----:B------:R-:W-:-:S12]  /*44f0*/  BSSY B0, `(.L_x_3102) ;  /* 0x0000034000007945 */ /* 0x000fd80003800000 */
        /* <DEDUP_REMOVED lines=8> */
[----:B------:R-:W-:Y:S02]  /*4580*/  MOV R4, c[0x0][0x1a0] ;  /* 0x0000680000047a02 */ /* 0x000fe40000000f00 */
[----:B------:R-:W-:-:S05]  /*4590*/  ISETP.GE.AND P0, PT, R170, c[0x0][0x220], PT ;  /* 0x00008800aa007a0c */ /* 0x000fca0003f06270 */
[-C--:B------:R-:W-:Y:S01]  /*45a0*/  @!P3 MOV R12, R246.reuse ;  /* 0x000000f6000cb202 */ /* 0x080fe20000000f00 */
[----:B-12---:R-:W-:Y:S01]  /*45b0*/  @!P3 IMAD.MOV.U32 R9, RZ, RZ, c[0x0][0x1a4] ;  /* 0x00006900ff09b624 */ /* 0x006fe200078e00ff */
[----:B------:R-:W-:Y:S01]  /*45c0*/  @!P2 MOV R8, c[0x0][0x1a4] ;  /* 0x000069000008aa02 */ /* 0x000fe20000000f00 */
[----:B------:R-:W-:Y:S01]  /*45d0*/  @!P3 IMAD.MOV.U32 R13, RZ, RZ, R247 ;  /* 0x000000ffff0db224 */ /* 0x000fe200078e00f7 */
[----:B---3--:R-:W-:Y:S01]  /*45e0*/  @!P2 MOV R10, R246 ;  /* 0x000000f6000aa202 */ /* 0x008fe20000000f00 */
[----:B------:R-:W-:Y:S01]  /*45f0*/  @!P1 IMAD.MOV.U32 R6, RZ, RZ, c[0x0][0x1a4] ;  /* 0x00006900ff069624 */ /* 0x000fe200078e00ff */
[----:B------:R-:W-:Y:S01]  /*4600*/  @!P2 MOV R11, R247 ;  /* 0x000000f7000ba202 */ /* 0x000fe20000000f00 */
[----:B------:R-:W-:Y:S01]  /*4610*/  @!P3 IMAD R9, R9, 0x60, RZ ;  /* 0x000000600909b824 */ /* 0x000fe200078e02ff */
[----:B------:R1:W-:Y:S01]  /*4620*/  @P3 STS.128 [R232+0x11800], RZ ;  /* 0x011800ffe8003388 */ /* 0x0003e20000000c00 */
[----:B------:R-:W-:-:S04]  /*4630*/  @!P3 IMAD.WIDE.U32 R12, R4, 0x60, R12 ;  /* 0x00000060040cb825 */ /* 0x000fc800078e000c */
[----:B------:R-:W-:Y:S02]  /*4640*/  @!P2 IMAD R8, R8, 0x60, RZ ;  /* 0x000000600808a824 */ /* 0x000fe400078e02ff */
[----:B------:R-:W-:-:S04]  /*4650*/  @!P2 IMAD.WIDE.U32 R10, R4, 0x60, R10 ;  /* 0x00000060040aa825 */ /* 0x000fc800078e000a */
[----:B------:R-:W-:Y:S01]  /*4660*/  @!P1 IMAD R6, R6, 0x60, RZ ;  /* 0x0000006006069824 */ /* 0x000fe200078e02ff */
[----:B------:R-:W-:Y:S01]  /*4670*/  @!P2 IADD3 R11, R11, R8, RZ ;  /* 0x000000080b0ba210 */ /* 0x000fe20007ffe0ff */
[----:B------:R-:W-:-:S04]  /*4680*/  @!P1 IMAD.WIDE.U32 R14, R4, 0x60, R246 ;  /* 0x00000060040e9825 */ /* 0x000fc800078e00f6 */
[----:B------:R-:W-:Y:S01]  /*4690*/  @!P3 IMAD.IADD R13, R13, 0x1, R9 ;  /* 0x000000010d0db824 */ /* 0x000fe200078e0209 */
[----:B------:R-:W-:-:S04]  /*46a0*/  @!P1 IADD3 R15, R15, R6, RZ ;  /* 0x000000060f0f9210 */ /* 0x000fc80007ffe0ff */
        /* <DEDUP_REMOVED lines=16> */
[----:B------:R-:W-:Y:S01]  /*47b0*/  ULDC UR4, c[0x0][0x1a4] ;  /* 0x0000690000047ab9 */ /* 0x000fe20000000800 */
[----:B------:R-:W-:Y:S01]  /*47c0*/  IMAD.WIDE.U32 R8, R4, 0x60, R246 ;  /* 0x0000006004087825 */ /* 0x000fe200078e00f6 */
[----:B------:R-:W-:-:S06]  /*47d0*/  UIMAD UR4, UR4, 0x60, URZ ;  /* 0x00000060040478a4 */ /* 0x000fcc000f8e023f */
[----:B------:R-:W-:-:S05]  /*47e0*/  IADD3 R9, R9, UR4, RZ ;  /* 0x0000000409097c10 */ /* 0x000fca000fffe0ff */
[----:B------:R-:W-:Y:S01]  /*47f0*/  @!PT LDS RZ, [RZ] ;  /* 0x00000000fffff984 */ /* 0x000fe20000000800 */
[----:B------:R-:W-:Y:S01]  /*4800*/  @!PT LDS RZ, [RZ] ;  /* 0x00000000fffff984 */ /* 0x000fe20000000800 */
[----:B------:R-:W-:Y:S01]  /*4810*/  @!PT LDS RZ, [RZ] ;  /* 0x00000000fffff984 */ /* 0x000fe20000000800 */
[----:B------:R2:W-:Y:S02]  /*4820*/  LDGSTS.E.BYPASS.LTC128B.128 [R232+0x17800], [R8.64+0x180] ;  /* 0x1780018008e87fae */ /* 0x0005e4000b901d60 */
.L_x_3103:
[----:B------:R-:W-:Y:S05]  /*4830*/  BSYNC B0 ;  /* 0x0000000000007941 */ /* 0x000fea0003800000 */
.L_x_3102:
[C---:B------:R-:W-:Y:S01]  /*4840*/  IMAD.SHL.U32 R4, R2.reuse, 0x40, RZ ;  /* 0x0000004002047824 */ /* 0x040fe200078e00ff */
[----:B------:R-:W-:Y:S01]  /*4850*/  R2P PR, R2, 0x6 ;  /* 0x0000000602007804 */ /* 0x000fe20000000000 */
[----:B------:R-:W-:Y:S01]  /*4860*/  IMAD.SHL.U32 R16, R16, 0x8, RZ ;  /* 0x0000000810107824 */ /* 0x000fe200078e00ff */
[----:B------:R-:W0:Y:S01]  /*4870*/  LDGDEPBAR ;  /* 0x00000000000079af */ /* 0x000e220000000000 */
[----:B------:R-:W-:Y:S01]  /*4880*/  IMAD R230, R85, 0x400, R0 ;  /* 0x0000040055e67824 */ /* 0x000fe200078e0200 */
[----:B-12---:R-:W-:Y:S01]  /*4890*/  LOP3.LUT R9, R4, 0x1c0, RZ, 0xc0, !PT ;  /* 0x000001c004097812 */ /* 0x006fe200078ec0ff */
[----:B------:R-:W-:Y:S02]  /*48a0*/  UISETP.GT.AND UP0, UPT, UR28, UR21, UPT ;  /* 0x000000151c00728c */ /* 0x000fe4000bf04270 */
[----:B------:R-:W-:Y:S01]  /*48b0*/  IMAD.SHL.U32 R230, R230, 0x2, RZ ;  /* 0x00000002e6e67824 */ /* 0x000fe200078e00ff */
[----:B------:R-:W-:Y:S01]  /*48c0*/  LOP3.LUT R4, R9, 0x8, R16, 0xf8, !PT ;  /* 0x0000000809047812 */ /* 0x000fe200078ef810 */
[----:B------:R-:W-:Y:S01]  /*48d0*/  UIADD3 UR7, UR11, 0x1, -UR12 ;  /* 0x000000010b077890 */ /* 0x000fe2000fffe80c */
[----:B------:R-:W-:Y:S01]  /*48e0*/  SHF.R.U32.HI R9, RZ, 0x3, R9 ;  /* 0x00000003ff097819 */ /* 0x000fe20000011609 */
[--C-:B------:R-:W-:Y:S01]  /*48f0*/  IMAD R228, R7, 0x2, R230.reuse ;  /* 0x0000000207e47824 */ /* 0x100fe200078e02e6 */
[----:B------:R-:W-:Y:S01]  /*4900*/  LDSM.16.M88.4 R56, [R230] ;  /* 0x00000000e638783b */ /* 0x000fe20000000200 */
[C---:B------:R-:W-:Y:S01]  /*4910*/  IMAD R226, R5.reuse, 0x2, R230 ;  /* 0x0000000205e27824 */ /* 0x040fe200078e02e6 */
[----:B------:R-:W-:Y:S01]  /*4920*/  LOP3.LUT R4, R4, R9, RZ, 0x3c, !PT ;  /* 0x0000000904047212 */ /* 0x000fe200078e3cff */
[----:B------:R-:W-:Y:S01]  /*4930*/  IMAD R225, R5, 0x2, R228 ;  /* 0x0000000205e17824 */ /* 0x000fe200078e02e4 */
[----:B---3--:R-:W-:Y:S01]  /*4940*/  LDSM.16.M88.4 R16, [R228] ;  /* 0x00000000e410783b */ /* 0x008fe20000000200 */
[----:B------:R-:W-:Y:S01]  /*4950*/  ULDC UR5, c[0x0][0x2e4] ;  /* 0x0000b90000057ab9 */ /* 0x000fe20000000800 */
[----:B------:R-:W-:Y:S01]  /*4960*/  PLOP3.LUT P6, PT, PT, PT, UP0, 0x80, 0x0 ;  /* 0x000000000000781c */ /* 0x000fe20003fcf008 */
[----:B------:R-:W-:Y:S01]  /*4970*/  IMAD R229, R229, 0x200, R4 ;  /* 0x00000200e5e57824 */ /* 0x000fe200078e0204 */
[----:B------:R-:W-:Y:S01]  /*4980*/  LDSM.16.M88.4 R8, [R226] ;  /* 0x00000000e208783b */ /* 0x000fe20000000200 */
[----:B------:R-:W-:-:S02]  /*4990*/  ULDC UR4, c[0x0][0x2e8] ;  /* 0x0000ba0000047ab9 */ /* 0x000fc40000000800 */
[----:B------:R-:W-:Y:S01]  /*49a0*/  IMAD.SHL.U32 R229, R229, 0x2, RZ ;  /* 0x00000002e5e57824 */ /* 0x000fe200078e00ff */
[----:B------:R-:W-:Y:S01]  /*49b0*/  LDSM.16.M88.4 R80, [R228+0x2000] ;  /* 0x00200000e450783b */ /* 0x000fe20000000200 */
[----:B------:R-:W-:Y:S02]  /*49c0*/  UIADD3 UR5, UR11, -UR5, -UR12 ;  /* 0x800000050b057290 */ /* 0x000fe4000fffe80c */
[----:B------:R-:W-:Y:S01]  /*49d0*/  UIADD3 UR4, UR7, UR4, URZ ;  /* 0x0000000407047290 */ /* 0x000fe2000fffe03f */
[----:B------:R-:W1:Y:S01]  /*49e0*/  LDSM.16.M88.4 R20, [R229+0x8800] ;  /* 0x00880000e514783b */ /* 0x000e620000000200 */
[C---:B------:R-:W-:Y:S02]  /*49f0*/  IADD3 R2, R229.reuse, 0x8000, RZ ;  /* 0x00008000e5027810 */ /* 0x040fe40007ffe0ff */
[----:B------:R-:W-:Y:S01]  /*4a00*/  IADD3 R227, R229, 0x8020, RZ ;  /* 0x00008020e5e37810 */ /* 0x000fe20007ffe0ff */
[----:B------:R-:W2:Y:S01]  /*4a10*/  LDSM.16.M88.4 R64, [R229+0x9000] ;  /* 0x00900000e540783b */ /* 0x000ea20000000200 */
[----:B------:R-:W-:Y:S01]  /*4a20*/  @P1 IADD3 R227, R2, -0x20, RZ ;  /* 0xffffffe002e31810 */ /* 0x000fe20007ffe0ff */
[----:B------:R-:W-:-:S02]  /*4a30*/  IMAD.MOV.U32 R2, RZ, RZ, 0x40 ;  /* 0x00000040ff027424 */ /* 0x000fc400078e00ff */
[----:B------:R-:W3:Y:S01]  /*4a40*/  LDSM.16.M88.4 R28, [R229+0x8000] ;  /* 0x00800000e51c783b */ /* 0x000ee20000000200 */
[C---:B------:R-:W-:Y:S02]  /*4a50*/  IADD3 R219, R227.reuse, 0x800, RZ ;  /* 0x00000800e3db7810 */ /* 0x040fe40007ffe0ff */
[----:B------:R-:W-:Y:S01]  /*4a60*/  SEL R2, R2, 0xffffffc0, !P2 ;  /* 0xffffffc002027807 */ /* 0x000fe20005000000 */
[----:B------:R-:W5:Y:S01]  /*4a70*/  LDSM.16.M88.4 R52, [R229+0x9800] ;  /* 0x00980000e534783b */ /* 0x000f620000000200 */
[C---:B------:R-:W-:Y:S02]  /*4a80*/  IADD3 R218, R227.reuse, 0x1000, RZ ;  /* 0x00001000e3da7810 */ /* 0x040fe40007ffe0ff */
[----:B------:R-:W-:Y:S01]  /*4a90*/  IADD3 R217, R227, 0x1800, RZ ;  /* 0x00001800e3d97810 */ /* 0x000fe20007ffe0ff */
[----:B------:R-:W4:Y:S01]  /*4aa0*/  LDSM.16.M88.4 R40, [R227+0x800] ;  /* 0x00080000e328783b */ /* 0x000f220000000200 */
[----:B------:R-:W-:Y:S01]  /*4ab0*/  IMAD.IADD R223, R229, 0x1, R2 ;  /* 0x00000001e5df7824 */ /* 0x000fe200078e0202 */
[----:B------:R-:W-:Y:S01]  /*4ac0*/  IADD3 R215, R227, 0x2000, RZ ;  /* 0x00002000e3d77810 */ /* 0x000fe20007ffe0ff */
[----:B------:R-:W-:Y:S01]  /*4ad0*/  IMAD.IADD R216, R2, 0x1, R227 ;  /* 0x0000000102d87824 */ /* 0x000fe200078e02e3 */
[----:B------:R-:W3:Y:S01]  /*4ae0*/  LDSM.16.M88.4 R36, [R227+0x1000] ;  /* 0x00100000e324783b */ /* 0x000ee20000000200 */
[----:B------:R-:W-:-:S02]  /*4af0*/  LEA R2, R85, UR10, 0x4 ;  /* 0x0000000a55027c11 */ /* 0x000fc4000f8e20ff */
[C---:B------:R-:W-:Y:S01]  /*4b00*/  IADD3 R214, R227.reuse, 0x2800, RZ ;  /* 0x00002800e3d67810 */ /* 0x040fe20007ffe0ff */
[----:B------:R-:W3:Y:S01]  /*4b10*/  LDSM.16.M88.4 R48, [R227] ;  /* 0x00000000e330783b */ /* 0x000ee20000000200 */
[----:B------:R-:W-:Y:S01]  /*4b20*/  IADD3 R213, R227, 0x3000, RZ ;  /* 0x00003000e3d57810 */ /* 0x000fe20007ffe0ff */
[----:B------:R-:W-:Y:S01]  /*4b30*/  IMAD.IADD R3, R3, 0x1, R2 ;  /* 0x0000000103037824 */ /* 0x000fe200078e0202 */
[C---:B------:R-:W-:Y:S01]  /*4b40*/  IADD3 R212, R227.reuse, 0x3800, RZ ;  /* 0x00003800e3d47810 */ /* 0x040fe20007ffe0ff */
[----:B------:R-:W3:Y:S01]  /*4b50*/  LDSM.16.M88.4 R44, [R227+0x1800] ;  /* 0x00180000e32c783b */ /* 0x000ee20000000200 */
[----:B------:R-:W-:Y:S02]  /*4b60*/  IADD3 R211, R227, 0x4000, RZ ;  /* 0x00004000e3d37810 */ /* 0x000fe40007ffe0ff */
[C---:B------:R-:W-:Y:S01]  /*4b70*/  IADD3 R237, R3.reuse, UR5, RZ ;  /* 0x0000000503ed7c10 */ /* 0x040fe2000fffe0ff */
[----:B------:R-:W3:Y:S01]  /*4b80*/  LDSM.16.M88.4 R12, [R223+0x8000] ;  /* 0x00800000df0c783b */ /* 0x000ee20000000200 */
[----:B------:R-:W-:-:S02]  /*4b90*/  IADD3 R236, R3, UR4, RZ ;  /* 0x0000000403ec7c10 */ /* 0x000fc4000fffe0ff */
[----:B------:R-:W-:Y:S01]  /*4ba0*/  IADD3 R3, R3, 0x8, RZ ;  /* 0x0000000803037810 */ /* 0x000fe20007ffe0ff */
[----:B------:R-:W-:Y:S01]  /*4bb0*/  LDSM.16.M88.4 R76, [R227+0x3000] ;  /* 0x00300000e34c783b */ /* 0x000fe20000000200 */
[----:B------:R-:W-:Y:S02]  /*4bc0*/  IMNMX R237, RZ, R237, !PT ;  /* 0x000000edffed7217 */ /* 0x000fe40007800200 */
[C---:B------:R-:W-:Y:S01]  /*4bd0*/  IADD3 R235, R3.reuse, UR5, RZ ;  /* 0x0000000503eb7c10 */ /* 0x040fe2000fffe0ff */
[----:B-1----:R-:W-:Y:S01]  /*4be0*/  HMMA.16816.F32 R24, R56, R20, RZ ;  /* 0x000000143818723c */ /* 0x002fe200000018ff */
[----:B------:R-:W-:Y:S01]  /*4bf0*/  LDSM.16.M88.4 R72, [R227+0x3800] ;  /* 0x00380000e348783b */ /* 0x000fe20000000200 */
[----:B------:R-:W-:Y:S02]  /*4c00*/  IADD3 R234, R3, UR4, RZ ;  /* 0x0000000403ea7c10 */ /* 0x000fe4000fffe0ff */
[----:B------:R-:W-:Y:S02]  /*4c10*/  IMNMX R236, R236, UR11, PT ;  /* 0x0000000becec7c17 */ /* 0x000fe4000b800200 */
[----:B------:R-:W-:-:S02]  /*4c20*/  IMNMX R235, RZ, R235, !PT ;  /* 0x000000ebffeb7217 */ /* 0x000fc40007800200 */
[C---:B------:R-:W-:Y:S01]  /*4c30*/  HMMA.16816.F32 R20, R56.reuse, R22, RZ ;  /* 0x000000163814723c */ /* 0x040fe200000018ff */
[----:B------:R-:W-:Y:S02]  /*4c40*/  IMNMX R234, R234, UR11, PT ;  /* 0x0000000beaea7c17 */ /* 0x000fe4000b800200 */
[C---:B------:R-:W-:Y:S02]  /*4c50*/  IADD3 R210, R227.reuse, 0x4800, RZ ;  /* 0x00004800e3d27810 */ /* 0x040fe40007ffe0ff */
[C---:B------:R-:W-:Y:S02]  /*4c60*/  IADD3 R209, R227.reuse, 0x5000, RZ ;  /* 0x00005000e3d17810 */ /* 0x040fe40007ffe0ff */
[C---:B------:R-:W-:Y:S01]  /*4c70*/  IADD3 R208, R227.reuse, 0x5800, RZ ;  /* 0x00005800e3d07810 */ /* 0x040fe20007ffe0ff */
[----:B--2---:R-:W-:Y:S01]  /*4c80*/  HMMA.16816.F32 R68, R56, R64, RZ ;  /* 0x000000403844723c */ /* 0x004fe200000018ff */
[C---:B------:R-:W-:Y:S02]  /*4c90*/  IADD3 R207, R227.reuse, 0x6000, RZ ;  /* 0x00006000e3cf7810 */ /* 0x040fe40007ffe0ff */
[----:B------:R-:W-:-:S02]  /*4ca0*/  IADD3 R206, R227, 0x6800, RZ ;  /* 0x00006800e3ce7810 */ /* 0x000fc40007ffe0ff */
[C---:B------:R-:W-:Y:S02]  /*4cb0*/  IADD3 R205, R227.reuse, 0x7000, RZ ;  /* 0x00007000e3cd7810 */ /* 0x040fe40007ffe0ff */
[----:B------:R-:W-:Y:S01]  /*4cc0*/  IADD3 R204, R227, 0x7800, RZ ;  /* 0x00007800e3cc7810 */ /* 0x000fe20007ffe0ff */
[C---:B------:R-:W-:Y:S08]  /*4cd0*/  HMMA.16816.F32 R64, R56.reuse, R66, RZ ;  /* 0x000000423840723c */ /* 0x040ff000000018ff */
[C---:B---3--:R-:W-:Y:S08]  /*4ce0*/  HMMA.16816.F32 R32, R56.reuse, R28, RZ ;  /* 0x0000001c3820723c */ /* 0x048ff000000018ff */
[C---:B------:R-:W-:Y:S08]  /*4cf0*/  HMMA.16816.F32 R28, R56.reuse, R30, RZ ;  /* 0x0000001e381c723c */ /* 0x040ff000000018ff */
[C---:B-----5:R-:W-:Y:S08]  /*4d00*/  HMMA.16816.F32 R60, R56.reuse, R52, RZ ;  /* 0x00000034383c723c */ /* 0x060ff000000018ff */
        /* <DEDUP_REMOVED lines=219> */
[----:B------:R-:W-:Y:S02]  /*5ac0*/  @!UP2 UIADD3 UR15, UR15, 0x1, URZ ;  /* 0x000000010f0fa890 */ /* 0x000fe4000fffe03f */
[----:B------:R-:W-:-:S02]  /*5ad0*/  UISETP.GE.U32.AND UP4, UPT, UR6, UR9, UPT ;  /* 0x000000090600728c */ /* 0x000fc4000bf86070 */
[----:B------:R-:W-:Y:S02]  /*5ae0*/  UISETP.NE.AND UP2, UPT, URZ, UR4, UPT ;  /* 0x000000043f00728c */ /* 0x000fe4000bf45270 */
[----:B------:R-:W-:Y:S02]  /*5af0*/  @!UP0 UIADD3 UR5, UR5, -UR9, URZ ;  /* 0x8000000905058290 */ /* 0x000fe4000fffe03f */
[----:B------:R-:W-:Y:S02]  /*5b00*/  @!UP0 UIADD3 UR11, UR11, 0x1, URZ ;  /* 0x000000010b0b8890 */ /* 0x000fe4000fffe03f */
[----:B------:R-:W-:Y:S02]  /*5b10*/  UISETP.GE.U32.AND UP3, UPT, UR5, UR9, UPT ;  /* 0x000000090500728c */ /* 0x000fe4000bf66070 */
[----:B------:R-:W-:Y:S02]  /*5b20*/  ULOP3.LUT UR5, UR13, UR4, URZ, 0x3c, !UPT ;  /* 0x000000040d057292 */ /* 0x000fe4000f8e3c3f */
[----:B------:R-:W-:-:S02]  /*5b30*/  UISETP.GE.AND UP0, UPT, UR10, URZ, UPT ;  /* 0x0000003f0a00728c */ /* 0x000fc4000bf06270 */
[----:B------:R-:W-:Y:S02]  /*5b40*/  UISETP.GE.AND UP1, UPT, UR5, URZ, UPT ;  /* 0x0000003f0500728c */ /* 0x000fe4000bf26270 */
[----:B------:R-:W-:Y:S02]  /*5b50*/  @UP4 UIADD3 UR15, UR15, 0x1, URZ ;  /* 0x000000010f0f4890 */ /* 0x000fe4000fffe03f */
[----:B------:R-:W-:Y:S02]  /*5b60*/  ULOP3.LUT UR5, URZ, UR4, URZ, 0x33, !UPT ;  /* 0x000000043f057292 */ /* 0x000fe4000f8e333f */
        /* <DEDUP_REMOVED lines=22> */
[----:B------:R-:W-:Y:S01]  /*5cd0*/  UIADD3 UR5, UR11, UR5, URZ ;  /* 0x000000050b057290 */ /* 0x000fe2000fffe03f */
[----:B------:R-:W-:-:S05]  /*5ce0*/  IMAD.U32 R10, RZ, RZ, UR10 ;  /* 0x0000000aff0a7e24 */ /* 0x000fca000f8e00ff */
[----:B------:R-:W-:Y:S01]  /*5cf0*/  IMAD.U32 R11, RZ, RZ, UR5 ;  /* 0x00000005ff0b7e24 */ /* 0x000fe2000f8e00ff */
[----:B--2---:R-:W-:-:S04]  /*5d00*/  IADD3 R2, -R3, R2, RZ ;  /* 0x0000000203027210 */ /* 0x004fc80007ffe1ff */
[----:B------:R-:W-:-:S05]  /*5d10*/  SHF.R.S32.HI R3, RZ, 0x1f, R2 ;  /* 0x0000001fff037819 */ /* 0x000fca0000011402 */
[----:B------:R-:W-:-:S04]  /*5d20*/  IMAD R3, R3, c[0x0][0x180], RZ ;  /* 0x0000600003037a24 */ /* 0x000fc800078e02ff */
[C---:B------:R-:W-:Y:S02]  /*5d30*/  IMAD R8, R2.reuse, c[0x0][0x184], R3 ;  /* 0x0000610002087a24 */ /* 0x040fe400078e0203 */
[----:B------:R-:W-:-:S05]  /*5d40*/  IMAD.WIDE.U32 R2, R2, c[0x0][0x180], R10 ;  /* 0x0000600002027a25 */ /* 0x000fca00078e000a */
[----:B------:R-:W-:Y:S02]  /*5d50*/  IADD3 R8, R3, R8, RZ ;  /* 0x0000000803087210 */ /* 0x000fe40007ffe0ff */
[----:B------:R-:W-:Y:S01]  /*5d60*/  MOV R11, R2 ;  /* 0x00000002000b7202 */ /* 0x000fe20000000f00 */
[----:B------:R-:W-:Y:S05]  /*5d70*/  BRA `(.L_x_3106) ;  /* 0x0000004000007947 */ /* 0x000fea0003800000 */
.L_x_3105:
[----:B------:R-:W-:-:S04]  /*5d80*/  ULEA UR6, -UR6, URZ, 0x6 ;  /* 0x0000003f06067291 */ /* 0x000fc8000f8e313f */
[----:B------:R-:W-:Y:S02]  /*5d90*/  USHF.R.S32.HI UR4, URZ, 0x1f, UR6 ;  /* 0x0000001f3f047899 */ /* 0x000fe40008011406 */
[----:B------:R-:W-:-:S04]  /*5da0*/  MOV R11, UR6 ;  /* 0x00000006000b7c02 */ /* 0x000fc80008000f00 */
[----:B------:R-:W-:Y:S02]  /*5db0*/  MOV R8, UR4 ;  /* 0x0000000400087c02 */ /* 0x000fe40008000f00 */
.L_x_3106:
        /* <DEDUP_REMOVED lines=156> */
.L_x_3108:
[----:B------:R-:W-:Y:S05]  /*6780*/  BSYNC B0 ;  /* 0x0000000000007941 */ /* 0x000fea0003800000 */
.L_x_3107:
[----:B------:R-:W0:Y:S01]  /*6790*/  LDGDEPBAR ;  /* 0x00000000000079af */ /* 0x000e220000000000 */
[----:B------:R-:W-:-:S04]  /*67a0*/  IADD3 R166, P0, R11, R166, RZ ;  /* 0x000000a60ba67210 */ /* 0x000fc80007f1e0ff */
[----:B------:R-:W-:Y:S02]  /*67b0*/  IADD3.X R165, R8, R165, RZ, P0, !PT ;  /* 0x000000a508a57210 */ /* 0x000fe400007fe4ff */
.L_x_3104:
[----:B--2---:R-:W-:Y:S01]  /*67c0*/  IADD3 R3, R231, UR13, RZ ;  /* 0x0000000de7037c10 */ /* 0x004fe2000fffe0ff */
[----:B------:R-:W-:-:S03]  /*67d0*/  IMAD.SHL.U32 R224, R0, 0x2, RZ ;  /* 0x0000000200e07824 */ /* 0x000fc600078e00ff */
[----:B------:R-:W-:Y:S01]  /*67e0*/  IADD3 R4, R3, 0x1, RZ ;  /* 0x0000000103047810 */ /* 0x000fe20007ffe0ff */
[--C-:B------:R-:W-:Y:S01]  /*67f0*/  IMAD R222, R7, 0x2, R224.reuse ;  /* 0x0000000207de7824 */ /* 0x100fe200078e02e0 */
[----:B------:R-:W-:Y:S01]  /*6800*/  IADD3 R6, R3, 0x9, RZ ;  /* 0x0000000903067810 */ /* 0x000fe20007ffe0ff */
[----:B------:R-:W-:Y:S01]  /*6810*/  LDSM.16.MT88.4 R156, [R224+0x10000] ;  /* 0x01000000e09c783b */ /* 0x000fe20000004200 */
[C---:B------:R-:W-:Y:S01]  /*6820*/  ISETP.GE.AND P3, PT, R4.reuse, R236, PT ;  /* 0x000000ec0400720c */ /* 0x040fe20003f66270 */
[C---:B------:R-:W-:Y:S01]  /*6830*/  IMAD R221, R5.reuse, 0x2, R224 ;  /* 0x0000000205dd7824 */ /* 0x040fe200078e02e0 */
[C---:B------:R-:W-:Y:S01]  /*6840*/  ISETP.GE.AND P0, PT, R4.reuse, R234, PT ;  /* 0x000000ea0400720c */ /* 0x040fe20003f06270 */
[----:B------:R-:W-:Y:S01]  /*6850*/  IMAD R220, R5, 0x2, R222 ;  /* 0x0000000205dc7824 */ /* 0x000fe200078e02de */
[C---:B------:R-:W-:Y:S01]  /*6860*/  ISETP.LT.OR P3, PT, R4.reuse, R237, P3 ;  /* 0x000000ed0400720c */ /* 0x040fe20001f61670 */
[----:B------:R-:W-:Y:S01]  /*6870*/  LDSM.16.MT88.4 R148, [R222+0x10000] ;  /* 0x01000000de94783b */ /* 0x000fe20000004200 */
[----:B------:R-:W-:-:S02]  /*6880*/  ISETP.LT.OR P0, PT, R4, R235, P0 ;  /* 0x000000eb0400720c */ /* 0x000fc40000701670 */
[----:B-1----:R-:W-:Y:S01]  /*6890*/  FSEL R37, R33, -INF , !P3 ;  /* 0xff80000021257808 */ /* 0x002fe20005800000 */
[----:B------:R-:W-:Y:S01]  /*68a0*/  LDSM.16.MT88.4 R140, [R221+0x10000] ;  /* 0x01000000dd8c783b */ /* 0x000fe20000004200 */
[----:B------:R-:W-:Y:S02]  /*68b0*/  FSEL R27, R35, -INF , !P0 ;  /* 0xff800000231b7808 */ /* 0x000fe40004000000 */
[C---:B------:R-:W-:Y:S01]  /*68c0*/  ISETP.GE.AND P3, PT, R6.reuse, R236, PT ;  /* 0x000000ec0600720c */ /* 0x040fe20003f66270 */
[----:B------:R-:W-:Y:S01]  /*68d0*/  LDSM.16.MT88.4 R132, [R220+0x10000] ;  /* 0x01000000dc84783b */ /* 0x000fe20000004200 */
[C---:B------:R-:W-:Y:S02]  /*68e0*/  ISETP.GE.AND P0, PT, R6.reuse, R234, PT ;  /* 0x000000ea0600720c */ /* 0x040fe40003f06270 */
        /* <DEDUP_REMOVED lines=9> */
[C---:B------:R-:W-:Y:S01]  /*6980*/  ISETP.GE.AND P0, PT, R6.reuse, R234, PT ;  /* 0x000000ea0600720c */ /* 0x040fe20003f06270 */
[----:B------:R-:W-:Y:S01]  /*6990*/  LDSM.16.MT88.4 R104, [R224+0x16000] ;  /* 0x01600000e068783b */ /* 0x000fe20000004200 */
[----:B------:R-:W-:-:S02]  /*69a0*/  ISETP.LT.OR P3, PT, R6, R237, P3 ;  /* 0x000000ed0600720c */ /* 0x000fc40001f61670 */
[----:B------:R-:W-:Y:S01]  /*69b0*/  ISETP.LT.OR P0, PT, R6, R235, P0 ;  /* 0x000000eb0600720c */ /* 0x000fe20000701670 */
[----:B------:R-:W-:Y:S01]  /*69c0*/  LDSM.16.MT88.4 R112, [R222+0x16000] ;  /* 0x01600000de70783b */ /* 0x000fe20000004200 */
[C---:B------:R-:W-:Y:S02]  /*69d0*/  IADD3 R2, R3.reuse, 0x8, RZ ;  /* 0x0000000803027810 */ /* 0x040fe40007ffe0ff */
[C---:B------:R-:W-:Y:S01]  /*69e0*/  IADD3 R6, R3.reuse, 0x19, RZ ;  /* 0x0000001903067810 */ /* 0x040fe20007ffe0ff */
[----:B------:R-:W-:Y:S01]  /*69f0*/  LDSM.16.MT88.4 R120, [R221+0x16000] ;  /* 0x01600000dd78783b */ /* 0x000fe20000004200 */
[C---:B------:R-:W-:Y:S02]  /*6a00*/  ISETP.GE.AND P4, PT, R3.reuse, R236, PT ;  /* 0x000000ec0300720c */ /* 0x040fe40003f86270 */
[----:B------:R-:W-:Y:S02]  /*6a10*/  ISETP.GE.AND P1, PT, R3, R234, PT ;  /* 0x000000ea0300720c */ /* 0x000fe40003f26270 */
[----:B------:R-:W-:-:S02]  /*6a20*/  FSEL R17, R81, -INF , !P3 ;  /* 0xff80000051117808 */ /* 0x000fc40005800000 */
[----:B------:R-:W-:Y:S02]  /*6a30*/  FSEL R11, R83, -INF , !P0 ;  /* 0xff800000530b7808 */ /* 0x000fe40004000000 */
[C---:B------:R-:W-:Y:S02]  /*6a40*/  ISETP.GE.AND P5, PT, R2.reuse, R236, PT ;  /* 0x000000ec0200720c */ /* 0x040fe40003fa6270 */
[----:B------:R-:W-:Y:S02]  /*6a50*/  ISETP.GE.AND P2, PT, R2, R234, PT ;  /* 0x000000ea0200720c */ /* 0x000fe40003f46270 */
[C---:B------:R-:W-:Y:S02]  /*6a60*/  ISETP.GE.AND P3, PT, R6.reuse, R236, PT ;  /* 0x000000ec0600720c */ /* 0x040fe40003f66270 */
[----:B------:R-:W-:Y:S02]  /*6a70*/  ISETP.GE.AND P0, PT, R6, R234, PT ;  /* 0x000000ea0600720c */ /* 0x000fe40003f06270 */
[----:B------:R-:W-:-:S02]  /*6a80*/  ISETP.LT.OR P4, PT, R3, R237, P4 ;  /* 0x000000ed0300720c */ /* 0x000fc40002781670 */
[C---:B------:R-:W-:Y:S02]  /*6a90*/  ISETP.LT.OR P1, PT, R3.reuse, R235, P1 ;  /* 0x000000eb0300720c */ /* 0x040fe40000f21670 */
[----:B------:R-:W-:Y:S02]  /*6aa0*/  IADD3 R4, R3, 0x10, RZ ;  /* 0x0000001003047810 */ /* 0x000fe40007ffe0ff */
[C---:B------:R-:W-:Y:S02]  /*6ab0*/  ISETP.LT.OR P5, PT, R2.reuse, R237, P5 ;  /* 0x000000ed0200720c */ /* 0x040fe40002fa1670 */
[----:B------:R-:W-:Y:S02]  /*6ac0*/  ISETP.LT.OR P2, PT, R2, R235, P2 ;  /* 0x000000eb0200720c */ /* 0x000fe40001741670 */
[C---:B------:R-:W-:Y:S02]  /*6ad0*/  ISETP.LT.OR P3, PT, R6.reuse, R237, P3 ;  /* 0x000000ed0600720c */ /* 0x040fe40001f61670 */
[----:B------:R-:W-:-:S02]  /*6ae0*/  ISETP.LT.OR P0, PT, R6, R235, P0 ;  /* 0x000000eb0600720c */ /* 0x000fc40000701670 */
[----:B------:R-:W-:Y:S02]  /*6af0*/  FSEL R2, R32, -INF , !P4 ;  /* 0xff80000020027808 */ /* 0x000fe40006000000 */
[----:B------:R-:W-:Y:S02]  /*6b00*/  FSEL R34, R34, -INF , !P1 ;  /* 0xff80000022227808 */ /* 0x000fe40004800000 */
[----:B------:R-:W-:Y:S02]  /*6b10*/  IADD3 R6, R3, 0x21, RZ ;  /* 0x0000002103067810 */ /* 0x000fe40007ffe0ff */
[C---:B------:R-:W-:Y:S02]  /*6b20*/  ISETP.GE.AND P4, PT, R4.reuse, R236, PT ;  /* 0x000000ec0400720c */ /* 0x040fe40003f86270 */
[----:B------:R-:W-:Y:S02]  /*6b30*/  ISETP.GE.AND P1, PT, R4, R234, PT ;  /* 0x000000ea0400720c */ /* 0x000fe40003f26270 */
[----:B------:R-:W-:-:S02]  /*6b40*/  FSEL R21, R21, -INF , !P3 ;  /* 0xff80000015157808 */ /* 0x000fc40005800000 */
[----:B------:R-:W-:Y:S02]  /*6b50*/  FSEL R23, R23, -INF , !P0 ;  /* 0xff80000017177808 */ /* 0x000fe40004000000 */
[C---:B------:R-:W-:Y:S02]  /*6b60*/  ISETP.GE.AND P3, PT, R6.reuse, R236, PT ;  /* 0x000000ec0600720c */ /* 0x040fe40003f66270 */
[----:B------:R-:W-:Y:S02]  /*6b70*/  ISETP.GE.AND P0, PT, R6, R234, PT ;  /* 0x000000ea0600720c */ /* 0x000fe40003f06270 */
[C---:B------:R-:W-:Y:S02]  /*6b80*/  ISETP.LT.OR P4, PT, R4.reuse, R237, P4 ;  /* 0x000000ed0400720c */ /* 0x040fe40002781670 */
[----:B------:R-:W-:Y:S02]  /*6b90*/  ISETP.LT.OR P1, PT, R4, R235, P1 ;  /* 0x000000eb0400720c */ /* 0x000fe40000f21670 */
[----:B------:R-:W-:-:S02]  /*6ba0*/  IADD3 R4, R3, 0x18, RZ ;  /* 0x0000001803047810 */ /* 0x000fc40007ffe0ff */
[C---:B------:R-:W-:Y:S02]  /*6bb0*/  ISETP.LT.OR P3, PT, R6.reuse, R237, P3 ;  /* 0x000000ed0600720c */ /* 0x040fe40001f61670 */
[----:B------:R-:W-:Y:S02]  /*6bc0*/  ISETP.LT.OR P0, PT, R6, R235, P0 ;  /* 0x000000eb0600720c */ /* 0x000fe40000701670 */
[----:B------:R-:W-:Y:S02]  /*6bd0*/  FSEL R39, R28, -INF , !P5 ;  /* 0xff8000001c277808 */ /* 0x000fe40006800000 */
[----:B------:R-:W-:Y:S02]  /*6be0*/  FSEL R25, R30, -INF , !P2 ;  /* 0xff8000001e197808 */ /* 0x000fe40005000000 */
[----:B------:R-:W-:Y:S02]  /*6bf0*/  FMNMX.FTZ R6, R2, R37, !PT ;  /* 0x0000002502067209 */ /* 0x000fe40007810000 */
[----:B------:R-:W-:-:S02]  /*6c00*/  ISETP.GE.AND P5, PT, R4, R236, PT ;  /* 0x000000ec0400720c */ /* 0x000fc40003fa6270 */
[C---:B------:R-:W-:Y:S02]  /*6c10*/  ISETP.GE.AND P2, PT, R4.reuse, R234, PT ;  /* 0x000000ea0400720c */ /* 0x040fe40003f46270 */
[----:B------:R-:W-:Y:S02]  /*6c20*/  FMNMX.FTZ R6, R39, R6, !PT ;  /* 0x0000000627067209 */ /* 0x000fe40007810000 */
[C---:B------:R-:W-:Y:S02]  /*6c30*/  ISETP.LT.OR P5, PT, R4.reuse, R237, P5 ;  /* 0x000000ed0400720c */ /* 0x040fe40002fa1670 */
[----:B------:R-:W-:Y:S02]  /*6c40*/  ISETP.LT.OR P2, PT, R4, R235, P2 ;  /* 0x000000eb0400720c */ /* 0x000fe40001741670 */
[----:B------:R-:W-:Y:S02]  /*6c50*/  IADD3 R4, R3, 0x20, RZ ;  /* 0x0000002003047810 */ /* 0x000fe40007ffe0ff */
[----:B------:R-:W-:-:S02]  /*6c60*/  FSEL R19, R80, -INF , !P4 ;  /* 0xff80000050137808 */ /* 0x000fc40006000000 */
[----:B------:R-:W-:Y:S02]  /*6c70*/  IADD3 R8, R3, 0x30, RZ ;  /* 0x0000003003087810 */ /* 0x000fe40007ffe0ff */
[----:B------:R-:W-:Y:S02]  /*6c80*/  FMNMX.FTZ R6, R29, R6, !PT ;  /* 0x000000061d067209 */ /* 0x000fe40007810000 */
[----:B------:R-:W-:Y:S02]  /*6c90*/  FSEL R13, R82, -INF , !P1 ;  /* 0xff800000520d7808 */ /* 0x000fe40004800000 */
[C---:B------:R-:W-:Y:S01]  /*6ca0*/  ISETP.GE.AND P4, PT, R4.reuse, R236, PT ;  /* 0x000000ec0400720c */ /* 0x040fe20003f86270 */
[----:B------:R-:W-:Y:S01]  /*6cb0*/  LDSM.16.MT88.4 R80, [R222+0x14000] ;  /* 0x01400000de50783b */ /* 0x000fe20000004200 */
[----:B------:R-:W-:Y:S02]  /*6cc0*/  ISETP.GE.AND P1, PT, R4, R234, PT ;  /* 0x000000ea0400720c */ /* 0x000fe40003f26270 */
[----:B------:R-:W-:-:S02]  /*6cd0*/  FSEL R189, R69, -INF , !P3 ;  /* 0xff80000045bd7808 */ /* 0x000fc40005800000 */
[----:B------:R-:W-:Y:S02]  /*6ce0*/  FSEL R199, R71, -INF , !P0 ;  /* 0xff80000047c77808 */ /* 0x000fe40004000000 */
[C---:B------:R-:W-:Y:S02]  /*6cf0*/  ISETP.GE.AND P3, PT, R8.reuse, R236, PT ;  /* 0x000000ec0800720c */ /* 0x040fe40003f66270 */
[----:B------:R-:W-:Y:S02]  /*6d00*/  ISETP.GE.AND P0, PT, R8, R234, PT ;  /* 0x000000ea0800720c */ /* 0x000fe40003f06270 */
[----:B------:R-:W-:Y:S02]  /*6d10*/  FMNMX.FTZ R10, R19, R6, !PT ;  /* 0x00000006130a7209 */ /* 0x000fe40007810000 */
[C---:B------:R-:W-:Y:S02]  /*6d20*/  ISETP.LT.OR P4, PT, R4.reuse, R237, P4 ;  /* 0x000000ed0400720c */ /* 0x040fe40002781670 */
[----:B------:R-:W-:-:S02]  /*6d30*/  ISETP.LT.OR P1, PT, R4, R235, P1 ;  /* 0x000000eb0400720c */ /* 0x000fc40000f21670 */
[----:B------:R-:W-:Y:S02]  /*6d40*/  IADD3 R4, R3, 0x28, RZ ;  /* 0x0000002803047810 */ /* 0x000fe40007ffe0ff */
[----:B------:R-:W-:Y:S02]  /*6d50*/  FSEL R15, R20, -INF , !P5 ;  /* 0xff800000140f7808 */ /* 0x000fe40006800000 */
[C---:B------:R-:W-:Y:S02]  /*6d60*/  ISETP.LT.OR P3, PT, R8.reuse, R237, P3 ;  /* 0x000000ed0800720c */ /* 0x040fe40001f61670 */
[----:B------:R-:W-:Y:S02]  /*6d70*/  FMNMX.FTZ R10, R17, R10, !PT ;  /* 0x0000000a110a7209 */ /* 0x000fe40007810000 */
[----:B------:R-:W-:Y:S02]  /*6d80*/  ISETP.LT.OR P0, PT, R8, R235, P0 ;  /* 0x000000eb0800720c */ /* 0x000fe40000701670 */
[----:B------:R-:W-:-:S02]  /*6d90*/  FMNMX.FTZ R8, R34, R27, !PT ;  /* 0x0000001b22087209 */ /* 0x000fc40007810000 */
[----:B------:R-:W-:Y:S02]  /*6da0*/  FSEL R9, R22, -INF , !P2 ;  /* 0xff80000016097808 */ /* 0x000fe40005000000 */
[C---:B------:R-:W-:Y:S02]  /*6db0*/  ISETP.GE.AND P5, PT, R4.reuse, R236, PT ;  /* 0x000000ec0400720c */ /* 0x040fe40003fa6270 */
[C---:B------:R-:W-:Y:S02]  /*6dc0*/  ISETP.GE.AND P2, PT, R4.reuse, R234, PT ;  /* 0x000000ea0400720c */ /* 0x040fe40003f46270 */
[----:B------:R-:W-:Y:S02]  /*6dd0*/  FMNMX.FTZ R10, R15, R10, !PT ;  /* 0x0000000a0f0a7209 */ /* 0x000fe40007810000 */
[----:B------:R-:W-:Y:S02]  /*6de0*/  FMNMX.FTZ R8, R25, R8, !PT ;  /* 0x0000000819087209 */ /* 0x000fe40007810000 */
[----:B------:R-:W-:-:S02]  /*6df0*/  ISETP.LT.OR P5, PT, R4, R237, P5 ;  /* 0x000000ed0400720c */ /* 0x000fc40002fa1670 */
[----:B------:R-:W-:Y:S02]  /*6e00*/  ISETP.LT.OR P2, PT, R4, R235, P2 ;  /* 0x000000eb0400720c */ /* 0x000fe40001741670 */
[----:B------:R-:W-:Y:S02]  /*6e10*/  IADD3 R4, R3, 0x29, RZ ;  /* 0x0000002903047810 */ /* 0x000fe40007ffe0ff */
[----:B------:R-:W-:Y:S02]  /*6e20*/  FSEL R251, R68, -INF , !P4 ;  /* 0xff80000044fb7808 */ /* 0x000fe40006000000 */
[----:B------:R-:W-:Y:S02]  /*6e30*/  FMNMX.FTZ R10, R21, R10, !PT ;  /* 0x0000000a150a7209 */ /* 0x000fe40007810000 */
[----:B------:R-:W-:Y:S02]  /*6e40*/  FMNMX.FTZ R8, R31, R8, !PT ;  /* 0x000000081f087209 */ /* 0x000fe40007810000 */
[----:B------:R-:W-:-:S02]  /*6e50*/  ISETP.GE.AND P4, PT, R4, R236, PT ;  /* 0x000000ec0400720c */ /* 0x000fc40003f86270 */
[----:B------:R-:W-:Y:S02]  /*6e60*/  FMNMX.FTZ R10, R251, R10, !PT ;  /* 0x0000000afb0a7209 */ /* 0x000fe40007810000 */
[----:B------:R-:W-:Y:S02]  /*6e70*/  FMNMX.FTZ R8, R13, R8, !PT ;  /* 0x000000080d087209 */ /* 0x000fe40007810000 */
[----:B------:R-:W-:Y:S02]  /*6e80*/  FSEL R245, R70, -INF , !P1 ;  /* 0xff80000046f57808 */ /* 0x000fe40004800000 */
[C---:B------:R-:W-:Y:S02]  /*6e90*/  ISETP.GE.AND P1, PT, R4.reuse, R234, PT ;  /* 0x000000ea0400720c */ /* 0x040fe40003f26270 */
[----:B------:R-:W-:Y:S02]  /*6ea0*/  ISETP.LT.OR P4, PT, R4, R237, P4 ;  /* 0x000000ed0400720c */ /* 0x000fe40002781670 */
[----:B------:R-:W-:-:S02]  /*6eb0*/  IADD3 R6, R3, 0x31, RZ ;  /* 0x0000003103067810 */ /* 0x000fc40007ffe0ff */
[----:B------:R-:W-:Y:S02]  /*6ec0*/  FSEL R249, R64, -INF , !P5 ;  /* 0xff80000040f97808 */ /* 0x000fe40006800000 */
[----:B------:R-:W-:Y:S02]  /*6ed0*/  FMNMX.FTZ R10, R189, R10, !PT ;  /* 0x0000000abd0a7209 */ /* 0x000fe40007810000 */
[----:B------:R-:W-:Y:S02]  /*6ee0*/  FMNMX.FTZ R8, R11, R8, !PT ;  /* 0x000000080b087209 */ /* 0x000fe40007810000 */
[----:B------:R-:W-:Y:S02]  /*6ef0*/  ISETP.LT.OR P1, PT, R4, R235, P1 ;  /* 0x000000eb0400720c */ /* 0x000fe40000f21670 */
[----:B------:R-:W-:Y:S02]  /*6f00*/  IADD3 R4, R3, 0x38, RZ ;  /* 0x0000003803047810 */ /* 0x000fe40007ffe0ff */
[----:B------:R-:W-:-:S02]  /*6f10*/  ISETP.GE.AND P5, PT, R6, R236, PT ;  /* 0x000000ec0600720c */ /* 0x000fc40003fa6270 */
[----:B------:R-:W-:Y:S02]  /*6f20*/  FSEL R191, R65, -INF , !P4 ;  /* 0xff80000041bf7808 */ /* 0x000fe40006000000 */
[----:B------:R-:W-:Y:S02]  /*6f30*/  FMNMX.FTZ R10, R249, R10, !PT ;  /* 0x0000000af90a7209 */ /* 0x000fe40007810000 */
[----:B------:R-:W-:Y:S02]  /*6f40*/  FMNMX.FTZ R8, R9, R8, !PT ;  /* 0x0000000809087209 */ /* 0x000fe40007810000 */
[----:B------:R-:W-:Y:S02]  /*6f50*/  ISETP.GE.AND P4, PT, R4, R236, PT ;  /* 0x000000ec0400720c */ /* 0x000fe40003f86270 */
[----:B------:R-:W-:Y:S02]  /*6f60*/  FSEL R241, R72, -INF , !P3 ;  /* 0xff80000048f17808 */ /* 0x000fe40005800000 */
[----:B------:R-:W-:-:S02]  /*6f70*/  ISETP.LT.OR P5, PT, R6, R237, P5 ;  /* 0x000000ed0600720c */ /* 0x000fc40002fa1670 */
[----:B------:R-:W-:Y:S02]  /*6f80*/  FMNMX.FTZ R10, R191, R10, !PT ;  /* 0x0000000abf0a7209 */ /* 0x000fe40007810000 */
[----:B------:R-:W-:Y:S02]  /*6f90*/  FMNMX.FTZ R8, R23, R8, !PT ;  /* 0x0000000817087209 */ /* 0x000fe40007810000 */
[----:B------:R-:W-:Y:S02]  /*6fa0*/  ISETP.LT.OR P4, PT, R4, R237, P4 ;  /* 0x000000ed0400720c */ /* 0x000fe40002781670 */
[----:B------:R-:W-:Y:S02]  /*6fb0*/  FSEL R239, R73, -INF , !P5 ;  /* 0xff80000049ef7808 */ /* 0x000fe40006800000 */
[----:B------:R-:W-:Y:S02]  /*6fc0*/  FMNMX.FTZ R10, R241, R10, !PT ;  /* 0x0000000af10a7209 */ /* 0x000fe40007810000 */
[----:B------:R-:W-:-:S02]  /*6fd0*/  FMNMX.FTZ R8, R245, R8, !PT ;  /* 0x00000008f5087209 */ /* 0x000fc40007810000 */
[----:B------:R-:W-:Y:S02]  /*6fe0*/  FSEL R203, R56, -INF , !P4 ;  /* 0xff80000038cb7808 */ /* 0x000fe40006000000 */
[----:B------:R-:W-:Y:S02]  /*6ff0*/  FMNMX.FTZ R10, R239, R10, !PT ;  /* 0x0000000aef0a7209 */ /* 0x000fe40007810000 */
[----:B------:R-:W-:Y:S02]  /*7000*/  FSEL R243, R66, -INF , !P2 ;  /* 0xff80000042f37808 */ /* 0x000fe40005000000 */
[----:B------:R-:W-:Y:S02]  /*7010*/  FMNMX.FTZ R8, R199, R8, !PT ;  /* 0x00000008c7087209 */ /* 0x000fe40007810000 */
[----:B------:R-:W-:Y:S02]  /*7020*/  FSEL R201, R67, -INF , !P1 ;  /* 0xff80000043c97808 */ /* 0x000fe40004800000 */
[----:B------:R-:W-:Y:S01]  /*7030*/  IADD3 R3, R3, 0x39, RZ ;  /* 0x0000003903037810 */ /* 0x000fe20007ffe0ff */
[----:B------:R-:W-:Y:S01]  /*7040*/  LDSM.16.MT88.4 R64, [R220+0x12000] ;  /* 0x01200000dc40783b */ /* 0x000fe20000004200 */
[----:B------:R-:W-:-:S02]  /*7050*/  FMNMX.FTZ R12, R203, R10, !PT ;  /* 0x0000000acb0c7209 */ /* 0x000fc40007810000 */
[-C--:B------:R-:W-:Y:S02]  /*7060*/  ISETP.GE.AND P1, PT, R4, R234.reuse, PT ;  /* 0x000000ea0400720c */ /* 0x080fe40003f26270 */
[----:B------:R-:W-:Y:S02]  /*7070*/  ISETP.GE.AND P2, PT, R6, R234, PT ;  /* 0x000000ea0600720c */ /* 0x000fe40003f46270 */
[----:B------:R-:W-:Y:S02]  /*7080*/  FMNMX.FTZ R10, R243, R8, !PT ;  /* 0x00000008f30a7209 */ /* 0x000fe40007810000 */
[----:B------:R-:W-:Y:S02]  /*7090*/  ISETP.GE.AND P3, PT, R3, R236, PT ;  /* 0x000000ec0300720c */ /* 0x000fe40003f66270 */
[-C--:B------:R-:W-:Y:S02]  /*70a0*/  ISETP.LT.OR P1, PT, R4, R235.reuse, P1 ;  /* 0x000000eb0400720c */ /* 0x080fe40000f21670 */
[----:B------:R-:W-:-:S02]  /*70b0*/  ISETP.LT.OR P2, PT, R6, R235, P2 ;  /* 0x000000eb0600720c */ /* 0x000fc40001741670 */
[----:B------:R-:W-:Y:S02]  /*70c0*/  FSEL R33, R74, -INF , !P0 ;  /* 0xff8000004a217808 */ /* 0x000fe40004000000 */
[----:B------:R-:W-:Y:S02]  /*70d0*/  FMNMX.FTZ R4, R201, R10, !PT ;  /* 0x0000000ac9047209 */ /* 0x000fe40007810000 */
[C---:B------:R-:W-:Y:S02]  /*70e0*/  ISETP.LT.OR P3, PT, R3.reuse, R237, P3 ;  /* 0x000000ed0300720c */ /* 0x040fe40001f61670 */
[----:B------:R-:W-:Y:S02]  /*70f0*/  ISETP.GE.AND P0, PT, R3, R234, PT ;  /* 0x000000ea0300720c */ /* 0x000fe40003f06270 */
[----:B------:R-:W-:Y:S02]  /*7100*/  FSEL R197, R75, -INF , !P2 ;  /* 0xff8000004bc57808 */ /* 0x000fe40005000000 */
[----:B------:R-:W-:Y:S01]  /*7110*/  FMNMX.FTZ R4, R33, R4, !PT ;  /* 0x0000000421047209 */ /* 0x000fe20007810000 */
[----:B------:R-:W-:Y:S01]  /*7120*/  LDSM.16.MT88.4 R72, [R224+0x14000] ;  /* 0x01400000e048783b */ /* 0x000fe20000004200 */
[----:B------:R-:W-:-:S02]  /*7130*/  FSEL R35, R57, -INF , !P3 ;  /* 0xff80000039237808 */ /* 0x000fc40005800000 */
[----:B------:R-:W-:Y:S02]  /*7140*/  ISETP.LT.OR P0, PT, R3, R235, P0 ;  /* 0x000000eb0300720c */ /* 0x000fe40000701670 */
[----:B------:R-:W-:Y:S02]  /*7150*/  FSEL R195, R58, -INF , !P1 ;  /* 0xff8000003ac37808 */ /* 0x000fe40004800000 */
[----:B------:R-:W-:Y:S02]  /*7160*/  FMNMX.FTZ R4, R197, R4, !PT ;  /* 0x00000004c5047209 */ /* 0x000fe40007810000 */
[----:B------:R-:W-:Y:S02]  /*7170*/  FMNMX.FTZ R8, R35, R12, !PT ;  /* 0x0000000c23087209 */ /* 0x000fe40007810000 */
[----:B------:R-:W-:Y:S02]  /*7180*/  FSEL R193, R59, -INF , !P0 ;  /* 0xff8000003bc17808 */ /* 0x000fe40004000000 */
[----:B------:R-:W-:Y:S01]  /*7190*/  FMNMX.FTZ R4, R195, R4, !PT ;  /* 0x00000004c3047209 */ /* 0x000fe20007810000 */
[----:B------:R-:W1:Y:S03]  /*71a0*/  SHFL.BFLY PT, R41, R8, 0x2, 0x1f ;  /* 0x0c401f0008297f89 */ /* 0x000e6600000e0000 */
[----:B------:R-:W-:Y:S01]  /*71b0*/  FMNMX.FTZ R43, R193, R4, !PT ;  /* 0x00000004c12b7209 */ /* 0x000fe20007810000 */
[----:B------:R-:W-:Y:S04]  /*71c0*/  LDSM.16.MT88.4 R56, [R221+0x12000] ;  /* 0x01200000dd38783b */ /* 0x000fe80000004200 */
[----:B------:R-:W2:Y:S01]  /*71d0*/  SHFL.BFLY PT, R4, R43, 0x2, 0x1f ;  /* 0x0c401f002b047f89 */ /* 0x000ea200000e0000 */
[----:B-1----:R-:W-:-:S05]  /*71e0*/  FMNMX.FTZ R41, R8, R41, !PT ;  /* 0x0000002908297209 */ /* 0x002fca0007810000 */
[----:B------:R-:W1:Y:S01]  /*71f0*/  SHFL.BFLY PT, R164, R41, 0x1, 0x1f ;  /* 0x0c201f0029a47f89 */ /* 0x000e6200000e0000 */
[----:B--2---:R-:W-:-:S05]  /*7200*/  FMNMX.FTZ R4, R43, R4, !PT ;  /* 0x000000042b047209 */ /* 0x004fca0007810000 */
[----:B------:R-:W2:Y:S01]  /*7210*/  SHFL.BFLY PT, R3, R4, 0x1, 0x1f ;  /* 0x0c201f0004037f89 */ /* 0x000ea200000e0000 */
[----:B-1----:R-:W-:-:S03]  /*7220*/  FMNMX.FTZ R164, R41, R164, !PT ;  /* 0x000000a429a47209 */ /* 0x002fc60007810000 */
[----:B------:R-:W1:Y:S01]  /*7230*/  LDSM.16.MT88.4 R40, [R224+0x12000] ;  /* 0x01200000e028783b */ /* 0x000e620000004200 */
[C---:B------:R-:W-:Y:S01]  /*7240*/  FSETP.NEU.FTZ.AND P0, PT, R164.reuse, -INF , PT ;  /* 0xff800000a400780b */ /* 0x040fe20003f1d000 */
[----:B------:R-:W-:Y:S01]  /*7250*/  FMUL.FTZ R32, R164, c[0x0][0x23c] ;  /* 0x00008f00a4207a20 */ /* 0x000fe20000410000 */
[----:B--2---:R-:W-:-:S04]  /*7260*/  FMNMX.FTZ R3, R4, R3, !PT ;  /* 0x0000000304037209 */ /* 0x004fc80007810000 */
[----:B------:R-:W-:Y:S01]  /*7270*/  FSEL R32, R32, RZ, P0 ;  /* 0x000000ff20207208 */ /* 0x000fe20000000000 */
[----:B------:R-:W2:Y:S01]  /*7280*/  LDSM.16.MT88.4 R4, [R220+0x16000] ;  /* 0x01600000dc04783b */ /* 0x000ea20000004200 */
[C---:B------:R-:W-:Y:S01]  /*7290*/  FSETP.NEU.FTZ.AND P0, PT, R3.reuse, -INF , PT ;  /* 0xff8000000300780b */ /* 0x040fe20003f1d000 */
[----:B------:R-:W-:Y:S02]  /*72a0*/  FMUL.FTZ R190, R3, c[0x0][0x23c] ;  /* 0x00008f0003be7a20 */ /* 0x000fe40000410000 */
[--C-:B------:R-:W-:Y:S02]  /*72b0*/  FFMA.FTZ R187, R2, c[0x0][0x23c], -R32.reuse ;  /* 0x00008f0002bb7a23 */ /* 0x100fe40000010820 */
[--C-:B------:R-:W-:Y:S01]  /*72c0*/  FFMA.FTZ R184, R37, c[0x0][0x23c], -R32.reuse ;  /* 0x00008f0025b87a23 */ /* 0x100fe20000010820 */
[----:B------:R-:W-:Y:S01]  /*72d0*/  FSEL R190, R190, RZ, P0 ;  /* 0x000000ffbebe7208 */ /* 0x000fe20000000000 */
[--C-:B------:R-:W-:Y:S01]  /*72e0*/  FFMA.FTZ R181, R39, c[0x0][0x23c], -R32.reuse ;  /* 0x00008f0027b57a23 */ /* 0x100fe20000010820 */
[----:B------:R-:W-:Y:S01]  /*72f0*/  LEA R240, P0, R166, c[0x0][0x168], 0x1 ;  /* 0x00005a00a6f07a11 */ /* 0x000fe200078008ff */
[----:B------:R-:W-:Y:S01]  /*7300*/  FFMA.FTZ R180, R29, c[0x0][0x23c], -R32 ;  /* 0x00008f001db47a23 */ /* 0x000fe20000010820 */
[----:B------:R-:W-:Y:S01]  /*7310*/  MUFU.EX2 R187, R187 ;  /* 0x000000bb00bb7308 */ /* 0x000fe20000000800 */
[----:B------:R-:W-:-:S02]  /*7320*/  FFMA.FTZ R182, R34, c[0x0][0x23c], -R190 ;  /* 0x00008f0022b67a23 */ /* 0x000fc400000108be */
[--C-:B------:R-:W-:Y:S02]  /*7330*/  FFMA.FTZ R185, R27, c[0x0][0x23c], -R190.reuse ;  /* 0x00008f001bb97a23 */ /* 0x100fe400000108be */
[--C-:B------:R-:W-:Y:S02]  /*7340*/  FFMA.FTZ R183, R25, c[0x0][0x23c], -R190.reuse ;  /* 0x00008f0019b77a23 */ /* 0x100fe400000108be */
[----:B------:R-:W-:Y:S01]  /*7350*/  FFMA.FTZ R176, R31, c[0x0][0x23c], -R190 ;  /* 0x00008f001fb07a23 */ /* 0x000fe200000108be */
[----:B------:R-:W3:Y:S01]  /*7360*/  MUFU.EX2 R184, R184 ;  /* 0x000000b800b87308 */ /* 0x000ee20000000800 */
[----:B------:R-:W-:Y:S01]  /*7370*/  FFMA.FTZ R175, R15, c[0x0][0x23c], -R32 ;  /* 0x00008f000faf7a23 */ /* 0x000fe20000010820 */
[----:B------:R-:W-:Y:S01]  /*7380*/  LDSM.16.MT88.4 R24, [R221+0x10800] ;  /* 0x01080000dd18783b */ /* 0x000fe20000004200 */
[----:B------:R-:W-:Y:S02]  /*7390*/  FFMA.FTZ R177, R13, c[0x0][0x23c], -R190 ;  /* 0x00008f000db17a23 */ /* 0x000fe400000108be */
[--C-:B------:R-:W-:Y:S01]  /*73a0*/  FFMA.FTZ R179, R19, c[0x0][0x23c], -R32.reuse ;  /* 0x00008f0013b37a23 */ /* 0x100fe20000010820 */
[----:B------:R-:W4:Y:S01]  /*73b0*/  LDSM.16.MT88.4 R12, [R224+0x10800] ;  /* 0x01080000e00c783b */ /* 0x000f220000004200 */
[--C-:B------:R-:W-:Y:S01]  /*73c0*/  FFMA.FTZ R178, R17, c[0x0][0x23c], -R32.reuse ;  /* 0x00008f0011b27a23 */ /* 0x100fe20000010820 */
[----:B------:R-:W-:Y:S01]  /*73d0*/  MUFU.EX2 R181, R181 ;  /* 0x000000b500b57308 */ /* 0x000fe20000000800 */
[----:B------:R-:W-:Y:S01]  /*73e0*/  FFMA.FTZ R174, R21, c[0x0][0x23c], -R32 ;  /* 0x00008f0015ae7a23 */ /* 0x000fe20000010820 */
[----:B------:R-:W-:Y:S01]  /*73f0*/  LDSM.16.MT88.4 R16, [R220+0x10800] ;  /* 0x01080000dc10783b */ /* 0x000fe20000004200 */
[----:B------:R-:W-:-:S02]  /*7400*/  FFMA.FTZ R2, R11, c[0x0][0x23c], -R190 ;  /* 0x00008f000b027a23 */ /* 0x000fc400000108be */
[--C-:B------:R-:W-:Y:S01]  /*7410*/  FFMA.FTZ R173, R9, c[0x0][0x23c], -R190.reuse ;  /* 0x00008f0009ad7a23 */ /* 0x100fe200000108be */
[----:B------:R-:W-:Y:S01]  /*7420*/  LDSM.16.MT88.4 R28, [R220+0x12800] ;  /* 0x01280000dc1c783b */ /* 0x000fe20000004200 */
[----:B------:R-:W-:Y:S01]  /*7430*/  FFMA.FTZ R0, R23, c[0x0][0x23c], -R190 ;  /* 0x00008f0017007a23 */ /* 0x000fe200000108be */
[----:B------:R-:W5:Y:S01]  /*7440*/  MUFU.EX2 R180, R180 ;  /* 0x000000b400b47308 */ /* 0x000f620000000800 */
[----:B---3--:R-:W-:Y:S01]  /*7450*/  F2FP.PACK_AB R128, R184, R187 ;  /* 0x000000bbb880723e */ /* 0x008fe200000000ff */
[----:B------:R-:W3:Y:S01]  /*7460*/  LDSM.16.MT88.4 R8, [R222+0x10800] ;  /* 0x01080000de08783b */ /* 0x000ee20000004200 */
[--C-:B------:R-:W-:Y:S02]  /*7470*/  FFMA.FTZ R186, R251, c[0x0][0x23c], -R32.reuse ;  /* 0x00008f00fbba7a23 */ /* 0x100fe40000010820 */
[--C-:B------:R-:W-:Y:S01]  /*7480*/  FFMA.FTZ R189, R189, c[0x0][0x23c], -R32.reuse ;  /* 0x00008f00bdbd7a23 */ /* 0x100fe20000010820 */
[----:B------:R-:W-:Y:S01]  /*7490*/  LDSM.16.MT88.4 R20, [R224+0x12800] ;  /* 0x01280000e014783b */ /* 0x000fe20000004200 */
[--C-:B------:R-:W-:Y:S01]  /*74a0*/  FFMA.FTZ R188, R249, c[0x0][0x23c], -R32.reuse ;  /* 0x00008f00f9bc7a23 */ /* 0x100fe20000010820 */
[----:B------:R-:W-:Y:S01]  /*74b0*/  MUFU.EX2 R182, R182 ;  /* 0x000000b600b67308 */ /* 0x000fe20000000800 */
[----:B------:R-:W-:-:S02]  /*74c0*/  FFMA.FTZ R191, R191, c[0x0][0x23c], -R32 ;  /* 0x00008f00bfbf7a23 */ /* 0x000fc40000010820 */
[--C-:B------:R-:W-:Y:S02]  /*74d0*/  FFMA.FTZ R192, R245, c[0x0][0x23c], -R190.reuse ;  /* 0x00008f00f5c07a23 */ /* 0x100fe400000108be */
[--C-:B------:R-:W-:Y:S02]  /*74e0*/  FFMA.FTZ R199, R199, c[0x0][0x23c], -R190.reuse ;  /* 0x00008f00c7c77a23 */ /* 0x100fe400000108be */
[--C-:B------:R-:W-:Y:S01]  /*74f0*/  FFMA.FTZ R194, R243, c[0x0][0x23c], -R190.reuse ;  /* 0x00008f00f3c27a23 */ /* 0x100fe200000108be */
[----:B------:R-:W1:Y:S01]  /*7500*/  MUFU.EX2 R185, R185 ;  /* 0x000000b900b97308 */ /* 0x000e620000000800 */
[----:B-----5:R-:W-:Y:S01]  /*7510*/  F2FP.PACK_AB R130, R180, R181 ;  /* 0x000000b5b482723e */ /* 0x020fe200000000ff */
[--C-:B------:R-:W-:Y:S02]  /*7520*/  FFMA.FTZ R201, R201, c[0x0][0x23c], -R190.reuse ;  /* 0x00008f00c9c97a23 */ /* 0x100fe400000108be */
[--C-:B------:R-:W-:Y:S02]  /*7530*/  FFMA.FTZ R200, R33, c[0x0][0x23c], -R190.reuse ;  /* 0x00008f0021c87a23 */ /* 0x100fe400000108be */
[----:B------:R-:W-:-:S02]  /*7540*/  FFMA.FTZ R197, R197, c[0x0][0x23c], -R190 ;  /* 0x00008f00c5c57a23 */ /* 0x000fc400000108be */
[----:B------:R-:W-:Y:S01]  /*7550*/  MUFU.EX2 R183, R183 ;  /* 0x000000b700b77308 */ /* 0x000fe20000000800 */
[----:B------:R-:W-:Y:S02]  /*7560*/  FFMA.FTZ R195, R195, c[0x0][0x23c], -R190 ;  /* 0x00008f00c3c37a23 */ /* 0x000fe400000108be */
[--C-:B------:R-:W-:Y:S01]  /*7570*/  FFMA.FTZ R196, R241, c[0x0][0x23c], -R32.reuse ;  /* 0x00008f00f1c47a23 */ /* 0x100fe20000010820 */
[----:B------:R-:W-:Y:S01]  /*7580*/  LEA.HI.X R241, R166, c[0x0][0x16c], R165, 0x1, P0 ;  /* 0x00005b00a6f17a11 */ /* 0x000fe200000f0ca5 */
[--C-:B------:R-:W-:Y:S02]  /*7590*/  FFMA.FTZ R239, R239, c[0x0][0x23c], -R32.reuse ;  /* 0x00008f00efef7a23 */ /* 0x100fe40000010820 */
[--C-:B------:R-:W-:Y:S01]  /*75a0*/  FFMA.FTZ R198, R203, c[0x0][0x23c], -R32.reuse ;  /* 0x00008f00cbc67a23 */ /* 0x100fe20000010820 */
[----:B------:R-:W5:Y:S01]  /*75b0*/  MUFU.EX2 R176, R176 ;  /* 0x000000b000b07308 */ /* 0x000f620000000800 */
[----:B-1----:R-:W-:Y:S01]  /*75c0*/  F2FP.PACK_AB R129, R185, R182 ;  /* 0x000000b6b981723e */ /* 0x002fe200000000ff */
[----:B------:R-:W-:-:S02]  /*75d0*/  FFMA.FTZ R245, R35, c[0x0][0x23c], -R32 ;  /* 0x00008f0023f57a23 */ /* 0x000fc40000010820 */
[----:B------:R-:W-:Y:S01]  /*75e0*/  FFMA.FTZ R190, R193, c[0x0][0x23c], -R190 ;  /* 0x00008f00c1be7a23 */ /* 0x000fe200000108be */
[----:B------:R-:W-:Y:S01]  /*75f0*/  LDSM.16.MT88.4 R32, [R224+0x11800] ;  /* 0x01180000e020783b */ /* 0x000fe20000004200 */
[----:B------:R-:W-:Y:S02]  /*7600*/  FADD.FTZ R184, R187, R184 ;  /* 0x000000b8bbb87221 */ /* 0x000fe40000010000 */
[----:B------:R-:W-:Y:S01]  /*7610*/  MUFU.EX2 R179, R179 ;  /* 0x000000b300b37308 */ /* 0x000fe20000000800 */
[----:B------:R-:W-:Y:S02]  /*7620*/  FADD.FTZ R182, R182, R185 ;  /* 0x000000b9b6b67221 */ /* 0x000fe40000010000 */
[----:B------:R-:W-:-:S04]  /*7630*/  FADD.FTZ R181, R181, R184 ;  /* 0x000000b8b5b57221 */ /* 0x000fc80000010000 */
[----:B------:R-:W-:Y:S01]  /*7640*/  FADD.FTZ R180, R180, R181 ;  /* 0x000000b5b4b47221 */ /* 0x000fe20000010000 */
[----:B-----5:R-:W-:Y:S01]  /*7650*/  F2FP.PACK_AB R131, R176, R183 ;  /* 0x000000b7b083723e */ /* 0x020fe200000000ff */
        /* <DEDUP_REMOVED lines=64> */
[----:B------:R-:W-:-:S03]  /*7a60*/  F2FP.PACK_AB R7, R0, R173 ;  /* 0x000000ad0007723e */ /* 0x000fc600000000ff */
[----:B------:R-:W-:-:S04]  /*7a70*/  FADD.FTZ R173, R173, R2 ;  /* 0x00000002adad7221 */ /* 0x000fc80000010000 */
[----:B----4-:R-:W-:Y:S01]  /*7a80*/  HMMA.16816.F32 R160, R4, R12, R160 ;  /* 0x0000000c04a0723c */ /* 0x010fe200000018a0 */
[----:B------:R-:W-:-:S07]  /*7a90*/  FADD.FTZ R173, R0, R173 ;  /* 0x000000ad00ad7221 */ /* 0x000fce0000010000 */
[C---:B------:R-:W-:Y:S01]  /*7aa0*/  HMMA.16816.F32 R156, R4.reuse, R14, R156 ;  /* 0x0000000e049c723c */ /* 0x040fe2000000189c */
[----:B------:R-:W1:Y:S07]  /*7ab0*/  LDSM.16.MT88.4 R12, [R222+0x12800] ;  /* 0x01280000de0c783b */ /* 0x000e6e0000004200 */
[C---:B---3--:R-:W-:Y:S08]  /*7ac0*/  HMMA.16816.F32 R152, R4.reuse, R8, R152 ;  /* 0x000000080498723c */ /* 0x048ff00000001898 */
        /* <DEDUP_REMOVED lines=39> */
[C---:B------:R-:W-:Y:S01]  /*7d40*/  HMMA.16816.F32 R112, R4.reuse, R18, R112 ;  /* 0x000000120470723c */ /* 0x040fe20000001870 */
[----:B------:R-:W3:Y:S07]  /*7d50*/  LDSM.16.MT88.4 R16, [R220+0x11000] ;  /* 0x01100000dc10783b */ /* 0x000eee0000004200 */
[C---:B--2---:R-:W-:Y:S08]  /*7d60*/  HMMA.16816.F32 R124, R4.reuse, R8, R124 ;  /* 0x00000008047c723c */ /* 0x044ff0000000187c */
[----:B------:R-:W-:Y:S01]  /*7d70*/  HMMA.16816.F32 R128, R4, R10, R128 ;  /* 0x0000000a0480723c */ /* 0x000fe20000001880 */
[----:B------:R-:W2:Y:S06]  /*7d80*/  LDSM.16.MT88.4 R8, [R222+0x13000] ;  /* 0x01300000de08783b */ /* 0x000eac0000004200 */
[----:B------:R-:W-:-:S02]  /*7d90*/  F2FP.PACK_AB R4, R189, R186 ;  /* 0x000000babd04723e */ /* 0x000fc400000000ff */
[----:B------:R-:W-:Y:S02]  /*7da0*/  F2FP.PACK_AB R6, R191, R188 ;  /* 0x000000bcbf06723e */ /* 0x000fe400000000ff */
[----:B------:R-:W-:Y:S01]  /*7db0*/  F2FP.PACK_AB R5, R199, R192 ;  /* 0x000000c0c705723e */ /* 0x000fe200000000ff */
[----:B------:R-:W-:Y:S01]  /*7dc0*/  FADD.FTZ R192, R192, R173 ;  /* 0x000000adc0c07221 */ /* 0x000fe20000010000 */
[----:B------:R-:W-:-:S03]  /*7dd0*/  F2FP.PACK_AB R7, R201, R194 ;  /* 0x000000c2c907723e */ /* 0x000fc600000000ff */
[----:B------:R-:W-:-:S04]  /*7de0*/  FADD.FTZ R199, R199, R192 ;  /* 0x000000c0c7c77221 */ /* 0x000fc80000010000 */
[----:B-1----:R-:W-:Y:S01]  /*7df0*/  HMMA.16816.F32 R36, R4, R12, R36 ;  /* 0x0000000c0424723c */ /* 0x002fe20000001824 */
[----:B------:R-:W-:-:S04]  /*7e00*/  FADD.FTZ R194, R194, R199 ;  /* 0x000000c7c2c27221 */ /* 0x000fc80000010000 */
[----:B------:R-:W-:-:S03]  /*7e10*/  FADD.FTZ R201, R201, R194 ;  /* 0x000000c2c9c97221 */ /* 0x000fc60000010000 */
[C---:B------:R-:W-:Y:S01]  /*7e20*/  HMMA.16816.F32 R40, R4.reuse, R14, R40 ;  /* 0x0000000e0428723c */ /* 0x040fe20000001828 */
[----:B------:R-:W1:Y:S07]  /*7e30*/  LDSM.16.MT88.4 R12, [R221+0x15000] ;  /* 0x01500000dd0c783b */ /* 0x000e6e0000004200 */
[C---:B----4-:R-:W-:Y:S08]  /*7e40*/  HMMA.16816.F32 R152, R4.reuse, R20, R152 ;  /* 0x000000140498723c */ /* 0x050ff00000001898 */
        /* <DEDUP_REMOVED lines=29> */
[C---:B-----5:R-:W-:Y:S08]  /*8020*/  HMMA.16816.F32 R60, R4.reuse, R28, R60 ;  /* 0x0000001c043c723c */ /* 0x060ff0000000183c */
        /* <DEDUP_REMOVED lines=43> */
[C---:B------:R-:W-:Y:S08]  /*82e0*/  HMMA.16816.F32 R44, R4.reuse, R16, R44 ;  /* 0x00000010042c723c */ /* 0x040ff0000000182c */
[C---:B------:R-:W-:Y:S01]  /*82f0*/  HMMA.16816.F32 R48, R4.reuse, R18, R48 ;  /* 0x000000120430723c */ /* 0x040fe20000001830 */
[----:B------:R-:W3:Y:S07]  /*8300*/  LDSM.16.MT88.4 R16, [R222+0x17800] ;  /* 0x01780000de10783b */ /* 0x000eee0000004200 */
[C---:B--2---:R-:W-:Y:S08]  /*8310*/  HMMA.16816.F32 R100, R4.reuse, R8, R100 ;  /* 0x000000080464723c */ /* 0x044ff00000001864 */
[C---:B------:R-:W-:Y:S01]  /*8320*/  HMMA.16816.F32 R104, R4.reuse, R10, R104 ;  /* 0x0000000a0468723c */ /* 0x040fe20000001868 */
[----:B------:R-:W2:Y:S07]  /*8330*/  LDSM.16.MT88.4 R8, [R220+0x17800] ;  /* 0x01780000dc08783b */ /* 0x000eae0000004200 */
[C---:B-1----:R-:W-:Y:S07]  /*8340*/  HMMA.16816.F32 R116, R4.reuse, R12, R116 ;  /* 0x0000000c0474723c */ /* 0x042fee0000001874 */
[----:B------:R-:W-:Y:S01]  /*8350*/  FADD.FTZ R13, R175, R178 ;  /* 0x000000b2af0d7221 */ /* 0x000fe20000010000 */
[----:B------:R-:W-:Y:S03]  /*8360*/  HMMA.16816.F32 R60, R4, R32, R60 ;  /* 0x00000020043c723c */ /* 0x000fe6000000183c */
[----:B------:R-:W-:-:S04]  /*8370*/  FADD.FTZ R13, R174, R13 ;  /* 0x0000000dae0d7221 */ /* 0x000fc80000010000 */
[----:B------:R-:W-:Y:S01]  /*8380*/  FADD.FTZ R186, R186, R13 ;  /* 0x0000000dbaba7221 */ /* 0x000fe20000010000 */
[----:B------:R-:W-:Y:S03]  /*8390*/  HMMA.16816.F32 R64, R4, R34, R64 ;  /* 0x000000220440723c */ /* 0x000fe60000001840 */
[----:B------:R-:W-:-:S04]  /*83a0*/  FADD.FTZ R189, R189, R186 ;  /* 0x000000babdbd7221 */ /* 0x000fc80000010000 */
[----:B------:R-:W-:Y:S01]  /*83b0*/  FADD.FTZ R188, R188, R189 ;  /* 0x000000bdbcbc7221 */ /* 0x000fe20000010000 */
[----:B---3--:R-:W-:Y:S03]  /*83c0*/  HMMA.16816.F32 R76, R4, R28, R76 ;  /* 0x0000001c044c723c */ /* 0x008fe6000000184c */
[----:B------:R-:W-:-:S04]  /*83d0*/  FADD.FTZ R191, R191, R188 ;  /* 0x000000bcbfbf7221 */ /* 0x000fc80000010000 */
[----:B------:R-:W-:Y:S01]  /*83e0*/  FADD.FTZ R196, R196, R191 ;  /* 0x000000bfc4c47221 */ /* 0x000fe20000010000 */
[----:B------:R-:W-:Y:S03]  /*83f0*/  HMMA.16816.F32 R80, R4, R30, R80 ;  /* 0x0000001e0450723c */ /* 0x000fe60000001850 */
[----:B------:R-:W-:-:S04]  /*8400*/  FADD.FTZ R239, R239, R196 ;  /* 0x000000c4efef7221 */ /* 0x000fc80000010000 */
[----:B------:R-:W-:Y:S01]  /*8410*/  FADD.FTZ R198, R198, R239 ;  /* 0x000000efc6c67221 */ /* 0x000fe20000010000 */
[----:B----4-:R-:W-:Y:S03]  /*8420*/  HMMA.16816.F32 R84, R4, R24, R84 ;  /* 0x000000180454723c */ /* 0x010fe60000001854 */
[----:B------:R-:W-:-:S05]  /*8430*/  FADD.FTZ R245, R245, R198 ;  /* 0x000000c6f5f57221 */ /* 0x000fca0000010000 */
[C---:B------:R-:W-:Y:S08]  /*8440*/  HMMA.16816.F32 R88, R4.reuse, R26, R88 ;  /* 0x0000001a0458723c */ /* 0x040ff00000001858 */
[C---:B-----5:R-:W-:Y:S08]  /*8450*/  HMMA.16816.F32 R92, R4.reuse, R20, R92 ;  /* 0x00000014045c723c */ /* 0x060ff0000000185c */
[C---:B------:R-:W-:Y:S08]  /*8460*/  HMMA.16816.F32 R96, R4.reuse, R22, R96 ;  /* 0x000000160460723c */ /* 0x040ff00000001860 */
[C---:B------:R-:W-:Y:S08]  /*8470*/  HMMA.16816.F32 R108, R4.reuse, R16, R108 ;  /* 0x00000010046c723c */ /* 0x040ff0000000186c */
[C---:B------:R-:W-:Y:S08]  /*8480*/  HMMA.16816.F32 R112, R4.reuse, R18, R112 ;  /* 0x000000120470723c */ /* 0x040ff00000001870 */
        /* <DEDUP_REMOVED lines=10> */
[----:B------:R-:W-:Y:S01]  /*8530*/  IABS R0, c[0x0][0x2d0] ;  /* 0x0000b40000007a13 */ /* 0x000fe20000000000 */
[----:B------:R-:W-:Y:S02]  /*8540*/  USHF.L.U32 UR5, UR28, 0x6, URZ ;  /* 0x000000061c057899 */ /* 0x000fe4000800063f */
[----:B------:R-:W-:Y:S01]  /*8550*/  UMOV UR12, URZ ;  /* 0x0000003f000c7c82 */ /* 0x000fe20008000000 */
[----:B------:R1:W2:Y:S01]  /*8560*/  R2UR UR4, R0 ;  /* 0x00000000000473c2 */ /* 0x0002a200000e0000 */
[----:B------:R-:W-:-:S06]  /*8570*/  UIADD3 UR10, UR5, 0x40, URZ ;  /* 0x00000040050a7890 */ /* 0x000fcc000fffe03f */
[----:B------:R-:W-:-:S05]  /*8580*/  IMAD.U32 R2, RZ, RZ, UR10 ;  /* 0x0000000aff027e24 */ /* 0x000fca000f8e00ff */
[----:B------:R-:W-:-:S04]  /*8590*/  IABS R2, R2 ;  /* 0x0000000200027213 */ /* 0x000fc80000000000 */
[----:B------:R-:W3:Y:S01]  /*85a0*/  R2UR UR9, R2 ;  /* 0x00000000020973c2 */ /* 0x000ee200000e0000 */
[----:B-1----:R-:W-:Y:S01]  /*85b0*/  MOV R0, UR5 ;  /* 0x0000000500007c02 */ /* 0x002fe20008000f00 */
[----:B--2---:R-:W1:Y:S03]  /*85c0*/  I2F.RP R5, UR4 ;  /* 0x0000000400057d06 */ /* 0x004e660008209400 */
        /* <DEDUP_REMOVED lines=9> */
[----:B---3--:R-:W-:Y:S02]  /*8660*/  UIMAD.WIDE.U32 UR12, UR15, UR9, URZ ;  /* 0x000000090f0c72a5 */ /* 0x008fe4000f8e003f */
[----:B--2---:R-:W-:Y:S02]  /*8670*/  UIMAD.WIDE.U32 UR14, UR15, UR7, URZ ;  /* 0x000000070f0e72a5 */ /* 0x004fe4000f8e003f */
        /* <DEDUP_REMOVED lines=33> */
[----:B------:R3:W2:Y:S01]  /*8890*/  LDG.E R2, [R6.64] ;  /* 0x0000002006027981 */ /* 0x0006a2000c1e1900 */
[----:B------:R-:W-:Y:S02]  /*88a0*/  UIADD3 UR13, UR13, -UR4, URZ ;  /* 0x800000040d0d7290 */ /* 0x000fe4000fffe03f */
[----:B------:R-:W-:Y:S02]  /*88b0*/  UMOV UR7, 0x40 ;  /* 0x0000004000077882 */ /* 0x000fe40000000000 */
[----:B------:R-:W-:Y:S02]  /*88c0*/  UIMAD UR7, UR13, UR6, -UR7 ;  /* 0x000000060d0772a4 */ /* 0x000fe4000f8e0a07 */
[----:B------:R-:W-:-:S02]  /*88d0*/  ULDC.64 UR4, c[0x0][0x1a0] ;  /* 0x0000680000047ab9 */ /* 0x000fc40000000a00 */
[----:B------:R-:W-:Y:S02]  /*88e0*/  USHF.R.S32.HI UR6, URZ, 0x1f, UR7 ;  /* 0x0000001f3f067899 */ /* 0x000fe40008011407 */
[----:B------:R-:W-:Y:S02]  /*88f0*/  UIMAD.WIDE.U32 UR8, UR7, UR4, URZ ;  /* 0x00000004070872a5 */ /* 0x000fe4000f8e003f */
[----:B------:R-:W-:-:S04]  /*8900*/  UIMAD UR6, UR6, UR4, URZ ;  /* 0x00000004060672a4 */ /* 0x000fc8000f8e023f */
[----:B------:R-:W-:-:S04]  /*8910*/  UIMAD UR5, UR7, UR5, UR6 ;  /* 0x00000005070572a4 */ /* 0x000fc8000f8e0206 */
[----:B------:R-:W-:Y:S01]  /*8920*/  UIADD3 UR5, UR9, UR5, URZ ;  /* 0x0000000509057290 */ /* 0x000fe2000fffe03f */
[----:B-1----:R-:W-:-:S05]  /*8930*/  MOV R4, UR8 ;  /* 0x0000000800047c02 */ /* 0x002fca0008000f00 */
[----:B---3--:R-:W-:Y:S01]  /*8940*/  MOV R7, UR5 ;  /* 0x0000000500077c02 */ /* 0x008fe20008000f00 */
[----:B------:R-:W-:Y:S02]  /*8950*/  IMAD.MOV.U32 R6, RZ, RZ, R4 ;  /* 0x000000ffff067224 */ /* 0x000fe400078e0004 */
[----:B--2---:R-:W-:Y:S02]  /*8960*/  IMAD.IADD R2, R2, 0x1, -R5 ;  /* 0x0000000102027824 */ /* 0x004fe400078e0a05 */
[----:B------:R-:W-:Y:S02]  /*8970*/  IMAD.U32 R5, RZ, RZ, UR9 ;  /* 0x00000009ff057e24 */ /* 0x000fe4000f8e00ff */
[----:B------:R-:W-:Y:S01]  /*8980*/  IMAD.WIDE.U32 R6, R2, c[0x0][0x188], R6 ;  /* 0x0000620002067a25 */ /* 0x000fe200078e0006 */
[----:B------:R-:W-:-:S03]  /*8990*/  SHF.R.S32.HI R0, RZ, 0x1f, R2 ;  /* 0x0000001fff007819 */ /* 0x000fc60000011402 */
[----:B------:R-:W-:Y:S02]  /*89a0*/  IMAD.MOV.U32 R9, RZ, RZ, R6 ;  /* 0x000000ffff097224 */ /* 0x000fe400078e0006 */
[----:B------:R-:W-:-:S04]  /*89b0*/  IMAD R5, R0, c[0x0][0x188], RZ ;  /* 0x0000620000057a24 */ /* 0x000fc800078e02ff */
[----:B------:R-:W-:-:S05]  /*89c0*/  IMAD R0, R2, c[0x0][0x18c], R5 ;  /* 0x0000630002007a24 */ /* 0x000fca00078e0205 */
[----:B------:R-:W-:Y:S01]  /*89d0*/  IADD3 R0, R7, R0, RZ ;  /* 0x0000000007007210 */ /* 0x000fe20007ffe0ff */
[----:B------:R-:W-:Y:S05]  /*89e0*/  BRA `(.L_x_3111) ;  /* 0x0000003000007947 */ /* 0x000fea0003800000 */
.L_x_3110:
[----:B------:R-:W-:-:S05]  /*89f0*/  IMAD.MOV.U32 R9, RZ, RZ, c[0x0][0x1a0] ;  /* 0x00006800ff097624 */ /* 0x000fca00078e00ff */
[----:B------:R-:W-:-:S04]  /*8a00*/  LEA R9, -R9, RZ, 0x6 ;  /* 0x000000ff09097211 */ /* 0x000fc800078e31ff */
[----:B------:R-:W-:Y:S02]  /*8a10*/  SHF.R.S32.HI R0, RZ, 0x1f, R9 ;  /* 0x0000001fff007819 */ /* 0x000fe40000011409 */
.L_x_3111:
        /* <DEDUP_REMOVED lines=11> */
[C-C-:B------:R-:W-:Y:S01]  /*8ad0*/  @!P3 IMAD.X R2, R0.reuse, 0x1, R167.reuse, P0 ;  /* 0x000000010002b824 */ /* 0x140fe200000e06a7 */
[C---:B------:R-:W-:Y:S02]  /*8ae0*/  IADD3 R7, P6, R9.reuse, UR27, RZ ;  /* 0x0000001b09077c10 */ /* 0x040fe4000ffde0ff */
[----:B------:R-:W-:Y:S02]  /*8af0*/  @!P2 IADD3 R9, P0, R9, R168, RZ ;  /* 0x000000a80909a210 */ /* 0x000fe40007f1e0ff */
[----:B------:R-:W-:Y:S02]  /*8b00*/  @!P3 LEA R16, P1, R5, c[0x0][0x170], 0x1 ;  /* 0x00005c000510ba11 */ /* 0x000fe400078208ff */
[----:B------:R-:W-:Y:S02]  /*8b10*/  ISETP.GE.AND P5, PT, R233, c[0x0][0x220], PT ;  /* 0x00008800e9007a0c */ /* 0x000fe40003fa6270 */
[C---:B------:R-:W-:Y:S01]  /*8b20*/  IADD3.X R4, R0.reuse, UR26, RZ, P6, !PT ;  /* 0x0000001a00047c10 */ /* 0x040fe2000b7fe4ff */
[----:B------:R-:W-:Y:S01]  /*8b30*/  @!P2 IMAD.X R0, R0, 0x1, R167, P0 ;  /* 0x000000010000a824 */ /* 0x000fe200000e06a7 */
[----:B------:R-:W-:-:S02]  /*8b40*/  @!P3 LEA.HI.X R17, R5, c[0x0][0x174], R2, 0x1, P1 ;  /* 0x00005d000511ba11 */ /* 0x000fc400008f0c02 */
        /* <DEDUP_REMOVED lines=9> */
[C-C-:B------:R-:W-:Y:S01]  /*8be0*/  @!P3 IMAD.X R0, R4.reuse, 0x1, R167.reuse, P0 ;  /* 0x000000010400b824 */ /* 0x140fe200000e06a7 */
        /* <DEDUP_REMOVED lines=11> */
[----:B------:R-:W-:Y:S01]  /*8ca0*/  @!P2 LEA R10, P0, R5, c[0x0][0x170], 0x1 ;  /* 0x00005c00050aaa11 */ /* 0x000fe200078008ff */
[----:B------:R-:W-:Y:S01]  /*8cb0*/  @!PT LDS RZ, [RZ] ;  /* 0x00000000fffff984 */ /* 0x000fe20000000800 */
[----:B------:R-:W-:Y:S01]  /*8cc0*/  @!PT LDS RZ, [RZ] ;  /* 0x00000000fffff984 */ /* 0x000fe20000000800 */
[----:B------:R-:W-:Y:S01]  /*8cd0*/  @!PT LDS RZ, [RZ] ;  /* 0x00000000fffff984 */ /* 0x000fe20000000800 */
[----:B------:R2:W-:Y:S01]  /*8ce0*/  @!P4 LDGSTS.E.BYPASS.LTC128B.128 [R232+0x12000], [R28.64+0x80] ;  /* 0x120000801ce8cfae */ /* 0x0005e2000b901d60 */
[----:B------:R-:W-:-:S02]  /*8cf0*/  IADD3.X R4, R4, UR26, RZ, P6, !PT ;  /* 0x0000001a04047c10 */ /* 0x000fc4000b7fe4ff */
[-C--:B------:R-:W-:Y:S01]  /*8d00*/  @!P4 IADD3 R9, P1, R7, R168.reuse, RZ ;  /* 0x000000a80709c210 */ /* 0x080fe20007f3e0ff */
[----:B------:R-:W-:Y:S01]  /*8d10*/  @P3 STS.128 [R232+0x14000], RZ ;  /* 0x014000ffe8003388 */ /* 0x000fe20000000c00 */
[----:B------:R-:W-:Y:S02]  /*8d20*/  @!P2 LEA.HI.X R11, R5, c[0x0][0x174], R0, 0x1, P0 ;  /* 0x00005d00050baa11 */ /* 0x000fe400000f0c00 */
[----:B------:R-:W-:Y:S01]  /*8d30*/  @!P3 IADD3 R5, P0, R7, R168, RZ ;  /* 0x000000a80705b210 */ /* 0x000fe20007f1e0ff */
[C-C-:B------:R-:W-:Y:S01]  /*8d40*/  @!P4 IMAD.X R0, R4.reuse, 0x1, R167.reuse, P1 ;  /* 0x000000010400c824 */ /* 0x140fe200008e06a7 */
[----:B------:R-:W-:Y:S01]  /*8d50*/  @!P4 LEA R18, P1, R9, c[0x0][0x170], 0x1 ;  /* 0x00005c000912ca11 */ /* 0x000fe200078208ff */
[----:B------:R-:W-:Y:S01]  /*8d60*/  @!PT LDS RZ, [RZ] ;  /* 0x00000000fffff984 */ /* 0x000fe20000000800 */
[----:B------:R-:W-:Y:S01]  /*8d70*/  @!PT LDS RZ, [RZ] ;  /* 0x00000000fffff984 */ /* 0x000fe20000000800 */
[----:B------:R-:W-:Y:S01]  /*8d80*/  @!PT LDS RZ, [RZ] ;  /* 0x00000000fffff984 */ /* 0x000fe20000000800 */
[----:B------:R3:W-:Y:S01]  /*8d90*/  @!P3 LDGSTS.E.BYPASS.LTC128B.128 [R232+0x14000], [R16.64+0x100] ;  /* 0x1400010010e8bfae */ /* 0x0007e2000b901d60 */
[----:B------:R-:W-:Y:S01]  /*8da0*/  @!P5 LEA R20, P6, R7, R246, 0x1 ;  /* 0x000000f60714d211 */ /* 0x000fe200078c08ff */
[----:B------:R-:W-:Y:S01]  /*8db0*/  @!P3 IMAD.X R2, R4, 0x1, R167, P0 ;  /* 0x000000010402b824 */ /* 0x000fe200000e06a7 */
[----:B------:R-:W-:Y:S01]  /*8dc0*/  @!P3 LEA R8, P0, R5, c[0x0][0x170], 0x1 ;  /* 0x00005c000508ba11 */ /* 0x000fe200078008ff */
[----:B------:R-:W-:Y:S01]  /*8dd0*/  @P2 STS.128 [R232+0x16000], RZ ;  /* 0x016000ffe8002388 */ /* 0x000fe20000000c00 */
[----:B------:R-:W-:-:S02]  /*8de0*/  @!P4 LEA.HI.X R19, R9, c[0x0][0x174], R0, 0x1, P1 ;  /* 0x00005d000913ca11 */ /* 0x000fc400008f0c00 */
[----:B------:R-:W-:Y:S01]  /*8df0*/  @!P2 IADD3 R0, P1, R7, R168, RZ ;  /* 0x000000a80700a210 */ /* 0x000fe20007f3e0ff */
[----:B------:R-:W-:Y:S01]  /*8e00*/  @!PT LDS RZ, [RZ] ;  /* 0x00000000fffff984 */ /* 0x000fe20000000800 */
[----:B------:R-:W-:Y:S01]  /*8e10*/  @!PT LDS RZ, [RZ] ;  /* 0x00000000fffff984 */ /* 0x000fe20000000800 */
[----:B------:R-:W-:Y:S01]  /*8e20*/  @!PT LDS RZ, [RZ] ;  /* 0x00000000fffff984 */ /* 0x000fe20000000800 */
[----:B------:R4:W-:Y:S01]  /*8e30*/  @!P2 LDGSTS.E.BYPASS.LTC128B.128 [R232+0x16000], [R14.64+0x180] ;  /* 0x160001800ee8afae */ /* 0x0009e2000b901d60 */
[----:B------:R-:W-:Y:S02]  /*8e40*/  @!P3 LEA.HI.X R9, R5, c[0x0][0x174], R2, 0x1, P0 ;  /* 0x00005d000509ba11 */ /* 0x000fe400000f0c02 */
[C---:B------:R-:W-:Y:S01]  /*8e50*/  @!P5 LEA.HI.X R21, R7.reuse, R247, R4, 0x1, P6 ;  /* 0x000000f70715d211 */ /* 0x040fe200030f0c04 */
[----:B------:R-:W-:Y:S01]  /*8e60*/  @!P2 IMAD.X R5, R4, 0x1, R167, P1 ;  /* 0x000000010405a824 */ /* 0x000fe200008e06a7 */
        /* <DEDUP_REMOVED lines=8> */
[C---:B------:R-:W-:Y:S01]  /*8ef0*/  @!P5 LEA R34, P0, R7.reuse, R246, 0x1 ;  /* 0x000000f60722d211 */ /* 0x040fe200078008ff */
[----:B------:R-:W-:Y:S01]  /*8f00*/  IMAD.MOV.U32 R246, RZ, RZ, R200 ;  /* 0x000000fffff67224 */ /* 0x000fe200078e00c8 */
[----:B------:R-:W-:Y:S01]  /*8f10*/  @!P4 IADD3 R2, P6, R7, R168, RZ ;  /* 0x000000a80702c210 */ /* 0x000fe20007fde0ff */
[----:B------:R-:W-:Y:S01]  /*8f20*/  @P4 STS.128 [R232+0x12800], RZ ;  /* 0x012800ffe8004388 */ /* 0x000fe20000000c00 */
[----:B------:R-:W-:-:S02]  /*8f30*/  @!P2 LEA.HI.X R33, R0, c[0x0][0x174], R5, 0x1, P1 ;  /* 0x00005d000021aa11 */ /* 0x000fc400008f0c05 */
[CC--:B------:R-:W-:Y:S01]  /*8f40*/  @!P3 IADD3 R0, P1, R7.reuse, R168.reuse, RZ ;  /* 0x000000a80700b210 */ /* 0x0c0fe20007f3e0ff */
[----:B------:R-:W-:Y:S01]  /*8f50*/  @!PT LDS RZ, [RZ] ;  /* 0x00000000fffff984 */ /* 0x000fe20000000800 */
[----:B------:R-:W-:Y:S01]  /*8f60*/  @!PT LDS RZ, [RZ] ;  /* 0x00000000fffff984 */ /* 0x000fe20000000800 */
[----:B------:R-:W-:Y:S01]  /*8f70*/  @!PT LDS RZ, [RZ] ;  /* 0x00000000fffff984 */ /* 0x000fe20000000800 */
[----:B------:R1:W-:Y:S01]  /*8f80*/  @!P4 LDGSTS.E.BYPASS.LTC128B.128 [R232+0x12800], [R22.64+0x80] ;  /* 0x1280008016e8cfae */ /* 0x0003e2000b901d60 */
[C---:B------:R-:W-:Y:S01]  /*8f90*/  @!P5 LEA.HI.X R35, R7.reuse, R247, R4, 0x1, P0 ;  /* 0x000000f70723d211 */ /* 0x040fe200000f0c04 */
[--C-:B------:R-:W-:Y:S01]  /*8fa0*/  @!P4 IMAD.X R27, R4, 0x1, R167.reuse, P6 ;  /* 0x00000001041bc824 */ /* 0x100fe200030e06a7 */
[----:B------:R-:W-:Y:S01]  /*8fb0*/  @!P2 IADD3 R7, P0, R7, R168, RZ ;  /* 0x000000a80707a210 */ /* 0x000fe20007f1e0ff */
[----:B------:R-:W-:Y:S01]  /*8fc0*/  @P3 STS.128 [R232+0x14800], RZ ;  /* 0x014800ffe8003388 */ /* 0x000fe20000000c00 */
[----:B------:R-:W-:Y:S01]  /*8fd0*/  @!P4 LEA R174, P6, R2, c[0x0][0x170], 0x1 ;  /* 0x00005c0002aeca11 */ /* 0x000fe200078c08ff */
[--C-:B------:R-:W-:Y:S01]  /*8fe0*/  @!P3 IMAD.X R5, R4, 0x1, R167.reuse, P1 ;  /* 0x000000010405b824 */ /* 0x100fe200008e06a7 */
[----:B------:R-:W-:Y:S01]  /*8ff0*/  @!P3 LEA R172, P1, R0, c[0x0][0x170], 0x1 ;  /* 0x00005c0000acba11 */ /* 0x000fe200078208ff */
[----:B------:R-:W-:Y:S01]  /*9000*/  @!PT LDS RZ, [RZ] ;  /* 0x00000000fffff984 */ /* 0x000fe20000000800 */
[----:B------:R-:W-:Y:S01]  /*9010*/  @!PT LDS RZ, [RZ] ;  /* 0x00000000fffff984 */ /* 0x000fe20000000800 */
[----:B------:R-:W-:Y:S01]  /*9020*/  @!PT LDS RZ, [RZ] ;  /* 0x00000000fffff984 */ /* 0x000fe20000000800 */
[----:B------:R4:W-:Y:S01]  /*9030*/  @!P3 LDGSTS.E.BYPASS.LTC128B.128 [R232+0x14800], [R12.64+0x100] ;  /* 0x148001000ce8bfae */ /* 0x0009e2000b901d60 */
[----:B------:R-:W-:Y:S01]  /*9040*/  @!P2 IMAD.X R4, R4, 0x1, R167, P0 ;  /* 0x000000010404a824 */ /* 0x000fe200000e06a7 */
[----:B------:R-:W-:Y:S01]  /*9050*/  @!P2 LEA R26, P0, R7, c[0x0][0x170], 0x1 ;  /* 0x00005c00071aaa11 */ /* 0x000fe200078008ff */
[----:B------:R-:W-:Y:S01]  /*9060*/  IMAD.MOV.U32 R247, RZ, RZ, R201 ;  /* 0x000000fffff77224 */ /* 0x000fe200078e00c9 */
[----:B------:R-:W-:Y:S01]  /*9070*/  @P2 STS.128 [R232+0x16800], RZ ;  /* 0x016800ffe8002388 */ /* 0x000fe20000000c00 */
[----:B------:R-:W-:-:S02]  /*9080*/  @!P4 LEA.HI.X R175, R2, c[0x0][0x174], R27, 0x1, P6 ;  /* 0x00005d0002afca11 */ /* 0x000fc400030f0c1b */
        /* <DEDUP_REMOVED lines=8> */
[----:B------:R-:W-:Y:S02]  /*9110*/  IMAD R0, R0, 0x40, R231 ;  /* 0x0000004000007824 */ /* 0x000fe400078e02e7 */
[----:B------:R-:W-:Y:S01]  /*9120*/  @!PT LDS RZ, [RZ] ;  /* 0x00000000fffff984 */ /* 0x000fe20000000800 */
[----:B------:R-:W-:Y:S01]  /*9130*/  @!PT LDS RZ, [RZ] ;  /* 0x00000000fffff984 */ /* 0x000fe20000000800 */
[----:B------:R-:W-:Y:S01]  /*9140*/  @!PT LDS RZ, [RZ] ;  /* 0x00000000fffff984 */ /* 0x000fe20000000800 */
[----:B------:R1:W-:Y:S03]  /*9150*/  @!P5 LDGSTS.E.BYPASS.LTC128B.128 [R232+0x11000], [R20.64] ;  /* 0x1100000014e8dfae */ /* 0x0003e6000b901d60 */
[C---:B------:R-:W-:Y:S01]  /*9160*/  ISETP.GE.AND P6, PT, R0.reuse, R236, PT ;  /* 0x000000ec0000720c */ /* 0x040fe20003fc6270 */
[----:B------:R-:W-:Y:S01]  /*9170*/  @P4 STS.128 [R232+0x13000], RZ ;  /* 0x013000ffe8004388 */ /* 0x000fe20000000c00 */
[----:B------:R-:W-:-:S02]  /*9180*/  IADD3 R2, R0, 0x1, RZ ;  /* 0x0000000100027810 */ /* 0x000fc40007ffe0ff */
[-C--:B------:R-:W-:Y:S01]  /*9190*/  ISETP.LT.OR P6, PT, R0, R237.reuse, P6 ;  /* 0x000000ed0000720c */ /* 0x080fe200037c1670 */
[----:B------:R-:W-:Y:S01]  /*91a0*/  @!PT LDS RZ, [RZ] ;  /* 0x00000000fffff984 */ /* 0x000fe20000000800 */
[----:B------:R-:W-:Y:S01]  /*91b0*/  @!PT LDS RZ, [RZ] ;  /* 0x00000000fffff984 */ /* 0x000fe20000000800 */
[----:B------:R-:W-:Y:S01]  /*91c0*/  @!PT LDS RZ, [RZ] ;  /* 0x00000000fffff984 */ /* 0x000fe20000000800 */
[----:B------:R3:W-:Y:S01]  /*91d0*/  @!P4 LDGSTS.E.BYPASS.LTC128B.128 [R232+0x13000], [R18.64+0x80] ;  /* 0x1300008012e8cfae */ /* 0x0007e2000b901d60 */
[C---:B------:R-:W-:Y:S02]  /*91e0*/  ISETP.GE.AND P1, PT, R2.reuse, R236, PT ;  /* 0x000000ec0200720c */ /* 0x040fe40003f26270 */
[C---:B------:R-:W-:Y:S01]  /*91f0*/  ISETP.GE.AND P0, PT, R2.reuse, R234, PT ;  /* 0x000000ea0200720c */ /* 0x040fe20003f06270 */
[----:B------:R-:W-:Y:S01]  /*9200*/  @P3 STS.128 [R232+0x15000], RZ ;  /* 0x015000ffe8003388 */ /* 0x000fe20000000c00 */
[C---:B------:R-:W-:Y:S02]  /*9210*/  ISETP.LT.OR P1, PT, R2.reuse, R237, P1 ;  /* 0x000000ed0200720c */ /* 0x040fe40000f21670 */
[----:B------:R-:W-:Y:S01]  /*9220*/  ISETP.LT.OR P0, PT, R2, R235, P0 ;  /* 0x000000eb0200720c */ /* 0x000fe20000701670 */
[----:B------:R-:W-:Y:S01]  /*9230*/  @!PT LDS RZ, [RZ] ;  /* 0x00000000fffff984 */ /* 0x000fe20000000800 */
[----:B------:R-:W-:Y:S01]  /*9240*/  @!PT LDS RZ, [RZ] ;  /* 0x00000000fffff984 */ /* 0x000fe20000000800 */
[----:B------:R-:W-:Y:S01]  /*9250*/  @!PT LDS RZ, [RZ] ;  /* 0x00000000fffff984 */ /* 0x000fe20000000800 */
[----:B------:R1:W-:Y:S01]  /*9260*/  @!P3 LDGSTS.E.BYPASS.LTC128B.128 [R232+0x15000], [R8.64+0x100] ;  /* 0x1500010008e8bfae */ /* 0x0003e2000b901d60 */
[----:B------:R-:W-:-:S03]  /*9270*/  IADD3 R167, R0, 0x9, RZ ;  /* 0x0000000900a77810 */ /* 0x000fc60007ffe0ff */
        /* <DEDUP_REMOVED lines=26> */
[----:B--2---:R-:W2:Y:S04]  /*9420*/  LDSM.16.M88.4 R28, [R229+0x8000] ;  /* 0x00800000e51c783b */ /* 0x004ea80000000200 */
[----:B-1----:R-:W5:Y:S04]  /*9430*/  LDSM.16.M88.4 R20, [R229+0x8800] ;  /* 0x00880000e514783b */ /* 0x002f680000000200 */
[----:B----4-:R-:W1:Y:S04]  /*9440*/  LDSM.16.M88.4 R12, [R229+0x9000] ;  /* 0x00900000e50c783b */ /* 0x010e680000000200 */
[----:B------:R-:W4:Y:S04]  /*9450*/  LDSM.16.M88.4 R4, [R229+0x9800] ;  /* 0x00980000e504783b */ /* 0x000f280000000200 */
[----:B------:R-:W-:Y:S04]  /*9460*/  LDSM.16.M88.4 R168, [R228] ;  /* 0x00000000e4a8783b */ /* 0x000fe80000000200 */
[----:B------:R-:W1:Y:S04]  /*9470*/  LDSM.16.M88.4 R192, [R227] ;  /* 0x00000000e3c0783b */ /* 0x000e680000000200 */
[----:B------:R-:W1:Y:S04]  /*9480*/  LDSM.16.M88.4 R180, [R219] ;  /* 0x00000000dbb4783b */ /* 0x000e680000000200 */
[----:B------:R-:W4:Y:S04]  /*9490*/  LDSM.16.M88.4 R176, [R218] ;  /* 0x00000000dab0783b */ /* 0x000f280000000200 */
[----:B---3--:R-:W3:Y:S04]  /*94a0*/  LDSM.16.M88.4 R172, [R217] ;  /* 0x00000000d9ac783b */ /* 0x008ee80000000200 */
[----:B------:R-:W-:Y:S01]  /*94b0*/  LDSM.16.M88.4 R8, [R223+0x8000] ;  /* 0x00800000df08783b */ /* 0x000fe20000000200 */
[C---:B--2---:R-:W-:Y:S03]  /*94c0*/  HMMA.16816.F32 R32, R184.reuse, R28, RZ ;  /* 0x0000001cb820723c */ /* 0x044fe600000018ff */
[----:B------:R-:W-:Y:S04]  /*94d0*/  LDSM.16.M88.4 R196, [R216+0x1000] ;  /* 0x00100000d8c4783b */ /* 0x000fe80000000200 */
[----:B------:R-:W0:Y:S01]  /*94e0*/  LDGDEPBAR ;  /* 0x00000000000079af */ /* 0x000e220000000000 */
[C---:B------:R-:W-:Y:S08]  /*94f0*/  HMMA.16816.F32 R28, R184.reuse, R30, RZ ;  /* 0x0000001eb81c723c */ /* 0x040ff000000018ff */
[C---:B-----5:R-:W-:Y:S08]  /*9500*/  HMMA.16816.F32 R24, R184.reuse, R20, RZ ;  /* 0x00000014b818723c */ /* 0x060ff000000018ff */
[C---:B-1----:R-:W-:Y:S08]  /*9510*/  HMMA.16816.F32 R16, R184.reuse, R12, RZ ;  /* 0x0000000cb810723c */ /* 0x042ff000000018ff */
[C---:B------:R-:W-:Y:S08]  /*9520*/  HMMA.16816.F32 R20, R184.reuse, R22, RZ ;  /* 0x00000016b814723c */ /* 0x040ff000000018ff */
[C---:B------:R-:W-:Y:S08]  /*9530*/  HMMA.16816.F32 R12, R184.reuse, R14, RZ ;  /* 0x0000000eb80c723c */ /* 0x040ff000000018ff */
[C---:B----4-:R-:W-:Y:S08]  /*9540*/  HMMA.16816.F32 R188, R184.reuse, R4, RZ ;  /* 0x00000004b8bc723c */ /* 0x050ff000000018ff */
[----:B------:R-:W-:Y:S01]  /*9550*/  HMMA.16816.F32 R184, R184, R6, RZ ;  /* 0x00000006b8b8723c */ /* 0x000fe200000018ff */
[----:B------:R-:W1:Y:S07]  /*9560*/  LDSM.16.M88.4 R4, [R226] ;  /* 0x00000000e204783b */ /* 0x000e6e0000000200 */
[C---:B------:R-:W-:Y:S08]  /*9570*/  HMMA.16816.F32 R32, R168.reuse, R192, R32 ;  /* 0x000000c0a820723c */ /* 0x040ff00000001820 */
[C---:B------:R-:W-:Y:S01]  /*9580*/  HMMA.16816.F32 R28, R168.reuse, R194, R28 ;  /* 0x000000c2a81c723c */ /* 0x040fe2000000181c */
[----:B------:R-:W2:Y:S07]  /*9590*/  LDSM.16.M88.4 R192, [R223+0x8800] ;  /* 0x00880000dfc0783b */ /* 0x000eae0000000200 */
        /* <DEDUP_REMOVED lines=8> */
[----:B------:R-:W-:Y:S04]  /*9620*/  LDSM.16.M88.4 R168, [R225] ;  /* 0x00000000e1a8783b */ /* 0x000fe80000000200 */
[----:B------:R-:W3:Y:S03]  /*9630*/  LDSM.16.M88.4 R172, [R216] ;  /* 0x00000000d8ac783b */ /* 0x000ee60000000200 */
        /* <DEDUP_REMOVED lines=8> */
[----:B------:R-:W-:Y:S07]  /*96c0*/  LDSM.16.M88.4 R180, [R229+0xa000] ;  /* 0x00a00000e5b4783b */ /* 0x000fee0000000200 */
[C---:B-----5:R-:W-:Y:S08]  /*96d0*/  HMMA.16816.F32 R188, R4.reuse, R176, R188 ;  /* 0x000000b004bc723c */ /* 0x060ff000000018bc */
[----:B------:R-:W-:Y:S01]  /*96e0*/  HMMA.16816.F32 R184, R4, R178, R184 ;  /* 0x000000b204b8723c */ /* 0x000fe200000018b8 */
[----:B------:R-:W4:Y:S04]  /*96f0*/  LDSM.16.M88.4 R4, [R230+0x2000] ;  /* 0x00200000e604783b */ /* 0x000f280000000200 */
[----:B------:R-:W5:Y:S03]  /*9700*/  LDSM.16.M88.4 R176, [R229+0xa800] ;  /* 0x00a80000e5b0783b */ /* 0x000f660000000200 */
        /* <DEDUP_REMOVED lines=8> */
[----:B------:R-:W-:Y:S07]  /*9790*/  LDSM.16.M88.4 R196, [R215] ;  /* 0x00000000d7c4783b */ /* 0x000fee0000000200 */
[C---:B--2---:R-:W-:Y:S08]  /*97a0*/  HMMA.16816.F32 R188, R168.reuse, R192, R188 ;  /* 0x000000c0a8bc723c */ /* 0x044ff000000018bc */
[----:B------:R-:W-:Y:S01]  /*97b0*/  HMMA.16816.F32 R184, R168, R194, R184 ;  /* 0x000000c2a8b8723c */ /* 0x000fe200000018b8 */
[----:B------:R-:W2:Y:S04]  /*97c0*/  LDSM.16.M88.4 R168, [R228+0x2000] ;  /* 0x00200000e4a8783b */ /* 0x000ea80000000200 */
[----:B------:R-:W1:Y:S03]  /*97d0*/  LDSM.16.M88.4 R192, [R214] ;  /* 0x00000000d6c0783b */ /* 0x000e660000000200 */
[C---:B----4-:R-:W-:Y:S08]  /*97e0*/  HMMA.16816.F32 R32, R4.reuse, R180, R32 ;  /* 0x000000b40420723c */ /* 0x050ff00000001820 */
[C---:B------:R-:W-:Y:S01]  /*97f0*/  HMMA.16816.F32 R28, R4.reuse, R182, R28 ;  /* 0x000000b6041c723c */ /* 0x040fe2000000181c */
[----:B------:R-:W4:Y:S07]  /*9800*/  LDSM.16.M88.4 R180, [R213] ;  /* 0x00000000d5b4783b */ /* 0x000f2e0000000200 */
[C---:B-----5:R-:W-:Y:S08]  /*9810*/  HMMA.16816.F32 R24, R4.reuse, R176, R24 ;  /* 0x000000b00418723c */ /* 0x060ff00000001818 */
[C---:B------:R-:W-:Y:S01]  /*9820*/  HMMA.16816.F32 R20, R4.reuse, R178, R20 ;  /* 0x000000b20414723c */ /* 0x040fe20000001814 */
[----:B------:R-:W5:Y:S07]  /*9830*/  LDSM.16.M88.4 R176, [R212] ;  /* 0x00000000d4b0783b */ /* 0x000f6e0000000200 */
        /* <DEDUP_REMOVED lines=12> */
[----:B------:R-:W3:Y:S07]  /*9900*/  LDSM.16.M88.4 R192, [R223+0xb800] ;  /* 0x00b80000dfc0783b */ /* 0x000eee0000000200 */
[C---:B----4-:R-:W-:Y:S08]  /*9910*/  HMMA.16816.F32 R16, R168.reuse, R180, R16 ;  /* 0x000000b4a810723c */ /* 0x050ff00000001810 */
[C---:B------:R-:W-:Y:S01]  /*9920*/  HMMA.16816.F32 R12, R168.reuse, R182, R12 ;  /* 0x000000b6a80c723c */ /* 0x040fe2000000180c */
[----:B------:R-:W-:Y:S07]  /*9930*/  LDSM.16.M88.4 R180, [R216+0x2000] ;  /* 0x00200000d8b4783b */ /* 0x000fee0000000200 */
[C---:B-----5:R-:W-:Y:S08]  /*9940*/  HMMA.16816.F32 R188, R168.reuse, R176, R188 ;  /* 0x000000b0a8bc723c */ /* 0x060ff000000018bc */
[----:B------:R-:W-:Y:S01]  /*9950*/  HMMA.16816.F32 R184, R168, R178, R184 ;  /* 0x000000b2a8b8723c */ /* 0x000fe200000018b8 */
[----:B------:R-:W4:Y:S04]  /*9960*/  LDSM.16.M88.4 R168, [R225+0x2000] ;  /* 0x00200000e1a8783b */ /* 0x000f280000000200 */
[----:B------:R-:W-:Y:S03]  /*9970*/  LDSM.16.M88.4 R176, [R216+0x2800] ;  /* 0x00280000d8b0783b */ /* 0x000fe60000000200 */
[C---:B-1----:R-:W-:Y:S08]  /*9980*/  HMMA.16816.F32 R32, R4.reuse, R8, R32 ;  /* 0x000000080420723c */ /* 0x042ff00000001820 */
[C---:B------:R-:W-:Y:S01]  /*9990*/  HMMA.16816.F32 R28, R4.reuse, R10, R28 ;  /* 0x0000000a041c723c */ /* 0x040fe2000000181c */
[----:B------:R-:W1:Y:S07]  /*99a0*/  LDSM.16.M88.4 R8, [R216+0x3000] ;  /* 0x00300000d808783b */ /* 0x000e6e0000000200 */
[C---:B------:R-:W-:Y:S08]  /*99b0*/  HMMA.16816.F32 R24, R4.reuse, R172, R24 ;  /* 0x000000ac0418723c */ /* 0x040ff00000001818 */
[C---:B------:R-:W-:Y:S01]  /*99c0*/  HMMA.16816.F32 R20, R4.reuse, R174, R20 ;  /* 0x000000ae0414723c */ /* 0x040fe20000001814 */
[----:B------:R-:W5:Y:S07]  /*99d0*/  LDSM.16.M88.4 R172, [R216+0x3800] ;  /* 0x00380000d8ac783b */ /* 0x000f6e0000000200 */
[C---:B--2---:R-:W-:Y:S08]  /*99e0*/  HMMA.16816.F32 R16, R4.reuse, R196, R16 ;  /* 0x000000c40410723c */ /* 0x044ff00000001810 */
[C---:B------:R-:W-:Y:S01]  /*99f0*/  HMMA.16816.F32 R12, R4.reuse, R198, R12 ;  /* 0x000000c6040c723c */ /* 0x040fe2000000180c */
[----:B------:R-:W-:Y:S07]  /*9a00*/  LDSM.16.M88.4 R196, [R229+0xc000] ;  /* 0x00c00000e5c4783b */ /* 0x000fee0000000200 */
[C---:B---3--:R-:W-:Y:S08]  /*9a10*/  HMMA.16816.F32 R188, R4.reuse, R192, R188 ;  /* 0x000000c004bc723c */ /* 0x048ff000000018bc */
        /* <DEDUP_REMOVED lines=8> */
[----:B------:R-:W1:Y:S07]  /*9aa0*/  LDSM.16.M88.4 R8, [R229+0xd800] ;  /* 0x00d80000e508783b */ /* 0x000e6e0000000200 */
[C---:B------:R-:W-:Y:S08]  /*9ab0*/  HMMA.16816.F32 R24, R168.reuse, R176, R24 ;  /* 0x000000b0a818723c */ /* 0x040ff00000001818 */
[C---:B------:R-:W-:Y:S01]  /*9ac0*/  HMMA.16816.F32 R20, R168.reuse, R178, R20 ;  /* 0x000000b2a814723c */ /* 0x040fe20000001814 */
[----:B------:R-:W-:Y:S07]  /*9ad0*/  LDSM.16.M88.4 R176, [R228+0x4000] ;  /* 0x00400000e4b0783b */ /* 0x000fee0000000200 */
[C---:B-----5:R-:W-:Y:S08]  /*9ae0*/  HMMA.16816.F32 R188, R168.reuse, R172, R188 ;  /* 0x000000aca8bc723c */ /* 0x060ff000000018bc */
[----:B------:R-:W-:Y:S01]  /*9af0*/  HMMA.16816.F32 R184, R168, R174, R184 ;  /* 0x000000aea8b8723c */ /* 0x000fe200000018b8 */
[----:B------:R-:W5:Y:S04]  /*9b00*/  LDSM.16.M88.4 R172, [R211] ;  /* 0x00000000d3ac783b */ /* 0x000f680000000200 */
[----:B------:R-:W1:Y:S03]  /*9b10*/  LDSM.16.M88.4 R168, [R210] ;  /* 0x00000000d2a8783b */ /* 0x000e660000000200 */
[C---:B--2---:R-:W-:Y:S08]  /*9b20*/  HMMA.16816.F32 R32, R4.reuse, R196, R32 ;  /* 0x000000c40420723c */ /* 0x044ff00000001820 */
[C---:B------:R-:W-:Y:S01]  /*9b30*/  HMMA.16816.F32 R28, R4.reuse, R198, R28 ;  /* 0x000000c6041c723c */ /* 0x040fe2000000181c */
[----:B------:R-:W-:Y:S07]  /*9b40*/  LDSM.16.M88.4 R196, [R223+0xc800] ;  /* 0x00c80000dfc4783b */ /* 0x000fee0000000200 */
[C---:B---3--:R-:W-:Y:S08]  /*9b50*/  HMMA.16816.F32 R24, R4.reuse, R192, R24 ;  /* 0x000000c00418723c */ /* 0x048ff00000001818 */
[C---:B------:R-:W-:Y:S01]  /*9b60*/  HMMA.16816.F32 R20, R4.reuse, R194, R20 ;  /* 0x000000c20414723c */ /* 0x040fe20000001814 */
[----:B------:R-:W2:Y:S07]  /*9b70*/  LDSM.16.M88.4 R192, [R209] ;  /* 0x00000000d1c0783b */ /* 0x000eae0000000200 */
[C---:B----4-:R-:W-:Y:S08]  /*9b80*/  HMMA.16816.F32 R16, R4.reuse, R180, R16 ;  /* 0x000000b40410723c */ /* 0x050ff00000001810 */
[C---:B------:R-:W-:Y:S01]  /*9b90*/  HMMA.16816.F32 R12, R4.reuse, R182, R12 ;  /* 0x000000b6040c723c */ /* 0x040fe2000000180c */
[----:B------:R-:W3:Y:S07]  /*9ba0*/  LDSM.16.M88.4 R180, [R208] ;  /* 0x00000000d0b4783b */ /* 0x000eee0000000200 */
[C---:B-1----:R-:W-:Y:S08]  /*9bb0*/  HMMA.16816.F32 R188, R4.reuse, R8, R188 ;  /* 0x0000000804bc723c */ /* 0x042ff000000018bc */
[----:B------:R-:W-:Y:S01]  /*9bc0*/  HMMA.16816.F32 R184, R4, R10, R184 ;  /* 0x0000000a04b8723c */ /* 0x000fe200000018b8 */
[----:B------:R-:W-:Y:S04]  /*9bd0*/  LDSM.16.M88.4 R4, [R226+0x4000] ;  /* 0x00400000e204783b */ /* 0x000fe80000000200 */
[----:B------:R-:W1:Y:S03]  /*9be0*/  LDSM.16.M88.4 R8, [R223+0xc000] ;  /* 0x00c00000df08783b */ /* 0x000e660000000200 */
[C---:B-----5:R-:W-:Y:S08]  /*9bf0*/  HMMA.16816.F32 R32, R176.reuse, R172, R32 ;  /* 0x000000acb020723c */ /* 0x060ff00000001820 */
[C---:B------:R-:W-:Y:S01]  /*9c00*/  HMMA.16816.F32 R28, R176.reuse, R174, R28 ;  /* 0x000000aeb01c723c */ /* 0x040fe2000000181c */
[----:B------:R-:W4:Y:S07]  /*9c10*/  LDSM.16.M88.4 R172, [R223+0xd000] ;  /* 0x00d00000dfac783b */ /* 0x000f2e0000000200 */
        /* <DEDUP_REMOVED lines=21> */
[----:B------:R-:W2:Y:S04]  /*9d70*/  LDSM.16.M88.4 R168, [R216+0x5800] ;  /* 0x00580000d8a8783b */ /* 0x000ea80000000200 */
[----:B------:R-:W3:Y:S03]  /*9d80*/  LDSM.16.M88.4 R4, [R229+0xe000] ;  /* 0x00e00000e504783b */ /* 0x000ee60000000200 */
        /* <DEDUP_REMOVED lines=9> */
[C---:B--2---:R-:W-:Y:S08]  /*9e20*/  HMMA.16816.F32 R188, R8.reuse, R168, R188 ;  /* 0x000000a808bc723c */ /* 0x044ff000000018bc */
[----:B------:R-:W-:Y:S01]  /*9e30*/  HMMA.16816.F32 R184, R8, R170, R184 ;  /* 0x000000aa08b8723c */ /* 0x000fe200000018b8 */
[----:B------:R-:W2:Y:S04]  /*9e40*/  LDSM.16.M88.4 R168, [R207] ;  /* 0x00000000cfa8783b */ /* 0x000ea80000000200 */
[----:B------:R-:W2:Y:S03]  /*9e50*/  LDSM.16.M88.4 R8, [R206] ;  /* 0x00000000ce08783b */ /* 0x000ea60000000200 */
[C---:B---3--:R-:W-:Y:S08]  /*9e60*/  HMMA.16816.F32 R32, R172.reuse, R4, R32 ;  /* 0x00000004ac20723c */ /* 0x048ff00000001820 */
[C---:B------:R-:W-:Y:S01]  /*9e70*/  HMMA.16816.F32 R28, R172.reuse, R6, R28 ;  /* 0x00000006ac1c723c */ /* 0x040fe2000000181c */
[----:B------:R-:W3:Y:S07]  /*9e80*/  LDSM.16.M88.4 R4, [R205] ;  /* 0x00000000cd04783b */ /* 0x000eee0000000200 */
[C---:B-1----:R-:W-:Y:S08]  /*9e90*/  HMMA.16816.F32 R24, R172.reuse, R192, R24 ;  /* 0x000000c0ac18723c */ /* 0x042ff00000001818 */
[C---:B------:R-:W-:Y:S01]  /*9ea0*/  HMMA.16816.F32 R20, R172.reuse, R194, R20 ;  /* 0x000000c2ac14723c */ /* 0x040fe20000001814 */
[----:B------:R-:W-:Y:S07]  /*9eb0*/  LDSM.16.M88.4 R192, [R204] ;  /* 0x00000000ccc0783b */ /* 0x000fee0000000200 */
[C---:B----4-:R-:W-:Y:S08]  /*9ec0*/  HMMA.16816.F32 R16, R172.reuse, R180, R16 ;  /* 0x000000b4ac10723c */ /* 0x050ff00000001810 */
[C---:B------:R-:W-:Y:S01]  /*9ed0*/  HMMA.16816.F32 R12, R172.reuse, R182, R12 ;  /* 0x000000b6ac0c723c */ /* 0x040fe2000000180c */
[----:B------:R-:W-:Y:S07]  /*9ee0*/  LDSM.16.M88.4 R180, [R226+0x6000] ;  /* 0x00600000e2b4783b */ /* 0x000fee0000000200 */
[C---:B-----5:R-:W-:Y:S08]  /*9ef0*/  HMMA.16816.F32 R188, R172.reuse, R176, R188 ;  /* 0x000000b0acbc723c */ /* 0x060ff000000018bc */
[----:B------:R-:W-:Y:S01]  /*9f00*/  HMMA.16816.F32 R184, R172, R178, R184 ;  /* 0x000000b2acb8723c */ /* 0x000fe200000018b8 */
[----:B------:R-:W1:Y:S04]  /*9f10*/  LDSM.16.M88.4 R176, [R223+0xe000] ;  /* 0x00e00000dfb0783b */ /* 0x000e680000000200 */
[----:B------:R-:W4:Y:S03]  /*9f20*/  LDSM.16.M88.4 R172, [R223+0xe800] ;  /* 0x00e80000dfac783b */ /* 0x000f260000000200 */
[C---:B--2---:R-:W-:Y:S08]  /*9f30*/  HMMA.16816.F32 R32, R196.reuse, R168, R32 ;  /* 0x000000a8c420723c */ /* 0x044ff00000001820 */
[C---:B------:R-:W-:Y:S08]  /*9f40*/  HMMA.16816.F32 R24, R196.reuse, R8, R24 ;  /* 0x00000008c418723c */ /* 0x040ff00000001818 */
[C---:B------:R-:W-:Y:S01]  /*9f50*/  HMMA.16816.F32 R20, R196.reuse, R10, R20 ;  /* 0x0000000ac414723c */ /* 0x040fe20000001814 */
[----:B------:R-:W-:Y:S07]  /*9f60*/  LDSM.16.M88.4 R8, [R225+0x6000] ;  /* 0x00600000e108783b */ /* 0x000fee0000000200 */
[C---:B---3--:R-:W-:Y:S08]  /*9f70*/  HMMA.16816.F32 R16, R196.reuse, R4, R16 ;  /* 0x00000004c410723c */ /* 0x048ff00000001810 */
[C---:B------:R-:W-:Y:S01]  /*9f80*/  HMMA.16816.F32 R12, R196.reuse, R6, R12 ;  /* 0x00000006c40c723c */ /* 0x040fe2000000180c */
[----:B------:R-:W2:Y:S07]  /*9f90*/  LDSM.16.M88.4 R4, [R216+0x6000] ;  /* 0x00600000d804783b */ /* 0x000eae0000000200 */
[----:B------:R-:W-:Y:S01]  /*9fa0*/  HMMA.16816.F32 R28, R196, R170, R28 ;  /* 0x000000aac41c723c */ /* 0x000fe2000000181c */
[----:B------:R-:W3:Y:S07]  /*9fb0*/  LDSM.16.M88.4 R168, [R223+0xf000] ;  /* 0x00f00000dfa8783b */ /* 0x000eee0000000200 */
[C---:B-1----:R-:W-:Y:S08]  /*9fc0*/  HMMA.16816.F32 R32, R180.reuse, R176, R32 ;  /* 0x000000b0b420723c */ /* 0x042ff00000001820 */
[C---:B----4-:R-:W-:Y:S08]  /*9fd0*/  HMMA.16816.F32 R24, R180.reuse, R172, R24 ;  /* 0x000000acb418723c */ /* 0x050ff00000001818 */
[C---:B------:R-:W-:Y:S01]  /*9fe0*/  HMMA.16816.F32 R20, R180.reuse, R174, R20 ;  /* 0x000000aeb414723c */ /* 0x040fe20000001814 */
[----:B------:R-:W1:Y:S07]  /*9ff0*/  LDSM.16.M88.4 R172, [R216+0x6800] ;  /* 0x00680000d8ac783b */ /* 0x000e6e0000000200 */
[----:B------:R-:W-:Y:S01]  /*a000*/  HMMA.16816.F32 R28, R180, R178, R28 ;  /* 0x000000b2b41c723c */ /* 0x000fe2000000181c */
[----:B------:R-:W4:Y:S07]  /*a010*/  LDSM.16.M88.4 R176, [R223+0xf800] ;  /* 0x00f80000dfb0783b */ /* 0x000f2e0000000200 */
[----:B--2---:R-:W-:Y:S08]  /*a020*/  HMMA.16816.F32 R32, R8, R4, R32 ;  /* 0x000000040820723c */ /* 0x004ff00000001820 */
[----:B------:R-:W-:Y:S08]  /*a030*/  HMMA.16816.F32 R188, R196, R192, R188 ;  /* 0x000000c0c4bc723c */ /* 0x000ff000000018bc */
[----:B------:R-:W-:Y:S01]  /*a040*/  HMMA.16816.F32 R28, R8, R6, R28 ;  /* 0x00000006081c723c */ /* 0x000fe2000000181c */
[----:B------:R-:W2:Y:S07]  /*a050*/  LDSM.16.M88.4 R4, [R216+0x7000] ;  /* 0x00700000d804783b */ /* 0x000eae0000000200 */
[----:B---3--:R-:W-:Y:S07]  /*a060*/  HMMA.16816.F32 R16, R180, R168, R16 ;  /* 0x000000a8b410723c */ /* 0x008fee0000001810 */
[----:B------:R-:W-:Y:S01]  /*a070*/  FSEL R169, R32, -INF , !P6 ;  /* 0xff80000020a97808 */ /* 0x000fe20007000000 */
[----:B-1----:R-:W-:Y:S01]  /*a080*/  HMMA.16816.F32 R24, R8, R172, R24 ;  /* 0x000000ac0818723c */ /* 0x002fe20000001818 */
[----:B------:R-:W-:-:S02]  /*a090*/  ISETP.GE.AND P6, PT, R0, R234, PT ;  /* 0x000000ea0000720c */ /* 0x000fc40003fc6270 */
[C---:B------:R-:W-:Y:S02]  /*a0a0*/  IADD3 R32, R0.reuse, 0x8, RZ ;  /* 0x0000000800207810 */ /* 0x040fe40007ffe0ff */
[C---:B------:R-:W-:Y:S02]  /*a0b0*/  ISETP.LT.OR P6, PT, R0.reuse, R235, P6 ;  /* 0x000000eb0000720c */ /* 0x040fe400037c1670 */
[----:B------:R-:W-:Y:S01]  /*a0c0*/  IADD3 R168, R0, 0x10, RZ ;  /* 0x0000001000a87810 */ /* 0x000fe20007ffe0ff */
[----:B------:R-:W-:Y:S01]  /*a0d0*/  HMMA.16816.F32 R12, R180, R170, R12 ;  /* 0x000000aab40c723c */ /* 0x000fe2000000180c */
[----:B------:R-:W-:Y:S02]  /*a0e0*/  FSEL R2, R34, -INF , !P6 ;  /* 0xff80000022027808 */ /* 0x000fe40007000000 */
[----:B------:R-:W-:-:S04]  /*a0f0*/  ISETP.GE.AND P6, PT, R32, R236, PT ;  /* 0x000000ec2000720c */ /* 0x000fc80003fc6270 */
[----:B------:R-:W-:Y:S01]  /*a100*/  FSEL R171, R33, -INF , !P1 ;  /* 0xff80000021ab7808 */ /* 0x000fe20004800000 */
[----:B----4-:R-:W-:Y:S01]  /*a110*/  HMMA.16816.F32 R188, R180, R176, R188 ;  /* 0x000000b0b4bc723c */ /* 0x010fe200000018bc */
[C---:B------:R-:W-:Y:S02]  /*a120*/  ISETP.GE.AND P1, PT, R32.reuse, R234, PT ;  /* 0x000000ea2000720c */ /* 0x040fe40003f26270 */
[C---:B------:R-:W-:Y:S02]  /*a130*/  ISETP.LT.OR P6, PT, R32.reuse, R237, P6 ;  /* 0x000000ed2000720c */ /* 0x040fe400037c1670 */
[----:B------:R-:W-:Y:S02]  /*a140*/  ISETP.LT.OR P1, PT, R32, R235, P1 ;  /* 0x000000eb2000720c */ /* 0x000fe40000f21670 */
[----:B------:R-:W-:Y:S01]  /*a150*/  FSEL R176, R35, -INF , !P0 ;  /* 0xff80000023b07808 */ /* 0x000fe20004000000 */
[----:B------:R-:W-:Y:S01]  /*a160*/  HMMA.16816.F32 R184, R196, R194, R184 ;  /* 0x000000c2c4b8723c */ /* 0x000fe200000018b8 */
[----:B------:R-:W-:Y:S01]  /*a170*/  ISETP.GE.AND P0, PT, R167, R236, PT ;  /* 0x000000eca700720c */ /* 0x000fe20003f06270 */
[----:B------:R-:W1:Y:S01]  /*a180*/  LDSM.16.M88.4 R32, [R216+0x7800] ;  /* 0x00780000d820783b */ /* 0x000e620000000200 */
[----:B------:R-:W-:Y:S01]  /*a190*/  FSEL R203, R28, -INF , !P6 ;  /* 0xff8000001ccb7808 */ /* 0x000fe20007000000 */
[----:B------:R-:W-:-:S04]  /*a1a0*/  DEPBAR.LE SB0, 0x0 ;  /* 0x000080000000791a */ /* 0x000fc80000000000 */
[C---:B------:R-:W-:Y:S01]  /*a1b0*/  ISETP.GE.AND P6, PT, R167.reuse, R234, PT ;  /* 0x000000eaa700720c */ /* 0x040fe20003fc6270 */
[C---:B------:R-:W-:Y:S01]  /*a1c0*/  HMMA.16816.F32 R20, R8.reuse, R174, R20 ;  /* 0x000000ae0814723c */ /* 0x040fe20000001814 */
[----:B------:R-:W-:Y:S01]  /*a1d0*/  FSEL R30, R30, -INF , !P1 ;  /* 0xff8000001e1e7808 */ /* 0x000fe20004800000 */
[----:B------:R-:W-:Y:S01]  /*a1e0*/  BAR.SYNC.DEFER_BLOCKING 0x0 ;  /* 0x0000000000007b1d */ /* 0x000fe20000010000 */
[C---:B------:R-:W-:Y:S02]  /*a1f0*/  ISETP.LT.OR P0, PT, R167.reuse, R237, P0 ;  /* 0x000000eda700720c */ /* 0x040fe40000701670 */
[----:B------:R-:W-:Y:S02]  /*a200*/  ISETP.GE.AND P1, PT, R168, R236, PT ;  /* 0x000000eca800720c */ /* 0x000fe40003f26270 */
[----:B------:R-:W-:Y:S01]  /*a210*/  ISETP.LT.OR P6, PT, R167, R235, P6 ;  /* 0x000000eba700720c */ /* 0x000fe200037c1670 */
[----:B--2---:R-:W-:Y:S01]  /*a220*/  HMMA.16816.F32 R16, R8, R4, R16 ;  /* 0x000000040810723c */ /* 0x004fe20000001810 */
[----:B------:R-:W-:-:S02]  /*a230*/  FSEL R175, R29, -INF , !P0 ;  /* 0xff8000001daf7808 */ /* 0x000fc40004000000 */
[----:B------:R-:W-:Y:S02]  /*a240*/  ISETP.LT.OR P1, PT, R168, R237, P1 ;  /* 0x000000eda800720c */ /* 0x000fe40000f21670 */
[----:B------:R-:W-:Y:S02]  /*a250*/  IADD3 R29, R0, 0x11, RZ ;  /* 0x00000011001d7810 */ /* 0x000fe40007ffe0ff */
[----:B------:R-:W-:Y:S01]  /*a260*/  FSEL R28, R31, -INF , !P6 ;  /* 0xff8000001f1c7808 */ /* 0x000fe20007000000 */
[----:B------:R-:W-:Y:S01]  /*a270*/  HMMA.16816.F32 R12, R8, R6, R12 ;  /* 0x00000006080c723c */ /* 0x000fe2000000180c */
[----:B------:R-:W-:Y:S02]  /*a280*/  FSEL R31, R24, -INF , !P1 ;  /* 0xff800000181f7808 */ /* 0x000fe40004800000 */
[----:B------:R-:W-:Y:S02]  /*a290*/  ISETP.GE.AND P0, PT, R168, R234, PT ;  /* 0x000000eaa800720c */ /* 0x000fe40003f06270 */
[----:B------:R-:W-:-:S02]  /*a2a0*/  ISETP.GE.AND P6, PT, R29, R236, PT ;  /* 0x000000ec1d00720c */ /* 0x000fc40003fc6270 */
[C---:B------:R-:W-:Y:S01]  /*a2b0*/  ISETP.GE.AND P1, PT, R29.reuse, R234, PT ;  /* 0x000000ea1d00720c */ /* 0x040fe20003f26270 */
[----:B------:R-:W-:Y:S01]  /*a2c0*/  HMMA.16816.F32 R184, R180, R178, R184 ;  /* 0x000000b2b4b8723c */ /* 0x000fe200000018b8 */
[----:B------:R-:W-:Y:S02]  /*a2d0*/  ISETP.LT.OR P0, PT, R168, R235, P0 ;  /* 0x000000eba800720c */ /* 0x000fe40000701670 */
[C---:B------:R-:W-:Y:S02]  /*a2e0*/  ISETP.LT.OR P6, PT, R29.reuse, R237, P6 ;  /* 0x000000ed1d00720c */ /* 0x040fe400037c1670 */
[----:B------:R-:W-:Y:S02]  /*a2f0*/  ISETP.LT.OR P1, PT, R29, R235, P1 ;  /* 0x000000eb1d00720c */ /* 0x000fe40000f21670 */
[C---:B------:R-:W-:Y:S02]  /*a300*/  IADD3 R167, R0.reuse, 0x18, RZ ;  /* 0x0000001800a77810 */ /* 0x040fe40007ffe0ff */
[----:B------:R-:W-:Y:S01]  /*a310*/  IADD3 R4, R0, 0x19, RZ ;  /* 0x0000001900047810 */ /* 0x000fe20007ffe0ff */
[----:B-1----:R-:W-:Y:S01]  /*a320*/  HMMA.16816.F32 R188, R8, R32, R188 ;  /* 0x0000002008bc723c */ /* 0x002fe200000018bc */
[----:B------:R-:W-:-:S02]  /*a330*/  FSEL R26, R26, -INF , !P0 ;  /* 0xff8000001a1a7808 */ /* 0x000fc40004000000 */
[----:B------:R-:W-:Y:S02]  /*a340*/  FSEL R29, R25, -INF , !P6 ;  /* 0xff800000191d7808 */ /* 0x000fe40007000000 */
[----:B------:R-:W-:Y:S02]  /*a350*/  FSEL R24, R27, -INF , !P1 ;  /* 0xff8000001b187808 */ /* 0x000fe40004800000 */
[C---:B------:R-:W-:Y:S02]  /*a360*/  ISETP.GE.AND P0, PT, R167.reuse, R236, PT ;  /* 0x000000eca700720c */ /* 0x040fe40003f06270 */
[C---:B------:R-:W-:Y:S02]  /*a370*/  ISETP.GE.AND P6, PT, R167.reuse, R234, PT ;  /* 0x000000eaa700720c */ /* 0x040fe40003fc6270 */
[----:B------:R-:W-:Y:S02]  /*a380*/  ISETP.GE.AND P1, PT, R4, R236, PT ;  /* 0x000000ec0400720c */ /* 0x000fe40003f26270 */
[C---:B------:R-:W-:Y:S01]  /*a390*/  ISETP.LT.OR P0, PT, R167.reuse, R237, P0 ;  /* 0x000000eda700720c */ /* 0x040fe20000701670 */
[----:B------:R-:W-:Y:S01]  /*a3a0*/  HMMA.16816.F32 R184, R8, R34, R184 ;  /* 0x0000002208b8723c */ /* 0x000fe200000018b8 */
[----:B------:R-:W-:-:S02]  /*a3b0*/  ISETP.LT.OR P6, PT, R167, R235, P6 ;  /* 0x000000eba700720c */ /* 0x000fc400037c1670 */
[----:B------:R-:W-:Y:S02]  /*a3c0*/  ISETP.LT.OR P1, PT, R4, R237, P1 ;  /* 0x000000ed0400720c */ /* 0x000fe40000f21670 */
[----:B------:R-:W-:Y:S02]  /*a3d0*/  IADD3 R5, R0, 0x20, RZ ;  /* 0x0000002000057810 */ /* 0x000fe40007ffe0ff */
[----:B------:R-:W-:Y:S02]  /*a3e0*/  FSEL R25, R20, -INF , !P0 ;  /* 0xff80000014197808 */ /* 0x000fe40004000000 */
[----:B------:R-:W-:Y:S02]  /*a3f0*/  FSEL R22, R22, -INF , !P6 ;  /* 0xff80000016167808 */ /* 0x000fe40007000000 */
[----:B------:R-:W-:Y:S02]  /*a400*/  FSEL R21, R21, -INF , !P1 ;  /* 0xff80000015157808 */ /* 0x000fe40004800000 */
[----:B------:R-:W-:-:S02]  /*a410*/  ISETP.GE.AND P0, PT, R4, R234, PT ;  /* 0x000000ea0400720c */ /* 0x000fc40003f06270 */
[C---:B------:R-:W-:Y:S02]  /*a420*/  ISETP.GE.AND P6, PT, R5.reuse, R236, PT ;  /* 0x000000ec0500720c */ /* 0x040fe40003fc6270 */
[C---:B------:R-:W-:Y:S02]  /*a430*/  ISETP.GE.AND P1, PT, R5.reuse, R234, PT ;  /* 0x000000ea0500720c */ /* 0x040fe40003f26270 */
[----:B------:R-:W-:Y:S02]  /*a440*/  ISETP.LT.OR P0, PT, R4, R235, P0 ;  /* 0x000000eb0400720c */ /* 0x000fe40000701670 */
[C---:B------:R-:W-:Y:S02]  /*a450*/  ISETP.LT.OR P6, PT, R5.reuse, R237, P6 ;  /* 0x000000ed0500720c */ /* 0x040fe400037c1670 */
[----:B------:R-:W-:Y:S02]  /*a460*/  ISETP.LT.OR P1, PT, R5, R235, P1 ;  /* 0x000000eb0500720c */ /* 0x000fe40000f21670 */
[----:B------:R-:W-:-:S02]  /*a470*/  IADD3 R4, R0, 0x21, RZ ;  /* 0x0000002100047810 */ /* 0x000fc40007ffe0ff */
[----:B------:R-:W-:Y:S02]  /*a480*/  IADD3 R6, R0, 0x28, RZ ;  /* 0x0000002800067810 */ /* 0x000fe40007ffe0ff */
[----:B------:R-:W-:Y:S02]  /*a490*/  FSEL R20, R23, -INF , !P0 ;  /* 0xff80000017147808 */ /* 0x000fe40004000000 */
[----:B------:R-:W-:Y:S02]  /*a4a0*/  FSEL R199, R16, -INF , !P6 ;  /* 0xff80000010c77808 */ /* 0x000fe40007000000 */
[----:B------:R-:W-:Y:S02]  /*a4b0*/  FSEL R194, R18, -INF , !P1 ;  /* 0xff80000012c27808 */ /* 0x000fe40004800000 */
[C---:B------:R-:W-:Y:S02]  /*a4c0*/  ISETP.GE.AND P0, PT, R4.reuse, R236, PT ;  /* 0x000000ec0400720c */ /* 0x040fe40003f06270 */
[----:B------:R-:W-:-:S02]  /*a4d0*/  ISETP.GE.AND P6, PT, R4, R234, PT ;  /* 0x000000ea0400720c */ /* 0x000fc40003fc6270 */
[----:B------:R-:W-:Y:S02]  /*a4e0*/  ISETP.GE.AND P1, PT, R6, R236, PT ;  /* 0x000000ec0600720c */ /* 0x000fe40003f26270 */
[C---:B------:R-:W-:Y:S02]  /*a4f0*/  ISETP.LT.OR P0, PT, R4.reuse, R237, P0 ;  /* 0x000000ed0400720c */ /* 0x040fe40000701670 */
[----:B------:R-:W-:Y:S02]  /*a500*/  ISETP.LT.OR P6, PT, R4, R235, P6 ;  /* 0x000000eb0400720c */ /* 0x000fe400037c1670 */
[----:B------:R-:W-:Y:S02]  /*a510*/  ISETP.LT.OR P1, PT, R6, R237, P1 ;  /* 0x000000ed0600720c */ /* 0x000fe40000f21670 */
[----:B------:R-:W-:Y:S02]  /*a520*/  IADD3 R5, R0, 0x29, RZ ;  /* 0x0000002900057810 */ /* 0x000fe40007ffe0ff */
[----:B------:R-:W-:-:S02]  /*a530*/  FSEL R195, R17, -INF , !P0 ;  /* 0xff80000011c37808 */ /* 0x000fc40004000000 */
[----:B------:R-:W-:Y:S02]  /*a540*/  FSEL R192, R19, -INF , !P6 ;  /* 0xff80000013c07808 */ /* 0x000fe40007000000 */
[----:B------:R-:W-:Y:S02]  /*a550*/  FSEL R193, R12, -INF , !P1 ;  /* 0xff8000000cc17808 */ /* 0x000fe40004800000 */
[C---:B------:R-:W-:Y:S02]  /*a560*/  ISETP.GE.AND P0, PT, R6.reuse, R234, PT ;  /* 0x000000ea0600720c */ /* 0x040fe40003f06270 */
[C---:B------:R-:W-:Y:S02]  /*a570*/  ISETP.GE.AND P6, PT, R5.reuse, R236, PT ;  /* 0x000000ec0500720c */ /* 0x040fe40003fc6270 */
[----:B------:R-:W-:Y:S02]  /*a580*/  ISETP.GE.AND P1, PT, R5, R234, PT ;  /* 0x000000ea0500720c */ /* 0x000fe40003f26270 */
[----:B------:R-:W-:-:S02]  /*a590*/  ISETP.LT.OR P0, PT, R6, R235, P0 ;  /* 0x000000eb0600720c */ /* 0x000fc40000701670 */
[C---:B------:R-:W-:Y:S02]  /*a5a0*/  ISETP.LT.OR P6, PT, R5.reuse, R237, P6 ;  /* 0x000000ed0500720c */ /* 0x040fe400037c1670 */
[----:B------:R-:W-:Y:S02]  /*a5b0*/  ISETP.LT.OR P1, PT, R5, R235, P1 ;  /* 0x000000eb0500720c */ /* 0x000fe40000f21670 */
[C---:B------:R-:W-:Y:S02]  /*a5c0*/  IADD3 R4, R0.reuse, 0x30, RZ ;  /* 0x0000003000047810 */ /* 0x040fe40007ffe0ff */
[----:B------:R-:W-:Y:S02]  /*a5d0*/  IADD3 R5, R0, 0x31, RZ ;  /* 0x0000003100057810 */ /* 0x000fe40007ffe0ff */
[----:B------:R-:W-:Y:S02]  /*a5e0*/  FSEL R32, R14, -INF , !P0 ;  /* 0xff8000000e207808 */ /* 0x000fe40004000000 */
[----:B------:R-:W-:-:S02]  /*a5f0*/  FSEL R197, R13, -INF , !P6 ;  /* 0xff8000000dc57808 */ /* 0x000fc40007000000 */
[----:B------:R-:W-:Y:S02]  /*a600*/  FSEL R34, R15, -INF , !P1 ;  /* 0xff8000000f227808 */ /* 0x000fe40004800000 */
[C---:B------:R-:W-:Y:S02]  /*a610*/  ISETP.GE.AND P0, PT, R4.reuse, R236, PT ;  /* 0x000000ec0400720c */ /* 0x040fe40003f06270 */
[C---:B------:R-:W-:Y:S02]  /*a620*/  ISETP.GE.AND P1, PT, R4.reuse, R234, PT ;  /* 0x000000ea0400720c */ /* 0x040fe40003f26270 */
[----:B------:R-:W-:Y:S02]  /*a630*/  ISETP.GE.AND P6, PT, R5, R236, PT ;  /* 0x000000ec0500720c */ /* 0x000fe40003fc6270 */
[C---:B------:R-:W-:Y:S02]  /*a640*/  ISETP.LT.OR P0, PT, R4.reuse, R237, P0 ;  /* 0x000000ed0400720c */ /* 0x040fe40000701670 */
[----:B------:R-:W-:-:S02]  /*a650*/  ISETP.LT.OR P1, PT, R4, R235, P1 ;  /* 0x000000eb0400720c */ /* 0x000fc40000f21670 */
[----:B------:R-:W-:Y:S02]  /*a660*/  ISETP.LT.OR P6, PT, R5, R237, P6 ;  /* 0x000000ed0500720c */ /* 0x000fe400037c1670 */
[----:B------:R-:W-:Y:S02]  /*a670*/  IADD3 R4, R0, 0x38, RZ ;  /* 0x0000003800047810 */ /* 0x000fe40007ffe0ff */
[----:B------:R-:W-:Y:S02]  /*a680*/  FSEL R33, R189, -INF , !P6 ;  /* 0xff800000bd217808 */ /* 0x000fe40007000000 */
[-C--:B------:R-:W-:Y:S02]  /*a690*/  ISETP.GE.AND P6, PT, R4, R234.reuse, PT ;  /* 0x000000ea0400720c */ /* 0x080fe40003fc6270 */
[----:B------:R-:W-:Y:S02]  /*a6a0*/  FSEL R35, R188, -INF , !P0 ;  /* 0xff800000bc237808 */ /* 0x000fe40004000000 */
[----:B------:R-:W-:-:S02]  /*a6b0*/  ISETP.GE.AND P0, PT, R5, R234, PT ;  /* 0x000000ea0500720c */ /* 0x000fc40003f06270 */
[-C--:B------:R-:W-:Y:S02]  /*a6c0*/  ISETP.LT.OR P6, PT, R4, R235.reuse, P6 ;  /* 0x000000eb0400720c */ /* 0x080fe400037c1670 */
[----:B------:R-:W-:Y:S02]  /*a6d0*/  ISETP.LT.OR P0, PT, R5, R235, P0 ;  /* 0x000000eb0500720c */ /* 0x000fe40000701670 */
[----:B------:R-:W-:Y:S02]  /*a6e0*/  FSEL R182, R190, -INF , !P1 ;  /* 0xff800000beb67808 */ /* 0x000fe40004800000 */
[----:B------:R-:W-:Y:S02]  /*a6f0*/  ISETP.GE.AND P1, PT, R4, R236, PT ;  /* 0x000000ec0400720c */ /* 0x000fe40003f26270 */
[----:B------:R-:W-:Y:S02]  /*a700*/  FSEL R178, R186, -INF , !P6 ;  /* 0xff800000bab27808 */ /* 0x000fe40007000000 */
[----:B------:R-:W-:-:S02]  /*a710*/  PLOP3.LUT P6, PT, PT, PT, UP0, 0x80, 0x0 ;  /* 0x000000000000781c */ /* 0x000fc40003fcf008 */
[----:B------:R-:W-:Y:S02]  /*a720*/  FSEL R180, R191, -INF , !P0 ;  /* 0xff800000bfb47808 */ /* 0x000fe40004000000 */
[----:B------:R-:W-:Y:S02]  /*a730*/  ISETP.LT.OR P0, PT, R4, R237, P1 ;  /* 0x000000ed0400720c */ /* 0x000fe40000f01670 */
[----:B------:R-:W-:Y:S02]  /*a740*/  IADD3 R0, R0, 0x39, RZ ;  /* 0x0000003900007810 */ /* 0x000fe40007ffe0ff */
[----:B------:R-:W-:Y:S02]  /*a750*/  FSEL R181, R184, -INF , !P0 ;  /* 0xff800000b8b57808 */ /* 0x000fe40004000000 */
[C---:B------:R-:W-:Y:S02]  /*a760*/  ISETP.GE.AND P1, PT, R0.reuse, R236, PT ;  /* 0x000000ec0000720c */ /* 0x040fe40003f26270 */
[----:B------:R-:W-:-:S02]  /*a770*/  ISETP.GE.AND P0, PT, R0, R234, PT ;  /* 0x000000ea0000720c */ /* 0x000fc40003f06270 */
[C---:B------:R-:W-:Y:S02]  /*a780*/  ISETP.LT.OR P1, PT, R0.reuse, R237, P1 ;  /* 0x000000ed0000720c */ /* 0x040fe40000f21670 */
[----:B------:R-:W-:Y:S02]  /*a790*/  ISETP.LT.OR P0, PT, R0, R235, P0 ;  /* 0x000000eb0000720c */ /* 0x000fe40000701670 */
[----:B------:R-:W-:Y:S02]  /*a7a0*/  FSEL R167, R185, -INF , !P1 ;  /* 0xff800000b9a77808 */ /* 0x000fe40004800000 */
[----:B------:R-:W-:Y:S01]  /*a7b0*/  FSEL R177, R187, -INF , !P0 ;  /* 0xff800000bbb17808 */ /* 0x000fe20004000000 */
[----:B------:R-:W-:Y:S05]  /*a7c0*/  @!P6 BRA `(.L_x_3112) ;  /* 0x00000ef00000e947 */ /* 0x000fea0003800000 */
[----:B------:R-:W-:-:S13]  /*a7d0*/  PLOP3.LUT P0, PT, PT, PT, UP6, 0x40, 0x0 ;  /* 0x000000000000781c */ /* 0x000fda0003f0e868 */
[----:B------:R-:W-:Y:S05]  /*a7e0*/  @P0 BRA `(.L_x_3113) ;  /* 0x000004a000000947 */ /* 0x000fea0003800000 */
[----:B------:R-:W-:Y:S01]  /*a7f0*/  IABS R0, c[0x0][0x2d0] ;  /* 0x0000b40000007a13 */ /* 0x000fe20000000000 */
[----:B------:R-:W-:Y:S02]  /*a800*/  USHF.L.U32 UR5, UR28, 0x6, URZ ;  /* 0x000000061c057899 */ /* 0x000fe4000800063f */
[----:B------:R-:W-:Y:S01]  /*a810*/  UMOV UR12, URZ ;  /* 0x0000003f000c7c82 */ /* 0x000fe20008000000 */
[----:B------:R1:W2:Y:S01]  /*a820*/  R2UR UR4, R0 ;  /* 0x00000000000473c2 */ /* 0x0002a200000e0000 */
[----:B------:R-:W-:Y:S02]  /*a830*/  UIADD3 UR10, UR5, -0x40, URZ ;  /* 0xffffffc0050a7890 */ /* 0x000fe4000fffe03f */
[----:B------:R-:W-:-:S05]  /*a840*/  IMAD.U32 R4, RZ, RZ, UR5 ;  /* 0x00000005ff047e24 */ /* 0x000fca000f8e00ff */
[----:B------:R-:W-:-:S04]  /*a850*/  IABS R4, R4 ;  /* 0x0000000400047213 */ /* 0x000fc80000000000 */
[----:B------:R-:W3:Y:S01]  /*a860*/  R2UR UR9, R4 ;  /* 0x00000000040973c2 */ /* 0x000ee200000e0000 */
[----:B-1----:R-:W-:Y:S01]  /*a870*/  IMAD.U32 R0, RZ, RZ, UR10 ;  /* 0x0000000aff007e24 */ /* 0x002fe2000f8e00ff */
[----:B--2---:R-:W1:Y:S04]  /*a880*/  I2F.RP R6, UR4 ;  /* 0x0000000400067d06 */ /* 0x004e680008209400 */
        /* <DEDUP_REMOVED lines=39> */
[----:B------:R-:W-:Y:S01]  /*ab00*/  IMAD.U32 R4, RZ, RZ, UR8 ;  /* 0x00000008ff047e24 */ /* 0x000fe2000f8e00ff */
[----:B------:R-:W-:Y:S01]  /*ab10*/  MOV R5, UR9 ;  /* 0x0000000900057c02 */ /* 0x000fe20008000f00 */
[----:B------:R-:W-:Y:S01]  /*ab20*/  IMAD.U32 R6, RZ, RZ, UR10 ;  /* 0x0000000aff067e24 */ /* 0x000fe2000f8e00ff */
[----:B------:R-:W-:-:S03]  /*ab30*/  MOV R7, UR11 ;  /* 0x0000000b00077c02 */ /* 0x000fc60008000f00 */
        /* <DEDUP_REMOVED lines=21> */
.L_x_3113:
[----:B------:R-:W-:Y:S02]  /*ac90*/  ULDC UR8, c[0x0][0x198] ;  /* 0x0000660000087ab9 */ /* 0x000fe40000000800 */
[----:B------:R-:W-:-:S04]  /*aca0*/  ULEA UR8, -UR8, URZ, 0x6 ;  /* 0x0000003f08087291 */ /* 0x000fc8000f8e313f */
[----:B------:R-:W-:Y:S02]  /*acb0*/  USHF.R.S32.HI UR6, URZ, 0x1f, UR8 ;  /* 0x0000001f3f067899 */ /* 0x000fe40008011408 */
.L_x_3114:
[C---:B------:R-:W-:Y:S01]  /*acc0*/  @!P4 IADD3 R5, P1, R166.reuse, UR8, RZ ;  /* 0x00000008a605cc10 */ /* 0x040fe2000ff3e0ff */
[----:B------:R-:W-:Y:S01]  /*acd0*/  IMAD.U32 R7, RZ, RZ, UR8 ;  /* 0x00000008ff077e24 */ /* 0x000fe2000f8e00ff */
[C---:B------:R-:W-:Y:S01]  /*ace0*/  @!P3 IADD3 R9, P0, R166.reuse, UR8, RZ ;  /* 0x00000008a609bc10 */ /* 0x040fe2000ff1e0ff */
[----:B------:R-:W-:Y:S01]  /*acf0*/  VOTEU.ALL UP0, P5 ;  /* 0x00000000003f7886 */ /* 0x000fe20002800000 */
[----:B------:R-:W-:Y:S01]  /*ad00*/  @!P4 IADD3.X R4, R165, UR6, RZ, P1, !PT ;  /* 0x00000006a504cc10 */ /* 0x000fe20008ffe4ff */
[----:B------:R-:W-:Y:S01]  /*ad10*/  UIADD3 UR5, UP2, UP1, UR25, UR8, UR25 ;  /* 0x0000000819057290 */ /* 0x000fe2000f95e019 */
[----:B------:R-:W-:Y:S01]  /*ad20*/  @!P4 LEA R172, P1, R5, c[0x0][0x168], 0x1 ;  /* 0x00005a0005acca11 */ /* 0x000fe200078208ff */
[----:B------:R1:W-:Y:S01]  /*ad30*/  @P5 STS.128 [R232+0x8000], RZ ;  /* 0x008000ffe8005388 */ /* 0x0003e20000000c00 */
[----:B------:R-:W-:Y:S01]  /*ad40*/  @!P3 IADD3.X R0, R165, UR6, RZ, P0, !PT ;  /* 0x00000006a500bc10 */ /* 0x000fe200087fe4ff */
[----:B------:R-:W-:Y:S01]  /*ad50*/  @!UP0 UIADD3 UR9, UP3, UR25, UR8, URZ ;  /* 0x0000000819098290 */ /* 0x000fe2000ff7e03f */
[----:B------:R-:W-:Y:S01]  /*ad60*/  @!P4 LEA.HI.X R173, R5, c[0x0][0x16c], R4, 0x1, P1 ;  /* 0x00005b0005adca11 */ /* 0x000fe200008f0c04 */
[----:B------:R-:W-:Y:S01]  /*ad70*/  IMAD.U32 R4, RZ, RZ, UR6 ;  /* 0x00000006ff047e24 */ /* 0x000fe2000f8e00ff */
[C---:B------:R-:W-:Y:S01]  /*ad80*/  @!P3 LEA R12, P1, R9.reuse, c[0x0][0x168], 0x1 ;  /* 0x00005a00090cba11 */ /* 0x040fe200078208ff */
[----:B------:R-:W-:Y:S01]  /*ad90*/  @!UP0 UIADD3.X UR7, UR24, UR6, URZ, UP3, !UPT ;  /* 0x0000000618078290 */ /* 0x000fe20009ffe43f */
[C---:B------:R-:W-:Y:S01]  /*ada0*/  @!P2 IADD3 R5, P0, R166.reuse, UR8, RZ ;  /* 0x00000008a605ac10 */ /* 0x040fe2000ff1e0ff */
[----:B------:R-:W-:Y:S01]  /*adb0*/  IMAD.U32 R15, RZ, RZ, UR9 ;  /* 0x00000009ff0f7e24 */ /* 0x000fe2000f8e00ff */
[----:B------:R-:W-:Y:S01]  /*adc0*/  @!P3 LEA.HI.X R13, R9, c[0x0][0x16c], R0, 0x1, P1 ;  /* 0x00005b00090dba11 */ /* 0x000fe200008f0c00 */
[----:B------:R-:W-:Y:S01]  /*add0*/  UIADD3.X UR4, UR24, UR6, UR24, UP2, UP1 ;  /* 0x0000000618047290 */ /* 0x000fe200097e2418 */
[----:B------:R-:W-:Y:S01]  /*ade0*/  @!P2 IADD3.X R0, R165, UR6, RZ, P0, !PT ;  /* 0x00000006a500ac10 */ /* 0x000fe200087fe4ff */
[----:B------:R-:W-:Y:S01]  /*adf0*/  BSSY B0, `(.L_x_3115) ;  /* 0x0000087000007945 */ /* 0x000fe20003800000 */
[----:B------:R-:W-:-:S04]  /*ae00*/  @!P4 IADD3 R9, P1, P0, R166, UR25, R7 ;  /* 0x00000019a609cc10 */ /* 0x000fc8000f83e007 */
[----:B------:R-:W-:Y:S02]  /*ae10*/  @!P4 IADD3.X R6, R165, UR24, R4, P1, P0 ;  /* 0x00000018a506cc10 */ /* 0x000fe40008fe0404 */
[----:B------:R-:W-:Y:S02]  /*ae20*/  @!P2 LEA R10, P0, R5, c[0x0][0x168], 0x1 ;  /* 0x00005a00050aaa11 */ /* 0x000fe400078008ff */
[----:B------:R-:W-:Y:S02]  /*ae30*/  @!P4 LEA R16, P1, R9, c[0x0][0x168], 0x1 ;  /* 0x00005a000910ca11 */ /* 0x000fe400078208ff */
[----:B------:R-:W-:Y:S01]  /*ae40*/  @!P2 LEA.HI.X R11, R5, c[0x0][0x16c], R0, 0x1, P0 ;  /* 0x00005b00050baa11 */ /* 0x000fe200000f0c00 */
[----:B------:R-:W-:Y:S01]  /*ae50*/  IMAD.U32 R0, RZ, RZ, UR7 ;  /* 0x00000007ff007e24 */ /* 0x000fe2000f8e00ff */
[----:B------:R-:W-:Y:S01]  /*ae60*/  @!P4 LEA.HI.X R17, R9, c[0x0][0x16c], R6, 0x1, P1 ;  /* 0x00005b000911ca11 */ /* 0x000fe200008f0c06 */
[----:B------:R-:W-:Y:S01]  /*ae70*/  UIADD3 UR7, UP0, UR25, UR5, URZ ;  /* 0x0000000519077290 */ /* 0x000fe2000ff1e03f */
[----:B------:R-:W-:-:S04]  /*ae80*/  @!P3 IADD3 R6, P1, P0, R166, UR25, R7 ;  /* 0x00000019a606bc10 */ /* 0x000fc8000f83e007 */
[----:B------:R-:W-:Y:S02]  /*ae90*/  @!P3 IADD3.X R5, R165, UR24, R4, P1, P0 ;  /* 0x00000018a505bc10 */ /* 0x000fe40008fe0404 */
[C---:B------:R-:W-:Y:S02]  /*aea0*/  @!P3 LEA R8, P0, R6.reuse, c[0x0][0x168], 0x1 ;  /* 0x00005a000608ba11 */ /* 0x040fe400078008ff */
[CC--:B------:R-:W-:Y:S02]  /*aeb0*/  @!P5 LEA R18, P1, R15.reuse, R240.reuse, 0x1 ;  /* 0x000000f00f12d211 */ /* 0x0c0fe400078208ff */
[----:B------:R-:W-:Y:S01]  /*aec0*/  @!P3 LEA.HI.X R9, R6, c[0x0][0x16c], R5, 0x1, P0 ;  /* 0x00005b000609ba11 */ /* 0x000fe200000f0c05 */
[----:B------:R-:W-:Y:S01]  /*aed0*/  IMAD.U32 R5, RZ, RZ, UR5 ;  /* 0x00000005ff057e24 */ /* 0x000fe2000f8e00ff */
[----:B------:R-:W-:Y:S01]  /*aee0*/  @!P5 LEA.HI.X R19, R15, R241, R0, 0x1, P1 ;  /* 0x000000f10f13d211 */ /* 0x000fe200008f0c00 */
[----:B------:R-:W-:Y:S01]  /*aef0*/  IMAD.U32 R6, RZ, RZ, UR6 ;  /* 0x00000006ff067e24 */ /* 0x000fe2000f8e00ff */
[-C--:B------:R-:W-:Y:S01]  /*af00*/  @!P5 LEA R184, P1, R7, R240.reuse, 0x1 ;  /* 0x000000f007b8d211 */ /* 0x080fe200078208ff */
[----:B------:R-:W-:Y:S01]  /*af10*/  IMAD.U32 R0, RZ, RZ, UR4 ;  /* 0x00000004ff007e24 */ /* 0x000fe2000f8e00ff */
[----:B------:R-:W-:-:S02]  /*af20*/  @!P5 LEA R14, P0, R5, R240, 0x1 ;  /* 0x000000f0050ed211 */ /* 0x000fc400078008ff */
[-C--:B------:R-:W-:Y:S02]  /*af30*/  @!P5 LEA.HI.X R185, R7, R241.reuse, R6, 0x1, P1 ;  /* 0x000000f107b9d211 */ /* 0x080fe400008f0c06 */
[----:B------:R-:W-:Y:S02]  /*af40*/  @!P5 LEA.HI.X R15, R5, R241, R0, 0x1, P0 ;  /* 0x000000f1050fd211 */ /* 0x000fe400000f0c00 */
[----:B------:R-:W-:Y:S01]  /*af50*/  @!P2 IADD3 R0, P1, P0, R166, UR25, R7 ;  /* 0x00000019a600ac10 */ /* 0x000fe2000f83e007 */
[----:B------:R-:W-:Y:S01]  /*af60*/  @!PT LDS RZ, [RZ] ;  /* 0x00000000fffff984 */ /* 0x000fe20000000800 */
[----:B------:R-:W-:Y:S01]  /*af70*/  @!PT LDS RZ, [RZ] ;  /* 0x00000000fffff984 */ /* 0x000fe20000000800 */
[----:B------:R-:W-:Y:S01]  /*af80*/  @!PT LDS RZ, [RZ] ;  /* 0x00000000fffff984 */ /* 0x000fe20000000800 */
[----:B------:R1:W-:Y:S03]  /*af90*/  @!P5 LDGSTS.E.BYPASS.LTC128B.128 [R232+0x8000], [R184.64] ;  /* 0x08000000b8e8dfae */ /* 0x0003e6000b901d60 */
[----:B------:R-:W-:Y:S01]  /*afa0*/  @!P2 IADD3.X R5, R165, UR24, R4, P1, P0 ;  /* 0x00000018a505ac10 */ /* 0x000fe20008fe0404 */
[----:B------:R1:W-:Y:S01]  /*afb0*/  @P4 STS.128 [R232+0xa000], RZ ;  /* 0x00a000ffe8004388 */ /* 0x0003e20000000c00 */
[----:B------:R-:W-:-:S02]  /*afc0*/  @!P2 LEA R186, P0, R0, c[0x0][0x168], 0x1 ;  /* 0x00005a0000baaa11 */ /* 0x000fc400078008ff */
[----:B------:R-:W-:Y:S01]  /*afd0*/  @!P4 IADD3 R7, P1, R166, UR5, RZ ;  /* 0x00000005a607cc10 */ /* 0x000fe2000ff3e0ff */
[----:B------:R-:W-:Y:S01]  /*afe0*/  @!PT LDS RZ, [RZ] ;  /* 0x00000000fffff984 */ /* 0x000fe20000000800 */
[----:B------:R-:W-:Y:S01]  /*aff0*/  @!PT LDS RZ, [RZ] ;  /* 0x00000000fffff984 */ /* 0x000fe20000000800 */
[----:B------:R-:W-:Y:S01]  /*b000*/  @!PT LDS RZ, [RZ] ;  /* 0x00000000fffff984 */ /* 0x000fe20000000800 */
[----:B------:R1:W-:Y:S01]  /*b010*/  @!P4 LDGSTS.E.BYPASS.LTC128B.128 [R232+0xa000], [R172.64+0x80] ;  /* 0x0a000080ace8cfae */ /* 0x0003e2000b901d60 */
[----:B------:R-:W-:Y:S02]  /*b020*/  @!P2 LEA.HI.X R187, R0, c[0x0][0x16c], R5, 0x1, P0 ;  /* 0x00005b0000bbaa11 */ /* 0x000fe400000f0c05 */
[----:B------:R-:W-:Y:S01]  /*b030*/  @!P4 IADD3.X R0, R165, UR4, RZ, P1, !PT ;  /* 0x00000004a500cc10 */ /* 0x000fe20008ffe4ff */
[----:B------:R1:W-:Y:S01]  /*b040*/  @P3 STS.128 [R232+0xc000], RZ ;  /* 0x00c000ffe8003388 */ /* 0x0003e20000000c00 */
[C---:B------:R-:W-:Y:S02]  /*b050*/  @!P4 LEA R188, P1, R7.reuse, c[0x0][0x168], 0x1 ;  /* 0x00005a0007bcca11 */ /* 0x040fe400078208ff */
[----:B------:R-:W-:Y:S01]  /*b060*/  @!P3 IADD3 R5, P0, R166, UR5, RZ ;  /* 0x00000005a605bc10 */ /* 0x000fe2000ff1e0ff */
[----:B------:R-:W-:Y:S01]  /*b070*/  @!PT LDS RZ, [RZ] ;  /* 0x00000000fffff984 */ /* 0x000fe20000000800 */
[----:B------:R-:W-:Y:S01]  /*b080*/  @!PT LDS RZ, [RZ] ;  /* 0x00000000fffff984 */ /* 0x000fe20000000800 */
[----:B------:R-:W-:Y:S01]  /*b090*/  @!PT LDS RZ, [RZ] ;  /* 0x00000000fffff984 */ /* 0x000fe20000000800 */
[----:B------:R1:W-:Y:S01]  /*b0a0*/  @!P3 LDGSTS.E.BYPASS.LTC128B.128 [R232+0xc000], [R12.64+0x100] ;  /* 0x0c0001000ce8bfae */ /* 0x0003e2000b901d60 */
[----:B------:R-:W-:-:S02]  /*b0b0*/  @!P4 LEA.HI.X R189, R7, c[0x0][0x16c], R0, 0x1, P1 ;  /* 0x00005b0007bdca11 */ /* 0x000fc400008f0c00 */
[----:B------:R-:W-:Y:S01]  /*b0c0*/  @!P3 IADD3.X R0, R165, UR4, RZ, P0, !PT ;  /* 0x00000004a500bc10 */ /* 0x000fe200087fe4ff */
[----:B------:R1:W-:Y:S01]  /*b0d0*/  @P2 STS.128 [R232+0xe000], RZ ;  /* 0x00e000ffe8002388 */ /* 0x0003e20000000c00 */
[C---:B------:R-:W-:Y:S02]  /*b0e0*/  @!P3 LEA R190, P1, R5.reuse, c[0x0][0x168], 0x1 ;  /* 0x00005a0005beba11 */ /* 0x040fe400078208ff */
[----:B------:R-:W-:Y:S01]  /*b0f0*/  @!P2 IADD3 R7, P0, R166, UR5, RZ ;  /* 0x00000005a607ac10 */ /* 0x000fe2000ff1e0ff */
[----:B------:R-:W-:Y:S01]  /*b100*/  UIADD3.X UR5, UR24, UR4, URZ, UP0, !UPT ;  /* 0x0000000418057290 */ /* 0x000fe200087fe43f */
[----:B------:R-:W-:Y:S01]  /*b110*/  @!P3 LEA.HI.X R191, R5, c[0x0][0x16c], R0, 0x1, P1 ;  /* 0x00005b0005bfba11 */ /* 0x000fe200008f0c00 */
[----:B------:R-:W-:Y:S01]  /*b120*/  IMAD.U32 R5, RZ, RZ, UR7 ;  /* 0x00000007ff057e24 */ /* 0x000fe2000f8e00ff */
[----:B------:R-:W-:Y:S01]  /*b130*/  @!P2 IADD3.X R4, R165, UR4, RZ, P0, !PT ;  /* 0x00000004a504ac10 */ /* 0x000fe200087fe4ff */
[----:B------:R-:W-:Y:S01]  /*b140*/  @!PT LDS RZ, [RZ] ;  /* 0x00000000fffff984 */ /* 0x000fe20000000800 */
[----:B------:R-:W-:Y:S01]  /*b150*/  @!PT LDS RZ, [RZ] ;  /* 0x00000000fffff984 */ /* 0x000fe20000000800 */
[----:B------:R-:W-:Y:S01]  /*b160*/  @!PT LDS RZ, [RZ] ;  /* 0x00000000fffff984 */ /* 0x000fe20000000800 */
[----:B------:R1:W-:Y:S01]  /*b170*/  @!P2 LDGSTS.E.BYPASS.LTC128B.128 [R232+0xe000], [R10.64+0x180] ;  /* 0x0e0001800ae8afae */ /* 0x0003e2000b901d60 */
[----:B------:R-:W-:Y:S01]  /*b180*/  @!P2 LEA R6, P0, R7, c[0x0][0x168], 0x1 ;  /* 0x00005a000706aa11 */ /* 0x000fe200078008ff */
[----:B------:R-:W-:Y:S01]  /*b190*/  IMAD.U32 R0, RZ, RZ, UR5 ;  /* 0x00000005ff007e24 */ /* 0x000fe2000f8e00ff */
[----:B------:R-:W-:Y:S01]  /*b1a0*/  @!P5 LEA R200, P1, R5, R240, 0x1 ;  /* 0x000000f005c8d211 */ /* 0x000fe200078208ff */
[----:B------:R1:W-:Y:S01]  /*b1b0*/  @P5 STS.128 [R232+0x8800], RZ ;  /* 0x008800ffe8005388 */ /* 0x0003e20000000c00 */
[----:B------:R-:W-:-:S02]  /*b1c0*/  @!P2 LEA.HI.X R7, R7, c[0x0][0x16c], R4, 0x1, P0 ;  /* 0x00005b000707aa11 */ /* 0x000fc400000f0c04 */
[----:B------:R-:W-:Y:S01]  /*b1d0*/  @!P4 IADD3 R4, P0, R166, UR7, RZ ;  /* 0x00000007a604cc10 */ /* 0x000fe2000ff1e0ff */
[----:B------:R-:W-:Y:S01]  /*b1e0*/  @!PT LDS RZ, [RZ] ;  /* 0x00000000fffff984 */ /* 0x000fe20000000800 */
[----:B------:R-:W-:Y:S01]  /*b1f0*/  @!PT LDS RZ, [RZ] ;  /* 0x00000000fffff984 */ /* 0x000fe20000000800 */
[----:B------:R-:W-:Y:S01]  /*b200*/  @!PT LDS RZ, [RZ] ;  /* 0x00000000fffff984 */ /* 0x000fe20000000800 */
[----:B------:R1:W-:Y:S01]  /*b210*/  @!P5 LDGSTS.E.BYPASS.LTC128B.128 [R232+0x8800], [R18.64] ;  /* 0x0880000012e8dfae */ /* 0x0003e2000b901d60 */
[----:B------:R-:W-:Y:S02]  /*b220*/  @!P5 LEA.HI.X R201, R5, R241, R0, 0x1, P1 ;  /* 0x000000f105c9d211 */ /* 0x000fe400008f0c00 */
[----:B------:R-:W-:Y:S01]  /*b230*/  @!P4 IADD3.X R5, R165, UR5, RZ, P0, !PT ;  /* 0x00000005a505cc10 */ /* 0x000fe200087fe4ff */
[----:B------:R1:W-:Y:S01]  /*b240*/  @P4 STS.128 [R232+0xa800], RZ ;  /* 0x00a800ffe8004388 */ /* 0x0003e20000000c00 */
[----:B------:R-:W-:Y:S02]  /*b250*/  @!P4 LEA R238, P1, R4, c[0x0][0x168], 0x1 ;  /* 0x00005a0004eeca11 */ /* 0x000fe400078208ff */
        /* <DEDUP_REMOVED lines=8> */
[----:B------:R-:W-:-:S03]  /*b2e0*/  @!P3 LEA R4, P0, R0, c[0x0][0x168], 0x1 ;  /* 0x00005a000004ba11 */ /* 0x000fc600078008ff */
[----:B------:R-:W-:Y:S01]  /*b2f0*/  @!PT LDS RZ, [RZ] ;  /* 0x00000000fffff984 */ /* 0x000fe20000000800 */
[----:B------:R-:W-:Y:S01]  /*b300*/  @!PT LDS RZ, [RZ] ;  /* 0x00000000fffff984 */ /* 0x000fe20000000800 */
[----:B------:R-:W-:Y:S01]  /*b310*/  @!PT LDS RZ, [RZ] ;  /* 0x00000000fffff984 */ /* 0x000fe20000000800 */
[----:B------:R1:W-:Y:S01]  /*b320*/  @!P3 LDGSTS.E.BYPASS.LTC128B.128 [R232+0xc800], [R8.64+0x100] ;  /* 0x0c80010008e8bfae */ /* 0x0003e2000b901d60 */
        /* <DEDUP_REMOVED lines=45> */
[----:B-1----:R-:W-:-:S04]  /*b600*/  LEA R4, P0, R166, c[0x0][0x168], 0x1 ;  /* 0x00005a00a6047a11 */ /* 0x002fc800078008ff */
[----:B------:R-:W-:-:S05]  /*b610*/  LEA.HI.X R5, R166, c[0x0][0x16c], R165, 0x1, P0 ;  /* 0x00005b00a6057a11 */ /* 0x000fca00000f0ca5 */
[----:B------:R-:W-:Y:S01]  /*b620*/  @!PT LDS RZ, [RZ] ;  /* 0x00000000fffff984 */ /* 0x000fe20000000800 */
[----:B------:R-:W-:Y:S01]  /*b630*/  @!PT LDS RZ, [RZ] ;  /* 0x00000000fffff984 */ /* 0x000fe20000000800 */
[----:B------:R-:W-:Y:S01]  /*b640*/  @!PT LDS RZ, [RZ] ;  /* 0x00000000fffff984 */ /* 0x000fe20000000800 */
[----:B------:R1:W-:Y:S04]  /*b650*/  LDGSTS.E.BYPASS.LTC128B.128 [R232+0xf800], [R4.64+0x180] ;  /* 0x0f80018004e87fae */ /* 0x0003e8000b901d60 */
.L_x_3116:
[----:B------:R-:W-:Y:S05]  /*b660*/  BSYNC B0 ;  /* 0x0000000000007941 */ /* 0x000fea0003800000 */
.L_x_3115:
[----:B------:R-:W0:Y:S01]  /*b670*/  LDGDEPBAR ;  /* 0x00000000000079af */ /* 0x000e220000000000 */
[----:B-1----:R-:W-:Y:S02]  /*b680*/  IMAD.U32 R5, RZ, RZ, UR8 ;  /* 0x00000008ff057e24 */ /* 0x002fe4000f8e00ff */
[----:B------:R-:W-:-:S03]  /*b690*/  IMAD.U32 R0, RZ, RZ, UR6 ;  /* 0x00000006ff007e24 */ /* 0x000fc6000f8e00ff */
[----:B------:R-:W-:-:S04]  /*b6a0*/  LEA R240, P0, R5, R240, 0x1 ;  /* 0x000000f005f07211 */ /* 0x000fc800078008ff */
[----:B------:R-:W-:Y:S02]  /*b6b0*/  LEA.HI.X R241, R5, R241, R0, 0x1, P0 ;  /* 0x000000f105f17211 */ /* 0x000fe400000f0c00 */
.L_x_3112:
        /* <DEDUP_REMOVED lines=52> */
[----:B------:R-:W-:-:S02]  /*ba00*/  FADD.FTZ R6, R3, -R6 ;  /* 0x8000000603067221 */ /* 0x000fc40000010000 */
[--C-:B------:R-:W-:Y:S02]  /*ba10*/  FFMA.FTZ R172, R169, c[0x0][0x23c], -R166.reuse ;  /* 0x00008f00a9ac7a23 */ /* 0x100fe400000108a6 */
[--C-:B------:R-:W-:Y:S02]  /*ba20*/  FFMA.FTZ R168, R2, c[0x0][0x23c], -R179.reuse ;  /* 0x00008f0002a87a23 */ /* 0x100fe400000108b3 */
[--C-:B------:R-:W-:Y:S02]  /*ba30*/  FFMA.FTZ R169, R175, c[0x0][0x23c], -R166.reuse ;  /* 0x00008f00afa97a23 */ /* 0x100fe400000108a6 */
[----:B------:R-:W-:Y:S01]  /*ba40*/  FFMA.FTZ R2, R176, c[0x0][0x23c], -R179 ;  /* 0x00008f00b0027a23 */ /* 0x000fe200000108b3 */
[----:B------:R-:W-:Y:S01]  /*ba50*/  MUFU.EX2 R172, R172 ;  /* 0x000000ac00ac7308 */ /* 0x000fe20000000800 */
[--C-:B------:R-:W-:Y:S02]  /*ba60*/  FFMA.FTZ R171, R171, c[0x0][0x23c], -R166.reuse ;  /* 0x00008f00abab7a23 */ /* 0x100fe400000108a6 */
[----:B------:R-:W-:-:S02]  /*ba70*/  FFMA.FTZ R170, R203, c[0x0][0x23c], -R166 ;  /* 0x00008f00cbaa7a23 */ /* 0x000fc400000108a6 */
[--C-:B------:R-:W-:Y:S02]  /*ba80*/  FFMA.FTZ R0, R30, c[0x0][0x23c], -R179.reuse ;  /* 0x00008f001e007a23 */ /* 0x100fe400000108b3 */
[--C-:B------:R-:W-:Y:S01]  /*ba90*/  FFMA.FTZ R175, R28, c[0x0][0x23c], -R179.reuse ;  /* 0x00008f001caf7a23 */ /* 0x100fe200000108b3 */
[----:B------:R-:W1:Y:S01]  /*baa0*/  MUFU.EX2 R171, R171 ;  /* 0x000000ab00ab7308 */ /* 0x000e620000000800 */
[----:B------:R-:W-:Y:S02]  /*bab0*/  FMUL.FTZ R176, R4, c[0x0][0x23c] ;  /* 0x00008f0004b07a20 */ /* 0x000fe40000410000 */
[----:B------:R-:W-:Y:S02]  /*bac0*/  FMUL.FTZ R3, R6, c[0x0][0x23c] ;  /* 0x00008f0006037a20 */ /* 0x000fe40000410000 */
[----:B------:R-:W-:Y:S02]  /*bad0*/  FFMA.FTZ R186, R21, c[0x0][0x23c], -R166 ;  /* 0x00008f0015ba7a23 */ /* 0x000fe400000108a6 */
[--C-:B------:R-:W-:Y:S01]  /*bae0*/  FFMA.FTZ R188, R22, c[0x0][0x23c], -R179.reuse ;  /* 0x00008f0016bc7a23 */ /* 0x100fe200000108b3 */
[----:B------:R-:W-:Y:S01]  /*baf0*/  MUFU.EX2 R170, R170 ;  /* 0x000000aa00aa7308 */ /* 0x000fe20000000800 */
[----:B------:R-:W-:-:S02]  /*bb00*/  FFMA.FTZ R189, R20, c[0x0][0x23c], -R179 ;  /* 0x00008f0014bd7a23 */ /* 0x000fc400000108b3 */
[----:B------:R-:W-:Y:S01]  /*bb10*/  LDSM.16.MT88.4 R20, [R224+0x12800] ;  /* 0x01280000e014783b */ /* 0x000fe20000004200 */
[--C-:B------:R-:W-:Y:S02]  /*bb20*/  FFMA.FTZ R183, R31, c[0x0][0x23c], -R166.reuse ;  /* 0x00008f001fb77a23 */ /* 0x100fe400000108a6 */
[--C-:B------:R-:W-:Y:S02]  /*bb30*/  FFMA.FTZ R184, R29, c[0x0][0x23c], -R166.reuse ;  /* 0x00008f001db87a23 */ /* 0x100fe400000108a6 */
[----:B------:R-:W2:Y:S01]  /*bb40*/  MUFU.EX2 R169, R169 ;  /* 0x000000a900a97308 */ /* 0x000ea20000000800 */
[----:B-1----:R-:W-:Y:S01]  /*bb50*/  F2FP.PACK_AB R4, R171, R172 ;  /* 0x000000acab04723e */ /* 0x002fe200000000ff */
[----:B------:R-:W-:Y:S01]  /*bb60*/  FFMA.FTZ R185, R25, c[0x0][0x23c], -R166 ;  /* 0x00008f0019b97a23 */ /* 0x000fe200000108a6 */
[----:B------:R-:W-:Y:S01]  /*bb70*/  LDSM.16.MT88.4 R28, [R222+0x10800] ;  /* 0x01080000de1c783b */ /* 0x000fe20000004200 */
[--C-:B------:R-:W-:Y:S02]  /*bb80*/  FFMA.FTZ R187, R26, c[0x0][0x23c], -R179.reuse ;  /* 0x00008f001abb7a23 */ /* 0x100fe400000108b3 */
[----:B------:R-:W-:-:S02]  /*bb90*/  FFMA.FTZ R190, R24, c[0x0][0x23c], -R179 ;  /* 0x00008f0018be7a23 */ /* 0x000fc400000108b3 */
[----:B------:R-:W-:Y:S01]  /*bba0*/  MUFU.EX2 R168, R168 ;  /* 0x000000a800a87308 */ /* 0x000fe20000000800 */
[----:B------:R-:W-:Y:S01]  /*bbb0*/  LDSM.16.MT88.4 R24, [R221+0x10800] ;  /* 0x01080000dd18783b */ /* 0x000fe20000004200 */
[--C-:B------:R-:W-:Y:S02]  /*bbc0*/  FFMA.FTZ R196, R195, c[0x0][0x23c], -R166.reuse ;  /* 0x00008f00c3c47a23 */ /* 0x100fe400000108a6 */
[--C-:B------:R-:W-:Y:S02]  /*bbd0*/  FFMA.FTZ R198, R197, c[0x0][0x23c], -R166.reuse ;  /* 0x00008f00c5c67a23 */ /* 0x100fe400000108a6 */
[----:B------:R-:W-:Y:S02]  /*bbe0*/  FFMA.FTZ R195, R192, c[0x0][0x23c], -R179 ;  /* 0x00008f00c0c37a23 */ /* 0x000fe400000108b3 */
[----:B------:R-:W1:Y:S01]  /*bbf0*/  MUFU.EX2 R2, R2 ;  /* 0x0000000200027308 */ /* 0x000e620000000800 */
[----:B--2---:R-:W-:Y:S01]  /*bc00*/  F2FP.PACK_AB R6, R169, R170 ;  /* 0x000000aaa906723e */ /* 0x004fe200000000ff */
[----:B------:R-:W-:-:S02]  /*bc10*/  FFMA.FTZ R191, R199, c[0x0][0x23c], -R166 ;  /* 0x00008f00c7bf7a23 */ /* 0x000fc400000108a6 */
[--C-:B------:R-:W-:Y:S02]  /*bc20*/  FFMA.FTZ R193, R193, c[0x0][0x23c], -R166.reuse ;  /* 0x00008f00c1c17a23 */ /* 0x100fe400000108a6 */
[--C-:B------:R-:W-:Y:S02]  /*bc30*/  FFMA.FTZ R194, R194, c[0x0][0x23c], -R179.reuse ;  /* 0x00008f00c2c27a23 */ /* 0x100fe400000108b3 */
[----:B------:R-:W-:Y:S01]  /*bc40*/  MUFU.EX2 R0, R0 ;  /* 0x0000000000007308 */ /* 0x000fe20000000800 */
[--C-:B------:R-:W-:Y:S02]  /*bc50*/  FFMA.FTZ R192, R32, c[0x0][0x23c], -R179.reuse ;  /* 0x00008f0020c07a23 */ /* 0x100fe400000108b3 */
[----:B------:R-:W-:Y:S02]  /*bc60*/  FFMA.FTZ R197, R34, c[0x0][0x23c], -R179 ;  /* 0x00008f0022c57a23 */ /* 0x000fe400000108b3 */
[--C-:B------:R-:W-:Y:S02]  /*bc70*/  FFMA.FTZ R199, R35, c[0x0][0x23c], -R166.reuse ;  /* 0x00008f0023c77a23 */ /* 0x100fe400000108a6 */
[--C-:B------:R-:W-:Y:S01]  /*bc80*/  FFMA.FTZ R200, R33, c[0x0][0x23c], -R166.reuse ;  /* 0x00008f0021c87a23 */ /* 0x100fe200000108a6 */
[----:B------:R-:W2:Y:S01]  /*bc90*/  MUFU.EX2 R175, R175 ;  /* 0x000000af00af7308 */ /* 0x000ea20000000800 */
[----:B-1----:R-:W-:Y:S01]  /*bca0*/  F2FP.PACK_AB R5, R2, R168 ;  /* 0x000000a80205723e */ /* 0x002fe200000000ff */
[----:B------:R-:W-:Y:S01]  /*bcb0*/  LDSM.16.MT88.4 R32, [R220+0x17000] ;  /* 0x01700000dc20783b */ /* 0x000fe20000004200 */
[----:B------:R-:W-:-:S02]  /*bcc0*/  FFMA.FTZ R181, R181, c[0x0][0x23c], -R166 ;  /* 0x00008f00b5b57a23 */ /* 0x000fc400000108a6 */
[----:B------:R-:W-:Y:S02]  /*bcd0*/  FFMA.FTZ R202, R167, c[0x0][0x23c], -R166 ;  /* 0x00008f00a7ca7a23 */ /* 0x000fe400000108a6 */
[--C-:B------:R-:W-:Y:S01]  /*bce0*/  FFMA.FTZ R182, R182, c[0x0][0x23c], -R179.reuse ;  /* 0x00008f00b6b67a23 */ /* 0x100fe200000108b3 */
[----:B------:R-:W1:Y:S01]  /*bcf0*/  MUFU.EX2 R176, R176 ;  /* 0x000000b000b07308 */ /* 0x000e620000000800 */
[--C-:B------:R-:W-:Y:S01]  /*bd00*/  FFMA.FTZ R201, R180, c[0x0][0x23c], -R179.reuse ;  /* 0x00008f00b4c97a23 */ /* 0x100fe200000108b3 */
[----:B------:R-:W-:Y:S01]  /*bd10*/  LDSM.16.MT88.4 R164, [R224+0x11800] ;  /* 0x01180000e0a4783b */ /* 0x000fe20000004200 */
[--C-:B------:R-:W-:Y:S02]  /*bd20*/  FFMA.FTZ R178, R178, c[0x0][0x23c], -R179.reuse ;  /* 0x00008f00b2b27a23 */ /* 0x100fe400000108b3 */
[----:B------:R-:W-:-:S03]  /*bd30*/  FFMA.FTZ R177, R177, c[0x0][0x23c], -R179 ;  /* 0x00008f00b1b17a23 */ /* 0x000fc600000108b3 */
[----:B------:R-:W3:Y:S01]  /*bd40*/  MUFU.EX2 R3, R3 ;  /* 0x0000000300037308 */ /* 0x000ee20000000800 */
[----:B--2---:R-:W-:Y:S01]  /*bd50*/  F2FP.PACK_AB R7, R175, R0 ;  /* 0x00000000af07723e */ /* 0x004fe200000000ff */
[----:B-1----:R-:W-:-:S06]  /*bd60*/  FMUL.FTZ R160, R160, R176 ;  /* 0x000000b0a0a07220 */ /* 0x002fcc0000410000 */
[----:B------:R-:W-:Y:S01]  /*bd70*/  MUFU.EX2 R183, R183 ;  /* 0x000000b700b77308 */ /* 0x000fe20000000800 */
[-C--:B------:R-:W-:Y:S02]  /*bd80*/  FMUL.FTZ R161, R161, R176.reuse ;  /* 0x000000b0a1a17220 */ /* 0x080fe40000410000 */
[-C--:B------:R-:W-:Y:S02]  /*bd90*/  FMUL.FTZ R156, R156, R176.reuse ;  /* 0x000000b09c9c7220 */ /* 0x080fe40000410000 */
[----:B------:R-:W-:Y:S02]  /*bda0*/  FMUL.FTZ R157, R157, R176 ;  /* 0x000000b09d9d7220 */ /* 0x000fe40000410000 */
[-C--:B---3--:R-:W-:Y:S01]  /*bdb0*/  FMUL.FTZ R162, R162, R3.reuse ;  /* 0x00000003a2a27220 */ /* 0x088fe20000410000 */
[----:B------:R-:W-:Y:S01]  /*bdc0*/  MUFU.EX2 R184, R184 ;  /* 0x000000b800b87308 */ /* 0x000fe20000000800 */
        /* <DEDUP_REMOVED lines=11> */
[----:B------:R-:W1:Y:S01]  /*be80*/  LDSM.16.MT88.4 R12, [R220+0x10000] ;  /* 0x01000000dc0c783b */ /* 0x000e620000004200 */
[----:B------:R-:W-:Y:S01]  /*be90*/  FMUL.FTZ R149, R149, R176 ;  /* 0x000000b095957220 */ /* 0x000fe20000410000 */
[----:B------:R-:W-:Y:S01]  /*bea0*/  MUFU.EX2 R186, R186 ;  /* 0x000000ba00ba7308 */ /* 0x000fe20000000800 */
[----:B------:R-:W-:-:S02]  /*beb0*/  FMUL.FTZ R150, R150, R3 ;  /* 0x0000000396967220 */ /* 0x000fc40000410000 */
[-C--:B------:R-:W-:Y:S02]  /*bec0*/  FMUL.FTZ R151, R151, R3.reuse ;  /* 0x0000000397977220 */ /* 0x080fe40000410000 */
[-C--:B------:R-:W-:Y:S01]  /*bed0*/  FMUL.FTZ R144, R144, R176.reuse ;  /* 0x000000b090907220 */ /* 0x080fe20000410000 */
[C---:B------:R-:W-:Y:S01]  /*bee0*/  HMMA.16816.F32 R152, R4.reuse, R16, R152 ;  /* 0x000000100498723c */ /* 0x040fe20000001898 */
[-C--:B------:R-:W-:Y:S01]  /*bef0*/  FMUL.FTZ R145, R145, R176.reuse ;  /* 0x000000b091917220 */ /* 0x080fe20000410000 */
[----:B------:R-:W2:Y:S01]  /*bf00*/  MUFU.EX2 R187, R187 ;  /* 0x000000bb00bb7308 */ /* 0x000ea20000000800 */
[-C--:B------:R-:W-:Y:S02]  /*bf10*/  FMUL.FTZ R146, R146, R3.reuse ;  /* 0x0000000392927220 */ /* 0x080fe40000410000 */
[-C--:B------:R-:W-:Y:S02]  /*bf20*/  FMUL.FTZ R147, R147, R3.reuse ;  /* 0x0000000393937220 */ /* 0x080fe40000410000 */
[-C--:B------:R-:W-:Y:S01]  /*bf30*/  FMUL.FTZ R140, R140, R176.reuse ;  /* 0x000000b08c8c7220 */ /* 0x080fe20000410000 */
[----:B------:R-:W-:Y:S01]  /*bf40*/  HMMA.16816.F32 R148, R4, R18, R148 ;  /* 0x000000120494723c */ /* 0x000fe20000001894 */
[----:B------:R-:W-:Y:S01]  /*bf50*/  FMUL.FTZ R141, R141, R176 ;  /* 0x000000b08d8d7220 */ /* 0x000fe20000410000 */
[----:B------:R-:W3:Y:S01]  /*bf60*/  LDSM.16.MT88.4 R16, [R224+0x12000] ;  /* 0x01200000e010783b */ /* 0x000ee20000004200 */
[-C--:B------:R-:W-:Y:S01]  /*bf70*/  FMUL.FTZ R142, R142, R3.reuse ;  /* 0x000000038e8e7220 */ /* 0x080fe20000410000 */
[----:B------:R-:W4:Y:S01]  /*bf80*/  MUFU.EX2 R190, R190 ;  /* 0x000000be00be7308 */ /* 0x000f220000000800 */
[----:B------:R-:W-:-:S02]  /*bf90*/  FMUL.FTZ R143, R143, R3 ;  /* 0x000000038f8f7220 */ /* 0x000fc40000410000 */
[-C--:B------:R-:W-:Y:S01]  /*bfa0*/  FMUL.FTZ R136, R136, R176.reuse ;  /* 0x000000b088887220 */ /* 0x080fe20000410000 */
[C---:B------:R-:W-:Y:S01]  /*bfb0*/  HMMA.16816.F32 R144, R4.reuse, R8, R144 ;  /* 0x000000080490723c */ /* 0x040fe20000001890 */
[-C--:B------:R-:W-:Y:S02]  /*bfc0*/  FMUL.FTZ R137, R137, R176.reuse ;  /* 0x000000b089897220 */ /* 0x080fe40000410000 */
[-C--:B------:R-:W-:Y:S01]  /*bfd0*/  FMUL.FTZ R138, R138, R3.reuse ;  /* 0x000000038a8a7220 */ /* 0x080fe20000410000 */
[----:B------:R-:W-:Y:S01]  /*bfe0*/  MUFU.EX2 R188, R188 ;  /* 0x000000bc00bc7308 */ /* 0x000fe20000000800 */
[-C--:B------:R-:W-:Y:S02]  /*bff0*/  FMUL.FTZ R139, R139, R3.reuse ;  /* 0x000000038b8b7220 */ /* 0x080fe40000410000 */
[-C--:B------:R-:W-:Y:S01]  /*c000*/  FMUL.FTZ R132, R132, R176.reuse ;  /* 0x000000b084847220 */ /* 0x080fe20000410000 */
[----:B------:R-:W-:Y:S01]  /*c010*/  HMMA.16816.F32 R140, R4, R10, R140 ;  /* 0x0000000a048c723c */ /* 0x000fe2000000188c */
[----:B------:R-:W-:Y:S01]  /*c020*/  FMUL.FTZ R133, R133, R176 ;  /* 0x000000b085857220 */ /* 0x000fe20000410000 */
[----:B------:R-:W5:Y:S01]  /*c030*/  LDSM.16.MT88.4 R8, [R222+0x12000] ;  /* 0x01200000de08783b */ /* 0x000f620000004200 */
[-C--:B------:R-:W-:Y:S01]  /*c040*/  FMUL.FTZ R134, R134, R3.reuse ;  /* 0x0000000386867220 */ /* 0x080fe20000410000 */
[----:B------:R-:W2:Y:S01]  /*c050*/  MUFU.EX2 R189, R189 ;  /* 0x000000bd00bd7308 */ /* 0x000ea20000000800 */
[----:B------:R-:W-:-:S02]  /*c060*/  FMUL.FTZ R135, R135, R3 ;  /* 0x0000000387877220 */ /* 0x000fc40000410000 */
[-C--:B------:R-:W-:Y:S01]  /*c070*/  FMUL.FTZ R36, R36, R176.reuse ;  /* 0x000000b024247220 */ /* 0x080fe20000410000 */
[C---:B-1----:R-:W-:Y:S01]  /*c080*/  HMMA.16816.F32 R136, R4.reuse, R12, R136 ;  /* 0x0000000c0488723c */ /* 0x042fe20000001888 */
[-C--:B------:R-:W-:Y:S02]  /*c090*/  FMUL.FTZ R37, R37, R176.reuse ;  /* 0x000000b025257220 */ /* 0x080fe40000410000 */
[-C--:B------:R-:W-:Y:S01]  /*c0a0*/  FMUL.FTZ R38, R38, R3.reuse ;  /* 0x0000000326267220 */ /* 0x080fe20000410000 */
[----:B------:R-:W-:Y:S01]  /*c0b0*/  MUFU.EX2 R191, R191 ;  /* 0x000000bf00bf7308 */ /* 0x000fe20000000800 */
[----:B------:R-:W-:Y:S02]  /*c0c0*/  FMUL.FTZ R39, R39, R3 ;  /* 0x0000000327277220 */ /* 0x000fe40000410000 */
[-C--:B------:R-:W-:Y:S01]  /*c0d0*/  FMUL.FTZ R40, R40, R176.reuse ;  /* 0x000000b028287220 */ /* 0x080fe20000410000 */
[----:B------:R-:W-:Y:S01]  /*c0e0*/  HMMA.16816.F32 R132, R4, R14, R132 ;  /* 0x0000000e0484723c */ /* 0x000fe20000001884 */
[----:B------:R-:W1:Y:S01]  /*c0f0*/  LDSM.16.MT88.4 R12, [R221+0x12000] ;  /* 0x01200000dd0c783b */ /* 0x000e620000004200 */
[----:B------:R-:W-:-:S02]  /*c100*/  FMUL.FTZ R41, R41, R176 ;  /* 0x000000b029297220 */ /* 0x000fc40000410000 */
[-C--:B------:R-:W-:Y:S01]  /*c110*/  FMUL.FTZ R42, R42, R3.reuse ;  /* 0x000000032a2a7220 */ /* 0x080fe20000410000 */
[----:B------:R-:W1:Y:S01]  /*c120*/  MUFU.EX2 R196, R196 ;  /* 0x000000c400c47308 */ /* 0x000e620000000800 */
[-C--:B------:R-:W-:Y:S02]  /*c130*/  FMUL.FTZ R43, R43, R3.reuse ;  /* 0x000000032b2b7220 */ /* 0x080fe40000410000 */
[-C--:B------:R-:W-:Y:S02]  /*c140*/  FMUL.FTZ R44, R44, R176.reuse ;  /* 0x000000b02c2c7220 */ /* 0x080fe40000410000 */
[----:B------:R-:W-:Y:S01]  /*c150*/  FMUL.FTZ R45, R45, R176 ;  /* 0x000000b02d2d7220 */ /* 0x000fe20000410000 */
[----:B---3--:R-:W-:Y:S01]  /*c160*/  HMMA.16816.F32 R36, R4, R16, R36 ;  /* 0x000000100424723c */ /* 0x008fe20000001824 */
[-C--:B------:R-:W-:Y:S01]  /*c170*/  FMUL.FTZ R46, R46, R3.reuse ;  /* 0x000000032e2e7220 */ /* 0x080fe20000410000 */
[----:B------:R-:W-:Y:S01]  /*c180*/  MUFU.EX2 R193, R193 ;  /* 0x000000c100c17308 */ /* 0x000fe20000000800 */
[----:B------:R-:W-:-:S02]  /*c190*/  FMUL.FTZ R47, R47, R3 ;  /* 0x000000032f2f7220 */ /* 0x000fc40000410000 */
[-C--:B------:R-:W-:Y:S02]  /*c1a0*/  FMUL.FTZ R48, R48, R176.reuse ;  /* 0x000000b030307220 */ /* 0x080fe40000410000 */
[-C--:B------:R-:W-:Y:S01]  /*c1b0*/  FMUL.FTZ R49, R49, R176.reuse ;  /* 0x000000b031317220 */ /* 0x080fe20000410000 */
[C---:B------:R-:W-:Y:S01]  /*c1c0*/  HMMA.16816.F32 R40, R4.reuse, R18, R40 ;  /* 0x000000120428723c */ /* 0x040fe20000001828 */
[-C--:B------:R-:W-:Y:S01]  /*c1d0*/  FMUL.FTZ R50, R50, R3.reuse ;  /* 0x0000000332327220 */ /* 0x080fe20000410000 */
[----:B------:R-:W3:Y:S01]  /*c1e0*/  LDSM.16.MT88.4 R16, [R220+0x12000] ;  /* 0x01200000dc10783b */ /* 0x000ee20000004200 */
[-C--:B------:R-:W-:Y:S01]  /*c1f0*/  FMUL.FTZ R51, R51, R3.reuse ;  /* 0x0000000333337220 */ /* 0x080fe20000410000 */
[----:B------:R-:W-:Y:S01]  /*c200*/  MUFU.EX2 R198, R198 ;  /* 0x000000c600c67308 */ /* 0x000fe20000000800 */
[-C--:B------:R-:W-:Y:S02]  /*c210*/  FMUL.FTZ R52, R52, R176.reuse ;  /* 0x000000b034347220 */ /* 0x080fe40000410000 */
[----:B------:R-:W-:Y:S01]  /*c220*/  FMUL.FTZ R53, R53, R176 ;  /* 0x000000b035357220 */ /* 0x000fe20000410000 */
[----:B-----5:R-:W-:Y:S01]  /*c230*/  HMMA.16816.F32 R44, R4, R8, R44 ;  /* 0x00000008042c723c */ /* 0x020fe2000000182c */
[----:B------:R-:W-:-:S02]  /*c240*/  FMUL.FTZ R54, R54, R3 ;  /* 0x0000000336367220 */ /* 0x000fc40000410000 */
[-C--:B------:R-:W-:Y:S01]  /*c250*/  FMUL.FTZ R55, R55, R3.reuse ;  /* 0x0000000337377220 */ /* 0x080fe20000410000 */
[----:B------:R-:W-:Y:S01]  /*c260*/  MUFU.EX2 R194, R194 ;  /* 0x000000c200c27308 */ /* 0x000fe20000000800 */
[-C--:B------:R-:W-:Y:S02]  /*c270*/  FMUL.FTZ R56, R56, R176.reuse ;  /* 0x000000b038387220 */ /* 0x080fe40000410000 */
[-C--:B------:R-:W-:Y:S01]  /*c280*/  FMUL.FTZ R57, R57, R176.reuse ;  /* 0x000000b039397220 */ /* 0x080fe20000410000 */
[----:B------:R-:W-:Y:S01]  /*c290*/  HMMA.16816.F32 R48, R4, R10, R48 ;  /* 0x0000000a0430723c */ /* 0x000fe20000001830 */
[-C--:B------:R-:W-:Y:S01]  /*c2a0*/  FMUL.FTZ R58, R58, R3.reuse ;  /* 0x000000033a3a7220 */ /* 0x080fe20000410000 */
[----:B------:R-:W5:Y:S01]  /*c2b0*/  LDSM.16.MT88.4 R8, [R224+0x14000] ;  /* 0x01400000e008783b */ /* 0x000f620000004200 */
[----:B------:R-:W-:Y:S01]  /*c2c0*/  FMUL.FTZ R59, R59, R3 ;  /* 0x000000033b3b7220 */ /* 0x000fe20000410000 */
[----:B------:R-:W2:Y:S01]  /*c2d0*/  MUFU.EX2 R195, R195 ;  /* 0x000000c300c37308 */ /* 0x000ea20000000800 */
[----:B------:R-:W-:-:S02]  /*c2e0*/  FMUL.FTZ R60, R60, R176 ;  /* 0x000000b03c3c7220 */ /* 0x000fc40000410000 */
[-C--:B------:R-:W-:Y:S01]  /*c2f0*/  FMUL.FTZ R61, R61, R176.reuse ;  /* 0x000000b03d3d7220 */ /* 0x080fe20000410000 */
[C---:B-1----:R-:W-:Y:S01]  /*c300*/  HMMA.16816.F32 R52, R4.reuse, R12, R52 ;  /* 0x0000000c0434723c */ /* 0x042fe20000001834 */
[-C--:B------:R-:W-:Y:S02]  /*c310*/  FMUL.FTZ R62, R62, R3.reuse ;  /* 0x000000033e3e7220 */ /* 0x080fe40000410000 */
[-C--:B------:R-:W-:Y:S01]  /*c320*/  FMUL.FTZ R63, R63, R3.reuse ;  /* 0x000000033f3f7220 */ /* 0x080fe20000410000 */
[----:B------:R-:W-:Y:S01]  /*c330*/  MUFU.EX2 R192, R192 ;  /* 0x000000c000c07308 */ /* 0x000fe20000000800 */
[-C--:B------:R-:W-:Y:S02]  /*c340*/  FMUL.FTZ R64, R64, R176.reuse ;  /* 0x000000b040407220 */ /* 0x080fe40000410000 */
[----:B------:R-:W-:Y:S01]  /*c350*/  FMUL.FTZ R65, R65, R176 ;  /* 0x000000b041417220 */ /* 0x000fe20000410000 */
[----:B------:R-:W-:Y:S01]  /*c360*/  HMMA.16816.F32 R56, R4, R14, R56 ;  /* 0x0000000e0438723c */ /* 0x000fe20000001838 */
[----:B------:R-:W1:Y:S01]  /*c370*/  LDSM.16.MT88.4 R12, [R222+0x14000] ;  /* 0x01400000de0c783b */ /* 0x000e620000004200 */
[----:B------:R-:W-:-:S02]  /*c380*/  FMUL.FTZ R66, R66, R3 ;  /* 0x0000000342427220 */ /* 0x000fc40000410000 */
[-C--:B------:R-:W-:Y:S01]  /*c390*/  FMUL.FTZ R67, R67, R3.reuse ;  /* 0x0000000343437220 */ /* 0x080fe20000410000 */
[----:B------:R-:W1:Y:S01]  /*c3a0*/  MUFU.EX2 R197, R197 ;  /* 0x000000c500c57308 */ /* 0x000e620000000800 */
[-C--:B------:R-:W-:Y:S02]  /*c3b0*/  FMUL.FTZ R68, R68, R176.reuse ;  /* 0x000000b044447220 */ /* 0x080fe40000410000 */
[-C--:B------:R-:W-:Y:S02]  /*c3c0*/  FMUL.FTZ R69, R69, R176.reuse ;  /* 0x000000b045457220 */ /* 0x080fe40000410000 */
[-C--:B------:R-:W-:Y:S01]  /*c3d0*/  FMUL.FTZ R70, R70, R3.reuse ;  /* 0x0000000346467220 */ /* 0x080fe20000410000 */
[----:B---3--:R-:W-:Y:S01]  /*c3e0*/  HMMA.16816.F32 R60, R4, R16, R60 ;  /* 0x00000010043c723c */ /* 0x008fe2000000183c */
[----:B------:R-:W-:Y:S01]  /*c3f0*/  FMUL.FTZ R71, R71, R3 ;  /* 0x0000000347477220 */ /* 0x000fe20000410000 */
        /* <DEDUP_REMOVED lines=8> */
[----:B------:R-:W1:Y:S01]  /*c480*/  MUFU.EX2 R200, R200 ;  /* 0x000000c800c87308 */ /* 0x000e620000000800 */
[----:B------:R-:W-:Y:S02]  /*c490*/  FMUL.FTZ R77, R77, R176 ;  /* 0x000000b04d4d7220 */ /* 0x000fe40000410000 */
[-C--:B------:R-:W-:Y:S01]  /*c4a0*/  FMUL.FTZ R78, R78, R3.reuse ;  /* 0x000000034e4e7220 */ /* 0x080fe20000410000 */
[----:B-----5:R-:W-:Y:S01]  /*c4b0*/  HMMA.16816.F32 R68, R4, R8, R68 ;  /* 0x000000080444723c */ /* 0x020fe20000001844 */
[----:B------:R-:W-:-:S02]  /*c4c0*/  FMUL.FTZ R79, R79, R3 ;  /* 0x000000034f4f7220 */ /* 0x000fc40000410000 */
        /* <DEDUP_REMOVED lines=8> */
[----:B------:R-:W-:Y:S01]  /*c550*/  MUFU.EX2 R202, R202 ;  /* 0x000000ca00ca7308 */ /* 0x000fe20000000800 */
        /* <DEDUP_REMOVED lines=27> */
[-C--:B------:R-:W-:Y:S02]  /*c710*/  FMUL.FTZ R102, R102, R3.reuse ;  /* 0x0000000366667220 */ /* 0x080fe40000410000 */
[----:B------:R-:W-:Y:S01]  /*c720*/  FMUL.FTZ R103, R103, R3 ;  /* 0x0000000367677220 */ /* 0x000fe20000410000 */
[----:B-----5:R-:W-:Y:S01]  /*c730*/  HMMA.16816.F32 R92, R4, R8, R92 ;  /* 0x00000008045c723c */ /* 0x020fe2000000185c */
[----:B------:R-:W-:-:S02]  /*c740*/  FMUL.FTZ R104, R104, R176 ;  /* 0x000000b068687220 */ /* 0x000fc40000410000 */
[-C--:B------:R-:W-:Y:S02]  /*c750*/  FMUL.FTZ R105, R105, R176.reuse ;  /* 0x000000b069697220 */ /* 0x080fe40000410000 */
[-C--:B------:R-:W-:Y:S02]  /*c760*/  FMUL.FTZ R106, R106, R3.reuse ;  /* 0x000000036a6a7220 */ /* 0x080fe40000410000 */
[-C--:B------:R-:W-:Y:S01]  /*c770*/  FMUL.FTZ R107, R107, R3.reuse ;  /* 0x000000036b6b7220 */ /* 0x080fe20000410000 */
[----:B------:R-:W-:Y:S01]  /*c780*/  HMMA.16816.F32 R96, R4, R10, R96 ;  /* 0x0000000a0460723c */ /* 0x000fe20000001860 */
[----:B------:R-:W5:Y:S01]  /*c790*/  LDSM.16.MT88.4 R8, [R221+0x16000] ;  /* 0x01600000dd08783b */ /* 0x000f620000004200 */
[-C--:B------:R-:W-:Y:S02]  /*c7a0*/  FMUL.FTZ R108, R108, R176.reuse ;  /* 0x000000b06c6c7220 */ /* 0x080fe40000410000 */
[----:B------:R-:W-:Y:S02]  /*c7b0*/  FMUL.FTZ R109, R109, R176 ;  /* 0x000000b06d6d7220 */ /* 0x000fe40000410000 */
[----:B------:R-:W-:-:S02]  /*c7c0*/  FMUL.FTZ R110, R110, R3 ;  /* 0x000000036e6e7220 */ /* 0x000fc40000410000 */
[C---:B-1----:R-:W-:Y:S01]  /*c7d0*/  HMMA.16816.F32 R100, R4.reuse, R12, R100 ;  /* 0x0000000c0464723c */ /* 0x042fe20000001864 */
[-C--:B------:R-:W-:Y:S02]  /*c7e0*/  FMUL.FTZ R111, R111, R3.reuse ;  /* 0x000000036f6f7220 */ /* 0x080fe40000410000 */
[-C--:B------:R-:W-:Y:S02]  /*c7f0*/  FMUL.FTZ R112, R112, R176.reuse ;  /* 0x000000b070707220 */ /* 0x080fe40000410000 */
[----:B------:R-:W-:Y:S02]  /*c800*/  FMUL.FTZ R113, R113, R176 ;  /* 0x000000b071717220 */ /* 0x000fe40000410000 */
[-C--:B------:R-:W-:Y:S01]  /*c810*/  FMUL.FTZ R114, R114, R3.reuse ;  /* 0x0000000372727220 */ /* 0x080fe20000410000 */
[----:B------:R-:W-:Y:S01]  /*c820*/  HMMA.16816.F32 R104, R4, R14, R104 ;  /* 0x0000000e0468723c */ /* 0x000fe20000001868 */
[----:B------:R-:W1:Y:S01]  /*c830*/  LDSM.16.MT88.4 R12, [R220+0x16000] ;  /* 0x01600000dc0c783b */ /* 0x000e620000004200 */
[----:B------:R-:W-:-:S02]  /*c840*/  FMUL.FTZ R115, R115, R3 ;  /* 0x0000000373737220 */ /* 0x000fc40000410000 */
[-C--:B------:R-:W-:Y:S02]  /*c850*/  FMUL.FTZ R116, R116, R176.reuse ;  /* 0x000000b074747220 */ /* 0x080fe40000410000 */
[-C--:B------:R-:W-:Y:S02]  /*c860*/  FMUL.FTZ R117, R117, R176.reuse ;  /* 0x000000b075757220 */ /* 0x080fe40000410000 */
[-C--:B------:R-:W-:Y:S02]  /*c870*/  FMUL.FTZ R118, R118, R3.reuse ;  /* 0x0000000376767220 */ /* 0x080fe40000410000 */
[----:B------:R-:W-:Y:S01]  /*c880*/  FMUL.FTZ R119, R119, R3 ;  /* 0x0000000377777220 */ /* 0x000fe20000410000 */
[----:B---3--:R-:W-:Y:S01]  /*c890*/  HMMA.16816.F32 R108, R4, R16, R108 ;  /* 0x00000010046c723c */ /* 0x008fe2000000186c */
[-C--:B------:R-:W-:Y:S02]  /*c8a0*/  FMUL.FTZ R120, R120, R176.reuse ;  /* 0x000000b078787220 */ /* 0x080fe40000410000 */
[----:B------:R-:W-:-:S02]  /*c8b0*/  FMUL.FTZ R121, R121, R176 ;  /* 0x000000b079797220 */ /* 0x000fc40000410000 */
[-C--:B------:R-:W-:Y:S02]  /*c8c0*/  FMUL.FTZ R122, R122, R3.reuse ;  /* 0x000000037a7a7220 */ /* 0x080fe40000410000 */
[-C--:B------:R-:W-:Y:S01]  /*c8d0*/  FMUL.FTZ R123, R123, R3.reuse ;  /* 0x000000037b7b7220 */ /* 0x080fe20000410000 */
[C---:B------:R-:W-:Y:S01]  /*c8e0*/  HMMA.16816.F32 R112, R4.reuse, R18, R112 ;  /* 0x000000120470723c */ /* 0x040fe20000001870 */
[-C--:B------:R-:W-:Y:S01]  /*c8f0*/  FMUL.FTZ R124, R124, R176.reuse ;  /* 0x000000b07c7c7220 */ /* 0x080fe20000410000 */
[----:B------:R-:W-:Y:S01]  /*c900*/  LDSM.16.MT88.4 R16, [R220+0x10800] ;  /* 0x01080000dc10783b */ /* 0x000fe20000004200 */
[-C--:B------:R-:W-:Y:S02]  /*c910*/  FMUL.FTZ R125, R125, R176.reuse ;  /* 0x000000b07d7d7220 */ /* 0x080fe40000410000 */
        /* <DEDUP_REMOVED lines=8> */
[----:B------:R-:W3:Y:S01]  /*c9a0*/  LDSM.16.MT88.4 R8, [R224+0x10800] ;  /* 0x01080000e008783b */ /* 0x000ee20000004200 */
[----:B------:R-:W-:Y:S02]  /*c9b0*/  FFMA.FTZ R172, R245, R176, R172 ;  /* 0x000000b0f5ac7223 */ /* 0x000fe400000100ac */
[----:B------:R-:W-:Y:S02]  /*c9c0*/  FFMA.FTZ R3, R243, R3, R168 ;  /* 0x00000003f3037223 */ /* 0x000fe400000100a8 */
[----:B------:R-:W-:-:S02]  /*c9d0*/  FADD.FTZ R171, R171, R172 ;  /* 0x000000acabab7221 */ /* 0x000fc40000010000 */
[C---:B-1----:R-:W-:Y:S01]  /*c9e0*/  HMMA.16816.F32 R124, R4.reuse, R12, R124 ;  /* 0x0000000c047c723c */ /* 0x042fe2000000187c */
[----:B------:R-:W-:Y:S02]  /*c9f0*/  FADD.FTZ R3, R2, R3 ;  /* 0x0000000302037221 */ /* 0x000fe40000010000 */
[----:B------:R-:W-:Y:S02]  /*ca00*/  FADD.FTZ R170, R170, R171 ;  /* 0x000000abaaaa7221 */ /* 0x000fe40000010000 */
[----:B------:R-:W-:Y:S02]  /*ca10*/  FADD.FTZ R2, R0, R3 ;  /* 0x0000000300027221 */ /* 0x000fe40000010000 */
[----:B------:R-:W-:Y:S01]  /*ca20*/  FADD.FTZ R0, R169, R170 ;  /* 0x000000aaa9007221 */ /* 0x000fe20000010000 */
[----:B------:R-:W-:Y:S01]  /*ca30*/  HMMA.16816.F32 R128, R4, R14, R128 ;  /* 0x0000000e0480723c */ /* 0x000fe20000001880 */
[----:B------:R-:W1:Y:S01]  /*ca40*/  LDSM.16.MT88.4 R12, [R222+0x12800] ;  /* 0x01280000de0c783b */ /* 0x000e620000004200 */
[----:B------:R-:W-:-:S04]  /*ca50*/  FADD.FTZ R2, R175, R2 ;  /* 0x00000002af027221 */ /* 0x000fc80000010000 */
[----:B--2---:R-:W-:Y:S01]  /*ca60*/  FADD.FTZ R3, R187, R2 ;  /* 0x00000002bb037221 */ /* 0x004fe20000010000 */
[----:B------:R-:W-:Y:S01]  /*ca70*/  F2FP.PACK_AB R4, R184, R183 ;  /* 0x000000b7b804723e */ /* 0x000fe200000000ff */
[----:B------:R-:W-:Y:S01]  /*ca80*/  FADD.FTZ R183, R183, R0 ;  /* 0x00000000b7b77221 */ /* 0x000fe20000010000 */
[C---:B----4-:R-:W-:Y:S01]  /*ca90*/  F2FP.PACK_AB R5, R190.reuse, R187 ;  /* 0x000000bbbe05723e */ /* 0x050fe200000000ff */
        /* <DEDUP_REMOVED lines=8> */
[----:B------:R-:W-:Y:S01]  /*cb20*/  HMMA.16816.F32 R36, R4, R20, R36 ;  /* 0x000000140424723c */ /* 0x000fe20000001824 */
[----:B------:R-:W-:-:S07]  /*cb30*/  FADD.FTZ R186, R186, R185 ;  /* 0x000000b9baba7221 */ /* 0x000fce0000010000 */
[C---:B------:R-:W-:Y:S01]  /*cb40*/  HMMA.16816.F32 R40, R4.reuse, R22, R40 ;  /* 0x000000160428723c */ /* 0x040fe20000001828 */
[----:B------:R-:W2:Y:S07]  /*cb50*/  LDSM.16.MT88.4 R20, [R221+0x14800] ;  /* 0x01480000dd14783b */ /* 0x000eae0000004200 */
[C---:B---3--:R-:W-:Y:S08]  /*cb60*/  HMMA.16816.F32 R160, R4.reuse, R8, R160 ;  /* 0x0000000804a0723c */ /* 0x048ff000000018a0 */
        /* <DEDUP_REMOVED lines=31> */
[----:B------:R-:W-:Y:S07]  /*cd60*/  LDSM.16.MT88.4 R28, [R222+0x11000] ;  /* 0x01100000de1c783b */ /* 0x000fee0000004200 */
[C---:B------:R-:W-:Y:S08]  /*cd70*/  HMMA.16816.F32 R76, R4.reuse, R24, R76 ;  /* 0x00000018044c723c */ /* 0x040ff0000000184c */
[C---:B------:R-:W-:Y:S01]  /*cd80*/  HMMA.16816.F32 R80, R4.reuse, R26, R80 ;  /* 0x0000001a0450723c */ /* 0x040fe20000001850 */
[----:B------:R-:W-:Y:S07]  /*cd90*/  LDSM.16.MT88.4 R24, [R221+0x11000] ;  /* 0x01100000dd18783b */ /* 0x000fee0000004200 */
[C---:B---3--:R-:W-:Y:S08]  /*cda0*/  HMMA.16816.F32 R100, R4.reuse, R8, R100 ;  /* 0x000000080464723c */ /* 0x048ff00000001864 */
[C---:B------:R-:W-:Y:S01]  /*cdb0*/  HMMA.16816.F32 R104, R4.reuse, R10, R104 ;  /* 0x0000000a0468723c */ /* 0x040fe20000001868 */
[----:B------:R-:W3:Y:S07]  /*cdc0*/  LDSM.16.MT88.4 R8, [R224+0x11000] ;  /* 0x01100000e008783b */ /* 0x000eee0000004200 */
[C---:B----4-:R-:W-:Y:S08]  /*cdd0*/  HMMA.16816.F32 R108, R4.reuse, R16, R108 ;  /* 0x00000010046c723c */ /* 0x050ff0000000186c */
        /* <DEDUP_REMOVED lines=46> */
[----:B------:R-:W-:Y:S07]  /*d0c0*/  LDSM.16.MT88.4 R12, [R222+0x13800] ;  /* 0x01380000de0c783b */ /* 0x000fee0000004200 */
[C---:B--2---:R-:W-:Y:S08]  /*d0d0*/  HMMA.16816.F32 R116, R4.reuse, R20, R116 ;  /* 0x000000140474723c */ /* 0x044ff00000001874 */
        /* <DEDUP_REMOVED lines=10> */
[----:B------:R-:W-:Y:S07]  /*d180*/  LDSM.16.MT88.4 R8, [R221+0x13800] ;  /* 0x01380000dd08783b */ /* 0x000fee0000004200 */
[C---:B----4-:R-:W-:Y:S08]  /*d190*/  HMMA.16816.F32 R108, R4.reuse, R28, R108 ;  /* 0x0000001c046c723c */ /* 0x050ff0000000186c */
        /* <DEDUP_REMOVED lines=44> */
[C---:B--2---:R-:W-:Y:S08]  /*d460*/  HMMA.16816.F32 R76, R4.reuse, R28, R76 ;  /* 0x0000001c044c723c */ /* 0x044ff0000000184c */
[C---:B------:R-:W-:Y:S08]  /*d470*/  HMMA.16816.F32 R80, R4.reuse, R30, R80 ;  /* 0x0000001e0450723c */ /* 0x040ff00000001850 */
[C---:B----4-:R-:W-:Y:S08]  /*d480*/  HMMA.16816.F32 R84, R4.reuse, R24, R84 ;  /* 0x000000180454723c */ /* 0x050ff00000001854 */
[C---:B------:R-:W-:Y:S08]  /*d490*/  HMMA.16816.F32 R88, R4.reuse, R26, R88 ;  /* 0x0000001a0458723c */ /* 0x040ff00000001858 */
[C---:B-----5:R-:W-:Y:S08]  /*d4a0*/  HMMA.16816.F32 R92, R4.reuse, R16, R92 ;  /* 0x00000010045c723c */ /* 0x060ff0000000185c */
[C---:B------:R-:W-:Y:S08]  /*d4b0*/  HMMA.16816.F32 R96, R4.reuse, R18, R96 ;  /* 0x000000120460723c */ /* 0x040ff00000001860 */
[C---:B------:R-:W-:Y:S08]  /*d4c0*/  HMMA.16816.F32 R108, R4.reuse, R8, R108 ;  /* 0x00000008046c723c */ /* 0x040ff0000000186c */
[C---:B------:R-:W-:Y:S08]  /*d4d0*/  HMMA.16816.F32 R112, R4.reuse, R10, R112 ;  /* 0x0000000a0470723c */ /* 0x040ff00000001870 */
[C---:B-1----:R-:W-:Y:S08]  /*d4e0*/  HMMA.16816.F32 R116, R4.reuse, R20, R116 ;  /* 0x000000140474723c */ /* 0x042ff00000001874 */
[C---:B------:R-:W-:Y:S08]  /*d4f0*/  HMMA.16816.F32 R120, R4.reuse, R22, R120 ;  /* 0x000000160478723c */ /* 0x040ff00000001878 */
[C---:B---3--:R-:W-:Y:S08]  /*d500*/  HMMA.16816.F32 R124, R4.reuse, R12, R124 ;  /* 0x0000000c047c723c */ /* 0x048ff0000000187c */
[C---:B------:R-:W-:Y:S08]  /*d510*/  HMMA.16816.F32 R128, R4.reuse, R14, R128 ;  /* 0x0000000e0480723c */ /* 0x040ff00000001880 */
[----:B------:R-:W-:Y:S07]  /*d520*/  HMMA.16816.F32 R160, R4, R164, R160 ;  /* 0x000000a404a0723c */ /* 0x000fee00000018a0 */
[----:B------:R-:W-:Y:S11]  /*d530*/  MOV R164, R174 ;  /* 0x000000ae00a47202 */ /* 0x000ff60000000f00 */
[----:B------:R-:W-:Y:S01]  /*d540*/  @!UPT UIADD3 URZ, URZ, URZ, URZ ;  /* 0x0000003f3f3ff290 */ /* 0x000fe2000fffe03f */
.L_x_3109:
[----:B------:R-:W-:Y:S05]  /*d550*/  @!P6 BRA `(.L_x_3117) ;  /* 0x00004e800000e947 */ /* 0x000fea0003800000 */
[----:B------:R-:W-:Y:S01]  /*d560*/  IABS R0, c[0x0][0x2d0] ;  /* 0x0000b40000007a13 */ /* 0x000fe20000000000 */
[----:B------:R-:W-:Y:S01]  /*d570*/  ULDC.64 UR8, c[0x0][0x1a0] ;  /* 0x0000680000087ab9 */ /* 0x000fe20000000a00 */
[----:B------:R-:W-:Y:S01]  /*d580*/  IABS R4, c[0x0][0x2d0] ;  /* 0x0000b40000047a13 */ /* 0x000fe20000000000 */
[----:B------:R-:W-:-:S02]  /*d590*/  ULEA UR17, -UR8, URZ, 0x6 ;  /* 0x0000003f08117291 */ /* 0x000fc4000f8e313f */
[----:B------:R-:W-:Y:S01]  /*d5a0*/  IMAD.MOV.U32 R7, RZ, RZ, R0 ;  /* 0x000000ffff077224 */ /* 0x000fe200078e0000 */
[----:B------:R-:W1:Y:S01]  /*d5b0*/  R2UR UR18, R4 ;  /* 0x00000000041273c2 */ /* 0x000e6200000e0000 */
[----:B------:R-:W-:Y:S02]  /*d5c0*/  UMOV UR34, URZ ;  /* 0x0000003f00227c82 */ /* 0x000fe40008000000 */
[----:B------:R-:W-:Y:S01]  /*d5d0*/  UMOV UR22, URZ ;  /* 0x0000003f00167c82 */ /* 0x000fe20008000000 */
[----:B------:R-:W-:Y:S01]  /*d5e0*/  IMAD.U32 R239, RZ, RZ, UR17 ;  /* 0x00000011ffef7e24 */ /* 0x000fe2000f8e00ff */
[----:B------:R-:W-:Y:S02]  /*d5f0*/  USHF.R.S32.HI UR15, URZ, 0x1f, UR17 ;  /* 0x0000001f3f0f7899 */ /* 0x000fe40008011411 */
[----:B------:R-:W-:Y:S01]  /*d600*/  ULDC.64 UR6, c[0x0][0x198] ;  /* 0x0000660000067ab9 */ /* 0x000fe20000000a00 */
[----:B------:R-:W2:Y:S01]  /*d610*/  R2UR UR14, R7 ;  /* 0x00000000070e73c2 */ /* 0x000ea200000e0000 */
[----:B------:R-:W-:-:S02]  /*d620*/  ULEA UR19, -UR6, URZ, 0x6 ;  /* 0x0000003f06137291 */ /* 0x000fc4000f8e313f */
[----:B------:R-:W-:Y:S01]  /*d630*/  ULDC UR11, c[0x0][0x2d0] ;  /* 0x0000b400000b7ab9 */ /* 0x000fe20000000800 */
[----:B------:R-:W-:Y:S01]  /*d640*/  MOV R238, UR15 ;  /* 0x0000000f00ee7c02 */ /* 0x000fe20008000f00 */
[----:B------:R-:W-:Y:S02]  /*d650*/  ULDC UR10, c[0x0][0x2d0] ;  /* 0x0000b400000a7ab9 */ /* 0x000fe40000000800 */
[----:B------:R-:W-:Y:S02]  /*d660*/  UISETP.NE.AND UP1, UPT, URZ, UR11, UPT ;  /* 0x0000000b3f00728c */ /* 0x000fe4000bf25270 */
[----:B------:R-:W-:Y:S02]  /*d670*/  ULOP3.LUT UR16, URZ, UR11, URZ, 0x33, !UPT ;  /* 0x0000000b3f107292 */ /* 0x000fe4000f8e333f */
[----:B------:R-:W-:Y:S02]  /*d680*/  UISETP.NE.AND UP0, UPT, URZ, UR10, UPT ;  /* 0x0000000a3f00728c */ /* 0x000fe4000bf05270 */
[----:B------:R-:W-:-:S02]  /*d690*/  ULOP3.LUT UR13, URZ, UR10, URZ, 0x33, !UPT ;  /* 0x0000000a3f0d7292 */ /* 0x000fc4000f8e333f */
[----:B------:R-:W-:Y:S01]  /*d6a0*/  USHF.R.S32.HI UR12, URZ, 0x1f, UR19 ;  /* 0x0000001f3f0c7899 */ /* 0x000fe20008011413 */
        /* <DEDUP_REMOVED lines=10> */
[----:B-1----:R-:W-:Y:S01]  /*d750*/  MOV R2, R164 ;  /* 0x000000a400027202 */ /* 0x002fe20000000f00 */
[----:B---3--:R-:W-:-:S04]  /*d760*/  UIADD3 UR5, URZ, -UR35, URZ ;  /* 0x800000233f057290 */ /* 0x008fc8000fffe03f */
[----:B------:R-:W-:Y:S01]  /*d770*/  UIMAD UR5, UR5, UR18, URZ ;  /* 0x00000012050572a4 */ /* 0x000fe2000f8e023f */
[----:B--2---:R-:W-:Y:S01]  /*d780*/  IMAD.MOV.U32 R0, RZ, RZ, R3 ;  /* 0x000000ffff007224 */ /* 0x004fe200078e0003 */
[----:B----4-:R-:W-:Y:S02]  /*d790*/  UIADD3 UR4, URZ, -UR23, URZ ;  /* 0x800000173f047290 */ /* 0x010fe4000fffe03f */
[----:B------:R-:W-:Y:S02]  /*d7a0*/  UIMAD.WIDE.U32 UR34, UR35, UR5, UR34 ;  /* 0x00000005232272a5 */ /* 0x000fe4000f8e0022 */
[----:B------:R-:W-:-:S04]  /*d7b0*/  UIMAD UR4, UR4, UR14, URZ ;  /* 0x0000000e040472a4 */ /* 0x000fc8000f8e023f */
[----:B------:R-:W-:Y:S02]  /*d7c0*/  UIMAD.WIDE.U32 UR22, UR23, UR4, UR22 ;  /* 0x00000004171672a5 */ /* 0x000fe4000f8e0016 */
[----:B------:R-:W-:Y:S02]  /*d7d0*/  UMOV UR17, UR35 ;  /* 0x0000002300117c82 */ /* 0x000fe40008000000 */
[----:B------:R-:W-:-:S03]  /*d7e0*/  ULDC.64 UR4, c[0x0][0x1a0] ;  /* 0x0000680000047ab9 */ /* 0x000fc60000000a00 */
[----:B------:R-:W-:Y:S02]  /*d7f0*/  UMOV UR15, UR23 ;  /* 0x00000017000f7c82 */ /* 0x000fe40008000000 */
.L_x_3121:
        /* <DEDUP_REMOVED lines=62> */
[----:B------:R-:W2:Y:S03]  /*dbe0*/  LDG.E R11, [R10.64] ;  /* 0x000000200a0b7981 */ /* 0x000ea6000c1e1900 */
[----:B------:R-:W-:Y:S01]  /*dbf0*/  UIMAD UR22, UR23, UR8, UR22 ;  /* 0x00000008171672a4 */ /* 0x000fe2000f8e0216 */
[----:B----4-:R-:W-:Y:S01]  /*dc00*/  MOV R13, UR35 ;  /* 0x00000023000d7c02 */ /* 0x010fe20008000f00 */
[----:B------:R-:W-:Y:S02]  /*dc10*/  UIMAD.WIDE.U32 UR34, UR8, UR34, URZ ;  /* 0x00000022082272a5 */ /* 0x000fe4000f8e003f */
[----:B------:R-:W-:Y:S02]  /*dc20*/  UMOV UR23, UR8 ;  /* 0x0000000800177c82 */ /* 0x000fe40008000000 */
        /* <DEDUP_REMOVED lines=13> */
.L_x_3118:
[C---:B------:R-:W-:Y:S01]  /*dd00*/  ISETP.GE.AND P6, PT, R233.reuse, c[0x0][0x220], PT ;  /* 0x00008800e9007a0c */ /* 0x040fe20003fc6270 */
[----:B------:R-:W-:Y:S01]  /*dd10*/  UISETP.GT.AND UP2, UPT, UR28, UR21, UPT ;  /* 0x000000151c00728c */ /* 0x000fe2000bf44270 */
[----:B------:R-:W-:Y:S02]  /*dd20*/  IADD3 R3, R233, 0x40, RZ ;  /* 0x00000040e9037810 */ /* 0x000fe40007ffe0ff */
[-C--:B------:R-:W-:Y:S02]  /*dd30*/  LEA R248, P0, R249, R246.reuse, 0x1 ;  /* 0x000000f6f9f87211 */ /* 0x080fe400078008ff */
[----:B------:R-:W-:Y:S02]  /*dd40*/  ISETP.GE.AND P5, PT, R3, c[0x0][0x220], PT ;  /* 0x0000880003007a0c */ /* 0x000fe40003fa6270 */
[----:B------:R-:W-:Y:S02]  /*dd50*/  IADD3 R244, R233, 0x80, RZ ;  /* 0x00000080e9f47810 */ /* 0x000fe40007ffe0ff */
[C---:B------:R-:W-:Y:S02]  /*dd60*/  IADD3 R251, P1, R249.reuse, UR27, RZ ;  /* 0x0000001bf9fb7c10 */ /* 0x040fe4000ff3e0ff */
[-C--:B------:R-:W-:Y:S01]  /*dd70*/  LEA.HI.X R249, R249, R247.reuse, R242, 0x1, P0 ;  /* 0x000000f7f9f97211 */ /* 0x080fe200000f0cf2 */
[----:B------:R-:W-:Y:S01]  /*dd80*/  @P6 STS.128 [R232+0x10000], RZ ;  /* 0x010000ffe8006388 */ /* 0x000fe20000000c00 */
[----:B------:R-:W-:Y:S02]  /*dd90*/  ISETP.GE.AND P4, PT, R244, c[0x0][0x220], PT ;  /* 0x00008800f4007a0c */ /* 0x000fe40003f86270 */
[----:B------:R-:W-:Y:S01]  /*dda0*/  IADD3 R3, R233, 0xc0, RZ ;  /* 0x000000c0e9037810 */ /* 0x000fe20007ffe0ff */
[----:B------:R-:W-:Y:S01]  /*ddb0*/  @!PT LDS RZ, [RZ] ;  /* 0x00000000fffff984 */ /* 0x000fe20000000800 */
[----:B------:R-:W-:Y:S01]  /*ddc0*/  @!PT LDS RZ, [RZ] ;  /* 0x00000000fffff984 */ /* 0x000fe20000000800 */
[----:B------:R-:W-:Y:S01]  /*ddd0*/  @!PT LDS RZ, [RZ] ;  /* 0x00000000fffff984 */ /* 0x000fe20000000800 */
[----:B------:R1:W-:Y:S01]  /*dde0*/  @!P6 LDGSTS.E.BYPASS.LTC128B.128 [R232+0x10000], [R248.64] ;  /* 0x10000000f8e8efae */ /* 0x0003e2000b901d60 */
[----:B------:R-:W-:Y:S02]  /*ddf0*/  IADD3.X R244, R242, UR26, RZ, P1, !PT ;  /* 0x0000001af2f47c10 */ /* 0x000fe40008ffe4ff */
[----:B------:R-:W-:Y:S01]  /*de00*/  ISETP.GE.AND P3, PT, R3, c[0x0][0x220], PT ;  /* 0x0000880003007a0c */ /* 0x000fe20003f66270 */
        /* <DEDUP_REMOVED lines=10> */
[C---:B------:R-:W-:Y:S03]  /*deb0*/  IADD3 R3, P2, R251.reuse, UR27, RZ ;  /* 0x0000001bfb037c10 */ /* 0x040fe6000ff5e0ff */
[----:B------:R-:W-:Y:S01]  /*dec0*/  @!PT LDS RZ, [RZ] ;  /* 0x00000000fffff984 */ /* 0x000fe20000000800 */
[----:B------:R-:W-:Y:S01]  /*ded0*/  @!PT LDS RZ, [RZ] ;  /* 0x00000000fffff984 */ /* 0x000fe20000000800 */
[----:B------:R-:W-:Y:S01]  /*dee0*/  @!PT LDS RZ, [RZ] ;  /* 0x00000000fffff984 */ /* 0x000fe20000000800 */
[----:B------:R1:W-:Y:S01]  /*def0*/  @!P4 LDGSTS.E.BYPASS.LTC128B.128 [R232+0x14000], [R248.64+0x100] ;  /* 0x14000100f8e8cfae */ /* 0x0003e2000b901d60 */
[----:B------:R-:W-:Y:S02]  /*df00*/  IADD3.X R242, R244, UR26, RZ, P2, !PT ;  /* 0x0000001af4f27c10 */ /* 0x000fe400097fe4ff */
[CC--:B------:R-:W-:Y:S01]  /*df10*/  @!P4 LEA R14, P2, R251.reuse, R246.reuse, 0x1 ;  /* 0x000000f6fb0ec211 */ /* 0x0c0fe200078408ff */
[----:B------:R-:W-:Y:S01]  /*df20*/  @P3 STS.128 [R232+0x16000], RZ ;  /* 0x016000ffe8003388 */ /* 0x000fe20000000c00 */
[CC--:B------:R-:W-:Y:S02]  /*df30*/  @!P3 LEA R250, P1, R251.reuse, R246.reuse, 0x1 ;  /* 0x000000f6fbfab211 */ /* 0x0c0fe400078208ff */
[CCC-:B------:R-:W-:Y:S01]  /*df40*/  @!P4 LEA.HI.X R15, R251.reuse, R247.reuse, R244.reuse, 0x1, P2 ;  /* 0x000000f7fb0fc211 */ /* 0x1c0fe200010f0cf4 */
[----:B------:R-:W-:Y:S01]  /*df50*/  @!PT LDS RZ, [RZ] ;  /* 0x00000000fffff984 */ /* 0x000fe20000000800 */
[----:B------:R-:W-:Y:S01]  /*df60*/  @!PT LDS RZ, [RZ] ;  /* 0x00000000fffff984 */ /* 0x000fe20000000800 */
[----:B------:R-:W-:Y:S01]  /*df70*/  @!PT LDS RZ, [RZ] ;  /* 0x00000000fffff984 */ /* 0x000fe20000000800 */
[----:B------:R1:W-:Y:S01]  /*df80*/  @!P3 LDGSTS.E.BYPASS.LTC128B.128 [R232+0x16000], [R248.64+0x180] ;  /* 0x16000180f8e8bfae */ /* 0x0003e2000b901d60 */
[-C--:B------:R-:W-:Y:S02]  /*df90*/  @!P3 LEA.HI.X R251, R251, R247.reuse, R244, 0x1, P1 ;  /* 0x000000f7fbfbb211 */ /* 0x080fe400008f0cf4 */
[CC--:B------:R-:W-:Y:S01]  /*dfa0*/  @!P6 LEA R22, P0, R3.reuse, R246.reuse, 0x1 ;  /* 0x000000f60316e211 */ /* 0x0c0fe200078008ff */
[----:B------:R-:W-:Y:S01]  /*dfb0*/  @P6 STS.128 [R232+0x10800], RZ ;  /* 0x010800ffe8006388 */ /* 0x000fe20000000c00 */
[CC--:B------:R-:W-:Y:S02]  /*dfc0*/  @!P5 LEA R194, P2, R3.reuse, R246.reuse, 0x1 ;  /* 0x000000f603c2d211 */ /* 0x0c0fe400078408ff */
[CCC-:B------:R-:W-:Y:S01]  /*dfd0*/  @!P6 LEA.HI.X R23, R3.reuse, R247.reuse, R242.reuse, 0x1, P0 ;  /* 0x000000f70317e211 */ /* 0x1c0fe200000f0cf2 */
[----:B------:R-:W-:Y:S01]  /*dfe0*/  @!PT LDS RZ, [RZ] ;  /* 0x00000000fffff984 */ /* 0x000fe20000000800 */
[----:B------:R-:W-:Y:S01]  /*dff0*/  @!PT LDS RZ, [RZ] ;  /* 0x00000000fffff984 */ /* 0x000fe20000000800 */
[----:B------:R-:W-:Y:S01]  /*e000*/  @!PT LDS RZ, [RZ] ;  /* 0x00000000fffff984 */ /* 0x000fe20000000800 */
[----:B------:R2:W-:Y:S01]  /*e010*/  @!P6 LDGSTS.E.BYPASS.LTC128B.128 [R232+0x10800], [R26.64] ;  /* 0x108000001ae8efae */ /* 0x0005e2000b901d60 */
[CCC-:B------:R-:W-:Y:S02]  /*e020*/  @!P5 LEA.HI.X R195, R3.reuse, R247.reuse, R242.reuse, 0x1, P2 ;  /* 0x000000f703c3d211 */ /* 0x1c0fe400010f0cf2 */
        /* <DEDUP_REMOVED lines=8> */
[CC--:B------:R-:W-:Y:S02]  /*e0b0*/  @!P3 LEA.HI.X R31, R3.reuse, R247.reuse, R242, 0x1, P0 ;  /* 0x000000f7031fb211 */ /* 0x0c0fe400000f0cf2 */
[----:B------:R-:W-:Y:S01]  /*e0c0*/  IADD3 R244, P2, R3, UR27, RZ ;  /* 0x0000001b03f47c10 */ /* 0x000fe2000ff5e0ff */
[----:B------:R-:W-:Y:S03]  /*e0d0*/  @P4 STS.128 [R232+0x14800], RZ ;  /* 0x014800ffe8004388 */ /* 0x000fe60000000c00 */
[-C--:B------:R-:W-:Y:S01]  /*e0e0*/  @!P6 LEA R190, P0, R244, R246.reuse, 0x1 ;  /* 0x000000f6f4bee211 */ /* 0x080fe200078008ff */
[----:B------:R-:W-:Y:S01]  /*e0f0*/  @!PT LDS RZ, [RZ] ;  /* 0x00000000fffff984 */ /* 0x000fe20000000800 */
[----:B------:R-:W-:Y:S01]  /*e100*/  @!PT LDS RZ, [RZ] ;  /* 0x00000000fffff984 */ /* 0x000fe20000000800 */
[----:B------:R-:W-:Y:S01]  /*e110*/  @!PT LDS RZ, [RZ] ;  /* 0x00000000fffff984 */ /* 0x000fe20000000800 */
[----:B------:R4:W-:Y:S01]  /*e120*/  @!P4 LDGSTS.E.BYPASS.LTC128B.128 [R232+0x14800], [R14.64+0x100] ;  /* 0x148001000ee8cfae */ /* 0x0009e2000b901d60 */
[----:B------:R-:W-:Y:S02]  /*e130*/  IADD3.X R242, R242, UR26, RZ, P2, !PT ;  /* 0x0000001af2f27c10 */ /* 0x000fe400097fe4ff */
        /* <DEDUP_REMOVED lines=8> */
[CC--:B------:R-:W-:Y:S02]  /*e1c0*/  @!P4 LEA R198, P1, R244.reuse, R246.reuse, 0x1 ;  /* 0x000000f6f4c6c211 */ /* 0x0c0fe400078208ff */
[C---:B------:R-:W-:Y:S01]  /*e1d0*/  @!P3 LEA R246, P0, R244.reuse, R246, 0x1 ;  /* 0x000000f6f4f6b211 */ /* 0x040fe200078008ff */
[----:B------:R-:W-:Y:S01]  /*e1e0*/  @P6 STS.128 [R232+0x11000], RZ ;  /* 0x011000ffe8006388 */ /* 0x000fe20000000c00 */
[CCC-:B------:R-:W-:Y:S02]  /*e1f0*/  @!P4 LEA.HI.X R199, R244.reuse, R247.reuse, R242.reuse, 0x1, P1 ;  /* 0x000000f7f4c7c211 */ /* 0x1c0fe400008f0cf2 */
[----:B------:R-:W-:Y:S01]  /*e200*/  @!P3 LEA.HI.X R247, R244, R247, R242, 0x1, P0 ;  /* 0x000000f7f4f7b211 */ /* 0x000fe200000f0cf2 */
[----:B------:R-:W-:Y:S01]  /*e210*/  @!PT LDS RZ, [RZ] ;  /* 0x00000000fffff984 */ /* 0x000fe20000000800 */
[----:B------:R-:W-:Y:S01]  /*e220*/  @!PT LDS RZ, [RZ] ;  /* 0x00000000fffff984 */ /* 0x000fe20000000800 */
[----:B------:R-:W-:Y:S01]  /*e230*/  @!PT LDS RZ, [RZ] ;  /* 0x00000000fffff984 */ /* 0x000fe20000000800 */
[----:B------:R5:W-:Y:S01]  /*e240*/  @!P6 LDGSTS.E.BYPASS.LTC128B.128 [R232+0x11000], [R22.64] ;  /* 0x1100000016e8efae */ /* 0x000be2000b901d60 */
[----:B------:R-:W-:Y:S03]  /*e250*/  PLOP3.LUT P0, PT, PT, PT, UP2, 0x80, 0x0 ;  /* 0x000000000000781c */ /* 0x000fe60003f0f028 */
        /* <DEDUP_REMOVED lines=304> */
[----:B------:R-:W-:Y:S01]  /*f560*/  UIMAD UR8, UR7, UR34, URZ ;  /* 0x00000022070872a4 */ /* 0x000fe2000f8e023f */
[----:B---3--:R-:W-:Y:S06]  /*f570*/  MOV R171, UR35 ;  /* 0x0000002300ab7c02 */ /* 0x008fec0008000f00 */
        /* <DEDUP_REMOVED lines=19> */
.L_x_3120:
        /* <DEDUP_REMOVED lines=117> */
.L_x_3119:
[----:B------:R-:W-:Y:S01]  /*fe00*/  MOV R164, UR28 ;  /* 0x0000001c00a47c02 */ /* 0x000fe20008000f00 */
[----:B------:R-:W-:Y:S02]  /*fe10*/  UISETP.GT.AND UP2, UPT, UR28, UR21, UPT ;  /* 0x000000151c00728c */ /* 0x000fe4000bf44270 */
[----:B------:R-:W-:Y:S01]  /*fe20*/  UMOV UR8, UR23 ;  /* 0x0000001700087c82 */ /* 0x000fe20008000000 */
[----:B------:R-:W-:Y:S01]  /*fe30*/  LEA R3, R164, R231, 0x6 ;  /* 0x000000e7a4037211 */ /* 0x000fe200078e30ff */
[----:B------:R-:W-:Y:S03]  /*fe40*/  UMOV UR9, UR22 ;  /* 0x0000001600097c82 */ /* 0x000fe60008000000 */
[C---:B------:R-:W-:Y:S02]  /*fe50*/  IADD3 R164, R3.reuse, 0x1, RZ ;  /* 0x0000000103a47810 */ /* 0x040fe40007ffe0ff */
[C---:B------:R-:W-:Y:S02]  /*fe60*/  ISETP.GE.AND P2, PT, R3.reuse, R237, PT ;  /* 0x000000ed0300720c */ /* 0x040fe40003f46270 */
[C---:B------:R-:W-:Y:S02]  /*fe70*/  ISETP.GE.AND P1, PT, R164.reuse, R235, PT ;  /* 0x000000eba400720c */ /* 0x040fe40003f26270 */
[CC--:B------:R-:W-:Y:S02]  /*fe80*/  ISETP.GE.AND P6, PT, R164.reuse, R237.reuse, PT ;  /* 0x000000eda400720c */ /* 0x0c0fe40003fc6270 */
[C---:B------:R-:W-:Y:S02]  /*fe90*/  ISETP.GE.OR P1, PT, R164.reuse, R234, !P1 ;  /* 0x000000eaa400720c */ /* 0x040fe40004f26670 */
[-C--:B------:R-:W-:Y:S02]  /*fea0*/  ISETP.GE.OR P6, PT, R164, R236.reuse, !P6 ;  /* 0x000000eca400720c */ /* 0x080fe400077c6670 */
[C---:B------:R-:W-:Y:S02]  /*feb0*/  IADD3 R164, R3.reuse, 0x9, RZ ;  /* 0x0000000903a47810 */ /* 0x040fe40007ffe0ff */
[C---:B------:R-:W-:Y:S02]  /*fec0*/  IADD3 R165, R3.reuse, 0x8, RZ ;  /* 0x0000000803a57810 */ /* 0x040fe40007ffe0ff */
[-C--:B------:R-:W-:Y:S02]  /*fed0*/  ISETP.GE.OR P2, PT, R3, R236.reuse, !P2 ;  /* 0x000000ec0300720c */ /* 0x080fe40005746670 */
[-C--:B------:R-:W-:Y:S02]  /*fee0*/  ISETP.GE.AND P4, PT, R164, R237.reuse, PT ;  /* 0x000000eda400720c */ /* 0x080fe40003f86270 */
[----:B------:R-:W-:Y:S02]  /*fef0*/  ISETP.GE.AND P0, PT, R165, R237, PT ;  /* 0x000000eda500720c */ /* 0x000fe40003f06270 */
[----:B-1----:R-:W-:Y:S02]  /*ff00*/  FSEL R166, R4, -INF , !P2 ;  /* 0xff80000004a67808 */ /* 0x002fe40005000000 */
[CC--:B------:R-:W-:Y:S02]  /*ff10*/  ISETP.GE.OR P4, PT, R164.reuse, R236.reuse, !P4 ;  /* 0x000000eca400720c */ /* 0x0c0fe40006786670 */
[CC--:B------:R-:W-:Y:S02]  /*ff20*/  ISETP.GE.AND P2, PT, R164.reuse, R235.reuse, PT ;  /* 0x000000eba400720c */ /* 0x0c0fe40003f46270 */
[-C--:B------:R-:W-:Y:S02]  /*ff30*/  ISETP.GE.AND P5, PT, R3, R235.reuse, PT ;  /* 0x000000eb0300720c */ /* 0x080fe40003fa6270 */
[----:B------:R-:W-:Y:S02]  /*ff40*/  FSEL R168, R9, -INF , !P4 ;  /* 0xff80000009a87808 */ /* 0x000fe40006000000 */
[----:B------:R-:W-:Y:S02]  /*ff50*/  ISETP.GE.OR P0, PT, R165, R236, !P0 ;  /* 0x000000eca500720c */ /* 0x000fe40004706670 */
[----:B------:R-:W-:Y:S02]  /*ff60*/  ISETP.GE.OR P2, PT, R164, R234, !P2 ;  /* 0x000000eaa400720c */ /* 0x000fe40005746670 */
[C---:B------:R-:W-:Y:S02]  /*ff70*/  IADD3 R164, R3.reuse, 0x10, RZ ;  /* 0x0000001003a47810 */ /* 0x040fe40007ffe0ff */
[----:B------:R-:W-:Y:S02]  /*ff80*/  IADD3 R4, R3, 0x11, RZ ;  /* 0x0000001103047810 */ /* 0x000fe40007ffe0ff */
[----:B------:R-:W-:Y:S02]  /*ff90*/  FSEL R176, R5, -INF , !P6 ;  /* 0xff80000005b07808 */ /* 0x000fe40007000000 */
[----:B------:R-:W-:Y:S02]  /*ffa0*/  FMNMX.FTZ R9, R166, R2, !PT ;  /* 0x00000002a6097209 */ /* 0x000fe40007810000 */
[----:B------:R-:W-:Y:S02]  /*ffb0*/  ISETP.GE.AND P3, PT, R165, R235, PT ;  /* 0x000000eba500720c */ /* 0x000fe40003f66270 */
[-C--:B------:R-:W-:Y:S02]  /*ffc0*/  ISETP.GE.OR P5, PT, R3, R234.reuse, !P5 ;  /* 0x000000ea0300720c */ /* 0x080fe40006fa6670 */
[----:B------:R-:W-:Y:S02]  /*ffd0*/  FSEL R7, R7, -INF , !P1 ;  /* 0xff80000007077808 */ /* 0x000fe40004800000 */
[----:B------:R-:W-:Y:S02]  /*ffe0*/  FSEL R170, R8, -INF , !P0 ;  /* 0xff80000008aa7808 */ /* 0x000fe40004000000 */
[----:B------:R-:W-:Y:S02]  /*fff0*/  ISETP.GE.AND P1, PT, R164, R237, PT ;  /* 0x000000eda400720c */ /* 0x000fe40003f26270 */
[----:B------:R-:W-:Y:S02]  /*10000*/  ISETP.GE.AND P0, PT, R4, R235, PT ;  /* 0x000000eb0400720c */ /* 0x000fe40003f06270 */
[----:B------:R-:W-:Y:S02]  /*10010*/  FMNMX.FTZ R9, R176, R9, !PT ;  /* 0x00000009b0097209 */ /* 0x000fe40007810000 */
[----:B------:R-:W-:Y:S02]  /*10020*/  ISETP.GE.AND P6, PT, R4, R237, PT ;  /* 0x000000ed0400720c */ /* 0x000fe40003fc6270 */
[----:B------:R-:W-:Y:S02]  /*10030*/  ISETP.GE.OR P3, PT, R165, R234, !P3 ;  /* 0x000000eaa500720c */ /* 0x000fe40005f66670 */
[----:B------:R-:W-:Y:S02]  /*10040*/  FSEL R167, R6, -INF , !P5 ;  /* 0xff80000006a77808 */ /* 0x000fe40006800000 */
[----:B------:R-:W-:Y:S02]  /*10050*/  ISETP.GE.OR P1, PT, R164, R236, !P1 ;  /* 0x000000eca400720c */ /* 0x000fe40004f26670 */
[----:B------:R-:W-:Y:S02]  /*10060*/  ISETP.GE.OR P0, PT, R4, R234, !P0 ;  /* 0x000000ea0400720c */ /* 0x000fe40004706670 */
[----:B------:R-:W-:Y:S02]  /*10070*/  FMNMX.FTZ R9, R170, R9, !PT ;  /* 0x00000009aa097209 */ /* 0x000fe40007810000 */
[----:B------:R-:W-:Y:S02]  /*10080*/  ISETP.GE.OR P6, PT, R4, R236, !P6 ;  /* 0x000000ec0400720c */ /* 0x000fe400077c6670 */
[C---:B------:R-:W-:Y:S02]  /*10090*/  IADD3 R6, R3.reuse, 0x18, RZ ;  /* 0x0000001803067810 */ /* 0x040fe40007ffe0ff */
[----:B------:R-:W-:Y:S02]  /*100a0*/  IADD3 R4, R3, 0x19, RZ ;  /* 0x0000001903047810 */ /* 0x000fe40007ffe0ff */
[----:B------:R-:W-:Y:S02]  /*100b0*/  FSEL R5, R10, -INF , !P3 ;  /* 0xff8000000a057808 */ /* 0x000fe40005800000 */
[----:B------:R-:W-:Y:S02]  /*100c0*/  FMNMX.FTZ R10, R167, R0, !PT ;  /* 0x00000000a70a7209 */ /* 0x000fe40007810000 */
[----:B------:R-:W-:Y:S02]  /*100d0*/  FSEL R194, R12, -INF , !P1 ;  /* 0xff8000000cc27808 */ /* 0x000fe40004800000 */
[----:B------:R-:W-:Y:S02]  /*100e0*/  FSEL R11, R11, -INF , !P2 ;  /* 0xff8000000b0b7808 */ /* 0x000fe40005000000 */
[----:B------:R-:W-:Y:S02]  /*100f0*/  FMNMX.FTZ R9, R168, R9, !PT ;  /* 0x00000009a8097209 */ /* 0x000fe40007810000 */
[C---:B------:R-:W-:Y:S02]  /*10100*/  ISETP.GE.AND P4, PT, R6.reuse, R237, PT ;  /* 0x000000ed0600720c */ /* 0x040fe40003f86270 */
[----:B------:R-:W-:Y:S02]  /*10110*/  ISETP.GE.AND P2, PT, R6, R235, PT ;  /* 0x000000eb0600720c */ /* 0x000fe40003f46270 */
[C---:B------:R-:W-:Y:S02]  /*10120*/  ISETP.GE.AND P3, PT, R4.reuse, R237, PT ;  /* 0x000000ed0400720c */ /* 0x040fe40003f66270 */
[-C--:B------:R-:W-:Y:S02]  /*10130*/  ISETP.GE.AND P1, PT, R4, R235.reuse, PT ;  /* 0x000000eb0400720c */ /* 0x080fe40003f26270 */
[----:B------:R-:W-:Y:S02]  /*10140*/  FMNMX.FTZ R10, R7, R10, !PT ;  /* 0x0000000a070a7209 */ /* 0x000fe40007810000 */
[----:B------:R-:W-:Y:S02]  /*10150*/  ISETP.GE.AND P5, PT, R164, R235, PT ;  /* 0x000000eba400720c */ /* 0x000fe40003fa6270 */
[C---:B------:R-:W-:Y:S02]  /*10160*/  ISETP.GE.OR P4, PT, R6.reuse, R236, !P4 ;  /* 0x000000ec0600720c */ /* 0x040fe40006786670 */
[----:B------:R-:W-:Y:S02]  /*10170*/  ISETP.GE.OR P2, PT, R6, R234, !P2 ;  /* 0x000000ea0600720c */ /* 0x000fe40005746670 */
[C---:B------:R-:W-:Y:S02]  /*10180*/  ISETP.GE.OR P3, PT, R4.reuse, R236, !P3 ;  /* 0x000000ec0400720c */ /* 0x040fe40005f66670 */
[-C--:B------:R-:W-:Y:S02]  /*10190*/  ISETP.GE.OR P1, PT, R4, R234.reuse, !P1 ;  /* 0x000000ea0400720c */ /* 0x080fe40004f26670 */
[----:B------:R-:W-:Y:S02]  /*101a0*/  FSEL R192, R13, -INF , !P6 ;  /* 0xff8000000dc07808 */ /* 0x000fe40007000000 */
[----:B------:R-:W-:Y:S02]  /*101b0*/  FMNMX.FTZ R9, R194, R9, !PT ;  /* 0x00000009c2097209 */ /* 0x000fe40007810000 */
[C---:B------:R-:W-:Y:S02]  /*101c0*/  IADD3 R6, R3.reuse, 0x20, RZ ;  /* 0x0000002003067810 */ /* 0x040fe40007ffe0ff */
[----:B------:R-:W-:Y:S02]  /*101d0*/  IADD3 R4, R3, 0x21, RZ ;  /* 0x0000002103047810 */ /* 0x000fe40007ffe0ff */
[----:B------:R-:W-:Y:S02]  /*101e0*/  ISETP.GE.OR P5, PT, R164, R234, !P5 ;  /* 0x000000eaa400720c */ /* 0x000fe40006fa6670 */
[----:B------:R-:W-:Y:S02]  /*101f0*/  FMNMX.FTZ R10, R5, R10, !PT ;  /* 0x0000000a050a7209 */ /* 0x000fe40007810000 */
[----:B------:R-:W-:Y:S02]  /*10200*/  FSEL R195, R15, -INF , !P0 ;  /* 0xff8000000fc37808 */ /* 0x000fe40004000000 */
[----:B------:R-:W-:Y:S02]  /*10210*/  FSEL R174, R16, -INF , !P4 ;  /* 0xff80000010ae7808 */ /* 0x000fe40006000000 */
[----:B------:R-:W-:Y:S02]  /*10220*/  FMNMX.FTZ R9, R192, R9, !PT ;  /* 0x00000009c0097209 */ /* 0x000fe40007810000 */
[-C--:B------:R-:W-:Y:S02]  /*10230*/  ISETP.GE.AND P0, PT, R6, R237.reuse, PT ;  /* 0x000000ed0600720c */ /* 0x080fe40003f06270 */
[C---:B------:R-:W-:Y:S02]  /*10240*/  ISETP.GE.AND P6, PT, R4.reuse, R237, PT ;  /* 0x000000ed0400720c */ /* 0x040fe40003fc6270 */
[-C--:B------:R-:W-:Y:S02]  /*10250*/  ISETP.GE.AND P4, PT, R4, R235.reuse, PT ;  /* 0x000000eb0400720c */ /* 0x080fe40003f86270 */
[----:B------:R-:W-:Y:S02]  /*10260*/  FSEL R197, R14, -INF , !P5 ;  /* 0xff8000000ec57808 */ /* 0x000fe40006800000 */
[----:B------:R-:W-:Y:S02]  /*10270*/  FMNMX.FTZ R10, R11, R10, !PT ;  /* 0x0000000a0b0a7209 */ /* 0x000fe40007810000 */
[----:B------:R-:W-:Y:S02]  /*10280*/  ISETP.GE.AND P5, PT, R6, R235, PT ;  /* 0x000000eb0600720c */ /* 0x000fe40003fa6270 */
[----:B------:R-:W-:Y:S02]  /*10290*/  FSEL R172, R17, -INF , !P3 ;  /* 0xff80000011ac7808 */ /* 0x000fe40005800000 */
[----:B------:R-:W-:Y:S02]  /*102a0*/  FMNMX.FTZ R9, R174, R9, !PT ;  /* 0x00000009ae097209 */ /* 0x000fe40007810000 */
[-C--:B------:R-:W-:Y:S02]  /*102b0*/  ISETP.GE.OR P0, PT, R6, R236.reuse, !P0 ;  /* 0x000000ec0600720c */ /* 0x080fe40004706670 */
[C---:B------:R-:W-:Y:S02]  /*102c0*/  ISETP.GE.OR P6, PT, R4.reuse, R236, !P6 ;  /* 0x000000ec0400720c */ /* 0x040fe400077c6670 */
[-C--:B------:R-:W-:Y:S02]  /*102d0*/  ISETP.GE.OR P4, PT, R4, R234.reuse, !P4 ;  /* 0x000000ea0400720c */ /* 0x080fe40006786670 */
[----:B------:R-:W-:Y:S02]  /*102e0*/  IADD3 R4, R3, 0x28, RZ ;  /* 0x0000002803047810 */ /* 0x000fe40007ffe0ff */
[----:B------:R-:W-:Y:S02]  /*102f0*/  ISETP.GE.OR P5, PT, R6, R234, !P5 ;  /* 0x000000ea0600720c */ /* 0x000fe40006fa6670 */
[----:B------:R-:W-:Y:S02]  /*10300*/  FMNMX.FTZ R10, R197, R10, !PT ;  /* 0x0000000ac50a7209 */ /* 0x000fe40007810000 */
[----:B------:R-:W-:Y:S02]  /*10310*/  IADD3 R6, R3, 0x29, RZ ;  /* 0x0000002903067810 */ /* 0x000fe40007ffe0ff */
[----:B------:R-:W-:Y:S02]  /*10320*/  FSEL R244, R20, -INF , !P0 ;  /* 0xff80000014f47808 */ /* 0x000fe40004000000 */
[----:B------:R-:W-:Y:S02]  /*10330*/  FMNMX.FTZ R9, R172, R9, !PT ;  /* 0x00000009ac097209 */ /* 0x000fe40007810000 */
[----:B------:R-:W-:Y:S02]  /*10340*/  ISETP.GE.AND P3, PT, R4, R237, PT ;  /* 0x000000ed0400720c */ /* 0x000fe40003f66270 */
[----:B------:R-:W-:Y:S02]  /*10350*/  FSEL R175, R18, -INF , !P2 ;  /* 0xff80000012af7808 */ /* 0x000fe40005000000 */
[----:B------:R-:W-:Y:S02]  /*10360*/  FSEL R173, R19, -INF , !P1 ;  /* 0xff80000013ad7808 */ /* 0x000fe40004800000 */
[----:B------:R-:W-:Y:S02]  /*10370*/  FMNMX.FTZ R10, R195, R10, !PT ;  /* 0x0000000ac30a7209 */ /* 0x000fe40007810000 */
[----:B------:R-:W-:Y:S02]  /*10380*/  ISETP.GE.AND P1, PT, R4, R235, PT ;  /* 0x000000eb0400720c */ /* 0x000fe40003f26270 */
[----:B------:R-:W-:Y:S02]  /*10390*/  ISETP.GE.AND P2, PT, R6, R237, PT ;  /* 0x000000ed0600720c */ /* 0x000fe40003f46270 */
[----:B------:R-:W-:Y:S02]  /*103a0*/  FSEL R242, R21, -INF , !P6 ;  /* 0xff80000015f27808 */ /* 0x000fe40007000000 */
[----:B------:R-:W-:Y:S02]  /*103b0*/  ISETP.GE.OR P3, PT, R4, R236, !P3 ;  /* 0x000000ec0400720c */ /* 0x000fe40005f66670 */
[----:B------:R-:W-:Y:S02]  /*103c0*/  IADD3 R8, R3, 0x30, RZ ;  /* 0x0000003003087810 */ /* 0x000fe40007ffe0ff */
[----:B------:R-:W-:Y:S02]  /*103d0*/  FMNMX.FTZ R9, R244, R9, !PT ;  /* 0x00000009f4097209 */ /* 0x000fe40007810000 */
[----:B------:R-:W-:Y:S02]  /*103e0*/  ISETP.GE.AND P0, PT, R6, R235, PT ;  /* 0x000000eb0600720c */ /* 0x000fe40003f06270 */
[----:B------:R-:W-:Y:S02]  /*103f0*/  FMNMX.FTZ R10, R175, R10, !PT ;  /* 0x0000000aaf0a7209 */ /* 0x000fe40007810000 */
[----:B------:R-:W-:Y:S02]  /*10400*/  ISETP.GE.OR P1, PT, R4, R234, !P1 ;  /* 0x000000ea0400720c */ /* 0x000fe40004f26670 */
[----:B------:R-:W-:Y:S02]  /*10410*/  ISETP.GE.OR P2, PT, R6, R236, !P2 ;  /* 0x000000ec0600720c */ /* 0x000fe40005746670 */
[C---:B------:R-:W-:Y:S02]  /*10420*/  IADD3 R4, R3.reuse, 0x38, RZ ;  /* 0x0000003803047810 */ /* 0x040fe40007ffe0ff */
[----:B------:R-:W-:Y:S02]  /*10430*/  FSEL R202, R24, -INF , !P3 ;  /* 0xff80000018ca7808 */ /* 0x000fe40005800000 */
[----:B------:R-:W-:Y:S02]  /*10440*/  ISETP.GE.OR P0, PT, R6, R234, !P0 ;  /* 0x000000ea0600720c */ /* 0x000fe40004706670 */
[----:B------:R-:W-:Y:S02]  /*10450*/  IADD3 R6, R3, 0x31, RZ ;  /* 0x0000003103067810 */ /* 0x000fe40007ffe0ff */
[----:B------:R-:W-:Y:S02]  /*10460*/  ISETP.GE.AND P6, PT, R8, R237, PT ;  /* 0x000000ed0800720c */ /* 0x000fe40003fc6270 */
[----:B------:R-:W-:Y:S02]  /*10470*/  FMNMX.FTZ R9, R242, R9, !PT ;  /* 0x00000009f2097209 */ /* 0x000fe40007810000 */
[----:B------:R-:W-:Y:S02]  /*10480*/  FSEL R249, R22, -INF , !P5 ;  /* 0xff80000016f97808 */ /* 0x000fe40006800000 */
[----:B------:R-:W-:Y:S02]  /*10490*/  FMNMX.FTZ R10, R173, R10, !PT ;  /* 0x0000000aad0a7209 */ /* 0x000fe40007810000 */
[----:B------:R-:W-:Y:S02]  /*104a0*/  FSEL R200, R25, -INF , !P2 ;  /* 0xff80000019c87808 */ /* 0x000fe40005000000 */
[-C--:B------:R-:W-:Y:S02]  /*104b0*/  ISETP.GE.AND P2, PT, R4, R237.reuse, PT ;  /* 0x000000ed0400720c */ /* 0x080fe40003f46270 */
[----:B------:R-:W-:Y:S02]  /*104c0*/  ISETP.GE.OR P6, PT, R8, R236, !P6 ;  /* 0x000000ec0800720c */ /* 0x000fe400077c6670 */
[----:B------:R-:W-:Y:S02]  /*104d0*/  ISETP.GE.AND P3, PT, R6, R237, PT ;  /* 0x000000ed0600720c */ /* 0x000fe40003f66270 */
[----:B------:R-:W-:Y:S02]  /*104e0*/  FMNMX.FTZ R9, R202, R9, !PT ;  /* 0x00000009ca097209 */ /* 0x000fe40007810000 */
[----:B------:R-:W-:Y:S02]  /*104f0*/  FSEL R203, R23, -INF , !P4 ;  /* 0xff80000017cb7808 */ /* 0x000fe40006000000 */
[----:B------:R-:W-:Y:S01]  /*10500*/  FMNMX.FTZ R10, R249, R10, !PT ;  /* 0x0000000af90a7209 */ /* 0x000fe20007810000 */
[----:B------:R-:W-:Y:S01]  /*10510*/  LDSM.16.MT88.4 R20, [R222+0x10000] ;  /* 0x01000000de14783b */ /* 0x000fe20000004200 */
[-C--:B------:R-:W-:Y:S02]  /*10520*/  ISETP.GE.OR P2, PT, R4, R236.reuse, !P2 ;  /* 0x000000ec0400720c */ /* 0x080fe40005746670 */
[----:B------:R-:W-:Y:S02]  /*10530*/  FSEL R190, R28, -INF , !P6 ;  /* 0xff8000001cbe7808 */ /* 0x000fe40007000000 */
[----:B------:R-:W-:Y:S02]  /*10540*/  ISETP.GE.OR P3, PT, R6, R236, !P3 ;  /* 0x000000ec0600720c */ /* 0x000fe40005f66670 */
[----:B------:R-:W-:Y:S02]  /*10550*/  IADD3 R3, R3, 0x39, RZ ;  /* 0x0000003903037810 */ /* 0x000fe40007ffe0ff */
[----:B------:R-:W-:Y:S02]  /*10560*/  FMNMX.FTZ R9, R200, R9, !PT ;  /* 0x00000009c8097209 */ /* 0x000fe40007810000 */
[----:B------:R-:W-:Y:S02]  /*10570*/  FSEL R186, R32, -INF , !P2 ;  /* 0xff80000020ba7808 */ /* 0x000fe40005000000 */
[----:B------:R-:W-:Y:S02]  /*10580*/  FSEL R201, R26, -INF , !P1 ;  /* 0xff8000001ac97808 */ /* 0x000fe40004800000 */
[----:B------:R-:W-:Y:S02]  /*10590*/  ISETP.GE.AND P2, PT, R8, R235, PT ;  /* 0x000000eb0800720c */ /* 0x000fe40003f46270 */
[----:B------:R-:W-:Y:S02]  /*105a0*/  FMNMX.FTZ R10, R203, R10, !PT ;  /* 0x0000000acb0a7209 */ /* 0x000fe40007810000 */
[----:B------:R-:W-:Y:S02]  /*105b0*/  FSEL R188, R29, -INF , !P3 ;  /* 0xff8000001dbc7808 */ /* 0x000fe40005800000 */
[----:B------:R-:W-:Y:S02]  /*105c0*/  ISETP.GE.AND P6, PT, R3, R237, PT ;  /* 0x000000ed0300720c */ /* 0x000fe40003fc6270 */
[----:B------:R-:W-:Y:S02]  /*105d0*/  FMNMX.FTZ R9, R190, R9, !PT ;  /* 0x00000009be097209 */ /* 0x000fe40007810000 */
[----:B------:R-:W-:Y:S02]  /*105e0*/  ISETP.GE.OR P1, PT, R8, R234, !P2 ;  /* 0x000000ea0800720c */ /* 0x000fe40005726670 */
[----:B------:R-:W-:Y:S02]  /*105f0*/  FSEL R199, R27, -INF , !P0 ;  /* 0xff8000001bc77808 */ /* 0x000fe40004000000 */
[----:B------:R-:W-:Y:S02]  /*10600*/  ISETP.GE.AND P2, PT, R6, R235, PT ;  /* 0x000000eb0600720c */ /* 0x000fe40003f46270 */
[----:B------:R-:W-:Y:S02]  /*10610*/  FMNMX.FTZ R8, R201, R10, !PT ;  /* 0x0000000ac9087209 */ /* 0x000fe40007810000 */
[----:B------:R-:W-:Y:S02]  /*10620*/  ISETP.GE.OR P6, PT, R3, R236, !P6 ;  /* 0x000000ec0300720c */ /* 0x000fe400077c6670 */
[----:B------:R-:W-:Y:S02]  /*10630*/  FMNMX.FTZ R9, R188, R9, !PT ;  /* 0x00000009bc097209 */ /* 0x000fe40007810000 */
[----:B------:R-:W-:Y:S02]  /*10640*/  FSEL R187, R30, -INF , !P1 ;  /* 0xff8000001ebb7808 */ /* 0x000fe40004800000 */
[----:B------:R-:W-:Y:S02]  /*10650*/  ISETP.GE.OR P2, PT, R6, R234, !P2 ;  /* 0x000000ea0600720c */ /* 0x000fe40005746670 */
[----:B------:R-:W-:Y:S02]  /*10660*/  ISETP.GE.AND P0, PT, R4, R235, PT ;  /* 0x000000eb0400720c */ /* 0x000fe40003f06270 */
[----:B------:R-:W-:Y:S02]  /*10670*/  FMNMX.FTZ R8, R199, R8, !PT ;  /* 0x00000008c7087209 */ /* 0x000fe40007810000 */
[----:B------:R-:W-:Y:S02]  /*10680*/  FSEL R178, R33, -INF , !P6 ;  /* 0xff80000021b27808 */ /* 0x000fe40007000000 */
[----:B------:R-:W-:Y:S02]  /*10690*/  FMNMX.FTZ R13, R186, R9, !PT ;  /* 0x00000009ba0d7209 */ /* 0x000fe40007810000 */
[----:B------:R-:W-:Y:S02]  /*106a0*/  FSEL R179, R31, -INF , !P2 ;  /* 0xff8000001fb37808 */ /* 0x000fe40005000000 */
[----:B------:R-:W-:Y:S01]  /*106b0*/  ISETP.GE.OR P1, PT, R4, R234, !P0 ;  /* 0x000000ea0400720c */ /* 0x000fe20004726670 */
[----:B------:R-:W-:Y:S01]  /*106c0*/  LDSM.16.MT88.4 R28, [R221+0x10000] ;  /* 0x01000000dd1c783b */ /* 0x000fe20000004200 */
[----:B------:R-:W-:Y:S02]  /*106d0*/  FMNMX.FTZ R8, R187, R8, !PT ;  /* 0x00000008bb087209 */ /* 0x000fe40007810000 */
[----:B------:R-:W-:Y:S02]  /*106e0*/  ISETP.GE.AND P0, PT, R3, R235, PT ;  /* 0x000000eb0300720c */ /* 0x000fe40003f06270 */
[----:B------:R-:W-:Y:S02]  /*106f0*/  FMNMX.FTZ R9, R178, R13, !PT ;  /* 0x0000000db2097209 */ /* 0x000fe40007810000 */
[----:B------:R-:W-:Y:S01]  /*10700*/  FSEL R177, R34, -INF , !P1 ;  /* 0xff80000022b17808 */ /* 0x000fe20004800000 */
[----:B------:R-:W-:Y:S01]  /*10710*/  LDSM.16.MT88.4 R12, [R224+0x10000] ;  /* 0x01000000e00c783b */ /* 0x000fe20000004200 */
[----:B------:R-:W-:Y:S02]  /*10720*/  FMNMX.FTZ R8, R179, R8, !PT ;  /* 0x00000008b3087209 */ /* 0x000fe40007810000 */
[----:B------:R-:W-:Y:S02]  /*10730*/  ISETP.GE.OR P0, PT, R3, R234, !P0 ;  /* 0x000000ea0300720c */ /* 0x000fe40004706670 */
[----:B------:R-:W-:Y:S02]  /*10740*/  FMNMX.FTZ R8, R177, R8, !PT ;  /* 0x00000008b1087209 */ /* 0x000fe40007810000 */
[----:B------:R-:W-:Y:S01]  /*10750*/  FSEL R165, R35, -INF , !P0 ;  /* 0xff80000023a57808 */ /* 0x000fe20004000000 */
        /* <DEDUP_REMOVED lines=8> */
[----:B------:R-:W-:Y:S02]  /*107e0*/  FSETP.NEU.FTZ.AND P0, PT, R3, -INF , PT ;  /* 0xff8000000300780b */ /* 0x000fe40003f1d000 */
[----:B--2---:R-:W-:Y:S04]  /*107f0*/  FMNMX.FTZ R164, R9, R164, !PT ;  /* 0x000000a409a47209 */ /* 0x004fe80007810000 */
[C---:B------:R-:W-:Y:S01]  /*10800*/  FSETP.NEU.FTZ.AND P1, PT, R164.reuse, -INF , PT ;  /* 0xff800000a400780b */ /* 0x040fe20003f3d000 */
[----:B------:R-:W-:Y:S05]  /*10810*/  FMUL.FTZ R189, R164, c[0x0][0x23c] ;  /* 0x00008f00a4bd7a20 */ /* 0x000fea0000410000 */
[----:B------:R-:W-:Y:S05]  /*10820*/  FSEL R189, R189, RZ, P1 ;  /* 0x000000ffbdbd7208 */ /* 0x000fea0000800000 */
[--C-:B------:R-:W-:Y:S02]  /*10830*/  FFMA.FTZ R185, R166, c[0x0][0x23c], -R189.reuse ;  /* 0x00008f00a6b97a23 */ /* 0x100fe400000108bd */
[--C-:B------:R-:W-:Y:S02]  /*10840*/  FFMA.FTZ R166, R176, c[0x0][0x23c], -R189.reuse ;  /* 0x00008f00b0a67a23 */ /* 0x100fe400000108bd */
[----:B------:R-:W-:Y:S02]  /*10850*/  FMUL.FTZ R176, R3, c[0x0][0x23c] ;  /* 0x00008f0003b07a20 */ /* 0x000fe40000410000 */
[--C-:B------:R-:W-:Y:S01]  /*10860*/  FFMA.FTZ R183, R170, c[0x0][0x23c], -R189.reuse ;  /* 0x00008f00aab77a23 */ /* 0x100fe200000108bd */
[----:B------:R-:W-:Y:S01]  /*10870*/  MUFU.EX2 R185, R185 ;  /* 0x000000b900b97308 */ /* 0x000fe20000000800 */
[--C-:B------:R-:W-:Y:S01]  /*10880*/  FFMA.FTZ R182, R168, c[0x0][0x23c], -R189.reuse ;  /* 0x00008f00a8b67a23 */ /* 0x100fe200000108bd */
[----:B------:R-:W-:Y:S01]  /*10890*/  FSEL R176, R176, RZ, P0 ;  /* 0x000000ffb0b07208 */ /* 0x000fe20000000000 */
[--C-:B------:R-:W-:Y:S02]  /*108a0*/  FFMA.FTZ R193, R174, c[0x0][0x23c], -R189.reuse ;  /* 0x00008f00aec17a23 */ /* 0x100fe400000108bd */
[--C-:B------:R-:W-:Y:S02]  /*108b0*/  FFMA.FTZ R191, R194, c[0x0][0x23c], -R189.reuse ;  /* 0x00008f00c2bf7a23 */ /* 0x100fe400000108bd */
[--C-:B------:R-:W-:Y:S01]  /*108c0*/  FFMA.FTZ R180, R5, c[0x0][0x23c], -R176.reuse ;  /* 0x00008f0005b47a23 */ /* 0x100fe200000108b0 */
[----:B------:R-:W-:Y:S01]  /*108d0*/  FSEL R5, R164, RZ, P1 ;  /* 0x000000ffa4057208 */ /* 0x000fe20000800000 */
[--C-:B------:R-:W-:Y:S01]  /*108e0*/  FFMA.FTZ R184, R167, c[0x0][0x23c], -R176.reuse ;  /* 0x00008f00a7b87a23 */ /* 0x100fe200000108b0 */
[----:B------:R-:W1:Y:S01]  /*108f0*/  MUFU.EX2 R166, R166 ;  /* 0x000000a600a67308 */ /* 0x000e620000000800 */
[----:B------:R-:W-:Y:S02]  /*10900*/  FFMA.FTZ R181, R7, c[0x0][0x23c], -R176 ;  /* 0x00008f0007b57a23 */ /* 0x000fe400000108b0 */
[----:B------:R-:W-:Y:S01]  /*10910*/  FADD.FTZ R4, -R5, R2 ;  /* 0x0000000205047221 */ /* 0x000fe20000010100 */
[----:B------:R-:W-:Y:S01]  /*10920*/  FSEL R5, R3, RZ, P0 ;  /* 0x000000ff03057208 */ /* 0x000fe20000000000 */
[----:B------:R-:W-:Y:S01]  /*10930*/  FFMA.FTZ R167, R11, c[0x0][0x23c], -R176 ;  /* 0x00008f000ba77a23 */ /* 0x000fe200000108b0 */
[----:B------:R-:W-:Y:S01]  /*10940*/  PLOP3.LUT P0, PT, PT, PT, UP2, 0x80, 0x0 ;  /* 0x000000000000781c */ /* 0x000fe20003f0f028 */
[----:B------:R-:W-:Y:S02]  /*10950*/  FMUL.FTZ R2, R4, c[0x0][0x23c] ;  /* 0x00008f0004027a20 */ /* 0x000fe40000410000 */
[----:B------:R-:W-:Y:S01]  /*10960*/  FADD.FTZ R5, -R5, R0 ;  /* 0x0000000005057221 */ /* 0x000fe20000010100 */
[----:B------:R-:W-:Y:S01]  /*10970*/  MUFU.EX2 R183, R183 ;  /* 0x000000b700b77308 */ /* 0x000fe20000000800 */
[--C-:B------:R-:W-:Y:S02]  /*10980*/  FFMA.FTZ R194, R172, c[0x0][0x23c], -R189.reuse ;  /* 0x00008f00acc27a23 */ /* 0x100fe400000108bd */
[----:B------:R-:W-:Y:S02]  /*10990*/  FMUL.FTZ R0, R5, c[0x0][0x23c] ;  /* 0x00008f0005007a20 */ /* 0x000fe40000410000 */
[--C-:B------:R-:W-:Y:S02]  /*109a0*/  FFMA.FTZ R198, R173, c[0x0][0x23c], -R176.reuse ;  /* 0x00008f00adc67a23 */ /* 0x100fe400000108b0 */
[--C-:B------:R-:W-:Y:S02]  /*109b0*/  FFMA.FTZ R192, R192, c[0x0][0x23c], -R189.reuse ;  /* 0x00008f00c0c07a23 */ /* 0x100fe400000108bd */
[--C-:B------:R-:W-:Y:S01]  /*109c0*/  FFMA.FTZ R196, R197, c[0x0][0x23c], -R176.reuse ;  /* 0x00008f00c5c47a23 */ /* 0x100fe200000108b0 */
[----:B------:R-:W2:Y:S01]  /*109d0*/  MUFU.EX2 R182, R182 ;  /* 0x000000b600b67308 */ /* 0x000ea20000000800 */
[--C-:B------:R-:W-:Y:S02]  /*109e0*/  FFMA.FTZ R197, R175, c[0x0][0x23c], -R176.reuse ;  /* 0x00008f00afc57a23 */ /* 0x100fe400000108b0 */
[----:B------:R-:W-:Y:S01]  /*109f0*/  LDSM.16.MT88.4 R172, [R224+0x14800] ;  /* 0x01480000e0ac783b */ /* 0x000fe20000004200 */
[----:B-1----:R-:W-:Y:S01]  /*10a00*/  F2FP.PACK_AB R168, R166, R185 ;  /* 0x000000b9a6a8723e */ /* 0x002fe200000000ff */
        /* <DEDUP_REMOVED lines=9> */
[----:B------:R-:W1:Y:S01]  /*10aa0*/  MUFU.EX2 R181, R181 ;  /* 0x000000b500b57308 */ /* 0x000e620000000800 */
[--C-:B------:R-:W-:Y:S02]  /*10ab0*/  FFMA.FTZ R201, R201, c[0x0][0x23c], -R176.reuse ;  /* 0x00008f00c9c97a23 */ /* 0x100fe400000108b0 */
[--C-:B------:R-:W-:Y:S01]  /*10ac0*/  FFMA.FTZ R248, R199, c[0x0][0x23c], -R176.reuse ;  /* 0x00008f00c7f87a23 */ /* 0x100fe200000108b0 */
[----:B--2---:R-:W-:Y:S01]  /*10ad0*/  F2FP.PACK_AB R170, R182, R183 ;  /* 0x000000b7b6aa723e */ /* 0x004fe200000000ff */
        /* <DEDUP_REMOVED lines=8> */
[----:B------:R-:W2:Y:S01]  /*10b60*/  MUFU.EX2 R167, R167 ;  /* 0x000000a700a77308 */ /* 0x000ea20000000800 */
[----:B-1----:R-:W-:Y:S09]  /*10b70*/  F2FP.PACK_AB R169, R181, R184 ;  /* 0x000000b8b5a9723e */ /* 0x002ff200000000ff */
[----:B------:R-:W1:Y:S10]  /*10b80*/  MUFU.EX2 R2, R2 ;  /* 0x0000000200027308 */ /* 0x000e740000000800 */
[----:B------:R-:W3:Y:S01]  /*10b90*/  MUFU.EX2 R0, R0 ;  /* 0x0000000000007308 */ /* 0x000ee20000000800 */
[----:B--2---:R-:W-:Y:S09]  /*10ba0*/  F2FP.PACK_AB R171, R167, R180 ;  /* 0x000000b4a7ab723e */ /* 0x004ff200000000ff */
[----:B------:R2:W-:Y:S01]  /*10bb0*/  MUFU.EX2 R250, R176 ;  /* 0x000000b000fa7308 */ /* 0x0005e20000000800 */
[C---:B-1----:R-:W-:Y:S02]  /*10bc0*/  FMUL.FTZ R4, R2.reuse, R160 ;  /* 0x000000a002047220 */ /* 0x042fe40000410000 */
        /* <DEDUP_REMOVED lines=16> */
[----:B------:R-:W-:Y:S02]  /*10cd0*/  MUFU.EX2 R193, R193 ;  /* 0x000000c100c17308 */ /* 0x000fe40000000800 */
[----:B--2---:R-:W-:Y:S01]  /*10ce0*/  LDSM.16.MT88.4 R176, [R224+0x15800] ;  /* 0x01580000e0b0783b */ /* 0x004fe20000004200 */
        /* <DEDUP_REMOVED lines=85> */
[----:B------:R-:W4:Y:S01]  /*11240*/  MUFU.EX2 R199, R199 ;  /* 0x000000c700c77308 */ /* 0x000f220000000800 */
        /* <DEDUP_REMOVED lines=9> */
[----:B------:R-:W3:Y:S01]  /*112e0*/  LDSM.16.MT88.4 R140, [R221+0x14000] ;  /* 0x01400000dd8c783b */ /* 0x000ee20000004200 */
        /* <DEDUP_REMOVED lines=11> */
[----:B------:R-:W1:Y:S01]  /*113a0*/  MUFU.EX2 R188, R188 ;  /* 0x000000bc00bc7308 */ /* 0x000e620000000800 */
[C---:B------:R-:W-:Y:S01]  /*113b0*/  HMMA.16816.F32 R72, R168.reuse, R138, R72 ;  /* 0x0000008aa848723c */ /* 0x040fe20000001848 */
[----:B------:R-:W1:Y:S02]  /*113c0*/  LDSM.16.MT88.4 R136, [R220+0x14000] ;  /* 0x01400000dc88783b */ /* 0x000e640000004200 */
[C---:B------:R-:W-:Y:S02]  /*113d0*/  FMUL.FTZ R78, R0.reuse, R78 ;  /* 0x0000004e004e7220 */ /* 0x040fe40000410000 */
[----:B------:R-:W-:Y:S02]  /*113e0*/  FMUL.FTZ R79, R0, R79 ;  /* 0x0000004f004f7220 */ /* 0x000fe40000410000 */
[C---:B------:R-:W-:Y:S02]  /*113f0*/  FMUL.FTZ R80, R2.reuse, R80 ;  /* 0x0000005002507220 */ /* 0x040fe40000410000 */
[----:B------:R-:W-:Y:S01]  /*11400*/  FMUL.FTZ R81, R2, R81 ;  /* 0x0000005102517220 */ /* 0x000fe20000410000 */
[----:B------:R-:W1:Y:S02]  /*11410*/  MUFU.EX2 R249, R249 ;  /* 0x000000f900f97308 */ /* 0x000e640000000800 */
        /* <DEDUP_REMOVED lines=71> */
[----:B------:R-:W-:Y:S03]  /*11890*/  F2FP.PACK_AB R133, R195, R196 ;  /* 0x000000c4c385723e */ /* 0x000fe600000000ff */
[----:B------:R-:W-:Y:S01]  /*118a0*/  HMMA.16816.F32 R128, R168, R134, R128 ;  /* 0x00000086a880723c */ /* 0x000fe20000001880 */
[----:B------:R-:W2:Y:S02]  /*118b0*/  LDSM.16.MT88.4 R168, [R220+0x12800] ;  /* 0x01280000dca8783b */ /* 0x000ea40000004200 */
        /* <DEDUP_REMOVED lines=9> */
[C---:B---3--:R-:W-:Y:S05]  /*11950*/  HMMA.16816.F32 R4, R132.reuse, R140, R4 ;  /* 0x0000008c8404723c */ /* 0x048fea0000001804 */
[----:B------:R-:W-:Y:S02]  /*11960*/  FADD.FTZ R182, R182, R183 ;  /* 0x000000b7b6b67221 */ /* 0x000fe40000010000 */
[----:B------:R-:W-:Y:S01]  /*11970*/  FADD.FTZ R167, R167, R180 ;  /* 0x000000b4a7a77221 */ /* 0x000fe20000010000 */
[C---:B------:R-:W-:Y:S01]  /*11980*/  HMMA.16816.F32 R8, R132.reuse, R142, R8 ;  /* 0x0000008e8408723c */ /* 0x040fe20000001808 */
[----:B------:R-:W3:Y:S03]  /*11990*/  LDSM.16.MT88.4 R140, [R222+0x14800] ;  /* 0x01480000de8c783b */ /* 0x000ee60000004200 */
[----:B------:R-:W-:Y:S02]  /*119a0*/  FADD.FTZ R191, R191, R182 ;  /* 0x000000b6bfbf7221 */ /* 0x000fe40000010000 */
[----:B------:R-:W-:Y:S02]  /*119b0*/  FADD.FTZ R196, R196, R167 ;  /* 0x000000a7c4c47221 */ /* 0x000fe40000010000 */
[C---:B-1----:R-:W-:Y:S04]  /*119c0*/  HMMA.16816.F32 R12, R132.reuse, R136, R12 ;  /* 0x00000088840c723c */ /* 0x042fe8000000180c */
[----:B------:R-:W-:Y:S02]  /*119d0*/  FADD.FTZ R192, R192, R191 ;  /* 0x000000bfc0c07221 */ /* 0x000fe40000010000 */
[----:B------:R-:W-:Y:S02]  /*119e0*/  FADD.FTZ R196, R195, R196 ;  /* 0x000000c4c3c47221 */ /* 0x000fe40000010000 */
        /* <DEDUP_REMOVED lines=21> */
[C---:B--2---:R-:W-:Y:S07]  /*11b40*/  HMMA.16816.F32 R60, R132.reuse, R168, R60 ;  /* 0x000000a8843c723c */ /* 0x044fee000000183c */
[----:B----4-:R-:W-:Y:S01]  /*11b50*/  F2FP.PACK_AB R168, R199, R190 ;  /* 0x000000bec7a8723e */ /* 0x010fe200000000ff */
[C---:B------:R-:W-:Y:S04]  /*11b60*/  HMMA.16816.F32 R64, R132.reuse, R170, R64 ;  /* 0x000000aa8440723c */ /* 0x040fe80000001840 */
[----:B------:R-:W-:Y:S03]  /*11b70*/  F2FP.PACK_AB R169, R188, R187 ;  /* 0x000000bbbca9723e */ /* 0x000fe600000000ff */
[----:B------:R-:W-:Y:S01]  /*11b80*/  F2FP.PACK_AB R170, R189, R186 ;  /* 0x000000babdaa723e */ /* 0x000fe200000000ff */
[C---:B------:R-:W-:Y:S04]  /*11b90*/  HMMA.16816.F32 R68, R132.reuse, R172, R68 ;  /* 0x000000ac8444723c */ /* 0x040fe80000001844 */
[----:B------:R-:W-:Y:S04]  /*11ba0*/  F2FP.PACK_AB R171, R250, R249 ;  /* 0x000000f9faab723e */ /* 0x000fe800000000ff */
        /* <DEDUP_REMOVED lines=8> */
[C---:B-----5:R-:W-:Y:S08]  /*11c30*/  HMMA.16816.F32 R92, R132.reuse, R144, R92 ;  /* 0x00000090845c723c */ /* 0x060ff0000000185c */
        /* <DEDUP_REMOVED lines=12> */
[----:B------:R-:W-:Y:S01]  /*11d00*/  HMMA.16816.F32 R128, R132, R146, R128 ;  /* 0x000000928480723c */ /* 0x000fe20000001880 */
[----:B------:R-:W3:Y:S06]  /*11d10*/  LDSM.16.MT88.4 R144, [R220+0x11000] ;  /* 0x01100000dc90783b */ /* 0x000eec0000004200 */
[----:B------:R-:W-:Y:S01]  /*11d20*/  F2FP.PACK_AB R132, R251, R244 ;  /* 0x000000f4fb84723e */ /* 0x000fe200000000ff */
[----:B------:R-:W-:Y:S01]  /*11d30*/  FADD.FTZ R244, R244, R193 ;  /* 0x000000c1f4f47221 */ /* 0x000fe20000010000 */
[----:B------:R-:W-:Y:S03]  /*11d40*/  F2FP.PACK_AB R134, R200, R202 ;  /* 0x000000cac886723e */ /* 0x000fe600000000ff */
[C---:B------:R-:W-:Y:S01]  /*11d50*/  F2FP.PACK_AB R133, R203.reuse, R242 ;  /* 0x000000f2cb85723e */ /* 0x040fe200000000ff */
[----:B------:R-:W-:Y:S01]  /*11d60*/  FADD.FTZ R242, R242, R197 ;  /* 0x000000c5f2f27221 */ /* 0x000fe20000010000 */
[C---:B------:R-:W-:Y:S03]  /*11d70*/  F2FP.PACK_AB R135, R248.reuse, R201 ;  /* 0x000000c9f887723e */ /* 0x040fe600000000ff */
[----:B------:R-:W-:Y:S04]  /*11d80*/  FADD.FTZ R242, R203, R242 ;  /* 0x000000f2cbf27221 */ /* 0x000fe80000010000 */
[C---:B----4-:R-:W-:Y:S03]  /*11d90*/  HMMA.16816.F32 R4, R132.reuse, R148, R4 ;  /* 0x000000948404723c */ /* 0x050fe60000001804 */
[----:B------:R-:W-:Y:S04]  /*11da0*/  FADD.FTZ R201, R201, R242 ;  /* 0x000000f2c9c97221 */ /* 0x000fe80000010000 */
[----:B------:R-:W-:Y:S01]  /*11db0*/  FADD.FTZ R248, R248, R201 ;  /* 0x000000c9f8f87221 */ /* 0x000fe20000010000 */
[C---:B------:R-:W-:Y:S01]  /*11dc0*/  HMMA.16816.F32 R8, R132.reuse, R150, R8 ;  /* 0x000000968408723c */ /* 0x040fe20000001808 */
[----:B------:R-:W4:Y:S03]  /*11dd0*/  LDSM.16.MT88.4 R148, [R221+0x13000] ;  /* 0x01300000dd94783b */ /* 0x000f260000004200 */
[----:B------:R-:W-:Y:S04]  /*11de0*/  FADD.FTZ R187, R187, R248 ;  /* 0x000000f8bbbb7221 */ /* 0x000fe80000010000 */
[C---:B--2---:R-:W-:Y:S04]  /*11df0*/  HMMA.16816.F32 R12, R132.reuse, R140, R12 ;  /* 0x0000008c840c723c */ /* 0x044fe8000000180c */
[----:B------:R-:W-:Y:S04]  /*11e00*/  FADD.FTZ R188, R188, R187 ;  /* 0x000000bbbcbc7221 */ /* 0x000fe80000010000 */
[C---:B------:R-:W-:Y:S01]  /*11e10*/  HMMA.16816.F32 R16, R132.reuse, R142, R16 ;  /* 0x0000008e8410723c */ /* 0x040fe20000001810 */
[----:B------:R-:W2:Y:S03]  /*11e20*/  LDSM.16.MT88.4 R140, [R220+0x13000] ;  /* 0x01300000dc8c783b */ /* 0x000ea60000004200 */
[----:B------:R-:W-:Y:S04]  /*11e30*/  FADD.FTZ R243, R249, R188 ;  /* 0x000000bcf9f37221 */ /* 0x000fe80000010000 */
[C---:B-1----:R-:W-:Y:S04]  /*11e40*/  HMMA.16816.F32 R20, R132.reuse, R136, R20 ;  /* 0x000000888414723c */ /* 0x042fe80000001814 */
[----:B------:R-:W-:Y:S04]  /*11e50*/  FADD.FTZ R243, R250, R243 ;  /* 0x000000f3faf37221 */ /* 0x000fe80000010000 */
        /* <DEDUP_REMOVED lines=10> */
[C---:B----4-:R-:W-:Y:S08]  /*11f00*/  HMMA.16816.F32 R52, R132.reuse, R148, R52 ;  /* 0x000000948434723c */ /* 0x050ff00000001834 */
[C---:B------:R-:W-:Y:S01]  /*11f10*/  HMMA.16816.F32 R56, R132.reuse, R150, R56 ;  /* 0x000000968438723c */ /* 0x040fe20000001838 */
[----:B------:R-:W4:Y:S07]  /*11f20*/  LDSM.16.MT88.4 R148, [R220+0x15000] ;  /* 0x01500000dc94783b */ /* 0x000f2e0000004200 */
[C---:B--2---:R-:W-:Y:S08]  /*11f30*/  HMMA.16816.F32 R60, R132.reuse, R140, R60 ;  /* 0x0000008c843c723c */ /* 0x044ff0000000183c */
[C---:B------:R-:W-:Y:S01]  /*11f40*/  HMMA.16816.F32 R64, R132.reuse, R142, R64 ;  /* 0x0000008e8440723c */ /* 0x040fe20000001840 */
[----:B------:R-:W-:Y:S07]  /*11f50*/  LDSM.16.MT88.4 R140, [R222+0x17000] ;  /* 0x01700000de8c783b */ /* 0x000fee0000004200 */
[C---:B-1----:R-:W-:Y:S08]  /*11f60*/  HMMA.16816.F32 R68, R132.reuse, R136, R68 ;  /* 0x000000888444723c */ /* 0x042ff00000001844 */
[C---:B------:R-:W-:Y:S01]  /*11f70*/  HMMA.16816.F32 R72, R132.reuse, R138, R72 ;  /* 0x0000008a8448723c */ /* 0x040fe20000001848 */
[----:B------:R-:W1:Y:S07]  /*11f80*/  LDSM.16.MT88.4 R136, [R224+0x17000] ;  /* 0x01700000e088783b */ /* 0x000e6e0000004200 */
[C---:B------:R-:W-:Y:S08]  /*11f90*/  HMMA.16816.F32 R76, R132.reuse, R160, R76 ;  /* 0x000000a0844c723c */ /* 0x040ff0000000184c */
[C---:B------:R-:W-:Y:S08]  /*11fa0*/  HMMA.16816.F32 R80, R132.reuse, R162, R80 ;  /* 0x000000a28450723c */ /* 0x040ff00000001850 */
        /* <DEDUP_REMOVED lines=13> */
[C---:B------:R-:W-:Y:S08]  /*12080*/  HMMA.16816.F32 R120, R132.reuse, R146, R120 ;  /* 0x000000928478723c */ /* 0x040ff00000001878 */
[C---:B---3--:R-:W-:Y:S08]  /*12090*/  HMMA.16816.F32 R124, R132.reuse, R148, R124 ;  /* 0x00000094847c723c */ /* 0x048ff0000000187c */
[----:B------:R-:W-:Y:S08]  /*120a0*/  HMMA.16816.F32 R128, R132, R150, R128 ;  /* 0x000000968480723c */ /* 0x000ff00000001880 */
[C---:B------:R-:W-:Y:S01]  /*120b0*/  HMMA.16816.F32 R160, R168.reuse, R156, R4 ;  /* 0x0000009ca8a0723c */ /* 0x040fe20000001804 */
[----:B------:R-:W2:Y:S07]  /*120c0*/  LDSM.16.MT88.4 R4, [R224+0x13800] ;  /* 0x01380000e004783b */ /* 0x000eae0000004200 */
[C---:B------:R-:W-:Y:S01]  /*120d0*/  HMMA.16816.F32 R156, R168.reuse, R158, R8 ;  /* 0x0000009ea89c723c */ /* 0x040fe20000001808 */
[----:B------:R-:W3:Y:S07]  /*120e0*/  LDSM.16.MT88.4 R8, [R222+0x13800] ;  /* 0x01380000de08783b */ /* 0x000eee0000004200 */
[C---:B-1----:R-:W-:Y:S01]  /*120f0*/  HMMA.16816.F32 R152, R168.reuse, R136, R12 ;  /* 0x00000088a898723c */ /* 0x042fe2000000180c */
[----:B------:R-:W1:Y:S07]  /*12100*/  LDSM.16.MT88.4 R12, [R221+0x13800] ;  /* 0x01380000dd0c783b */ /* 0x000e6e0000004200 */
[C---:B------:R-:W-:Y:S01]  /*12110*/  HMMA.16816.F32 R148, R168.reuse, R138, R16 ;  /* 0x0000008aa894723c */ /* 0x040fe20000001810 */
[----:B------:R-:W5:Y:S07]  /*12120*/  LDSM.16.MT88.4 R16, [R220+0x13800] ;  /* 0x01380000dc10783b */ /* 0x000f6e0000004200 */
[C---:B----4-:R-:W-:Y:S01]  /*12130*/  HMMA.16816.F32 R144, R168.reuse, R140, R20 ;  /* 0x0000008ca890723c */ /* 0x050fe20000001814 */
[----:B------:R-:W4:Y:S07]  /*12140*/  LDSM.16.MT88.4 R20, [R222+0x15800] ;  /* 0x01580000de14783b */ /* 0x000f2e0000004200 */
[C---:B------:R-:W-:Y:S01]  /*12150*/  HMMA.16816.F32 R140, R168.reuse, R142, R24 ;  /* 0x0000008ea88c723c */ /* 0x040fe20000001818 */
[----:B------:R-:W1:Y:S07]  /*12160*/  LDSM.16.MT88.4 R24, [R221+0x15800] ;  /* 0x01580000dd18783b */ /* 0x000e6e0000004200 */
[C---:B------:R-:W-:Y:S01]  /*12170*/  HMMA.16816.F32 R136, R168.reuse, R172, R28 ;  /* 0x000000aca888723c */ /* 0x040fe2000000181c */
[----:B------:R-:W1:Y:S07]  /*12180*/  LDSM.16.MT88.4 R28, [R220+0x15800] ;  /* 0x01580000dc1c783b */ /* 0x000e6e0000004200 */
        /* <DEDUP_REMOVED lines=21> */
[C---:B------:R-:W-:Y:S08]  /*122e0*/  HMMA.16816.F32 R100, R168.reuse, R32, R100 ;  /* 0x00000020a864723c */ /* 0x040ff00000001864 */
[C---:B------:R-:W-:Y:S08]  /*122f0*/  HMMA.16816.F32 R104, R168.reuse, R34, R104 ;  /* 0x00000022a868723c */ /* 0x040ff00000001868 */
[C---:B--2---:R-:W-:Y:S07]  /*12300*/  HMMA.16816.F32 R108, R168.reuse, R4, R108 ;  /* 0x00000004a86c723c */ /* 0x044fee000000186c */
[----:B------:R-:W-:Y:S01]  /*12310*/  FADD.FTZ R5, R251, R244 ;  /* 0x000000f4fb057221 */ /* 0x000fe20000010000 */
[C---:B------:R-:W-:Y:S04]  /*12320*/  HMMA.16816.F32 R112, R168.reuse, R6, R112 ;  /* 0x00000006a870723c */ /* 0x040fe80000001870 */
[----:B------:R-:W-:Y:S04]  /*12330*/  FADD.FTZ R5, R202, R5 ;  /* 0x00000005ca057221 */ /* 0x000fe80000010000 */
[C---:B---3--:R-:W-:Y:S04]  /*12340*/  HMMA.16816.F32 R116, R168.reuse, R8, R116 ;  /* 0x00000008a874723c */ /* 0x048fe80000001874 */
[----:B------:R-:W-:Y:S04]  /*12350*/  FADD.FTZ R5, R200, R5 ;  /* 0x00000005c8057221 */ /* 0x000fe80000010000 */
[C---:B------:R-:W-:Y:S04]  /*12360*/  HMMA.16816.F32 R120, R168.reuse, R10, R120 ;  /* 0x0000000aa878723c */ /* 0x040fe80000001878 */
[----:B------:R-:W-:Y:S04]  /*12370*/  FADD.FTZ R190, R190, R5 ;  /* 0x00000005bebe7221 */ /* 0x000fe80000010000 */
[C---:B-1----:R-:W-:Y:S04]  /*12380*/  HMMA.16816.F32 R124, R168.reuse, R12, R124 ;  /* 0x0000000ca87c723c */ /* 0x042fe8000000187c */
[----:B------:R-:W-:Y:S04]  /*12390*/  FADD.FTZ R199, R199, R190 ;  /* 0x000000bec7c77221 */ /* 0x000fe80000010000 */
[----:B------:R-:W-:Y:S04]  /*123a0*/  HMMA.16816.F32 R128, R168, R14, R128 ;  /* 0x0000000ea880723c */ /* 0x000fe80000001880 */
[----:B------:R-:W-:Y:S04]  /*123b0*/  FADD.FTZ R186, R186, R199 ;  /* 0x000000c7baba7221 */ /* 0x000fe80000010000 */
[----:B------:R-:W-:Y:S01]  /*123c0*/  FADD.FTZ R245, R189, R186 ;  /* 0x000000babdf57221 */ /* 0x000fe20000010000 */
[----:B------:R-:W-:-:S05]  /*123d0*/  @P0 BRA `(.L_x_3121) ;  /* 0xffffb42000000947 */ /* 0x000fca000383ffff */
.L_x_3117:
        /* <DEDUP_REMOVED lines=8> */
[----:B------:R-:W-:Y:S06]  /*12460*/  BAR.SYNC.DEFER_BLOCKING 0x0 ;  /* 0x0000000000007b1d */ /* 0x000fec0000010000 */
[----:B------:R-:W4:Y:S01]  /*12470*/  S2UR UR7, SR_CTAID.Y ;  /* 0x00000000000779c3 */ /* 0x000f220000002600 */
[----:B------:R-:W-:-:S07]  /*12480*/  ULDC.64 UR4, c[0x0][0x210] ;  /* 0x0000840000047ab9 */ /* 0x000fce0000000a00 */
[----:B------:R-:W5:Y:S01]  /*12490*/  S2UR UR8, SR_CTAID.X ;  /* 0x00000000000879c3 */ /* 0x000f620000002500 */
[----:B-1----:R-:W-:Y:S02]  /*124a0*/  FADD.FTZ R5, R0, R243 ;  /* 0x000000f300057221 */ /* 0x002fe40000010000 */
[----:B------:R-:W1:Y:S01]  /*124b0*/  S2R R0, SR_TID.X ;  /* 0x0000000000007919 */ /* 0x000e620000002100 */
[----:B--2---:R-:W-:Y:S01]  /*124c0*/  UIMAD UR9, UR9, UR6, UR10 ;  /* 0x00000006090972a4 */ /* 0x004fe2000f8e020a */
[----:B---3--:R-:W-:Y:S02]  /*124d0*/  FADD.FTZ R11, R2, R245 ;  /* 0x000000f5020b7221 */ /* 0x008fe40000010000 */
[----:B------:R-:W2:Y:S04]  /*124e0*/  SHFL.BFLY PT, R2, R5, 0x1, 0x1f ;  /* 0x0c201f0005027f89 */ /* 0x000ea800000e0000 */
[----:B------:R-:W3:Y:S01]  /*124f0*/  SHFL.BFLY PT, R4, R11, 0x1, 0x1f ;  /* 0x0c201f000b047f89 */ /* 0x000ee200000e0000 */
[----:B----4-:R-:W-:-:S04]  /*12500*/  UIMAD UR4, UR7, UR4, UR29 ;  /* 0x00000004070472a4 */ /* 0x010fc8000f8e021d */
[----:B------:R-:W-:Y:S02]  /*12510*/  UIMAD UR4, UR4, UR6, UR9 ;  /* 0x00000006040472a4 */ /* 0x000fe4000f8e0209 */
[----:B-----5:R-:W-:Y:S01]  /*12520*/  USHF.L.U32 UR8, UR8, 0x6, URZ ;  /* 0x0000000608087899 */ /* 0x020fe2000800063f */
[----:B-1----:R-:W-:-:S03]  /*12530*/  SHF.R.S32.HI R9, RZ, 0x1f, R0 ;  /* 0x0000001fff097819 */ /* 0x002fc60000011400 */
[----:B------:R-:W-:Y:S01]  /*12540*/  UIMAD UR5, UR4, UR5, UR8 ;  /* 0x00000005040572a4 */ /* 0x000fe2000f8e0208 */
[-C--:B------:R-:W-:Y:S01]  /*12550*/  LEA.HI R8, R9, R0.reuse, RZ, 0x2 ;  /* 0x0000000009087211 */ /* 0x080fe200078f10ff */
[----:B--2---:R-:W-:Y:S01]  /*12560*/  FADD.FTZ R2, R5, R2 ;  /* 0x0000000205027221 */ /* 0x004fe20000010000 */
[----:B------:R-:W-:Y:S02]  /*12570*/  LEA.HI R12, R9, R0, RZ, 0x4 ;  /* 0x00000000090c7211 */ /* 0x000fe400078f20ff */
[----:B------:R-:W-:Y:S01]  /*12580*/  SHF.R.S32.HI R10, RZ, 0x2, R8 ;  /* 0x00000002ff0a7819 */ /* 0x000fe20000011408 */
[----:B---3--:R-:W-:Y:S01]  /*12590*/  FADD.FTZ R4, R11, R4 ;  /* 0x000000040b047221 */ /* 0x008fe20000010000 */
[----:B------:R-:W-:Y:S02]  /*125a0*/  SHF.R.S32.HI R5, RZ, 0x1f, R8 ;  /* 0x0000001fff057819 */ /* 0x000fe40000011408 */
[----:B------:R-:W-:Y:S02]  /*125b0*/  FSETP.NE.FTZ.AND P3, PT, R2, RZ, PT ;  /* 0x000000ff0200720b */ /* 0x000fe40003f75000 */
[----:B------:R-:W-:-:S02]  /*125c0*/  LEA.HI R5, R5, R10, RZ, 0x3 ;  /* 0x0000000a05057211 */ /* 0x000fc400078f18ff */
[----:B------:R-:W-:Y:S02]  /*125d0*/  FSETP.NE.FTZ.AND P4, PT, R4, RZ, PT ;  /* 0x000000ff0400720b */ /* 0x000fe40003f95000 */
[----:B------:R-:W-:Y:S02]  /*125e0*/  LOP3.LUT R5, R5, 0xfffffff8, RZ, 0xc0, !PT ;  /* 0xfffffff805057812 */ /* 0x000fe400078ec0ff */
[----:B------:R-:W-:Y:S02]  /*125f0*/  LEA.HI R9, R9, R0, RZ, 0x5 ;  /* 0x0000000009097211 */ /* 0x000fe400078f28ff */
[----:B------:R-:W-:Y:S02]  /*12600*/  IADD3 R5, R10, -R5, RZ ;  /* 0x800000050a057210 */ /* 0x000fe40007ffe0ff */
[----:B------:R-:W1:Y:S01]  /*12610*/  S2R R10, SR_TID.X ;  /* 0x00000000000a7919 */ /* 0x000e620000002100 */
[----:B------:R-:W-:Y:S01]  /*12620*/  LOP3.LUT R17, R8, 0x1ffffffc, RZ, 0xc0, !PT ;  /* 0x1ffffffc08117812 */ /* 0x000fe200078ec0ff */
[----:B------:R-:W2:Y:S01]  /*12630*/  @P3 MUFU.RCP R6, R2 ;  /* 0x0000000200063308 */ /* 0x000ea20000001000 */
[----:B------:R-:W-:-:S02]  /*12640*/  LOP3.LUT R13, R12, 0xfffffff0, RZ, 0xc0, !PT ;  /* 0xfffffff00c0d7812 */ /* 0x000fc400078ec0ff */
[----:B------:R-:W-:Y:S02]  /*12650*/  SHF.R.S32.HI R12, RZ, 0x5, R9 ;  /* 0x00000005ff0c7819 */ /* 0x000fe40000011409 */
[-C--:B------:R-:W-:Y:S02]  /*12660*/  IADD3 R17, -R17, R0.reuse, RZ ;  /* 0x0000000011117210 */ /* 0x080fe40007ffe1ff */
[----:B------:R-:W-:Y:S01]  /*12670*/  IADD3 R13, -R13, R0, RZ ;  /* 0x000000000d0d7210 */ /* 0x000fe20007ffe1ff */
[----:B------:R-:W3:Y:S01]  /*12680*/  @P4 MUFU.RCP R7, R4 ;  /* 0x0000000400074308 */ /* 0x000ee20000001000 */
[C---:B------:R-:W-:Y:S02]  /*12690*/  LOP3.LUT R16, R5.reuse, 0x1, RZ, 0xc0, !PT ;  /* 0x0000000105107812 */ /* 0x040fe400078ec0ff */
[----:B------:R-:W-:Y:S02]  /*126a0*/  SHF.L.U32 R19, R5, 0x6, RZ ;  /* 0x0000000605137819 */ /* 0x000fe400000006ff */
[----:B------:R-:W-:-:S02]  /*126b0*/  ISETP.NE.U32.AND P0, PT, R16, 0x1, PT ;  /* 0x000000011000780c */ /* 0x000fc40003f05070 */
[----:B------:R-:W-:Y:S01]  /*126c0*/  LOP3.LUT R19, R19, 0x1c0, RZ, 0xc0, !PT ;  /* 0x000001c013137812 */ /* 0x000fe200078ec0ff */
[C---:B--2---:R-:W-:Y:S01]  /*126d0*/  FMUL.FTZ R163, R6.reuse, R163 ;  /* 0x000000a306a37220 */ /* 0x044fe20000410000 */
[----:B------:R-:W-:Y:S01]  /*126e0*/  R2P PR, R5, 0x6 ;  /* 0x0000000605007804 */ /* 0x000fe20000000000 */
[C---:B------:R-:W-:Y:S01]  /*126f0*/  FMUL.FTZ R162, R6.reuse, R162 ;  /* 0x000000a206a27220 */ /* 0x040fe20000410000 */
[----:B------:R-:W-:Y:S01]  /*12700*/  LEA.HI R19, R19, R19, RZ, 0x1d ;  /* 0x0000001313137211 */ /* 0x000fe200078fe8ff */
[C---:B------:R-:W-:Y:S01]  /*12710*/  FMUL.FTZ R159, R6.reuse, R159 ;  /* 0x0000009f069f7220 */ /* 0x040fe20000410000 */
[----:B------:R-:W-:Y:S01]  /*12720*/  LOP3.LUT R9, R9, 0xffffffe0, RZ, 0xc0, !PT ;  /* 0xffffffe009097812 */ /* 0x000fe200078ec0ff */
[----:B------:R-:W-:Y:S01]  /*12730*/  FMUL.FTZ R158, R6, R158 ;  /* 0x0000009e069e7220 */ /* 0x000fe20000410000 */
[----:B-1----:R-:W-:Y:S01]  /*12740*/  SHF.R.S32.HI R11, RZ, 0x1f, R10 ;  /* 0x0000001fff0b7819 */ /* 0x002fe2000001140a */
[C---:B---3--:R-:W-:Y:S01]  /*12750*/  FMUL.FTZ R160, R7.reuse, R160 ;  /* 0x000000a007a07220 */ /* 0x048fe20000410000 */
[----:B------:R-:W-:Y:S01]  /*12760*/  @P4 MUFU.LG2 R4, R4 ;  /* 0x0000000400044308 */ /* 0x000fe20000000c00 */
[----:B------:R-:W-:Y:S01]  /*12770*/  FMUL.FTZ R161, R7, R161 ;  /* 0x000000a107a17220 */ /* 0x000fe20000410000 */
[----:B------:R-:W-:Y:S01]  /*12780*/  LEA.HI R14, R11, R10, RZ, 0x4 ;  /* 0x0000000a0b0e7211 */ /* 0x000fe200078f20ff */
[----:B------:R-:W-:Y:S01]  /*12790*/  FMUL.FTZ R156, R7, R156 ;  /* 0x0000009c079c7220 */ /* 0x000fe20000410000 */
[----:B------:R-:W-:Y:S01]  /*127a0*/  LEA.HI R11, R11, R10, RZ, 0x5 ;  /* 0x0000000a0b0b7211 */ /* 0x000fe200078f28ff */
[C---:B------:R-:W-:Y:S01]  /*127b0*/  FMUL.FTZ R157, R7.reuse, R157 ;  /* 0x0000009d079d7220 */ /* 0x040fe20000410000 */
[----:B------:R-:W-:Y:S01]  /*127c0*/  SHF.R.S32.HI R8, RZ, 0x4, R14 ;  /* 0x00000004ff087819 */ /* 0x000fe2000001140e */
[C---:B------:R-:W-:Y:S01]  /*127d0*/  FMUL.FTZ R152, R7.reuse, R152 ;  /* 0x0000009807987220 */ /* 0x040fe20000410000 */
[----:B------:R-:W-:Y:S01]  /*127e0*/  LEA R14, R12, R17, 0x9 ;  /* 0x000000110c0e7211 */ /* 0x000fe200078e48ff */
[----:B------:R-:W-:Y:S01]  /*127f0*/  FMUL.FTZ R153, R7, R153 ;  /* 0x0000009907997220 */ /* 0x000fe20000410000 */
[----:B------:R-:W-:Y:S01]  /*12800*/  SHF.L.U32 R15, R8, 0x6, RZ ;  /* 0x00000006080f7819 */ /* 0x000fe200000006ff */
[C---:B------:R-:W-:Y:S01]  /*12810*/  FMUL.FTZ R155, R6.reuse, R155 ;  /* 0x0000009b069b7220 */ /* 0x040fe20000410000 */
[----:B------:R-:W-:Y:S01]  /*12820*/  LEA.HI R17, R13, R13, RZ, 0x1 ;  /* 0x0000000d0d117211 */ /* 0x000fe200078f08ff */
[C---:B------:R-:W-:Y:S01]  /*12830*/  FMUL.FTZ R154, R6.reuse, R154 ;  /* 0x0000009a069a7220 */ /* 0x040fe20000410000 */
[----:B------:R-:W-:Y:S01]  /*12840*/  LOP3.LUT R15, R15, 0x1c0, RZ, 0xc0, !PT ;  /* 0x000001c00f0f7812 */ /* 0x000fe200078ec0ff */
[----:B------:R-:W-:Y:S01]  /*12850*/  FMUL.FTZ R148, R7, R148 ;  /* 0x0000009407947220 */ /* 0x000fe20000410000 */
[----:B------:R-:W-:Y:S01]  /*12860*/  SHF.L.U32 R16, R17, 0x2, RZ ;  /* 0x0000000211107819 */ /* 0x000fe200000006ff */
[----:B------:R-:W-:Y:S01]  /*12870*/  FMUL.FTZ R149, R7, R149 ;  /* 0x0000009507957220 */ /* 0x000fe20000410000 */
[----:B------:R-:W-:Y:S01]  /*12880*/  LOP3.LUT R18, R17, 0xffffffe, RZ, 0xc0, !PT ;  /* 0x0ffffffe11127812 */ /* 0x000fe200078ec0ff */
[C---:B------:R-:W-:Y:S01]  /*12890*/  FMUL.FTZ R151, R6.reuse, R151 ;  /* 0x0000009706977220 */ /* 0x040fe20000410000 */
[----:B------:R-:W-:Y:S01]  /*128a0*/  LOP3.LUT R16, R15, 0x38, R16, 0xf8, !PT ;  /* 0x000000380f107812 */ /* 0x000fe200078ef810 */
[----:B------:R-:W-:Y:S01]  /*128b0*/  FMUL.FTZ R150, R6, R150 ;  /* 0x0000009606967220 */ /* 0x000fe20000410000 */
[----:B------:R-:W-:Y:S01]  /*128c0*/  SHF.R.U32.HI R15, RZ, 0x3, R15 ;  /* 0x00000003ff0f7819 */ /* 0x000fe2000001160f */
[C---:B------:R-:W-:Y:S01]  /*128d0*/  FMUL.FTZ R144, R7.reuse, R144 ;  /* 0x0000009007907220 */ /* 0x040fe20000410000 */
[----:B------:R-:W-:Y:S01]  /*128e0*/  LEA R14, R14, R19, 0x1 ;  /* 0x000000130e0e7211 */ /* 0x000fe200078e08ff */
[----:B------:R-:W-:Y:S01]  /*128f0*/  FMUL.FTZ R145, R7, R145 ;  /* 0x0000009107917220 */ /* 0x000fe20000410000 */
[----:B------:R-:W-:Y:S01]  /*12900*/  LOP3.LUT R15, R16, R15, RZ, 0x3c, !PT ;  /* 0x0000000f100f7212 */ /* 0x000fe200078e3cff */
[C---:B------:R-:W-:Y:S01]  /*12910*/  FMUL.FTZ R147, R6.reuse, R147 ;  /* 0x0000009306937220 */ /* 0x040fe20000410000 */
[----:B------:R-:W-:Y:S01]  /*12920*/  IADD3 R18, R13, -R18, RZ ;  /* 0x800000120d127210 */ /* 0x000fe20007ffe0ff */
[----:B------:R-:W-:Y:S01]  /*12930*/  FMUL.FTZ R146, R6, R146 ;  /* 0x0000009206927220 */ /* 0x000fe20000410000 */
[----:B------:R-:W-:Y:S01]  /*12940*/  STS.64 [R14.X4], R160 ;  /* 0x000000a00e007388 */ /* 0x000fe20000004a00 */
[C---:B------:R-:W-:Y:S01]  /*12950*/  FMUL.FTZ R140, R7.reuse, R140 ;  /* 0x0000008c078c7220 */ /* 0x040fe20000410000 */
[----:B------:R-:W-:Y:S01]  /*12960*/  LEA R5, R18, R15, 0x2 ;  /* 0x0000000f12057211 */ /* 0x000fe200078e10ff */
[----:B------:R-:W-:Y:S01]  /*12970*/  FMUL.FTZ R141, R7, R141 ;  /* 0x0000008d078d7220 */ /* 0x000fe20000410000 */
[----:B------:R-:W-:Y:S01]  /*12980*/  MOV R15, 0x80 ;  /* 0x00000080000f7802 */ /* 0x000fe20000000f00 */
[C---:B------:R-:W-:Y:S01]  /*12990*/  FMUL.FTZ R143, R6.reuse, R143 ;  /* 0x0000008f068f7220 */ /* 0x040fe20000410000 */
[----:B------:R-:W-:Y:S01]  /*129a0*/  STS.64 [R14.X4+0x800], R162 ;  /* 0x000800a20e007388 */ /* 0x000fe20000004a00 */
[C---:B------:R-:W-:Y:S01]  /*129b0*/  FMUL.FTZ R142, R6.reuse, R142 ;  /* 0x0000008e068e7220 */ /* 0x040fe20000410000 */
[----:B------:R-:W-:Y:S01]  /*129c0*/  SEL R15, R15, 0xffffff80, !P2 ;  /* 0xffffff800f0f7807 */ /* 0x000fe20005000000 */
[----:B------:R-:W-:Y:S01]  /*129d0*/  FMUL.FTZ R136, R7, R136 ;  /* 0x0000008807887220 */ /* 0x000fe20000410000 */
[----:B------:R-:W-:Y:S01]  /*129e0*/  LOP3.LUT R11, R11, 0xffffffe0, RZ, 0xc0, !PT ;  /* 0xffffffe00b0b7812 */ /* 0x000fe200078ec0ff */
[----:B------:R-:W-:Y:S01]  /*129f0*/  FMUL.FTZ R137, R7, R137 ;  /* 0x0000008907897220 */ /* 0x000fe20000410000 */
[----:B------:R-:W1:Y:S01]  /*12a00*/  @P3 MUFU.LG2 R2, R2 ;  /* 0x0000000200023308 */ /* 0x000e620000000c00 */
[C---:B------:R-:W-:Y:S01]  /*12a10*/  FMUL.FTZ R139, R6.reuse, R139 ;  /* 0x0000008b068b7220 */ /* 0x040fe20000410000 */
[----:B------:R-:W-:Y:S01]  /*12a20*/  IADD3 R9, -R9, R0, RZ ;  /* 0x0000000009097210 */ /* 0x000fe20007ffe1ff */
[C---:B------:R-:W-:Y:S01]  /*12a30*/  FMUL.FTZ R138, R6.reuse, R138 ;  /* 0x0000008a068a7220 */ /* 0x040fe20000410000 */
[----:B------:R-:W-:Y:S01]  /*12a40*/  IADD3 R11, -R11, R10, RZ ;  /* 0x0000000a0b0b7210 */ /* 0x000fe20007ffe1ff */
[----:B------:R-:W-:Y:S01]  /*12a50*/  FMUL.FTZ R132, R7, R132 ;  /* 0x0000008407847220 */ /* 0x000fe20000410000 */
[----:B------:R-:W-:Y:S01]  /*12a60*/  SHF.L.U32 R10, R13, 0x2, RZ ;  /* 0x000000020d0a7819 */ /* 0x000fe200000006ff */
[----:B------:R-:W-:Y:S01]  /*12a70*/  FMUL.FTZ R133, R7, R133 ;  /* 0x0000008507857220 */ /* 0x000fe20000410000 */
[----:B------:R-:W-:Y:S01]  /*12a80*/  SHF.R.S32.HI R0, RZ, 0x1f, R11 ;  /* 0x0000001fff007819 */ /* 0x000fe2000001140b */
[----:B------:R-:W-:-:S02]  /*12a90*/  FMUL.FTZ R135, R6, R135 ;  /* 0x0000008706877220 */ /* 0x000fc40000410000 */
[----:B------:R-:W-:Y:S01]  /*12aa0*/  FMUL.FTZ R134, R6, R134 ;  /* 0x0000008606867220 */ /* 0x000fe20000410000 */
[----:B------:R-:W-:Y:S01]  /*12ab0*/  LEA.HI R0, R0, R11, RZ, 0x2 ;  /* 0x0000000b00007211 */ /* 0x000fe200078f10ff */
[C---:B------:R-:W-:Y:S01]  /*12ac0*/  FMUL.FTZ R36, R7.reuse, R36 ;  /* 0x0000002407247220 */ /* 0x040fe20000410000 */
[----:B------:R-:W-:Y:S01]  /*12ad0*/  SHF.R.S32.HI R11, RZ, 0x1f, R10 ;  /* 0x0000001fff0b7819 */ /* 0x000fe2000001140a */
[C---:B------:R-:W-:Y:S01]  /*12ae0*/  FMUL.FTZ R37, R7.reuse, R37 ;  /* 0x0000002507257220 */ /* 0x040fe20000410000 */
[----:B------:R-:W-:Y:S01]  /*12af0*/  SHF.R.S32.HI R0, RZ, 0x2, R0 ;  /* 0x00000002ff007819 */ /* 0x000fe20000011400 */
[C---:B------:R-:W-:Y:S02]  /*12b00*/  FMUL.FTZ R39, R6.reuse, R39 ;  /* 0x0000002706277220 */ /* 0x040fe40000410000 */
[----:B------:R-:W-:Y:S02]  /*12b10*/  FMUL.FTZ R38, R6, R38 ;  /* 0x0000002606267220 */ /* 0x000fe40000410000 */
[----:B------:R-:W-:-:S02]  /*12b20*/  FMUL.FTZ R40, R7, R40 ;  /* 0x0000002807287220 */ /* 0x000fc40000410000 */
[C---:B------:R-:W-:Y:S02]  /*12b30*/  FMUL.FTZ R41, R7.reuse, R41 ;  /* 0x0000002907297220 */ /* 0x040fe40000410000 */
[C---:B------:R-:W-:Y:S02]  /*12b40*/  FMUL.FTZ R43, R6.reuse, R43 ;  /* 0x0000002b062b7220 */ /* 0x040fe40000410000 */
[C---:B------:R-:W-:Y:S02]  /*12b50*/  FMUL.FTZ R42, R6.reuse, R42 ;  /* 0x0000002a062a7220 */ /* 0x040fe40000410000 */
        /* <DEDUP_REMOVED lines=85> */
[----:B------:R-:W-:Y:S01]  /*130b0*/  FMUL.FTZ R129, R7, R129 ;  /* 0x0000008107817220 */ /* 0x000fe20000410000 */
[----:B------:R-:W-:Y:S01]  /*130c0*/  MOV R7, 0x40 ;  /* 0x0000004000077802 */ /* 0x000fe20000000f00 */
[----:B------:R-:W-:-:S02]  /*130d0*/  FMUL.FTZ R131, R6, R131 ;  /* 0x0000008306837220 */ /* 0x000fc40000410000 */
[----:B------:R-:W-:Y:S01]  /*130e0*/  FMUL.FTZ R130, R6, R130 ;  /* 0x0000008206827220 */ /* 0x000fe20000410000 */
[----:B------:R-:W-:Y:S01]  /*130f0*/  SHF.L.U32 R6, R14, 0x2, RZ ;  /* 0x000000020e067819 */ /* 0x000fe200000006ff */
[----:B-1----:R-:W-:Y:S01]  /*13100*/  @P3 FMUL.FTZ R2, R2, 0.69314718246459960938 ;  /* 0x3f31721802023820 */ /* 0x002fe20000410000 */
[----:B------:R-:W-:Y:S02]  /*13110*/  SEL R7, R7, 0xffffffc0, !P1 ;  /* 0xffffffc007077807 */ /* 0x000fe40004800000 */
[C---:B------:R-:W-:Y:S02]  /*13120*/  IADD3 R16, R6.reuse, -0x20, RZ ;  /* 0xffffffe006107810 */ /* 0x040fe40007ffe0ff */
[C---:B------:R-:W-:Y:S02]  /*13130*/  @P0 IADD3 R16, R6.reuse, 0x20, RZ ;  /* 0x0000002006100810 */ /* 0x040fe40007ffe0ff */
[C---:B------:R-:W-:Y:S02]  /*13140*/  IADD3 R17, R6.reuse, R7, RZ ;  /* 0x0000000706117210 */ /* 0x040fe40007ffe0ff */
[----:B------:R-:W-:Y:S01]  /*13150*/  IADD3 R18, R7, R16, RZ ;  /* 0x0000001007127210 */ /* 0x000fe20007ffe0ff */
[----:B------:R-:W-:Y:S01]  /*13160*/  STS.64 [R16], R156 ;  /* 0x0000009c10007388 */ /* 0x000fe20000000a00 */
[----:B------:R-:W-:-:S02]  /*13170*/  IADD3 R6, R6, R15, RZ ;  /* 0x0000000f06067210 */ /* 0x000fc40007ffe0ff */
[----:B------:R-:W-:Y:S01]  /*13180*/  IADD3 R7, R15, R16, RZ ;  /* 0x000000100f077210 */ /* 0x000fe20007ffe0ff */
[----:B------:R-:W-:Y:S01]  /*13190*/  STS.64 [R16+0x800], R158 ;  /* 0x0008009e10007388 */ /* 0x000fe20000000a00 */
[-C--:B------:R-:W-:Y:S02]  /*131a0*/  IADD3 R19, R17, R15.reuse, RZ ;  /* 0x0000000f11137210 */ /* 0x080fe40007ffe0ff */
[----:B------:R-:W-:Y:S01]  /*131b0*/  IADD3 R15, R18, R15, RZ ;  /* 0x0000000f120f7210 */ /* 0x000fe20007ffe0ff */
[----:B------:R-:W-:Y:S01]  /*131c0*/  STS.64 [R17], R152 ;  /* 0x0000009811007388 */ /* 0x000fe20000000a00 */
[----:B------:R-:W-:Y:S01]  /*131d0*/  LOP3.LUT P0, RZ, R9, 0x3, RZ, 0xc0, !PT ;  /* 0x0000000309ff7812 */ /* 0x000fe2000780c0ff */
[----:B------:R-:W-:Y:S02]  /*131e0*/  @P4 FMUL.FTZ R9, R4, 0.69314718246459960938 ;  /* 0x3f31721804094820 */ /* 0x000fe40000410000 */
        /* <DEDUP_REMOVED lines=65> */
[----:B------:R-:W-:-:S04]  /*13600*/  IADD3 R7, R12, -R7, RZ ;  /* 0x800000070c077210 */ /* 0x000fc80007ffe0ff */
[----:B------:R-:W-:Y:S01]  /*13610*/  LEA R7, R7, R0, 0x4 ;  /* 0x0000000007077211 */ /* 0x000fe200078e20ff */
[----:B------:R-:W1:Y:S04]  /*13620*/  LDS.128 R140, [R5.X4] ;  /* 0x00000000058c7984 */ /* 0x000e680000004c00 */
        /* <DEDUP_REMOVED lines=31> */
[----:B-----5:R-:W-:Y:S01]  /*13820*/  MOV R5, 0xff800000 ;  /* 0xff80000000057802 */ /* 0x020fe20000000f00 */
[----:B------:R-:W-:Y:S01]  /*13830*/  @P4 FFMA.FTZ R5, R164, c[0x0][0x238], R9 ;  /* 0x00008e00a4054a23 */ /* 0x000fe20000010009 */
[----:B------:R-:W-:Y:S05]  /*13840*/  @P0 BRA `(.L_x_3123) ;  /* 0x000000b000000947 */ /* 0x000fea0003800000 */
[----:B--234-:R-:W-:Y:S01]  /*13850*/  IADD3 R4, R7, 0x8, RZ ;  /* 0x0000000807047810 */ /* 0x01cfe20007ffe0ff */
[----:B------:R-:W-:Y:S01]  /*13860*/  IMAD.U32 R0, RZ, RZ, UR5 ;  /* 0x00000005ff007e24 */ /* 0x000fe2000f8e00ff */
[----:B------:R-:W-:-:S02]  /*13870*/  SHF.R.S32.HI R3, RZ, 0x1f, R7 ;  /* 0x0000001fff037819 */ /* 0x000fc40000011407 */
[C---:B------:R-:W-:Y:S02]  /*13880*/  IADD3 R2, P0, R7.reuse, UR5, RZ ;  /* 0x0000000507027c10 */ /* 0x040fe4000ff1e0ff */
[----:B------:R-:W-:Y:S02]  /*13890*/  ISETP.GE.AND P2, PT, R7, UR20, PT ;  /* 0x0000001407007c0c */ /* 0x000fe4000bf46270 */
[----:B------:R-:W-:Y:S02]  /*138a0*/  ISETP.GE.AND P1, PT, R4, UR20, PT ;  /* 0x0000001404007c0c */ /* 0x000fe4000bf26270 */
[----:B------:R-:W-:Y:S02]  /*138b0*/  LEA.HI.X.SX32 R3, R0, R3, 0x1, P0 ;  /* 0x0000000300037211 */ /* 0x000fe400000f0eff */
[----:B------:R-:W-:-:S04]  /*138c0*/  LEA R12, P0, R2, c[0x0][0x208], 0x2 ;  /* 0x00008200020c7a11 */ /* 0x000fc800078010ff */
[----:B------:R-:W-:-:S05]  /*138d0*/  LEA.HI.X R13, R2, c[0x0][0x20c], R3, 0x2, P0 ;  /* 0x00008300020d7a11 */ /* 0x000fca00000f1403 */
[----:B------:R2:W-:Y:S04]  /*138e0*/  @!P2 STG.E [R12.64], R5 ;  /* 0x000000050c00a986 */ /* 0x0005e8000c101920 */
[----:B------:R2:W-:Y:S02]  /*138f0*/  @!P1 STG.E [R12.64+0x20], R6 ;  /* 0x000020060c009986 */ /* 0x0005e4000c101920 */
.L_x_3123:
[----:B--234-:R-:W-:Y:S05]  /*13900*/  BSYNC B0 ;  /* 0x0000000000007941 */ /* 0x01cfea0003800000 */
.L_x_3122:
        /* <DEDUP_REMOVED lines=23> */
.L_x_3125:
[----:B------:R-:W-:Y:S05]  /*13a80*/  BSYNC B0 ;  /* 0x0000000000007941 */ /* 0x000fea0003800000 */
.L_x_3124:
        /* <DEDUP_REMOVED lines=14> */
.L_x_3127:
[----:B------:R-:W-:Y:S05]  /*13b70*/  BSYNC B0 ;  /* 0x0000000000007941 */ /* 0x000fea0003800000 */
.L_x_3126:
        /* <DEDUP_REMOVED lines=14> */
.L_x_3129:
[----:B------:R-:W-:Y:S05]  /*13c60*/  BSYNC B0 ;  /* 0x0000000000007941 */ /* 0x000fea0003800000 */
.L_x_3128:
        /* <DEDUP_REMOVED lines=14> */
.L_x_3131:
[----:B------:R-:W-:Y:S05]  /*13d50*/  BSYNC B0 ;  /* 0x0000000000007941 */ /* 0x000fea0003800000 */
.L_x_3130:
        /* <DEDUP_REMOVED lines=14> */
.L_x_3133:
[----:B------:R-:W-:Y:S05]  /*13e40*/  BSYNC B0 ;  /* 0x0000000000007941 */ /* 0x000fea0003800000 */
.L_x_3132:
        /* <DEDUP_REMOVED lines=14> */
.L_x_3135:
[----:B------:R-:W-:Y:S05]  /*13f30*/  BSYNC B0 ;  /* 0x0000000000007941 */ /* 0x000fea0003800000 */
.L_x_3134:
        /* <DEDUP_REMOVED lines=14> */
.L_x_3137:
[----:B------:R-:W-:Y:S05]  /*14020*/  BSYNC B0 ;  /* 0x0000000000007941 */ /* 0x000fea0003800000 */
.L_x_3136:
        /* <DEDUP_REMOVED lines=15> */
.L_x_3138:
        /* <DEDUP_REMOVED lines=14> */
.L_x_8792:


//--------------------- .text._ZN5flash24flash_fwd_splitkv_kernelI23Flash_fwd_kernel_traitsILi256ELi64ELi64ELi4ELb0ELb0EN7cutlass6half_tE19Flash_kernel_traitsILi256ELi64ELi64ELi4ES3_EELb0ELb1ELb0ELb0ELb0ELb1ELb1ELb0EEEvNS_16Flash_fwd_paramsE --------------------------
	.section	.text._ZN5flash24flash_fwd_splitkv_kernelI23Flash_fwd_kernel_traitsILi256ELi64ELi64ELi4ELb0ELb0EN7cutlass6half_tE19Flash_kernel_traitsILi256ELi64ELi64ELi4ES3_EELb0ELb1ELb0ELb0ELb0ELb1ELb1ELb0EEEvNS_16Flash_fwd_paramsE,"ax",@progbits
	.sectioninfo	@"SHI_REGISTERS=253"
	.align	128
        .global         _ZN5flash24flash_fwd_splitkv_kernelI23Flash_fwd_kernel_traitsILi256ELi64ELi64ELi4ELb0ELb0EN7cutlass6half_tE19Flash_kernel_traitsILi256ELi64ELi64ELi4ES3_EELb0ELb1ELb0ELb0ELb0ELb1ELb1ELb0EEEvNS_16Flash_fwd_paramsE
        .type           _ZN5flash24flash_fwd_splitkv_kernelI23Flash_fwd_kernel_traitsILi256ELi64ELi64ELi4ELb0ELb0EN7cutlass6half_tE19Flash_kernel_traitsILi256ELi64ELi64ELi4ES3_EELb0ELb1ELb0ELb0ELb0ELb1ELb1ELb0EEEvNS_16Flash_fwd_paramsE,@function
        .size           _ZN5flash24flash_fwd_splitkv_kernelI23Flash_fwd_kernel_traitsILi256ELi64ELi64ELi4ELb0ELb0EN7cutlass6half_tE19Flash_kernel_traitsILi256ELi64ELi64ELi4ES3_EELb0ELb1ELb0ELb0ELb0ELb1ELb1ELb0EEEvNS_16Flash_fwd_paramsE,(.L_x_8793 - _ZN5flash24flash_fwd_splitkv_kernelI23Flash_fwd_kernel_traitsILi256ELi64ELi64ELi4ELb0ELb0EN7cutlass6half_tE19Flash_kernel_traitsILi256ELi64ELi64ELi4ES3_EELb0ELb1ELb0ELb0ELb0ELb1ELb1ELb0EEEvNS_16Flash_fwd_paramsE)
        .other          _ZN5flash24flash_fwd_splitkv_kernelI23Flash_fwd_kernel_traitsILi256ELi64ELi64ELi4ELb0ELb0EN7cutlass6half_tE19Flash_kernel_traitsILi256ELi64ELi64ELi4ES3_EELb0ELb1ELb0ELb0ELb0ELb1ELb1ELb0EEEvNS_16Flash_fwd_paramsE,@"STO_CUDA_ENTRY STV_DEFAULT"
_ZN5flash24flash_fwd_splitkv_kernelI23Flash_fwd_kernel_traitsILi256ELi64ELi64ELi4ELb0ELb0EN7cutlass6half_tE19Flash_kernel_traitsILi256ELi64ELi64ELi4ES3_EELb0ELb1ELb0ELb0ELb0ELb1ELb1ELb0EEEvNS_16Flash_fwd_paramsE:
.text._ZN5flash24flash_fwd_splitkv_kernelI23Flash_fwd_kernel_traitsILi256ELi64ELi64ELi4ELb0ELb0EN7cutlass6half_tE19Flash_kernel_traitsILi256ELi64ELi64ELi4ES3_EELb0ELb1ELb0ELb0ELb0ELb1ELb1ELb0EEEvNS_16Flash_fwd_paramsE:
        /* <DEDUP_REMOVED lines=42> */
[----:B------:R1:W2:Y:S01]  /*02a0*/  @P2 LDG.E R4, [R2.64] ;  /* 0x0000002002042981 */ /* 0x0002a2000c1e1900 */
[----:B------:R-:W-:Y:S02]  /*02b0*/  @UP1 UIMAD.WIDE UR8, UR29, UR26, UR8 ;  /* 0x0000001a1d0812a5 */ /* 0x000fe4000f8e0208 */
[----:B------:R-:W-:Y:S01]  /*02c0*/  ULDC.64 UR10, c[0x0][0x248] ;  /* 0x00009200000a7ab9 */ /* 0x000fe20000000a00 */
[----:B------:R1:W3:Y:S01]  /*02d0*/  @P2 LDG.E R0, [R2.64+0x4] ;  /* 0x0000042002002981 */ /* 0x0002e2000c1e1900 */
[----:B------:R-:W-:Y:S01]  /*02e0*/  PLOP3.LUT P1, PT, PT, PT, UP2, 0x80, 0x0 ;  /* 0x000000000000781c */ /* 0x000fe20003f2f028 */
[----:B------:R-:W-:Y:S01]  /*02f0*/  UIMAD.WIDE UR10, UR29, UR26, UR10 ;  /* 0x0000001a1d0a72a5 */ /* 0x000fe2000f8e020a */
[----:B-1----:R-:W-:-:S02]  /*0300*/  IMAD.U32 R2, RZ, RZ, UR8 ;  /* 0x00000008ff027e24 */ /* 0x002fc4000f8e00ff */
[----:B------:R-:W-:-:S05]  /*0310*/  IMAD.U32 R3, RZ, RZ, UR9 ;  /* 0x00000009ff037e24 */ /* 0x000fca000f8e00ff */
[----:B------:R1:W4:Y:S01]  /*0320*/  @P0 LDG.E R2, [R2.64] ;  /* 0x0000002002020981 */ /* 0x000322000c1e1900 */
[----:B------:R-:W-:Y:S02]  /*0330*/  IMAD.U32 R6, RZ, RZ, UR10 ;  /* 0x0000000aff067e24 */ /* 0x000fe4000f8e00ff */
[----:B------:R-:W-:-:S05]  /*0340*/  IMAD.U32 R7, RZ, RZ, UR11 ;  /* 0x0000000bff077e24 */ /* 0x000fca000f8e00ff */
[----:B-1----:R-:W5:Y:S01]  /*0350*/  @!P1 LDG.E R3, [R6.64] ;  /* 0x0000002006039981 */ /* 0x002f62000c1e1900 */
        /* <DEDUP_REMOVED lines=23> */
.L_x_3139:
[----:B------:R-:W-:Y:S02]  /*04d0*/  ULDC UR8, c[0x0][0x218] ;  /* 0x0000860000087ab9 */ /* 0x000fe40000000800 */
.L_x_3140:
        /* <DEDUP_REMOVED lines=25> */
[----:B------:R-:W2:Y:S01]  /*0670*/  R2UR UR9, R0 ;  /* 0x00000000000973c2 */ /* 0x000ea200000e0000 */
[----:B------:R-:W-:Y:S02]  /*0680*/  ULDC UR5, c[0x0][0x10] ;  /* 0x0000040000057ab9 */ /* 0x000fe40000000800 */
[----:B------:R-:W-:Y:S02]  /*0690*/  USHF.R.S32.HI UR13, URZ, 0x1f, UR4 ;  /* 0x0000001f3f0d7899 */ /* 0x000fe40008011404 */
[----:B------:R-:W-:Y:S02]  /*06a0*/  UMOV UR18, URZ ;  /* 0x0000003f00127c82 */ /* 0x000fe40008000000 */
[----:B------:R-:W-:-:S04]  /*06b0*/  ULEA.HI UR13, UR13, UR4, URZ, 0x6 ;  /* 0x000000040d0d7291 */ /* 0x000fc8000f8f303f */
[----:B------:R-:W-:-:S04]  /*06c0*/  ULEA.HI.SX32 UR13, UR13, UR5, 0x1a ;  /* 0x000000050d0d7291 */ /* 0x000fc8000f8fd23f */
[----:B------:R-:W-:Y:S01]  /*06d0*/  UIADD3 UR13, UR13, -0x1, URZ ;  /* 0xffffffff0d0d7890 */ /* 0x000fe2000fffe03f */
[----:B--2---:R-:W2:Y:S08]  /*06e0*/  I2F.RP R0, UR9 ;  /* 0x0000000900007d06 */ /* 0x004eb00008209400 */
[----:B--2---:R-:W2:Y:S02]  /*06f0*/  MUFU.RCP R0, R0 ;  /* 0x0000000000007308 */ /* 0x004ea40000001000 */
[----:B--2---:R-:W-:-:S06]  /*0700*/  IADD3 R0, R0, 0xffffffe, RZ ;  /* 0x0ffffffe00007810 */ /* 0x004fcc0007ffe0ff */
[----:B------:R-:W2:Y:S02]  /*0710*/  F2I.FTZ.U32.TRUNC.NTZ R0, R0 ;  /* 0x0000000000007305 */ /* 0x000ea4000021f000 */
[----:B--2---:R2:W3:Y:S02]  /*0720*/  R2UR UR19, R0 ;  /* 0x00000000001373c2 */ /* 0x0044e400000e0000 */
[----:B--2---:R-:W-:Y:S01]  /*0730*/  IMAD.U32 R0, RZ, RZ, UR13 ;  /* 0x0000000dff007e24 */ /* 0x004fe2000f8e00ff */
[----:B---3--:R-:W-:Y:S02]  /*0740*/  UIADD3 UR4, URZ, -UR19, URZ ;  /* 0x800000133f047290 */ /* 0x008fe4000fffe03f */
[----:B------:R-:W-:Y:S02]  /*0750*/  ULOP3.LUT UR13, UR13, UR5, URZ, 0x3c, !UPT ;  /* 0x000000050d0d7292 */ /* 0x000fe4000f8e3c3f */
[----:B------:R-:W-:Y:S01]  /*0760*/  IABS R0, R0 ;  /* 0x0000000000007213 */ /* 0x000fe20000000000 */
[----:B------:R-:W-:-:S03]  /*0770*/  UIMAD UR4, UR4, UR9, URZ ;  /* 0x00000009040472a4 */ /* 0x000fc6000f8e023f */
[----:B------:R-:W2:Y:S01]  /*0780*/  R2UR UR8, R0 ;  /* 0x00000000000873c2 */ /* 0x000ea200000e0000 */
[----:B------:R-:W-:-:S07]  /*0790*/  UIMAD.WIDE.U32 UR18, UR19, UR4, UR18 ;  /* 0x00000004131272a5 */ /* 0x000fce000f8e0012 */
[----:B------:R-:W-:Y:S02]  /*07a0*/  UMOV UR15, UR19 ;  /* 0x00000013000f7c82 */ /* 0x000fe40008000000 */
[----:B--2---:R-:W-:Y:S02]  /*07b0*/  UIMAD.WIDE.U32 UR18, UR15, UR8, URZ ;  /* 0x000000080f1272a5 */ /* 0x004fe4000f8e003f */
        /* <DEDUP_REMOVED lines=74> */
.L_x_3143:
[----:B------:R-:W-:Y:S05]  /*0c60*/  BSYNC B0 ;  /* 0x0000000000007941 */ /* 0x000fea0003800000 */
.L_x_3142:
        /* <DEDUP_REMOVED lines=12> */
.L_x_3145:
[----:B------:R-:W-:Y:S05]  /*0d30*/  BSYNC B0 ;  /* 0x0000000000007941 */ /* 0x000fea0003800000 */
.L_x_3144:
        /* <DEDUP_REMOVED lines=12> */
.L_x_3147:
[----:B------:R-:W-:Y:S05]  /*0e00*/  BSYNC B0 ;  /* 0x0000000000007941 */ /* 0x000fea0003800000 */
.L_x_3146:
        /* <DEDUP_REMOVED lines=12> */
.L_x_3149:
[----:B------:R-:W-:Y:S05]  /*0ed0*/  BSYNC B0 ;  /* 0x0000000000007941 */ /* 0x000fea0003800000 */
.L_x_3148:
        /* <DEDUP_REMOVED lines=12> */
.L_x_3151:
[----:B------:R-:W-:Y:S05]  /*0fa0*/  BSYNC B0 ;  /* 0x0000000000007941 */ /* 0x000fea0003800000 */
.L_x_3150:
        /* <DEDUP_REMOVED lines=12> */
.L_x_3153:
[----:B------:R-:W-:Y:S05]  /*1070*/  BSYNC B0 ;  /* 0x0000000000007941 */ /* 0x000fea0003800000 */
.L_x_3152:
        /* <DEDUP_REMOVED lines=12> */
.L_x_3155:
[----:B------:R-:W-:Y:S05]  /*1140*/  BSYNC B0 ;  /* 0x0000000000007941 */ /* 0x000fea0003800000 */
.L_x_3154:
        /* <DEDUP_REMOVED lines=12> */
.L_x_3157:
[----:B------:R-:W-:Y:S05]  /*1210*/  BSYNC B0 ;  /* 0x0000000000007941 */ /* 0x000fea0003800000 */
.L_x_3156:
[----:B------:R-:W-:Y:S01]  /*1220*/  ISETP.NE.AND P6, PT, R12, RZ, PT ;  /* 0x000000ff0c00720c */ /* 0x000fe20003fc5270 */
[----:B------:R-:W-:Y:S01]  /*1230*/  USHF.R.S32.HI UR4, URZ, 0x1f, UR5 ;  /* 0x0000001f3f047899 */ /* 0x000fe20008011405 */
[----:B------:R-:W-:-:S02]  /*1240*/  IADD3 R8, P1, R11, UR5, RZ ;  /* 0x000000050b087c10 */ /* 0x000fc4000ff3e0ff */
[C---:B------:R-:W-:Y:S02]  /*1250*/  ISETP.GE.OR P0, PT, R11.reuse, UR10, P6 ;  /* 0x0000000a0b007c0c */ /* 0x040fe4000b706670 */
[----:B------:R-:W-:Y:S02]  /*1260*/  ISETP.GE.OR P4, PT, R6, UR10, P6 ;  /* 0x0000000a06007c0c */ /* 0x000fe4000b786670 */
[----:B------:R-:W-:Y:S02]  /*1270*/  LEA.HI.X.SX32 R11, R11, UR4, 0x1, P1 ;  /* 0x000000040b0b7c11 */ /* 0x000fe400088f0eff */
[C---:B------:R-:W-:Y:S02]  /*1280*/  LEA R10, P1, R8.reuse, c[0x0][0x208], 0x2 ;  /* 0x00008200080a7a11 */ /* 0x040fe400078210ff */
[----:B------:R-:W-:Y:S02]  /*1290*/  ISETP.GE.OR P5, PT, R7, UR10, P6 ;  /* 0x0000000a07007c0c */ /* 0x000fe4000b7a6670 */
[----:B------:R-:W-:-:S02]  /*12a0*/  LEA.HI.X R11, R8, c[0x0][0x20c], R11, 0x2, P1 ;  /* 0x00008300080b7a11 */ /* 0x000fc400008f140b */
[----:B------:R-:W-:Y:S01]  /*12b0*/  ISETP.GE.OR P3, PT, R5, UR10, P6 ;  /* 0x0000000a05007c0c */ /* 0x000fe2000b766670 */
[----:B------:R-:W-:Y:S01]  /*12c0*/  @!P0 IMAD.MOV.U32 R6, RZ, RZ, -0x800000 ;  /* 0xff800000ff068424 */ /* 0x000fe200078e00ff */
[----:B------:R-:W-:Y:S02]  /*12d0*/  ISETP.GE.OR P2, PT, R4, UR10, P6 ;  /* 0x0000000a04007c0c */ /* 0x000fe4000b746670 */
[----:B------:R-:W-:Y:S02]  /*12e0*/  ISETP.GE.OR P1, PT, R3, UR10, P6 ;  /* 0x0000000a03007c0c */ /* 0x000fe4000b726670 */
[----:B------:R5:W-:Y:S01]  /*12f0*/  @!P0 STG.E [R10.64], R6 ;  /* 0x000000060a008986 */ /* 0x000be2000c101920 */
[----:B------:R-:W-:Y:S02]  /*1300*/  ISETP.GE.OR P0, PT, R2, UR10, P6 ;  /* 0x0000000a02007c0c */ /* 0x000fe4000b706670 */
[----:B------:R-:W-:Y:S01]  /*1310*/  ISETP.GE.OR P6, PT, R0, UR10, P6 ;  /* 0x0000000a00007c0c */ /* 0x000fe2000b7c6670 */
[----:B------:R-:W-:-:S03]  /*1320*/  @!P5 IMAD.MOV.U32 R2, RZ, RZ, -0x800000 ;  /* 0xff800000ff02d424 */ /* 0x000fc600078e00ff */
[----:B------:R-:W-:Y:S02]  /*1330*/  @!P3 IMAD.MOV.U32 R5, RZ, RZ, -0x800000 ;  /* 0xff800000ff05b424 */ /* 0x000fe400078e00ff */
[----:B------:R1:W-:Y:S01]  /*1340*/  @!P5 STG.E [R10.64+0x20], R2 ;  /* 0x000020020a00d986 */ /* 0x0003e2000c101920 */
[----:B------:R-:W-:Y:S02]  /*1350*/  @!P2 IMAD.MOV.U32 R4, RZ, RZ, -0x800000 ;  /* 0xff800000ff04a424 */ /* 0x000fe400078e00ff */
[----:B------:R-:W-:Y:S01]  /*1360*/  @!P1 IMAD.MOV.U32 R3, RZ, RZ, -0x800000 ;  /* 0xff800000ff039424 */ /* 0x000fe200078e00ff */
[----:B------:R2:W-:Y:S04]  /*1370*/  @!P3 STG.E [R10.64+0x60], R5 ;  /* 0x000060050a00b986 */ /* 0x0005e8000c101920 */
[----:B------:R2:W-:Y:S04]  /*1380*/  @!P2 STG.E [R10.64+0x80], R4 ;  /* 0x000080040a00a986 */ /* 0x0005e8000c101920 */
[----:B------:R2:W-:Y:S01]  /*1390*/  @!P1 STG.E [R10.64+0xa0], R3 ;  /* 0x0000a0030a009986 */ /* 0x0005e2000c101920 */
[----:B-----5:R-:W-:-:S05]  /*13a0*/  @!P4 IMAD.MOV.U32 R6, RZ, RZ, -0x800000 ;  /* 0xff800000ff06c424 */ /* 0x020fca00078e00ff */
[----:B------:R2:W-:Y:S01]  /*13b0*/  @!P4 STG.E [R10.64+0x40], R6 ;  /* 0x000040060a00c986 */ /* 0x0005e2000c101920 */
[----:B-1----:R-:W-:-:S05]  /*13c0*/  @!P0 IMAD.MOV.U32 R2, RZ, RZ, -0x800000 ;  /* 0xff800000ff028424 */ /* 0x002fca00078e00ff */
[----:B------:R2:W-:Y:S01]  /*13d0*/  @!P0 STG.E [R10.64+0xc0], R2 ;  /* 0x0000c0020a008986 */ /* 0x0005e2000c101920 */
[----:B------:R-:W-:Y:S05]  /*13e0*/  @P6 EXIT ;  /* 0x000000000000694d */ /* 0x000fea0003800000 */
[----:B------:R-:W-:-:S05]  /*13f0*/  MOV R0, 0xff800000 ;  /* 0xff80000000007802 */ /* 0x000fca0000000f00 */
[----:B------:R-:W-:Y:S01]  /*1400*/  STG.E [R10.64+0xe0], R0 ;  /* 0x0000e0000a007986 */ /* 0x000fe2000c101920 */
[----:B------:R-:W-:Y:S05]  /*1410*/  EXIT ;  /* 0x000000000000794d */ /* 0x000fea0003800000 */
.L_x_3141:
        /* <DEDUP_REMOVED lines=34> */
[----:B------:R-:W-:-:S05]  /*1640*/  UMOV UR16, URZ ;  /* 0x0000003f00107c82 */ /* 0x000fca0008000000 */
        /* <DEDUP_REMOVED lines=9> */
[----:B------:R-:W-:-:S07]  /*16e0*/  UIMAD.WIDE.U32 UR16, UR17, UR4, UR16 ;  /* 0x00000004111072a5 */ /* 0x000fce000f8e0010 */
[----:B------:R-:W-:Y:S02]  /*16f0*/  UMOV UR13, UR17 ;  /* 0x00000011000d7c82 */ /* 0x000fe40008000000 */
[----:B-1----:R-:W-:-:S03]  /*1700*/  UIMAD.WIDE.U32 UR18, UR13, UR5, URZ ;  /* 0x000000050d1272a5 */ /* 0x002fc6000f8e003f */
        /* <DEDUP_REMOVED lines=20> */
[----:B------:R1:W2:Y:S01]  /*1850*/  LDG.E R2, [R2.64] ;  /* 0x0000002002027981 */ /* 0x0002a2000c1e1900 */
[----:B------:R-:W3:Y:S01]  /*1860*/  I2F.RP R6, R4 ;  /* 0x0000000400067306 */ /* 0x000ee20000209400 */
[----:B------:R-:W-:Y:S01]  /*1870*/  ULOP3.LUT UR19, UR6, UR19, URZ, 0x3c, !UPT ;  /* 0x0000001306137292 */ /* 0x000fe2000f8e3c3f */
[----:B------:R-:W-:Y:S01]  /*1880*/  IABS R0, R0 ;  /* 0x0000000000007213 */ /* 0x000fe20000000000 */
[----:B------:R-:W-:-:S02]  /*1890*/  UIADD3 UR18, -UR18, URZ, URZ ;  /* 0x0000003f12127290 */ /* 0x000fc4000fffe13f */
[----:B------:R-:W-:Y:S02]  /*18a0*/  ULDC.64 UR4, c[0x0][0x180] ;  /* 0x0000600000047ab9 */ /* 0x000fe40000000a00 */
[----:B------:R-:W-:Y:S01]  /*18b0*/  UIMAD UR13, UR18, UR13, UR7 ;  /* 0x0000000d120d72a4 */ /* 0x000fe2000f8e0207 */
[----:B------:R-:W-:-:S03]  /*18c0*/  ISETP.LE.AND P0, PT, RZ, UR19, PT ;  /* 0x00000013ff007c0c */ /* 0x000fc6000bf03270 */
[----:B------:R-:W-:Y:S01]  /*18d0*/  USHF.R.S32.HI UR7, URZ, 0x1f, UR13 ;  /* 0x0000001f3f077899 */ /* 0x000fe2000801140d */
[----:B---3--:R-:W3:Y:S02]  /*18e0*/  MUFU.RCP R6, R6 ;  /* 0x0000000600067308 */ /* 0x008ee40000001000 */
[----:B---3--:R-:W-:-:S06]  /*18f0*/  IADD3 R6, R6, 0xffffffe, RZ ;  /* 0x0ffffffe06067810 */ /* 0x008fcc0007ffe0ff */
[----:B------:R-:W1:Y:S02]  /*1900*/  F2I.FTZ.U32.TRUNC.NTZ R7, R6 ;  /* 0x0000000600077305 */ /* 0x000e64000021f000 */
[----:B-1----:R-:W-:Y:S01]  /*1910*/  IMAD.MOV R3, RZ, RZ, -R7 ;  /* 0x000000ffff037224 */ /* 0x002fe200078e0a07 */
[----:B------:R-:W-:-:S03]  /*1920*/  MOV R6, RZ ;  /* 0x000000ff00067202 */ /* 0x000fc60000000f00 */
[----:B------:R-:W-:-:S04]  /*1930*/  IMAD R3, R3, R4, RZ ;  /* 0x0000000403037224 */ /* 0x000fc800078e02ff */
[----:B------:R-:W-:-:S04]  /*1940*/  IMAD.HI.U32 R6, R7, R3, R6 ;  /* 0x0000000307067227 */ /* 0x000fc800078e0006 */
[----:B------:R-:W-:-:S04]  /*1950*/  IMAD.MOV.U32 R3, RZ, RZ, R0 ;  /* 0x000000ffff037224 */ /* 0x000fc800078e0000 */
[----:B------:R-:W-:-:S04]  /*1960*/  IMAD.HI.U32 R12, R6, R3, RZ ;  /* 0x00000003060c7227 */ /* 0x000fc800078e00ff */
[----:B------:R-:W-:-:S04]  /*1970*/  IMAD.MOV R0, RZ, RZ, -R12 ;  /* 0x000000ffff007224 */ /* 0x000fc800078e0a0c */
[----:B------:R-:W-:-:S05]  /*1980*/  IMAD R0, R4, R0, R3 ;  /* 0x0000000004007224 */ /* 0x000fca00078e0203 */
[----:B------:R-:W-:-:S13]  /*1990*/  ISETP.GT.U32.AND P1, PT, R4, R0, PT ;  /* 0x000000000400720c */ /* 0x000fda0003f24070 */
[-C--:B------:R-:W-:Y:S02]  /*19a0*/  @!P1 IADD3 R0, R0, -R4.reuse, RZ ;  /* 0x8000000400009210 */ /* 0x080fe40007ffe0ff */
[----:B------:R-:W-:Y:S02]  /*19b0*/  @!P1 IADD3 R12, R12, 0x1, RZ ;  /* 0x000000010c0c9810 */ /* 0x000fe40007ffe0ff */
[----:B------:R-:W-:Y:S02]  /*19c0*/  ISETP.GE.U32.AND P2, PT, R0, R4, PT ;  /* 0x000000040000720c */ /* 0x000fe40003f46070 */
[----:B------:R-:W-:-:S11]  /*19d0*/  ISETP.NE.AND P1, PT, RZ, c[0x0][0x1c8], PT ;  /* 0x00007200ff007a0c */ /* 0x000fd60003f25270 */
[----:B------:R-:W-:-:S05]  /*19e0*/  @P2 IADD3 R12, R12, 0x1, RZ ;  /* 0x000000010c0c2810 */ /* 0x000fca0007ffe0ff */
[----:B------:R-:W-:Y:S01]  /*19f0*/  @!P0 IMAD.MOV R12, RZ, RZ, -R12 ;  /* 0x000000ffff0c8224 */ /* 0x000fe200078e0a0c */
        /* <DEDUP_REMOVED lines=16> */
[----:B------:R-:W-:Y:S01]  /*1b00*/  IMAD.U32 R3, RZ, RZ, UR19 ;  /* 0x00000013ff037e24 */ /* 0x000fe2000f8e00ff */
[----:B------:R-:W-:Y:S01]  /*1b10*/  MOV R2, UR18 ;  /* 0x0000001200027c02 */ /* 0x000fe20008000f00 */
[----:B------:R-:W-:Y:S02]  /*1b20*/  ULDC.64 UR4, c[0x0][0x188] ;  /* 0x0000620000047ab9 */ /* 0x000fe40000000a00 */
[----:B------:R-:W-:Y:S01]  /*1b30*/  UIMAD UR15, UR15, UR4, URZ ;  /* 0x000000040f0f72a4 */ /* 0x000fe2000f8e023f */
[----:B------:R-:W-:Y:S01]  /*1b40*/  MOV R3, UR17 ;  /* 0x0000001100037c02 */ /* 0x000fe20008000f00 */
[----:B------:R-:W-:Y:S02]  /*1b50*/  UIMAD.WIDE.U32 UR18, UR16, UR4, URZ ;  /* 0x00000004101272a5 */ /* 0x000fe4000f8e003f */
[----:B------:R-:W-:Y:S02]  /*1b60*/  UIMAD UR5, UR16, UR5, UR15 ;  /* 0x00000005100572a4 */ /* 0x000fe4000f8e020f */
[----:B------:R-:W-:-:S02]  /*1b70*/  IMAD.WIDE.U32 R2, R12, c[0x0][0x1b0], R2 ;  /* 0x00006c000c027a25 */ /* 0x000fc400078e0002 */
[----:B------:R-:W-:Y:S02]  /*1b80*/  UIADD3 UR17, UR19, UR5, URZ ;  /* 0x0000000513117290 */ /* 0x000fe4000fffe03f */
[----:B------:R-:W-:Y:S01]  /*1b90*/  IMAD.IADD R5, R3, 0x1, R5 ;  /* 0x0000000103057824 */ /* 0x000fe200078e0205 */
[----:B------:R-:W-:Y:S01]  /*1ba0*/  MOV R20, R2 ;  /* 0x0000000200147202 */ /* 0x000fe20000000f00 */
[----:B------:R-:W-:Y:S05]  /*1bb0*/  BRA `(.L_x_3159) ;  /* 0x0000052000007947 */ /* 0x000fea0003800000 */
.L_x_3158:
        /* <DEDUP_REMOVED lines=21> */
.L_x_3160:
        /* <DEDUP_REMOVED lines=61> */
.L_x_3159:
        /* <DEDUP_REMOVED lines=10> */
[----:B------:R-:W-:Y:S01]  /*2180*/  LOP3.LUT R3, R3, 0xfffffff8, RZ, 0xc0, !PT ;  /* 0xfffffff803037812 */ /* 0x000fe200078ec0ff */
[----:B------:R-:W-:Y:S01]  /*2190*/  IMAD R8, R12, c[0x0][0x1bc], R8 ;  /* 0x00006f000c087a24 */ /* 0x000fe200078e0208 */
[----:B------:R-:W-:Y:S01]  /*21a0*/  SHF.R.S32.HI R233, RZ, 0x4, R4 ;  /* 0x00000004ffe97819 */ /* 0x000fe20000011404 */
[----:B------:R-:W-:Y:S01]  /*21b0*/  IMAD.SHL.U32 R236, R18, 0x40, RZ ;  /* 0x0000004012ec7824 */ /* 0x000fe200078e00ff */
[----:B------:R-:W-:Y:S01]  /*21c0*/  @UP0 UIMAD.WIDE.U32 UR22, UR14, UR4, URZ ;  /* 0x000000040e1602a5 */ /* 0x000fe2000f8e003f */
[----:B------:R-:W-:Y:S01]  /*21d0*/  IMAD.IADD R3, R10, 0x1, -R3 ;  /* 0x000000010a037824 */ /* 0x000fe200078e0a03 */
[----:B------:R-:W-:-:S02]  /*21e0*/  LEA.HI R0, R4, R233, RZ, 0x1 ;  /* 0x000000e904007211 */ /* 0x000fc400078f08ff */
[----:B------:R-:W-:Y:S01]  /*21f0*/  LOP3.LUT R236, R236, 0x1c0, RZ, 0xc0, !PT ;  /* 0x000001c0ecec7812 */ /* 0x000fe200078ec0ff */
[----:B------:R-:W-:Y:S01]  /*2200*/  IMAD.SHL.U32 R237, R3, 0x8, RZ ;  /* 0x0000000803ed7824 */ /* 0x000fe200078e00ff */
[----:B------:R-:W-:Y:S01]  /*2210*/  LOP3.LUT R4, R4, 0xfffffff0, RZ, 0xc0, !PT ;  /* 0xfffffff004047812 */ /* 0x000fe200078ec0ff */
[----:B------:R-:W-:Y:S01]  /*2220*/  @UP0 UIMAD UR15, UR14, UR5, UR23 ;  /* 0x000000050e0f02a4 */ /* 0x000fe2000f8e0217 */
[----:B------:R-:W-:Y:S01]  /*2230*/  LOP3.LUT R0, R0, 0xfffffffe, RZ, 0xc0, !PT ;  /* 0xfffffffe00007812 */ /* 0x000fe200078ec0ff */
[----:B------:R-:W-:Y:S01]  /*2240*/  @!UP0 USHF.R.S32.HI UR14, URZ, 0x1f, UR29 ;  /* 0x0000001f3f0e8899 */ /* 0x000fe2000801141d */
[----:B------:R-:W-:Y:S01]  /*2250*/  LOP3.LUT R2, R236, 0x38, R237, 0xf8, !PT ;  /* 0x00000038ec027812 */ /* 0x000fe200078ef8ed */
[----:B------:R-:W-:Y:S01]  /*2260*/  IMAD.IADD R4, R10, 0x1, -R4 ;  /* 0x000000010a047824 */ /* 0x000fe200078e0a04 */
[----:B------:R-:W-:Y:S01]  /*2270*/  SHF.R.U32.HI R236, RZ, 0x3, R236 ;  /* 0x00000003ffec7819 */ /* 0x000fe200000116ec */
[----:B------:R-:W-:Y:S01]  /*2280*/  IMAD.IADD R233, R233, 0x1, -R0 ;  /* 0x00000001e9e97824 */ /* 0x000fe200078e0a00 */
[----:B------:R-:W-:Y:S01]  /*2290*/  ULDC.64 UR4, c[0x0][0x178] ;  /* 0x00005e0000047ab9 */ /* 0x000fe20000000a00 */
[----:B------:R-:W-:Y:S01]  /*22a0*/  IADD3 R16, P0, R237, UR18, RZ ;  /* 0x00000012ed107c10 */ /* 0x000fe2000ff1e0ff */
[----:B------:R-:W-:Y:S01]  /*22b0*/  @!UP0 UIMAD.WIDE.U32 UR24, UR29, UR4, URZ ;  /* 0x000000041d1882a5 */ /* 0x000fe2000f8e003f */
[----:B------:R-:W-:Y:S01]  /*22c0*/  LOP3.LUT R236, R2, R236, RZ, 0x3c, !PT ;  /* 0x000000ec02ec7212 */ /* 0x000fe200078e3cff */
[----:B------:R-:W-:Y:S01]  /*22d0*/  @!UP0 UIMAD UR14, UR14, UR4, URZ ;  /* 0x000000040e0e82a4 */ /* 0x000fe2000f8e023f */
[----:B------:R-:W-:-:S02]  /*22e0*/  LEA.HI R2, R6, R10, RZ, 0x6 ;  /* 0x0000000a06027211 */ /* 0x000fc400078f30ff */
[----:B------:R-:W-:Y:S01]  /*22f0*/  SHF.R.S32.HI R0, RZ, 0x1f, R4 ;  /* 0x0000001fff007819 */ /* 0x000fe20000011404 */
[----:B------:R-:W-:Y:S01]  /*2300*/  @!UP0 UIMAD UR5, UR29, UR5, UR14 ;  /* 0x000000051d0582a4 */ /* 0x000fe2000f8e020e */
[----:B------:R-:W-:Y:S01]  /*2310*/  IADD3 R20, P1, R237, R20, RZ ;  /* 0x00000014ed147210 */ /* 0x000fe20007f3e0ff */
[----:B------:R-:W-:Y:S01]  /*2320*/  IMAD.SHL.U32 R2, R2, 0x8, RZ ;  /* 0x0000000802027824 */ /* 0x000fe200078e00ff */
[----:B------:R-:W-:Y:S01]  /*2330*/  LEA.HI R0, R0, R4, RZ, 0x3 ;  /* 0x0000000400007211 */ /* 0x000fe200078f18ff */
[----:B------:R-:W-:Y:S01]  /*2340*/  @!UP0 UMOV UR22, UR24 ;  /* 0x0000001800168c82 */ /* 0x000fe20008000000 */
[----:B------:R-:W-:Y:S01]  /*2350*/  SHF.R.S32.HI R19, RZ, 0x1f, R18 ;  /* 0x0000001fff137819 */ /* 0x000fe20000011412 */
[----:B------:R-:W-:Y:S01]  /*2360*/  @!UP0 UIADD3 UR15, UR25, UR5, URZ ;  /* 0x00000005190f8290 */ /* 0x000fe2000fffe03f */
[C---:B------:R-:W-:Y:S01]  /*2370*/  LOP3.LUT R7, R0.reuse, 0xfffffff8, RZ, 0xc0, !PT ;  /* 0xfffffff800077812 */ /* 0x040fe200078ec0ff */
[----:B------:R-:W-:Y:S01]  /*2380*/  IMAD.SHL.U32 R0, R0, 0x40, RZ ;  /* 0x0000004000007824 */ /* 0x000fe200078e00ff */
[----:B------:R-:W-:Y:S01]  /*2390*/  LOP3.LUT R236, R236, 0xfffffe00, R2, 0xf8, !PT ;  /* 0xfffffe00ecec7812 */ /* 0x000fe200078ef802 */
[----:B------:R-:W-:Y:S01]  /*23a0*/  ULDC.64 UR4, c[0x0][0x1a8] ;  /* 0x00006a0000047ab9 */ /* 0x000fe20000000a00 */
[----:B------:R-:W-:Y:S01]  /*23b0*/  SHF.R.S32.HI R2, RZ, 0x1f, R237 ;  /* 0x0000001fff027819 */ /* 0x000fe200000114ed */
[----:B------:R-:W-:Y:S01]  /*23c0*/  IMAD.IADD R4, R4, 0x1, -R7 ;  /* 0x0000000104047824 */ /* 0x000fe200078e0a07 */
[----:B------:R-:W-:Y:S01]  /*23d0*/  LEA.HI R6, R6, R10, RZ, 0x5 ;  /* 0x0000000a06067211 */ /* 0x000fe200078f28ff */
[----:B------:R-:W-:Y:S01]  /*23e0*/  IMAD R165, R19, c[0x0][0x198], RZ ;  /* 0x0000660013a57a24 */ /* 0x000fe200078e02ff */
[C---:B------:R-:W-:Y:S01]  /*23f0*/  IADD3.X R17, R2.reuse, UR17, RZ, P0, !PT ;  /* 0x0000001102117c10 */ /* 0x040fe200087fe4ff */
[----:B------:R-:W-:Y:S01]  /*2400*/  IMAD.X R21, R2, 0x1, R5, P1 ;  /* 0x0000000102157824 */ /* 0x000fe200008e0605 */
[----:B------:R-:W-:Y:S01]  /*2410*/  IADD3 R14, P0, R237, UR22, RZ ;  /* 0x00000016ed0e7c10 */ /* 0x000fe2000ff1e0ff */
[----:B------:R-:W-:Y:S01]  /*2420*/  IMAD R165, R18, c[0x0][0x19c], R165 ;  /* 0x0000670012a57a24 */ /* 0x000fe200078e02a5 */
[----:B------:R-:W-:Y:S01]  /*2430*/  LOP3.LUT R5, R6, 0xffffffe0, RZ, 0xc0, !PT ;  /* 0xffffffe006057812 */ /* 0x000fe200078ec0ff */
[----:B------:R-:W-:Y:S01]  /*2440*/  IMAD.WIDE.U32 R12, R12, c[0x0][0x1b8], R16 ;  /* 0x00006e000c0c7a25 */ /* 0x000fe200078e0010 */
[----:B------:R-:W-:-:S02]  /*2450*/  R2P PR, R4, 0x6 ;  /* 0x0000000604007804 */ /* 0x000fc40000000000 */
[----:B------:R-:W-:Y:S01]  /*2460*/  IADD3.X R15, R2, UR15, RZ, P0, !PT ;  /* 0x0000000f020f7c10 */ /* 0x000fe200087fe4ff */
[----:B------:R-:W-:Y:S01]  /*2470*/  IMAD.SHL.U32 R4, R4, 0x40, RZ ;  /* 0x0000004004047824 */ /* 0x000fe200078e00ff */
[----:B------:R-:W-:Y:S01]  /*2480*/  IADD3 R170, P0, R18, UR13, RZ ;  /* 0x0000000d12aa7c10 */ /* 0x000fe2000ff1e0ff */
[----:B------:R-:W-:Y:S01]  /*2490*/  IMAD.SHL.U32 R2, R233, 0x8, RZ ;  /* 0x00000008e9027824 */ /* 0x000fe200078e00ff */
[----:B------:R-:W-:Y:S01]  /*24a0*/  USHF.R.S32.HI UR13, URZ, 0x1f, UR6 ;  /* 0x0000001f3f0d7899 */ /* 0x000fe20008011406 */
[----:B------:R-:W-:Y:S01]  /*24b0*/  IMAD.U32 R16, RZ, RZ, UR6 ;  /* 0x00000006ff107e24 */ /* 0x000fe2000f8e00ff */
[----:B------:R-:W-:Y:S01]  /*24c0*/  LOP3.LUT R4, R4, 0x1c0, RZ, 0xc0, !PT ;  /* 0x000001c004047812 */ /* 0x000fe200078ec0ff */
[----:B------:R-:W-:Y:S01]  /*24d0*/  IMAD.IADD R9, R13, 0x1, R8 ;  /* 0x000000010d097824 */ /* 0x000fe200078e0208 */
[----:B------:R-:W-:Y:S01]  /*24e0*/  IADD3.X R168, R19, UR7, RZ, P0, !PT ;  /* 0x0000000713a87c10 */ /* 0x000fe200087fe4ff */
[----:B------:R-:W-:Y:S01]  /*24f0*/  UIMAD UR4, UR13, UR4, URZ ;  /* 0x000000040d0472a4 */ /* 0x000fe2000f8e023f */
[----:B------:R-:W-:Y:S01]  /*2500*/  LOP3.LUT R2, R4, 0x8, R2, 0xf8, !PT ;  /* 0x0000000804027812 */ /* 0x000fe200078ef802 */
[C---:B------:R-:W-:Y:S01]  /*2510*/  IMAD.WIDE.U32 R20, R18.reuse, c[0x0][0x198], R20 ;  /* 0x0000660012147a25 */ /* 0x040fe200078e0014 */
[----:B------:R-:W-:Y:S01]  /*2520*/  ISETP.GE.AND P0, PT, R18, UR20, PT ;  /* 0x0000001412007c0c */ /* 0x000fe2000bf06270 */
[----:B------:R-:W-:Y:S01]  /*2530*/  UIMAD UR4, UR6, UR5, UR4 ;  /* 0x00000005060472a4 */ /* 0x000fe2000f8e0204 */
[----:B------:R-:W-:Y:S01]  /*2540*/  SHF.R.U32.HI R4, RZ, 0x3, R4 ;  /* 0x00000003ff047819 */ /* 0x000fe20000011604 */
[----:B------:R-:W-:Y:S01]  /*2550*/  IMAD R168, R168, c[0x0][0x1a0], RZ ;  /* 0x00006800a8a87a24 */ /* 0x000fe200078e02ff */
[----:B------:R-:W-:Y:S01]  /*2560*/  SHF.R.S32.HI R6, RZ, 0x5, R6 ;  /* 0x00000005ff067819 */ /* 0x000fe20000011406 */
[----:B------:R-:W-:Y:S01]  /*2570*/  IMAD.WIDE.U32 R16, R16, c[0x0][0x1a8], R14 ;  /* 0x00006a0010107a25 */ /* 0x000fe200078e000e */
[----:B------:R-:W-:-:S02]  /*2580*/  LOP3.LUT R4, R2, R4, RZ, 0x3c, !PT ;  /* 0x0000000402047212 */ /* 0x000fc400078e3cff */
[C---:B------:R-:W-:Y:S01]  /*2590*/  IADD3 R173, R237.reuse, 0x40, RZ ;  /* 0x00000040edad7810 */ /* 0x040fe20007ffe0ff */
[----:B------:R-:W-:Y:S01]  /*25a0*/  IMAD.MOV.U32 R8, RZ, RZ, R12 ;  /* 0x000000ffff087224 */ /* 0x000fe200078e000c */
[----:B------:R-:W-:Y:S01]  /*25b0*/  LOP3.LUT R4, R4, 0xfffffe00, R0, 0xf8, !PT ;  /* 0xfffffe0004047812 */ /* 0x000fe200078ef800 */
[C---:B------:R-:W-:Y:S01]  /*25c0*/  IMAD R168, R170.reuse, c[0x0][0x1a4], R168 ;  /* 0x00006900aaa87a24 */ /* 0x040fe200078e02a8 */
        /* <DEDUP_REMOVED lines=9> */
[----:B-1----:R-:W-:-:S04]  /*2660*/  IMAD.WIDE R22, R22, 0x40, R18 ;  /* 0x0000004016167825 */ /* 0x002fc800078e0212 */
        /* <DEDUP_REMOVED lines=43> */
.L_x_3162:
[----:B------:R-:W-:Y:S05]  /*2920*/  BSYNC B0 ;  /* 0x0000000000007941 */ /* 0x000fea0003800000 */
.L_x_3161:
        /* <DEDUP_REMOVED lines=45> */
.L_x_3164:
[----:B------:R-:W-:Y:S05]  /*2c00*/  BSYNC B0 ;  /* 0x0000000000007941 */ /* 0x000fea0003800000 */
.L_x_3163:
        /* <DEDUP_REMOVED lines=45> */
.L_x_3166:
[----:B------:R-:W-:Y:S05]  /*2ee0*/  BSYNC B0 ;  /* 0x0000000000007941 */ /* 0x000fea0003800000 */
.L_x_3165:
        /* <DEDUP_REMOVED lines=44> */
.L_x_3168:
[----:B------:R-:W-:Y:S05]  /*31b0*/  BSYNC B0 ;  /* 0x0000000000007941 */ /* 0x000fea0003800000 */
.L_x_3167:
        /* <DEDUP_REMOVED lines=10> */
[C---:B-12---:R-:W-:Y:S01]  /*3260*/  @!P5 LEA R20, P6, R200.reuse, c[0x0][0x168], 0x1 ;  /* 0x00005a00c814da11 */ /* 0x046fe200078c08ff */
        /* <DEDUP_REMOVED lines=28> */
.L_x_3170:
[----:B------:R-:W-:Y:S05]  /*3430*/  BSYNC B0 ;  /* 0x0000000000007941 */ /* 0x000fea0003800000 */
.L_x_3169:
        /* <DEDUP_REMOVED lines=13> */
[C---:B--2---:R-:W-:Y:S02]  /*3510*/  @!P5 LEA R22, P6, R9.reuse, c[0x0][0x168], 0x1 ;  /* 0x00005a000916da11 */ /* 0x044fe400078c08ff */
        /* <DEDUP_REMOVED lines=27> */
.L_x_3172:
[----:B------:R-:W-:Y:S05]  /*36d0*/  BSYNC B0 ;  /* 0x0000000000007941 */ /* 0x000fea0003800000 */
.L_x_3171:
        /* <DEDUP_REMOVED lines=40> */
.L_x_3174:
[----:B------:R-:W-:Y:S05]  /*3960*/  BSYNC B0 ;  /* 0x0000000000007941 */ /* 0x000fea0003800000 */
.L_x_3173:
[----:B------:R-:W-:Y:S01]  /*3970*/  ISETP.GE.AND P0, PT, R13, UR14, PT ;  /* 0x0000000e0d007c0c */ /* 0x000fe2000bf06270 */
[----:B------:R-:W-:-:S12]  /*3980*/  BSSY B0, `(.L_x_3175) ;  /* 0x000002a000007945 */ /* 0x000fd80003800000 */
[----:B------:R-:W-:Y:S05]  /*3990*/  @P0 BRA `(.L_x_3176) ;  /* 0x0000028000000947 */ /* 0x000fea0003800000 */
[----:B------:R-:W-:Y:S01]  /*39a0*/  ISETP.GE.AND P5, PT, R237, c[0x0][0x220], PT ;  /* 0x00008800ed007a0c */ /* 0x000fe20003fa6270 */
[----:B-12---:R-:W-:Y:S01]  /*39b0*/  IMAD.MOV.U32 R22, RZ, RZ, c[0x0][0x198] ;  /* 0x00006600ff167624 */ /* 0x006fe200078e00ff */
        /* <DEDUP_REMOVED lines=38> */
.L_x_3176:
[----:B------:R-:W-:Y:S05]  /*3c20*/  BSYNC B0 ;  /* 0x0000000000007941 */ /* 0x000fea0003800000 */
.L_x_3175:
[----:B------:R-:W0:Y:S01]  /*3c30*/  LDGDEPBAR ;  /* 0x00000000000079af */ /* 0x000e220000000000 */
[----:B------:R-:W-:Y:S01]  /*3c40*/  ISETP.GE.AND P1, PT, R18, UR14, PT ;  /* 0x0000000e12007c0c */ /* 0x000fe2000bf26270 */
[----:B------:R-:W-:Y:S01]  /*3c50*/  IMAD.SHL.U32 R235, R10, 0x2, RZ ;  /* 0x000000020aeb7824 */ /* 0x000fe200078e00ff */
[----:B-12---:R-:W-:Y:S01]  /*3c60*/  SHF.R.S32.HI R8, RZ, 0x1f, R5 ;  /* 0x0000001fff087819 */ /* 0x006fe20000011405 */
        /* <DEDUP_REMOVED lines=17> */
[--C-:B------:R-:W-:Y:S01]  /*3d80*/  @!P3 IMAD.MOV.U32 R8, RZ, RZ, R167.reuse ;  /* 0x000000ffff08b224 */ /* 0x100fe200078e00a7 */
        /* <DEDUP_REMOVED lines=14> */
[----:B---3--:R-:W-:Y:S01]  /*3e70*/  @!P1 IMAD.MOV.U32 R8, RZ, RZ, R167 ;  /* 0x000000ffff089224 */ /* 0x008fe200078e00a7 */
        /* <DEDUP_REMOVED lines=13> */
.L_x_3178:
[----:B------:R-:W-:Y:S05]  /*3f50*/  BSYNC B0 ;  /* 0x0000000000007941 */ /* 0x000fea0003800000 */
.L_x_3177:
        /* <DEDUP_REMOVED lines=13> */
[----:B--2---:R-:W-:Y:S01]  /*4030*/  IMAD.U32 R8, RZ, RZ, UR27 ;  /* 0x0000001bff087e24 */ /* 0x004fe2000f8e00ff */
        /* <DEDUP_REMOVED lines=39> */
.L_x_3180:
[----:B------:R-:W-:Y:S05]  /*42b0*/  BSYNC B0 ;  /* 0x0000000000007941 */ /* 0x000fea0003800000 */
.L_x_3179:
        /* <DEDUP_REMOVED lines=10> */
[----:B--2---:R-:W-:Y:S01]  /*4360*/  IMAD.MOV.U32 R8, RZ, RZ, 0x5 ;  /* 0x00000005ff087424 */ /* 0x004fe200078e00ff */
[----:B------:R-:W-:Y:S01]  /*4370*/  ISETP.GE.AND P2, PT, R172, c[0x0][0x220], PT ;  /* 0x00008800ac007a0c */ /* 0x000fe20003f46270 */
[----:B------:R-:W-:Y:S01]  /*4380*/  IMAD.SHL.U32 R9, R7, 0x20, RZ ;  /* 0x0000002007097824 */ /* 0x000fe200078e00ff */
[----:B------:R-:W-:-:S02]  /*4390*/  ISETP.GE.AND P0, PT, R169, c[0x0][0x220], PT ;  /* 0x00008800a9007a0c */ /* 0x000fc40003f06270 */
[----:B------:R-:W-:-:S05]  /*43a0*/  SHF.L.U64.HI R8, R7, R8, c[0x0][0x1a4] ;  /* 0x0000690007087619 */ /* 0x000fca0000010208 */
[CC--:B------:R-:W-:Y:S01]  /*43b0*/  @!P5 LEA R16, P6, R9.reuse, R167.reuse, 0x1 ;  /* 0x000000a70910d211 */ /* 0x0c0fe200078c08ff */
[----:B------:R2:W-:Y:S01]  /*43c0*/  @P5 STS.128 [R236+0x11000], RZ ;  /* 0x011000ffec005388 */ /* 0x0005e20000000c00 */
[CC--:B------:R-:W-:Y:S02]  /*43d0*/  @!P4 LEA R14, P3, R9.reuse, R167.reuse, 0x1 ;  /* 0x000000a7090ec211 */ /* 0x0c0fe400078608ff */
[C---:B----4-:R-:W-:Y:S02]  /*43e0*/  @!P2 LEA R10, P1, R9.reuse, R167, 0x1 ;  /* 0x000000a7090aa211 */ /* 0x050fe400078208ff */
        /* <DEDUP_REMOVED lines=25> */
.L_x_3182:
[----:B------:R-:W-:Y:S05]  /*4580*/  BSYNC B0 ;  /* 0x0000000000007941 */ /* 0x000fea0003800000 */
.L_x_3181:
        /* <DEDUP_REMOVED lines=12> */
[-C--:B--2---:R-:W-:Y:S01]  /*4650*/  @!P3 MOV R16, R167.reuse ;  /* 0x000000a70010b202 */ /* 0x084fe20000000f00 */
[----:B----4-:R-:W-:Y:S01]  /*4660*/  @!P3 IMAD.MOV.U32 R10, RZ, RZ, c[0x0][0x1a4] ;  /* 0x00006900ff0ab624 */ /* 0x010fe200078e00ff */
[----:B------:R-:W-:Y:S01]  /*4670*/  @!P2 MOV R9, c[0x0][0x1a4] ;  /* 0x000069000009aa02 */ /* 0x000fe20000000f00 */
[--C-:B------:R-:W-:Y:S01]  /*4680*/  @!P3 IMAD.MOV.U32 R17, RZ, RZ, R166.reuse ;  /* 0x000000ffff11b224 */ /* 0x100fe200078e00a6 */
[-C--:B------:R-:W-:Y:S01]  /*4690*/  @!P2 MOV R14, R167.reuse ;  /* 0x000000a7000ea202 */ /* 0x080fe20000000f00 */
[----:B------:R-:W-:Y:S01]  /*46a0*/  @!P2 IMAD.MOV.U32 R15, RZ, RZ, R166 ;  /* 0x000000ffff0fa224 */ /* 0x000fe200078e00a6 */
[----:B------:R-:W-:Y:S01]  /*46b0*/  @!P1 MOV R12, R167 ;  /* 0x000000a7000c9202 */ /* 0x000fe20000000f00 */
[----:B------:R-:W-:Y:S01]  /*46c0*/  @!P3 IMAD R10, R10, 0x60, RZ ;  /* 0x000000600a0ab824 */ /* 0x000fe200078e02ff */
[----:B------:R2:W-:Y:S01]  /*46d0*/  @P3 STS.128 [R236+0x11800], RZ ;  /* 0x011800ffec003388 */ /* 0x0005e20000000c00 */
[----:B------:R-:W-:-:S04]  /*46e0*/  @!P3 IMAD.WIDE.U32 R16, R7, 0x60, R16 ;  /* 0x000000600710b825 */ /* 0x000fc800078e0010 */
[----:B------:R-:W-:Y:S01]  /*46f0*/  @!P1 IMAD.MOV.U32 R8, RZ, RZ, c[0x0][0x1a4] ;  /* 0x00006900ff089624 */ /* 0x000fe200078e00ff */
[----:B------:R-:W-:Y:S01]  /*4700*/  @!P3 IADD3 R11, R17, R10, RZ ;  /* 0x0000000a110bb210 */ /* 0x000fe20007ffe0ff */
[----:B------:R-:W-:Y:S01]  /*4710*/  @!P1 IMAD.MOV.U32 R13, RZ, RZ, R166 ;  /* 0x000000ffff0d9224 */ /* 0x000fe200078e00a6 */
[----:B------:R-:W-:Y:S01]  /*4720*/  @!P3 MOV R10, R16 ;  /* 0x00000010000ab202 */ /* 0x000fe20000000f00 */
[----:B------:R-:W-:Y:S02]  /*4730*/  @!P2 IMAD R9, R9, 0x60, RZ ;  /* 0x000000600909a824 */ /* 0x000fe400078e02ff */
[----:B------:R-:W-:Y:S02]  /*4740*/  @!P2 IMAD.WIDE.U32 R14, R7, 0x60, R14 ;  /* 0x00000060070ea825 */ /* 0x000fe400078e000e */
[----:B------:R-:W-:Y:S01]  /*4750*/  @!PT LDS RZ, [RZ] ;  /* 0x00000000fffff984 */ /* 0x000fe20000000800 */
[----:B------:R-:W-:Y:S01]  /*4760*/  @!PT LDS RZ, [RZ] ;  /* 0x00000000fffff984 */ /* 0x000fe20000000800 */
[----:B------:R-:W-:Y:S01]  /*4770*/  @!PT LDS RZ, [RZ] ;  /* 0x00000000fffff984 */ /* 0x000fe20000000800 */
[----:B------:R2:W-:Y:S02]  /*4780*/  @!P3 LDGSTS.E.BYPASS.LTC128B.128 [R236+0x11800], [R10.64] ;  /* 0x118000000aecbfae */ /* 0x0005e4000b901d60 */
[----:B------:R-:W-:Y:S01]  /*4790*/  @!P1 IMAD R8, R8, 0x60, RZ ;  /* 0x0000006008089824 */ /* 0x000fe200078e02ff */
[----:B------:R-:W-:Y:S01]  /*47a0*/  @!P2 IADD3 R15, R15, R9, RZ ;  /* 0x000000090f0fa210 */ /* 0x000fe20007ffe0ff */
[----:B------:R-:W-:Y:S01]  /*47b0*/  @!P1 IMAD.WIDE.U32 R12, R7, 0x60, R12 ;  /* 0x00000060070c9825 */ /* 0x000fe200078e000c */
        /* <DEDUP_REMOVED lines=14> */
[----:B--2---:R-:W-:Y:S01]  /*48a0*/  MOV R8, R167 ;  /* 0x000000a700087202 */ /* 0x004fe20000000f00 */
[----:B------:R-:W-:Y:S01]  /*48b0*/  ULDC UR4, c[0x0][0x1a4] ;  /* 0x0000690000047ab9 */ /* 0x000fe20000000800 */
[----:B------:R-:W-:Y:S01]  /*48c0*/  MOV R9, R166 ;  /* 0x000000a600097202 */ /* 0x000fe20000000f00 */
[----:B------:R-:W-:-:S04]  /*48d0*/  UIMAD UR4, UR4, 0x60, URZ ;  /* 0x00000060040478a4 */ /* 0x000fc8000f8e023f */
[----:B------:R-:W-:-:S05]  /*48e0*/  IMAD.WIDE.U32 R8, R7, 0x60, R8 ;  /* 0x0000006007087825 */ /* 0x000fca00078e0008 */
[----:B------:R-:W-:-:S05]  /*48f0*/  IADD3 R9, R9, UR4, RZ ;  /* 0x0000000409097c10 */ /* 0x000fca000fffe0ff */
[----:B------:R-:W-:Y:S01]  /*4900*/  @!PT LDS RZ, [RZ] ;  /* 0x00000000fffff984 */ /* 0x000fe20000000800 */
[----:B------:R-:W-:Y:S01]  /*4910*/  @!PT LDS RZ, [RZ] ;  /* 0x00000000fffff984 */ /* 0x000fe20000000800 */
[----:B------:R-:W-:Y:S01]  /*4920*/  @!PT LDS RZ, [RZ] ;  /* 0x00000000fffff984 */ /* 0x000fe20000000800 */
[----:B------:R2:W-:Y:S02]  /*4930*/  LDGSTS.E.BYPASS.LTC128B.128 [R236+0x17800], [R8.64+0x180] ;  /* 0x1780018008ec7fae */ /* 0x0005e4000b901d60 */
.L_x_3184:
[----:B------:R-:W-:Y:S05]  /*4940*/  BSYNC B0 ;  /* 0x0000000000007941 */ /* 0x000fea0003800000 */
.L_x_3183:
        /* <DEDUP_REMOVED lines=18> */
[----:B------:R-:W-:Y:S01]  /*4a70*/  LDSM.16.M88.4 R28, [R232] ;  /* 0x00000000e81c783b */ /* 0x000fe20000000200 */
        /* <DEDUP_REMOVED lines=8> */
[----:B------:R-:W2:Y:S01]  /*4b00*/  LDSM.16.M88.4 R36, [R233+0x8000] ;  /* 0x00800000e924783b */ /* 0x000ea20000000200 */
[C---:B------:R-:W-:Y:S02]  /*4b10*/  IADD3 R3, R233.reuse, 0x8000, RZ ;  /* 0x00008000e9037810 */ /* 0x040fe40007ffe0ff */
[----:B------:R-:W-:Y:S01]  /*4b20*/  IADD3 R231, R233, 0x8020, RZ ;  /* 0x00008020e9e77810 */ /* 0x000fe20007ffe0ff */
[----:B----4-:R-:W4:Y:S01]  /*4b30*/  LDSM.16.M88.4 R8, [R233+0x9000] ;  /* 0x00900000e908783b */ /* 0x010f220000000200 */
[----:B------:R-:W-:Y:S01]  /*4b40*/  @P1 IADD3 R231, R3, -0x20, RZ ;  /* 0xffffffe003e71810 */ /* 0x000fe20007ffe0ff */
[----:B------:R-:W-:Y:S01]  /*4b50*/  IMAD.MOV.U32 R3, RZ, RZ, 0x40 ;  /* 0x00000040ff037424 */ /* 0x000fe200078e00ff */
[C---:B------:R-:W-:Y:S01]  /*4b60*/  IADD3 R238, R5.reuse, 0x8, RZ ;  /* 0x0000000805ee7810 */ /* 0x040fe20007ffe0ff */
[----:B------:R-:W5:Y:S01]  /*4b70*/  LDSM.16.M88.4 R16, [R233+0x8800] ;  /* 0x00880000e910783b */ /* 0x000f620000000200 */
[----:B------:R-:W-:Y:S02]  /*4b80*/  IADD3 R241, R5, UR5, RZ ;  /* 0x0000000505f17c10 */ /* 0x000fe4000fffe0ff */
[----:B------:R-:W-:Y:S01]  /*4b90*/  SEL R3, R3, 0xffffffc0, !P2 ;  /* 0xffffffc003037807 */ /* 0x000fe20005000000 */
[----:B------:R-:W1:Y:S01]  /*4ba0*/  LDSM.16.M88.4 R60, [R233+0x9800] ;  /* 0x00980000e93c783b */ /* 0x000e620000000200 */
[----:B------:R-:W-:-:S02]  /*4bb0*/  IADD3 R239, R238, UR5, RZ ;  /* 0x00000005eeef7c10 */ /* 0x000fc4000fffe0ff */
[----:B------:R-:W-:Y:S01]  /*4bc0*/  IADD3 R240, R5, UR4, RZ ;  /* 0x0000000405f07c10 */ /* 0x000fe2000fffe0ff */
[----:B------:R-:W3:Y:S01]  /*4bd0*/  LDSM.16.M88.4 R56, [R231] ;  /* 0x00000000e738783b */ /* 0x000ee20000000200 */
[----:B------:R-:W-:Y:S01]  /*4be0*/  IMAD.IADD R227, R233, 0x1, R3 ;  /* 0x00000001e9e37824 */ /* 0x000fe200078e0203 */
[----:B------:R-:W-:Y:S01]  /*4bf0*/  IADD3 R238, R238, UR4, RZ ;  /* 0x00000004eeee7c10 */ /* 0x000fe2000fffe0ff */
[----:B------:R-:W-:Y:S01]  /*4c00*/  IMAD.IADD R220, R3, 0x1, R231 ;  /* 0x0000000103dc7824 */ /* 0x000fe200078e02e7 */
[----:B------:R-:W1:Y:S01]  /*4c10*/  LDSM.16.M88.4 R48, [R231+0x1000] ;  /* 0x00100000e730783b */ /* 0x000e620000000200 */
[----:B------:R-:W-:Y:S02]  /*4c20*/  IMNMX R241, RZ, R241, !PT ;  /* 0x000000f1fff17217 */ /* 0x000fe40007800200 */
[----:B------:R-:W-:Y:S01]  /*4c30*/  IMNMX R240, R240, UR11, PT ;  /* 0x0000000bf0f07c17 */ /* 0x000fe2000b800200 */
[----:B------:R-:W1:Y:S01]  /*4c40*/  LDSM.16.M88.4 R52, [R231+0x800] ;  /* 0x00080000e734783b */ /* 0x000e620000000200 */
        /* <DEDUP_REMOVED lines=11> */
[C---:B--2---:R-:W-:Y:S01]  /*4d00*/  HMMA.16816.F32 R40, R64.reuse, R36, RZ ;  /* 0x000000244028723c */ /* 0x044fe200000018ff */
[----:B------:R-:W2:Y:S01]  /*4d10*/  LDSM.16.M88.4 R80, [R227+0x8800] ;  /* 0x00880000e350783b */ /* 0x000ea20000000200 */
        /* <DEDUP_REMOVED lines=9> */
[----:B----4-:R-:W-:Y:S01]  /*4db0*/  HMMA.16816.F32 R12, R64, R8, RZ ;  /* 0x00000008400c723c */ /* 0x010fe200000018ff */
[C---:B------:R-:W-:Y:S02]  /*4dc0*/  IADD3 R209, R231.reuse, 0x7000, RZ ;  /* 0x00007000e7d17810 */ /* 0x040fe40007ffe0ff */
[----:B------:R-:W-:-:S05]  /*4dd0*/  IADD3 R208, R231, 0x7800, RZ ;  /* 0x00007800e7d07810 */ /* 0x000fca0007ffe0ff */
[C---:B------:R-:W-:Y:S08]  /*4de0*/  HMMA.16816.F32 R8, R64.reuse, R10, RZ ;  /* 0x0000000a4008723c */ /* 0x040ff000000018ff */
[C---:B-----5:R-:W-:Y:S08]  /*4df0*/  HMMA.16816.F32 R32, R64.reuse, R16, RZ ;  /* 0x000000104020723c */ /* 0x060ff000000018ff */
[C---:B------:R-:W-:Y:S08]  /*4e00*/  HMMA.16816.F32 R16, R64.reuse, R18, RZ ;  /* 0x000000124010723c */ /* 0x040ff000000018ff */
[C---:B-1----:R-:W-:Y:S08]  /*4e10*/  HMMA.16816.F32 R68, R64.reuse, R60, RZ ;  /* 0x0000003c4044723c */ /* 0x042ff000000018ff */
[----:B------:R-:W-:Y:S01]  /*4e20*/  HMMA.16816.F32 R64, R64, R62, RZ ;  /* 0x0000003e4040723c */ /* 0x000fe200000018ff */
[----:B------:R-:W-:Y:S07]  /*4e30*/  LDSM.16.M88.4 R60, [R229] ;  /* 0x00000000e53c783b */ /* 0x000fee0000000200 */
[C---:B---3--:R-:W-:Y:S08]  /*4e40*/  HMMA.16816.F32 R40, R28.reuse, R56, R40 ;  /* 0x000000381c28723c */ /* 0x048ff00000001828 */
[C---:B------:R-:W-:Y:S01]  /*4e50*/  HMMA.16816.F32 R36, R28.reuse, R58, R36 ;  /* 0x0000003a1c24723c */ /* 0x040fe20000001824 */
[----:B------:R-:W1:Y:S07]  /*4e60*/  LDSM.16.M88.4 R56, [R220] ;  /* 0x00000000dc38783b */ /* 0x000e6e0000000200 */
        /* <DEDUP_REMOVED lines=12> */
[----:B------:R-:W1:Y:S07]  /*4f30*/  LDSM.16.M88.4 R24, [R233+0xa000] ;  /* 0x00a00000e918783b */ /* 0x000e6e0000000200 */
[C---:B------:R-:W-:Y:S08]  /*4f40*/  HMMA.16816.F32 R12, R20.reuse, R76, R12 ;  /* 0x0000004c140c723c */ /* 0x040ff0000000180c */
[C---:B------:R-:W-:Y:S08]  /*4f50*/  HMMA.16816.F32 R8, R20.reuse, R78, R8 ;  /* 0x0000004e1408723c */ /* 0x040ff00000001808 */
[C---:B--2---:R-:W-:Y:S08]  /*4f60*/  HMMA.16816.F32 R32, R20.reuse, R80, R32 ;  /* 0x000000501420723c */ /* 0x044ff00000001820 */
[C---:B------:R-:W-:Y:S08]  /*4f70*/  HMMA.16816.F32 R16, R20.reuse, R82, R16 ;  /* 0x000000521410723c */ /* 0x040ff00000001810 */
[C---:B------:R-:W-:Y:S08]  /*4f80*/  HMMA.16816.F32 R68, R20.reuse, R72, R68 ;  /* 0x000000481444723c */ /* 0x040ff00000001844 */
[----:B------:R-:W-:Y:S01]  /*4f90*/  HMMA.16816.F32 R64, R20, R74, R64 ;  /* 0x0000004a1440723c */ /* 0x000fe20000001840 */
[----:B------:R-:W2:Y:S04]  /*4fa0*/  LDSM.16.M88.4 R20, [R233+0xb000] ;  /* 0x00b00000e914783b */ /* 0x000ea80000000200 */
[----:B------:R-:W-:Y:S03]  /*4fb0*/  LDSM.16.M88.4 R72, [R233+0xb800] ;  /* 0x00b80000e948783b */ /* 0x000fe60000000200 */
[C---:B-1----:R-:W-:Y:S08]  /*4fc0*/  HMMA.16816.F32 R40, R60.reuse, R56, R40 ;  /* 0x000000383c28723c */ /* 0x042ff00000001828 */
[C---:B------:R-:W-:Y:S01]  /*4fd0*/  HMMA.16816.F32 R36, R60.reuse, R58, R36 ;  /* 0x0000003a3c24723c */ /* 0x040fe20000001824 */
[----:B------:R-:W1:Y:S07]  /*4fe0*/  LDSM.16.M88.4 R56, [R233+0xa800] ;  /* 0x00a80000e938783b */ /* 0x000e6e0000000200 */
        /* <DEDUP_REMOVED lines=13> */
[C---:B--2---:R-:W-:Y:S08]  /*50c0*/  HMMA.16816.F32 R12, R28.reuse, R20, R12 ;  /* 0x000000141c0c723c */ /* 0x044ff0000000180c */
[C---:B------:R-:W-:Y:S01]  /*50d0*/  HMMA.16816.F32 R8, R28.reuse, R22, R8 ;  /* 0x000000161c08723c */ /* 0x040fe20000001808 */
[----:B------:R-:W2:Y:S07]  /*50e0*/  LDSM.16.M88.4 R20, [R231+0x3800] ;  /* 0x00380000e714783b */ /* 0x000eae0000000200 */
[C---:B-1----:R-:W-:Y:S08]  /*50f0*/  HMMA.16816.F32 R32, R28.reuse, R56, R32 ;  /* 0x000000381c20723c */ /* 0x042ff00000001820 */
[C---:B------:R-:W-:Y:S01]  /*5100*/  HMMA.16816.F32 R16, R28.reuse, R58, R16 ;  /* 0x0000003a1c10723c */ /* 0x040fe20000001810 */
[----:B------:R-:W-:Y:S07]  /*5110*/  LDSM.16.M88.4 R56, [R227+0xa800] ;  /* 0x00a80000e338783b */ /* 0x000fee0000000200 */
[C---:B------:R-:W-:Y:S01]  /*5120*/  HMMA.16816.F32 R76, R28.reuse, R72, R68 ;  /* 0x000000481c4c723c */ /* 0x040fe20000001844 */
[----:B------:R-:W1:Y:S07]  /*5130*/  LDSM.16.M88.4 R68, [R230+0x2000] ;  /* 0x00200000e644783b */ /* 0x000e6e0000000200 */
        /* <DEDUP_REMOVED lines=12> */
[C---:B--2---:R-:W-:Y:S08]  /*5200*/  HMMA.16816.F32 R76, R52.reuse, R20, R76 ;  /* 0x00000014344c723c */ /* 0x044ff0000000184c */
[----:B------:R-:W-:Y:S01]  /*5210*/  HMMA.16816.F32 R64, R52, R22, R64 ;  /* 0x000000163440723c */ /* 0x000fe20000001840 */
[----:B------:R-:W2:Y:S04]  /*5220*/  LDSM.16.M88.4 R20, [R220+0x3000] ;  /* 0x00300000dc14783b */ /* 0x000ea80000000200 */
[----:B------:R-:W5:Y:S03]  /*5230*/  LDSM.16.M88.4 R52, [R220+0x3800] ;  /* 0x00380000dc34783b */ /* 0x000f660000000200 */
[C---:B-1----:R-:W-:Y:S08]  /*5240*/  HMMA.16816.F32 R40, R68.reuse, R60, R40 ;  /* 0x0000003c4428723c */ /* 0x042ff00000001828 */
[C---:B------:R-:W-:Y:S01]  /*5250*/  HMMA.16816.F32 R36, R68.reuse, R62, R36 ;  /* 0x0000003e4424723c */ /* 0x040fe20000001824 */
[----:B------:R-:W-:Y:S07]  /*5260*/  LDSM.16.M88.4 R60, [R231+0x4000] ;  /* 0x00400000e73c783b */ /* 0x000fee0000000200 */
[C---:B------:R-:W-:Y:S08]  /*5270*/  HMMA.16816.F32 R32, R68.reuse, R56, R32 ;  /* 0x000000384420723c */ /* 0x040ff00000001820 */
[C---:B------:R-:W-:Y:S01]  /*5280*/  HMMA.16816.F32 R16, R68.reuse, R58, R16 ;  /* 0x0000003a4410723c */ /* 0x040fe20000001810 */
[----:B------:R-:W-:Y:S07]  /*5290*/  LDSM.16.M88.4 R56, [R234+0x4000] ;  /* 0x00400000ea38783b */ /* 0x000fee0000000200 */
[C---:B------:R-:W-:Y:S08]  /*52a0*/  HMMA.16816.F32 R48, R68.reuse, R28, R48 ;  /* 0x0000001c4430723c */ /* 0x040ff00000001830 */
[C---:B------:R-:W-:Y:S01]  /*52b0*/  HMMA.16816.F32 R8, R68.reuse, R30, R8 ;  /* 0x0000001e4408723c */ /* 0x040fe20000001808 */
[----:B------:R-:W1:Y:S07]  /*52c0*/  LDSM.16.M88.4 R28, [R233+0xc000] ;  /* 0x00c00000e91c783b */ /* 0x000e6e0000000200 */
        /* <DEDUP_REMOVED lines=10> */
[C---:B--2---:R-:W-:Y:S08]  /*5370*/  HMMA.16816.F32 R48, R44.reuse, R20, R48 ;  /* 0x000000142c30723c */ /* 0x044ff00000001830 */
[C---:B------:R-:W-:Y:S01]  /*5380*/  HMMA.16816.F32 R8, R44.reuse, R22, R8 ;  /* 0x000000162c08723c */ /* 0x040fe20000001808 */
[----:B------:R-:W2:Y:S07]  /*5390*/  LDSM.16.M88.4 R20, [R233+0xd800] ;  /* 0x00d80000e914783b */ /* 0x000eae0000000200 */
[C---:B-----5:R-:W-:Y:S08]  /*53a0*/  HMMA.16816.F32 R76, R44.reuse, R52, R76 ;  /* 0x000000342c4c723c */ /* 0x060ff0000000184c */
[----:B------:R-:W-:Y:S01]  /*53b0*/  HMMA.16816.F32 R64, R44, R54, R64 ;  /* 0x000000362c40723c */ /* 0x000fe20000001840 */
[----:B------:R-:W4:Y:S04]  /*53c0*/  LDSM.16.M88.4 R44, [R231+0x4800] ;  /* 0x00480000e72c783b */ /* 0x000f280000000200 */
[----:B------:R-:W-:Y:S03]  /*53d0*/  LDSM.16.M88.4 R52, [R227+0xc800] ;  /* 0x00c80000e334783b */ /* 0x000fe60000000200 */
[C---:B-1----:R-:W-:Y:S08]  /*53e0*/  HMMA.16816.F32 R40, R56.reuse, R28, R40 ;  /* 0x0000001c3828723c */ /* 0x042ff00000001828 */
[C---:B------:R-:W-:Y:S01]  /*53f0*/  HMMA.16816.F32 R36, R56.reuse, R30, R36 ;  /* 0x0000001e3824723c */ /* 0x040fe20000001824 */
[----:B------:R-:W-:Y:S07]  /*5400*/  LDSM.16.M88.4 R28, [R231+0x5800] ;  /* 0x00580000e71c783b */ /* 0x000fee0000000200 */
[C---:B---3--:R-:W-:Y:S08]  /*5410*/  HMMA.16816.F32 R32, R56.reuse, R24, R32 ;  /* 0x000000183820723c */ /* 0x048ff00000001820 */
[C---:B------:R-:W-:Y:S01]  /*5420*/  HMMA.16816.F32 R16, R56.reuse, R26, R16 ;  /* 0x0000001a3810723c */ /* 0x040fe20000001810 */
[----:B------:R-:W-:Y:S07]  /*5430*/  LDSM.16.M88.4 R24, [R230+0x4000] ;  /* 0x00400000e618783b */ /* 0x000fee0000000200 */
[C---:B------:R-:W-:Y:S08]  /*5440*/  HMMA.16816.F32 R48, R56.reuse, R12, R48 ;  /* 0x0000000c3830723c */ /* 0x040ff00000001830 */
[C---:B------:R-:W-:Y:S01]  /*5450*/  HMMA.16816.F32 R8, R56.reuse, R14, R8 ;  /* 0x0000000e3808723c */ /* 0x040fe20000001808 */
[----:B------:R-:W1:Y:S07]  /*5460*/  LDSM.16.M88.4 R12, [R231+0x5000] ;  /* 0x00500000e70c783b */ /* 0x000e6e0000000200 */
[C---:B--2---:R-:W-:Y:S08]  /*5470*/  HMMA.16816.F32 R76, R56.reuse, R20, R76 ;  /* 0x00000014384c723c */ /* 0x044ff0000000184c */
[----:B------:R-:W-:Y:S01]  /*5480*/  HMMA.16816.F32 R64, R56, R22, R64 ;  /* 0x000000163840723c */ /* 0x000fe20000001840 */
[----:B------:R-:W2:Y:S04]  /*5490*/  LDSM.16.M88.4 R20, [R227+0xc000] ;  /* 0x00c00000e314783b */ /* 0x000ea80000000200 */
[----:B------:R-:W3:Y:S03]  /*54a0*/  LDSM.16.M88.4 R56, [R227+0xd000] ;  /* 0x00d00000e338783b */ /* 0x000ee60000000200 */
[C---:B------:R-:W-:Y:S08]  /*54b0*/  HMMA.16816.F32 R40, R68.reuse, R60, R40 ;  /* 0x0000003c4428723c */ /* 0x040ff00000001828 */
[C---:B------:R-:W-:Y:S08]  /*54c0*/  HMMA.16816.F32 R36, R68.reuse, R62, R36 ;  /* 0x0000003e4424723c */ /* 0x040ff00000001824 */
[C---:B----4-:R-:W-:Y:S08]  /*54d0*/  HMMA.16816.F32 R32, R68.reuse, R44, R32 ;  /* 0x0000002c4420723c */ /* 0x050ff00000001820 */
[C---:B------:R-:W-:Y:S01]  /*54e0*/  HMMA.16816.F32 R60, R68.reuse, R46, R16 ;  /* 0x0000002e443c723c */ /* 0x040fe20000001810 */
[----:B------:R-:W-:Y:S04]  /*54f0*/  LDSM.16.M88.4 R44, [R229+0x4000] ;  /* 0x00400000e52c783b */ /* 0x000fe80000000200 */
[----:B------:R-:W4:Y:S03]  /*5500*/  LDSM.16.M88.4 R16, [R220+0x4000] ;  /* 0x00400000dc10783b */ /* 0x000f260000000200 */
[C---:B-1----:R-:W-:Y:S08]  /*5510*/  HMMA.16816.F32 R48, R68.reuse, R12, R48 ;  /* 0x0000000c4430723c */ /* 0x042ff00000001830 */
[----:B------:R-:W-:Y:S01]  /*5520*/  HMMA.16816.F32 R8, R68, R14, R8 ;  /* 0x0000000e4408723c */ /* 0x000fe20000001808 */
[----:B------:R-:W-:Y:S07]  /*5530*/  LDSM.16.M88.4 R12, [R233+0xe000] ;  /* 0x00e00000e90c783b */ /* 0x000fee0000000200 */
[C---:B--2---:R-:W-:Y:S08]  /*5540*/  HMMA.16816.F32 R40, R24.reuse, R20, R40 ;  /* 0x000000141828723c */ /* 0x044ff00000001828 */
        /* <DEDUP_REMOVED lines=156> */
[----:B---3--:R-:W-:-:S04]  /*5f10*/  UIMAD.WIDE.U32 UR14, UR17, UR7, URZ ;  /* 0x00000007110e72a5 */ /* 0x008fc8000f8e003f */
[----:B------:R-:W-:-:S04]  /*5f20*/  UIADD3 UR6, -UR15, URZ, URZ ;  /* 0x0000003f0f067290 */ /* 0x000fc8000fffe13f */
[----:B------:R-:W-:-:S04]  /*5f30*/  UIMAD UR6, UR9, UR6, UR7 ;  /* 0x00000006090672a4 */ /* 0x000fc8000f8e0207 */
[----:B------:R-:W-:Y:S02]  /*5f40*/  UISETP.GT.U32.AND UP2, UPT, UR9, UR6, UPT ;  /* 0x000000060900728c */ /* 0x000fe4000bf44070 */
[----:B--2---:R-:W-:-:S09]  /*5f50*/  UIMAD.WIDE.U32 UR16, UR17, UR5, URZ ;  /* 0x00000005111072a5 */ /* 0x004fd2000f8e003f */
        /* <DEDUP_REMOVED lines=9> */
[----:B------:R-:W-:Y:S02]  /*5ff0*/  @UP4 UIADD3 UR15, UR15, 0x1, URZ ;  /* 0x000000010f0f4890 */ /* 0x000fe4000fffe03f */
[----:B------:R-:W-:-:S05]  /*6000*/  UISETP.NE.AND UP2, UPT, URZ, UR4, UPT ;  /* 0x000000043f00728c */ /* 0x000fca000bf45270 */
[----:B------:R-:W-:Y:S02]  /*6010*/  @!UP0 UIADD3 UR5, UR5, -UR9, URZ ;  /* 0x8000000905058290 */ /* 0x000fe4000fffe03f */
[----:B------:R-:W-:Y:S02]  /*6020*/  @!UP0 UIADD3 UR11, UR11, 0x1, URZ ;  /* 0x000000010b0b8890 */ /* 0x000fe4000fffe03f */
[----:B------:R-:W-:Y:S02]  /*6030*/  UISETP.GE.U32.AND UP3, UPT, UR5, UR9, UPT ;  /* 0x000000090500728c */ /* 0x000fe4000bf66070 */
[----:B------:R-:W-:Y:S02]  /*6040*/  ULOP3.LUT UR5, UR13, UR4, URZ, 0x3c, !UPT ;  /* 0x000000040d057292 */ /* 0x000fe4000f8e3c3f */
[----:B------:R-:W-:Y:S02]  /*6050*/  UISETP.GE.AND UP0, UPT, UR10, URZ, UPT ;  /* 0x0000003f0a00728c */ /* 0x000fe4000bf06270 */
[----:B------:R-:W-:-:S02]  /*6060*/  UISETP.GE.AND UP1, UPT, UR5, URZ, UPT ;  /* 0x0000003f0500728c */ /* 0x000fc4000bf26270 */
        /* <DEDUP_REMOVED lines=34> */
.L_x_3186:
[----:B------:R-:W-:-:S04]  /*6290*/  ULEA UR6, -UR6, URZ, 0x6 ;  /* 0x0000003f06067291 */ /* 0x000fc8000f8e313f */
[----:B------:R-:W-:Y:S02]  /*62a0*/  USHF.R.S32.HI UR4, URZ, 0x1f, UR6 ;  /* 0x0000001f3f047899 */ /* 0x000fe40008011406 */
[----:B------:R-:W-:-:S04]  /*62b0*/  MOV R15, UR6 ;  /* 0x00000006000f7c02 */ /* 0x000fc80008000f00 */
[----:B------:R-:W-:Y:S02]  /*62c0*/  MOV R14, UR4 ;  /* 0x00000004000e7c02 */ /* 0x000fe40008000f00 */
.L_x_3187:
        /* <DEDUP_REMOVED lines=156> */
.L_x_3189:
[----:B------:R-:W-:Y:S05]  /*6c90*/  BSYNC B0 ;  /* 0x0000000000007941 */ /* 0x000fea0003800000 */
.L_x_3188:
[----:B------:R-:W0:Y:S01]  /*6ca0*/  LDGDEPBAR ;  /* 0x00000000000079af */ /* 0x000e220000000000 */
[----:B------:R-:W-:-:S04]  /*6cb0*/  IADD3 R200, P0, R15, R200, RZ ;  /* 0x000000c80fc87210 */ /* 0x000fc80007f1e0ff */
[----:B------:R-:W-:Y:S02]  /*6cc0*/  IADD3.X R165, R14, R165, RZ, P0, !PT ;  /* 0x000000a50ea57210 */ /* 0x000fe400007fe4ff */
.L_x_3185:
        /* <DEDUP_REMOVED lines=192> */
[--C-:B------:R-:W-:Y:S01]  /*78d0*/  FFMA.FTZ R185, R29, c[0x0][0x23c], -R192.reuse ;  /* 0x00008f001db97a23 */ /* 0x100fe200000108c0 */
        /* <DEDUP_REMOVED lines=16> */
[--C-:B------:R-:W-:Y:S02]  /*79e0*/  FFMA.FTZ R191, R191, c[0x0][0x23c], -R33.reuse ;  /* 0x00008f00bfbf7a23 */ /* 0x100fe40000010821 */
        /* <DEDUP_REMOVED lines=87> */
[C---:B------:R-:W-:Y:S01]  /*7f60*/  F2FP.PACK_AB R6, R175.reuse, R176 ;  /* 0x000000b0af06723e */ /* 0x040fe200000000ff */
        /* <DEDUP_REMOVED lines=176> */
[----:B------:R-:W1:Y:S01]  /*8a70*/  R2UR UR4, R0 ;  /* 0x00000000000473c2 */ /* 0x000e6200000e0000 */
[----:B------:R-:W-:-:S06]  /*8a80*/  UIADD3 UR10, UR5, 0x40, URZ ;  /* 0x00000040050a7890 */ /* 0x000fcc000fffe03f */
[----:B------:R-:W-:-:S05]  /*8a90*/  IMAD.U32 R2, RZ, RZ, UR10 ;  /* 0x0000000aff027e24 */ /* 0x000fca000f8e00ff */
[----:B------:R-:W-:-:S04]  /*8aa0*/  IABS R2, R2 ;  /* 0x0000000200027213 */ /* 0x000fc80000000000 */
[----:B------:R-:W2:Y:S01]  /*8ab0*/  R2UR UR9, R2 ;  /* 0x00000000020973c2 */ /* 0x000ea200000e0000 */
[----:B-1----:R-:W1:Y:S08]  /*8ac0*/  I2F.RP R0, UR4 ;  /* 0x0000000400007d06 */ /* 0x002e700008209400 */
        /* <DEDUP_REMOVED lines=62> */
[----:B------:R-:W-:Y:S02]  /*8eb0*/  IMAD R0, R2, c[0x0][0x18c], R0 ;  /* 0x0000630002007a24 */ /* 0x000fe400078e0200 */
[----:B------:R-:W-:-:S03]  /*8ec0*/  IMAD.MOV.U32 R2, RZ, RZ, R4 ;  /* 0x000000ffff027224 */ /* 0x000fc600078e0004 */
[----:B------:R-:W-:Y:S01]  /*8ed0*/  IADD3 R0, R5, R0, RZ ;  /* 0x0000000005007210 */ /* 0x000fe20007ffe0ff */
[----:B------:R-:W-:Y:S05]  /*8ee0*/  BRA `(.L_x_3192) ;  /* 0x0000003000007947 */ /* 0x000fea0003800000 */
.L_x_3191:
[----:B------:R-:W-:-:S05]  /*8ef0*/  IMAD.MOV.U32 R2, RZ, RZ, c[0x0][0x1a0] ;  /* 0x00006800ff027624 */ /* 0x000fca00078e00ff */
[----:B------:R-:W-:-:S04]  /*8f00*/  LEA R2, -R2, RZ, 0x6 ;  /* 0x000000ff02027211 */ /* 0x000fc800078e31ff */
[----:B------:R-:W-:Y:S02]  /*8f10*/  SHF.R.S32.HI R0, RZ, 0x1f, R2 ;  /* 0x0000001fff007819 */ /* 0x000fe40000011402 */
.L_x_3192:
        /* <DEDUP_REMOVED lines=12> */
[----:B------:R-:W-:Y:S02]  /*8fe0*/  @!P3 LEA R16, P1, R5, c[0x0][0x170], 0x1 ;  /* 0x00005c000510ba11 */ /* 0x000fe400078208ff */
        /* <DEDUP_REMOVED lines=136> */
[----:B-----5:R-:W5:Y:S04]  /*9870*/  LDSM.16.M88.4 R20, [R233+0x8800] ;  /* 0x00880000e914783b */ /* 0x020f680000000200 */
[----:B------:R-:W5:Y:S04]  /*9880*/  LDSM.16.M88.4 R168, [R233+0x9000] ;  /* 0x00900000e9a8783b */ /* 0x000f680000000200 */
[----:B----4-:R-:W4:Y:S04]  /*9890*/  LDSM.16.M88.4 R12, [R233+0x9800] ;  /* 0x00980000e90c783b */ /* 0x010f280000000200 */
[----:B---3--:R-:W-:Y:S04]  /*98a0*/  LDSM.16.M88.4 R16, [R232] ;  /* 0x00000000e810783b */ /* 0x008fe80000000200 */
[----:B------:R-:W3:Y:S04]  /*98b0*/  LDSM.16.M88.4 R196, [R231] ;  /* 0x00000000e7c4783b */ /* 0x000ee80000000200 */
[----:B------:R-:W3:Y:S04]  /*98c0*/  LDSM.16.M88.4 R176, [R223] ;  /* 0x00000000dfb0783b */ /* 0x000ee80000000200 */
[----:B-1----:R-:W1:Y:S04]  /*98d0*/  LDSM.16.M88.4 R32, [R222] ;  /* 0x00000000de20783b */ /* 0x002e680000000200 */
[----:B------:R-:W1:Y:S04]  /*98e0*/  LDSM.16.M88.4 R192, [R221] ;  /* 0x00000000ddc0783b */ /* 0x000e680000000200 */
[----:B------:R-:W-:Y:S01]  /*98f0*/  LDSM.16.M88.4 R180, [R227+0x8000] ;  /* 0x00800000e3b4783b */ /* 0x000fe20000000200 */
[C---:B--2---:R-:W-:Y:S03]  /*9900*/  HMMA.16816.F32 R8, R184.reuse, R4, RZ ;  /* 0x00000004b808723c */ /* 0x044fe600000018ff */
[----:B------:R-:W-:Y:S04]  /*9910*/  LDSM.16.M88.4 R28, [R227+0x8800] ;  /* 0x00880000e31c783b */ /* 0x000fe80000000200 */
[----:B------:R-:W0:Y:S01]  /*9920*/  LDGDEPBAR ;  /* 0x00000000000079af */ /* 0x000e220000000000 */
[C---:B-----5:R-:W-:Y:S08]  /*9930*/  HMMA.16816.F32 R24, R184.reuse, R20, RZ ;  /* 0x00000014b818723c */ /* 0x060ff000000018ff */
[C---:B------:R-:W-:Y:S08]  /*9940*/  HMMA.16816.F32 R172, R184.reuse, R168, RZ ;  /* 0x000000a8b8ac723c */ /* 0x040ff000000018ff */
[C---:B------:R-:W-:Y:S08]  /*9950*/  HMMA.16816.F32 R4, R184.reuse, R6, RZ ;  /* 0x00000006b804723c */ /* 0x040ff000000018ff */
[C---:B------:R-:W-:Y:S08]  /*9960*/  HMMA.16816.F32 R20, R184.reuse, R22, RZ ;  /* 0x00000016b814723c */ /* 0x040ff000000018ff */
[C---:B------:R-:W-:Y:S08]  /*9970*/  HMMA.16816.F32 R168, R184.reuse, R170, RZ ;  /* 0x000000aab8a8723c */ /* 0x040ff000000018ff */
[C---:B----4-:R-:W-:Y:S08]  /*9980*/  HMMA.16816.F32 R188, R184.reuse, R12, RZ ;  /* 0x0000000cb8bc723c */ /* 0x050ff000000018ff */
[----:B------:R-:W-:Y:S01]  /*9990*/  HMMA.16816.F32 R184, R184, R14, RZ ;  /* 0x0000000eb8b8723c */ /* 0x000fe200000018ff */
[----:B------:R-:W2:Y:S07]  /*99a0*/  LDSM.16.M88.4 R12, [R230] ;  /* 0x00000000e60c783b */ /* 0x000eae0000000200 */
[C---:B---3--:R-:W-:Y:S08]  /*99b0*/  HMMA.16816.F32 R8, R16.reuse, R196, R8 ;  /* 0x000000c41008723c */ /* 0x048ff00000001808 */
[C---:B------:R-:W-:Y:S01]  /*99c0*/  HMMA.16816.F32 R4, R16.reuse, R198, R4 ;  /* 0x000000c61004723c */ /* 0x040fe20000001804 */
[----:B------:R-:W-:Y:S07]  /*99d0*/  LDSM.16.M88.4 R196, [R220] ;  /* 0x00000000dcc4783b */ /* 0x000fee0000000200 */
[C---:B------:R-:W-:Y:S08]  /*99e0*/  HMMA.16816.F32 R24, R16.reuse, R176, R24 ;  /* 0x000000b01018723c */ /* 0x040ff00000001818 */
[C---:B------:R-:W-:Y:S01]  /*99f0*/  HMMA.16816.F32 R20, R16.reuse, R178, R20 ;  /* 0x000000b21014723c */ /* 0x040fe20000001814 */
[----:B------:R-:W3:Y:S07]  /*9a00*/  LDSM.16.M88.4 R176, [R227+0x9000] ;  /* 0x00900000e3b0783b */ /* 0x000eee0000000200 */
[C---:B-1----:R-:W-:Y:S08]  /*9a10*/  HMMA.16816.F32 R172, R16.reuse, R32, R172 ;  /* 0x0000002010ac723c */ /* 0x042ff000000018ac */
[C---:B------:R-:W-:Y:S01]  /*9a20*/  HMMA.16816.F32 R168, R16.reuse, R34, R168 ;  /* 0x0000002210a8723c */ /* 0x040fe200000018a8 */
[----:B------:R-:W1:Y:S07]  /*9a30*/  LDSM.16.M88.4 R32, [R227+0x9800] ;  /* 0x00980000e320783b */ /* 0x000e6e0000000200 */
[C---:B------:R-:W-:Y:S08]  /*9a40*/  HMMA.16816.F32 R188, R16.reuse, R192, R188 ;  /* 0x000000c010bc723c */ /* 0x040ff000000018bc */
[----:B------:R-:W-:Y:S01]  /*9a50*/  HMMA.16816.F32 R184, R16, R194, R184 ;  /* 0x000000c210b8723c */ /* 0x000fe200000018b8 */
[----:B------:R-:W4:Y:S04]  /*9a60*/  LDSM.16.M88.4 R16, [R229] ;  /* 0x00000000e510783b */ /* 0x000f280000000200 */
[----:B------:R-:W5:Y:S03]  /*9a70*/  LDSM.16.M88.4 R192, [R220+0x800] ;  /* 0x00080000dcc0783b */ /* 0x000f660000000200 */
[C---:B--2---:R-:W-:Y:S08]  /*9a80*/  HMMA.16816.F32 R8, R12.reuse, R180, R8 ;  /* 0x000000b40c08723c */ /* 0x044ff00000001808 */
[C---:B------:R-:W-:Y:S01]  /*9a90*/  HMMA.16816.F32 R4, R12.reuse, R182, R4 ;  /* 0x000000b60c04723c */ /* 0x040fe20000001804 */
[----:B------:R-:W2:Y:S07]  /*9aa0*/  LDSM.16.M88.4 R180, [R220+0x1000] ;  /* 0x00100000dcb4783b */ /* 0x000eae0000000200 */
[C---:B------:R-:W-:Y:S08]  /*9ab0*/  HMMA.16816.F32 R24, R12.reuse, R28, R24 ;  /* 0x0000001c0c18723c */ /* 0x040ff00000001818 */
[C---:B------:R-:W-:Y:S01]  /*9ac0*/  HMMA.16816.F32 R20, R12.reuse, R30, R20 ;  /* 0x0000001e0c14723c */ /* 0x040fe20000001814 */
[----:B------:R-:W2:Y:S07]  /*9ad0*/  LDSM.16.M88.4 R28, [R220+0x1800] ;  /* 0x00180000dc1c783b */ /* 0x000eae0000000200 */
[C---:B---3--:R-:W-:Y:S08]  /*9ae0*/  HMMA.16816.F32 R172, R12.reuse, R176, R172 ;  /* 0x000000b00cac723c */ /* 0x048ff000000018ac */
[C---:B------:R-:W-:Y:S01]  /*9af0*/  HMMA.16816.F32 R168, R12.reuse, R178, R168 ;  /* 0x000000b20ca8723c */ /* 0x040fe200000018a8 */
[----:B------:R-:W-:Y:S07]  /*9b00*/  LDSM.16.M88.4 R176, [R233+0xa000] ;  /* 0x00a00000e9b0783b */ /* 0x000fee0000000200 */
[C---:B-1----:R-:W-:Y:S08]  /*9b10*/  HMMA.16816.F32 R188, R12.reuse, R32, R188 ;  /* 0x000000200cbc723c */ /* 0x042ff000000018bc */
[----:B------:R-:W-:Y:S01]  /*9b20*/  HMMA.16816.F32 R184, R12, R34, R184 ;  /* 0x000000220cb8723c */ /* 0x000fe200000018b8 */
[----:B------:R-:W1:Y:S04]  /*9b30*/  LDSM.16.M88.4 R12, [R234+0x2000] ;  /* 0x00200000ea0c783b */ /* 0x000e680000000200 */
[----:B------:R-:W3:Y:S03]  /*9b40*/  LDSM.16.M88.4 R32, [R233+0xa800] ;  /* 0x00a80000e920783b */ /* 0x000ee60000000200 */
[C---:B----4-:R-:W-:Y:S08]  /*9b50*/  HMMA.16816.F32 R8, R16.reuse, R196, R8 ;  /* 0x000000c41008723c */ /* 0x050ff00000001808 */
[C---:B------:R-:W-:Y:S01]  /*9b60*/  HMMA.16816.F32 R4, R16.reuse, R198, R4 ;  /* 0x000000c61004723c */ /* 0x040fe20000001804 */
[----:B------:R-:W4:Y:S07]  /*9b70*/  LDSM.16.M88.4 R196, [R233+0xb000] ;  /* 0x00b00000e9c4783b */ /* 0x000f2e0000000200 */
[C---:B-----5:R-:W-:Y:S08]  /*9b80*/  HMMA.16816.F32 R24, R16.reuse, R192, R24 ;  /* 0x000000c01018723c */ /* 0x060ff00000001818 */
[C---:B------:R-:W-:Y:S01]  /*9b90*/  HMMA.16816.F32 R20, R16.reuse, R194, R20 ;  /* 0x000000c21014723c */ /* 0x040fe20000001814 */
[----:B------:R-:W-:Y:S07]  /*9ba0*/  LDSM.16.M88.4 R192, [R217] ;  /* 0x00000000d9c0783b */ /* 0x000fee0000000200 */
[C---:B--2---:R-:W-:Y:S08]  /*9bb0*/  HMMA.16816.F32 R172, R16.reuse, R180, R172 ;  /* 0x000000b410ac723c */ /* 0x044ff000000018ac */
[C---:B------:R-:W-:Y:S01]  /*9bc0*/  HMMA.16816.F32 R168, R16.reuse, R182, R168 ;  /* 0x000000b610a8723c */ /* 0x040fe200000018a8 */
[----:B------:R-:W2:Y:S07]  /*9bd0*/  LDSM.16.M88.4 R180, [R233+0xb800] ;  /* 0x00b80000e9b4783b */ /* 0x000eae0000000200 */
[C---:B------:R-:W-:Y:S08]  /*9be0*/  HMMA.16816.F32 R188, R16.reuse, R28, R188 ;  /* 0x0000001c10bc723c */ /* 0x040ff000000018bc */
[----:B------:R-:W-:Y:S01]  /*9bf0*/  HMMA.16816.F32 R184, R16, R30, R184 ;  /* 0x0000001e10b8723c */ /* 0x000fe200000018b8 */
[----:B------:R-:W-:Y:S04]  /*9c00*/  LDSM.16.M88.4 R16, [R232+0x2000] ;  /* 0x00200000e810783b */ /* 0x000fe80000000200 */
[----:B------:R-:W5:Y:S03]  /*9c10*/  LDSM.16.M88.4 R28, [R219] ;  /* 0x00000000db1c783b */ /* 0x000f660000000200 */
[C---:B-1----:R-:W-:Y:S08]  /*9c20*/  HMMA.16816.F32 R8, R12.reuse, R176, R8 ;  /* 0x000000b00c08723c */ /* 0x042ff00000001808 */
[C---:B------:R-:W-:Y:S01]  /*9c30*/  HMMA.16816.F32 R4, R12.reuse, R178, R4 ;  /* 0x000000b20c04723c */ /* 0x040fe20000001804 */
[----:B------:R-:W1:Y:S07]  /*9c40*/  LDSM.16.M88.4 R176, [R218] ;  /* 0x00000000dab0783b */ /* 0x000e6e0000000200 */
[C---:B---3--:R-:W-:Y:S08]  /*9c50*/  HMMA.16816.F32 R24, R12.reuse, R32, R24 ;  /* 0x000000200c18723c */ /* 0x048ff00000001818 */
[C---:B------:R-:W-:Y:S01]  /*9c60*/  HMMA.16816.F32 R20, R12.reuse, R34, R20 ;  /* 0x000000220c14723c */ /* 0x040fe20000001814 */
[----:B------:R-:W3:Y:S07]  /*9c70*/  LDSM.16.M88.4 R32, [R216] ;  /* 0x00000000d820783b */ /* 0x000eee0000000200 */
[C---:B----4-:R-:W-:Y:S08]  /*9c80*/  HMMA.16816.F32 R172, R12.reuse, R196, R172 ;  /* 0x000000c40cac723c */ /* 0x050ff000000018ac */
[C---:B------:R-:W-:Y:S01]  /*9c90*/  HMMA.16816.F32 R168, R12.reuse, R198, R168 ;  /* 0x000000c60ca8723c */ /* 0x040fe200000018a8 */
[----:B------:R-:W-:Y:S07]  /*9ca0*/  LDSM.16.M88.4 R196, [R233+0xc800] ;  /* 0x00c80000e9c4783b */ /* 0x000fee0000000200 */
[C---:B--2---:R-:W-:Y:S08]  /*9cb0*/  HMMA.16816.F32 R188, R12.reuse, R180, R188 ;  /* 0x000000b40cbc723c */ /* 0x044ff000000018bc */
[----:B------:R-:W-:Y:S01]  /*9cc0*/  HMMA.16816.F32 R184, R12, R182, R184 ;  /* 0x000000b60cb8723c */ /* 0x000fe200000018b8 */
[----:B------:R-:W-:Y:S04]  /*9cd0*/  LDSM.16.M88.4 R12, [R230+0x2000] ;  /* 0x00200000e60c783b */ /* 0x000fe80000000200 */
[----:B------:R-:W-:Y:S03]  /*9ce0*/  LDSM.16.M88.4 R180, [R227+0xa000] ;  /* 0x00a00000e3b4783b */ /* 0x000fe60000000200 */
[C---:B-----5:R-:W-:Y:S08]  /*9cf0*/  HMMA.16816.F32 R8, R16.reuse, R28, R8 ;  /* 0x0000001c1008723c */ /* 0x060ff00000001808 */
[C---:B------:R-:W-:Y:S01]  /*9d00*/  HMMA.16816.F32 R4, R16.reuse, R30, R4 ;  /* 0x0000001e1004723c */ /* 0x040fe20000001804 */
[----:B------:R-:W2:Y:S07]  /*9d10*/  LDSM.16.M88.4 R28, [R227+0xa800] ;  /* 0x00a80000e31c783b */ /* 0x000eae0000000200 */
[C---:B-1----:R-:W-:Y:S08]  /*9d20*/  HMMA.16816.F32 R24, R16.reuse, R176, R24 ;  /* 0x000000b01018723c */ /* 0x042ff00000001818 */
[C---:B------:R-:W-:Y:S01]  /*9d30*/  HMMA.16816.F32 R20, R16.reuse, R178, R20 ;  /* 0x000000b21014723c */ /* 0x040fe20000001814 */
[----:B------:R-:W1:Y:S07]  /*9d40*/  LDSM.16.M88.4 R176, [R227+0xb000] ;  /* 0x00b00000e3b0783b */ /* 0x000e6e0000000200 */
[C---:B---3--:R-:W-:Y:S08]  /*9d50*/  HMMA.16816.F32 R188, R16.reuse, R32, R188 ;  /* 0x0000002010bc723c */ /* 0x048ff000000018bc */
[C---:B------:R-:W-:Y:S01]  /*9d60*/  HMMA.16816.F32 R184, R16.reuse, R34, R184 ;  /* 0x0000002210b8723c */ /* 0x040fe200000018b8 */
[----:B------:R-:W3:Y:S07]  /*9d70*/  LDSM.16.M88.4 R32, [R227+0xb800] ;  /* 0x00b80000e320783b */ /* 0x000eee0000000200 */
[C---:B------:R-:W-:Y:S08]  /*9d80*/  HMMA.16816.F32 R172, R16.reuse, R192, R172 ;  /* 0x000000c010ac723c */ /* 0x040ff000000018ac */
[----:B------:R-:W-:Y:S01]  /*9d90*/  HMMA.16816.F32 R168, R16, R194, R168 ;  /* 0x000000c210a8723c */ /* 0x000fe200000018a8 */
[----:B------:R-:W-:Y:S04]  /*9da0*/  LDSM.16.M88.4 R16, [R229+0x2000] ;  /* 0x00200000e510783b */ /* 0x000fe80000000200 */
[----:B------:R-:W4:Y:S03]  /*9db0*/  LDSM.16.M88.4 R192, [R220+0x2000] ;  /* 0x00200000dcc0783b */ /* 0x000f260000000200 */
[C---:B--2---:R-:W-:Y:S08]  /*9dc0*/  HMMA.16816.F32 R24, R12.reuse, R28, R24 ;  /* 0x0000001c0c18723c */ /* 0x044ff00000001818 */
[C---:B------:R-:W-:Y:S01]  /*9dd0*/  HMMA.16816.F32 R20, R12.reuse, R30, R20 ;  /* 0x0000001e0c14723c */ /* 0x040fe20000001814 */
[----:B------:R-:W2:Y:S07]  /*9de0*/  LDSM.16.M88.4 R28, [R220+0x3000] ;  /* 0x00300000dc1c783b */ /* 0x000eae0000000200 */
        /* <DEDUP_REMOVED lines=8> */
[----:B------:R-:W-:Y:S04]  /*9e70*/  LDSM.16.M88.4 R12, [R234+0x4000] ;  /* 0x00400000ea0c783b */ /* 0x000fe80000000200 */
[----:B------:R-:W3:Y:S03]  /*9e80*/  LDSM.16.M88.4 R32, [R233+0xc000] ;  /* 0x00c00000e920783b */ /* 0x000ee60000000200 */
[C---:B----4-:R-:W-:Y:S08]  /*9e90*/  HMMA.16816.F32 R8, R16.reuse, R192, R8 ;  /* 0x000000c01008723c */ /* 0x050ff00000001808 */
[C---:B------:R-:W-:Y:S01]  /*9ea0*/  HMMA.16816.F32 R4, R16.reuse, R194, R4 ;  /* 0x000000c21004723c */ /* 0x040fe20000001804 */
[----:B------:R-:W-:Y:S07]  /*9eb0*/  LDSM.16.M88.4 R192, [R233+0xd800] ;  /* 0x00d80000e9c0783b */ /* 0x000fee0000000200 */
[C---:B--2---:R-:W-:Y:S08]  /*9ec0*/  HMMA.16816.F32 R172, R16.reuse, R28, R172 ;  /* 0x0000001c10ac723c */ /* 0x044ff000000018ac */
[C---:B------:R-:W-:Y:S01]  /*9ed0*/  HMMA.16816.F32 R168, R16.reuse, R30, R168 ;  /* 0x0000001e10a8723c */ /* 0x040fe200000018a8 */
[----:B------:R-:W2:Y:S07]  /*9ee0*/  LDSM.16.M88.4 R28, [R233+0xd000] ;  /* 0x00d00000e91c783b */ /* 0x000eae0000000200 */
[C---:B-----5:R-:W-:Y:S08]  /*9ef0*/  HMMA.16816.F32 R24, R16.reuse, R180, R24 ;  /* 0x000000b41018723c */ /* 0x060ff00000001818 */
[C---:B------:R-:W-:Y:S01]  /*9f00*/  HMMA.16816.F32 R20, R16.reuse, R182, R20 ;  /* 0x000000b61014723c */ /* 0x040fe20000001814 */
[----:B------:R-:W-:Y:S07]  /*9f10*/  LDSM.16.M88.4 R180, [R215] ;  /* 0x00000000d7b4783b */ /* 0x000fee0000000200 */
[C---:B-1----:R-:W-:Y:S08]  /*9f20*/  HMMA.16816.F32 R188, R16.reuse, R176, R188 ;  /* 0x000000b010bc723c */ /* 0x042ff000000018bc */
[----:B------:R-:W-:Y:S01]  /*9f30*/  HMMA.16816.F32 R184, R16, R178, R184 ;  /* 0x000000b210b8723c */ /* 0x000fe200000018b8 */
[----:B------:R-:W1:Y:S04]  /*9f40*/  LDSM.16.M88.4 R16, [R232+0x4000] ;  /* 0x00400000e810783b */ /* 0x000e680000000200 */
[----:B------:R-:W-:Y:S03]  /*9f50*/  LDSM.16.M88.4 R176, [R213] ;  /* 0x00000000d5b0783b */ /* 0x000fe60000000200 */
[C---:B---3--:R-:W-:Y:S08]  /*9f60*/  HMMA.16816.F32 R8, R12.reuse, R32, R8 ;  /* 0x000000200c08723c */ /* 0x048ff00000001808 */
[C---:B------:R-:W-:Y:S01]  /*9f70*/  HMMA.16816.F32 R4, R12.reuse, R34, R4 ;  /* 0x000000220c04723c */ /* 0x040fe20000001804 */
[----:B------:R-:W3:Y:S07]  /*9f80*/  LDSM.16.M88.4 R32, [R214] ;  /* 0x00000000d620783b */ /* 0x000eee0000000200 */
[C---:B------:R-:W-:Y:S08]  /*9f90*/  HMMA.16816.F32 R24, R12.reuse, R196, R24 ;  /* 0x000000c40c18723c */ /* 0x040ff00000001818 */
[C---:B------:R-:W-:Y:S01]  /*9fa0*/  HMMA.16816.F32 R20, R12.reuse, R198, R20 ;  /* 0x000000c60c14723c */ /* 0x040fe20000001814 */
[----:B------:R-:W-:Y:S07]  /*9fb0*/  LDSM.16.M88.4 R196, [R227+0xc000] ;  /* 0x00c00000e3c4783b */ /* 0x000fee0000000200 */
[C---:B--2---:R-:W-:Y:S08]  /*9fc0*/  HMMA.16816.F32 R172, R12.reuse, R28, R172 ;  /* 0x0000001c0cac723c */ /* 0x044ff000000018ac */
[C---:B------:R-:W-:Y:S01]  /*9fd0*/  HMMA.16816.F32 R168, R12.reuse, R30, R168 ;  /* 0x0000001e0ca8723c */ /* 0x040fe200000018a8 */
[----:B------:R-:W2:Y:S07]  /*9fe0*/  LDSM.16.M88.4 R28, [R212] ;  /* 0x00000000d41c783b */ /* 0x000eae0000000200 */
[C---:B------:R-:W-:Y:S08]  /*9ff0*/  HMMA.16816.F32 R188, R12.reuse, R192, R188 ;  /* 0x000000c00cbc723c */ /* 0x040ff000000018bc */
[----:B------:R-:W-:Y:S01]  /*a000*/  HMMA.16816.F32 R184, R12, R194, R184 ;  /* 0x000000c20cb8723c */ /* 0x000fe200000018b8 */
[----:B------:R-:W4:Y:S04]  /*a010*/  LDSM.16.M88.4 R12, [R230+0x4000] ;  /* 0x00400000e60c783b */ /* 0x000f280000000200 */
[----:B------:R-:W5:Y:S03]  /*a020*/  LDSM.16.M88.4 R192, [R227+0xc800] ;  /* 0x00c80000e3c0783b */ /* 0x000f660000000200 */
[C---:B-1----:R-:W-:Y:S08]  /*a030*/  HMMA.16816.F32 R8, R16.reuse, R180, R8 ;  /* 0x000000b41008723c */ /* 0x042ff00000001808 */
[C---:B------:R-:W-:Y:S01]  /*a040*/  HMMA.16816.F32 R4, R16.reuse, R182, R4 ;  /* 0x000000b61004723c */ /* 0x040fe20000001804 */
[----:B------:R-:W1:Y:S07]  /*a050*/  LDSM.16.M88.4 R180, [R227+0xd000] ;  /* 0x00d00000e3b4783b */ /* 0x000e6e0000000200 */
[C---:B---3--:R-:W-:Y:S08]  /*a060*/  HMMA.16816.F32 R24, R16.reuse, R32, R24 ;  /* 0x000000201018723c */ /* 0x048ff00000001818 */
        /* <DEDUP_REMOVED lines=8> */
[----:B------:R-:W2:Y:S03]  /*a0f0*/  LDSM.16.M88.4 R16, [R220+0x4800] ;  /* 0x00480000dc10783b */ /* 0x000ea60000000200 */
[C---:B----4-:R-:W-:Y:S08]  /*a100*/  HMMA.16816.F32 R8, R12.reuse, R196, R8 ;  /* 0x000000c40c08723c */ /* 0x050ff00000001808 */
[C---:B------:R-:W-:Y:S01]  /*a110*/  HMMA.16816.F32 R4, R12.reuse, R198, R4 ;  /* 0x000000c60c04723c */ /* 0x040fe20000001804 */
[----:B------:R-:W-:Y:S07]  /*a120*/  LDSM.16.M88.4 R196, [R234+0x6000] ;  /* 0x00600000eac4783b */ /* 0x000fee0000000200 */
[C---:B-----5:R-:W-:Y:S08]  /*a130*/  HMMA.16816.F32 R24, R12.reuse, R192, R24 ;  /* 0x000000c00c18723c */ /* 0x060ff00000001818 */
        /* <DEDUP_REMOVED lines=9> */
[C---:B--2---:R-:W-:Y:S08]  /*a1d0*/  HMMA.16816.F32 R8, R28.reuse, R176, R8 ;  /* 0x000000b01c08723c */ /* 0x044ff00000001808 */
[C---:B------:R-:W-:Y:S01]  /*a1e0*/  HMMA.16816.F32 R4, R28.reuse, R178, R4 ;  /* 0x000000b21c04723c */ /* 0x040fe20000001804 */
[----:B------:R-:W-:Y:S07]  /*a1f0*/  LDSM.16.M88.4 R176, [R233+0xe800] ;  /* 0x00e80000e9b0783b */ /* 0x000fee0000000200 */
[C---:B------:R-:W-:Y:S08]  /*a200*/  HMMA.16816.F32 R24, R28.reuse, R16, R24 ;  /* 0x000000101c18723c */ /* 0x040ff00000001818 */
[C---:B------:R-:W-:Y:S01]  /*a210*/  HMMA.16816.F32 R20, R28.reuse, R18, R20 ;  /* 0x000000121c14723c */ /* 0x040fe20000001814 */
[----:B------:R-:W2:Y:S07]  /*a220*/  LDSM.16.M88.4 R16, [R211] ;  /* 0x00000000d310783b */ /* 0x000eae0000000200 */
[----:B----4-:R-:W-:Y:S08]  /*a230*/  HMMA.16816.F32 R172, R28, R192, R172 ;  /* 0x000000c01cac723c */ /* 0x010ff000000018ac */
[C---:B-1----:R-:W-:Y:S08]  /*a240*/  HMMA.16816.F32 R8, R196.reuse, R12, R8 ;  /* 0x0000000cc408723c */ /* 0x042ff00000001808 */
[----:B------:R-:W-:Y:S01]  /*a250*/  HMMA.16816.F32 R4, R196, R14, R4 ;  /* 0x0000000ec404723c */ /* 0x000fe20000001804 */
[----:B------:R-:W-:Y:S07]  /*a260*/  LDSM.16.M88.4 R12, [R210] ;  /* 0x00000000d20c783b */ /* 0x000fee0000000200 */
[C---:B------:R-:W-:Y:S01]  /*a270*/  HMMA.16816.F32 R168, R28.reuse, R194, R168 ;  /* 0x000000c21ca8723c */ /* 0x040fe200000018a8 */
[----:B------:R-:W-:Y:S07]  /*a280*/  LDSM.16.M88.4 R192, [R227+0xe000] ;  /* 0x00e00000e3c0783b */ /* 0x000fee0000000200 */
[C---:B---3--:R-:W-:Y:S08]  /*a290*/  HMMA.16816.F32 R188, R28.reuse, R32, R188 ;  /* 0x000000201cbc723c */ /* 0x048ff000000018bc */
[----:B------:R-:W-:Y:S01]  /*a2a0*/  HMMA.16816.F32 R184, R28, R34, R184 ;  /* 0x000000221cb8723c */ /* 0x000fe200000018b8 */
[----:B------:R-:W1:Y:S04]  /*a2b0*/  LDSM.16.M88.4 R32, [R230+0x6000] ;  /* 0x00600000e620783b */ /* 0x000e680000000200 */
[----:B------:R-:W3:Y:S03]  /*a2c0*/  LDSM.16.M88.4 R28, [R233+0xf000] ;  /* 0x00f00000e91c783b */ /* 0x000ee60000000200 */
[C---:B--2---:R-:W-:Y:S08]  /*a2d0*/  HMMA.16816.F32 R8, R180.reuse, R16, R8 ;  /* 0x00000010b408723c */ /* 0x044ff00000001808 */
[----:B------:R-:W-:Y:S01]  /*a2e0*/  HMMA.16816.F32 R4, R180, R18, R4 ;  /* 0x00000012b404723c */ /* 0x000fe20000001804 */
[----:B------:R-:W-:Y:S07]  /*a2f0*/  LDSM.16.M88.4 R16, [R229+0x6000] ;  /* 0x00600000e510783b */ /* 0x000fee0000000200 */
[C---:B------:R-:W-:Y:S08]  /*a300*/  HMMA.16816.F32 R24, R196.reuse, R176, R24 ;  /* 0x000000b0c418723c */ /* 0x040ff00000001818 */
[----:B------:R-:W-:Y:S01]  /*a310*/  HMMA.16816.F32 R20, R196, R178, R20 ;  /* 0x000000b2c414723c */ /* 0x000fe20000001814 */
[----:B------:R-:W2:Y:S07]  /*a320*/  LDSM.16.M88.4 R176, [R220+0x6000] ;  /* 0x00600000dcb0783b */ /* 0x000eae0000000200 */
[C---:B-1----:R-:W-:Y:S08]  /*a330*/  HMMA.16816.F32 R8, R32.reuse, R192, R8 ;  /* 0x000000c02008723c */ /* 0x042ff00000001808 */
[----:B------:R-:W-:Y:S01]  /*a340*/  HMMA.16816.F32 R4, R32, R194, R4 ;  /* 0x000000c22004723c */ /* 0x000fe20000001804 */
[----:B------:R-:W1:Y:S07]  /*a350*/  LDSM.16.M88.4 R192, [R233+0xf800] ;  /* 0x00f80000e9c0783b */ /* 0x000e6e0000000200 */
[C---:B---3--:R-:W-:Y:S08]  /*a360*/  HMMA.16816.F32 R172, R196.reuse, R28, R172 ;  /* 0x0000001cc4ac723c */ /* 0x048ff000000018ac */
[----:B------:R-:W-:Y:S01]  /*a370*/  HMMA.16816.F32 R168, R196, R30, R168 ;  /* 0x0000001ec4a8723c */ /* 0x000fe200000018a8 */
[----:B------:R-:W3:Y:S07]  /*a380*/  LDSM.16.M88.4 R28, [R227+0xe800] ;  /* 0x00e80000e31c783b */ /* 0x000eee0000000200 */
[C---:B--2---:R-:W-:Y:S08]  /*a390*/  HMMA.16816.F32 R8, R16.reuse, R176, R8 ;  /* 0x000000b01008723c */ /* 0x044ff00000001808 */
[----:B------:R-:W-:Y:S01]  /*a3a0*/  HMMA.16816.F32 R4, R16, R178, R4 ;  /* 0x000000b21004723c */ /* 0x000fe20000001804 */
[----:B------:R-:W2:Y:S07]  /*a3b0*/  LDSM.16.M88.4 R176, [R209] ;  /* 0x00000000d1b0783b */ /* 0x000eae0000000200 */
[C---:B------:R-:W-:Y:S08]  /*a3c0*/  HMMA.16816.F32 R24, R180.reuse, R12, R24 ;  /* 0x0000000cb418723c */ /* 0x040ff00000001818 */
[----:B------:R-:W-:Y:S01]  /*a3d0*/  HMMA.16816.F32 R20, R180, R14, R20 ;  /* 0x0000000eb414723c */ /* 0x000fe20000001814 */
[----:B------:R-:W4:Y:S01]  /*a3e0*/  LDSM.16.M88.4 R12, [R220+0x6800] ;  /* 0x00680000dc0c783b */ /* 0x000f220000000200 */
[----:B------:R-:W-:-:S02]  /*a3f0*/  FMUL.FTZ R10, R10, c[0x0][0x2ec] ;  /* 0x0000bb000a0a7a20 */ /* 0x000fc40000410000 */
[----:B------:R-:W-:Y:S02]  /*a400*/  FMUL.FTZ R2, R8, c[0x0][0x2ec] ;  /* 0x0000bb0008027a20 */ /* 0x000fe40000410000 */
[----:B------:R-:W-:Y:S01]  /*a410*/  FMUL.FTZ R0, R9, c[0x0][0x2ec] ;  /* 0x0000bb0009007a20 */ /* 0x000fe20000410000 */
[----:B------:R5:W-:Y:S01]  /*a420*/  MUFU.TANH R166, R10 ;  /* 0x0000000a00a67308 */ /* 0x000be20000002400 */
[C---:B-1----:R-:W-:Y:S01]  /*a430*/  HMMA.16816.F32 R188, R196.reuse, R192, R188 ;  /* 0x000000c0c4bc723c */ /* 0x042fe200000018bc */
[----:B------:R-:W-:Y:S02]  /*a440*/  FMUL.FTZ R167, R11, c[0x0][0x2ec] ;  /* 0x0000bb000ba77a20 */ /* 0x000fe40000410000 */
[----:B------:R-:W-:Y:S02]  /*a450*/  FMUL.FTZ R4, R4, c[0x0][0x2ec] ;  /* 0x0000bb0004047a20 */ /* 0x000fe40000410000 */
[----:B------:R-:W-:Y:S02]  /*a460*/  FMUL.FTZ R5, R5, c[0x0][0x2ec] ;  /* 0x0000bb0005057a20 */ /* 0x000fe40000410000 */
[----:B------:R-:W-:Y:S01]  /*a470*/  FMUL.FTZ R6, R6, c[0x0][0x2ec] ;  /* 0x0000bb0006067a20 */ /* 0x000fe20000410000 */
[----:B------:R-:W-:Y:S01]  /*a480*/  HMMA.16816.F32 R184, R196, R194, R184 ;  /* 0x000000c2c4b8723c */ /* 0x000fe200000018b8 */
[----:B------:R-:W1:Y:S01]  /*a490*/  LDSM.16.M88.4 R192, [R227+0xf000] ;  /* 0x00f00000e3c0783b */ /* 0x000e620000000200 */
[----:B------:R-:W-:Y:S01]  /*a4a0*/  FMUL.FTZ R7, R7, c[0x0][0x2ec] ;  /* 0x0000bb0007077a20 */ /* 0x000fe20000410000 */
[----:B------:R-:W1:Y:S02]  /*a4b0*/  MUFU.TANH R2, R2 ;  /* 0x0000000200027308 */ /* 0x000e640000002400 */
[----:B-----5:R-:W5:Y:S03]  /*a4c0*/  LDSM.16.M88.4 R8, [R208] ;  /* 0x00000000d008783b */ /* 0x020f660000000200 */
[----:B---3--:R-:W-:Y:S03]  /*a4d0*/  HMMA.16816.F32 R24, R32, R28, R24 ;  /* 0x0000001c2018723c */ /* 0x008fe60000001818 */
[----:B------:R-:W3:Y:S05]  /*a4e0*/  MUFU.TANH R0, R0 ;  /* 0x0000000000007308 */ /* 0x000eea0000002400 */
[----:B--2---:R-:W-:Y:S03]  /*a4f0*/  HMMA.16816.F32 R172, R180, R176, R172 ;  /* 0x000000b0b4ac723c */ /* 0x004fe600000018ac */
[----:B------:R-:W-:Y:S05]  /*a500*/  MUFU.TANH R176, R6 ;  /* 0x0000000600b07308 */ /* 0x000fea0000002400 */
[----:B------:R-:W-:Y:S01]  /*a510*/  HMMA.16816.F32 R20, R32, R30, R20 ;  /* 0x0000001e2014723c */ /* 0x000fe20000001814 */
[----:B------:R-:W2:Y:S02]  /*a520*/  LDSM.16.M88.4 R28, [R220+0x7000] ;  /* 0x00700000dc1c783b */ /* 0x000ea40000000200 */
[----:B------:R-:W-:Y:S05]  /*a530*/  MUFU.TANH R177, R7 ;  /* 0x0000000700b17308 */ /* 0x000fea0000002400 */
[----:B------:R-:W-:Y:S03]  /*a540*/  HMMA.16816.F32 R168, R180, R178, R168 ;  /* 0x000000b2b4a8723c */ /* 0x000fe600000018a8 */
[----:B------:R-:W2:Y:S05]  /*a550*/  MUFU.TANH R167, R167 ;  /* 0x000000a700a77308 */ /* 0x000eaa0000002400 */
[----:B----4-:R-:W-:Y:S03]  /*a560*/  HMMA.16816.F32 R24, R16, R12, R24 ;  /* 0x0000000c1018723c */ /* 0x010fe60000001818 */
[----:B------:R-:W4:Y:S05]  /*a570*/  MUFU.TANH R12, R4 ;  /* 0x00000004000c7308 */ /* 0x000f2a0000002400 */
[----:B-1----:R-:W-:Y:S03]  /*a580*/  HMMA.16816.F32 R172, R32, R192, R172 ;  /* 0x000000c020ac723c */ /* 0x002fe600000018ac */
[----:B------:R1:W1:Y:S05]  /*a590*/  MUFU.TANH R13, R5 ;  /* 0x00000005000d7308 */ /* 0x00026a0000002400 */
[----:B------:R-:W-:Y:S08]  /*a5a0*/  HMMA.16816.F32 R20, R16, R14, R20 ;  /* 0x0000000e1014723c */ /* 0x000ff00000001814 */
[----:B-----5:R-:W-:Y:S01]  /*a5b0*/  HMMA.16816.F32 R188, R180, R8, R188 ;  /* 0x00000008b4bc723c */ /* 0x020fe200000018bc */
[----:B------:R-:W-:Y:S01]  /*a5c0*/  FMUL.FTZ R14, R24, c[0x0][0x2ec] ;  /* 0x0000bb00180e7a20 */ /* 0x000fe20000410000 */
[----:B-1----:R-:W1:Y:S01]  /*a5d0*/  LDSM.16.M88.4 R4, [R227+0xf800] ;  /* 0x00f80000e304783b */ /* 0x002e620000000200 */
[----:B------:R-:W-:-:S02]  /*a5e0*/  FMUL.FTZ R24, R26, c[0x0][0x2ec] ;  /* 0x0000bb001a187a20 */ /* 0x000fc40000410000 */
[----:B------:R-:W-:Y:S02]  /*a5f0*/  FMUL.FTZ R15, R25, c[0x0][0x2ec] ;  /* 0x0000bb00190f7a20 */ /* 0x000fe40000410000 */
[----:B------:R-:W5:Y:S01]  /*a600*/  MUFU.TANH R14, R14 ;  /* 0x0000000e000e7308 */ /* 0x000f620000002400 */
[----:B------:R-:W-:Y:S01]  /*a610*/  IMAD.U32 R8, RZ, RZ, UR28 ;  /* 0x0000001cff087e24 */ /* 0x000fe2000f8e00ff */
[----:B--2---:R-:W-:Y:S01]  /*a620*/  HMMA.16816.F32 R172, R16, R28, R172 ;  /* 0x0000001c10ac723c */ /* 0x004fe200000018ac */
[----:B------:R-:W-:-:S05]  /*a630*/  FMUL.FTZ R25, R27, c[0x0][0x2ec] ;  /* 0x0000bb001b197a20 */ /* 0x000fca0000410000 */
[----:B------:R-:W2:Y:S01]  /*a640*/  MUFU.TANH R24, R24 ;  /* 0x0000001800187308 */ /* 0x000ea20000002400 */
[----:B------:R-:W-:Y:S01]  /*a650*/  IMAD R28, R8, 0x40, R235 ;  /* 0x00000040081c7824 */ /* 0x000fe200078e02eb */
[----:B------:R-:W-:Y:S01]  /*a660*/  HMMA.16816.F32 R168, R32, R194, R168 ;  /* 0x000000c220a8723c */ /* 0x000fe200000018a8 */
[----:B------:R-:W-:Y:S02]  /*a670*/  FMUL.FTZ R21, R21, c[0x0][0x2ec] ;  /* 0x0000bb0015157a20 */ /* 0x000fe40000410000 */
[----:B------:R-:W-:Y:S01]  /*a680*/  FMUL.FTZ R23, R23, c[0x0][0x2ec] ;  /* 0x0000bb0017177a20 */ /* 0x000fe20000410000 */
[----:B------:R-:W-:Y:S01]  /*a690*/  IADD3 R8, R28, 0x1, RZ ;  /* 0x000000011c087810 */ /* 0x000fe20007ffe0ff */
[----:B------:R-:W-:Y:S01]  /*a6a0*/  FMUL.FTZ R20, R20, c[0x0][0x2ec] ;  /* 0x0000bb0014147a20 */ /* 0x000fe20000410000 */
[-C--:B------:R-:W-:Y:S01]  /*a6b0*/  ISETP.GE.AND P0, PT, R28, R240.reuse, PT ;  /* 0x000000f01c00720c */ /* 0x080fe20003f06270 */
[----:B------:R2:W-:Y:S01]  /*a6c0*/  MUFU.TANH R29, R21 ;  /* 0x00000015001d7308 */ /* 0x0005e20000002400 */
[----:B------:R-:W-:Y:S01]  /*a6d0*/  HMMA.16816.F32 R184, R180, R10, R184 ;  /* 0x0000000ab4b8723c */ /* 0x000fe200000018b8 */
[----:B------:R-:W-:-:S02]  /*a6e0*/  ISETP.GE.AND P6, PT, R8, R240, PT ;  /* 0x000000f00800720c */ /* 0x000fc40003fc6270 */
[-C--:B------:R-:W-:Y:S02]  /*a6f0*/  ISETP.GE.AND P1, PT, R8, R238.reuse, PT ;  /* 0x000000ee0800720c */ /* 0x080fe40003f26270 */
[-C--:B------:R-:W-:Y:S02]  /*a700*/  ISETP.LT.OR P0, PT, R28, R241.reuse, P0 ;  /* 0x000000f11c00720c */ /* 0x080fe40000701670 */
[C---:B------:R-:W-:Y:S01]  /*a710*/  ISETP.LT.OR P6, PT, R8.reuse, R241, P6 ;  /* 0x000000f10800720c */ /* 0x040fe200037c1670 */
[----:B------:R-:W1:Y:S01]  /*a720*/  MUFU.TANH R25, R25 ;  /* 0x0000001900197308 */ /* 0x000e620000002400 */
[-C--:B------:R-:W-:Y:S01]  /*a730*/  ISETP.LT.OR P1, PT, R8, R239.reuse, P1 ;  /* 0x000000ef0800720c */ /* 0x080fe20000f21670 */
[----:B------:R-:W-:Y:S01]  /*a740*/  FMUL.FTZ R172, R172, c[0x0][0x2ec] ;  /* 0x0000bb00acac7a20 */ /* 0x000fe20000410000 */
[----:B------:R-:W4:Y:S01]  /*a750*/  LDSM.16.M88.4 R8, [R220+0x7800] ;  /* 0x00780000dc08783b */ /* 0x000f220000000200 */
[----:B------:R-:W-:Y:S01]  /*a760*/  FSEL R2, R2, -INF , !P0 ;  /* 0xff80000002027808 */ /* 0x000fe20004000000 */
[----:B------:R-:W-:Y:S01]  /*a770*/  FMUL.FTZ R174, R174, c[0x0][0x2ec] ;  /* 0x0000bb00aeae7a20 */ /* 0x000fe20000410000 */
[----:B------:R-:W-:Y:S01]  /*a780*/  ISETP.GE.AND P0, PT, R28, R238, PT ;  /* 0x000000ee1c00720c */ /* 0x000fe20003f06270 */
[----:B--2---:R-:W-:Y:S01]  /*a790*/  FMUL.FTZ R21, R22, c[0x0][0x2ec] ;  /* 0x0000bb0016157a20 */ /* 0x004fe20000410000 */
[C---:B------:R-:W-:Y:S01]  /*a7a0*/  IADD3 R22, R28.reuse, 0x8, RZ ;  /* 0x000000081c167810 */ /* 0x040fe20007ffe0ff */
[----:B------:R-:W-:Y:S01]  /*a7b0*/  HMMA.16816.F32 R168, R16, R30, R168 ;  /* 0x0000001e10a8723c */ /* 0x000fe200000018a8 */
[----:B------:R-:W-:Y:S01]  /*a7c0*/  ISETP.LT.OR P0, PT, R28, R239, P0 ;  /* 0x000000ef1c00720c */ /* 0x000fe20000701670 */
[----:B------:R2:W-:Y:S01]  /*a7d0*/  MUFU.TANH R30, R23 ;  /* 0x00000017001e7308 */ /* 0x0005e20000002400 */
[----:B------:R-:W-:Y:S01]  /*a7e0*/  FMUL.FTZ R175, R175, c[0x0][0x2ec] ;  /* 0x0000bb00afaf7a20 */ /* 0x000fe20000410000 */
[----:B------:R-:W-:-:S04]  /*a7f0*/  DEPBAR.LE SB0, 0x0 ;  /* 0x000080000000791a */ /* 0x000fc80000000000 */
[C---:B-1----:R-:W-:Y:S01]  /*a800*/  HMMA.16816.F32 R188, R32.reuse, R4, R188 ;  /* 0x0000000420bc723c */ /* 0x042fe200000018bc */
[----:B------:R-:W-:Y:S01]  /*a810*/  FMUL.FTZ R173, R173, c[0x0][0x2ec] ;  /* 0x0000bb00adad7a20 */ /* 0x000fe20000410000 */
[----:B------:R-:W1:Y:S05]  /*a820*/  MUFU.TANH R15, R15 ;  /* 0x0000000f000f7308 */ /* 0x000e6a0000002400 */
[----:B------:R-:W-:Y:S01]  /*a830*/  FSEL R4, R166, -INF , !P0 ;  /* 0xff800000a6047808 */ /* 0x000fe20004000000 */
[----:B------:R-:W-:Y:S01]  /*a840*/  HMMA.16816.F32 R184, R32, R6, R184 ;  /* 0x0000000620b8723c */ /* 0x000fe200000018b8 */
[----:B---3--:R-:W-:Y:S01]  /*a850*/  FSEL R5, R0, -INF , !P6 ;  /* 0xff80000000057808 */ /* 0x008fe20007000000 */
[----:B------:R-:W3:Y:S01]  /*a860*/  MUFU.TANH R20, R20 ;  /* 0x0000001400147308 */ /* 0x000ee20000002400 */
[C---:B------:R-:W-:Y:S01]  /*a870*/  ISETP.GE.AND P0, PT, R22.reuse, R240, PT ;  /* 0x000000f01600720c */ /* 0x040fe20003f06270 */
[----:B------:R-:W-:Y:S01]  /*a880*/  IMAD.MOV.U32 R166, RZ, RZ, R203 ;  /* 0x000000ffffa67224 */ /* 0x000fe200078e00cb */
[----:B------:R-:W-:-:S02]  /*a890*/  ISETP.GE.AND P6, PT, R22, R238, PT ;  /* 0x000000ee1600720c */ /* 0x000fc40003fc6270 */
[----:B--2---:R-:W-:Y:S01]  /*a8a0*/  IADD3 R23, R28, 0x9, RZ ;  /* 0x000000091c177810 */ /* 0x004fe20007ffe0ff */
[----:B------:R-:W-:Y:S01]  /*a8b0*/  FMUL.FTZ R168, R168, c[0x0][0x2ec] ;  /* 0x0000bb00a8a87a20 */ /* 0x000fe20000410000 */
[C---:B------:R-:W-:Y:S01]  /*a8c0*/  ISETP.LT.OR P0, PT, R22.reuse, R241, P0 ;  /* 0x000000f11600720c */ /* 0x040fe20000701670 */
[----:B------:R-:W2:Y:S01]  /*a8d0*/  MUFU.TANH R21, R21 ;  /* 0x0000001500157308 */ /* 0x000ea20000002400 */
[----:B------:R-:W-:Y:S01]  /*a8e0*/  ISETP.LT.OR P6, PT, R22, R239, P6 ;  /* 0x000000ef1600720c */ /* 0x000fe200037c1670 */
[----:B------:R-:W-:Y:S01]  /*a8f0*/  FMUL.FTZ R35, R171, c[0x0][0x2ec] ;  /* 0x0000bb00ab237a20 */ /* 0x000fe20000410000 */
[----:B------:R-:W-:Y:S01]  /*a900*/  FSEL R0, R167, -INF , !P1 ;  /* 0xff800000a7007808 */ /* 0x000fe20004800000 */
[----:B------:R-:W-:Y:S01]  /*a910*/  FMUL.FTZ R34, R170, c[0x0][0x2ec] ;  /* 0x0000bb00aa227a20 */ /* 0x000fe20000410000 */
[----:B------:R-:W-:Y:S01]  /*a920*/  IADD3 R22, R28, 0x10, RZ ;  /* 0x000000101c167810 */ /* 0x000fe20007ffe0ff */
[----:B------:R-:W-:Y:S01]  /*a930*/  IMAD.MOV.U32 R167, RZ, RZ, R202 ;  /* 0x000000ffffa77224 */ /* 0x000fe200078e00ca */
[----:B------:R-:W-:Y:S01]  /*a940*/  ISETP.GE.AND P1, PT, R23, R240, PT ;  /* 0x000000f01700720c */ /* 0x000fe20003f26270 */
[----:B----4-:R-:W-:Y:S01]  /*a950*/  HMMA.16816.F32 R188, R16, R8, R188 ;  /* 0x0000000810bc723c */ /* 0x010fe200000018bc */
[----:B------:R-:W-:Y:S01]  /*a960*/  FSEL R12, R12, -INF , !P0 ;  /* 0xff8000000c0c7808 */ /* 0x000fe20004000000 */
[----:B------:R-:W4:Y:S01]  /*a970*/  MUFU.TANH R194, R172 ;  /* 0x000000ac00c27308 */ /* 0x000f220000002400 */
[----:B------:R-:W-:-:S02]  /*a980*/  FSEL R7, R176, -INF , !P6 ;  /* 0xff800000b0077808 */ /* 0x000fc40007000000 */
[C---:B------:R-:W-:Y:S02]  /*a990*/  ISETP.GE.AND P0, PT, R23.reuse, R238, PT ;  /* 0x000000ee1700720c */ /* 0x040fe40003f06270 */
[C---:B------:R-:W-:Y:S01]  /*a9a0*/  ISETP.GE.AND P6, PT, R22.reuse, R240, PT ;  /* 0x000000f01600720c */ /* 0x040fe20003fc6270 */
[----:B------:R-:W-:Y:S01]  /*a9b0*/  HMMA.16816.F32 R184, R16, R10, R184 ;  /* 0x0000000a10b8723c */ /* 0x000fe200000018b8 */
[C---:B------:R-:W-:Y:S01]  /*a9c0*/  ISETP.LT.OR P1, PT, R23.reuse, R241, P1 ;  /* 0x000000f11700720c */ /* 0x040fe20000f21670 */
[----:B------:R-:W1:Y:S01]  /*a9d0*/  MUFU.TANH R193, R174 ;  /* 0x000000ae00c17308 */ /* 0x000e620000002400 */
[----:B------:R-:W-:Y:S01]  /*a9e0*/  ISETP.LT.OR P0, PT, R23, R239, P0 ;  /* 0x000000ef1700720c */ /* 0x000fe20000701670 */
[----:B------:R-:W-:Y:S01]  /*a9f0*/  FMUL.FTZ R8, R169, c[0x0][0x2ec] ;  /* 0x0000bb00a9087a20 */ /* 0x000fe20000410000 */
[----:B------:R-:W-:Y:S02]  /*aa00*/  ISETP.LT.OR P6, PT, R22, R241, P6 ;  /* 0x000000f11600720c */ /* 0x000fe400037c1670 */
[----:B------:R-:W-:-:S02]  /*aa10*/  IADD3 R23, R28, 0x11, RZ ;  /* 0x000000111c177810 */ /* 0x000fc40007ffe0ff */
[----:B------:R-:W-:Y:S01]  /*aa20*/  FSEL R13, R13, -INF , !P1 ;  /* 0xff8000000d0d7808 */ /* 0x000fe20004800000 */
[----:B------:R-:W1:Y:S01]  /*aa30*/  MUFU.TANH R192, R175 ;  /* 0x000000af00c07308 */ /* 0x000e620000002400 */
[----:B------:R-:W-:Y:S02]  /*aa40*/  ISETP.GE.AND P1, PT, R22, R238, PT ;  /* 0x000000ee1600720c */ /* 0x000fe40003f26270 */
[----:B------:R-:W-:Y:S02]  /*aa50*/  FSEL R6, R177, -INF , !P0 ;  /* 0xff800000b1067808 */ /* 0x000fe40004000000 */
[----:B-----5:R-:W-:Y:S01]  /*aa60*/  FSEL R27, R14, -INF , !P6 ;  /* 0xff8000000e1b7808 */ /* 0x020fe20007000000 */
[----:B------:R-:W-:Y:S01]  /*aa70*/  FMUL.FTZ R189, R189, c[0x0][0x2ec] ;  /* 0x0000bb00bdbd7a20 */ /* 0x000fe20000410000 */
[C---:B------:R-:W-:Y:S01]  /*aa80*/  ISETP.GE.AND P0, PT, R23.reuse, R240, PT ;  /* 0x000000f01700720c */ /* 0x040fe20003f06270 */
[----:B------:R5:W1:Y:S01]  /*aa90*/  MUFU.TANH R195, R168 ;  /* 0x000000a800c37308 */ /* 0x000a620000002400 */
[----:B------:R-:W-:Y:S01]  /*aaa0*/  ISETP.GE.AND P6, PT, R23, R238, PT ;  /* 0x000000ee1700720c */ /* 0x000fe20003fc6270 */
[----:B------:R-:W-:Y:S01]  /*aab0*/  FMUL.FTZ R33, R188, c[0x0][0x2ec] ;  /* 0x0000bb00bc217a20 */ /* 0x000fe20000410000 */
[----:B------:R-:W-:Y:S01]  /*aac0*/  ISETP.LT.OR P1, PT, R22, R239, P1 ;  /* 0x000000ef1600720c */ /* 0x000fe20000f21670 */
[----:B------:R-:W-:Y:S01]  /*aad0*/  FMUL.FTZ R182, R191, c[0x0][0x2ec] ;  /* 0x0000bb00bfb67a20 */ /* 0x000fe20000410000 */
[----:B------:R-:W-:Y:S01]  /*aae0*/  IADD3 R14, R28, 0x18, RZ ;  /* 0x000000181c0e7810 */ /* 0x000fe20007ffe0ff */
[----:B------:R-:W-:Y:S01]  /*aaf0*/  FMUL.FTZ R179, R186, c[0x0][0x2ec] ;  /* 0x0000bb00bab37a20 */ /* 0x000fe20000410000 */
[C---:B------:R-:W-:Y:S01]  /*ab00*/  ISETP.LT.OR P0, PT, R23.reuse, R241, P0 ;  /* 0x000000f11700720c */ /* 0x040fe20000701670 */
[----:B------:R-:W2:Y:S01]  /*ab10*/  MUFU.TANH R196, R173 ;  /* 0x000000ad00c47308 */ /* 0x000ea20000002400 */
[----:B------:R-:W-:Y:S01]  /*ab20*/  ISETP.LT.OR P6, PT, R23, R239, P6 ;  /* 0x000000ef1700720c */ /* 0x000fe200037c1670 */
[----:B------:R-:W-:Y:S01]  /*ab30*/  FMUL.FTZ R170, R184, c[0x0][0x2ec] ;  /* 0x0000bb00b8aa7a20 */ /* 0x000fe20000410000 */
[----:B------:R-:W-:Y:S01]  /*ab40*/  FSEL R23, R24, -INF , !P1 ;  /* 0xff80000018177808 */ /* 0x000fe20004800000 */
[----:B------:R-:W-:Y:S01]  /*ab50*/  FMUL.FTZ R169, R185, c[0x0][0x2ec] ;  /* 0x0000bb00b9a97a20 */ /* 0x000fe20000410000 */
[----:B------:R-:W-:Y:S01]  /*ab60*/  ISETP.GE.AND P1, PT, R14, R240, PT ;  /* 0x000000f00e00720c */ /* 0x000fe20003f26270 */
[----:B------:R-:W-:Y:S01]  /*ab70*/  FMUL.FTZ R180, R187, c[0x0][0x2ec] ;  /* 0x0000bb00bbb47a20 */ /* 0x000fe20000410000 */
[----:B------:R-:W-:Y:S01]  /*ab80*/  IADD3 R9, R28, 0x19, RZ ;  /* 0x000000191c097810 */ /* 0x000fe20007ffe0ff */
[----:B------:R-:W2:Y:S01]  /*ab90*/  MUFU.TANH R35, R35 ;  /* 0x0000002300237308 */ /* 0x000ea20000002400 */
[----:B------:R-:W-:Y:S01]  /*aba0*/  ISETP.LT.OR P1, PT, R14, R241, P1 ;  /* 0x000000f10e00720c */ /* 0x000fe20000f21670 */
[----:B-----5:R-:W-:Y:S01]  /*abb0*/  FMUL.FTZ R168, R190, c[0x0][0x2ec] ;  /* 0x0000bb00bea87a20 */ /* 0x020fe20000410000 */
[----:B------:R-:W-:-:S02]  /*abc0*/  FSEL R22, R25, -INF , !P6 ;  /* 0xff80000019167808 */ /* 0x000fc40007000000 */
[----:B-1----:R-:W-:Y:S02]  /*abd0*/  FSEL R26, R15, -INF , !P0 ;  /* 0xff8000000f1a7808 */ /* 0x002fe40004000000 */
[----:B---3--:R-:W-:Y:S01]  /*abe0*/  FSEL R25, R20, -INF , !P1 ;  /* 0xff80000014197808 */ /* 0x008fe20004800000 */
[----:B------:R-:W1:Y:S01]  /*abf0*/  MUFU.TANH R8, R8 ;  /* 0x0000000800087308 */ /* 0x000e620000002400 */
[C---:B------:R-:W-:Y:S02]  /*ac00*/  ISETP.GE.AND P0, PT, R14.reuse, R238, PT ;  /* 0x000000ee0e00720c */ /* 0x040fe40003f06270 */
[C---:B------:R-:W-:Y:S02]  /*ac10*/  ISETP.GE.AND P6, PT, R9.reuse, R240, PT ;  /* 0x000000f00900720c */ /* 0x040fe40003fc6270 */
[C---:B------:R-:W-:Y:S02]  /*ac20*/  ISETP.GE.AND P1, PT, R9.reuse, R238, PT ;  /* 0x000000ee0900720c */ /* 0x040fe40003f26270 */
[----:B------:R-:W-:Y:S01]  /*ac30*/  ISETP.LT.OR P0, PT, R14, R239, P0 ;  /* 0x000000ef0e00720c */ /* 0x000fe20000701670 */
[----:B------:R-:W3:Y:S01]  /*ac40*/  MUFU.TANH R34, R34 ;  /* 0x0000002200227308 */ /* 0x000ee20000002400 */
[----:B------:R-:W-:-:S02]  /*ac50*/  ISETP.LT.OR P6, PT, R9, R241, P6 ;  /* 0x000000f10900720c */ /* 0x000fc400037c1670 */
[----:B------:R-:W-:Y:S02]  /*ac60*/  ISETP.LT.OR P1, PT, R9, R239, P1 ;  /* 0x000000ef0900720c */ /* 0x000fe40000f21670 */
[----:B------:R-:W-:Y:S02]  /*ac70*/  IADD3 R9, R28, 0x20, RZ ;  /* 0x000000201c097810 */ /* 0x000fe40007ffe0ff */
[----:B--2---:R-:W-:Y:S01]  /*ac80*/  FSEL R21, R21, -INF , !P0 ;  /* 0xff80000015157808 */ /* 0x004fe20004000000 */
[----:B------:R-:W2:Y:S01]  /*ac90*/  MUFU.TANH R32, R189 ;  /* 0x000000bd00207308 */ /* 0x000ea20000002400 */
[----:B------:R-:W-:Y:S02]  /*aca0*/  FSEL R24, R29, -INF , !P6 ;  /* 0xff8000001d187808 */ /* 0x000fe40007000000 */
[C---:B------:R-:W-:Y:S02]  /*acb0*/  ISETP.GE.AND P0, PT, R9.reuse, R240, PT ;  /* 0x000000f00900720c */ /* 0x040fe40003f06270 */
[----:B------:R-:W-:-:S02]  /*acc0*/  ISETP.GE.AND P6, PT, R9, R238, PT ;  /* 0x000000ee0900720c */ /* 0x000fc40003fc6270 */
[C---:B------:R-:W-:Y:S01]  /*acd0*/  ISETP.LT.OR P0, PT, R9.reuse, R241, P0 ;  /* 0x000000f10900720c */ /* 0x040fe20000701670 */
[----:B------:R-:W5:Y:S01]  /*ace0*/  MUFU.TANH R33, R33 ;  /* 0x0000002100217308 */ /* 0x000f620000002400 */
[----:B------:R-:W-:Y:S02]  /*acf0*/  ISETP.LT.OR P6, PT, R9, R239, P6 ;  /* 0x000000ef0900720c */ /* 0x000fe400037c1670 */
[C---:B------:R-:W-:Y:S02]  /*ad00*/  IADD3 R14, R28.reuse, 0x21, RZ ;  /* 0x000000211c0e7810 */ /* 0x040fe40007ffe0ff */
[----:B------:R-:W-:Y:S02]  /*ad10*/  IADD3 R10, R28, 0x28, RZ ;  /* 0x000000281c0a7810 */ /* 0x000fe40007ffe0ff */
[----:B----4-:R-:W-:Y:S01]  /*ad20*/  FSEL R194, R194, -INF , !P0 ;  /* 0xff800000c2c27808 */ /* 0x010fe20004000000 */
[----:B------:R-:W4:Y:S01]  /*ad30*/  MUFU.TANH R168, R168 ;  /* 0x000000a800a87308 */ /* 0x000f220000002400 */
[----:B------:R-:W-:-:S02]  /*ad40*/  FSEL R193, R193, -INF , !P6 ;  /* 0xff800000c1c17808 */ /* 0x000fc40007000000 */
[----:B------:R-:W-:Y:S02]  /*ad50*/  ISETP.GE.AND P0, PT, R14, R238, PT ;  /* 0x000000ee0e00720c */ /* 0x000fe40003f06270 */
[-C--:B------:R-:W-:Y:S02]  /*ad60*/  ISETP.GE.AND P6, PT, R10, R240.reuse, PT ;  /* 0x000000f00a00720c */ /* 0x080fe40003fc6270 */
[----:B------:R-:W-:Y:S01]  /*ad70*/  ISETP.LT.OR P0, PT, R14, R239, P0 ;  /* 0x000000ef0e00720c */ /* 0x000fe20000701670 */
[----:B------:R-:W1:Y:S01]  /*ad80*/  MUFU.TANH R179, R179 ;  /* 0x000000b300b37308 */ /* 0x000e620000002400 */
[----:B------:R-:W-:Y:S02]  /*ad90*/  ISETP.LT.OR P6, PT, R10, R241, P6 ;  /* 0x000000f10a00720c */ /* 0x000fe400037c1670 */
[----:B------:R-:W-:Y:S02]  /*ada0*/  IADD3 R9, R28, 0x29, RZ ;  /* 0x000000291c097810 */ /* 0x000fe40007ffe0ff */
[----:B------:R-:W-:Y:S01]  /*adb0*/  FSEL R20, R30, -INF , !P1 ;  /* 0xff8000001e147808 */ /* 0x000fe20004800000 */
[----:B------:R-:W-:Y:S01]  /*adc0*/  BAR.SYNC.DEFER_BLOCKING 0x0 ;  /* 0x0000000000007b1d */ /* 0x000fe20000010000 */
[----:B------:R-:W-:-:S02]  /*add0*/  ISETP.GE.AND P1, PT, R14, R240, PT ;  /* 0x000000f00e00720c */ /* 0x000fc40003f26270 */
[----:B------:R-:W-:Y:S02]  /*ade0*/  FSEL R192, R192, -INF , !P0 ;  /* 0xff800000c0c07808 */ /* 0x000fe40004000000 */
[----:B------:R-:W-:Y:S01]  /*adf0*/  FSEL R195, R195, -INF , !P6 ;  /* 0xff800000c3c37808 */ /* 0x000fe20007000000 */
[----:B------:R-:W1:Y:S01]  /*ae00*/  MUFU.TANH R182, R182 ;  /* 0x000000b600b67308 */ /* 0x000e620000002400 */
[C---:B------:R-:W-:Y:S02]  /*ae10*/  ISETP.GE.AND P0, PT, R9.reuse, R240, PT ;  /* 0x000000f00900720c */ /* 0x040fe40003f06270 */
[C---:B------:R-:W-:Y:S02]  /*ae20*/  ISETP.GE.AND P6, PT, R9.reuse, R238, PT ;  /* 0x000000ee0900720c */ /* 0x040fe40003fc6270 */
[-C--:B------:R-:W-:Y:S02]  /*ae30*/  ISETP.LT.OR P1, PT, R14, R241.reuse, P1 ;  /* 0x000000f10e00720c */ /* 0x080fe40000f21670 */
[C---:B------:R-:W-:Y:S01]  /*ae40*/  ISETP.LT.OR P0, PT, R9.reuse, R241, P0 ;  /* 0x000000f10900720c */ /* 0x040fe20000701670 */
[----:B------:R-:W1:Y:S01]  /*ae50*/  MUFU.TANH R170, R170 ;  /* 0x000000aa00aa7308 */ /* 0x000e620000002400 */
[----:B------:R-:W-:-:S02]  /*ae60*/  ISETP.LT.OR P6, PT, R9, R239, P6 ;  /* 0x000000ef0900720c */ /* 0x000fc400037c1670 */
[----:B------:R-:W-:Y:S02]  /*ae70*/  IADD3 R9, R28, 0x31, RZ ;  /* 0x000000311c097810 */ /* 0x000fe40007ffe0ff */
[----:B------:R-:W-:Y:S02]  /*ae80*/  FSEL R196, R196, -INF , !P1 ;  /* 0xff800000c4c47808 */ /* 0x000fe40004800000 */
[C---:B------:R-:W-:Y:S01]  /*ae90*/  ISETP.GE.AND P1, PT, R10.reuse, R238, PT ;  /* 0x000000ee0a00720c */ /* 0x040fe20003f26270 */
[----:B------:R-:W2:Y:S01]  /*aea0*/  MUFU.TANH R169, R169 ;  /* 0x000000a900a97308 */ /* 0x000ea20000002400 */
[----:B------:R-:W-:Y:S02]  /*aeb0*/  FSEL R35, R35, -INF , !P6 ;  /* 0xff80000023237808 */ /* 0x000fe40007000000 */
[----:B------:R-:W-:Y:S02]  /*aec0*/  ISETP.GE.AND P6, PT, R9, R240, PT ;  /* 0x000000f00900720c */ /* 0x000fe40003fc6270 */
[----:B------:R-:W-:-:S02]  /*aed0*/  ISETP.LT.OR P1, PT, R10, R239, P1 ;  /* 0x000000ef0a00720c */ /* 0x000fc40000f21670 */
[----:B------:R-:W-:Y:S01]  /*aee0*/  IADD3 R10, R28, 0x30, RZ ;  /* 0x000000301c0a7810 */ /* 0x000fe20007ffe0ff */
[----:B------:R-:W4:Y:S01]  /*aef0*/  MUFU.TANH R180, R180 ;  /* 0x000000b400b47308 */ /* 0x000f220000002400 */
[----:B-1----:R-:W-:Y:S02]  /*af00*/  FSEL R191, R8, -INF , !P0 ;  /* 0xff80000008bf7808 */ /* 0x002fe40004000000 */
[----:B------:R-:W-:Y:S02]  /*af10*/  ISETP.LT.OR P6, PT, R9, R241, P6 ;  /* 0x000000f10900720c */ /* 0x000fe400037c1670 */
[----:B------:R-:W-:Y:S02]  /*af20*/  IADD3 R8, R28, 0x38, RZ ;  /* 0x000000381c087810 */ /* 0x000fe40007ffe0ff */
[----:B---3--:R-:W-:Y:S02]  /*af30*/  FSEL R34, R34, -INF , !P1 ;  /* 0xff80000022227808 */ /* 0x008fe40004800000 */
[----:B------:R-:W-:-:S02]  /*af40*/  ISETP.GE.AND P1, PT, R10, R240, PT ;  /* 0x000000f00a00720c */ /* 0x000fc40003f26270 */
[-C--:B------:R-:W-:Y:S02]  /*af50*/  ISETP.GE.AND P0, PT, R10, R238.reuse, PT ;  /* 0x000000ee0a00720c */ /* 0x080fe40003f06270 */
[----:B--2---:R-:W-:Y:S02]  /*af60*/  FSEL R32, R32, -INF , !P6 ;  /* 0xff80000020207808 */ /* 0x004fe40007000000 */
[----:B------:R-:W-:Y:S02]  /*af70*/  ISETP.GE.AND P6, PT, R8, R238, PT ;  /* 0x000000ee0800720c */ /* 0x000fe40003fc6270 */
[C---:B------:R-:W-:Y:S02]  /*af80*/  ISETP.LT.OR P1, PT, R10.reuse, R241, P1 ;  /* 0x000000f10a00720c */ /* 0x040fe40000f21670 */
[-C--:B------:R-:W-:Y:S02]  /*af90*/  ISETP.LT.OR P0, PT, R10, R239.reuse, P0 ;  /* 0x000000ef0a00720c */ /* 0x080fe40000701670 */
[----:B------:R-:W-:-:S02]  /*afa0*/  ISETP.LT.OR P6, PT, R8, R239, P6 ;  /* 0x000000ef0800720c */ /* 0x000fc400037c1670 */
[----:B-----5:R-:W-:Y:S02]  /*afb0*/  FSEL R33, R33, -INF , !P1 ;  /* 0xff80000021217808 */ /* 0x020fe40004800000 */
[----:B----4-:R-:W-:Y:S02]  /*afc0*/  FSEL R168, R168, -INF , !P0 ;  /* 0xff800000a8a87808 */ /* 0x010fe40004000000 */
[----:B------:R-:W-:Y:S02]  /*afd0*/  ISETP.GE.AND P1, PT, R9, R238, PT ;  /* 0x000000ee0900720c */ /* 0x000fe40003f26270 */
[----:B------:R-:W-:Y:S02]  /*afe0*/  ISETP.GE.AND P0, PT, R8, R240, PT ;  /* 0x000000f00800720c */ /* 0x000fe40003f06270 */
[----:B------:R-:W-:Y:S02]  /*aff0*/  FSEL R179, R179, -INF , !P6 ;  /* 0xff800000b3b37808 */ /* 0x000fe40007000000 */
[----:B------:R-:W-:-:S02]  /*b000*/  PLOP3.LUT P6, PT, PT, PT, UP0, 0x80, 0x0 ;  /* 0x000000000000781c */ /* 0x000fc40003fcf008 */
[----:B------:R-:W-:Y:S02]  /*b010*/  ISETP.LT.OR P1, PT, R9, R239, P1 ;  /* 0x000000ef0900720c */ /* 0x000fe40000f21670 */
[----:B------:R-:W-:Y:S02]  /*b020*/  ISETP.LT.OR P0, PT, R8, R241, P0 ;  /* 0x000000f10800720c */ /* 0x000fe40000701670 */
[----:B------:R-:W-:Y:S02]  /*b030*/  IADD3 R28, R28, 0x39, RZ ;  /* 0x000000391c1c7810 */ /* 0x000fe40007ffe0ff */
[----:B------:R-:W-:Y:S02]  /*b040*/  FSEL R182, R182, -INF , !P1 ;  /* 0xff800000b6b67808 */ /* 0x000fe40004800000 */
[----:B------:R-:W-:Y:S02]  /*b050*/  FSEL R170, R170, -INF , !P0 ;  /* 0xff800000aaaa7808 */ /* 0x000fe40004000000 */
[----:B------:R-:W-:-:S02]  /*b060*/  ISETP.GE.AND P1, PT, R28, R240, PT ;  /* 0x000000f01c00720c */ /* 0x000fc40003f26270 */
[C---:B------:R-:W-:Y:S02]  /*b070*/  ISETP.GE.AND P0, PT, R28.reuse, R238, PT ;  /* 0x000000ee1c00720c */ /* 0x040fe40003f06270 */
        /* <DEDUP_REMOVED lines=10> */
[----:B------:R-:W1:Y:S01]  /*b120*/  R2UR UR4, R8 ;  /* 0x00000000080473c2 */ /* 0x000e6200000e0000 */
[----:B------:R-:W-:Y:S02]  /*b130*/  UIADD3 UR10, UR5, -0x40, URZ ;  /* 0xffffffc0050a7890 */ /* 0x000fe4000fffe03f */
        /* <DEDUP_REMOVED lines=39> */
[----:B------:R-:W-:Y:S02]  /*b3b0*/  @UP3 UIADD3 UR11, UR11, 0x1, URZ ;  /* 0x000000010b0b3890 */ /* 0x000fe4000fffe03f */
[----:B------:R-:W-:Y:S02]  /*b3c0*/  UIMAD.WIDE UR8, UR5, 0x4, UR30 ;  /* 0x00000004050878a5 */ /* 0x000fe4000f8e021e */
[----:B------:R-:W-:-:S04]  /*b3d0*/  @!UP0 UIADD3 UR11, -UR11, URZ, URZ ;  /* 0x0000003f0b0b8290 */ /* 0x000fc8000fffe13f */
[----:B------:R-:W-:Y:S01]  /*b3e0*/  USEL UR4, UR4, UR11, !UP2 ;  /* 0x0000000b04047287 */ /* 0x000fe2000d000000 */
[----:B------:R-:W-:Y:S01]  /*b3f0*/  MOV R9, UR9 ;  /* 0x0000000900097c02 */ /* 0x000fe20008000f00 */
[----:B------:R-:W-:Y:S02]  /*b400*/  IMAD.U32 R8, RZ, RZ, UR8 ;  /* 0x00000008ff087e24 */ /* 0x000fe4000f8e00ff */
[----:B------:R-:W-:-:S03]  /*b410*/  UIMAD.WIDE UR10, UR4, 0x4, UR30 ;  /* 0x00000004040a78a5 */ /* 0x000fc6000f8e021e */
[----:B------:R1:W2:Y:S03]  /*b420*/  LDG.E R9, [R8.64] ;  /* 0x0000002008097981 */ /* 0x0002a6000c1e1900 */
[----:B------:R-:W-:Y:S01]  /*b430*/  IMAD.U32 R10, RZ, RZ, UR10 ;  /* 0x0000000aff0a7e24 */ /* 0x000fe2000f8e00ff */
[----:B------:R-:W-:-:S05]  /*b440*/  MOV R11, UR11 ;  /* 0x0000000b000b7c02 */ /* 0x000fca0008000f00 */
[----:B-1----:R-:W3:Y:S01]  /*b450*/  LDG.E R8, [R10.64] ;  /* 0x000000200a087981 */ /* 0x002ee2000c1e1900 */
[----:B------:R-:W-:Y:S02]  /*b460*/  UIADD3 UR5, UR5, -UR4, URZ ;  /* 0x8000000405057290 */ /* 0x000fe4000fffe03f */
[----:B------:R-:W-:Y:S02]  /*b470*/  UMOV UR9, 0x40 ;  /* 0x0000004000097882 */ /* 0x000fe40000000000 */
[----:B------:R-:W-:-:S03]  /*b480*/  UIMAD UR9, UR5, UR6, -UR9 ;  /* 0x00000006050972a4 */ /* 0x000fc6000f8e0a09 */
[----:B------:R-:W-:Y:S02]  /*b490*/  ULDC.64 UR4, c[0x0][0x198] ;  /* 0x0000660000047ab9 */ /* 0x000fe40000000a00 */
[----:B------:R-:W-:-:S04]  /*b4a0*/  USHF.R.S32.HI UR6, URZ, 0x1f, UR9 ;  /* 0x0000001f3f067899 */ /* 0x000fc80008011409 */
[----:B------:R-:W-:Y:S02]  /*b4b0*/  UIMAD UR6, UR6, UR4, URZ ;  /* 0x00000004060672a4 */ /* 0x000fe4000f8e023f */
[----:B------:R-:W-:Y:S02]  /*b4c0*/  UIMAD.WIDE.U32 UR10, UR9, UR4, URZ ;  /* 0x00000004090a72a5 */ /* 0x000fe4000f8e003f */
[----:B------:R-:W-:-:S04]  /*b4d0*/  UIMAD UR5, UR9, UR5, UR6 ;  /* 0x00000005090572a4 */ /* 0x000fc8000f8e0206 */
[----:B------:R-:W-:-:S03]  /*b4e0*/  UIADD3 UR11, UR11, UR5, URZ ;  /* 0x000000050b0b7290 */ /* 0x000fc6000fffe03f */
[----:B------:R-:W-:Y:S01]  /*b4f0*/  ULDC.64 UR4, c[0x0][0x180] ;  /* 0x0000600000047ab9 */ /* 0x000fe20000000a00 */
[----:B--2---:R-:W1:Y:S08]  /*b500*/  R2UR UR8, R9 ;  /* 0x00000000090873c2 */ /* 0x004e7000000e0000 */
[----:B---3--:R-:W1:Y:S02]  /*b510*/  R2UR UR7, R8 ;  /* 0x00000000080773c2 */ /* 0x008e6400000e0000 */
[----:B-1----:R-:W-:-:S04]  /*b520*/  UIADD3 UR7, -UR8, UR7, URZ ;  /* 0x0000000708077290 */ /* 0x002fc8000fffe13f */
[----:B------:R-:W-:-:S04]  /*b530*/  USHF.R.S32.HI UR6, URZ, 0x1f, UR7 ;  /* 0x0000001f3f067899 */ /* 0x000fc80008011407 */
[----:B------:R-:W-:Y:S02]  /*b540*/  UIMAD UR6, UR6, UR4, URZ ;  /* 0x00000004060672a4 */ /* 0x000fe4000f8e023f */
[----:B------:R-:W-:Y:S02]  /*b550*/  UIMAD.WIDE.U32 UR8, UR7, UR4, UR10 ;  /* 0x00000004070872a5 */ /* 0x000fe4000f8e000a */
[----:B------:R-:W-:-:S04]  /*b560*/  UIMAD UR6, UR7, UR5, UR6 ;  /* 0x00000005070672a4 */ /* 0x000fc8000f8e0206 */
[----:B------:R-:W-:Y:S01]  /*b570*/  UIADD3 UR6, UR9, UR6, URZ ;  /* 0x0000000609067290 */ /* 0x000fe2000fffe03f */
[----:B------:R-:W-:Y:S05]  /*b580*/  BRA `(.L_x_3195) ;  /* 0x0000003000007947 */ /* 0x000fea0003800000 */
.L_x_3194:
[----:B------:R-:W-:Y:S02]  /*b590*/  ULDC UR8, c[0x0][0x198] ;  /* 0x0000660000087ab9 */ /* 0x000fe40000000800 */
[----:B------:R-:W-:-:S04]  /*b5a0*/  ULEA UR8, -UR8, URZ, 0x6 ;  /* 0x0000003f08087291 */ /* 0x000fc8000f8e313f */
[----:B------:R-:W-:Y:S02]  /*b5b0*/  USHF.R.S32.HI UR6, URZ, 0x1f, UR8 ;  /* 0x0000001f3f067899 */ /* 0x000fe40008011408 */
.L_x_3195:
[C---:B------:R-:W-:Y:S01]  /*b5c0*/  @!P4 IADD3 R11, P1, R200.reuse, UR8, RZ ;  /* 0x00000008c80bcc10 */ /* 0x040fe2000ff3e0ff */
[----:B------:R-:W-:Y:S01]  /*b5d0*/  IMAD.U32 R14, RZ, RZ, UR8 ;  /* 0x00000008ff0e7e24 */ /* 0x000fe2000f8e00ff */
[----:B------:R-:W-:Y:S01]  /*b5e0*/  @!P3 IADD3 R10, P0, R200, UR8, RZ ;  /* 0x00000008c80abc10 */ /* 0x000fe2000ff1e0ff */
        /* <DEDUP_REMOVED lines=8> */
[----:B------:R-:W-:Y:S01]  /*b670*/  UIADD3.X UR4, UR24, UR6, UR24, UP2, UP1 ;  /* 0x0000000618047290 */ /* 0x000fe200097e2418 */
[----:B------:R-:W-:Y:S01]  /*b680*/  @!P3 LEA R28, P1, R10, c[0x0][0x168], 0x1 ;  /* 0x00005a000a1cba11 */ /* 0x000fe200078208ff */
[----:B------:R-:W-:Y:S01]  /*b690*/  @!UP0 UIADD3.X UR7, UR24, UR6, URZ, UP3, !UPT ;  /* 0x0000000618078290 */ /* 0x000fe20009ffe43f */
[----:B------:R-:W-:Y:S01]  /*b6a0*/  @!P2 IADD3 R9, P0, R200, UR8, RZ ;  /* 0x00000008c809ac10 */ /* 0x000fe2000ff1e0ff */
[----:B------:R-:W-:Y:S01]  /*b6b0*/  BSSY B0, `(.L_x_3196) ;  /* 0x000008b000007945 */ /* 0x000fe20003800000 */
[----:B------:R-:W-:Y:S01]  /*b6c0*/  @!P3 LEA.HI.X R29, R10, c[0x0][0x16c], R8, 0x1, P1 ;  /* 0x00005b000a1dba11 */ /* 0x000fe200008f0c08 */
[----:B------:R-:W-:Y:S01]  /*b6d0*/  IMAD.U32 R10, RZ, RZ, UR6 ;  /* 0x00000006ff0a7e24 */ /* 0x000fe2000f8e00ff */
[----:B------:R-:W-:-:S02]  /*b6e0*/  @!P2 IADD3.X R8, R165, UR6, RZ, P0, !PT ;  /* 0x00000006a508ac10 */ /* 0x000fc400087fe4ff */
[----:B------:R-:W-:-:S04]  /*b6f0*/  @!P4 IADD3 R15, P1, P0, R200, UR25, R14 ;  /* 0x00000019c80fcc10 */ /* 0x000fc8000f83e00e */
[----:B------:R-:W-:Y:S02]  /*b700*/  @!P4 IADD3.X R11, R165, UR24, R10, P1, P0 ;  /* 0x00000018a50bcc10 */ /* 0x000fe40008fe040a */
[----:B------:R-:W-:Y:S02]  /*b710*/  @!P2 LEA R18, P0, R9, c[0x0][0x168], 0x1 ;  /* 0x00005a000912aa11 */ /* 0x000fe400078008ff */
[----:B------:R-:W-:Y:S02]  /*b720*/  @!P4 LEA R172, P1, R15, c[0x0][0x168], 0x1 ;  /* 0x00005a000facca11 */ /* 0x000fe400078208ff */
[----:B------:R-:W-:Y:S01]  /*b730*/  @!P2 LEA.HI.X R19, R9, c[0x0][0x16c], R8, 0x1, P0 ;  /* 0x00005b000913aa11 */ /* 0x000fe200000f0c08 */
[----:B------:R-:W-:Y:S01]  /*b740*/  IMAD.U32 R8, RZ, RZ, UR7 ;  /* 0x00000007ff087e24 */ /* 0x000fe2000f8e00ff */
[----:B------:R-:W-:Y:S01]  /*b750*/  @!P4 LEA.HI.X R173, R15, c[0x0][0x16c], R11, 0x1, P1 ;  /* 0x00005b000fadca11 */ /* 0x000fe200008f0c0b */
[----:B------:R-:W-:Y:S01]  /*b760*/  IMAD.U32 R11, RZ, RZ, UR9 ;  /* 0x00000009ff0b7e24 */ /* 0x000fe2000f8e00ff */
[----:B------:R-:W-:Y:S01]  /*b770*/  @!P3 IADD3 R15, P1, P0, R200, UR25, R14 ;  /* 0x00000019c80fbc10 */ /* 0x000fe2000f83e00e */
[----:B------:R-:W-:-:S03]  /*b780*/  UIADD3 UR7, UP0, UR25, UR5, URZ ;  /* 0x0000000519077290 */ /* 0x000fc6000ff1e03f */
[----:B------:R-:W-:Y:S02]  /*b790*/  @!P3 IADD3.X R9, R165, UR24, R10, P1, P0 ;  /* 0x00000018a509bc10 */ /* 0x000fe40008fe040a */
[----:B------:R-:W-:Y:S02]  /*b7a0*/  @!P3 LEA R16, P0, R15, c[0x0][0x168], 0x1 ;  /* 0x00005a000f10ba11 */ /* 0x000fe400078008ff */
[-C--:B------:R-:W-:Y:S02]  /*b7b0*/  @!P5 LEA R174, P1, R11, R245.reuse, 0x1 ;  /* 0x000000f50baed211 */ /* 0x080fe400078208ff */
        /* <DEDUP_REMOVED lines=122> */
.L_x_3197:
[----:B------:R-:W-:Y:S05]  /*bf60*/  BSYNC B0 ;  /* 0x0000000000007941 */ /* 0x000fea0003800000 */
.L_x_3196:
[----:B------:R-:W0:Y:S01]  /*bf70*/  LDGDEPBAR ;  /* 0x00000000000079af */ /* 0x000e220000000000 */
[----:B--2---:R-:W-:Y:S02]  /*bf80*/  IMAD.U32 R9, RZ, RZ, UR8 ;  /* 0x00000008ff097e24 */ /* 0x004fe4000f8e00ff */
[----:B------:R-:W-:-:S03]  /*bf90*/  IMAD.U32 R8, RZ, RZ, UR6 ;  /* 0x00000006ff087e24 */ /* 0x000fc6000f8e00ff */
[----:B------:R-:W-:-:S04]  /*bfa0*/  LEA R245, P0, R9, R245, 0x1 ;  /* 0x000000f509f57211 */ /* 0x000fc800078008ff */
[----:B------:R-:W-:Y:S02]  /*bfb0*/  LEA.HI.X R244, R9, R244, R8, 0x1, P0 ;  /* 0x000000f409f47211 */ /* 0x000fe400000f0c08 */
.L_x_3193:
        /* <DEDUP_REMOVED lines=43> */
[----:B------:R-:W-:Y:S01]  /*c270*/  FSETP.NEU.FTZ.AND P1, PT, R177, -INF , PT ;  /* 0xff800000b100780b */ /* 0x000fe20003f3d000 */
[----:B------:R-:W-:Y:S01]  /*c280*/  LDSM.16.MT88.4 R8, [R225+0x10000] ;  /* 0x01000000e108783b */ /* 0x000fe20000004200 */
[C---:B------:R-:W-:Y:S01]  /*c290*/  FSETP.NEU.FTZ.AND P0, PT, R176.reuse, -INF , PT ;  /* 0xff800000b000780b */ /* 0x040fe20003f1d000 */
[----:B------:R-:W-:Y:S01]  /*c2a0*/  FMUL.FTZ R181, R176, c[0x0][0x23c] ;  /* 0x00008f00b0b57a20 */ /* 0x000fe20000410000 */
[----:B------:R-:W-:-:S04]  /*c2b0*/  FSEL R171, R171, RZ, P1 ;  /* 0x000000ffabab7208 */ /* 0x000fc80000800000 */
[----:B------:R-:W-:Y:S01]  /*c2c0*/  FSEL R181, R181, RZ, P0 ;  /* 0x000000ffb5b57208 */ /* 0x000fe20000000000 */
[--C-:B------:R-:W-:Y:S02]  /*c2d0*/  FFMA.FTZ R173, R12, c[0x0][0x23c], -R171.reuse ;  /* 0x00008f000cad7a23 */ /* 0x100fe400000108ab */
[--C-:B------:R-:W-:Y:S02]  /*c2e0*/  FFMA.FTZ R172, R13, c[0x0][0x23c], -R171.reuse ;  /* 0x00008f000dac7a23 */ /* 0x100fe400000108ab */
[----:B------:R-:W1:Y:S01]  /*c2f0*/  LDSM.16.MT88.4 R12, [R228+0x10000] ;  /* 0x01000000e40c783b */ /* 0x000e620000004200 */
[----:B------:R-:W-:Y:S01]  /*c300*/  FFMA.FTZ R174, R5, c[0x0][0x23c], -R171 ;  /* 0x00008f0005ae7a23 */ /* 0x000fe200000108ab */
[----:B------:R-:W-:Y:S01]  /*c310*/  FSEL R5, R176, RZ, P0 ;  /* 0x000000ffb0057208 */ /* 0x000fe20000000000 */
[----:B------:R-:W-:Y:S01]  /*c320*/  FFMA.FTZ R165, R4, c[0x0][0x23c], -R181 ;  /* 0x00008f0004a57a23 */ /* 0x000fe200000108b5 */
[----:B------:R-:W-:Y:S01]  /*c330*/  FSEL R4, R177, RZ, P1 ;  /* 0x000000ffb1047208 */ /* 0x000fe20000800000 */
[----:B------:R-:W-:Y:S01]  /*c340*/  FFMA.FTZ R175, R2, c[0x0][0x23c], -R171 ;  /* 0x00008f0002af7a23 */ /* 0x000fe200000108ab */
[----:B------:R-:W-:Y:S01]  /*c350*/  MUFU.EX2 R173, R173 ;  /* 0x000000ad00ad7308 */ /* 0x000fe20000000800 */
[----:B------:R-:W-:-:S02]  /*c360*/  FADD.FTZ R5, R3, -R5 ;  /* 0x8000000503057221 */ /* 0x000fc40000010000 */
[----:B------:R-:W-:Y:S02]  /*c370*/  FADD.FTZ R4, R164, -R4 ;  /* 0x80000004a4047221 */ /* 0x000fe40000010000 */
[--C-:B------:R-:W-:Y:S02]  /*c380*/  FFMA.FTZ R2, R0, c[0x0][0x23c], -R181.reuse ;  /* 0x00008f0000027a23 */ /* 0x100fe400000108b5 */
[--C-:B------:R-:W-:Y:S01]  /*c390*/  FFMA.FTZ R0, R7, c[0x0][0x23c], -R181.reuse ;  /* 0x00008f0007007a23 */ /* 0x100fe200000108b5 */
[----:B------:R-:W-:Y:S01]  /*c3a0*/  MUFU.EX2 R175, R175 ;  /* 0x000000af00af7308 */ /* 0x000fe20000000800 */
[----:B------:R-:W-:Y:S02]  /*c3b0*/  FFMA.FTZ R164, R6, c[0x0][0x23c], -R181 ;  /* 0x00008f0006a47a23 */ /* 0x000fe400000108b5 */
[----:B------:R-:W-:Y:S02]  /*c3c0*/  FMUL.FTZ R3, R5, c[0x0][0x23c] ;  /* 0x00008f0005037a20 */ /* 0x000fe40000410000 */
[----:B------:R-:W-:-:S02]  /*c3d0*/  FMUL.FTZ R4, R4, c[0x0][0x23c] ;  /* 0x00008f0004047a20 */ /* 0x000fc40000410000 */
[--C-:B------:R-:W-:Y:S01]  /*c3e0*/  FFMA.FTZ R187, R23, c[0x0][0x23c], -R181.reuse ;  /* 0x00008f0017bb7a23 */ /* 0x100fe200000108b5 */
[----:B------:R-:W-:Y:S01]  /*c3f0*/  MUFU.EX2 R174, R174 ;  /* 0x000000ae00ae7308 */ /* 0x000fe20000000800 */
[--C-:B------:R-:W-:Y:S02]  /*c400*/  FFMA.FTZ R189, R22, c[0x0][0x23c], -R181.reuse ;  /* 0x00008f0016bd7a23 */ /* 0x100fe400000108b5 */
[--C-:B------:R-:W-:Y:S02]  /*c410*/  FFMA.FTZ R188, R21, c[0x0][0x23c], -R181.reuse ;  /* 0x00008f0015bc7a23 */ /* 0x100fe400000108b5 */
[----:B------:R-:W-:Y:S02]  /*c420*/  FFMA.FTZ R190, R20, c[0x0][0x23c], -R181 ;  /* 0x00008f0014be7a23 */ /* 0x000fe400000108b5 */
[----:B------:R-:W-:Y:S01]  /*c430*/  LDSM.16.MT88.4 R20, [R228+0x12800] ;  /* 0x01280000e414783b */ /* 0x000fe20000004200 */
[----:B------:R-:W2:Y:S01]  /*c440*/  MUFU.EX2 R172, R172 ;  /* 0x000000ac00ac7308 */ /* 0x000ea20000000800 */
[----:B------:R-:W-:-:S02]  /*c450*/  FFMA.FTZ R183, R27, c[0x0][0x23c], -R171 ;  /* 0x00008f001bb77a23 */ /* 0x000fc400000108ab */
[--C-:B------:R-:W-:Y:S02]  /*c460*/  FFMA.FTZ R184, R26, c[0x0][0x23c], -R171.reuse ;  /* 0x00008f001ab87a23 */ /* 0x100fe400000108ab */
[--C-:B------:R-:W-:Y:S02]  /*c470*/  FFMA.FTZ R185, R25, c[0x0][0x23c], -R171.reuse ;  /* 0x00008f0019b97a23 */ /* 0x100fe400000108ab */
[--C-:B------:R-:W-:Y:S01]  /*c480*/  FFMA.FTZ R186, R24, c[0x0][0x23c], -R171.reuse ;  /* 0x00008f0018ba7a23 */ /* 0x100fe200000108ab */
[----:B------:R-:W-:Y:S01]  /*c490*/  MUFU.EX2 R165, R165 ;  /* 0x000000a500a57308 */ /* 0x000fe20000000800 */
[----:B------:R-:W-:Y:S01]  /*c4a0*/  LDSM.16.MT88.4 R24, [R225+0x10800] ;  /* 0x01080000e118783b */ /* 0x000fe20000004200 */
[--C-:B------:R-:W-:Y:S02]  /*c4b0*/  FFMA.FTZ R194, R194, c[0x0][0x23c], -R171.reuse ;  /* 0x00008f00c2c27a23 */ /* 0x100fe400000108ab */
[--C-:B------:R-:W-:Y:S02]  /*c4c0*/  FFMA.FTZ R196, R196, c[0x0][0x23c], -R171.reuse ;  /* 0x00008f00c4c47a23 */ /* 0x100fe400000108ab */
[----:B------:R-:W-:-:S02]  /*c4d0*/  FFMA.FTZ R195, R195, c[0x0][0x23c], -R171 ;  /* 0x00008f00c3c37a23 */ /* 0x000fc400000108ab */
[----:B------:R-:W3:Y:S01]  /*c4e0*/  MUFU.EX2 R2, R2 ;  /* 0x0000000200027308 */ /* 0x000ee20000000800 */
[----:B--2---:R-:W-:Y:S01]  /*c4f0*/  F2FP.PACK_AB R6, R172, R173 ;  /* 0x000000adac06723e */ /* 0x004fe200000000ff */
[----:B------:R-:W-:Y:S02]  /*c500*/  FFMA.FTZ R191, R191, c[0x0][0x23c], -R171 ;  /* 0x00008f00bfbf7a23 */ /* 0x000fe400000108ab */
[--C-:B------:R-:W-:Y:S02]  /*c510*/  FFMA.FTZ R193, R193, c[0x0][0x23c], -R181.reuse ;  /* 0x00008f00c1c17a23 */ /* 0x100fe400000108b5 */
[--C-:B------:R-:W-:Y:S02]  /*c520*/  FFMA.FTZ R192, R192, c[0x0][0x23c], -R181.reuse ;  /* 0x00008f00c0c07a23 */ /* 0x100fe400000108b5 */
[----:B------:R-:W-:Y:S01]  /*c530*/  MUFU.EX2 R0, R0 ;  /* 0x0000000000007308 */ /* 0x000fe20000000800 */
[--C-:B------:R-:W-:Y:S02]  /*c540*/  FFMA.FTZ R197, R34, c[0x0][0x23c], -R181.reuse ;  /* 0x00008f0022c57a23 */ /* 0x100fe400000108b5 */
[----:B------:R-:W-:-:S02]  /*c550*/  FFMA.FTZ R198, R35, c[0x0][0x23c], -R181 ;  /* 0x00008f0023c67a23 */ /* 0x000fc400000108b5 */
[--C-:B------:R-:W-:Y:S02]  /*c560*/  FFMA.FTZ R199, R33, c[0x0][0x23c], -R171.reuse ;  /* 0x00008f0021c77a23 */ /* 0x100fe400000108ab */
[--C-:B------:R-:W-:Y:S01]  /*c570*/  FFMA.FTZ R200, R32, c[0x0][0x23c], -R171.reuse ;  /* 0x00008f0020c87a23 */ /* 0x100fe200000108ab */
[----:B------:R-:W2:Y:S01]  /*c580*/  MUFU.EX2 R164, R164 ;  /* 0x000000a400a47308 */ /* 0x000ea20000000800 */
[----:B---3--:R-:W-:Y:S01]  /*c590*/  F2FP.PACK_AB R5, R2, R165 ;  /* 0x000000a50205723e */ /* 0x008fe200000000ff */
[----:B------:R-:W-:Y:S01]  /*c5a0*/  LDSM.16.MT88.4 R32, [R224+0x17000] ;  /* 0x01700000e020783b */ /* 0x000fe20000004200 */
[--C-:B------:R-:W-:Y:S02]  /*c5b0*/  FFMA.FTZ R201, R170, c[0x0][0x23c], -R171.reuse ;  /* 0x00008f00aac97a23 */ /* 0x100fe400000108ab */
[----:B------:R-:W-:Y:S02]  /*c5c0*/  FFMA.FTZ R202, R169, c[0x0][0x23c], -R171 ;  /* 0x00008f00a9ca7a23 */ /* 0x000fe400000108ab */
[--C-:B------:R-:W-:Y:S01]  /*c5d0*/  FFMA.FTZ R203, R168, c[0x0][0x23c], -R181.reuse ;  /* 0x00008f00a8cb7a23 */ /* 0x100fe200000108b5 */
[----:B------:R3:W4:Y:S01]  /*c5e0*/  MUFU.EX2 R178, R4 ;  /* 0x0000000400b27308 */ /* 0x0007220000000800 */
[--C-:B------:R-:W-:Y:S01]  /*c5f0*/  FFMA.FTZ R182, R182, c[0x0][0x23c], -R181.reuse ;  /* 0x00008f00b6b67a23 */ /* 0x100fe200000108b5 */
[----:B------:R-:W-:Y:S01]  /*c600*/  LDSM.16.MT88.4 R168, [R228+0x11800] ;  /* 0x01180000e4a8783b */ /* 0x000fe20000004200 */
[----:B------:R-:W-:-:S02]  /*c610*/  FFMA.FTZ R179, R179, c[0x0][0x23c], -R181 ;  /* 0x00008f00b3b37a23 */ /* 0x000fc400000108b5 */
[----:B------:R-:W-:-:S03]  /*c620*/  FFMA.FTZ R180, R180, c[0x0][0x23c], -R181 ;  /* 0x00008f00b4b47a23 */ /* 0x000fc600000108b5 */
        /* <DEDUP_REMOVED lines=9> */
[----:B------:R-:W-:Y:S01]  /*c6c0*/  MUFU.EX2 R184, R184 ;  /* 0x000000b800b87308 */ /* 0x000fe20000000800 */
[-C--:B------:R-:W-:Y:S02]  /*c6d0*/  FMUL.FTZ R163, R163, R3.reuse ;  /* 0x00000003a3a37220 */ /* 0x080fe40000410000 */
        /* <DEDUP_REMOVED lines=18> */
[----:B------:R-:W3:Y:S01]  /*c800*/  MUFU.EX2 R187, R187 ;  /* 0x000000bb00bb7308 */ /* 0x000ee20000000800 */
[-C--:B------:R-:W-:Y:S02]  /*c810*/  FMUL.FTZ R146, R146, R3.reuse ;  /* 0x0000000392927220 */ /* 0x080fe40000410000 */
[-C--:B------:R-:W-:Y:S02]  /*c820*/  FMUL.FTZ R147, R147, R3.reuse ;  /* 0x0000000393937220 */ /* 0x080fe40000410000 */
[-C--:B------:R-:W-:Y:S01]  /*c830*/  FMUL.FTZ R140, R140, R178.reuse ;  /* 0x000000b28c8c7220 */ /* 0x080fe20000410000 */
[----:B------:R-:W-:Y:S01]  /*c840*/  HMMA.16816.F32 R148, R4, R18, R148 ;  /* 0x000000120494723c */ /* 0x000fe20000001894 */
[----:B------:R-:W-:Y:S01]  /*c850*/  FMUL.FTZ R141, R141, R178 ;  /* 0x000000b28d8d7220 */ /* 0x000fe20000410000 */
[----:B------:R-:W4:Y:S01]  /*c860*/  LDSM.16.MT88.4 R16, [R228+0x12000] ;  /* 0x01200000e410783b */ /* 0x000f220000004200 */
[-C--:B------:R-:W-:Y:S01]  /*c870*/  FMUL.FTZ R142, R142, R3.reuse ;  /* 0x000000038e8e7220 */ /* 0x080fe20000410000 */
[----:B------:R-:W5:Y:S01]  /*c880*/  MUFU.EX2 R189, R189 ;  /* 0x000000bd00bd7308 */ /* 0x000f620000000800 */
        /* <DEDUP_REMOVED lines=10> */
[----:B------:R-:W2:Y:S01]  /*c930*/  LDSM.16.MT88.4 R8, [R226+0x12000] ;  /* 0x01200000e208783b */ /* 0x000ea20000004200 */
[-C--:B------:R-:W-:Y:S01]  /*c940*/  FMUL.FTZ R134, R134, R3.reuse ;  /* 0x0000000386867220 */ /* 0x080fe20000410000 */
[----:B------:R-:W2:Y:S01]  /*c950*/  MUFU.EX2 R190, R190 ;  /* 0x000000be00be7308 */ /* 0x000ea20000000800 */
[----:B------:R-:W-:-:S02]  /*c960*/  FMUL.FTZ R135, R135, R3 ;  /* 0x0000000387877220 */ /* 0x000fc40000410000 */
[-C--:B------:R-:W-:Y:S01]  /*c970*/  FMUL.FTZ R36, R36, R178.reuse ;  /* 0x000000b224247220 */ /* 0x080fe20000410000 */
[C---:B-1----:R-:W-:Y:S01]  /*c980*/  HMMA.16816.F32 R136, R4.reuse, R12, R136 ;  /* 0x0000000c0488723c */ /* 0x042fe20000001888 */
[-C--:B------:R-:W-:Y:S02]  /*c990*/  FMUL.FTZ R37, R37, R178.reuse ;  /* 0x000000b225257220 */ /* 0x080fe40000410000 */
[-C--:B------:R-:W-:Y:S01]  /*c9a0*/  FMUL.FTZ R38, R38, R3.reuse ;  /* 0x0000000326267220 */ /* 0x080fe20000410000 */
[----:B------:R-:W1:Y:S01]  /*c9b0*/  MUFU.EX2 R194, R194 ;  /* 0x000000c200c27308 */ /* 0x000e620000000800 */
[----:B------:R-:W-:Y:S02]  /*c9c0*/  FMUL.FTZ R39, R39, R3 ;  /* 0x0000000327277220 */ /* 0x000fe40000410000 */
[-C--:B------:R-:W-:Y:S01]  /*c9d0*/  FMUL.FTZ R40, R40, R178.reuse ;  /* 0x000000b228287220 */ /* 0x080fe20000410000 */
[----:B------:R-:W-:Y:S01]  /*c9e0*/  HMMA.16816.F32 R132, R4, R14, R132 ;  /* 0x0000000e0484723c */ /* 0x000fe20000001884 */
[----:B------:R-:W1:Y:S01]  /*c9f0*/  LDSM.16.MT88.4 R12, [R225+0x12000] ;  /* 0x01200000e10c783b */ /* 0x000e620000004200 */
[----:B------:R-:W-:-:S02]  /*ca00*/  FMUL.FTZ R41, R41, R178 ;  /* 0x000000b229297220 */ /* 0x000fc40000410000 */
[-C--:B------:R-:W-:Y:S01]  /*ca10*/  FMUL.FTZ R42, R42, R3.reuse ;  /* 0x000000032a2a7220 */ /* 0x080fe20000410000 */
[----:B------:R-:W-:Y:S01]  /*ca20*/  MUFU.EX2 R196, R196 ;  /* 0x000000c400c47308 */ /* 0x000fe20000000800 */
[-C--:B------:R-:W-:Y:S02]  /*ca30*/  FMUL.FTZ R43, R43, R3.reuse ;  /* 0x000000032b2b7220 */ /* 0x080fe40000410000 */
[-C--:B------:R-:W-:Y:S02]  /*ca40*/  FMUL.FTZ R44, R44, R178.reuse ;  /* 0x000000b22c2c7220 */ /* 0x080fe40000410000 */
[----:B------:R-:W-:Y:S01]  /*ca50*/  FMUL.FTZ R45, R45, R178 ;  /* 0x000000b22d2d7220 */ /* 0x000fe20000410000 */
[----:B----4-:R-:W-:Y:S01]  /*ca60*/  HMMA.16816.F32 R36, R4, R16, R36 ;  /* 0x000000100424723c */ /* 0x010fe20000001824 */
[-C--:B------:R-:W-:Y:S01]  /*ca70*/  FMUL.FTZ R46, R46, R3.reuse ;  /* 0x000000032e2e7220 */ /* 0x080fe20000410000 */
[----:B------:R-:W-:Y:S01]  /*ca80*/  MUFU.EX2 R195, R195 ;  /* 0x000000c300c37308 */ /* 0x000fe20000000800 */
[----:B------:R-:W-:-:S02]  /*ca90*/  FMUL.FTZ R47, R47, R3 ;  /* 0x000000032f2f7220 */ /* 0x000fc40000410000 */
[-C--:B------:R-:W-:Y:S02]  /*caa0*/  FMUL.FTZ R48, R48, R178.reuse ;  /* 0x000000b230307220 */ /* 0x080fe40000410000 */
[-C--:B------:R-:W-:Y:S01]  /*cab0*/  FMUL.FTZ R49, R49, R178.reuse ;  /* 0x000000b231317220 */ /* 0x080fe20000410000 */
[C---:B------:R-:W-:Y:S01]  /*cac0*/  HMMA.16816.F32 R40, R4.reuse, R18, R40 ;  /* 0x000000120428723c */ /* 0x040fe20000001828 */
[-C--:B------:R-:W-:Y:S01]  /*cad0*/  FMUL.FTZ R50, R50, R3.reuse ;  /* 0x0000000332327220 */ /* 0x080fe20000410000 */
[----:B------:R-:W4:Y:S01]  /*cae0*/  LDSM.16.MT88.4 R16, [R224+0x12000] ;  /* 0x01200000e010783b */ /* 0x000f220000004200 */
[-C--:B------:R-:W-:Y:S01]  /*caf0*/  FMUL.FTZ R51, R51, R3.reuse ;  /* 0x0000000333337220 */ /* 0x080fe20000410000 */
[----:B------:R-:W-:Y:S01]  /*cb00*/  MUFU.EX2 R191, R191 ;  /* 0x000000bf00bf7308 */ /* 0x000fe20000000800 */
[-C--:B------:R-:W-:Y:S02]  /*cb10*/  FMUL.FTZ R52, R52, R178.reuse ;  /* 0x000000b234347220 */ /* 0x080fe40000410000 */
[----:B------:R-:W-:Y:S01]  /*cb20*/  FMUL.FTZ R53, R53, R178 ;  /* 0x000000b235357220 */ /* 0x000fe20000410000 */
[----:B--2---:R-:W-:Y:S01]  /*cb30*/  HMMA.16816.F32 R44, R4, R8, R44 ;  /* 0x00000008042c723c */ /* 0x004fe2000000182c */
[----:B------:R-:W-:-:S02]  /*cb40*/  FMUL.FTZ R54, R54, R3 ;  /* 0x0000000336367220 */ /* 0x000fc40000410000 */
[-C--:B------:R-:W-:Y:S01]  /*cb50*/  FMUL.FTZ R55, R55, R3.reuse ;  /* 0x0000000337377220 */ /* 0x080fe20000410000 */
[----:B------:R-:W2:Y:S01]  /*cb60*/  MUFU.EX2 R193, R193 ;  /* 0x000000c100c17308 */ /* 0x000ea20000000800 */
[-C--:B------:R-:W-:Y:S02]  /*cb70*/  FMUL.FTZ R56, R56, R178.reuse ;  /* 0x000000b238387220 */ /* 0x080fe40000410000 */
[-C--:B------:R-:W-:Y:S01]  /*cb80*/  FMUL.FTZ R57, R57, R178.reuse ;  /* 0x000000b239397220 */ /* 0x080fe20000410000 */
[----:B------:R-:W-:Y:S01]  /*cb90*/  HMMA.16816.F32 R48, R4, R10, R48 ;  /* 0x0000000a0430723c */ /* 0x000fe20000001830 */
[-C--:B------:R-:W-:Y:S01]  /*cba0*/  FMUL.FTZ R58, R58, R3.reuse ;  /* 0x000000033a3a7220 */ /* 0x080fe20000410000 */
[----:B------:R-:W2:Y:S01]  /*cbb0*/  LDSM.16.MT88.4 R8, [R228+0x14000] ;  /* 0x01400000e408783b */ /* 0x000ea20000004200 */
        /* <DEDUP_REMOVED lines=29> */
[----:B------:R-:W-:Y:S02]  /*cd90*/  FMUL.FTZ R77, R77, R178 ;  /* 0x000000b24d4d7220 */ /* 0x000fe40000410000 */
[-C--:B------:R-:W-:Y:S01]  /*cda0*/  FMUL.FTZ R78, R78, R3.reuse ;  /* 0x000000034e4e7220 */ /* 0x080fe20000410000 */
[----:B--2---:R-:W-:Y:S01]  /*cdb0*/  HMMA.16816.F32 R68, R4, R8, R68 ;  /* 0x000000080444723c */ /* 0x004fe20000001844 */
[----:B------:R-:W-:-:S02]  /*cdc0*/  FMUL.FTZ R79, R79, R3 ;  /* 0x000000034f4f7220 */ /* 0x000fc40000410000 */
        /* <DEDUP_REMOVED lines=8> */
[----:B------:R-:W-:Y:S01]  /*ce50*/  MUFU.EX2 R202, R202 ;  /* 0x000000ca00ca7308 */ /* 0x000fe20000000800 */
        /* <DEDUP_REMOVED lines=18> */
[----:B------:R-:W3:Y:S01]  /*cf80*/  MUFU.EX2 R179, R179 ;  /* 0x000000b300b37308 */ /* 0x000ee20000000800 */
        /* <DEDUP_REMOVED lines=50> */
[----:B------:R-:W-:Y:S02]  /*d2b0*/  FFMA.FTZ R175, R247, R178, R175 ;  /* 0x000000b2f7af7223 */ /* 0x000fe400000100af */
[----:B------:R-:W-:Y:S02]  /*d2c0*/  FFMA.FTZ R3, R246, R3, R165 ;  /* 0x00000003f6037223 */ /* 0x000fe400000100a5 */
[----:B------:R-:W-:-:S02]  /*d2d0*/  FADD.FTZ R174, R174, R175 ;  /* 0x000000afaeae7221 */ /* 0x000fc40000010000 */
[C---:B-1----:R-:W-:Y:S01]  /*d2e0*/  HMMA.16816.F32 R124, R4.reuse, R12, R124 ;  /* 0x0000000c047c723c */ /* 0x042fe2000000187c */
[----:B------:R-:W-:Y:S01]  /*d2f0*/  FADD.FTZ R2, R2, R3 ;  /* 0x0000000302027221 */ /* 0x000fe20000010000 */
[----:B------:R-:W-:Y:S01]  /*d300*/  MOV R3, R176 ;  /* 0x000000b000037202 */ /* 0x000fe20000000f00 */
[----:B------:R-:W-:Y:S02]  /*d310*/  FADD.FTZ R174, R173, R174 ;  /* 0x000000aeadae7221 */ /* 0x000fe40000010000 */
[----:B------:R-:W-:Y:S02]  /*d320*/  FADD.FTZ R2, R0, R2 ;  /* 0x0000000200027221 */ /* 0x000fe40000010000 */
[----:B------:R-:W-:Y:S01]  /*d330*/  FADD.FTZ R172, R172, R174 ;  /* 0x000000aeacac7221 */ /* 0x000fe20000010000 */
[----:B------:R-:W-:Y:S01]  /*d340*/  HMMA.16816.F32 R128, R4, R14, R128 ;  /* 0x0000000e0480723c */ /* 0x000fe20000001880 */
[----:B------:R-:W1:Y:S01]  /*d350*/  LDSM.16.MT88.4 R12, [R226+0x12800] ;  /* 0x01280000e20c783b */ /* 0x000e620000004200 */
[----:B------:R-:W-:-:S02]  /*d360*/  FADD.FTZ R164, R164, R2 ;  /* 0x00000002a4a47221 */ /* 0x000fc40000010000 */
[----:B------:R-:W-:Y:S02]  /*d370*/  FADD.FTZ R172, R183, R172 ;  /* 0x000000acb7ac7221 */ /* 0x000fe40000010000 */
[----:B------:R-:W-:Y:S01]  /*d380*/  FADD.FTZ R164, R187, R164 ;  /* 0x000000a4bba47221 */ /* 0x000fe20000010000 */
[C---:B------:R-:W-:Y:S01]  /*d390*/  F2FP.PACK_AB R4, R184.reuse, R183 ;  /* 0x000000b7b804723e */ /* 0x040fe200000000ff */
[----:B------:R-:W-:Y:S01]  /*d3a0*/  FADD.FTZ R184, R184, R172 ;  /* 0x000000acb8b87221 */ /* 0x000fe20000010000 */
[C---:B-----5:R-:W-:Y:S01]  /*d3b0*/  F2FP.PACK_AB R5, R189.reuse, R187 ;  /* 0x000000bbbd05723e */ /* 0x060fe200000000ff */
        /* <DEDUP_REMOVED lines=54> */
[----:B------:R-:W-:Y:S07]  /*d720*/  LDSM.16.MT88.4 R16, [R228+0x13000] ;  /* 0x01300000e410783b */ /* 0x000fee0000004200 */
[C---:B-1----:R-:W-:Y:S08]  /*d730*/  HMMA.16816.F32 R124, R4.reuse, R12, R124 ;  /* 0x0000000c047c723c */ /* 0x042ff0000000187c */
[----:B------:R-:W-:Y:S01]  /*d740*/  HMMA.16816.F32 R128, R4, R14, R128 ;  /* 0x0000000e0480723c */ /* 0x000fe20000001880 */
[----:B------:R-:W1:Y:S06]  /*d750*/  LDSM.16.MT88.4 R12, [R226+0x13000] ;  /* 0x01300000e20c783b */ /* 0x000e6c0000004200 */
        /* <DEDUP_REMOVED lines=10> */
[C---:B---3--:R-:W-:Y:S01]  /*d800*/  HMMA.16816.F32 R136, R4.reuse, R20, R136 ;  /* 0x000000140488723c */ /* 0x048fe20000001888 */
[----:B----4-:R-:W-:Y:S02]  /*d810*/  FADD.FTZ R191, R199, R191 ;  /* 0x000000bfc7bf7221 */ /* 0x010fe40000010000 */
[----:B------:R-:W-:Y:S02]  /*d820*/  FADD.FTZ R198, R203, R198 ;  /* 0x000000c6cbc67221 */ /* 0x000fe40000010000 */
[----:B------:R-:W-:Y:S02]  /*d830*/  FADD.FTZ R191, R200, R191 ;  /* 0x000000bfc8bf7221 */ /* 0x000fe40000010000 */
[----:B------:R-:W-:Y:S01]  /*d840*/  FADD.FTZ R198, R182, R198 ;  /* 0x000000c6b6c67221 */ /* 0x000fe20000010000 */
[----:B------:R-:W-:Y:S01]  /*d850*/  HMMA.16816.F32 R132, R4, R22, R132 ;  /* 0x000000160484723c */ /* 0x000fe20000001884 */
[----:B------:R-:W3:Y:S01]  /*d860*/  LDSM.16.MT88.4 R20, [R226+0x15000] ;  /* 0x01500000e214783b */ /* 0x000ee20000004200 */
[----:B------:R-:W-:-:S02]  /*d870*/  FADD.FTZ R191, R201, R191 ;  /* 0x000000bfc9bf7221 */ /* 0x000fc40000010000 */
[----:B------:R-:W-:Y:S02]  /*d880*/  FADD.FTZ R198, R179, R198 ;  /* 0x000000c6b3c67221 */ /* 0x000fe40000010000 */
[----:B------:R-:W-:Y:S02]  /*d890*/  FADD.FTZ R247, R202, R191 ;  /* 0x000000bfcaf77221 */ /* 0x000fe40000010000 */
[----:B--2---:R-:W-:Y:S01]  /*d8a0*/  HMMA.16816.F32 R160, R4, R8, R160 ;  /* 0x0000000804a0723c */ /* 0x004fe200000018a0 */
[----:B------:R-:W-:-:S07]  /*d8b0*/  FADD.FTZ R246, R180, R198 ;  /* 0x000000c6b4f67221 */ /* 0x000fce0000010000 */
[C---:B------:R-:W-:Y:S01]  /*d8c0*/  HMMA.16816.F32 R156, R4.reuse, R10, R156 ;  /* 0x0000000a049c723c */ /* 0x040fe2000000189c */
[----:B------:R-:W2:Y:S07]  /*d8d0*/  LDSM.16.MT88.4 R8, [R225+0x13000] ;  /* 0x01300000e108783b */ /* 0x000eae0000004200 */
[C---:B------:R-:W-:Y:S08]  /*d8e0*/  HMMA.16816.F32 R152, R4.reuse, R28, R152 ;  /* 0x0000001c0498723c */ /* 0x040ff00000001898 */
        /* <DEDUP_REMOVED lines=17> */
[C---:B----4-:R-:W-:Y:S08]  /*da00*/  HMMA.16816.F32 R60, R4.reuse, R28, R60 ;  /* 0x0000001c043c723c */ /* 0x050ff0000000183c */
[C---:B------:R-:W-:Y:S01]  /*da10*/  HMMA.16816.F32 R64, R4.reuse, R30, R64 ;  /* 0x0000001e0440723c */ /* 0x040fe20000001840 */
[----:B------:R-:W4:Y:S07]  /*da20*/  LDSM.16.MT88.4 R28, [R226+0x17000] ;  /* 0x01700000e21c783b */ /* 0x000f2e0000004200 */
[C---:B-1----:R-:W-:Y:S08]  /*da30*/  HMMA.16816.F32 R92, R4.reuse, R12, R92 ;  /* 0x0000000c045c723c */ /* 0x042ff0000000185c */
[C---:B------:R-:W-:Y:S01]  /*da40*/  HMMA.16816.F32 R96, R4.reuse, R14, R96 ;  /* 0x0000000e0460723c */ /* 0x040fe20000001860 */
[----:B------:R-:W-:Y:S07]  /*da50*/  LDSM.16.MT88.4 R12, [R226+0x13800] ;  /* 0x01380000e20c783b */ /* 0x000fee0000004200 */
[C---:B---3--:R-:W-:Y:S08]  /*da60*/  HMMA.16816.F32 R116, R4.reuse, R20, R116 ;  /* 0x000000140474723c */ /* 0x048ff00000001874 */
        /* <DEDUP_REMOVED lines=60> */
[----:B------:R-:W-:Y:S11]  /*de30*/  HMMA.16816.F32 R128, R4, R14, R128 ;  /* 0x0000000e0480723c */ /* 0x000ff60000001880 */
[----:B------:R-:W-:Y:S08]  /*de40*/  @!UPT UIADD3 URZ, URZ, URZ, URZ ;  /* 0x0000003f3f3ff290 */ /* 0x000ff0000fffe03f */
.L_x_3190:
[----:B------:R-:W-:Y:S05]  /*de50*/  @!P6 BRA `(.L_x_3198) ;  /* 0x000052700000e947 */ /* 0x000fea0003800000 */
[----:B------:R-:W-:Y:S01]  /*de60*/  IABS R2, c[0x0][0x2d0] ;  /* 0x0000b40000027a13 */ /* 0x000fe20000000000 */
[----:B------:R-:W-:Y:S01]  /*de70*/  ULDC.64 UR8, c[0x0][0x1a0] ;  /* 0x0000680000087ab9 */ /* 0x000fe20000000a00 */
[----:B------:R-:W-:Y:S01]  /*de80*/  IABS R0, c[0x0][0x2d0] ;  /* 0x0000b40000007a13 */ /* 0x000fe20000000000 */
[----:B------:R-:W-:Y:S01]  /*de90*/  ULEA UR17, -UR8, URZ, 0x6 ;  /* 0x0000003f08117291 */ /* 0x000fe2000f8e313f */
[----:B------:R-:W1:Y:S01]  /*dea0*/  R2UR UR18, R2 ;  /* 0x00000000021273c2 */ /* 0x000e6200000e0000 */
[----:B------:R-:W-:-:S02]  /*deb0*/  UMOV UR34, URZ ;  /* 0x0000003f00227c82 */ /* 0x000fc40008000000 */
[----:B------:R-:W-:Y:S02]  /*dec0*/  UMOV UR22, URZ ;  /* 0x0000003f00167c82 */ /* 0x000fe40008000000 */
[----:B------:R-:W-:Y:S01]  /*ded0*/  USHF.R.S32.HI UR15, URZ, 0x1f, UR17 ;  /* 0x0000001f3f0f7899 */ /* 0x000fe20008011411 */
[----:B------:R-:W-:Y:S01]  /*dee0*/  IMAD.U32 R243, RZ, RZ, UR17 ;  /* 0x00000011fff37e24 */ /* 0x000fe2000f8e00ff */
[----:B------:R-:W-:Y:S01]  /*def0*/  ULDC.64 UR6, c[0x0][0x198] ;  /* 0x0000660000067ab9 */ /* 0x000fe20000000a00 */
[----:B------:R-:W2:Y:S01]  /*df00*/  R2UR UR14, R0 ;  /* 0x00000000000e73c2 */ /* 0x000ea200000e0000 */
[----:B------:R-:W-:Y:S02]  /*df10*/  ULEA UR19, -UR6, URZ, 0x6 ;  /* 0x0000003f06137291 */ /* 0x000fe4000f8e313f */
[----:B------:R-:W-:Y:S01]  /*df20*/  ULDC UR11, c[0x0][0x2d0] ;  /* 0x0000b400000b7ab9 */ /* 0x000fe20000000800 */
[----:B------:R-:W-:Y:S01]  /*df30*/  IMAD.U32 R242, RZ, RZ, UR15 ;  /* 0x0000000ffff27e24 */ /* 0x000fe2000f8e00ff */
[----:B------:R-:W-:-:S02]  /*df40*/  ULDC UR10, c[0x0][0x2d0] ;  /* 0x0000b400000a7ab9 */ /* 0x000fc40000000800 */
[----:B------:R-:W-:Y:S02]  /*df50*/  UISETP.NE.AND UP1, UPT, URZ, UR11, UPT ;  /* 0x0000000b3f00728c */ /* 0x000fe4000bf25270 */
[----:B------:R-:W-:Y:S02]  /*df60*/  ULOP3.LUT UR16, URZ, UR11, URZ, 0x33, !UPT ;  /* 0x0000000b3f107292 */ /* 0x000fe4000f8e333f */
[----:B------:R-:W-:Y:S02]  /*df70*/  UISETP.NE.AND UP0, UPT, URZ, UR10, UPT ;  /* 0x0000000a3f00728c */ /* 0x000fe4000bf05270 */
[----:B------:R-:W-:Y:S02]  /*df80*/  ULOP3.LUT UR13, URZ, UR10, URZ, 0x33, !UPT ;  /* 0x0000000a3f0d7292 */ /* 0x000fe4000f8e333f */
        /* <DEDUP_REMOVED lines=22> */
.L_x_3202:
        /* <DEDUP_REMOVED lines=52> */
[----:B------:R1:W2:Y:S08]  /*e430*/  R2UR UR34, R6 ;  /* 0x00000000062273c2 */ /* 0x0002b000000e0000 */
[----:B------:R-:W3:Y:S08]  /*e440*/  R2UR UR35, R7 ;  /* 0x00000000072373c2 */ /* 0x000ef000000e0000 */
[----:B------:R3:W4:Y:S01]  /*e450*/  R2UR UR23, R5 ;  /* 0x00000000051773c2 */ /* 0x00072200000e0000 */
[----:B-1----:R-:W-:Y:S02]  /*e460*/  IMAD.U32 R6, RZ, RZ, UR22 ;  /* 0x00000016ff067e24 */ /* 0x002fe4000f8e00ff */
[----:B--2---:R-:W-:Y:S01]  /*e470*/  IMAD.U32 R4, RZ, RZ, UR34 ;  /* 0x00000022ff047e24 */ /* 0x004fe2000f8e00ff */
[----:B------:R-:W-:Y:S04]  /*e480*/  UIADD3 UR34, UR39, -UR37, URZ ;  /* 0x8000002527227290 */ /* 0x000fe8000fffe03f */
[----:B------:R-:W-:Y:S04]  /*e490*/  UIMAD UR34, UR34, UR11, -0x40 ;  /* 0xffffffc0222274a4 */ /* 0x000fe8000f8e020b */
[----:B------:R-:W-:Y:S01]  /*e4a0*/  UIMAD UR22, UR9, UR34, URZ ;  /* 0x00000022091672a4 */ /* 0x000fe2000f8e023f */
[----:B---3--:R-:W-:Y:S02]  /*e4b0*/  MOV R5, UR35 ;  /* 0x0000002300057c02 */ /* 0x008fe40008000f00 */
[----:B----4-:R-:W-:Y:S01]  /*e4c0*/  MOV R7, UR23 ;  /* 0x0000001700077c02 */ /* 0x010fe20008000f00 */
[----:B------:R-:W-:Y:S02]  /*e4d0*/  USHF.R.S32.HI UR23, URZ, 0x1f, UR34 ;  /* 0x0000001f3f177899 */ /* 0x000fe40008011422 */
[----:B------:R-:W2:Y:S01]  /*e4e0*/  LDG.E R4, [R4.64] ;  /* 0x0000002004047981 */ /* 0x000ea2000c1e1900 */
[----:B------:R-:W-:Y:S02]  /*e4f0*/  UIMAD.WIDE.U32 UR34, UR8, UR34, URZ ;  /* 0x00000022082272a5 */ /* 0x000fe4000f8e003f */
[----:B------:R-:W-:Y:S01]  /*e500*/  UIMAD UR22, UR23, UR8, UR22 ;  /* 0x00000008171672a4 */ /* 0x000fe2000f8e0216 */
[----:B------:R1:W2:Y:S02]  /*e510*/  LDG.E R6, [R6.64] ;  /* 0x0000002006067981 */ /* 0x0002a4000c1e1900 */
[----:B------:R-:W-:Y:S02]  /*e520*/  UMOV UR23, UR8 ;  /* 0x0000000800177c82 */ /* 0x000fe40008000000 */
[----:B------:R-:W-:Y:S01]  /*e530*/  UIADD3 UR22, UR35, UR22, URZ ;  /* 0x0000001623167290 */ /* 0x000fe2000fffe03f */
[----:B-1----:R-:W-:Y:S05]  /*e540*/  IMAD.U32 R7, RZ, RZ, UR35 ;  /* 0x00000023ff077e24 */ /* 0x002fea000f8e00ff */
[----:B------:R-:W-:Y:S01]  /*e550*/  MOV R7, UR22 ;  /* 0x0000001600077c02 */ /* 0x000fe20008000f00 */
[----:B------:R-:W-:Y:S01]  /*e560*/  UMOV UR22, UR9 ;  /* 0x0000000900167c82 */ /* 0x000fe20008000000 */
[----:B--2---:R-:W-:Y:S01]  /*e570*/  IMAD.IADD R4, R4, 0x1, -R6 ;  /* 0x0000000104047824 */ /* 0x004fe200078e0a06 */
[----:B------:R-:W-:Y:S04]  /*e580*/  MOV R6, UR34 ;  /* 0x0000002200067c02 */ /* 0x000fe80008000f00 */
[----:B------:R-:W-:Y:S01]  /*e590*/  SHF.R.S32.HI R3, RZ, 0x1f, R4 ;  /* 0x0000001fff037819 */ /* 0x000fe20000011404 */
[C---:B------:R-:W-:Y:S04]  /*e5a0*/  IMAD.WIDE.U32 R8, R4.reuse, c[0x0][0x188], R6 ;  /* 0x0000620004087a25 */ /* 0x040fe800078e0006 */
[----:B------:R-:W-:Y:S02]  /*e5b0*/  IMAD R3, R3, c[0x0][0x188], RZ ;  /* 0x0000620003037a24 */ /* 0x000fe400078e02ff */
[----:B------:R-:W-:Y:S02]  /*e5c0*/  IMAD.MOV.U32 R7, RZ, RZ, R8 ;  /* 0x000000ffff077224 */ /* 0x000fe400078e0008 */
[----:B------:R-:W-:Y:S05]  /*e5d0*/  IMAD R3, R4, c[0x0][0x18c], R3 ;  /* 0x0000630004037a24 */ /* 0x000fea00078e0203 */
[----:B------:R-:W-:Y:S02]  /*e5e0*/  IADD3 R3, R9, R3, RZ ;  /* 0x0000000309037210 */ /* 0x000fe40007ffe0ff */
.L_x_3199:
[C---:B------:R-:W-:Y:S01]  /*e5f0*/  ISETP.GE.AND P6, PT, R237.reuse, c[0x0][0x220], PT ;  /* 0x00008800ed007a0c */ /* 0x040fe20003fc6270 */
[----:B------:R-:W-:Y:S01]  /*e600*/  UISETP.GT.AND UP2, UPT, UR28, UR21, UPT ;  /* 0x000000151c00728c */ /* 0x000fe2000bf44270 */
[----:B------:R-:W-:Y:S02]  /*e610*/  IADD3 R4, R237, 0x40, RZ ;  /* 0x00000040ed047810 */ /* 0x000fe40007ffe0ff */
[CC--:B------:R-:W-:Y:S02]  /*e620*/  LEA R248, P0, R7.reuse, R167.reuse, 0x1 ;  /* 0x000000a707f87211 */ /* 0x0c0fe400078008ff */
[----:B------:R-:W-:Y:S02]  /*e630*/  ISETP.GE.AND P5, PT, R4, c[0x0][0x220], PT ;  /* 0x0000880004007a0c */ /* 0x000fe40003fa6270 */
[-C--:B------:R-:W-:Y:S02]  /*e640*/  LEA.HI.X R249, R7, R166.reuse, R3, 0x1, P0 ;  /* 0x000000a607f97211 */ /* 0x080fe400000f0c03 */
[C---:B------:R-:W-:Y:S02]  /*e650*/  IADD3 R5, R237.reuse, 0x80, RZ ;  /* 0x00000080ed057810 */ /* 0x040fe40007ffe0ff */
[----:B------:R-:W-:Y:S01]  /*e660*/  IADD3 R4, R237, 0xc0, RZ ;  /* 0x000000c0ed047810 */ /* 0x000fe20007ffe0ff */
[----:B------:R-:W-:Y:S01]  /*e670*/  @P6 STS.128 [R236+0x10000], RZ ;  /* 0x010000ffec006388 */ /* 0x000fe20000000c00 */
[----:B------:R-:W-:Y:S02]  /*e680*/  ISETP.GE.AND P4, PT, R5, c[0x0][0x220], PT ;  /* 0x0000880005007a0c */ /* 0x000fe40003f86270 */
[----:B------:R-:W-:Y:S02]  /*e690*/  ISETP.GE.AND P3, PT, R4, c[0x0][0x220], PT ;  /* 0x0000880004007a0c */ /* 0x000fe40003f66270 */
[----:B------:R-:W-:Y:S01]  /*e6a0*/  @!PT LDS RZ, [RZ] ;  /* 0x00000000fffff984 */ /* 0x000fe20000000800 */
[----:B------:R-:W-:Y:S01]  /*e6b0*/  @!PT LDS RZ, [RZ] ;  /* 0x00000000fffff984 */ /* 0x000fe20000000800 */
[----:B------:R-:W-:Y:S01]  /*e6c0*/  @!PT LDS RZ, [RZ] ;  /* 0x00000000fffff984 */ /* 0x000fe20000000800 */
[----:B------:R1:W-:Y:S01]  /*e6d0*/  @!P6 LDGSTS.E.BYPASS.LTC128B.128 [R236+0x10000], [R248.64] ;  /* 0x10000000f8ecefae */ /* 0x0003e2000b901d60 */
[----:B------:R-:W-:Y:S04]  /*e6e0*/  IADD3 R6, P1, R7, UR27, RZ ;  /* 0x0000001b07067c10 */ /* 0x000fe8000ff3e0ff */
[----:B------:R-:W-:Y:S01]  /*e6f0*/  @P5 STS.128 [R236+0x12000], RZ ;  /* 0x012000ffec005388 */ /* 0x000fe20000000c00 */
[----:B------:R-:W-:Y:S02]  /*e700*/  IADD3.X R5, R3, UR26, RZ, P1, !PT ;  /* 0x0000001a03057c10 */ /* 0x000fe40008ffe4ff */
[CC--:B------:R-:W-:Y:S02]  /*e710*/  @!P6 LEA R16, P1, R6.reuse, R167.reuse, 0x1 ;  /* 0x000000a70610e211 */ /* 0x0c0fe400078208ff */
        /* <DEDUP_REMOVED lines=115> */
[----:B------:R-:W-:Y:S04]  /*ee50*/  LDSM.16.M88.4 R188, [R230] ;  /* 0x00000000e6bc783b */ /* 0x000fe80000000200 */
[C---:B--2---:R-:W-:Y:S01]  /*ee60*/  HMMA.16816.F32 R12, R32.reuse, R16, RZ ;  /* 0x00000010200c723c */ /* 0x044fe200000018ff */
[----:B------:R-:W2:Y:S05]  /*ee70*/  LDSM.16.M88.4 R192, [R227+0x8000] ;  /* 0x00800000e3c0783b */ /* 0x000eaa0000000200 */
[----:B------:R-:W-:Y:S02]  /*ee80*/  LDSM.16.M88.4 R196, [R227+0x9000] ;  /* 0x00900000e3c4783b */ /* 0x000fe40000000200 */
[C---:B------:R-:W-:Y:S03]  /*ee90*/  HMMA.16816.F32 R16, R32.reuse, R18, RZ ;  /* 0x000000122010723c */ /* 0x040fe600000018ff */
[----:B------:R-:W-:Y:S05]  /*eea0*/  LDSM.16.M88.4 R200, [R229] ;  /* 0x00000000e5c8783b */ /* 0x000fea0000000200 */
[C---:B-----5:R-:W-:Y:S01]  /*eeb0*/  HMMA.16816.F32 R20, R32.reuse, R24, RZ ;  /* 0x000000182014723c */ /* 0x060fe200000018ff */
[----:B------:R-:W-:Y:S07]  /*eec0*/  LDSM.16.M88.4 R204, [R220] ;  /* 0x00000000dccc783b */ /* 0x000fee0000000200 */
[C---:B------:R-:W-:Y:S08]  /*eed0*/  HMMA.16816.F32 R24, R32.reuse, R26, RZ ;  /* 0x0000001a2018723c */ /* 0x040ff000000018ff */
[C---:B-1----:R-:W-:Y:S08]  /*eee0*/  HMMA.16816.F32 R28, R32.reuse, R164, RZ ;  /* 0x000000a4201c723c */ /* 0x042ff000000018ff */
[----:B------:R-:W-:Y:S01]  /*eef0*/  HMMA.16816.F32 R32, R32, R166, RZ ;  /* 0x000000a62020723c */ /* 0x000fe200000018ff */
[----:B------:R-:W1:Y:S07]  /*ef00*/  LDSM.16.M88.4 R164, [R227+0x8800] ;  /* 0x00880000e3a4783b */ /* 0x000e6e0000000200 */
[C---:B----4-:R-:W-:Y:S08]  /*ef10*/  HMMA.16816.F32 R4, R168.reuse, R172, R4 ;  /* 0x000000aca804723c */ /* 0x050ff00000001804 */
[C---:B------:R-:W-:Y:S01]  /*ef20*/  HMMA.16816.F32 R8, R168.reuse, R174, R8 ;  /* 0x000000aea808723c */ /* 0x040fe20000001808 */
[----:B------:R-:W4:Y:S07]  /*ef30*/  LDSM.16.M88.4 R172, [R227+0x9800] ;  /* 0x00980000e3ac783b */ /* 0x000f2e0000000200 */
[C---:B------:R-:W-:Y:S08]  /*ef40*/  HMMA.16816.F32 R12, R168.reuse, R176, R12 ;  /* 0x000000b0a80c723c */ /* 0x040ff0000000180c */
[C---:B------:R-:W-:Y:S01]  /*ef50*/  HMMA.16816.F32 R16, R168.reuse, R178, R16 ;  /* 0x000000b2a810723c */ /* 0x040fe20000001810 */
[----:B------:R-:W-:Y:S07]  /*ef60*/  LDSM.16.M88.4 R176, [R220+0x1000] ;  /* 0x00100000dcb0783b */ /* 0x000fee0000000200 */
[C---:B---3--:R-:W-:Y:S08]  /*ef70*/  HMMA.16816.F32 R20, R168.reuse, R180, R20 ;  /* 0x000000b4a814723c */ /* 0x048ff00000001814 */
[C---:B------:R-:W-:Y:S01]  /*ef80*/  HMMA.16816.F32 R24, R168.reuse, R182, R24 ;  /* 0x000000b6a818723c */ /* 0x040fe20000001818 */
[----:B------:R-:W-:Y:S07]  /*ef90*/  LDSM.16.M88.4 R180, [R220+0x1800] ;  /* 0x00180000dcb4783b */ /* 0x000fee0000000200 */
[C---:B------:R-:W-:Y:S08]  /*efa0*/  HMMA.16816.F32 R28, R168.reuse, R184, R28 ;  /* 0x000000b8a81c723c */ /* 0x040ff0000000181c */
[----:B------:R-:W-:Y:S01]  /*efb0*/  HMMA.16816.F32 R32, R168, R186, R32 ;  /* 0x000000baa820723c */ /* 0x000fe20000001820 */
[----:B------:R-:W3:Y:S05]  /*efc0*/  LDSM.16.M88.4 R168, [R220+0x800] ;  /* 0x00080000dca8783b */ /* 0x000eea0000000200 */
[----:B------:R-:W-:Y:S02]  /*efd0*/  LDSM.16.M88.4 R184, [R234+0x2000] ;  /* 0x00200000eab8783b */ /* 0x000fe40000000200 */
        /* <DEDUP_REMOVED lines=9> */
[C---:B----4-:R-:W-:Y:S08]  /*f070*/  HMMA.16816.F32 R28, R188.reuse, R172, R28 ;  /* 0x000000acbc1c723c */ /* 0x050ff0000000181c */
[----:B------:R-:W-:Y:S01]  /*f080*/  HMMA.16816.F32 R32, R188, R174, R32 ;  /* 0x000000aebc20723c */ /* 0x000fe20000001820 */
[----:B------:R-:W4:Y:S05]  /*f090*/  LDSM.16.M88.4 R172, [R233+0xb000] ;  /* 0x00b00000e9ac783b */ /* 0x000f2a0000000200 */
[----:B------:R-:W5:Y:S02]  /*f0a0*/  LDSM.16.M88.4 R188, [R233+0xb800] ;  /* 0x00b80000e9bc783b */ /* 0x000f640000000200 */
[C---:B------:R-:W-:Y:S08]  /*f0b0*/  HMMA.16816.F32 R4, R200.reuse, R204, R4 ;  /* 0x000000ccc804723c */ /* 0x040ff00000001804 */
[C---:B------:R-:W-:Y:S01]  /*f0c0*/  HMMA.16816.F32 R8, R200.reuse, R206, R8 ;  /* 0x000000cec808723c */ /* 0x040fe20000001808 */
[----:B------:R-:W1:Y:S07]  /*f0d0*/  LDSM.16.M88.4 R204, [R219] ;  /* 0x00000000dbcc783b */ /* 0x000e6e0000000200 */
[C---:B---3--:R-:W-:Y:S08]  /*f0e0*/  HMMA.16816.F32 R12, R200.reuse, R168, R12 ;  /* 0x000000a8c80c723c */ /* 0x048ff0000000180c */
[C---:B------:R-:W-:Y:S01]  /*f0f0*/  HMMA.16816.F32 R16, R200.reuse, R170, R16 ;  /* 0x000000aac810723c */ /* 0x040fe20000001810 */
[----:B------:R-:W3:Y:S07]  /*f100*/  LDSM.16.M88.4 R168, [R218] ;  /* 0x00000000daa8783b */ /* 0x000eee0000000200 */
[C---:B------:R-:W-:Y:S08]  /*f110*/  HMMA.16816.F32 R20, R200.reuse, R176, R20 ;  /* 0x000000b0c814723c */ /* 0x040ff00000001814 */
[C---:B------:R-:W-:Y:S01]  /*f120*/  HMMA.16816.F32 R24, R200.reuse, R178, R24 ;  /* 0x000000b2c818723c */ /* 0x040fe20000001818 */
[----:B------:R-:W3:Y:S07]  /*f130*/  LDSM.16.M88.4 R176, [R217] ;  /* 0x00000000d9b0783b */ /* 0x000eee0000000200 */
[C---:B------:R-:W-:Y:S08]  /*f140*/  HMMA.16816.F32 R28, R200.reuse, R180, R28 ;  /* 0x000000b4c81c723c */ /* 0x040ff0000000181c */
[----:B------:R-:W-:Y:S01]  /*f150*/  HMMA.16816.F32 R32, R200, R182, R32 ;  /* 0x000000b6c820723c */ /* 0x000fe20000001820 */
[----:B------:R-:W3:Y:S05]  /*f160*/  LDSM.16.M88.4 R180, [R216] ;  /* 0x00000000d8b4783b */ /* 0x000eea0000000200 */
[----:B------:R-:W-:Y:S02]  /*f170*/  LDSM.16.M88.4 R200, [R227+0xa000] ;  /* 0x00a00000e3c8783b */ /* 0x000fe40000000200 */
        /* <DEDUP_REMOVED lines=8> */
[----:B------:R-:W4:Y:S07]  /*f200*/  LDSM.16.M88.4 R172, [R227+0xb000] ;  /* 0x00b00000e3ac783b */ /* 0x000f2e0000000200 */
[C---:B-----5:R-:W-:Y:S08]  /*f210*/  HMMA.16816.F32 R28, R184.reuse, R188, R28 ;  /* 0x000000bcb81c723c */ /* 0x060ff0000000181c */
[----:B------:R-:W-:Y:S01]  /*f220*/  HMMA.16816.F32 R32, R184, R190, R32 ;  /* 0x000000beb820723c */ /* 0x000fe20000001820 */
[----:B------:R-:W5:Y:S05]  /*f230*/  LDSM.16.M88.4 R184, [R227+0xb800] ;  /* 0x00b80000e3b8783b */ /* 0x000f6a0000000200 */
[----:B------:R-:W-:Y:S02]  /*f240*/  LDSM.16.M88.4 R188, [R229+0x2000] ;  /* 0x00200000e5bc783b */ /* 0x000fe40000000200 */
[C---:B------:R-:W-:Y:S08]  /*f250*/  HMMA.16816.F32 R4, R196.reuse, R204, R4 ;  /* 0x000000ccc404723c */ /* 0x040ff00000001804 */
[C---:B------:R-:W-:Y:S01]  /*f260*/  HMMA.16816.F32 R8, R196.reuse, R206, R8 ;  /* 0x000000cec408723c */ /* 0x040fe20000001808 */
[----:B------:R-:W1:Y:S07]  /*f270*/  LDSM.16.M88.4 R204, [R220+0x2000] ;  /* 0x00200000dccc783b */ /* 0x000e6e0000000200 */
[C---:B---3--:R-:W-:Y:S08]  /*f280*/  HMMA.16816.F32 R12, R196.reuse, R168, R12 ;  /* 0x000000a8c40c723c */ /* 0x048ff0000000180c */
[C---:B------:R-:W-:Y:S01]  /*f290*/  HMMA.16816.F32 R16, R196.reuse, R170, R16 ;  /* 0x000000aac410723c */ /* 0x040fe20000001810 */
[----:B------:R-:W3:Y:S07]  /*f2a0*/  LDSM.16.M88.4 R168, [R220+0x2800] ;  /* 0x00280000dca8783b */ /* 0x000eee0000000200 */
[C---:B------:R-:W-:Y:S08]  /*f2b0*/  HMMA.16816.F32 R20, R196.reuse, R176, R20 ;  /* 0x000000b0c414723c */ /* 0x040ff00000001814 */
[C---:B------:R-:W-:Y:S01]  /*f2c0*/  HMMA.16816.F32 R24, R196.reuse, R178, R24 ;  /* 0x000000b2c418723c */ /* 0x040fe20000001818 */
[----:B------:R-:W3:Y:S07]  /*f2d0*/  LDSM.16.M88.4 R176, [R220+0x3000] ;  /* 0x00300000dcb0783b */ /* 0x000eee0000000200 */
        /* <DEDUP_REMOVED lines=99> */
[C---:B------:R-:W-:Y:S08]  /*f910*/  HMMA.16816.F32 R16, R188.reuse, R170, R16 ;  /* 0x000000aabc10723c */ /* 0x040ff00000001810 */
[C---:B------:R-:W-:Y:S08]  /*f920*/  HMMA.16816.F32 R20, R188.reuse, R176, R20 ;  /* 0x000000b0bc14723c */ /* 0x040ff00000001814 */
[C---:B------:R-:W-:Y:S08]  /*f930*/  HMMA.16816.F32 R24, R188.reuse, R178, R24 ;  /* 0x000000b2bc18723c */ /* 0x040ff00000001818 */
[C---:B------:R-:W-:Y:S08]  /*f940*/  HMMA.16816.F32 R28, R188.reuse, R180, R28 ;  /* 0x000000b4bc1c723c */ /* 0x040ff0000000181c */
[----:B------:R-:W-:Y:S08]  /*f950*/  HMMA.16816.F32 R32, R188, R182, R32 ;  /* 0x000000b6bc20723c */ /* 0x000ff00000001820 */
[C---:B--2---:R-:W-:Y:S08]  /*f960*/  HMMA.16816.F32 R4, R196.reuse, R200, R4 ;  /* 0x000000c8c404723c */ /* 0x044ff00000001804 */
[C---:B------:R-:W-:Y:S08]  /*f970*/  HMMA.16816.F32 R8, R196.reuse, R202, R8 ;  /* 0x000000cac408723c */ /* 0x040ff00000001808 */
[C---:B-1----:R-:W-:Y:S08]  /*f980*/  HMMA.16816.F32 R12, R196.reuse, R164, R12 ;  /* 0x000000a4c40c723c */ /* 0x042ff0000000180c */
[C---:B------:R-:W-:Y:S01]  /*f990*/  HMMA.16816.F32 R16, R196.reuse, R166, R16 ;  /* 0x000000a6c410723c */ /* 0x040fe20000001810 */
[----:B------:R-:W1:Y:S07]  /*f9a0*/  LDSM.16.M88.4 R164, [R220+0x6800] ;  /* 0x00680000dca4783b */ /* 0x000e6e0000000200 */
[C---:B----4-:R-:W-:Y:S08]  /*f9b0*/  HMMA.16816.F32 R20, R196.reuse, R172, R20 ;  /* 0x000000acc414723c */ /* 0x050ff00000001814 */
[C---:B------:R-:W-:Y:S08]  /*f9c0*/  HMMA.16816.F32 R24, R196.reuse, R174, R24 ;  /* 0x000000aec418723c */ /* 0x040ff00000001818 */
[C---:B-----5:R-:W-:Y:S08]  /*f9d0*/  HMMA.16816.F32 R28, R196.reuse, R184, R28 ;  /* 0x000000b8c41c723c */ /* 0x060ff0000000181c */
[----:B------:R-:W-:Y:S08]  /*f9e0*/  HMMA.16816.F32 R32, R196, R186, R32 ;  /* 0x000000bac420723c */ /* 0x000ff00000001820 */
[C---:B------:R-:W-:Y:S08]  /*f9f0*/  HMMA.16816.F32 R4, R192.reuse, R204, R4 ;  /* 0x000000ccc004723c */ /* 0x040ff00000001804 */
[C---:B------:R-:W-:Y:S08]  /*fa00*/  HMMA.16816.F32 R8, R192.reuse, R206, R8 ;  /* 0x000000cec008723c */ /* 0x040ff00000001808 */
[C---:B-1----:R-:W-:Y:S08]  /*fa10*/  HMMA.16816.F32 R12, R192.reuse, R164, R12 ;  /* 0x000000a4c00c723c */ /* 0x042ff0000000180c */
[----:B------:R-:W-:Y:S01]  /*fa20*/  FMUL.FTZ R4, R4, c[0x0][0x2ec] ;  /* 0x0000bb0004047a20 */ /* 0x000fe20000410000 */
[C---:B------:R-:W-:Y:S03]  /*fa30*/  HMMA.16816.F32 R16, R192.reuse, R166, R16 ;  /* 0x000000a6c010723c */ /* 0x040fe60000001810 */
[----:B------:R-:W1:Y:S01]  /*fa40*/  MUFU.TANH R168, R4 ;  /* 0x0000000400a87308 */ /* 0x000e620000002400 */
[----:B------:R-:W-:Y:S02]  /*fa50*/  FMUL.FTZ R5, R5, c[0x0][0x2ec] ;  /* 0x0000bb0005057a20 */ /* 0x000fe40000410000 */
[----:B------:R-:W-:Y:S02]  /*fa60*/  FMUL.FTZ R6, R6, c[0x0][0x2ec] ;  /* 0x0000bb0006067a20 */ /* 0x000fe40000410000 */
        /* <DEDUP_REMOVED lines=11> */
[----:B------:R-:W-:Y:S02]  /*fb20*/  IMAD.MOV.U32 R167, RZ, RZ, R248 ;  /* 0x000000ffffa77224 */ /* 0x000fe400078e00f8 */
[----:B------:R-:W-:Y:S03]  /*fb30*/  IMAD.MOV.U32 R166, RZ, RZ, R249 ;  /* 0x000000ffffa67224 */ /* 0x000fe600078e00f9 */
[----:B------:R-:W1:Y:S10]  /*fb40*/  MUFU.TANH R171, R8 ;  /* 0x0000000800ab7308 */ /* 0x000e740000002400 */
[----:B------:R-:W1:Y:S01]  /*fb50*/  MUFU.TANH R172, R9 ;  /* 0x0000000900ac7308 */ /* 0x000e620000002400 */
[----:B---3--:R-:W3:Y:S09]  /*fb60*/  LDSM.16.M88.4 R4, [R220+0x7000] ;  /* 0x00700000dc04783b */ /* 0x008ef20000000200 */
[----:B------:R-:W1:Y:S10]  /*fb70*/  MUFU.TANH R165, R10 ;  /* 0x0000000a00a57308 */ /* 0x000e740000002400 */
[----:B------:R5:W1:Y:S10]  /*fb80*/  MUFU.TANH R164, R11 ;  /* 0x0000000b00a47308 */ /* 0x000a740000002400 */
[----:B------:R1:W1:Y:S10]  /*fb90*/  MUFU.TANH R173, R12 ;  /* 0x0000000c00ad7308 */ /* 0x0002740000002400 */
[----:B------:R2:W2:Y:S01]  /*fba0*/  MUFU.TANH R175, R14 ;  /* 0x0000000e00af7308 */ /* 0x0004a20000002400 */
[----:B-----5:R-:W5:Y:S01]  /*fbb0*/  LDSM.16.M88.4 R8, [R220+0x7800] ;  /* 0x00780000dc08783b */ /* 0x020f620000000200 */
[----:B------:R-:W-:Y:S08]  /*fbc0*/  DEPBAR.LE SB0, 0x0 ;  /* 0x000080000000791a */ /* 0x000ff00000000000 */
[----:B------:R-:W2:Y:S01]  /*fbd0*/  MUFU.TANH R3, R3 ;  /* 0x0000000300037308 */ /* 0x000ea20000002400 */
[----:B------:R-:W-:Y:S01]  /*fbe0*/  BAR.SYNC.DEFER_BLOCKING 0x0 ;  /* 0x0000000000007b1d */ /* 0x000fe20000010000 */
[C---:B---3--:R-:W-:Y:S05]  /*fbf0*/  HMMA.16816.F32 R20, R192.reuse, R4, R20 ;  /* 0x00000004c014723c */ /* 0x048fea0000001814 */
[----:B-1----:R-:W-:Y:S02]  /*fc00*/  FMUL.FTZ R12, R13, c[0x0][0x2ec] ;  /* 0x0000bb000d0c7a20 */ /* 0x002fe40000410000 */
[----:B------:R-:W-:Y:S01]  /*fc10*/  FMUL.FTZ R13, R16, c[0x0][0x2ec] ;  /* 0x0000bb00100d7a20 */ /* 0x000fe20000410000 */
[----:B------:R1:W3:Y:S01]  /*fc20*/  MUFU.TANH R174, R15 ;  /* 0x0000000f00ae7308 */ /* 0x0002e20000002400 */
[C---:B------:R-:W-:Y:S03]  /*fc30*/  HMMA.16816.F32 R24, R192.reuse, R6, R24 ;  /* 0x00000006c018723c */ /* 0x040fe60000001818 */
[----:B------:R-:W-:Y:S02]  /*fc40*/  FMUL.FTZ R5, R18, c[0x0][0x2ec] ;  /* 0x0000bb0012057a20 */ /* 0x000fe40000410000 */
[----:B------:R-:W-:Y:S04]  /*fc50*/  FMUL.FTZ R4, R19, c[0x0][0x2ec] ;  /* 0x0000bb0013047a20 */ /* 0x000fe80000410000 */
[----:B------:R-:W1:Y:S06]  /*fc60*/  MUFU.TANH R12, R12 ;  /* 0x0000000c000c7308 */ /* 0x000e6c0000002400 */
[----:B--2---:R-:W-:Y:S02]  /*fc70*/  FMUL.FTZ R14, R20, c[0x0][0x2ec] ;  /* 0x0000bb00140e7a20 */ /* 0x004fe40000410000 */
[----:B------:R-:W-:Y:S02]  /*fc80*/  FMUL.FTZ R21, R21, c[0x0][0x2ec] ;  /* 0x0000bb0015157a20 */ /* 0x000fe40000410000 */
[----:B------:R-:W2:Y:S01]  /*fc90*/  MUFU.TANH R13, R13 ;  /* 0x0000000d000d7308 */ /* 0x000ea20000002400 */
[----:B------:R-:W-:Y:S02]  /*fca0*/  FMUL.FTZ R22, R22, c[0x0][0x2ec] ;  /* 0x0000bb0016167a20 */ /* 0x000fe40000410000 */
[----:B------:R-:W-:Y:S01]  /*fcb0*/  FMUL.FTZ R23, R23, c[0x0][0x2ec] ;  /* 0x0000bb0017177a20 */ /* 0x000fe20000410000 */
[C---:B-----5:R-:W-:Y:S03]  /*fcc0*/  HMMA.16816.F32 R28, R192.reuse, R8, R28 ;  /* 0x00000008c01c723c */ /* 0x060fe6000000181c */
[----:B------:R-:W-:Y:S02]  /*fcd0*/  FMUL.FTZ R24, R24, c[0x0][0x2ec] ;  /* 0x0000bb0018187a20 */ /* 0x000fe40000410000 */
[----:B------:R-:W-:Y:S01]  /*fce0*/  FMUL.FTZ R25, R25, c[0x0][0x2ec] ;  /* 0x0000bb0019197a20 */ /* 0x000fe20000410000 */
[----:B------:R1:W1:Y:S01]  /*fcf0*/  MUFU.TANH R196, R17 ;  /* 0x0000001100c47308 */ /* 0x0002620000002400 */
[----:B------:R-:W-:Y:S01]  /*fd00*/  FMUL.FTZ R26, R26, c[0x0][0x2ec] ;  /* 0x0000bb001a1a7a20 */ /* 0x000fe20000410000 */
[----:B------:R-:W-:Y:S04]  /*fd10*/  HMMA.16816.F32 R32, R192, R10, R32 ;  /* 0x0000000ac020723c */ /* 0x000fe80000001820 */
[----:B------:R-:W-:Y:S04]  /*fd20*/  FMUL.FTZ R27, R27, c[0x0][0x2ec] ;  /* 0x0000bb001b1b7a20 */ /* 0x000fe80000410000 */
[----:B------:R-:W1:Y:S08]  /*fd30*/  MUFU.TANH R5, R5 ;  /* 0x0000000500057308 */ /* 0x000e700000002400 */
[----:B------:R-:W-:Y:S02]  /*fd40*/  FMUL.FTZ R6, R28, c[0x0][0x2ec] ;  /* 0x0000bb001c067a20 */ /* 0x000fe40000410000 */
[----:B------:R-:W1:Y:S01]  /*fd50*/  MUFU.TANH R4, R4 ;  /* 0x0000000400047308 */ /* 0x000e620000002400 */
[----:B------:R-:W-:Y:S02]  /*fd60*/  FMUL.FTZ R29, R29, c[0x0][0x2ec] ;  /* 0x0000bb001d1d7a20 */ /* 0x000fe40000410000 */
[----:B------:R-:W-:Y:S02]  /*fd70*/  FMUL.FTZ R30, R30, c[0x0][0x2ec] ;  /* 0x0000bb001e1e7a20 */ /* 0x000fe40000410000 */
[----:B------:R-:W-:Y:S02]  /*fd80*/  FMUL.FTZ R31, R31, c[0x0][0x2ec] ;  /* 0x0000bb001f1f7a20 */ /* 0x000fe40000410000 */
[----:B------:R-:W-:Y:S02]  /*fd90*/  FMUL.FTZ R11, R35, c[0x0][0x2ec] ;  /* 0x0000bb00230b7a20 */ /* 0x000fe40000410000 */
[----:B------:R-:W-:Y:S01]  /*fda0*/  FMUL.FTZ R32, R32, c[0x0][0x2ec] ;  /* 0x0000bb0020207a20 */ /* 0x000fe20000410000 */
[----:B------:R-:W1:Y:S01]  /*fdb0*/  MUFU.TANH R14, R14 ;  /* 0x0000000e000e7308 */ /* 0x000e620000002400 */
        /* <DEDUP_REMOVED lines=18> */
[----:B--234-:R-:W-:Y:S01]  /*fee0*/  ULDC.64 UR8, c[0x0][0x198] ;  /* 0x0000660000087ab9 */ /* 0x01cfe20000000a00 */
[----:B------:R-:W-:Y:S01]  /*fef0*/  PLOP3.LUT P0, PT, PT, PT, UP6, 0x40, 0x0 ;  /* 0x000000000000781c */ /* 0x000fe20003f0e868 */
[----:B-1----:R-:W-:Y:S01]  /*ff00*/  IMAD.U32 R15, RZ, RZ, UR19 ;  /* 0x00000013ff0f7e24 */ /* 0x002fe2000f8e00ff */
        /* <DEDUP_REMOVED lines=42> */
[----:B------:R-:W1:Y:S01]  /*101b0*/  R2UR UR34, R18 ;  /* 0x00000000122273c2 */ /* 0x000e6200000e0000 */
[----:B------:R-:W-:Y:S02]  /*101c0*/  LEA.HI.X.SX32 R19, R8, UR31, 0x2, P1 ;  /* 0x0000001f08137c11 */ /* 0x000fe400088f16ff */
[----:B------:R-:W-:Y:S05]  /*101d0*/  LEA.HI.X.SX32 R17, R7, UR31, 0x2, P0 ;  /* 0x0000001f07117c11 */ /* 0x000fea00080f16ff */
[----:B------:R1:W2:Y:S08]  /*101e0*/  R2UR UR8, R16 ;  /* 0x00000000100873c2 */ /* 0x0002b000000e0000 */
[----:B------:R-:W3:Y:S08]  /*101f0*/  R2UR UR9, R17 ;  /* 0x00000000110973c2 */ /* 0x000ef000000e0000 */
[----:B------:R-:W4:Y:S01]  /*10200*/  R2UR UR35, R19 ;  /* 0x00000000132373c2 */ /* 0x000f2200000e0000 */
[----:B-1----:R-:W-:Y:S01]  /*10210*/  IMAD.U32 R16, RZ, RZ, UR34 ;  /* 0x00000022ff107e24 */ /* 0x002fe2000f8e00ff */
[----:B------:R-:W-:Y:S01]  /*10220*/  UIADD3 UR34, UR39, -UR37, URZ ;  /* 0x8000002527227290 */ /* 0x000fe2000fffe03f */
[----:B--2---:R-:W-:Y:S03]  /*10230*/  IMAD.U32 R8, RZ, RZ, UR8 ;  /* 0x00000008ff087e24 */ /* 0x004fe6000f8e00ff */
[----:B------:R-:W-:Y:S04]  /*10240*/  UIMAD UR34, UR34, UR10, -0x40 ;  /* 0xffffffc0222274a4 */ /* 0x000fe8000f8e020a */
[----:B------:R-:W-:Y:S01]  /*10250*/  UIMAD UR8, UR7, UR34, URZ ;  /* 0x00000022070872a4 */ /* 0x000fe2000f8e023f */
[----:B---3--:R-:W-:Y:S01]  /*10260*/  MOV R9, UR9 ;  /* 0x0000000900097c02 */ /* 0x008fe20008000f00 */
[----:B------:R-:W-:Y:S04]  /*10270*/  USHF.R.S32.HI UR9, URZ, 0x1f, UR34 ;  /* 0x0000001f3f097899 */ /* 0x000fe80008011422 */
[----:B------:R-:W2:Y:S01]  /*10280*/  LDG.E R8, [R8.64] ;  /* 0x0000002008087981 */ /* 0x000ea2000c1e1900 */
[----:B------:R-:W-:Y:S01]  /*10290*/  UIMAD UR8, UR9, UR6, UR8 ;  /* 0x00000006090872a4 */ /* 0x000fe2000f8e0208 */
[----:B----4-:R-:W-:Y:S01]  /*102a0*/  MOV R17, UR35 ;  /* 0x0000002300117c02 */ /* 0x010fe20008000f00 */
[----:B------:R-:W-:Y:S02]  /*102b0*/  UIMAD.WIDE.U32 UR34, UR6, UR34, URZ ;  /* 0x00000022062272a5 */ /* 0x000fe4000f8e003f */
[----:B------:R-:W-:Y:S02]  /*102c0*/  UMOV UR9, UR7 ;  /* 0x0000000700097c82 */ /* 0x000fe40008000000 */
[----:B------:R1:W2:Y:S01]  /*102d0*/  LDG.E R16, [R16.64] ;  /* 0x0000002010107981 */ /* 0x0002a2000c1e1900 */
        /* <DEDUP_REMOVED lines=12> */
.L_x_3201:
        /* <DEDUP_REMOVED lines=117> */
.L_x_3200:
[----:B-1234-:R-:W-:Y:S01]  /*10af0*/  MOV R15, UR28 ;  /* 0x0000001c000f7c02 */ /* 0x01efe20008000f00 */
[----:B------:R-:W-:Y:S01]  /*10b00*/  LDSM.16.MT88.4 R20, [R226+0x10000] ;  /* 0x01000000e214783b */ /* 0x000fe20000004200 */
[----:B------:R-:W-:Y:S02]  /*10b10*/  UISETP.GT.AND UP2, UPT, UR28, UR21, UPT ;  /* 0x000000151c00728c */ /* 0x000fe4000bf44270 */
[----:B------:R-:W-:Y:S01]  /*10b20*/  LEA R15, R15, R235, 0x6 ;  /* 0x000000eb0f0f7211 */ /* 0x000fe200078e30ff */
[----:B------:R-:W-:Y:S02]  /*10b30*/  UMOV UR8, UR23 ;  /* 0x0000001700087c82 */ /* 0x000fe40008000000 */
[----:B------:R-:W-:Y:S01]  /*10b40*/  UMOV UR9, UR22 ;  /* 0x0000001600097c82 */ /* 0x000fe20008000000 */
[C---:B------:R-:W-:Y:S01]  /*10b50*/  IADD3 R7, R15.reuse, 0x8, RZ ;  /* 0x000000080f077810 */ /* 0x040fe20007ffe0ff */
[----:B------:R-:W-:Y:S01]  /*10b60*/  LDSM.16.MT88.4 R28, [R225+0x10000] ;  /* 0x01000000e11c783b */ /* 0x000fe20000004200 */
[----:B------:R-:W-:Y:S02]  /*10b70*/  ISETP.GE.AND P2, PT, R15, R239, PT ;  /* 0x000000ef0f00720c */ /* 0x000fe40003f46270 */
[C---:B------:R-:W-:Y:S02]  /*10b80*/  ISETP.GE.AND P5, PT, R7.reuse, R241, PT ;  /* 0x000000f10700720c */ /* 0x040fe40003fa6270 */
[----:B------:R-:W-:Y:S02]  /*10b90*/  ISETP.GE.AND P4, PT, R7, R239, PT ;  /* 0x000000ef0700720c */ /* 0x000fe40003f86270 */
[C---:B------:R-:W-:Y:S02]  /*10ba0*/  IADD3 R8, R15.reuse, 0x1, RZ ;  /* 0x000000010f087810 */ /* 0x040fe40007ffe0ff */
[----:B------:R-:W-:Y:S02]  /*10bb0*/  ISETP.GE.OR P2, PT, R15, R238, !P2 ;  /* 0x000000ee0f00720c */ /* 0x000fe40005746670 */
[C---:B------:R-:W-:Y:S02]  /*10bc0*/  ISETP.GE.OR P5, PT, R7.reuse, R240, !P5 ;  /* 0x000000f00700720c */ /* 0x040fe40006fa6670 */
[----:B------:R-:W-:Y:S02]  /*10bd0*/  ISETP.GE.OR P4, PT, R7, R238, !P4 ;  /* 0x000000ee0700720c */ /* 0x000fe40006786670 */
[C---:B------:R-:W-:Y:S02]  /*10be0*/  IADD3 R7, R15.reuse, 0x10, RZ ;  /* 0x000000100f077810 */ /* 0x040fe40007ffe0ff */
[-C--:B------:R-:W-:Y:S02]  /*10bf0*/  ISETP.GE.AND P3, PT, R15, R241.reuse, PT ;  /* 0x000000f10f00720c */ /* 0x080fe40003f66270 */
[----:B------:R-:W-:Y:S02]  /*10c00*/  FSEL R170, R170, -INF , !P2 ;  /* 0xff800000aaaa7808 */ /* 0x000fe40005000000 */
[C---:B------:R-:W-:Y:S02]  /*10c10*/  ISETP.GE.AND P1, PT, R8.reuse, R241, PT ;  /* 0x000000f10800720c */ /* 0x040fe40003f26270 */
[C---:B------:R-:W-:Y:S02]  /*10c20*/  ISETP.GE.AND P6, PT, R8.reuse, R239, PT ;  /* 0x000000ef0800720c */ /* 0x040fe40003fc6270 */
[-C--:B------:R-:W-:Y:S02]  /*10c30*/  ISETP.GE.AND P2, PT, R7, R241.reuse, PT ;  /* 0x000000f10700720c */ /* 0x080fe40003f46270 */
[CC--:B------:R-:W-:Y:S02]  /*10c40*/  ISETP.GE.OR P3, PT, R15.reuse, R240.reuse, !P3 ;  /* 0x000000f00f00720c */ /* 0x0c0fe40005f66670 */
[C---:B------:R-:W-:Y:S02]  /*10c50*/  IADD3 R9, R15.reuse, 0x18, RZ ;  /* 0x000000180f097810 */ /* 0x040fe40007ffe0ff */
[C---:B------:R-:W-:Y:S02]  /*10c60*/  ISETP.GE.OR P1, PT, R8.reuse, R240, !P1 ;  /* 0x000000f00800720c */ /* 0x040fe40004f26670 */
[----:B------:R-:W-:Y:S02]  /*10c70*/  ISETP.GE.OR P6, PT, R8, R238, !P6 ;  /* 0x000000ee0800720c */ /* 0x000fe400077c6670 */
[----:B------:R-:W-:Y:S02]  /*10c80*/  IADD3 R8, R15, 0x9, RZ ;  /* 0x000000090f087810 */ /* 0x000fe40007ffe0ff */
[-C--:B------:R-:W-:Y:S02]  /*10c90*/  ISETP.GE.OR P2, PT, R7, R240.reuse, !P2 ;  /* 0x000000f00700720c */ /* 0x080fe40005746670 */
[----:B------:R-:W-:Y:S02]  /*10ca0*/  FSEL R168, R168, -INF , !P3 ;  /* 0xff800000a8a87808 */ /* 0x000fe40005800000 */
[----:B------:R-:W-:Y:S02]  /*10cb0*/  FSEL R193, R173, -INF , !P2 ;  /* 0xff800000adc17808 */ /* 0x000fe40005000000 */
[C---:B------:R-:W-:Y:S02]  /*10cc0*/  ISETP.GE.AND P0, PT, R8.reuse, R241, PT ;  /* 0x000000f10800720c */ /* 0x040fe40003f06270 */
[C---:B------:R-:W-:Y:S02]  /*10cd0*/  ISETP.GE.AND P3, PT, R8.reuse, R239, PT ;  /* 0x000000ef0800720c */ /* 0x040fe40003f66270 */
[-C--:B------:R-:W-:Y:S02]  /*10ce0*/  ISETP.GE.AND P2, PT, R9, R241.reuse, PT ;  /* 0x000000f10900720c */ /* 0x080fe40003f46270 */
[C---:B------:R-:W-:Y:S02]  /*10cf0*/  ISETP.GE.OR P0, PT, R8.reuse, R240, !P0 ;  /* 0x000000f00800720c */ /* 0x040fe40004706670 */
[----:B------:R-:W-:Y:S02]  /*10d00*/  ISETP.GE.OR P3, PT, R8, R238, !P3 ;  /* 0x000000ee0800720c */ /* 0x000fe40005f66670 */
[----:B------:R-:W-:Y:S02]  /*10d10*/  IADD3 R8, R15, 0x11, RZ ;  /* 0x000000110f087810 */ /* 0x000fe40007ffe0ff */
[----:B------:R-:W-:Y:S02]  /*10d20*/  ISETP.GE.OR P2, PT, R9, R240, !P2 ;  /* 0x000000f00900720c */ /* 0x000fe40005746670 */
[----:B------:R-:W-:Y:S02]  /*10d30*/  FSEL R169, R169, -INF , !P1 ;  /* 0xff800000a9a97808 */ /* 0x000fe40004800000 */
[----:B------:R-:W-:Y:S02]  /*10d40*/  FSEL R171, R171, -INF , !P5 ;  /* 0xff800000abab7808 */ /* 0x000fe40006800000 */
[----:B------:R-:W-:Y:S02]  /*10d50*/  IADD3 R16, R15, 0x20, RZ ;  /* 0x000000200f107810 */ /* 0x000fe40007ffe0ff */
[----:B------:R-:W-:Y:S02]  /*10d60*/  ISETP.GE.AND P5, PT, R8, R241, PT ;  /* 0x000000f10800720c */ /* 0x000fe40003fa6270 */
[----:B------:R-:W-:Y:S02]  /*10d70*/  FSEL R195, R13, -INF , !P2 ;  /* 0xff8000000dc37808 */ /* 0x000fe40005000000 */
[----:B------:R-:W-:Y:S02]  /*10d80*/  FMNMX.FTZ R13, R168, R2, !PT ;  /* 0x00000002a80d7209 */ /* 0x000fe40007810000 */
[----:B------:R-:W-:Y:S02]  /*10d90*/  ISETP.GE.AND P1, PT, R7, R239, PT ;  /* 0x000000ef0700720c */ /* 0x000fe40003f26270 */
[----:B------:R-:W-:Y:S02]  /*10da0*/  FMNMX.FTZ R13, R169, R13, !PT ;  /* 0x0000000da90d7209 */ /* 0x000fe40007810000 */
[----:B------:R-:W-:Y:S02]  /*10db0*/  ISETP.GE.OR P5, PT, R8, R240, !P5 ;  /* 0x000000f00800720c */ /* 0x000fe40006fa6670 */
[----:B------:R-:W-:Y:S02]  /*10dc0*/  ISETP.GE.AND P2, PT, R16, R241, PT ;  /* 0x000000f11000720c */ /* 0x000fe40003f46270 */
[----:B------:R-:W-:Y:S02]  /*10dd0*/  ISETP.GE.OR P1, PT, R7, R238, !P1 ;  /* 0x000000ee0700720c */ /* 0x000fe40004f26670 */
[----:B------:R-:W-:Y:S02]  /*10de0*/  FSEL R7, R172, -INF , !P0 ;  /* 0xff800000ac077808 */ /* 0x000fe40004000000 */
[----:B------:R-:W-:Y:S02]  /*10df0*/  FMNMX.FTZ R13, R171, R13, !PT ;  /* 0x0000000dab0d7209 */ /* 0x000fe40007810000 */
[----:B------:R-:W-:Y:S02]  /*10e00*/  FSEL R194, R12, -INF , !P5 ;  /* 0xff8000000cc27808 */ /* 0x000fe40006800000 */
[C---:B------:R-:W-:Y:S02]  /*10e10*/  IADD3 R12, R15.reuse, 0x21, RZ ;  /* 0x000000210f0c7810 */ /* 0x040fe40007ffe0ff */
[----:B------:R-:W-:Y:S02]  /*10e20*/  ISETP.GE.OR P2, PT, R16, R240, !P2 ;  /* 0x000000f01000720c */ /* 0x000fe40005746670 */
[----:B------:R-:W-:Y:S02]  /*10e30*/  IADD3 R17, R15, 0x19, RZ ;  /* 0x000000190f117810 */ /* 0x000fe40007ffe0ff */
[----:B------:R-:W-:Y:S02]  /*10e40*/  FMNMX.FTZ R13, R7, R13, !PT ;  /* 0x0000000d070d7209 */ /* 0x000fe40007810000 */
[----:B------:R-:W-:Y:S02]  /*10e50*/  ISETP.GE.AND P0, PT, R8, R239, PT ;  /* 0x000000ef0800720c */ /* 0x000fe40003f06270 */
[----:B------:R-:W-:Y:S02]  /*10e60*/  FSEL R248, R14, -INF , !P2 ;  /* 0xff8000000ef87808 */ /* 0x000fe40005000000 */
[-C--:B------:R-:W-:Y:S02]  /*10e70*/  ISETP.GE.AND P2, PT, R12, R241.reuse, PT ;  /* 0x000000f10c00720c */ /* 0x080fe40003f46270 */
[----:B------:R-:W-:Y:S02]  /*10e80*/  ISETP.GE.OR P0, PT, R8, R238, !P0 ;  /* 0x000000ee0800720c */ /* 0x000fe40004706670 */
[----:B------:R-:W-:Y:S02]  /*10e90*/  ISETP.GE.AND P5, PT, R17, R241, PT ;  /* 0x000000f11100720c */ /* 0x000fe40003fa6270 */
[----:B------:R-:W-:Y:S02]  /*10ea0*/  FSEL R8, R3, -INF , !P6 ;  /* 0xff80000003087808 */ /* 0x000fe40007000000 */
[----:B------:R-:W-:Y:S02]  /*10eb0*/  IADD3 R3, R15, 0x28, RZ ;  /* 0x000000280f037810 */ /* 0x000fe40007ffe0ff */
[----:B------:R-:W-:Y:S02]  /*10ec0*/  FMNMX.FTZ R14, R193, R13, !PT ;  /* 0x0000000dc10e7209 */ /* 0x000fe40007810000 */
[-C--:B------:R-:W-:Y:S02]  /*10ed0*/  ISETP.GE.AND P6, PT, R9, R239.reuse, PT ;  /* 0x000000ef0900720c */ /* 0x080fe40003fc6270 */
[-C--:B------:R-:W-:Y:S02]  /*10ee0*/  ISETP.GE.OR P2, PT, R12, R240.reuse, !P2 ;  /* 0x000000f00c00720c */ /* 0x080fe40005746670 */
[----:B------:R-:W-:Y:S02]  /*10ef0*/  FSEL R10, R165, -INF , !P4 ;  /* 0xff800000a50a7808 */ /* 0x000fe40006000000 */
[-C--:B------:R-:W-:Y:S02]  /*10f00*/  ISETP.GE.AND P4, PT, R16, R239.reuse, PT ;  /* 0x000000ef1000720c */ /* 0x080fe40003f86270 */
[----:B------:R-:W-:Y:S02]  /*10f10*/  ISETP.GE.OR P5, PT, R17, R240, !P5 ;  /* 0x000000f01100720c */ /* 0x000fe40006fa6670 */
[----:B------:R-:W-:Y:S02]  /*10f20*/  ISETP.GE.OR P6, PT, R9, R238, !P6 ;  /* 0x000000ee0900720c */ /* 0x000fe400077c6670 */
[----:B------:R-:W-:Y:S02]  /*10f30*/  FSEL R9, R164, -INF , !P3 ;  /* 0xff800000a4097808 */ /* 0x000fe40005800000 */
[----:B------:R-:W-:Y:S02]  /*10f40*/  FSEL R207, R207, -INF , !P2 ;  /* 0xff800000cfcf7808 */ /* 0x000fe40005000000 */
[----:B------:R-:W-:Y:S02]  /*10f50*/  ISETP.GE.AND P3, PT, R12, R239, PT ;  /* 0x000000ef0c00720c */ /* 0x000fe40003f66270 */
[-C--:B------:R-:W-:Y:S02]  /*10f60*/  ISETP.GE.AND P2, PT, R3, R241.reuse, PT ;  /* 0x000000f10300720c */ /* 0x080fe40003f46270 */
[----:B------:R-:W-:Y:S02]  /*10f70*/  FMNMX.FTZ R14, R194, R14, !PT ;  /* 0x0000000ec20e7209 */ /* 0x000fe40007810000 */
[----:B------:R-:W-:Y:S02]  /*10f80*/  ISETP.GE.OR P4, PT, R16, R238, !P4 ;  /* 0x000000ee1000720c */ /* 0x000fe40006786670 */
[----:B------:R-:W-:Y:S02]  /*10f90*/  FMNMX.FTZ R16, R170, R0, !PT ;  /* 0x00000000aa107209 */ /* 0x000fe40007810000 */
[----:B------:R-:W-:Y:S02]  /*10fa0*/  FSEL R196, R196, -INF , !P5 ;  /* 0xff800000c4c47808 */ /* 0x000fe40006800000 */
[----:B------:R-:W-:Y:S02]  /*10fb0*/  ISETP.GE.OR P3, PT, R12, R238, !P3 ;  /* 0x000000ee0c00720c */ /* 0x000fe40005f66670 */
[----:B------:R-:W-:Y:S02]  /*10fc0*/  IADD3 R12, R15, 0x29, RZ ;  /* 0x000000290f0c7810 */ /* 0x000fe40007ffe0ff */
[----:B------:R-:W-:Y:S02]  /*10fd0*/  ISETP.GE.OR P2, PT, R3, R240, !P2 ;  /* 0x000000f00300720c */ /* 0x000fe40005746670 */
[----:B------:R-:W-:Y:S02]  /*10fe0*/  FMNMX.FTZ R14, R195, R14, !PT ;  /* 0x0000000ec30e7209 */ /* 0x000fe40007810000 */
[----:B------:R-:W-:Y:S02]  /*10ff0*/  FMNMX.FTZ R16, R8, R16, !PT ;  /* 0x0000001008107209 */ /* 0x000fe40007810000 */
[----:B------:R-:W-:Y:S02]  /*11000*/  FSEL R206, R206, -INF , !P2 ;  /* 0xff800000cece7808 */ /* 0x000fe40005000000 */
[----:B------:R-:W-:Y:S02]  /*11010*/  ISETP.GE.AND P2, PT, R12, R241, PT ;  /* 0x000000f10c00720c */ /* 0x000fe40003f46270 */
[----:B------:R-:W-:Y:S02]  /*11020*/  FMNMX.FTZ R14, R196, R14, !PT ;  /* 0x0000000ec40e7209 */ /* 0x000fe40007810000 */
[----:B------:R-:W-:Y:S02]  /*11030*/  FSEL R173, R5, -INF , !P6 ;  /* 0xff80000005ad7808 */ /* 0x000fe40007000000 */
[-C--:B------:R-:W-:Y:S02]  /*11040*/  ISETP.GE.AND P5, PT, R17, R239.reuse, PT ;  /* 0x000000ef1100720c */ /* 0x080fe40003fa6270 */
[----:B------:R-:W-:Y:S02]  /*11050*/  FMNMX.FTZ R5, R10, R16, !PT ;  /* 0x000000100a057209 */ /* 0x000fe40007810000 */
[----:B------:R-:W-:Y:S02]  /*11060*/  FSEL R174, R174, -INF , !P0 ;  /* 0xff800000aeae7808 */ /* 0x000fe40004000000 */
[----:B------:R-:W-:Y:S02]  /*11070*/  IADD3 R13, R15, 0x30, RZ ;  /* 0x000000300f0d7810 */ /* 0x000fe40007ffe0ff */
[C---:B------:R-:W-:Y:S02]  /*11080*/  ISETP.GE.AND P0, PT, R12.reuse, R239, PT ;  /* 0x000000ef0c00720c */ /* 0x040fe40003f06270 */
[----:B------:R-:W-:Y:S02]  /*11090*/  ISETP.GE.OR P2, PT, R12, R240, !P2 ;  /* 0x000000f00c00720c */ /* 0x000fe40005746670 */
[----:B------:R-:W-:Y:S02]  /*110a0*/  FMNMX.FTZ R14, R248, R14, !PT ;  /* 0x0000000ef80e7209 */ /* 0x000fe40007810000 */
[----:B------:R-:W-:Y:S02]  /*110b0*/  FSEL R175, R175, -INF , !P1 ;  /* 0xff800000afaf7808 */ /* 0x000fe40004800000 */
[----:B------:R-:W-:Y:S02]  /*110c0*/  ISETP.GE.OR P5, PT, R17, R238, !P5 ;  /* 0x000000ee1100720c */ /* 0x000fe40006fa6670 */
[----:B------:R-:W-:Y:S02]  /*110d0*/  FMNMX.FTZ R5, R9, R5, !PT ;  /* 0x0000000509057209 */ /* 0x000fe40007810000 */
[----:B------:R-:W-:Y:S02]  /*110e0*/  FMNMX.FTZ R14, R207, R14, !PT ;  /* 0x0000000ecf0e7209 */ /* 0x000fe40007810000 */
[----:B------:R-:W-:Y:S02]  /*110f0*/  ISETP.GE.OR P0, PT, R12, R238, !P0 ;  /* 0x000000ee0c00720c */ /* 0x000fe40004706670 */
[----:B------:R-:W-:Y:S02]  /*11100*/  IADD3 R12, R15, 0x31, RZ ;  /* 0x000000310f0c7810 */ /* 0x000fe40007ffe0ff */
[----:B------:R-:W-:Y:S02]  /*11110*/  FSEL R205, R205, -INF , !P2 ;  /* 0xff800000cdcd7808 */ /* 0x000fe40005000000 */
[----:B------:R-:W-:Y:S02]  /*11120*/  ISETP.GE.AND P2, PT, R13, R241, PT ;  /* 0x000000f10d00720c */ /* 0x000fe40003f46270 */
[----:B------:R-:W-:Y:S02]  /*11130*/  ISETP.GE.AND P1, PT, R3, R239, PT ;  /* 0x000000ef0300720c */ /* 0x000fe40003f26270 */
[----:B------:R-:W-:Y:S02]  /*11140*/  FSEL R172, R4, -INF , !P5 ;  /* 0xff80000004ac7808 */ /* 0x000fe40006800000 */
[----:B------:R-:W-:Y:S02]  /*11150*/  FMNMX.FTZ R4, R175, R5, !PT ;  /* 0x00000005af047209 */ /* 0x000fe40007810000 */
[----:B------:R-:W-:Y:S02]  /*11160*/  ISETP.GE.OR P2, PT, R13, R240, !P2 ;  /* 0x000000f00d00720c */ /* 0x000fe40005746670 */
[-C--:B------:R-:W-:Y:S02]  /*11170*/  ISETP.GE.AND P6, PT, R12, R241.reuse, PT ;  /* 0x000000f10c00720c */ /* 0x080fe40003fc6270 */
[----:B------:R-:W-:Y:S02]  /*11180*/  FMNMX.FTZ R5, R206, R14, !PT ;  /* 0x0000000ece057209 */ /* 0x000fe40007810000 */
[----:B------:R-:W-:Y:S02]  /*11190*/  ISETP.GE.OR P1, PT, R3, R238, !P1 ;  /* 0x000000ee0300720c */ /* 0x000fe40004f26670 */
[C---:B------:R-:W-:Y:S02]  /*111a0*/  IADD3 R3, R15.reuse, 0x38, RZ ;  /* 0x000000380f037810 */ /* 0x040fe40007ffe0ff */
        /* <DEDUP_REMOVED lines=23> */
[C---:B------:R-:W-:Y:S02]  /*11320*/  ISETP.GE.AND P2, PT, R13.reuse, R239, PT ;  /* 0x000000ef0d00720c */ /* 0x040fe40003f46270 */
[----:B------:R-:W-:Y:S02]  /*11330*/  FMNMX.FTZ R6, R202, R5, !PT ;  /* 0x00000005ca067209 */ /* 0x000fe40007810000 */
[----:B------:R-:W1:Y:S01]  /*11340*/  SHFL.BFLY PT, R5, R4, 0x2, 0x1f ;  /* 0x0c401f0004057f89 */ /* 0x000e6200000e0000 */
[-C--:B------:R-:W-:Y:S02]  /*11350*/  ISETP.GE.OR P2, PT, R13, R238.reuse, !P2 ;  /* 0x000000ee0d00720c */ /* 0x080fe40005746670 */
[CC--:B------:R-:W-:Y:S02]  /*11360*/  ISETP.GE.AND P1, PT, R12.reuse, R239.reuse, PT ;  /* 0x000000ef0c00720c */ /* 0x0c0fe40003f26270 */
[----:B------:R-:W-:Y:S02]  /*11370*/  FSEL R201, R201, -INF , !P0 ;  /* 0xff800000c9c97808 */ /* 0x000fe40004000000 */
[----:B------:R-:W-:Y:S02]  /*11380*/  ISETP.GE.OR P1, PT, R12, R238, !P1 ;  /* 0x000000ee0c00720c */ /* 0x000fe40004f26670 */
[----:B------:R-:W-:Y:S02]  /*11390*/  FSEL R179, R179, -INF , !P2 ;  /* 0xff800000b3b37808 */ /* 0x000fe40005000000 */
[-C--:B------:R-:W-:Y:S02]  /*113a0*/  ISETP.GE.AND P0, PT, R3, R239.reuse, PT ;  /* 0x000000ef0300720c */ /* 0x080fe40003f06270 */
[----:B------:R-:W-:Y:S02]  /*113b0*/  FMNMX.FTZ R6, R201, R6, !PT ;  /* 0x00000006c9067209 */ /* 0x000fe40007810000 */
[----:B------:R-:W-:Y:S02]  /*113c0*/  FSEL R178, R178, -INF , !P1 ;  /* 0xff800000b2b27808 */ /* 0x000fe40004800000 */
[----:B------:R-:W-:Y:S02]  /*113d0*/  FMNMX.FTZ R6, R179, R6, !PT ;  /* 0x00000006b3067209 */ /* 0x000fe40007810000 */
[-C--:B------:R-:W-:Y:S02]  /*113e0*/  ISETP.GE.OR P2, PT, R3, R238.reuse, !P0 ;  /* 0x000000ee0300720c */ /* 0x080fe40004746670 */
[----:B------:R-:W-:Y:S02]  /*113f0*/  ISETP.GE.AND P0, PT, R15, R239, PT ;  /* 0x000000ef0f00720c */ /* 0x000fe40003f06270 */
[----:B------:R-:W-:Y:S02]  /*11400*/  FSEL R177, R177, -INF , !P2 ;  /* 0xff800000b1b17808 */ /* 0x000fe40005000000 */
[----:B------:R-:W-:Y:S02]  /*11410*/  ISETP.GE.OR P0, PT, R15, R238, !P0 ;  /* 0x000000ee0f00720c */ /* 0x000fe40004706670 */
[----:B------:R-:W-:Y:S01]  /*11420*/  FMNMX.FTZ R3, R178, R6, !PT ;  /* 0x00000006b2037209 */ /* 0x000fe20007810000 */
[----:B------:R-:W-:Y:S01]  /*11430*/  LDSM.16.MT88.4 R12, [R228+0x10000] ;  /* 0x01000000e40c783b */ /* 0x000fe20000004200 */
[----:B------:R-:W-:Y:S02]  /*11440*/  FSEL R165, R11, -INF , !P0 ;  /* 0xff8000000ba57808 */ /* 0x000fe40004000000 */
[----:B------:R-:W-:Y:S04]  /*11450*/  FMNMX.FTZ R3, R177, R3, !PT ;  /* 0x00000003b1037209 */ /* 0x000fe80007810000 */
[----:B------:R-:W-:Y:S02]  /*11460*/  FMNMX.FTZ R3, R165, R3, !PT ;  /* 0x00000003a5037209 */ /* 0x000fe40007810000 */
[----:B-1----:R-:W-:Y:S03]  /*11470*/  FMNMX.FTZ R5, R4, R5, !PT ;  /* 0x0000000504057209 */ /* 0x002fe60007810000 */
[----:B------:R-:W1:Y:S08]  /*11480*/  SHFL.BFLY PT, R4, R3, 0x2, 0x1f ;  /* 0x0c401f0003047f89 */ /* 0x000e7000000e0000 */
[----:B------:R-:W2:Y:S01]  /*11490*/  SHFL.BFLY PT, R164, R5, 0x1, 0x1f ;  /* 0x0c201f0005a47f89 */ /* 0x000ea200000e0000 */
[----:B-1----:R-:W-:Y:S07]  /*114a0*/  FMNMX.FTZ R4, R3, R4, !PT ;  /* 0x0000000403047209 */ /* 0x002fee0007810000 */
[----:B------:R-:W1:Y:S01]  /*114b0*/  SHFL.BFLY PT, R3, R4, 0x1, 0x1f ;  /* 0x0c201f0004037f89 */ /* 0x000e6200000e0000 */
[----:B--2---:R-:W-:Y:S04]  /*114c0*/  FMNMX.FTZ R164, R5, R164, !PT ;  /* 0x000000a405a47209 */ /* 0x004fe80007810000 */
[C---:B------:R-:W-:Y:S01]  /*114d0*/  FSETP.NEU.FTZ.AND P1, PT, R164.reuse, -INF , PT ;  /* 0xff800000a400780b */ /* 0x040fe20003f3d000 */
[----:B------:R-:W-:Y:S05]  /*114e0*/  FMUL.FTZ R189, R164, c[0x0][0x23c] ;  /* 0x00008f00a4bd7a20 */ /* 0x000fea0000410000 */
[----:B------:R-:W-:Y:S05]  /*114f0*/  FSEL R189, R189, RZ, P1 ;  /* 0x000000ffbdbd7208 */ /* 0x000fea0000800000 */
[--C-:B------:R-:W-:Y:S02]  /*11500*/  FFMA.FTZ R186, R168, c[0x0][0x23c], -R189.reuse ;  /* 0x00008f00a8ba7a23 */ /* 0x100fe400000108bd */
[--C-:B------:R-:W-:Y:S02]  /*11510*/  FFMA.FTZ R180, R169, c[0x0][0x23c], -R189.reuse ;  /* 0x00008f00a9b47a23 */ /* 0x100fe400000108bd */
[--C-:B------:R-:W-:Y:S01]  /*11520*/  FFMA.FTZ R185, R171, c[0x0][0x23c], -R189.reuse ;  /* 0x00008f00abb97a23 */ /* 0x100fe200000108bd */
[----:B-1----:R-:W-:Y:S01]  /*11530*/  FMNMX.FTZ R3, R4, R3, !PT ;  /* 0x0000000304037209 */ /* 0x002fe20007810000 */
[--C-:B------:R-:W-:Y:S01]  /*11540*/  FFMA.FTZ R184, R7, c[0x0][0x23c], -R189.reuse ;  /* 0x00008f0007b87a23 */ /* 0x100fe200000108bd */
[----:B------:R-:W-:Y:S01]  /*11550*/  FSEL R4, R164, RZ, P1 ;  /* 0x000000ffa4047208 */ /* 0x000fe20000800000 */
[----:B------:R-:W-:Y:S01]  /*11560*/  MUFU.EX2 R186, R186 ;  /* 0x000000ba00ba7308 */ /* 0x000fe20000000800 */
[C---:B------:R-:W-:Y:S01]  /*11570*/  FSETP.NEU.FTZ.AND P0, PT, R3.reuse, -INF , PT ;  /* 0xff8000000300780b */ /* 0x040fe20003f1d000 */
[C---:B------:R-:W-:Y:S02]  /*11580*/  FMUL.FTZ R176, R3.reuse, c[0x0][0x23c] ;  /* 0x00008f0003b07a20 */ /* 0x040fe40000410000 */
[----:B------:R-:W-:Y:S01]  /*11590*/  FADD.FTZ R2, -R4, R2 ;  /* 0x0000000204027221 */ /* 0x000fe20000010100 */
[----:B------:R-:W-:Y:S01]  /*115a0*/  FSEL R4, R3, RZ, P0 ;  /* 0x000000ff03047208 */ /* 0x000fe20000000000 */
[--C-:B------:R-:W-:Y:S01]  /*115b0*/  FFMA.FTZ R193, R193, c[0x0][0x23c], -R189.reuse ;  /* 0x00008f00c1c17a23 */ /* 0x100fe200000108bd */
[----:B------:R-:W-:Y:S01]  /*115c0*/  FSEL R176, R176, RZ, P0 ;  /* 0x000000ffb0b07208 */ /* 0x000fe20000000000 */
[----:B------:R-:W-:Y:S01]  /*115d0*/  FMUL.FTZ R2, R2, c[0x0][0x23c] ;  /* 0x00008f0002027a20 */ /* 0x000fe20000410000 */
[----:B------:R-:W-:Y:S01]  /*115e0*/  PLOP3.LUT P0, PT, PT, PT, UP2, 0x80, 0x0 ;  /* 0x000000000000781c */ /* 0x000fe20003f0f028 */
[----:B------:R-:W-:Y:S01]  /*115f0*/  FADD.FTZ R0, -R4, R0 ;  /* 0x0000000004007221 */ /* 0x000fe20000010100 */
[----:B------:R-:W1:Y:S01]  /*11600*/  MUFU.EX2 R180, R180 ;  /* 0x000000b400b47308 */ /* 0x000e620000000800 */
[--C-:B------:R-:W-:Y:S02]  /*11610*/  FFMA.FTZ R187, R170, c[0x0][0x23c], -R176.reuse ;  /* 0x00008f00aabb7a23 */ /* 0x100fe400000108b0 */
[--C-:B------:R-:W-:Y:S02]  /*11620*/  FFMA.FTZ R183, R8, c[0x0][0x23c], -R176.reuse ;  /* 0x00008f0008b77a23 */ /* 0x100fe400000108b0 */
[--C-:B------:R-:W-:Y:S02]  /*11630*/  FFMA.FTZ R182, R10, c[0x0][0x23c], -R176.reuse ;  /* 0x00008f000ab67a23 */ /* 0x100fe400000108b0 */
[--C-:B------:R-:W-:Y:S02]  /*11640*/  FFMA.FTZ R181, R9, c[0x0][0x23c], -R176.reuse ;  /* 0x00008f0009b57a23 */ /* 0x100fe400000108b0 */
[----:B------:R-:W-:Y:S01]  /*11650*/  FMUL.FTZ R0, R0, c[0x0][0x23c] ;  /* 0x00008f0000007a20 */ /* 0x000fe20000410000 */
[----:B------:R-:W-:Y:S01]  /*11660*/  MUFU.EX2 R185, R185 ;  /* 0x000000b900b97308 */ /* 0x000fe20000000800 */
[--C-:B------:R-:W-:Y:S02]  /*11670*/  FFMA.FTZ R198, R175, c[0x0][0x23c], -R176.reuse ;  /* 0x00008f00afc67a23 */ /* 0x100fe400000108b0 */
[--C-:B------:R-:W-:Y:S02]  /*11680*/  FFMA.FTZ R197, R174, c[0x0][0x23c], -R176.reuse ;  /* 0x00008f00aec57a23 */ /* 0x100fe400000108b0 */
[--C-:B------:R-:W-:Y:S02]  /*11690*/  FFMA.FTZ R199, R173, c[0x0][0x23c], -R176.reuse ;  /* 0x00008f00adc77a23 */ /* 0x100fe400000108b0 */
[--C-:B------:R-:W-:Y:S02]  /*116a0*/  FFMA.FTZ R200, R172, c[0x0][0x23c], -R176.reuse ;  /* 0x00008f00acc87a23 */ /* 0x100fe400000108b0 */
[----:B------:R-:W-:Y:S01]  /*116b0*/  LDSM.16.MT88.4 R172, [R228+0x14800] ;  /* 0x01480000e4ac783b */ /* 0x000fe20000004200 */
        /* <DEDUP_REMOVED lines=318> */
[C---:B----4-:R-:W-:Y:S03]  /*12aa0*/  HMMA.16816.F32 R4, R132.reuse, R148, R4 ;  /* 0x000000948404723c */ /* 0x050fe60000001804 */
[----:B------:R-:W-:Y:S02]  /*12ab0*/  FADD.FTZ R202, R202, R204 ;  /* 0x000000cccaca7221 */ /* 0x000fe40000010000 */
[----:B------:R-:W-:Y:S02]  /*12ac0*/  FADD.FTZ R206, R205, R206 ;  /* 0x000000cecdce7221 */ /* 0x000fe40000010000 */
[----:B------:R-:W-:Y:S01]  /*12ad0*/  FADD.FTZ R202, R201, R202 ;  /* 0x000000cac9ca7221 */ /* 0x000fe20000010000 */
[C---:B------:R-:W-:Y:S01]  /*12ae0*/  HMMA.16816.F32 R8, R132.reuse, R150, R8 ;  /* 0x000000968408723c */ /* 0x040fe20000001808 */
[----:B------:R-:W4:Y:S03]  /*12af0*/  LDSM.16.MT88.4 R148, [R225+0x13000] ;  /* 0x01300000e194783b */ /* 0x000f260000004200 */
        /* <DEDUP_REMOVED lines=9> */
[C---:B-1----:R-:W-:Y:S04]  /*12b90*/  HMMA.16816.F32 R20, R132.reuse, R136, R20 ;  /* 0x000000888414723c */ /* 0x042fe80000001814 */
[----:B------:R-:W-:Y:S02]  /*12ba0*/  FADD.FTZ R247, R189, R192 ;  /* 0x000000c0bdf77221 */ /* 0x000fe40000010000 */
[----:B------:R-:W-:Y:S02]  /*12bb0*/  FADD.FTZ R246, R165, R188 ;  /* 0x000000bca5f67221 */ /* 0x000fe40000010000 */
        /* <DEDUP_REMOVED lines=78> */
[C---:B-1----:R-:W-:Y:S08]  /*130a0*/  HMMA.16816.F32 R124, R168.reuse, R12, R124 ;  /* 0x0000000ca87c723c */ /* 0x042ff0000000187c */
[----:B------:R-:W-:Y:S01]  /*130b0*/  HMMA.16816.F32 R128, R168, R14, R128 ;  /* 0x0000000ea880723c */ /* 0x000fe20000001880 */
[----:B------:R-:W-:-:S07]  /*130c0*/  @P0 BRA `(.L_x_3202) ;  /* 0xffffb02000000947 */ /* 0x000fce000383ffff */
.L_x_3198:
        /* <DEDUP_REMOVED lines=26> */
[--C-:B------:R-:W-:Y:S01]  /*13270*/  SHF.R.S32.HI R10, RZ, 0x2, R9.reuse ;  /* 0x00000002ff0a7819 */ /* 0x100fe20000011409 */
[----:B---3--:R-:W-:Y:S01]  /*13280*/  FADD.FTZ R4, R247, R4 ;  /* 0x00000004f7047221 */ /* 0x008fe20000010000 */
[----:B------:R-:W-:Y:S02]  /*13290*/  SHF.R.S32.HI R5, RZ, 0x1f, R9 ;  /* 0x0000001fff057819 */ /* 0x000fe40000011409 */
[----:B------:R-:W-:Y:S02]  /*132a0*/  FSETP.NE.FTZ.AND P3, PT, R2, RZ, PT ;  /* 0x000000ff0200720b */ /* 0x000fe40003f75000 */
[----:B------:R-:W-:-:S02]  /*132b0*/  LEA.HI R5, R5, R10, RZ, 0x3 ;  /* 0x0000000a05057211 */ /* 0x000fc400078f18ff */
[----:B------:R-:W-:Y:S02]  /*132c0*/  FSETP.NE.FTZ.AND P4, PT, R4, RZ, PT ;  /* 0x000000ff0400720b */ /* 0x000fe40003f95000 */
[----:B------:R-:W-:Y:S02]  /*132d0*/  LOP3.LUT R5, R5, 0xfffffff8, RZ, 0xc0, !PT ;  /* 0xfffffff805057812 */ /* 0x000fe400078ec0ff */
[----:B------:R-:W-:Y:S02]  /*132e0*/  LOP3.LUT R13, R12, 0xfffffff0, RZ, 0xc0, !PT ;  /* 0xfffffff00c0d7812 */ /* 0x000fe400078ec0ff */
[----:B------:R-:W-:Y:S02]  /*132f0*/  IADD3 R5, R10, -R5, RZ ;  /* 0x800000050a057210 */ /* 0x000fe40007ffe0ff */
[----:B------:R-:W1:Y:S01]  /*13300*/  S2R R10, SR_TID.X ;  /* 0x00000000000a7919 */ /* 0x000e620000002100 */
[----:B------:R-:W-:Y:S01]  /*13310*/  LOP3.LUT R14, R9, 0x1ffffffc, RZ, 0xc0, !PT ;  /* 0x1ffffffc090e7812 */ /* 0x000fe200078ec0ff */
[----:B------:R-:W2:Y:S01]  /*13320*/  @P3 MUFU.RCP R6, R2 ;  /* 0x0000000200063308 */ /* 0x000ea20000001000 */
[----:B------:R-:W-:-:S02]  /*13330*/  IADD3 R13, -R13, R0, RZ ;  /* 0x000000000d0d7210 */ /* 0x000fc40007ffe1ff */
[C---:B------:R-:W-:Y:S02]  /*13340*/  LOP3.LUT R16, R5.reuse, 0x1, RZ, 0xc0, !PT ;  /* 0x0000000105107812 */ /* 0x040fe400078ec0ff */
[----:B------:R-:W-:Y:S02]  /*13350*/  LEA.HI R8, R8, R0, RZ, 0x5 ;  /* 0x0000000008087211 */ /* 0x000fe400078f28ff */
[----:B------:R-:W-:Y:S01]  /*13360*/  SHF.L.U32 R18, R5, 0x6, RZ ;  /* 0x0000000605127819 */ /* 0x000fe200000006ff */
[----:B------:R-:W3:Y:S01]  /*13370*/  @P4 MUFU.RCP R7, R4 ;  /* 0x0000000400074308 */ /* 0x000ee20000001000 */
[----:B------:R-:W-:Y:S02]  /*13380*/  LEA.HI R17, R13, R13, RZ, 0x1 ;  /* 0x0000000d0d117211 */ /* 0x000fe400078f08ff */
[----:B------:R-:W-:Y:S02]  /*13390*/  ISETP.NE.U32.AND P0, PT, R16, 0x1, PT ;  /* 0x000000011000780c */ /* 0x000fe40003f05070 */
[----:B------:R-:W-:-:S02]  /*133a0*/  SHF.R.S32.HI R12, RZ, 0x5, R8 ;  /* 0x00000005ff0c7819 */ /* 0x000fc40000011408 */
[----:B------:R-:W-:Y:S01]  /*133b0*/  IADD3 R14, -R14, R0, RZ ;  /* 0x000000000e0e7210 */ /* 0x000fe20007ffe1ff */
[----:B--2---:R-:W-:Y:S01]  /*133c0*/  FMUL.FTZ R163, R6, R163 ;  /* 0x000000a306a37220 */ /* 0x004fe20000410000 */
[----:B------:R-:W-:Y:S01]  /*133d0*/  LOP3.LUT R18, R18, 0x1c0, RZ, 0xc0, !PT ;  /* 0x000001c012127812 */ /* 0x000fe200078ec0ff */
[C---:B------:R-:W-:Y:S01]  /*133e0*/  FMUL.FTZ R162, R6.reuse, R162 ;  /* 0x000000a206a27220 */ /* 0x040fe20000410000 */
[----:B------:R-:W-:Y:S01]  /*133f0*/  SHF.L.U32 R16, R17, 0x2, RZ ;  /* 0x0000000211107819 */ /* 0x000fe200000006ff */
[----:B------:R-:W-:Y:S01]  /*13400*/  FMUL.FTZ R159, R6, R159 ;  /* 0x0000009f069f7220 */ /* 0x000fe20000410000 */
[----:B------:R-:W-:Y:S01]  /*13410*/  LEA R14, R12, R14, 0x9 ;  /* 0x0000000e0c0e7211 */ /* 0x000fe200078e48ff */
[----:B------:R-:W-:Y:S01]  /*13420*/  FMUL.FTZ R158, R6, R158 ;  /* 0x0000009e069e7220 */ /* 0x000fe20000410000 */
[----:B-1----:R-:W-:Y:S01]  /*13430*/  SHF.R.S32.HI R11, RZ, 0x1f, R10 ;  /* 0x0000001fff0b7819 */ /* 0x002fe2000001140a */
[C---:B---3--:R-:W-:Y:S01]  /*13440*/  FMUL.FTZ R160, R7.reuse, R160 ;  /* 0x000000a007a07220 */ /* 0x048fe20000410000 */
[----:B------:R-:W-:Y:S01]  /*13450*/  LEA.HI R18, R18, R18, RZ, 0x1d ;  /* 0x0000001212127211 */ /* 0x000fe200078fe8ff */
[----:B------:R-:W-:Y:S01]  /*13460*/  FMUL.FTZ R161, R7, R161 ;  /* 0x000000a107a17220 */ /* 0x000fe20000410000 */
[----:B------:R-:W-:Y:S01]  /*13470*/  LEA.HI R15, R11, R10, RZ, 0x4 ;  /* 0x0000000a0b0f7211 */ /* 0x000fe200078f20ff */
[----:B------:R-:W-:Y:S01]  /*13480*/  FMUL.FTZ R156, R7, R156 ;  /* 0x0000009c079c7220 */ /* 0x000fe20000410000 */
[----:B------:R-:W-:Y:S01]  /*13490*/  LOP3.LUT R17, R17, 0xffffffe, RZ, 0xc0, !PT ;  /* 0x0ffffffe11117812 */ /* 0x000fe200078ec0ff */
[C---:B------:R-:W-:Y:S01]  /*134a0*/  FMUL.FTZ R157, R7.reuse, R157 ;  /* 0x0000009d079d7220 */ /* 0x040fe20000410000 */
[----:B------:R-:W-:Y:S01]  /*134b0*/  SHF.R.S32.HI R9, RZ, 0x4, R15 ;  /* 0x00000004ff097819 */ /* 0x000fe2000001140f */
[C---:B------:R-:W-:Y:S01]  /*134c0*/  FMUL.FTZ R152, R7.reuse, R152 ;  /* 0x0000009807987220 */ /* 0x040fe20000410000 */
[----:B------:R-:W-:Y:S01]  /*134d0*/  LEA R14, R14, R18, 0x1 ;  /* 0x000000120e0e7211 */ /* 0x000fe200078e08ff */
[----:B------:R-:W-:Y:S01]  /*134e0*/  FMUL.FTZ R153, R7, R153 ;  /* 0x0000009907997220 */ /* 0x000fe20000410000 */
[----:B------:R-:W-:Y:S01]  /*134f0*/  SHF.L.U32 R15, R9, 0x6, RZ ;  /* 0x00000006090f7819 */ /* 0x000fe200000006ff */
[C---:B------:R-:W-:Y:S01]  /*13500*/  FMUL.FTZ R155, R6.reuse, R155 ;  /* 0x0000009b069b7220 */ /* 0x040fe20000410000 */
[----:B------:R-:W-:Y:S01]  /*13510*/  IADD3 R17, R13, -R17, RZ ;  /* 0x800000110d117210 */ /* 0x000fe20007ffe0ff */
[C---:B------:R-:W-:Y:S01]  /*13520*/  FMUL.FTZ R154, R6.reuse, R154 ;  /* 0x0000009a069a7220 */ /* 0x040fe20000410000 */
[----:B------:R-:W-:Y:S01]  /*13530*/  LOP3.LUT R15, R15, 0x1c0, RZ, 0xc0, !PT ;  /* 0x000001c00f0f7812 */ /* 0x000fe200078ec0ff */
[----:B------:R-:W-:Y:S01]  /*13540*/  FMUL.FTZ R148, R7, R148 ;  /* 0x0000009407947220 */ /* 0x000fe20000410000 */
[----:B------:R-:W-:Y:S01]  /*13550*/  R2P PR, R5, 0x6 ;  /* 0x0000000605007804 */ /* 0x000fe20000000000 */
[----:B------:R-:W-:Y:S01]  /*13560*/  FMUL.FTZ R149, R7, R149 ;  /* 0x0000009507957220 */ /* 0x000fe20000410000 */
[----:B------:R-:W-:Y:S01]  /*13570*/  LOP3.LUT R16, R15, 0x38, R16, 0xf8, !PT ;  /* 0x000000380f107812 */ /* 0x000fe200078ef810 */
[C---:B------:R-:W-:Y:S01]  /*13580*/  FMUL.FTZ R151, R6.reuse, R151 ;  /* 0x0000009706977220 */ /* 0x040fe20000410000 */
[----:B------:R-:W-:Y:S01]  /*13590*/  SHF.R.U32.HI R15, RZ, 0x3, R15 ;  /* 0x00000003ff0f7819 */ /* 0x000fe2000001160f */
[----:B------:R-:W-:Y:S01]  /*135a0*/  FMUL.FTZ R150, R6, R150 ;  /* 0x0000009606967220 */ /* 0x000fe20000410000 */
[----:B------:R-:W-:Y:S01]  /*135b0*/  STS.64 [R14.X4], R160 ;  /* 0x000000a00e007388 */ /* 0x000fe20000004a00 */
[C---:B------:R-:W-:Y:S01]  /*135c0*/  FMUL.FTZ R144, R7.reuse, R144 ;  /* 0x0000009007907220 */ /* 0x040fe20000410000 */
[----:B------:R-:W-:Y:S01]  /*135d0*/  LOP3.LUT R15, R16, R15, RZ, 0x3c, !PT ;  /* 0x0000000f100f7212 */ /* 0x000fe200078e3cff */
[----:B------:R-:W-:Y:S01]  /*135e0*/  FMUL.FTZ R145, R7, R145 ;  /* 0x0000009107917220 */ /* 0x000fe20000410000 */
[----:B------:R-:W-:Y:S01]  /*135f0*/  STS.64 [R14.X4+0x800], R162 ;  /* 0x000800a20e007388 */ /* 0x000fe20000004a00 */
[C---:B------:R-:W-:Y:S01]  /*13600*/  FMUL.FTZ R147, R6.reuse, R147 ;  /* 0x0000009306937220 */ /* 0x040fe20000410000 */
[----:B------:R-:W-:Y:S01]  /*13610*/  LEA R5, R17, R15, 0x2 ;  /* 0x0000000f11057211 */ /* 0x000fe200078e10ff */
[C---:B------:R-:W-:Y:S01]  /*13620*/  FMUL.FTZ R146, R6.reuse, R146 ;  /* 0x0000009206927220 */ /* 0x040fe20000410000 */
[----:B------:R-:W-:Y:S01]  /*13630*/  MOV R15, 0x80 ;  /* 0x00000080000f7802 */ /* 0x000fe20000000f00 */
[----:B------:R-:W-:Y:S01]  /*13640*/  FMUL.FTZ R140, R7, R140 ;  /* 0x0000008c078c7220 */ /* 0x000fe20000410000 */
[----:B------:R-:W-:Y:S01]  /*13650*/  LEA.HI R11, R11, R10, RZ, 0x5 ;  /* 0x0000000a0b0b7211 */ /* 0x000fe200078f28ff */
[----:B------:R-:W-:Y:S01]  /*13660*/  FMUL.FTZ R141, R7, R141 ;  /* 0x0000008d078d7220 */ /* 0x000fe20000410000 */
[----:B------:R-:W-:Y:S01]  /*13670*/  SEL R15, R15, 0xffffff80, !P2 ;  /* 0xffffff800f0f7807 */ /* 0x000fe20005000000 */
[----:B------:R-:W-:Y:S01]  /*13680*/  FMUL.FTZ R143, R6, R143 ;  /* 0x0000008f068f7220 */ /* 0x000fe20000410000 */
[----:B------:R-:W-:Y:S01]  /*13690*/  LOP3.LUT R8, R8, 0xffffffe0, RZ, 0xc0, !PT ;  /* 0xffffffe008087812 */ /* 0x000fe200078ec0ff */
[----:B------:R-:W-:Y:S01]  /*136a0*/  FMUL.FTZ R142, R6, R142 ;  /* 0x0000008e068e7220 */ /* 0x000fe20000410000 */
[----:B------:R-:W-:Y:S01]  /*136b0*/  LOP3.LUT R11, R11, 0xffffffe0, RZ, 0xc0, !PT ;  /* 0xffffffe00b0b7812 */ /* 0x000fe200078ec0ff */
[C---:B------:R-:W-:Y:S01]  /*136c0*/  FMUL.FTZ R136, R7.reuse, R136 ;  /* 0x0000008807887220 */ /* 0x040fe20000410000 */
[----:B------:R-:W1:Y:S01]  /*136d0*/  @P4 MUFU.LG2 R4, R4 ;  /* 0x0000000400044308 */ /* 0x000e620000000c00 */
[----:B------:R-:W-:Y:S01]  /*136e0*/  FMUL.FTZ R137, R7, R137 ;  /* 0x0000008907897220 */ /* 0x000fe20000410000 */
[----:B------:R-:W-:Y:S01]  /*136f0*/  IADD3 R8, -R8, R0, RZ ;  /* 0x0000000008087210 */ /* 0x000fe20007ffe1ff */
[C---:B------:R-:W-:Y:S01]  /*13700*/  FMUL.FTZ R139, R6.reuse, R139 ;  /* 0x0000008b068b7220 */ /* 0x040fe20000410000 */
[----:B------:R-:W-:Y:S01]  /*13710*/  IADD3 R11, -R11, R10, RZ ;  /* 0x0000000a0b0b7210 */ /* 0x000fe20007ffe1ff */
[C---:B------:R-:W-:Y:S01]  /*13720*/  FMUL.FTZ R138, R6.reuse, R138 ;  /* 0x0000008a068a7220 */ /* 0x040fe20000410000 */
[----:B------:R-:W-:Y:S01]  /*13730*/  SHF.L.U32 R10, R13, 0x2, RZ ;  /* 0x000000020d0a7819 */ /* 0x000fe200000006ff */
[C---:B------:R-:W-:Y:S01]  /*13740*/  FMUL.FTZ R132, R7.reuse, R132 ;  /* 0x0000008407847220 */ /* 0x040fe20000410000 */
[----:B------:R-:W2:Y:S01]  /*13750*/  @P3 MUFU.LG2 R2, R2 ;  /* 0x0000000200023308 */ /* 0x000ea20000000c00 */
        /* <DEDUP_REMOVED lines=106> */
[----:B------:R-:W-:Y:S01]  /*13e00*/  SEL R7, R7, 0xffffffc0, !P1 ;  /* 0xffffffc007077807 */ /* 0x000fe20004800000 */
[----:B--2---:R-:W-:Y:S01]  /*13e10*/  @P3 FMUL.FTZ R2, R2, 0.69314718246459960938 ;  /* 0x3f31721802023820 */ /* 0x004fe20000410000 */
        /* <DEDUP_REMOVED lines=70> */
[----:B------:R-:W-:Y:S01]  /*14280*/  STS.64 [R15+0xc000], R128 ;  /* 0x00c000800f007388 */ /* 0x000fe20000000a00 */
[----:B------:R-:W-:-:S03]  /*14290*/  @P3 FFMA.FTZ R7, R3, c[0x0][0x238], R2 ;  /* 0x00008e0003073a23 */ /* 0x000fc60000010002 */
[----:B------:R-:W-:Y:S01]  /*142a0*/  STS.64 [R15+0xc800], R130 ;  /* 0x00c800820f007388 */ /* 0x000fe20000000a00 */
[----:B--2---:R-:W-:-:S03]  /*142b0*/  MOV R6, 0xff800000 ;  /* 0xff80000000067802 */ /* 0x004fc60000000f00 */
[----:B------:R-:W-:Y:S01]  /*142c0*/  BAR.SYNC.DEFER_BLOCKING 0x0 ;  /* 0x0000000000007b1d */ /* 0x000fe20000010000 */
[----:B------:R-:W-:-:S05]  /*142d0*/  @P4 FFMA.FTZ R6, R164, c[0x0][0x238], R4 ;  /* 0x00008e00a4064a23 */ /* 0x000fca0000010004 */
        /* <DEDUP_REMOVED lines=33> */
[----:B------:R-:W-:-:S04]  /*144f0*/  LEA.HI R5, R5, R12, RZ, 0x2 ;  /* 0x0000000c05057211 */ /* 0x000fc800078f10ff */
[----:B------:R-:W-:-:S04]  /*14500*/  LOP3.LUT R5, R5, 0xffffffc, RZ, 0xc0, !PT ;  /* 0x0ffffffc05057812 */ /* 0x000fc800078ec0ff */
[----:B------:R-:W-:-:S04]  /*14510*/  IADD3 R5, R12, -R5, RZ ;  /* 0x800000050c057210 */ /* 0x000fc80007ffe0ff */
[----:B------:R-:W-:Y:S01]  /*14520*/  LEA R5, R5, R0, 0x4 ;  /* 0x0000000005057211 */ /* 0x000fe200078e20ff */
[----:B------:R-:W-:Y:S05]  /*14530*/  @P0 BRA `(.L_x_3204) ;  /* 0x000000b000000947 */ /* 0x000fea0003800000 */
[C---:B-1234-:R-:W-:Y:S01]  /*14540*/  IADD3 R4, R5.reuse, 0x8, RZ ;  /* 0x0000000805047810 */ /* 0x05efe20007ffe0ff */
        /* <DEDUP_REMOVED lines=10> */
.L_x_3204:
[----:B-1234-:R-:W-:Y:S05]  /*145f0*/  BSYNC B0 ;  /* 0x0000000000007941 */ /* 0x01efea0003800000 */
.L_x_3203:
[----:B------:R-:W-:Y:S01]  /*14600*/  ULDC UR4, c[0x0][0x22c] ;  /* 0x00008b0000047ab9 */ /* 0x000fe20000000800 */
[C---:B------:R-:W-:Y:S01]  /*14610*/  IMAD.WIDE R2, R9.reuse, 0x100, R10 ;  /* 0x0000010009027825 */ /* 0x040fe200078e020a */
[----:B------:R-:W-:Y:S01]  /*14620*/  UIMAD UR4, UR5, UR4, URZ ;  /* 0x00000004050472a4 */ /* 0x000fe2000f8e023f */
[----:B------:R-:W-:Y:S01]  /*14630*/  ISETP.GE.AND P1, PT, R9, UR20, PT ;  /* 0x0000001409007c0c */ /* 0x000fe2000bf26270 */
[----:B------:R-:W-:Y:S04]  /*14640*/  BSSY B0, `(.L_x_3205) ;  /* 0x0000013000007945 */ /* 0x000fe80003800000 */
[----:B------:R-:W-:Y:S01]  /*14650*/  IMAD.U32 R0, RZ, RZ, UR4 ;  /* 0x00000004ff007e24 */ /* 0x000fe2000f8e00ff */
[----:B------:R-:W-:-:S04]  /*14660*/  IADD3 R2, P0, R2, UR4, RZ ;  /* 0x0000000402027c10 */ /* 0x000fc8000ff1e0ff */
[----:B------:R-:W-:Y:S02]  /*14670*/  LEA.HI.X.SX32 R0, R0, R3, 0x1, P0 ;  /* 0x0000000300007211 */ /* 0x000fe400000f0eff */
[----:B------:R-:W-:-:S04]  /*14680*/  LEA R4, P0, R2, c[0x0][0x1d8], 0x2 ;  /* 0x0000760002047a11 */ /* 0x000fc800078010ff */
[----:B------:R-:W-:Y:S02]  /*14690*/  LEA.HI.X R5, R2, c[0x0][0x1dc], R0, 0x2, P0 ;  /* 0x0000770002057a11 */ /* 0x000fe400000f1400 */
[----:B------:R-:W-:Y:S01]  /*146a0*/  IADD3 R0, R10, 0x40, RZ ;  /* 0x000000400a007810 */ /* 0x000fe20007ffe0ff */
[----:B------:R-:W-:Y:S05]  /*146b0*/  @P1 BRA `(.L_x_3206) ;  /* 0x000000b000001947 */ /* 0x000fea0003800000 */
[C---:B------:R-:W-:Y:S02]  /*146c0*/  IADD3 R3, R0.reuse, 0x40, RZ ;  /* 0x0000004000037810 */ /* 0x040fe40007ffe0ff */
[C---:B------:R-:W-:Y:S02]  /*146d0*/  IADD3 R2, R0.reuse, 0x80, RZ ;  /* 0x0000008000027810 */ /* 0x040fe40007ffe0ff */
[----:B------:R-:W-:Y:S02]  /*146e0*/  ISETP.GE.AND P0, PT, R0, c[0x0][0x220], PT ;  /* 0x0000880000007a0c */ /* 0x000fe40003f06270 */
[----:B------:R-:W-:Y:S02]  /*146f0*/  ISETP.GE.AND P1, PT, R10, c[0x0][0x220], PT ;  /* 0x000088000a007a0c */ /* 0x000fe40003f26270 */
[----:B------:R-:W-:-:S02]  /*14700*/  ISETP.GE.AND P3, PT, R3, c[0x0][0x220], PT ;  /* 0x0000880003007a0c */ /* 0x000fc40003f66270 */
[----:B------:R-:W-:-:S07]  /*14710*/  ISETP.GE.AND P2, PT, R2, c[0x0][0x220], PT ;  /* 0x0000880002007a0c */ /* 0x000fce0003f46270 */
[----:B------:R1:W-:Y:S04]  /*14720*/  @!P0 STG.E.128 [R4.64+0x100], R104 ;  /* 0x0001006804008986 */ /* 0x0003e8000c101d20 */
[----:B------:R1:W-:Y:S04]  /*14730*/  @!P1 STG.E.64 [R4.64], R136 ;  /* 0x0000008804009986 */ /* 0x0003e8000c101b20 */
[----:B------:R1:W-:Y:S04]  /*14740*/  @!P1 STG.E.64 [R4.64+0x8], R138 ;  /* 0x0000088a04009986 */ /* 0x0003e8000c101b20 */
[----:B------:R1:W-:Y:S04]  /*14750*/  @!P3 STG.E.128 [R4.64+0x200], R72 ;  /* 0x000200480400b986 */ /* 0x0003e8000c101d20 */
[----:B------:R1:W-:Y:S02]  /*14760*/  @!P2 STG.E.128 [R4.64+0x300], R40 ;  /* 0x000300280400a986 */ /* 0x0003e4000c101d20 */
.L_x_3206:
[----:B------:R-:W-:Y:S05]  /*14770*/  BSYNC B0 ;  /* 0x0000000000007941 */ /* 0x000fea0003800000 */
.L_x_3205:
        /* <DEDUP_REMOVED lines=11> */
[----:B------:R2:W-:Y:S04]  /*14830*/  @!P2 STG.E.128 [R4.64+0x2100], R100 ;  /* 0x002100640400a986 */ /* 0x0005e8000c101d20 */
[----:B------:R2:W-:Y:S04]  /*14840*/  @!P1 STG.E.128 [R4.64+0x2200], R68 ;  /* 0x0022004404009986 */ /* 0x0005e8000c101d20 */
[----:B------:R2:W-:Y:S02]  /*14850*/  @!P0 STG.E.128 [R4.64+0x2300], R36 ;  /* 0x0023002404008986 */ /* 0x0005e4000c101d20 */
.L_x_3208:
[----:B------:R-:W-:Y:S05]  /*14860*/  BSYNC B0 ;  /* 0x0000000000007941 */ /* 0x000fea0003800000 */
.L_x_3207:
        /* <DEDUP_REMOVED lines=14> */
.L_x_3210:
[----:B------:R-:W-:Y:S05]  /*14950*/  BSYNC B0 ;  /* 0x0000000000007941 */ /* 0x000fea0003800000 */
.L_x_3209:
        /* <DEDUP_REMOVED lines=14> */
.L_x_3212:
[----:B------:R-:W-:Y:S05]  /*14a40*/  BSYNC B0 ;  /* 0x0000000000007941 */ /* 0x000fea0003800000 */
.L_x_3211:
        /* <DEDUP_REMOVED lines=14> */
.L_x_3214:
[----:B------:R-:W-:Y:S05]  /*14b30*/  BSYNC B0 ;  /* 0x0000000000007941 */ /* 0x000fea0003800000 */
.L_x_3213:
        /* <DEDUP_REMOVED lines=14> */
.L_x_3216:
[----:B------:R-:W-:Y:S05]  /*14c20*/  BSYNC B0 ;  /* 0x0000000000007941 */ /* 0x000fea0003800000 */
.L_x_3215:
        /* <DEDUP_REMOVED lines=14> */
.L_x_3218:
[----:B------:R-:W-:Y:S05]  /*14d10*/  BSYNC B0 ;  /* 0x0000000000007941 */ /* 0x000fea0003800000 */
.L_x_3217:
        /* <DEDUP_REMOVED lines=8> */
[----:B------:R1:W-:Y:S04]  /*14da0*/  @!P1 STG.E.128 [R4.64+0xe100], R76 ;  /* 0x00e1004c04009986 */ /* 0x0003e8000c101d20 */
[----:B------:R1:W-:Y:S01]  /*14db0*/  @!P0 STG.E.128 [R4.64+0xe200], R44 ;  /* 0x00e2002c04008986 */ /* 0x0003e2000c101d20 */
[----:B------:R-:W-:-:S03]  /*14dc0*/  ISETP.GE.AND P0, PT, R0, c[0x0][0x220], PT ;  /* 0x0000880000007a0c */ /* 0x000fc60003f06270 */
[----:B------:R1:W-:Y:S10]  /*14dd0*/  @!P2 STG.E.128 [R4.64+0xe000], R108 ;  /* 0x00e0006c0400a986 */ /* 0x0003f4000c101d20 */
[----:B------:R-:W-:Y:S05]  /*14de0*/  @P0 EXIT ;  /* 0x000000000000094d */ /* 0x000fea0003800000 */
[----:B------:R-:W-:Y:S01]  /*14df0*/  STG.E.128 [R4.64+0xe300], R140 ;  /* 0x00e3008c04007986 */ /* 0x000fe2000c101d20 */
[----:B------:R-:W-:Y:S05]  /*14e00*/  EXIT ;  /* 0x000000000000794d */ /* 0x000fea0003800000 */
.L_x_3219:
        /* <DEDUP_REMOVED lines=15> */
.L_x_8793:


//--------------------- .text._ZN5flash24flash_fwd_splitkv_kernelI23Flash_fwd_kernel_traitsILi256ELi64ELi64ELi4ELb0ELb0EN7cutlass6half_tE19Flash_kernel_traitsILi256ELi64ELi64ELi4ES3_EELb0ELb1ELb0ELb0ELb0ELb0ELb1ELb1EEEvNS_16Flash_fwd_paramsE --------------------------
	.section	.text._ZN5flash24flash_fwd_splitkv_kernelI23Flash_fwd_kernel_traitsILi256ELi64ELi64ELi4ELb0ELb0EN7cutlass6half_tE19Flash_kernel_traitsILi256ELi64ELi64ELi4ES3_EELb0ELb1ELb0ELb0ELb0ELb0ELb1ELb1EEEvNS_16Flash_fwd_paramsE,"ax",@progbits
	.sectioninfo	@"SHI_REGISTERS=255"
	.align	128
        .global         _ZN5flash24flash_fwd_splitkv_kernelI23Flash_fwd_kernel_traitsILi256ELi64ELi64ELi4ELb0ELb0EN7cutlass6half_tE19Flash_kernel_traitsILi256ELi64ELi64ELi4ES3_EELb0ELb1ELb0ELb0ELb0ELb0ELb1ELb1EEEvNS_16Flash_fwd_paramsE
        .type           _ZN5flash24flash_fwd_splitkv_kernelI23Flash_fwd_kernel_traitsILi256ELi64ELi64ELi4ELb0ELb0EN7cutlass6half_tE19Flash_kernel_traitsILi256ELi64ELi64ELi4ES3_EELb0ELb1ELb0ELb0ELb0ELb0ELb1ELb1EEEvNS_16Flash_fwd_paramsE,@function
        .size           _ZN5flash24flash_fwd_splitkv_kernelI23Flash_fwd_kernel_traitsILi256ELi64ELi64ELi4ELb0ELb0EN7cutlass6half_tE19Flash_kernel_traitsILi256ELi64ELi64ELi4ES3_EELb0ELb1ELb0ELb0ELb0ELb0ELb1ELb1EEEvNS_16Flash_fwd_paramsE,(.L_x_8743 - _ZN5flash24flash_fwd_splitkv_kernelI23Flash_fwd_kernel_traitsILi256ELi64ELi64ELi4ELb0ELb0EN7cutlass6half_tE19Flash_kernel_traitsILi256ELi64ELi64ELi4ES3_EELb0ELb1ELb0ELb0ELb0ELb0ELb1ELb1EEEvNS_16Flash_fwd_paramsE)
        .other          _ZN5flash24flash_fwd_splitkv_kernelI23Flash_fwd_kernel_traitsILi256ELi64ELi64ELi4ELb0ELb0EN7cutlass6half_tE19Flash_kernel_traitsILi256ELi64ELi64ELi4ES3_EELb0ELb1ELb0ELb0ELb0ELb0ELb1ELb1EEEvNS_16Flash_fwd_paramsE,@"STO_CUDA_ENTRY STV_DEFAULT"
_ZN5flash24flash_fwd_splitkv_kernelI23Flash_fwd_kernel_traitsILi256ELi64ELi64ELi4ELb0ELb0EN7cutlass6half_tE19Flash_kernel_traitsILi256ELi64ELi64ELi4ES3_EELb0ELb1ELb0ELb0ELb0ELb0ELb1ELb1EEEvNS_16Flash_fwd_paramsE:
.text._ZN5flash24flash_fwd_splitkv_kernelI23Flash_fwd_kernel_traitsILi256ELi64ELi64ELi4ELb0ELb0EN7cutlass6half_tE19Flash_kernel_traitsILi256ELi64ELi64ELi4ES3_EELb0ELb1ELb0ELb0ELb0ELb0ELb1ELb1EEEvNS_16Flash_fwd_paramsE:
[----:B------:R-:W-:Y:S02]  /*0000*/  MOV R1, c[0x0][0x28] ;  /* 0x00000a0000017a02 */ /* 0x000fe40000000f00 */
[----:B------:R-:W1:Y:S01]  /*0010*/  I2F.U32.RP R2, c[0x0][0x1c0] ;  /* 0x0000700000027b06 */ /* 0x000e620000209000 */
[----:B------:R-:W2:Y:S01]  /*0020*/  S2R R240, SR_CTAID.Z ;  /* 0x0000000000f07919 */ /* 0x000ea20000002700 */
[----:B------:R-:W-:Y:S01]  /*0030*/  ISETP.NE.U32.AND P0, PT, RZ, c[0x0][0x1c0], PT ;  /* 0x00007000ff007a0c */ /* 0x000fe20003f05070 */
[----:B------:R-:W3:Y:S01]  /*0040*/  S2UR UR8, SR_CTAID.Y ;  /* 0x00000000000879c3 */ /* 0x000ee20000002600 */
[----:B------:R-:W-:Y:S01]  /*0050*/  ULDC.64 UR4, c[0x0][0x40] ;  /* 0x0000100000047ab9 */ /* 0x000fe20000000a00 */
[----:B------:R-:W4:Y:S01]  /*0060*/  S2R R238, SR_CTAID.X ;  /* 0x0000000000ee7919 */ /* 0x000f220000002500 */
[----:B------:R-:W-:Y:S01]  /*0070*/  BSSY B4, `(.L_x_3220) ;  /* 0x0000017000047945 */ /* 0x000fe20003800000 */
[----:B------:R-:W-:Y:S01]  /*0080*/  UIADD3 UR4, UP0, UR4, 0x160, URZ ;  /* 0x0000016004047890 */ /* 0x000fe2000ff1e03f */
[----:B------:R-:W-:-:S03]  /*0090*/  MOV R237, 0x1e0 ;  /* 0x000001e000ed7802 */ /* 0x000fc60000000f00 */
[----:B------:R-:W-:Y:S01]  /*00a0*/  UIADD3.X UR5, URZ, UR5, URZ, UP0, !UPT ;  /* 0x000000053f057290 */ /* 0x000fe200087fe43f */
[----:B-1----:R-:W1:Y:S02]  /*00b0*/  MUFU.RCP R2, R2 ;  /* 0x0000000200027308 */ /* 0x002e640000001000 */
[----:B-1----:R-:W-:-:S06]  /*00c0*/  IADD3 R2, R2, 0xffffffe, RZ ;  /* 0x0ffffffe02027810 */ /* 0x002fcc0007ffe0ff */
[----:B------:R-:W1:Y:S02]  /*00d0*/  F2I.FTZ.U32.TRUNC.NTZ R3, R2 ;  /* 0x0000000200037305 */ /* 0x000e64000021f000 */
[----:B-1----:R-:W-:Y:S02]  /*00e0*/  IMAD.MOV R0, RZ, RZ, -R3 ;  /* 0x000000ffff007224 */ /* 0x002fe400078e0a03 */
[----:B------:R-:W-:Y:S02]  /*00f0*/  IMAD.MOV.U32 R2, RZ, RZ, RZ ;  /* 0x000000ffff027224 */ /* 0x000fe400078e00ff */
        /* <DEDUP_REMOVED lines=13> */
[----:B---34-:R-:W-:Y:S05]  /*01d0*/  CALL.REL.NOINC `($_ZN5flash24flash_fwd_splitkv_kernelI23Flash_fwd_kernel_traitsILi256ELi64ELi64ELi4ELb0ELb0EN7cutlass6half_tE19Flash_kernel_traitsILi256ELi64ELi64ELi4ES3_EELb0ELb1ELb0ELb0ELb0ELb0ELb1ELb1EEEvNS_16Flash_fwd_paramsE$_ZN5flash30compute_attn_1rowblock_splitkvI23Flash_fwd_kernel_traitsILi256ELi64ELi64ELi4ELb0ELb0EN7cutlass6half_tE19Flash_kernel_traitsILi256ELi64ELi64ELi4ES3_EELb0ELb1ELb0ELb0ELb0ELb0ELb1ELb1ENS_16Flash_fwd_paramsEEEvRKT8_iiiii) ;  /* 0x0000002000007944 */ /* 0x018fea0003c00000 */
[----:B------:R-:W-:Y:S05]  /*01e0*/  BSYNC B4 ;  /* 0x0000000000047941 */ /* 0x000fea0003800000 */
.L_x_3220:
[----:B------:R-:W-:Y:S05]  /*01f0*/  EXIT ;  /* 0x000000000000794d */ /* 0x000fea0003800000 */
        .type           $_ZN5flash24flash_fwd_splitkv_kernelI23Flash_fwd_kernel_traitsILi256ELi64ELi64ELi4ELb0ELb0EN7cutlass6half_tE19Flash_kernel_traitsILi256ELi64ELi64ELi4ES3_EELb0ELb1ELb0ELb0ELb0ELb0ELb1ELb1EEEvNS_16Flash_fwd_paramsE$_ZN5flash30compute_attn_1rowblock_splitkvI23Flash_fwd_kernel_traitsILi256ELi64ELi64ELi4ELb0ELb0EN7cutlass6half_tE19Flash_kernel_traitsILi256ELi64ELi64ELi4ES3_EELb0ELb1ELb0ELb0ELb0ELb0ELb1ELb1ENS_16Flash_fwd_paramsEEEvRKT8_iiiii,@function
        .size           $_ZN5flash24flash_fwd_splitkv_kernelI23Flash_fwd_kernel_traitsILi256ELi64ELi64ELi4ELb0ELb0EN7cutlass6half_tE19Flash_kernel_traitsILi256ELi64ELi64ELi4ES3_EELb0ELb1ELb0ELb0ELb0ELb0ELb1ELb1EEEvNS_16Flash_fwd_paramsE$_ZN5flash30compute_attn_1rowblock_splitkvI23Flash_fwd_kernel_traitsILi256ELi64ELi64ELi4ELb0ELb0EN7cutlass6half_tE19Flash_kernel_traitsILi256ELi64ELi64ELi4ES3_EELb0ELb1ELb0ELb0ELb0ELb0ELb1ELb1ENS_16Flash_fwd_paramsEEEvRKT8_iiiii,($__internal_20_$__cuda_sm70_shflsync_bfly_p - $_ZN5flash24flash_fwd_splitkv_kernelI23Flash_fwd_kernel_traitsILi256ELi64ELi64ELi4ELb0ELb0EN7cutlass6half_tE19Flash_kernel_traitsILi256ELi64ELi64ELi4ES3_EELb0ELb1ELb0ELb0ELb0ELb0ELb1ELb1EEEvNS_16Flash_fwd_paramsE$_ZN5flash30compute_attn_1rowblock_splitkvI23Flash_fwd_kernel_traitsILi256ELi64ELi64ELi4ELb0ELb0EN7cutlass6half_tE19Flash_kernel_traitsILi256ELi64ELi64ELi4ES3_EELb0ELb1ELb0ELb0ELb0ELb0ELb1ELb1ENS_16Flash_fwd_paramsEEEvRKT8_iiiii)
$_ZN5flash24flash_fwd_splitkv_kernelI23Flash_fwd_kernel_traitsILi256ELi64ELi64ELi4ELb0ELb0EN7cutlass6half_tE19Flash_kernel_traitsILi256ELi64ELi64ELi4ES3_EELb0ELb1ELb0ELb0ELb0ELb0ELb1ELb1EEEvNS_16Flash_fwd_paramsE$_ZN5flash30compute_attn_1rowblock_splitkvI23Flash_fwd_kernel_traitsILi256ELi64ELi64ELi4ELb0ELb0EN7cutlass6half_tE19Flash_kernel_traitsILi256ELi64ELi64ELi4ES3_EELb0ELb1ELb0ELb0ELb0ELb0ELb1ELb1ENS_16Flash_fwd_paramsEEEvRKT8_iiiii:
        /* <DEDUP_REMOVED lines=20> */
.L_x_3222:
[----:B------:R-:W-:Y:S05]  /*0340*/  BSYNC B0 ;  /* 0x0000000000007941 */ /* 0x000fea0003800000 */
.L_x_3221:
[----:B------:R-:W3:Y:S04]  /*0350*/  LD.E.64 R20, [R10.64+0xf0] ;  /* 0x0000f0060a147980 */ /* 0x000ee8000c101b00 */
[----:B------:R-:W4:Y:S01]  /*0360*/  @P1 LD.E R239, [R4.64+0x4] ;  /* 0x0000040604ef1980 */ /* 0x000f22000c101900 */
[----:B------:R-:W-:Y:S01]  /*0370*/  IMAD.MOV.U32 R15, RZ, RZ, RZ ;  /* 0x000000ffff0f7224 */ /* 0x000fe200078e00ff */
[----:B---3--:R-:W-:-:S04]  /*0380*/  ISETP.NE.U32.AND P4, PT, R20, RZ, PT ;  /* 0x000000ff1400720c */ /* 0x008fc80003f85070 */
[----:B------:R-:W-:Y:S01]  /*0390*/  ISETP.NE.AND.EX P4, PT, R21, RZ, PT, P4 ;  /* 0x000000ff1500720c */ /* 0x000fe20003f85340 */
[----:B------:R-:W-:Y:S01]  /*03a0*/  IMAD.WIDE R20, R241, 0x4, R20 ;  /* 0x00000004f1147825 */ /* 0x000fe200078e0214 */
[----:B----45:R-:W-:-:S06]  /*03b0*/  @P1 IADD3 R239, R239, -R7, RZ ;  /* 0x80000007efef1210 */ /* 0x030fcc0007ffe0ff */
        /* <DEDUP_REMOVED lines=10> */
.L_x_3224:
[----:B------:R4:W5:Y:S02]  /*0460*/  LD.E R79, [R10.64+0xb8] ;  /* 0x0000b8060a4f7980 */ /* 0x000964000c101900 */
.L_x_3225:
[----:B------:R-:W-:Y:S05]  /*0470*/  BSYNC B0 ;  /* 0x0000000000007941 */ /* 0x000fea0003800000 */
.L_x_3223:
        /* <DEDUP_REMOVED lines=10> */
.L_x_3227:
[----:B------:R-:W2:Y:S01]  /*0520*/  LD.E.64 R2, [R10.64+0x108] ;  /* 0x000108060a027980 */ /* 0x000ea2000c101b00 */
[----:B------:R-:W-:Y:S01]  /*0530*/  BSSY B0, `(.L_x_3229) ;  /* 0x0000006000007945 */ /* 0x000fe20003800000 */
[----:B------:R-:W-:Y:S01]  /*0540*/  IMAD.MOV.U32 R51, RZ, RZ, RZ ;  /* 0x000000ffff337224 */ /* 0x000fe200078e00ff */
[----:B--2---:R-:W-:-:S04]  /*0550*/  ISETP.NE.U32.AND P0, PT, R2, RZ, PT ;  /* 0x000000ff0200720c */ /* 0x004fc80003f05070 */
[----:B------:R-:W-:-:S13]  /*0560*/  ISETP.NE.AND.EX P0, PT, R3, RZ, PT, P0 ;  /* 0x000000ff0300720c */ /* 0x000fda0003f05300 */
[----:B------:R-:W-:Y:S05]  /*0570*/  @!P0 BRA `(.L_x_3230) ;  /* 0x0000001000008947 */ /* 0x000fea0003800000 */
[----:B------:R2:W5:Y:S02]  /*0580*/  LD.E R51, [R10.64+0xbc] ;  /* 0x0000bc060a337980 */ /* 0x000564000c101900 */
.L_x_3230:
[----:B------:R-:W-:Y:S05]  /*0590*/  BSYNC B0 ;  /* 0x0000000000007941 */ /* 0x000fea0003800000 */
.L_x_3229:
[----:B-----5:R-:W-:Y:S02]  /*05a0*/  IADD3 R51, R79, R51, RZ ;  /* 0x000000334f337210 */ /* 0x020fe40007ffe0ff */
.L_x_3228:
[----:B------:R-:W-:Y:S05]  /*05b0*/  BSYNC B1 ;  /* 0x0000000000017941 */ /* 0x000fea0003800000 */
.L_x_3226:
[----:B------:R-:W-:Y:S01]  /*05c0*/  IMAD.SHL.U32 R50, R238, 0x40, RZ ;  /* 0x00000040ee327824 */ /* 0x000fe200078e00ff */
[----:B------:R-:W-:Y:S01]  /*05d0*/  MOV R2, R237 ;  /* 0x000000ed00027202 */ /* 0x000fe20000000f00 */
[----:B------:R-:W-:-:S03]  /*05e0*/  IMAD.MOV.U32 R3, RZ, RZ, 0x0 ;  /* 0x00000000ff037424 */ /* 0x000fc600078e00ff */
[----:B------:R-:W-:-:S13]  /*05f0*/  ISETP.GT.AND P0, PT, R239, R50, PT ;  /* 0x00000032ef00720c */ /* 0x000fda0003f04270 */
[----:B------:R-:W-:Y:S05]  /*0600*/  @!P0 RET.REL.NODEC R2 `(_ZN5flash24flash_fwd_splitkv_kernelI23Flash_fwd_kernel_traitsILi256ELi64ELi64ELi4ELb0ELb0EN7cutlass6half_tE19Flash_kernel_traitsILi256ELi64ELi64ELi4ES3_EELb0ELb1ELb0ELb0ELb0ELb0ELb1ELb1EEEvNS_16Flash_fwd_paramsE) ;  /* 0xfffff9f002008950 */ /* 0x000fea0003c3ffff */
[----:B------:R-:W4:Y:S04]  /*0610*/  LD.E R0, [R10.64+0xb8] ;  /* 0x0000b8060a007980 */ /* 0x000f28000c101900 */
[----:B------:R-:W5:Y:S04]  /*0620*/  LD.E R6, [R10.64+0x184] ;  /* 0x000184060a067980 */ /* 0x000f68000c101900 */
[----:B-12---:R-:W2:Y:S01]  /*0630*/  LD.E R4, [R10.64+0x188] ;  /* 0x000188060a047980 */ /* 0x006ea2000c101900 */
[----:B------:R-:W-:-:S03]  /*0640*/  IABS R3, c[0x0][0x10] ;  /* 0x0000040000037a13 */ /* 0x000fc60000000000 */
[----:B------:R-:W1:Y:S01]  /*0650*/  S2R R132, SR_TID.X ;  /* 0x0000000000847919 */ /* 0x000e620000002100 */
[----:B------:R-:W3:Y:S08]  /*0660*/  I2F.RP R12, R3 ;  /* 0x00000003000c7306 */ /* 0x000ef00000209400 */
[----:B---3--:R-:W3:Y:S02]  /*0670*/  MUFU.RCP R12, R12 ;  /* 0x0000000c000c7308 */ /* 0x008ee40000001000 */
[----:B---3--:R-:W-:-:S06]  /*0680*/  IADD3 R12, R12, 0xffffffe, RZ ;  /* 0x0ffffffe0c0c7810 */ /* 0x008fcc0007ffe0ff */
[----:B------:R-:W3:Y:S02]  /*0690*/  F2I.FTZ.U32.TRUNC.NTZ R13, R12 ;  /* 0x0000000c000d7305 */ /* 0x000ee4000021f000 */
[----:B---3--:R-:W-:Y:S02]  /*06a0*/  IMAD.MOV R5, RZ, RZ, -R13 ;  /* 0x000000ffff057224 */ /* 0x008fe400078e0a0d */
[----:B------:R-:W-:Y:S02]  /*06b0*/  IMAD.MOV.U32 R12, RZ, RZ, RZ ;  /* 0x000000ffff0c7224 */ /* 0x000fe400078e00ff */
[----:B------:R-:W-:-:S04]  /*06c0*/  IMAD R5, R5, R3, RZ ;  /* 0x0000000305057224 */ /* 0x000fc800078e02ff */
[----:B------:R-:W-:Y:S01]  /*06d0*/  IMAD.HI.U32 R5, R13, R5, R12 ;  /* 0x000000050d057227 */ /* 0x000fe200078e000c */
[----:B----4-:R-:W-:-:S04]  /*06e0*/  IADD3 R0, R0, 0x3f, RZ ;  /* 0x0000003f00007810 */ /* 0x010fc80007ffe0ff */
[----:B------:R-:W-:-:S04]  /*06f0*/  SHF.R.S32.HI R8, RZ, 0x1f, R0 ;  /* 0x0000001fff087819 */ /* 0x000fc80000011400 */
[----:B------:R-:W-:Y:S02]  /*0700*/  LEA.HI R8, R8, R0, RZ, 0x6 ;  /* 0x0000000008087211 */ /* 0x000fe400078f30ff */
[----:B------:R-:W-:Y:S02]  /*0710*/  IABS R0, c[0x0][0x10] ;  /* 0x0000040000007a13 */ /* 0x000fe40000000000 */
[----:B------:R-:W-:-:S03]  /*0720*/  LEA.HI.SX32 R8, R8, c[0x0][0x10], 0x1a ;  /* 0x0000040008087a11 */ /* 0x000fc600078fd2ff */
[----:B------:R-:W-:Y:S01]  /*0730*/  IMAD.MOV R0, RZ, RZ, -R0 ;  /* 0x000000ffff007224 */ /* 0x000fe200078e0a00 */
[----:B------:R-:W-:-:S04]  /*0740*/  IADD3 R8, R8, -0x1, RZ ;  /* 0xffffffff08087810 */ /* 0x000fc80007ffe0ff */
[----:B------:R-:W-:Y:S02]  /*0750*/  IABS R2, R8 ;  /* 0x0000000800027213 */ /* 0x000fe40000000000 */
[----:B------:R-:W-:-:S03]  /*0760*/  LOP3.LUT R8, R8, c[0x0][0x10], RZ, 0x3c, !PT ;  /* 0x0000040008087a12 */ /* 0x000fc600078e3cff */
[----:B------:R-:W-:Y:S01]  /*0770*/  IMAD.HI.U32 R5, R5, R2, RZ ;  /* 0x0000000205057227 */ /* 0x000fe200078e00ff */
[----:B------:R-:W-:Y:S02]  /*0780*/  ISETP.GE.AND P0, PT, R8, RZ, PT ;  /* 0x000000ff0800720c */ /* 0x000fe40003f06270 */
[----:B------:R-:W-:Y:S01]  /*0790*/  IADD3 R8, R51, 0x3f, RZ ;  /* 0x0000003f33087810 */ /* 0x000fe20007ffe0ff */
[----:B------:R-:W-:-:S03]  /*07a0*/  IMAD R0, R5, R0, R2 ;  /* 0x0000000005007224 */ /* 0x000fc600078e0202 */
[----:B------:R-:W-:Y:S02]  /*07b0*/  SHF.R.S32.HI R2, RZ, 0x1f, R8 ;  /* 0x0000001fff027819 */ /* 0x000fe40000011408 */
[----:B------:R-:W-:Y:S02]  /*07c0*/  ISETP.GT.U32.AND P1, PT, R3, R0, PT ;  /* 0x000000000300720c */ /* 0x000fe40003f24070 */
[----:B------:R-:W-:-:S04]  /*07d0*/  LEA.HI R2, R2, R8, RZ, 0x6 ;  /* 0x0000000802027211 */ /* 0x000fc800078f30ff */
[----:B------:R-:W-:-:S07]  /*07e0*/  SHF.R.S32.HI R2, RZ, 0x6, R2 ;  /* 0x00000006ff027819 */ /* 0x000fce0000011402 */
[----:B------:R-:W-:Y:S01]  /*07f0*/  @!P1 IMAD.IADD R0, R0, 0x1, -R3 ;  /* 0x0000000100009824 */ /* 0x000fe200078e0a03 */
[----:B------:R-:W-:Y:S02]  /*0800*/  @!P1 IADD3 R5, R5, 0x1, RZ ;  /* 0x0000000105059810 */ /* 0x000fe40007ffe0ff */
[----:B------:R-:W-:Y:S02]  /*0810*/  ISETP.NE.AND P1, PT, RZ, c[0x0][0x10], PT ;  /* 0x00000400ff007a0c */ /* 0x000fe40003f25270 */
[----:B------:R-:W-:Y:S02]  /*0820*/  ISETP.GE.U32.AND P2, PT, R0, R3, PT ;  /* 0x000000030000720c */ /* 0x000fe40003f46070 */
[----:B------:R-:W-:-:S04]  /*0830*/  IADD3 R3, -R239, 0x7f, R50 ;  /* 0x0000007fef037810 */ /* 0x000fc80007ffe132 */
[----:B--2---:R-:W-:-:S04]  /*0840*/  IADD3 R4, R4, R3, R51 ;  /* 0x0000000304047210 */ /* 0x004fc80007ffe033 */
[----:B------:R-:W-:-:S03]  /*0850*/  SHF.R.S32.HI R3, RZ, 0x1f, R4 ;  /* 0x0000001fff037819 */ /* 0x000fc60000011404 */
[----:B------:R-:W-:Y:S02]  /*0860*/  @P2 IADD3 R5, R5, 0x1, RZ ;  /* 0x0000000105052810 */ /* 0x000fe40007ffe0ff */
[----:B------:R-:W-:-:S03]  /*0870*/  LEA.HI R3, R3, R4, RZ, 0x6 ;  /* 0x0000000403037211 */ /* 0x000fc600078f30ff */
[----:B------:R-:W-:Y:S01]  /*0880*/  IMAD.MOV.U32 R0, RZ, RZ, R5 ;  /* 0x000000ffff007224 */ /* 0x000fe200078e0005 */
[----:B------:R-:W-:Y:S02]  /*0890*/  IADD3 R5, R51, R50, -R239 ;  /* 0x0000003233057210 */ /* 0x000fe40007ffe8ef */
[----:B------:R-:W-:Y:S01]  /*08a0*/  SHF.R.S32.HI R3, RZ, 0x6, R3 ;  /* 0x00000006ff037819 */ /* 0x000fe20000011403 */
[----:B------:R-:W-:Y:S01]  /*08b0*/  @!P0 IMAD.MOV R0, RZ, RZ, -R0 ;  /* 0x000000ffff008224 */ /* 0x000fe200078e0a00 */
[----:B------:R-:W-:Y:S01]  /*08c0*/  @!P1 LOP3.LUT R0, RZ, c[0x0][0x10], RZ, 0x33, !PT ;  /* 0x00000400ff009a12 */ /* 0x000fe200078e33ff */
[----:B-----5:R-:W-:-:S04]  /*08d0*/  IMAD.IADD R6, R5, 0x1, -R6 ;  /* 0x0000000105067824 */ /* 0x020fc800078e0a06 */
[----:B------:R-:W-:Y:S01]  /*08e0*/  IMAD R234, R0, UR8, RZ ;  /* 0x0000000800ea7c24 */ /* 0x000fe2000f8e02ff */
[----:B------:R-:W-:-:S03]  /*08f0*/  SHF.R.S32.HI R5, RZ, 0x1f, R6 ;  /* 0x0000001fff057819 */ /* 0x000fc60000011406 */
[----:B------:R-:W-:Y:S01]  /*0900*/  IMAD.IADD R0, R0, 0x1, R234 ;  /* 0x0000000100007824 */ /* 0x000fe200078e02ea */
[----:B------:R-:W-:-:S04]  /*0910*/  LEA.HI R5, R5, R6, RZ, 0x6 ;  /* 0x0000000605057211 */ /* 0x000fc800078f30ff */
[----:B------:R-:W-:Y:S02]  /*0920*/  IMNMX R0, R2, R0, PT ;  /* 0x0000000002007217 */ /* 0x000fe40003800200 */
[----:B------:R-:W-:Y:S02]  /*0930*/  SHF.R.S32.HI R5, RZ, 0x6, R5 ;  /* 0x00000006ff057819 */ /* 0x000fe40000011405 */
[----:B------:R-:W-:Y:S02]  /*0940*/  IMNMX R165, R0, R3, PT ;  /* 0x0000000300a57217 */ /* 0x000fe40003800200 */
[----:B------:R-:W-:-:S04]  /*0950*/  IMNMX R234, R234, R5, !PT ;  /* 0x00000005eaea7217 */ /* 0x000fc80007800200 */
[----:B------:R-:W-:-:S13]  /*0960*/  ISETP.GE.AND P0, PT, R234, R165, PT ;  /* 0x000000a5ea00720c */ /* 0x000fda0003f06270 */
[----:B------:R-:W-:Y:S05]  /*0970*/  @!P0 BRA `(.L_x_3231) ;  /* 0x00000a5000008947 */ /* 0x000fea0003800000 */
[----:B-1----:R1:W2:Y:S04]  /*0980*/  LD.E.64 R2, [R10.64+0xb0] ;  /* 0x0000b0060a027980 */ /* 0x0022a8000c101b00 */
[----:B------:R1:W3:Y:S04]  /*0990*/  LD.E R4, [R10.64+0x60] ;  /* 0x000060060a047980 */ /* 0x0002e8000c101900 */
[----:B------:R1:W4:Y:S04]  /*09a0*/  LD.E R6, [R10.64+0xcc] ;  /* 0x0000cc060a067980 */ /* 0x000328000c101900 */
[----:B------:R1:W4:Y:S04]  /*09b0*/  LD.E.64 R8, [R10.64+0x78] ;  /* 0x000078060a087980 */ /* 0x000328000c101b00 */
[----:B------:R1:W5:Y:S04]  /*09c0*/  LD.E R0, [R10.64+0xc0] ;  /* 0x0000c0060a007980 */ /* 0x000368000c101900 */
[----:B-1----:R-:W5:Y:S01]  /*09d0*/  LD.E.64 R10, [R10.64+0xa8] ;  /* 0x0000a8060a0a7980 */ /* 0x002f62000c101b00 */
[----:B------:R-:W-:Y:S01]  /*09e0*/  SHF.R.S32.HI R7, RZ, 0x1f, R132 ;  /* 0x0000001fff077819 */ /* 0x000fe20000011484 */
[----:B------:R-:W-:Y:S03]  /*09f0*/  BSSY B0, `(.L_x_3232) ;  /* 0x000001e000007945 */ /* 0x000fe60003800000 */
[----:B------:R-:W-:-:S04]  /*0a00*/  LEA.HI R7, R7, R132, RZ, 0x4 ;  /* 0x0000008407077211 */ /* 0x000fc800078f20ff */
[----:B------:R-:W-:-:S05]  /*0a10*/  LOP3.LUT R5, R7, 0xfffffff0, RZ, 0xc0, !PT ;  /* 0xfffffff007057812 */ /* 0x000fca00078ec0ff */
[----:B------:R-:W-:Y:S02]  /*0a20*/  IMAD.IADD R132, R132, 0x1, -R5 ;  /* 0x0000000184847824 */ /* 0x000fe400078e0a05 */
[----:B--2---:R-:W-:-:S04]  /*0a30*/  IMAD R2, R2, UR8, R241 ;  /* 0x0000000802027c24 */ /* 0x004fc8000f8e02f1 */
[----:B---3--:R-:W-:Y:S02]  /*0a40*/  IMAD R2, R2, R4, R240 ;  /* 0x0000000402027224 */ /* 0x008fe400078e02f0 */
[----:B------:R-:W-:Y:S02]  /*0a50*/  IMAD.SHL.U32 R4, R132, 0x4, RZ ;  /* 0x0000000484047824 */ /* 0x000fe400078e00ff */
[--C-:B------:R-:W-:Y:S01]  /*0a60*/  IMAD R3, R3, R2, R50.reuse ;  /* 0x0000000203037224 */ /* 0x100fe200078e0232 */
[----:B------:R-:W-:Y:S01]  /*0a70*/  SHF.R.S32.HI R2, RZ, 0x4, R7 ;  /* 0x00000004ff027819 */ /* 0x000fe20000011407 */
[----:B------:R-:W-:Y:S01]  /*0a80*/  IMAD.IADD R50, R239, 0x1, -R50 ;  /* 0x00000001ef327824 */ /* 0x000fe200078e0a32 */
[--C-:B------:R-:W-:Y:S01]  /*0a90*/  SHF.R.S32.HI R5, RZ, 0x1f, R4.reuse ;  /* 0x0000001fff057819 */ /* 0x100fe20000011404 */
[----:B----4-:R-:W-:Y:S01]  /*0aa0*/  IMAD R7, R3, R6, RZ ;  /* 0x0000000603077224 */ /* 0x010fe200078e02ff */
[----:B------:R-:W-:Y:S02]  /*0ab0*/  IADD3 R17, R4, 0x40, RZ ;  /* 0x0000004004117810 */ /* 0x000fe40007ffe0ff */
[C---:B------:R-:W-:Y:S01]  /*0ac0*/  ISETP.GE.AND P1, PT, R2.reuse, R50, PT ;  /* 0x000000320200720c */ /* 0x040fe20003f26270 */
[----:B------:R-:W-:Y:S01]  /*0ad0*/  IMAD.WIDE R12, R2, 0x100, R4 ;  /* 0x00000100020c7825 */ /* 0x000fe200078e0204 */
[----:B------:R-:W-:-:S02]  /*0ae0*/  IADD3 R16, R4, 0x80, RZ ;  /* 0x0000008004107810 */ /* 0x000fc40007ffe0ff */
[----:B------:R-:W-:Y:S02]  /*0af0*/  IADD3 R15, R4, 0xc0, RZ ;  /* 0x000000c0040f7810 */ /* 0x000fe40007ffe0ff */
[----:B------:R-:W-:-:S04]  /*0b00*/  IADD3 R6, P0, R7, R12, RZ ;  /* 0x0000000c07067210 */ /* 0x000fc80007f1e0ff */
[----:B------:R-:W-:Y:S02]  /*0b10*/  LEA.HI.X.SX32 R7, R7, R13, 0x1, P0 ;  /* 0x0000000d07077211 */ /* 0x000fe400000f0eff */
[----:B------:R-:W-:-:S04]  /*0b20*/  LEA R18, P0, R6, R8, 0x2 ;  /* 0x0000000806127211 */ /* 0x000fc800078010ff */
[----:B------:R-:W-:Y:S01]  /*0b30*/  LEA.HI.X R19, R6, R9, R7, 0x2, P0 ;  /* 0x0000000906137211 */ /* 0x000fe200000f1407 */
[----:B------:R-:W-:Y:S05]  /*0b40*/  @P1 BRA `(.L_x_3233) ;  /* 0x0000008000001947 */ /* 0x000fea0003800000 */
[-C--:B-----5:R-:W-:Y:S02]  /*0b50*/  ISETP.GE.AND P3, PT, R4, R0.reuse, PT ;  /* 0x000000000400720c */ /* 0x0a0fe40003f66270 */
[-C--:B------:R-:W-:Y:S02]  /*0b60*/  ISETP.GE.AND P2, PT, R17, R0.reuse, PT ;  /* 0x000000001100720c */ /* 0x080fe40003f46270 */
[-C--:B------:R-:W-:Y:S02]  /*0b70*/  ISETP.GE.AND P1, PT, R16, R0.reuse, PT ;  /* 0x000000001000720c */ /* 0x080fe40003f26270 */
[----:B------:R-:W-:-:S07]  /*0b80*/  ISETP.GE.AND P0, PT, R15, R0, PT ;  /* 0x000000000f00720c */ /* 0x000fce0003f06270 */
[----:B------:R1:W-:Y:S04]  /*0b90*/  @!P3 ST.E.128 [R18.64], RZ ;  /* 0x000000ff1200b985 */ /* 0x0003e8000c101d06 */
[----:B------:R1:W-:Y:S04]  /*0ba0*/  @!P2 ST.E.128 [R18.64+0x100], RZ ;  /* 0x000100ff1200a985 */ /* 0x0003e8000c101d06 */
[----:B------:R1:W-:Y:S04]  /*0bb0*/  @!P1 ST.E.128 [R18.64+0x200], RZ ;  /* 0x000200ff12009985 */ /* 0x0003e8000c101d06 */
[----:B------:R1:W-:Y:S02]  /*0bc0*/  @!P0 ST.E.128 [R18.64+0x300], RZ ;  /* 0x000300ff12008985 */ /* 0x0003e4000c101d06 */
.L_x_3233:
[----:B------:R-:W-:Y:S05]  /*0bd0*/  BSYNC B0 ;  /* 0x0000000000007941 */ /* 0x000fea0003800000 */
.L_x_3232:
        /* <DEDUP_REMOVED lines=12> */
.L_x_3235:
[----:B------:R-:W-:Y:S05]  /*0ca0*/  BSYNC B0 ;  /* 0x0000000000007941 */ /* 0x000fea0003800000 */
.L_x_3234:
        /* <DEDUP_REMOVED lines=12> */
.L_x_3237:
[----:B------:R-:W-:Y:S05]  /*0d70*/  BSYNC B0 ;  /* 0x0000000000007941 */ /* 0x000fea0003800000 */
.L_x_3236:
        /* <DEDUP_REMOVED lines=12> */
.L_x_3239:
[----:B------:R-:W-:Y:S05]  /*0e40*/  BSYNC B0 ;  /* 0x0000000000007941 */ /* 0x000fea0003800000 */
.L_x_3238:
        /* <DEDUP_REMOVED lines=12> */
.L_x_3241:
[----:B------:R-:W-:Y:S05]  /*0f10*/  BSYNC B0 ;  /* 0x0000000000007941 */ /* 0x000fea0003800000 */
.L_x_3240:
        /* <DEDUP_REMOVED lines=12> */
.L_x_3243:
[----:B------:R-:W-:Y:S05]  /*0fe0*/  BSYNC B0 ;  /* 0x0000000000007941 */ /* 0x000fea0003800000 */
.L_x_3242:
        /* <DEDUP_REMOVED lines=12> */
.L_x_3245:
[----:B------:R-:W-:Y:S05]  /*10b0*/  BSYNC B0 ;  /* 0x0000000000007941 */ /* 0x000fea0003800000 */
.L_x_3244:
        /* <DEDUP_REMOVED lines=12> */
.L_x_3247:
[----:B------:R-:W-:Y:S05]  /*1180*/  BSYNC B0 ;  /* 0x0000000000007941 */ /* 0x000fea0003800000 */
.L_x_3246:
[----:B------:R-:W-:Y:S02]  /*1190*/  ISETP.NE.AND P6, PT, R132, RZ, PT ;  /* 0x000000ff8400720c */ /* 0x000fe40003fc5270 */
[----:B-----5:R-:W-:-:S02]  /*11a0*/  SHF.R.S32.HI R0, RZ, 0x1f, R3 ;  /* 0x0000001fff007819 */ /* 0x020fc40000011403 */
[----:B------:R-:W-:Y:S02]  /*11b0*/  ISETP.GE.OR P0, PT, R2, R50, P6 ;  /* 0x000000320200720c */ /* 0x000fe40003706670 */
[----:B------:R-:W-:Y:S02]  /*11c0*/  IADD3 R3, P1, R3, R2, RZ ;  /* 0x0000000203037210 */ /* 0x000fe40007f3e0ff */
[----:B------:R-:W-:Y:S02]  /*11d0*/  ISETP.GE.OR P5, PT, R14, R50, P6 ;  /* 0x000000320e00720c */ /* 0x000fe400037a6670 */
[----:B------:R-:W-:Y:S02]  /*11e0*/  LEA.HI.X.SX32 R0, R2, R0, 0x1, P1 ;  /* 0x0000000002007211 */ /* 0x000fe400008f0eff */
[----:B------:R-:W-:Y:S02]  /*11f0*/  LEA R2, P1, R3, R10, 0x2 ;  /* 0x0000000a03027211 */ /* 0x000fe400078210ff */
[----:B------:R-:W-:-:S02]  /*1200*/  ISETP.GE.OR P2, PT, R9, R50, P6 ;  /* 0x000000320900720c */ /* 0x000fc40003746670 */
[----:B------:R-:W-:Y:S01]  /*1210*/  LEA.HI.X R3, R3, R11, R0, 0x2, P1 ;  /* 0x0000000b03037211 */ /* 0x000fe200008f1400 */
[----:B------:R-:W-:Y:S01]  /*1220*/  @!P0 IMAD.MOV.U32 R0, RZ, RZ, -0x800000 ;  /* 0xff800000ff008424 */ /* 0x000fe200078e00ff */
[-C--:B------:R-:W-:Y:S02]  /*1230*/  ISETP.GE.OR P1, PT, R8, R50.reuse, P6 ;  /* 0x000000320800720c */ /* 0x080fe40003726670 */
[-C--:B------:R-:W-:Y:S02]  /*1240*/  ISETP.GE.OR P4, PT, R13, R50.reuse, P6 ;  /* 0x000000320d00720c */ /* 0x080fe40003786670 */
[----:B------:R1:W-:Y:S01]  /*1250*/  @!P0 ST.E [R2.64], R0 ;  /* 0x0000000002008985 */ /* 0x0003e2000c101906 */
[-C--:B------:R-:W-:Y:S02]  /*1260*/  ISETP.GE.OR P3, PT, R12, R50.reuse, P6 ;  /* 0x000000320c00720c */ /* 0x080fe40003766670 */
[-C--:B------:R-:W-:Y:S02]  /*1270*/  ISETP.GE.OR P0, PT, R7, R50.reuse, P6 ;  /* 0x000000320700720c */ /* 0x080fe40003706670 */
[----:B------:R-:W-:Y:S01]  /*1280*/  ISETP.GE.OR P6, PT, R6, R50, P6 ;  /* 0x000000320600720c */ /* 0x000fe200037c6670 */
[----:B------:R-:W-:-:S03]  /*1290*/  @!P2 IMAD.MOV.U32 R5, RZ, RZ, -0x800000 ;  /* 0xff800000ff05a424 */ /* 0x000fc600078e00ff */
[----:B------:R-:W-:Y:S02]  /*12a0*/  @!P1 IMAD.MOV.U32 R4, RZ, RZ, -0x800000 ;  /* 0xff800000ff049424 */ /* 0x000fe400078e00ff */
[----:B------:R-:W-:Y:S01]  /*12b0*/  @!P4 IMAD.MOV.U32 R8, RZ, RZ, -0x800000 ;  /* 0xff800000ff08c424 */ /* 0x000fe200078e00ff */
[----:B------:R2:W-:Y:S02]  /*12c0*/  @!P2 ST.E [R2.64+0x80], R5 ;  /* 0x000080050200a985 */ /* 0x0005e4000c101906 */
[----:B------:R-:W-:Y:S02]  /*12d0*/  @!P3 IMAD.MOV.U32 R7, RZ, RZ, -0x800000 ;  /* 0xff800000ff07b424 */ /* 0x000fe400078e00ff */
[----:B------:R3:W-:Y:S04]  /*12e0*/  @!P1 ST.E [R2.64+0xa0], R4 ;  /* 0x0000a00402009985 */ /* 0x0007e8000c101906 */
[----:B------:R-:W-:Y:S04]  /*12f0*/  @!P4 ST.E [R2.64+0x40], R8 ;  /* 0x000040080200c985 */ /* 0x000fe8000c101906 */
[----:B------:R-:W-:Y:S01]  /*1300*/  @!P3 ST.E [R2.64+0x60], R7 ;  /* 0x000060070200b985 */ /* 0x000fe2000c101906 */
[----:B-1----:R-:W-:-:S05]  /*1310*/  @!P5 IMAD.MOV.U32 R0, RZ, RZ, -0x800000 ;  /* 0xff800000ff00d424 */ /* 0x002fca00078e00ff */
[----:B------:R1:W-:Y:S01]  /*1320*/  @!P5 ST.E [R2.64+0x20], R0 ;  /* 0x000020000200d985 */ /* 0x0003e2000c101906 */
[----:B--2---:R-:W-:Y:S02]  /*1330*/  IMAD.MOV.U32 R5, RZ, RZ, 0x0 ;  /* 0x00000000ff057424 */ /* 0x004fe400078e00ff */
[----:B---3--:R-:W-:Y:S02]  /*1340*/  IMAD.MOV.U32 R4, RZ, RZ, R237 ;  /* 0x000000ffff047224 */ /* 0x008fe400078e00ed */
[----:B-1----:R-:W-:-:S05]  /*1350*/  @!P0 IMAD.MOV.U32 R0, RZ, RZ, -0x800000 ;  /* 0xff800000ff008424 */ /* 0x002fca00078e00ff */
[----:B------:R1:W-:Y:S01]  /*1360*/  @!P0 ST.E [R2.64+0xc0], R0 ;  /* 0x0000c00002008985 */ /* 0x0003e2000c101906 */
[----:B------:R-:W-:Y:S05]  /*1370*/  @P6 RET.REL.NODEC R4 `(_ZN5flash24flash_fwd_splitkv_kernelI23Flash_fwd_kernel_traitsILi256ELi64ELi64ELi4ELb0ELb0EN7cutlass6half_tE19Flash_kernel_traitsILi256ELi64ELi64ELi4ES3_EELb0ELb1ELb0ELb0ELb0ELb0ELb1ELb1EEEvNS_16Flash_fwd_paramsE) ;  /* 0xffffec8004006950 */ /* 0x000fea0003c3ffff */
[----:B-1----:R-:W-:-:S05]  /*1380*/  MOV R0, 0xff800000 ;  /* 0xff80000000007802 */ /* 0x002fca0000000f00 */
[----:B------:R1:W-:Y:S02]  /*1390*/  ST.E [R2.64+0xe0], R0 ;  /* 0x0000e00002007985 */ /* 0x0003e4000c101906 */
[----:B-1----:R-:W-:Y:S02]  /*13a0*/  MOV R2, R237 ;  /* 0x000000ed00027202 */ /* 0x002fe40000000f00 */
[----:B------:R-:W-:-:S04]  /*13b0*/  MOV R3, 0x0 ;  /* 0x0000000000037802 */ /* 0x000fc80000000f00 */
[----:B------:R-:W-:Y:S05]  /*13c0*/  RET.REL.NODEC R2 `(_ZN5flash24flash_fwd_splitkv_kernelI23Flash_fwd_kernel_traitsILi256ELi64ELi64ELi4ELb0ELb0EN7cutlass6half_tE19Flash_kernel_traitsILi256ELi64ELi64ELi4ES3_EELb0ELb1ELb0ELb0ELb0ELb0ELb1ELb1EEEvNS_16Flash_fwd_paramsE) ;  /* 0xffffec3002007950 */ /* 0x000fea0003c3ffff */
.L_x_3231:
[----:B-1----:R-:W2:Y:S04]  /*13d0*/  LD.E.64 R8, [R10.64+0x160] ;  /* 0x000160060a087980 */ /* 0x002ea8000c101b00 */
[----:B------:R-:W3:Y:S01]  /*13e0*/  LD.E.64 R2, [R10.64+0x158] ;  /* 0x000158060a027980 */ /* 0x000ee2000c101b00 */
[----:B--2---:R-:W-:-:S04]  /*13f0*/  ISETP.NE.U32.AND P1, PT, R8, RZ, PT ;  /* 0x000000ff0800720c */ /* 0x004fc80003f25070 */
[----:B------:R-:W-:-:S13]  /*1400*/  ISETP.NE.AND.EX P1, PT, R9, RZ, PT, P1 ;  /* 0x000000ff0900720c */ /* 0x000fda0003f25310 */
[----:B------:R-:W2:Y:S01]  /*1410*/  @P1 LD.E.64 R12, [R10.64+0x168] ;  /* 0x000168060a0c1980 */ /* 0x000ea2000c101b00 */
        /* <DEDUP_REMOVED lines=21> */
[----:B------:R-:W3:Y:S01]  /*1570*/  LD.E R4, [R10.64+0x68] ;  /* 0x000068060a047980 */ /* 0x000ee2000c101900 */
[----:B------:R-:W-:-:S03]  /*1580*/  LEA R2, R165, 0xffffffc0, 0x6 ;  /* 0xffffffc0a5027811 */ /* 0x000fc600078e30ff */
[----:B-----5:R-:W4:Y:S01]  /*1590*/  LD.E.64 R14, [R10.64+0x20] ;  /* 0x000020060a0e7980 */ /* 0x020f22000c101b00 */
[----:B------:R-:W-:-:S03]  /*15a0*/  IABS R3, R2 ;  /* 0x0000000200037213 */ /* 0x000fc60000000000 */
[----:B------:R-:W3:Y:S04]  /*15b0*/  LD.E.64 R46, [R10.64+0x38] ;  /* 0x000038060a2e7980 */ /* 0x000ee8000c101b00 */
[----:B------:R-:W3:Y:S04]  /*15c0*/  LD.E.64 R18, [R10.64+0x50] ;  /* 0x000050060a127980 */ /* 0x000ee8000c101b00 */
        /* <DEDUP_REMOVED lines=26> */
[----:B------:R-:W-:-:S05]  /*1770*/  IMAD.WIDE R12, R8, 0x4, R242 ;  /* 0x00000004080c7825 */ /* 0x000fca00078e02f2 */
[----:B------:R2:W4:Y:S04]  /*1780*/  LD.E R3, [R12.64] ;  /* 0x000000060c037980 */ /* 0x000528000c101900 */
[----:B--2---:R-:W2:Y:S01]  /*1790*/  LD.E.64 R12, [R10.64+0x28] ;  /* 0x000028060a0c7980 */ /* 0x004ea2000c101b00 */
[----:B---3--:R-:W-:-:S04]  /*17a0*/  IABS R6, R4 ;  /* 0x0000000400067213 */ /* 0x008fc80000000000 */
[----:B------:R-:W3:Y:S08]  /*17b0*/  I2F.RP R0, R6 ;  /* 0x0000000600007306 */ /* 0x000ef00000209400 */
[----:B---3--:R-:W3:Y:S02]  /*17c0*/  MUFU.RCP R0, R0 ;  /* 0x0000000000007308 */ /* 0x008ee40000001000 */
[----:B---3--:R-:W-:-:S06]  /*17d0*/  IADD3 R0, R0, 0xffffffe, RZ ;  /* 0x0ffffffe00007810 */ /* 0x008fcc0007ffe0ff */
[----:B------:R-:W3:Y:S01]  /*17e0*/  F2I.FTZ.U32.TRUNC.NTZ R23, R0 ;  /* 0x0000000000177305 */ /* 0x000ee2000021f000 */
[----:B------:R-:W-:Y:S01]  /*17f0*/  IMAD.MOV.U32 R22, RZ, RZ, RZ ;  /* 0x000000ffff167224 */ /* 0x000fe200078e00ff */
[----:B------:R-:W-:Y:S01]  /*1800*/  IABS R5, R240 ;  /* 0x000000f000057213 */ /* 0x000fe20000000000 */
[----:B---3--:R-:W-:-:S04]  /*1810*/  IMAD.MOV R0, RZ, RZ, -R23 ;  /* 0x000000ffff007224 */ /* 0x008fc800078e0a17 */
[----:B------:R-:W-:Y:S01]  /*1820*/  IMAD R16, R0, R6, RZ ;  /* 0x0000000600107224 */ /* 0x000fe200078e02ff */
[----:B------:R-:W-:-:S03]  /*1830*/  IABS R0, R4 ;  /* 0x0000000400007213 */ /* 0x000fc60000000000 */
[----:B------:R-:W-:Y:S01]  /*1840*/  IMAD.HI.U32 R16, R23, R16, R22 ;  /* 0x0000001017107227 */ /* 0x000fe200078e0016 */
[----:B------:R-:W-:-:S05]  /*1850*/  IADD3 R0, RZ, -R0, RZ ;  /* 0x80000000ff007210 */ /* 0x000fca0007ffe0ff */
[----:B------:R-:W-:-:S04]  /*1860*/  IMAD.HI.U32 R16, R16, R5, RZ ;  /* 0x0000000510107227 */ /* 0x000fc800078e00ff */
[----:B------:R-:W-:-:S05]  /*1870*/  IMAD R0, R16, R0, R5 ;  /* 0x0000000010007224 */ /* 0x000fca00078e0205 */
[----:B------:R-:W-:Y:S02]  /*1880*/  ISETP.GT.U32.AND P1, PT, R6, R0, PT ;  /* 0x000000000600720c */ /* 0x000fe40003f24070 */
[----:B------:R-:W-:-:S11]  /*1890*/  IADD3 R8, -R8, RZ, RZ ;  /* 0x000000ff08087210 */ /* 0x000fd60007ffe1ff */
[----:B------:R-:W-:-:S05]  /*18a0*/  @!P1 IMAD.IADD R0, R0, 0x1, -R6 ;  /* 0x0000000100009824 */ /* 0x000fca00078e0a06 */
[----:B------:R-:W-:Y:S02]  /*18b0*/  ISETP.GE.U32.AND P2, PT, R0, R6, PT ;  /* 0x000000060000720c */ /* 0x000fe40003f46070 */
[----:B------:R-:W-:Y:S02]  /*18c0*/  LOP3.LUT R6, R240, R4, RZ, 0x3c, !PT ;  /* 0x00000004f0067212 */ /* 0x000fe400078e3cff */
[----:B------:R-:W-:Y:S02]  /*18d0*/  @!P1 IADD3 R16, R16, 0x1, RZ ;  /* 0x0000000110109810 */ /* 0x000fe40007ffe0ff */
[----:B------:R-:W-:Y:S02]  /*18e0*/  ISETP.GE.AND P0, PT, R6, RZ, PT ;  /* 0x000000ff0600720c */ /* 0x000fe40003f06270 */
[----:B------:R-:W-:Y:S01]  /*18f0*/  ISETP.NE.AND P1, PT, R4, RZ, PT ;  /* 0x000000ff0400720c */ /* 0x000fe20003f25270 */
[----:B------:R-:W-:-:S04]  /*1900*/  IMAD R9, R9, R8, R2 ;  /* 0x0000000809097224 */ /* 0x000fc800078e0202 */
[----:B------:R-:W-:Y:S02]  /*1910*/  @P2 IADD3 R16, R16, 0x1, RZ ;  /* 0x0000000110102810 */ /* 0x000fe40007ffe0ff */
[----:B------:R-:W-:-:S04]  /*1920*/  SHF.R.S32.HI R8, RZ, 0x1f, R9 ;  /* 0x0000001fff087819 */ /* 0x000fc80000011409 */
[----:B------:R-:W-:Y:S02]  /*1930*/  @!P0 IADD3 R16, -R16, RZ, RZ ;  /* 0x000000ff10108210 */ /* 0x000fe40007ffe1ff */
[----:B------:R-:W-:Y:S02]  /*1940*/  @!P1 LOP3.LUT R16, RZ, R4, RZ, 0x33, !PT ;  /* 0x00000004ff109212 */ /* 0x000fe400078e33ff */
[----:B----4-:R-:W-:Y:S01]  /*1950*/  SHF.R.S32.HI R0, RZ, 0x1f, R3 ;  /* 0x0000001fff007819 */ /* 0x010fe20000011403 */
[----:B------:R-:W-:-:S04]  /*1960*/  IMAD R5, R15, R3, RZ ;  /* 0x000000030f057224 */ /* 0x000fc800078e02ff */
[C---:B------:R-:W-:Y:S02]  /*1970*/  IMAD R5, R14.reuse, R0, R5 ;  /* 0x000000000e057224 */ /* 0x040fe400078e0205 */
[----:B------:R-:W-:-:S04]  /*1980*/  IMAD.WIDE.U32 R14, R14, R3, RZ ;  /* 0x000000030e0e7225 */ /* 0x000fc800078e00ff */
[----:B------:R-:W-:Y:S02]  /*1990*/  IMAD.IADD R15, R15, 0x1, R5 ;  /* 0x000000010f0f7824 */ /* 0x000fe400078e0205 */
[----:B------:R-:W-:Y:S02]  /*19a0*/  IMAD R5, R47, R9, RZ ;  /* 0x000000092f057224 */ /* 0x000fe400078e02ff */
[----:B------:R-:W-:-:S04]  /*19b0*/  IMAD.WIDE.U32 R14, R9, R46, R14 ;  /* 0x0000002e090e7225 */ /* 0x000fc800078e000e */
[----:B------:R-:W-:Y:S02]  /*19c0*/  IMAD R5, R46, R8, R5 ;  /* 0x000000082e057224 */ /* 0x000fe400078e0205 */
[-C--:B--2---:R-:W-:Y:S02]  /*19d0*/  IMAD R4, R13, R3.reuse, RZ ;  /* 0x000000030d047224 */ /* 0x084fe400078e02ff */
[----:B------:R-:W-:Y:S01]  /*19e0*/  IMAD.IADD R13, R15, 0x1, R5 ;  /* 0x000000010f0d7824 */ /* 0x000fe200078e0205 */
[----:B------:R-:W-:Y:S01]  /*19f0*/  SHF.R.S32.HI R15, RZ, 0x1f, R16 ;  /* 0x0000001fff0f7819 */ /* 0x000fe20000011410 */
[----:B------:R-:W-:-:S04]  /*1a00*/  IMAD.WIDE.U32 R22, R12, R3, RZ ;  /* 0x000000030c167225 */ /* 0x000fc800078e00ff */
[----:B------:R-:W-:Y:S01]  /*1a10*/  IMAD R4, R12, R0, R4 ;  /* 0x000000000c047224 */ /* 0x000fe200078e0204 */
[----:B------:R-:W-:Y:S01]  /*1a20*/  MOV R12, R14 ;  /* 0x0000000e000c7202 */ /* 0x000fe20000000f00 */
[----:B------:R-:W-:-:S04]  /*1a30*/  IMAD R5, R19, R16, RZ ;  /* 0x0000001013057224 */ /* 0x000fc800078e02ff */
[----:B------:R-:W-:Y:S02]  /*1a40*/  IMAD R5, R18, R15, R5 ;  /* 0x0000000f12057224 */ /* 0x000fe400078e0205 */
[----:B------:R-:W-:Y:S01]  /*1a50*/  IMAD.WIDE.U32 R18, R16, R18, R12 ;  /* 0x0000001210127225 */ /* 0x000fe200078e000c */
[----:B------:R-:W-:-:S03]  /*1a60*/  IADD3 R17, R23, R4, RZ ;  /* 0x0000000417117210 */ /* 0x000fc60007ffe0ff */
[----:B------:R-:W-:Y:S01]  /*1a70*/  IMAD.MOV.U32 R13, RZ, RZ, R22 ;  /* 0x000000ffff0d7224 */ /* 0x000fe200078e0016 */
[----:B------:R-:W-:Y:S01]  /*1a80*/  MOV R3, R18 ;  /* 0x0000001200037202 */ /* 0x000fe20000000f00 */
[----:B------:R-:W-:Y:S01]  /*1a90*/  IMAD.IADD R0, R19, 0x1, R5 ;  /* 0x0000000113007824 */ /* 0x000fe200078e0205 */
[----:B------:R-:W-:Y:S05]  /*1aa0*/  BRA `(.L_x_3250) ;  /* 0x0000052000007947 */ /* 0x000fea0003800000 */
.L_x_3249:
[----:B------:R-:W2:Y:S01]  /*1ab0*/  LD.E R5, [R10.64+0x68] ;  /* 0x000068060a057980 */ /* 0x000ea2000c101900 */
[----:B------:R-:W-:-:S03]  /*1ac0*/  ISETP.NE.AND P3, PT, R16, -0x1, PT ;  /* 0xffffffff1000780c */ /* 0x000fc60003f65270 */
[----:B------:R-:W3:Y:S04]  /*1ad0*/  LD.E.64 R46, [R10.64+0x38] ;  /* 0x000038060a2e7980 */ /* 0x000ee8000c101b00 */
[----:B------:R-:W4:Y:S04]  /*1ae0*/  LD.E.64 R48, [R10.64+0x40] ;  /* 0x000040060a307980 */ /* 0x000f28000c101b00 */
        /* <DEDUP_REMOVED lines=16> */
[----:B------:R-:W-:-:S03]  /*1bf0*/  IADD3 R0, RZ, -R0, RZ ;  /* 0x80000000ff007210 */ /* 0x000fc60007ffe0ff */
[----:B---3--:R-:W-:Y:S02]  /*1c00*/  @!P3 IMAD R2, R47, R15, RZ ;  /* 0x0000000f2f02b224 */ /* 0x008fe400078e02ff */
[----:B------:R-:W-:-:S04]  /*1c10*/  IMAD.HI.U32 R4, R4, R8, RZ ;  /* 0x0000000804047227 */ /* 0x000fc800078e00ff */
[----:B------:R-:W-:Y:S02]  /*1c20*/  IMAD R0, R4, R0, R8 ;  /* 0x0000000004007224 */ /* 0x000fe400078e0208 */
[----:B------:R-:W-:Y:S02]  /*1c30*/  @!P3 IMAD R2, R6, R46, R2 ;  /* 0x0000002e0602b224 */ /* 0x000fe400078e0202 */
[----:B------:R-:W-:Y:S01]  /*1c40*/  @!P3 IMAD.WIDE.U32 R30, R46, R15, RZ ;  /* 0x0000000f2e1eb225 */ /* 0x000fe200078e00ff */
[----:B------:R-:W-:-:S03]  /*1c50*/  ISETP.GT.U32.AND P0, PT, R3, R0, PT ;  /* 0x000000000300720c */ /* 0x000fc60003f04070 */
[----:B------:R-:W-:Y:S01]  /*1c60*/  @P3 IMAD.IADD R8, R15, 0x1, R16 ;  /* 0x000000010f083824 */ /* 0x000fe200078e0210 */
[----:B-----5:R-:W-:Y:S02]  /*1c70*/  @!P3 SHF.R.S32.HI R6, RZ, 0x1f, R14 ;  /* 0x0000001fff06b819 */ /* 0x020fe4000001140e */
[----:B------:R-:W-:Y:S01]  /*1c80*/  @!P3 IADD3 R9, R31, R2, RZ ;  /* 0x000000021f09b210 */ /* 0x000fe20007ffe0ff */
[-C--:B------:R-:W-:Y:S02]  /*1c90*/  @P3 IMAD R12, R47, R8.reuse, RZ ;  /* 0x000000082f0c3224 */ /* 0x080fe400078e02ff */
[----:B------:R-:W-:-:S04]  /*1ca0*/  @P3 IMAD.WIDE.U32 R26, R46, R8, RZ ;  /* 0x000000082e1a3225 */ /* 0x000fc800078e00ff */
[----:B------:R-:W-:Y:S02]  /*1cb0*/  @!P3 IMAD R2, R25, R14, RZ ;  /* 0x0000000e1902b224 */ /* 0x000fe400078e02ff */
[----:B------:R-:W-:Y:S02]  /*1cc0*/  @!P3 IMAD.MOV.U32 R8, RZ, RZ, R30 ;  /* 0x000000ffff08b224 */ /* 0x000fe400078e001e */
[C---:B------:R-:W-:Y:S02]  /*1cd0*/  @!P3 IMAD R2, R24.reuse, R6, R2 ;  /* 0x000000061802b224 */ /* 0x040fe400078e0202 */
[----:B------:R-:W-:Y:S01]  /*1ce0*/  @!P3 IMAD.WIDE.U32 R8, R24, R14, R8 ;  /* 0x0000000e1808b225 */ /* 0x000fe200078e0008 */
[----:B------:R-:W-:-:S03]  /*1cf0*/  @P3 IADD3 R12, R27, R12, RZ ;  /* 0x0000000c1b0c3210 */ /* 0x000fc60007ffe0ff */
[----:B------:R-:W-:Y:S01]  /*1d00*/  @P3 IMAD.MOV.U32 R13, RZ, RZ, R26 ;  /* 0x000000ffff0d3224 */ /* 0x000fe200078e001a */
[----:B------:R-:W-:Y:S01]  /*1d10*/  @!P3 MOV R13, R8 ;  /* 0x00000008000db202 */ /* 0x000fe20000000f00 */
[----:B------:R-:W-:Y:S01]  /*1d20*/  @!P3 IMAD.IADD R12, R9, 0x1, R2 ;  /* 0x00000001090cb824 */ /* 0x000fe200078e0202 */
[----:B------:R-:W-:-:S04]  /*1d30*/  @!P0 IADD3 R0, R0, -R3, RZ ;  /* 0x8000000300008210 */ /* 0x000fc80007ffe0ff */
[-C--:B------:R-:W-:Y:S02]  /*1d40*/  LOP3.LUT R13, R13, R12.reuse, RZ, 0x3c, !PT ;  /* 0x0000000c0d0d7212 */ /* 0x080fe400078e3cff */
[----:B------:R-:W-:Y:S02]  /*1d50*/  ISETP.GE.U32.AND P2, PT, R0, R3, PT ;  /* 0x000000030000720c */ /* 0x000fe40003f46070 */
[----:B------:R-:W-:Y:S02]  /*1d60*/  LOP3.LUT R3, R240, R5, RZ, 0x3c, !PT ;  /* 0x00000005f0037212 */ /* 0x000fe400078e3cff */
[----:B------:R-:W-:Y:S02]  /*1d70*/  LOP3.LUT R12, R13, R12, RZ, 0x3c, !PT ;  /* 0x0000000c0d0c7212 */ /* 0x000fe400078e3cff */
[----:B------:R-:W-:Y:S02]  /*1d80*/  ISETP.GE.AND P1, PT, R3, RZ, PT ;  /* 0x000000ff0300720c */ /* 0x000fe40003f26270 */
[----:B------:R-:W-:-:S02]  /*1d90*/  @!P0 IADD3 R4, R4, 0x1, RZ ;  /* 0x0000000104048810 */ /* 0x000fc40007ffe0ff */
[----:B------:R-:W-:Y:S02]  /*1da0*/  LEA R2, R165, 0xffffffc0, 0x6 ;  /* 0xffffffc0a5027811 */ /* 0x000fe400078e30ff */
[----:B------:R-:W-:Y:S02]  /*1db0*/  LOP3.LUT R13, R13, R12, RZ, 0x3c, !PT ;  /* 0x0000000c0d0d7212 */ /* 0x000fe400078e3cff */
[----:B------:R-:W-:Y:S01]  /*1dc0*/  ISETP.NE.AND P0, PT, R5, RZ, PT ;  /* 0x000000ff0500720c */ /* 0x000fe20003f05270 */
[----:B----4-:R-:W-:Y:S01]  /*1dd0*/  @!P3 IMAD R6, R49, R15, RZ ;  /* 0x0000000f3106b224 */ /* 0x010fe200078e02ff */
[----:B------:R-:W-:Y:S01]  /*1de0*/  @!P3 SHF.R.S32.HI R0, RZ, 0x1f, R15 ;  /* 0x0000001fff00b819 */ /* 0x000fe2000001140f */
[----:B------:R-:W-:Y:S01]  /*1df0*/  IMAD.WIDE.U32 R24, R46, R2, R12 ;  /* 0x000000022e187225 */ /* 0x000fe200078e000c */
[----:B------:R-:W-:-:S03]  /*1e00*/  SHF.R.S32.HI R8, RZ, 0x1f, R2 ;  /* 0x0000001fff087819 */ /* 0x000fc60000011402 */
[----:B------:R-:W-:Y:S02]  /*1e10*/  @!P3 IMAD R0, R0, R48, R6 ;  /* 0x000000300000b224 */ /* 0x000fe400078e0206 */
[----:B------:R-:W-:Y:S01]  /*1e20*/  @!P3 IMAD.WIDE.U32 R12, R48, R15, RZ ;  /* 0x0000000f300cb225 */ /* 0x000fe200078e00ff */
[----:B------:R-:W-:-:S03]  /*1e30*/  @P2 IADD3 R4, R4, 0x1, RZ ;  /* 0x0000000104042810 */ /* 0x000fc60007ffe0ff */
[----:B------:R-:W-:Y:S01]  /*1e40*/  IMAD R9, R47, R2, RZ ;  /* 0x000000022f097224 */ /* 0x000fe200078e02ff */
[----:B------:R-:W-:Y:S01]  /*1e50*/  @!P3 IADD3 R13, R13, R0, RZ ;  /* 0x000000000d0db210 */ /* 0x000fe20007ffe0ff */
[----:B------:R-:W-:Y:S01]  /*1e60*/  @P3 IMAD.IADD R15, R15, 0x1, R16 ;  /* 0x000000010f0f3824 */ /* 0x000fe200078e0210 */
[----:B------:R-:W-:Y:S01]  /*1e70*/  @!P1 IADD3 R4, -R4, RZ, RZ ;  /* 0x000000ff04049210 */ /* 0x000fe20007ffe1ff */
[----:B------:R-:W-:Y:S01]  /*1e80*/  IMAD R9, R8, R46, R9 ;  /* 0x0000002e08097224 */ /* 0x000fe200078e0209 */
[----:B------:R-:W-:Y:S01]  /*1e90*/  @!P3 SHF.R.S32.HI R0, RZ, 0x1f, R14 ;  /* 0x0000001fff00b819 */ /* 0x000fe2000001140e */
[----:B------:R-:W-:Y:S01]  /*1ea0*/  @!P3 IMAD R3, R23, R14, RZ ;  /* 0x0000000e1703b224 */ /* 0x000fe200078e02ff */
[----:B------:R-:W-:Y:S01]  /*1eb0*/  @!P0 LOP3.LUT R4, RZ, R5, RZ, 0x33, !PT ;  /* 0x00000005ff048212 */ /* 0x000fe200078e33ff */
[-C--:B------:R-:W-:Y:S02]  /*1ec0*/  @P3 IMAD R17, R49, R15.reuse, RZ ;  /* 0x0000000f31113224 */ /* 0x080fe400078e02ff */
[----:B------:R-:W-:Y:S01]  /*1ed0*/  @P3 IMAD.WIDE.U32 R26, R48, R15, RZ ;  /* 0x0000000f301a3225 */ /* 0x000fe200078e00ff */
[----:B------:R-:W-:-:S03]  /*1ee0*/  SHF.R.S32.HI R15, RZ, 0x1f, R4 ;  /* 0x0000001fff0f7819 */ /* 0x000fc60000011404 */
[----:B------:R-:W-:Y:S02]  /*1ef0*/  IMAD.IADD R25, R25, 0x1, R9 ;  /* 0x0000000119197824 */ /* 0x000fe400078e0209 */
[C---:B------:R-:W-:Y:S02]  /*1f00*/  @!P3 IMAD R0, R22.reuse, R0, R3 ;  /* 0x000000001600b224 */ /* 0x040fe400078e0203 */
[----:B------:R-:W-:Y:S02]  /*1f10*/  IMAD R3, R19, R4, RZ ;  /* 0x0000000413037224 */ /* 0x000fe400078e02ff */
[----:B------:R-:W-:-:S04]  /*1f20*/  @!P3 IMAD.WIDE.U32 R22, R22, R14, R12 ;  /* 0x0000000e1616b225 */ /* 0x000fc800078e000c */
[----:B------:R-:W-:Y:S01]  /*1f30*/  IMAD.WIDE.U32 R24, R18, R4, R24 ;  /* 0x0000000412187225 */ /* 0x000fe200078e0018 */
[----:B------:R-:W-:-:S03]  /*1f40*/  @P3 MOV R13, R26 ;  /* 0x0000001a000d3202 */ /* 0x000fc60000000f00 */
[----:B------:R-:W-:Y:S02]  /*1f50*/  IMAD R18, R18, R15, R3 ;  /* 0x0000000f12127224 */ /* 0x000fe400078e0203 */
[----:B------:R-:W-:Y:S01]  /*1f60*/  @P3 IMAD.IADD R17, R27, 0x1, R17 ;  /* 0x000000011b113824 */ /* 0x000fe200078e0211 */
[----:B------:R-:W-:Y:S01]  /*1f70*/  @!P3 MOV R13, R22 ;  /* 0x00000016000db202 */ /* 0x000fe20000000f00 */
[----:B------:R-:W-:Y:S01]  /*1f80*/  @!P3 IMAD.IADD R17, R23, 0x1, R0 ;  /* 0x000000011711b824 */ /* 0x000fe200078e0200 */
[----:B------:R-:W-:Y:S01]  /*1f90*/  MOV R3, R24 ;  /* 0x0000001800037202 */ /* 0x000fe20000000f00 */
[----:B------:R-:W-:Y:S01]  /*1fa0*/  IMAD.IADD R0, R25, 0x1, R18 ;  /* 0x0000000119007824 */ /* 0x000fe200078e0212 */
[----:B------:R-:W-:Y:S02]  /*1fb0*/  MOV R9, R2 ;  /* 0x0000000200097202 */ /* 0x000fe40000000f00 */
[----:B------:R-:W-:Y:S02]  /*1fc0*/  MOV R16, R4 ;  /* 0x0000000400107202 */ /* 0x000fe40000000f00 */
.L_x_3250:
[----:B-1----:R-:W-:Y:S05]  /*1fd0*/  BSYNC B0 ;  /* 0x0000000000007941 */ /* 0x002fea0003800000 */
.L_x_3248:
[----:B------:R-:W-:Y:S01]  /*1fe0*/  ISETP.NE.AND P0, PT, R7, -0x1, PT ;  /* 0xffffffff0700780c */ /* 0x000fe20003f05270 */
[----:B------:R-:W2:Y:S04]  /*1ff0*/  LD.E.64 R22, [R10.64+0x30] ;  /* 0x000030060a167980 */ /* 0x000ea8000c101b00 */
[----:B------:R-:W3:Y:S04]  /*2000*/  LD.E.64 R24, [R10.64+0x48] ;  /* 0x000048060a187980 */ /* 0x000ee8000c101b00 */
[----:B------:R-:W4:Y:S04]  /*2010*/  LD.E R155, [R10.64+0xc0] ;  /* 0x0000c0060a9b7980 */ /* 0x000f28000c101900 */
[----:B------:R-:W3:Y:S04]  /*2020*/  @!P0 LD.E.64 R26, [R10.64+0x18] ;  /* 0x000018060a1a8980 */ /* 0x000ee8000c101b00 */
[----:B------:R-:W4:Y:S04]  /*2030*/  LD.E.64 R4, [R10.64+0x10] ;  /* 0x000010060a047980 */ /* 0x000f28000c101b00 */
[----:B------:R-:W4:Y:S04]  /*2040*/  LD.E.64 R162, [R10.64+0x8] ;  /* 0x000008060aa27980 */ /* 0x000f28000c101b00 */
[----:B------:R1:W5:Y:S04]  /*2050*/  @P4 LD.E R20, [R20.64] ;  /* 0x0000000614144980 */ /* 0x000368000c101900 */
[----:B------:R2:W5:Y:S01]  /*2060*/  LD.E.64 R172, [R10.64] ;  /* 0x000000060aac7980 */ /* 0x000562000c101b00 */
[----:B------:R-:W-:-:S04]  /*2070*/  SHF.R.S32.HI R45, RZ, 0x1f, R132 ;  /* 0x0000001fff2d7819 */ /* 0x000fc80000011484 */
[----:B------:R-:W-:-:S04]  /*2080*/  LEA.HI R52, R45, R132, RZ, 0x3 ;  /* 0x000000842d347211 */ /* 0x000fc800078f18ff */
[----:B------:R-:W-:Y:S02]  /*2090*/  SHF.R.S32.HI R160, RZ, 0x3, R52 ;  /* 0x00000003ffa07819 */ /* 0x000fe40000011434 */
[----:B------:R-:W-:-:S03]  /*20a0*/  LOP3.LUT R52, R52, 0xfffffff8, RZ, 0xc0, !PT ;  /* 0xfffffff834347812 */ /* 0x000fc600078ec0ff */
[----:B------:R-:W-:Y:S02]  /*20b0*/  IMAD.SHL.U32 R156, R160, 0x40, RZ ;  /* 0x00000040a09c7824 */ /* 0x000fe400078e00ff */
[----:B------:R-:W-:Y:S01]  /*20c0*/  IMAD.IADD R52, R132, 0x1, -R52 ;  /* 0x0000000184347824 */ /* 0x000fe200078e0a34 */
[----:B-1----:R-:W-:-:S03]  /*20d0*/  LEA.HI R21, R45, R132, RZ, 0x4 ;  /* 0x000000842d157211 */ /* 0x002fc600078f20ff */
[----:B------:R-:W-:Y:S01]  /*20e0*/  IMAD.SHL.U32 R18, R52, 0x8, RZ ;  /* 0x0000000834127824 */ /* 0x000fe200078e00ff */
[----:B------:R-:W-:Y:S02]  /*20f0*/  LOP3.LUT R156, R156, 0x1c0, RZ, 0xc0, !PT ;  /* 0x000001c09c9c7812 */ /* 0x000fe400078ec0ff */
[----:B------:R-:W-:Y:S02]  /*2100*/  LOP3.LUT R12, R21, 0xfffffff0, RZ, 0xc0, !PT ;  /* 0xfffffff0150c7812 */ /* 0x000fe400078ec0ff */
[----:B------:R-:W-:Y:S02]  /*2110*/  LOP3.LUT R6, R156, 0x38, R18, 0xf8, !PT ;  /* 0x000000389c067812 */ /* 0x000fe400078ef812 */
[----:B------:R-:W-:Y:S01]  /*2120*/  SHF.R.U32.HI R156, RZ, 0x3, R156 ;  /* 0x00000003ff9c7819 */ /* 0x000fe2000001169c */
[----:B------:R-:W-:-:S03]  /*2130*/  IMAD.IADD R12, R132, 0x1, -R12 ;  /* 0x00000001840c7824 */ /* 0x000fc600078e0a0c */
[----:B------:R-:W-:Y:S02]  /*2140*/  LOP3.LUT R156, R6, R156, RZ, 0x3c, !PT ;  /* 0x0000009c069c7212 */ /* 0x000fe400078e3cff */
[----:B------:R-:W-:Y:S02]  /*2150*/  SHF.R.S32.HI R6, RZ, 0x1f, R12 ;  /* 0x0000001fff067819 */ /* 0x000fe4000001140c */
[----:B------:R-:W-:Y:S02]  /*2160*/  SHF.R.S32.HI R53, RZ, 0x4, R21 ;  /* 0x00000004ff357819 */ /* 0x000fe40000011415 */
[----:B------:R-:W-:Y:S02]  /*2170*/  LEA.HI R6, R6, R12, RZ, 0x3 ;  /* 0x0000000c06067211 */ /* 0x000fe400078f18ff */
[----:B------:R-:W-:Y:S02]  /*2180*/  IADD3 R30, P1, R18, R13, RZ ;  /* 0x0000000d121e7210 */ /* 0x000fe40007f3e0ff */
[----:B------:R-:W-:-:S02]  /*2190*/  LEA.HI R21, R21, R53, RZ, 0x1 ;  /* 0x0000003515157211 */ /* 0x000fc400078f08ff */
[----:B------:R-:W-:Y:S02]  /*21a0*/  LOP3.LUT R13, R6, 0xfffffff8, RZ, 0xc0, !PT ;  /* 0xfffffff8060d7812 */ /* 0x000fe400078ec0ff */
[----:B------:R-:W-:Y:S02]  /*21b0*/  LEA.HI R14, R45, R132, RZ, 0x6 ;  /* 0x000000842d0e7211 */ /* 0x000fe400078f30ff */
[----:B------:R-:W-:Y:S01]  /*21c0*/  SHF.R.S32.HI R19, RZ, 0x1f, R18 ;  /* 0x0000001fff137819 */ /* 0x000fe20000011412 */
[----:B------:R-:W-:Y:S01]  /*21d0*/  IMAD.IADD R13, R12, 0x1, -R13 ;  /* 0x000000010c0d7824 */ /* 0x000fe200078e0a0d */
[----:B------:R-:W-:Y:S01]  /*21e0*/  LOP3.LUT R21, R21, 0xfffffffe, RZ, 0xc0, !PT ;  /* 0xfffffffe15157812 */ /* 0x000fe200078ec0ff */
[----:B------:R-:W-:Y:S02]  /*21f0*/  IMAD.SHL.U32 R14, R14, 0x8, RZ ;  /* 0x000000080e0e7824 */ /* 0x000fe400078e00ff */
[----:B-----5:R-:W-:Y:S02]  /*2200*/  IMAD R8, R8, R48, RZ ;  /* 0x0000003008087224 */ /* 0x020fe400078e02ff */
[----:B------:R-:W-:-:S02]  /*2210*/  IMAD.X R31, R19, 0x1, R17, P1 ;  /* 0x00000001131f7824 */ /* 0x000fc400008e0611 */
[----:B------:R-:W-:Y:S02]  /*2220*/  IMAD.IADD R53, R53, 0x1, -R21 ;  /* 0x0000000135357824 */ /* 0x000fe400078e0a15 */
[----:B------:R-:W-:Y:S01]  /*2230*/  IMAD.SHL.U32 R17, R13, 0x40, RZ ;  /* 0x000000400d117824 */ /* 0x000fe200078e00ff */
[----:B------:R-:W-:Y:S01]  /*2240*/  LOP3.LUT R156, R156, 0xfffffe00, R14, 0xf8, !PT ;  /* 0xfffffe009c9c7812 */ /* 0x000fe200078ef80e */
[C---:B------:R-:W-:Y:S01]  /*2250*/  IMAD R8, R9.reuse, R49, R8 ;  /* 0x0000003109087224 */ /* 0x040fe200078e0208 */
[----:B------:R-:W-:Y:S01]  /*2260*/  SHF.R.S32.HI R54, RZ, 0x1f, R241 ;  /* 0x0000001fff367819 */ /* 0x000fe200000114f1 */
[----:B------:R-:W-:Y:S01]  /*2270*/  IMAD.WIDE.U32 R30, R9, R48, R30 ;  /* 0x00000030091e7225 */ /* 0x000fe200078e001e */
[----:B------:R-:W-:-:S03]  /*2280*/  LOP3.LUT R17, R17, 0x1c0, RZ, 0xc0, !PT ;  /* 0x000001c011117812 */ /* 0x000fc600078ec0ff */
[----:B------:R-:W-:-:S05]  /*2290*/  IMAD.SHL.U32 R14, R53, 0x8, RZ ;  /* 0x00000008350e7824 */ /* 0x000fca00078e00ff */
[----:B------:R-:W-:Y:S02]  /*22a0*/  LOP3.LUT R14, R17, 0x8, R14, 0xf8, !PT ;  /* 0x00000008110e7812 */ /* 0x000fe400078ef80e */
[----:B------:R-:W-:-:S04]  /*22b0*/  SHF.R.U32.HI R17, RZ, 0x3, R17 ;  /* 0x00000003ff117819 */ /* 0x000fc80000011611 */
[----:B------:R-:W-:Y:S01]  /*22c0*/  LOP3.LUT R14, R14, R17, RZ, 0x3c, !PT ;  /* 0x000000110e0e7212 */ /* 0x000fe200078e3cff */
[----:B------:R-:W-:Y:S02]  /*22d0*/  IMAD.IADD R31, R31, 0x1, R8 ;  /* 0x000000011f1f7824 */ /* 0x000fe400078e0208 */
[----:B------:R-:W-:-:S04]  /*22e0*/  IMAD R8, R29, R16, RZ ;  /* 0x000000101d087224 */ /* 0x000fc800078e02ff */
[-C--:B------:R-:W-:Y:S02]  /*22f0*/  IMAD R8, R15, R28.reuse, R8 ;  /* 0x0000001c0f087224 */ /* 0x080fe400078e0208 */
[----:B------:R-:W-:Y:S01]  /*2300*/  IMAD.WIDE.U32 R28, R16, R28, R30 ;  /* 0x0000001c101c7225 */ /* 0x000fe200078e001e */
[C---:B------:R-:W-:Y:S02]  /*2310*/  LOP3.LUT P3, RZ, R13.reuse, 0x4, RZ, 0xc0, !PT ;  /* 0x000000040dff7812 */ /* 0x040fe4000786c0ff */
[----:B------:R-:W-:Y:S01]  /*2320*/  LOP3.LUT P2, RZ, R13, 0x2, RZ, 0xc0, !PT ;  /* 0x000000020dff7812 */ /* 0x000fe2000784c0ff */
[----:B------:R-:W-:Y:S01]  /*2330*/  IMAD R184, R49, R160, RZ ;  /* 0x000000a031b87224 */ /* 0x000fe200078e02ff */
[----:B------:R-:W-:Y:S02]  /*2340*/  SHF.R.S32.HI R161, RZ, 0x1f, R160 ;  /* 0x0000001fffa17819 */ /* 0x000fe400000114a0 */
[----:B------:R-:W-:Y:S02]  /*2350*/  IADD3 R13, R18, 0x80, RZ ;  /* 0x00000080120d7810 */ /* 0x000fe40007ffe0ff */
[----:B------:R-:W-:Y:S01]  /*2360*/  SHF.R.S32.HI R78, RZ, 0x1f, R79 ;  /* 0x0000001fff4e7819 */ /* 0x000fe2000001144f */
[----:B------:R-:W-:-:S03]  /*2370*/  IMAD R184, R161, R48, R184 ;  /* 0x00000030a1b87224 */ /* 0x000fc600078e02b8 */
[----:B------:R-:W-:-:S04]  /*2380*/  LEA.HI R78, R78, R79, RZ, 0x6 ;  /* 0x0000004f4e4e7211 */ /* 0x000fc800078f30ff */
[----:B------:R-:W-:-:S04]  /*2390*/  SHF.R.S32.HI R78, RZ, 0x6, R78 ;  /* 0x00000006ff4e7819 */ /* 0x000fc8000001144e */
[----:B------:R-:W-:Y:S01]  /*23a0*/  IMNMX R78, R234, R78, !PT ;  /* 0x0000004eea4e7217 */ /* 0x000fe20007800200 */
[----:B------:R-:W-:Y:S01]  /*23b0*/  IMAD R157, R47, R160, RZ ;  /* 0x000000a02f9d7224 */ /* 0x000fe200078e02ff */
[----:B------:R-:W-:-:S03]  /*23c0*/  LEA.HI R45, R45, R132, RZ, 0x5 ;  /* 0x000000842d2d7211 */ /* 0x000fc600078f28ff */
[----:B------:R-:W-:Y:S01]  /*23d0*/  IMAD R157, R161, R46, R157 ;  /* 0x0000002ea19d7224 */ /* 0x000fe200078e029d */
[----:B------:R-:W-:Y:S01]  /*23e0*/  LOP3.LUT R154, R45, 0xffffffe0, RZ, 0xc0, !PT ;  /* 0xffffffe02d9a7812 */ /* 0x000fe200078ec0ff */
[C---:B------:R-:W-:Y:S01]  /*23f0*/  IMAD.SHL.U32 R232, R46.reuse, 0x10, RZ ;  /* 0x000000102ee87824 */ /* 0x040fe200078e00ff */
[----:B------:R-:W-:Y:S01]  /*2400*/  SHF.L.U64.HI R233, R46, 0x4, R47 ;  /* 0x000000042ee97819 */ /* 0x000fe2000001022f */
[C---:B------:R-:W-:Y:S01]  /*2410*/  IMAD.SHL.U32 R230, R48.reuse, 0x10, RZ ;  /* 0x0000001030e67824 */ /* 0x040fe200078e00ff */
[----:B------:R-:W-:Y:S01]  /*2420*/  SHF.L.U64.HI R231, R48, 0x4, R49 ;  /* 0x0000000430e77819 */ /* 0x000fe20000010231 */
[----:B------:R-:W-:Y:S01]  /*2430*/  IMAD.IADD R154, R132, 0x1, -R154 ;  /* 0x00000001849a7824 */ /* 0x000fe200078e0a9a */
[----:B------:R-:W-:Y:S01]  /*2440*/  SHF.R.S32.HI R45, RZ, 0x5, R45 ;  /* 0x00000005ff2d7819 */ /* 0x000fe2000001142d */
[----:B------:R-:W-:Y:S02]  /*2450*/  IMAD.SHL.U32 R152, R52, 0x4, RZ ;  /* 0x0000000434987824 */ /* 0x000fe400078e00ff */
[----:B--2---:R-:W-:-:S04]  /*2460*/  @P0 IMAD.WIDE.U32 R34, R22, R7, RZ ;  /* 0x0000000716220225 */ /* 0x004fc800078e00ff */
[----:B------:R-:W-:Y:S02]  /*2470*/  @P0 IMAD R12, R23, R7, RZ ;  /* 0x00000007170c0224 */ /* 0x000fe400078e02ff */
[----:B------:R-:W-:Y:S02]  /*2480*/  @P0 IMAD.MOV.U32 R7, RZ, RZ, R34 ;  /* 0x000000ffff070224 */ /* 0x000fe400078e0022 */
[-C--:B---3--:R-:W-:Y:S02]  /*2490*/  @!P0 IMAD R9, R27, R241.reuse, RZ ;  /* 0x000000f11b098224 */ /* 0x088fe400078e02ff */
[----:B------:R-:W-:-:S04]  /*24a0*/  @!P0 IMAD.WIDE.U32 R32, R26, R241, RZ ;  /* 0x000000f11a208225 */ /* 0x000fc800078e00ff */
[----:B------:R-:W-:Y:S02]  /*24b0*/  @!P0 IMAD R26, R26, R54, R9 ;  /* 0x000000361a1a8224 */ /* 0x000fe400078e0209 */
[----:B------:R-:W-:Y:S02]  /*24c0*/  @!P0 IMAD.MOV.U32 R7, RZ, RZ, R32 ;  /* 0x000000ffff078224 */ /* 0x000fe400078e0020 */
[----:B------:R-:W-:Y:S02]  /*24d0*/  @P0 IMAD.IADD R9, R35, 0x1, R12 ;  /* 0x0000000123090824 */ /* 0x000fe400078e020c */
[----:B------:R-:W-:Y:S01]  /*24e0*/  @!P0 IMAD.IADD R9, R33, 0x1, R26 ;  /* 0x0000000121098824 */ /* 0x000fe200078e021a */
[----:B------:R-:W-:Y:S01]  /*24f0*/  IADD3 R26, P1, R18, R7, RZ ;  /* 0x00000007121a7210 */ /* 0x000fe20007f3e0ff */
[----:B------:R-:W-:Y:S01]  /*2500*/  IMAD.SHL.U32 R35, R6, 0x40, RZ ;  /* 0x0000004006237824 */ /* 0x000fe200078e00ff */
[----:B------:R-:W-:Y:S01]  /*2510*/  SHF.R.S32.HI R12, RZ, 0x1f, R240 ;  /* 0x0000001fff0c7819 */ /* 0x000fe200000114f0 */
[----:B------:R-:W-:-:S02]  /*2520*/  IMAD R7, R25, R240, RZ ;  /* 0x000000f019077224 */ /* 0x000fc400078e02ff */
[----:B------:R-:W-:Y:S01]  /*2530*/  IMAD.X R27, R19, 0x1, R9, P1 ;  /* 0x00000001131b7824 */ /* 0x000fe200008e0609 */
[----:B------:R-:W-:Y:S02]  /*2540*/  LOP3.LUT R35, R14, 0xfffffe00, R35, 0xf8, !PT ;  /* 0xfffffe000e237812 */ /* 0x000fe400078ef823 */
[----:B------:R-:W-:Y:S01]  /*2550*/  IADD3 R14, R18, 0x40, RZ ;  /* 0x00000040120e7810 */ /* 0x000fe20007ffe0ff */
[----:B------:R-:W-:Y:S02]  /*2560*/  @P0 IMAD.MOV.U32 R170, RZ, RZ, R22 ;  /* 0x000000ffffaa0224 */ /* 0x000fe400078e0016 */
[----:B------:R-:W-:Y:S02]  /*2570*/  @P0 IMAD.MOV.U32 R171, RZ, RZ, R23 ;  /* 0x000000ffffab0224 */ /* 0x000fe400078e0017 */
[----:B------:R-:W-:Y:S02]  /*2580*/  IMAD R7, R24, R12, R7 ;  /* 0x0000000c18077224 */ /* 0x000fe400078e0207 */
[----:B------:R-:W-:-:S04]  /*2590*/  IMAD.WIDE.U32 R26, R240, R24, R26 ;  /* 0x00000018f01a7225 */ /* 0x000fc800078e001a */
[----:B------:R-:W-:Y:S02]  /*25a0*/  @!P0 IMAD.MOV.U32 R170, RZ, RZ, R22 ;  /* 0x000000ffffaa8224 */ /* 0x000fe400078e0016 */
[----:B------:R-:W-:Y:S01]  /*25b0*/  @!P0 IMAD.MOV.U32 R171, RZ, RZ, R23 ;  /* 0x000000ffffab8224 */ /* 0x000fe200078e0017 */
[-C--:B----4-:R-:W-:Y:S01]  /*25c0*/  ISETP.GE.AND P0, PT, R14, R155.reuse, PT ;  /* 0x0000009b0e00720c */ /* 0x090fe20003f06270 */
[----:B------:R-:W-:Y:S01]  /*25d0*/  IMAD.IADD R167, R27, 0x1, R7 ;  /* 0x000000011ba77824 */ /* 0x000fe200078e0207 */
[-C--:B------:R-:W-:Y:S02]  /*25e0*/  ISETP.GE.AND P1, PT, R18, R155.reuse, PT ;  /* 0x0000009b1200720c */ /* 0x080fe40003f26270 */
[----:B------:R-:W-:Y:S01]  /*25f0*/  SEL R7, RZ, 0xffffffff, P0 ;  /* 0xffffffffff077807 */ /* 0x000fe20000000000 */
[----:B------:R-:W-:Y:S02]  /*2600*/  IMAD.IADD R9, R29, 0x1, R8 ;  /* 0x000000011d097824 */ /* 0x000fe400078e0208 */
[----:B------:R-:W-:Y:S01]  /*2610*/  IMAD.MOV.U32 R8, RZ, RZ, R28 ;  /* 0x000000ffff087224 */ /* 0x000fe200078e001c */
[----:B------:R-:W-:Y:S01]  /*2620*/  SEL R6, RZ, 0x1, P1 ;  /* 0x00000001ff067807 */ /* 0x000fe20000800000 */
[----:B------:R-:W-:Y:S01]  /*2630*/  IMAD.SHL.U32 R7, R7, 0x2, RZ ;  /* 0x0000000207077824 */ /* 0x000fe200078e00ff */
[----:B------:R-:W-:Y:S01]  /*2640*/  ISETP.GE.AND P0, PT, R13, R155, PT ;  /* 0x0000009b0d00720c */ /* 0x000fe20003f06270 */
[----:B------:R-:W-:Y:S01]  /*2650*/  IMAD.WIDE.U32 R8, R160, R48, R8 ;  /* 0x00000030a0087225 */ /* 0x000fe200078e0008 */
[----:B------:R-:W-:-:S02]  /*2660*/  IADD3 R12, R18, 0xc0, RZ ;  /* 0x000000c0120c7810 */ /* 0x000fc40007ffe0ff */
[----:B------:R-:W-:Y:S01]  /*2670*/  LOP3.LUT R7, R7, 0x2, R6, 0xe2, !PT ;  /* 0x0000000207077812 */ /* 0x000fe200078ee206 */
[----:B------:R-:W-:Y:S01]  /*2680*/  IMAD.IADD R184, R9, 0x1, R184 ;  /* 0x0000000109b87824 */ /* 0x000fe200078e02b8 */
[----:B------:R-:W-:Y:S02]  /*2690*/  SEL R6, RZ, 0x4, P0 ;  /* 0x00000004ff067807 */ /* 0x000fe40000000000 */
[----:B------:R-:W-:Y:S02]  /*26a0*/  LEA R185, P0, R8, R4, 0x1 ;  /* 0x0000000408b97211 */ /* 0x000fe400078008ff */
[----:B------:R-:W-:Y:S02]  /*26b0*/  ISETP.GE.AND P1, PT, R12, R155, PT ;  /* 0x0000009b0c00720c */ /* 0x000fe40003f26270 */
[----:B------:R-:W-:Y:S02]  /*26c0*/  LEA.HI.X R184, R8, R5, R184, 0x1, P0 ;  /* 0x0000000508b87211 */ /* 0x000fe400000f0cb8 */
[----:B------:R-:W-:-:S02]  /*26d0*/  IADD3 R158, P0, R18, R3, RZ ;  /* 0x00000003129e7210 */ /* 0x000fc40007f1e0ff */
[----:B------:R-:W-:Y:S02]  /*26e0*/  SEL R153, RZ, 0x8, P1 ;  /* 0x00000008ff997807 */ /* 0x000fe40000800000 */
[----:B------:R-:W-:Y:S01]  /*26f0*/  ISETP.GT.AND P1, PT, R165, R78, PT ;  /* 0x0000004ea500720c */ /* 0x000fe20003f24270 */
[----:B------:R-:W-:Y:S02]  /*2700*/  IMAD.X R159, R19, 0x1, R0, P0 ;  /* 0x00000001139f7824 */ /* 0x000fe400000e0600 */
[----:B------:R-:W-:-:S04]  /*2710*/  IMAD.WIDE R22, R238, 0x40, R160 ;  /* 0x00000040ee167825 */ /* 0x000fc800078e02a0 */
[----:B------:R-:W-:-:S04]  /*2720*/  IMAD.WIDE.U32 R158, R160, R46, R158 ;  /* 0x0000002ea09e7225 */ /* 0x000fc800078e009e */
[----:B------:R-:W-:Y:S02]  /*2730*/  IMAD.MOV.U32 R166, RZ, RZ, R26 ;  /* 0x000000ffffa67224 */ /* 0x000fe400078e001a */
[----:B------:R-:W-:Y:S01]  /*2740*/  IMAD R168, R23, R170, RZ ;  /* 0x000000aa17a87224 */ /* 0x000fe200078e02ff */
[----:B------:R-:W-:Y:S01]  /*2750*/  LEA R236, P0, R158, R162, 0x1 ;  /* 0x000000a29eec7211 */ /* 0x000fe200078008ff */
[----:B------:R-:W-:Y:S02]  /*2760*/  IMAD.MOV.U32 R34, RZ, RZ, 0x10 ;  /* 0x00000010ff227424 */ /* 0x000fe400078e00ff */
[----:B------:R-:W-:Y:S02]  /*2770*/  IMAD.MOV.U32 R33, RZ, RZ, 0x20 ;  /* 0x00000020ff217424 */ /* 0x000fe400078e00ff */
[----:B------:R-:W-:Y:S02]  /*2780*/  IMAD.IADD R157, R159, 0x1, R157 ;  /* 0x000000019f9d7824 */ /* 0x000fe400078e029d */
[----:B------:R-:W-:-:S02]  /*2790*/  IMAD R168, R22, R171, R168 ;  /* 0x000000ab16a87224 */ /* 0x000fc400078e02a8 */
[----:B------:R-:W-:Y:S01]  /*27a0*/  IMAD.WIDE.U32 R166, R22, R170, R166 ;  /* 0x000000aa16a67225 */ /* 0x000fe200078e00a6 */
[----:B------:R-:W-:Y:S02]  /*27b0*/  LOP3.LUT R153, R153, R7, R6, 0xfe, !PT ;  /* 0x0000000799997212 */ /* 0x000fe400078efe06 */
[----:B------:R-:W-:Y:S01]  /*27c0*/  SEL R34, R34, 0xfffffff0, !P2 ;  /* 0xfffffff022227807 */ /* 0x000fe20005000000 */
[----:B------:R-:W-:Y:S01]  /*27d0*/  @!P4 IMAD.MOV.U32 R20, RZ, RZ, RZ ;  /* 0x000000ffff14c224 */ /* 0x000fe200078e00ff */
[----:B------:R-:W-:Y:S01]  /*27e0*/  SEL R33, R33, 0xffffffe0, !P3 ;  /* 0xffffffe021217807 */ /* 0x000fe20005800000 */
[----:B------:R-:W-:Y:S01]  /*27f0*/  IMAD.IADD R169, R167, 0x1, R168 ;  /* 0x00000001a7a97824 */ /* 0x000fe200078e02a8 */
[----:B------:R-:W-:Y:S01]  /*2800*/  LEA.HI.X R235, R158, R163, R157, 0x1, P0 ;  /* 0x000000a39eeb7211 */ /* 0x000fe200000f0c9d */
[----:B------:R-:W-:Y:S05]  /*2810*/  @!P1 BRA `(.L_x_3251) ;  /* 0x0000c58000009947 */ /* 0x000fea0003800000 */
[----:B------:R-:W2:Y:S04]  /*2820*/  LD.E.64 R36, [R10.64+0x120] ;  /* 0x000120060a247980 */ /* 0x000ea8000c101b00 */
[----:B------:R-:W3:Y:S04]  /*2830*/  LD.E.64 R38, [R10.64+0x118] ;  /* 0x000118060a267980 */ /* 0x000ee8000c101b00 */
[----:B------:R-:W4:Y:S04]  /*2840*/  LD.E.64 R176, [R10.64+0x130] ;  /* 0x000130060ab07980 */ /* 0x000f28000c101b00 */
[----:B------:R-:W5:Y:S04]  /*2850*/  LD.E.64 R178, [R10.64+0x128] ;  /* 0x000128060ab27980 */ /* 0x000f68000c101b00 */
[----:B------:R-:W4:Y:S04]  /*2860*/  LD.E.64 R28, [R10.64+0x140] ;  /* 0x000140060a1c7980 */ /* 0x000f28000c101b00 */
[----:B------:R-:W4:Y:S04]  /*2870*/  LD.E R17, [R10.64+0xd0] ;  /* 0x0000d0060a117980 */ /* 0x000f28000c101900 */
[----:B------:R-:W5:Y:S04]  /*2880*/  LD.E.64 R26, [R10.64+0x138] ;  /* 0x000138060a1a7980 */ /* 0x000f68000c101b00 */
[----:B------:R-:W5:Y:S04]  /*2890*/  LD.E.64 R24, [R10.64+0x108] ;  /* 0x000108060a187980 */ /* 0x000f68000c101b00 */
[----:B------:R-:W5:Y:S04]  /*28a0*/  LD.E.64 R22, [R10.64+0x110] ;  /* 0x000110060a167980 */ /* 0x000f68000c101b00 */
[----:B------:R-:W5:Y:S04]  /*28b0*/  LD.E.64 R8, [R10.64+0x150] ;  /* 0x000150060a087980 */ /* 0x000f68000c101b00 */
[----:B------:R-:W5:Y:S01]  /*28c0*/  LD.E.64 R6, [R10.64+0x148] ;  /* 0x000148060a067980 */ /* 0x000f62000c101b00 */
[----:B------:R-:W-:Y:S01]  /*28d0*/  IADD3 R20, R20, R2, RZ ;  /* 0x0000000214147210 */ /* 0x000fe20007ffe0ff */
[C---:B------:R-:W-:Y:S01]  /*28e0*/  IMAD.SHL.U32 R56, R48.reuse, 0x20, RZ ;  /* 0x0000002030387824 */ /* 0x040fe200078e00ff */
        /* <DEDUP_REMOVED lines=29> */
[----:B-----5:R-:W-:Y:S02]  /*2ac0*/  IMAD R3, R179, R2, RZ ;  /* 0x00000002b3037224 */ /* 0x020fe400078e02ff */
        /* <DEDUP_REMOVED lines=11> */
[-C--:B------:R-:W-:Y:S01]  /*2b80*/  IMAD R3, R27, R16.reuse, RZ ;  /* 0x000000101b037224 */ /* 0x080fe200078e02ff */
        /* <DEDUP_REMOVED lines=71> */
[----:B------:R-:W-:Y:S01]  /*3000*/  SHF.L.U32 R103, R176, 0x4, RZ ;  /* 0x00000004b0677819 */ /* 0x000fe200000006ff */
        /* <DEDUP_REMOVED lines=45> */
.L_x_3369:
        /* <DEDUP_REMOVED lines=9> */
[----:B---3--:R-:W-:-:S05]  /*3370*/  @!P2 BRA `(.L_x_3253) ;  /* 0x000001400000a947 */ /* 0x008fca0003800000 */
        /* <DEDUP_REMOVED lines=20> */
.L_x_3253:
[----:B------:R-:W-:Y:S05]  /*34c0*/  BSYNC B0 ;  /* 0x0000000000007941 */ /* 0x000fea0003800000 */
.L_x_3252:
        /* <DEDUP_REMOVED lines=21> */
.L_x_3255:
[----:B------:R-:W-:Y:S05]  /*3620*/  BSYNC B0 ;  /* 0x0000000000007941 */ /* 0x000fea0003800000 */
.L_x_3254:
        /* <DEDUP_REMOVED lines=21> */
.L_x_3257:
[----:B------:R-:W-:Y:S05]  /*3780*/  BSYNC B0 ;  /* 0x0000000000007941 */ /* 0x000fea0003800000 */
.L_x_3256:
        /* <DEDUP_REMOVED lines=21> */
.L_x_3259:
[----:B------:R-:W-:Y:S05]  /*38e0*/  BSYNC B0 ;  /* 0x0000000000007941 */ /* 0x000fea0003800000 */
.L_x_3258:
        /* <DEDUP_REMOVED lines=19> */
[----:B-1----:R-:W-:Y:S02]  /*3a20*/  MOV R2, R111 ;  /* 0x0000006f00027202 */ /* 0x002fe40000000f00 */
[----:B------:R-:W-:Y:S02]  /*3a30*/  MOV R3, R110 ;  /* 0x0000006e00037202 */ /* 0x000fe40000000f00 */
[----:B------:R-:W-:Y:S03]  /*3a40*/  ISETP.GE.AND P0, PT, R18, R17, PT ;  /* 0x000000111200720c */ /* 0x000fe60003f06270 */
[----:B------:R1:W2:Y:S10]  /*3a50*/  LD.E.128 R24, [R2.64] ;  /* 0x0000000602187980 */ /* 0x0002b4000c101d00 */
        /* <DEDUP_REMOVED lines=47> */
.L_x_3266:
[----:B------:R-:W-:Y:S05]  /*3d50*/  BSYNC B0 ;  /* 0x0000000000007941 */ /* 0x000fea0003800000 */
.L_x_3265:
[----:B------:R-:W-:Y:S01]  /*3d60*/  ISETP.GE.AND P0, PT, R14, R109, PT ;  /* 0x0000006d0e00720c */ /* 0x000fe20003f06270 */
[----:B------:R-:W-:Y:S01]  /*3d70*/  @!UPT UIADD3 URZ, URZ, URZ, URZ ;  /* 0x0000003f3f3ff290 */ /* 0x000fe2000fffe03f */
[----:B------:R-:W-:Y:S11]  /*3d80*/  BSSY B0, `(.L_x_3267) ;  /* 0x0000035000007945 */ /* 0x000ff60003800000 */
[----:B------:R-:W-:-:S05]  /*3d90*/  @P0 BRA `(.L_x_3268) ;  /* 0x0000033000000947 */ /* 0x000fca0003800000 */
[----:B-1----:R-:W-:Y:S02]  /*3da0*/  MOV R2, R111 ;  /* 0x0000006f00027202 */ /* 0x002fe40000000f00 */
[----:B------:R-:W-:Y:S02]  /*3db0*/  MOV R3, R110 ;  /* 0x0000006e00037202 */ /* 0x000fe40000000f00 */
[----:B------:R-:W-:Y:S03]  /*3dc0*/  ISETP.GE.AND P0, PT, R14, R17, PT ;  /* 0x000000110e00720c */ /* 0x000fe60003f06270 */
[----:B------:R1:W2:Y:S10]  /*3dd0*/  LD.E.128 R24, [R2.64+0x80] ;  /* 0x0000800602187980 */ /* 0x0002b4000c101d00 */
        /* <DEDUP_REMOVED lines=47> */
.L_x_3268:
[----:B------:R-:W-:Y:S05]  /*40d0*/  BSYNC B0 ;  /* 0x0000000000007941 */ /* 0x000fea0003800000 */
.L_x_3267:
        /* <DEDUP_REMOVED lines=55> */
.L_x_3270:
[----:B------:R-:W-:Y:S05]  /*4450*/  BSYNC B0 ;  /* 0x0000000000007941 */ /* 0x000fea0003800000 */
.L_x_3269:
[----:B------:R-:W-:Y:S11]  /*4460*/  ISETP.GE.AND P0, PT, R12, R109, PT ;  /* 0x0000006d0c00720c */ /* 0x000ff60003f06270 */
[----:B------:R-:W-:Y:S02]  /*4470*/  @!UPT UIADD3 URZ, URZ, URZ, URZ ;  /* 0x0000003f3f3ff290 */ /* 0x000fe4000fffe03f */
        /* <DEDUP_REMOVED lines=52> */
.L_x_3264:
[----:B------:R-:W-:Y:S05]  /*47c0*/  BSYNC B1 ;  /* 0x0000000000017941 */ /* 0x000fea0003800000 */
.L_x_3263:
        /* <DEDUP_REMOVED lines=14> */
[C---:B------:R-:W-:Y:S02]  /*48b0*/  LEA R24, P1, R81.reuse, R111, 0x1 ;  /* 0x0000006f51187211 */ /* 0x040fe400078208ff */
        /* <DEDUP_REMOVED lines=52> */
.L_x_3274:
[----:B------:R-:W-:Y:S05]  /*4c00*/  BSYNC B0 ;  /* 0x0000000000007941 */ /* 0x000fea0003800000 */
.L_x_3273:
        /* <DEDUP_REMOVED lines=57> */
.L_x_3276:
[----:B------:R-:W-:Y:S05]  /*4fa0*/  BSYNC B0 ;  /* 0x0000000000007941 */ /* 0x000fea0003800000 */
.L_x_3275:
        /* <DEDUP_REMOVED lines=57> */
.L_x_3278:
[----:B------:R-:W-:Y:S05]  /*5340*/  BSYNC B0 ;  /* 0x0000000000007941 */ /* 0x000fea0003800000 */
.L_x_3277:
        /* <DEDUP_REMOVED lines=56> */
.L_x_3272:
[----:B------:R-:W-:Y:S05]  /*56d0*/  BSYNC B1 ;  /* 0x0000000000017941 */ /* 0x000fea0003800000 */
.L_x_3271:
        /* <DEDUP_REMOVED lines=67> */
.L_x_3282:
[----:B------:R-:W-:Y:S05]  /*5b10*/  BSYNC B0 ;  /* 0x0000000000007941 */ /* 0x000fea0003800000 */
.L_x_3281:
        /* <DEDUP_REMOVED lines=57> */
.L_x_3284:
[----:B------:R-:W-:Y:S05]  /*5eb0*/  BSYNC B0 ;  /* 0x0000000000007941 */ /* 0x000fea0003800000 */
.L_x_3283:
        /* <DEDUP_REMOVED lines=57> */
.L_x_3286:
[----:B------:R-:W-:Y:S05]  /*6250*/  BSYNC B0 ;  /* 0x0000000000007941 */ /* 0x000fea0003800000 */
.L_x_3285:
        /* <DEDUP_REMOVED lines=56> */
.L_x_3280:
[----:B------:R-:W-:Y:S05]  /*65e0*/  BSYNC B1 ;  /* 0x0000000000017941 */ /* 0x000fea0003800000 */
.L_x_3279:
        /* <DEDUP_REMOVED lines=71> */
.L_x_3290:
[----:B------:R-:W-:Y:S05]  /*6a60*/  BSYNC B0 ;  /* 0x0000000000007941 */ /* 0x000fea0003800000 */
.L_x_3289:
        /* <DEDUP_REMOVED lines=57> */
.L_x_3292:
[----:B------:R-:W-:Y:S05]  /*6e00*/  BSYNC B0 ;  /* 0x0000000000007941 */ /* 0x000fea0003800000 */
.L_x_3291:
        /* <DEDUP_REMOVED lines=57> */
.L_x_3294:
[----:B------:R-:W-:Y:S05]  /*71a0*/  BSYNC B0 ;  /* 0x0000000000007941 */ /* 0x000fea0003800000 */
.L_x_3293:
        /* <DEDUP_REMOVED lines=56> */
.L_x_3288:
[----:B------:R-:W-:Y:S05]  /*7530*/  BSYNC B1 ;  /* 0x0000000000017941 */ /* 0x000fea0003800000 */
.L_x_3287:
[----:B------:R-:W2:Y:S02]  /*7540*/  LD.E R0, [R10.64+0xd0] ;  /* 0x0000d0060a007980 */ /* 0x000ea4000c101900 */
[----:B--2---:R-:W-:Y:S05]  /*7550*/  IMAD.U32 R0, R0, -0x20, RZ ;  /* 0xffffffe000007824 */ /* 0x004fea00078e00ff */
[C---:B------:R-:W-:Y:S02]  /*7560*/  LEA R20, P1, R0.reuse, R20, 0x1 ;  /* 0x0000001400147211 */ /* 0x040fe400078208ff */
[C---:B------:R-:W-:Y:S02]  /*7570*/  LEA R36, P0, R0.reuse, R36, 0x1 ;  /* 0x0000002400247211 */ /* 0x040fe400078008ff */
[C---:B------:R-:W-:Y:S02]  /*7580*/  LEA.HI.X.SX32 R21, R0.reuse, R21, 0x1, P1 ;  /* 0x0000001500157211 */ /* 0x040fe400008f0eff */
[----:B------:R-:W-:Y:S01]  /*7590*/  LEA.HI.X.SX32 R37, R0, R37, 0x1, P0 ;  /* 0x0000002500257211 */ /* 0x000fe200000f0eff */
[----:B------:R-:W-:-:S05]  /*75a0*/  BRA `(.L_x_3295) ;  /* 0x0000714000007947 */ /* 0x000fca0003800000 */
.L_x_3262:
        /* <DEDUP_REMOVED lines=101> */
.L_x_3301:
[----:B------:R-:W-:Y:S05]  /*7c00*/  BSYNC B0 ;  /* 0x0000000000007941 */ /* 0x000fea0003800000 */
.L_x_3300:
[----:B-----5:R2:W-:Y:S02]  /*7c10*/  ST.E.128 [R116.64], R28 ;  /* 0x0000001c74007985 */ /* 0x0205e4000c101d06 */
.L_x_3299:
[----:B------:R-:W-:Y:S05]  /*7c20*/  BSYNC B1 ;  /* 0x0000000000017941 */ /* 0x000fea0003800000 */
.L_x_3298:
[----:B------:R-:W-:Y:S01]  /*7c30*/  ISETP.GE.AND P0, PT, R14, R109, PT ;  /* 0x0000006d0e00720c */ /* 0x000fe20003f06270 */
[----:B------:R-:W-:Y:S01]  /*7c40*/  @!UPT UIADD3 URZ, URZ, URZ, URZ ;  /* 0x0000003f3f3ff290 */ /* 0x000fe2000fffe03f */
[----:B------:R-:W-:Y:S11]  /*7c50*/  BSSY B1, `(.L_x_3302) ;  /* 0x0000063000017945 */ /* 0x000ff60003800000 */
[----:B------:R-:W-:-:S05]  /*7c60*/  @P0 BRA `(.L_x_3303) ;  /* 0x0000061000000947 */ /* 0x000fca0003800000 */
[----:B------:R-:W-:Y:S01]  /*7c70*/  IMAD.MOV.U32 R22, RZ, RZ, R111 ;  /* 0x000000ffff167224 */ /* 0x000fe200078e006f */
[----:B------:R-:W-:Y:S01]  /*7c80*/  MOV R23, R110 ;  /* 0x0000006e00177202 */ /* 0x000fe20000000f00 */
[----:B------:R-:W-:Y:S01]  /*7c90*/  BSSY B0, `(.L_x_3304) ;  /* 0x000005d000007945 */ /* 0x000fe20003800000 */
[----:B------:R-:W-:Y:S03]  /*7ca0*/  ISETP.GE.AND P0, PT, R14, R17, PT ;  /* 0x000000110e00720c */ /* 0x000fe60003f06270 */
[----:B--2---:R2:W5:Y:S10]  /*7cb0*/  LD.E.128 R28, [R22.64+0x80] ;  /* 0x00008006161c7980 */ /* 0x004574000c101d00 */
[----:B------:R-:W-:-:S05]  /*7cc0*/  @P0 BRA `(.L_x_3305) ;  /* 0x0000059000000947 */ /* 0x000fca0003800000 */
[----:B------:R-:W-:Y:S01]  /*7cd0*/  LEA.HI R0, R17, R17, RZ, 0x1 ;  /* 0x0000001111007211 */ /* 0x000fe200078f08ff */
[----:B-1----:R-:W-:Y:S01]  /*7ce0*/  IMAD.MOV.U32 R6, RZ, RZ, R113 ;  /* 0x000000ffff067224 */ /* 0x002fe200078e0071 */
        /* <DEDUP_REMOVED lines=11> */
[----:B--2---:R-:W-:Y:S01]  /*7da0*/  IMAD.MOV.U32 R22, RZ, RZ, R115 ;  /* 0x000000ffff167224 */ /* 0x004fe200078e0073 */
        /* <DEDUP_REMOVED lines=75> */
.L_x_3305:
[----:B------:R-:W-:Y:S05]  /*8260*/  BSYNC B0 ;  /* 0x0000000000007941 */ /* 0x000fea0003800000 */
.L_x_3304:
[----:B-----5:R3:W-:Y:S02]  /*8270*/  ST.E.128 [R116.64+0x80], R28 ;  /* 0x0000801c74007985 */ /* 0x0207e4000c101d06 */
.L_x_3303:
[----:B------:R-:W-:Y:S05]  /*8280*/  BSYNC B1 ;  /* 0x0000000000017941 */ /* 0x000fea0003800000 */
.L_x_3302:
[----:B------:R-:W-:Y:S01]  /*8290*/  ISETP.GE.AND P0, PT, R13, R109, PT ;  /* 0x0000006d0d00720c */ /* 0x000fe20003f06270 */
[----:B------:R-:W-:Y:S01]  /*82a0*/  @!UPT UIADD3 URZ, URZ, URZ, URZ ;  /* 0x0000003f3f3ff290 */ /* 0x000fe2000fffe03f */
[----:B------:R-:W-:Y:S11]  /*82b0*/  BSSY B1, `(.L_x_3306) ;  /* 0x0000063000017945 */ /* 0x000ff60003800000 */
[----:B------:R-:W-:-:S05]  /*82c0*/  @P0 BRA `(.L_x_3307) ;  /* 0x0000061000000947 */ /* 0x000fca0003800000 */
[----:B--2---:R-:W-:Y:S01]  /*82d0*/  IMAD.MOV.U32 R22, RZ, RZ, R111 ;  /* 0x000000ffff167224 */ /* 0x004fe200078e006f */
[----:B------:R-:W-:Y:S01]  /*82e0*/  MOV R23, R110 ;  /* 0x0000006e00177202 */ /* 0x000fe20000000f00 */
[----:B------:R-:W-:Y:S01]  /*82f0*/  BSSY B0, `(.L_x_3308) ;  /* 0x000005d000007945 */ /* 0x000fe20003800000 */
[----:B------:R-:W-:Y:S03]  /*8300*/  ISETP.GE.AND P0, PT, R13, R17, PT ;  /* 0x000000110d00720c */ /* 0x000fe60003f06270 */
[----:B---3--:R2:W5:Y:S10]  /*8310*/  LD.E.128 R28, [R22.64+0x100] ;  /* 0x00010006161c7980 */ /* 0x008574000c101d00 */
        /* <DEDUP_REMOVED lines=90> */
.L_x_3309:
[----:B------:R-:W-:Y:S05]  /*88c0*/  BSYNC B0 ;  /* 0x0000000000007941 */ /* 0x000fea0003800000 */
.L_x_3308:
[----:B-----5:R3:W-:Y:S02]  /*88d0*/  ST.E.128 [R116.64+0x100], R28 ;  /* 0x0001001c74007985 */ /* 0x0207e4000c101d06 */
.L_x_3307:
[----:B------:R-:W-:Y:S05]  /*88e0*/  BSYNC B1 ;  /* 0x0000000000017941 */ /* 0x000fea0003800000 */
.L_x_3306:
[----:B------:R-:W-:Y:S11]  /*88f0*/  ISETP.GE.AND P0, PT, R12, R109, PT ;  /* 0x0000006d0c00720c */ /* 0x000ff60003f06270 */
[----:B------:R-:W-:Y:S02]  /*8900*/  @!UPT UIADD3 URZ, URZ, URZ, URZ ;  /* 0x0000003f3f3ff290 */ /* 0x000fe4000fffe03f */
        /* <DEDUP_REMOVED lines=96> */
.L_x_3311:
[----:B------:R-:W-:Y:S05]  /*8f10*/  BSYNC B0 ;  /* 0x0000000000007941 */ /* 0x000fea0003800000 */
.L_x_3310:
[----:B-----5:R3:W-:Y:S02]  /*8f20*/  ST.E.128 [R116.64+0x180], R28 ;  /* 0x0001801c74007985 */ /* 0x0207e4000c101d06 */
.L_x_3297:
[----:B------:R-:W-:Y:S05]  /*8f30*/  BSYNC B2 ;  /* 0x0000000000027941 */ /* 0x000fea0003800000 */
.L_x_3296:
        /* <DEDUP_REMOVED lines=13> */
[----:B--23--:R1:W5:Y:S10]  /*9010*/  LD.E.128 R28, [R6.64] ;  /* 0x00000006061c7980 */ /* 0x00c374000c101d00 */
        /* <DEDUP_REMOVED lines=90> */
.L_x_3317:
[----:B------:R-:W-:Y:S05]  /*95c0*/  BSYNC B0 ;  /* 0x0000000000007941 */ /* 0x000fea0003800000 */
.L_x_3316:
[C---:B------:R-:W-:Y:S04]  /*95d0*/  LEA R2, P0, R232.reuse, R116, 0x1 ;  /* 0x00000074e8027211 */ /* 0x040fe800078008ff */
[----:B------:R-:W-:Y:S05]  /*95e0*/  LEA.HI.X R3, R232, R117, R233, 0x1, P0 ;  /* 0x00000075e8037211 */ /* 0x000fea00000f0ce9 */
[----:B-----5:R2:W-:Y:S04]  /*95f0*/  ST.E.128 [R2.64], R28 ;  /* 0x0000001c02007985 */ /* 0x0205e8000c101d06 */
.L_x_3315:
[----:B------:R-:W-:Y:S05]  /*9600*/  BSYNC B1 ;  /* 0x0000000000017941 */ /* 0x000fea0003800000 */
.L_x_3314:
        /* <DEDUP_REMOVED lines=99> */
.L_x_3321:
[----:B------:R-:W-:Y:S05]  /*9c40*/  BSYNC B0 ;  /* 0x0000000000007941 */ /* 0x000fea0003800000 */
.L_x_3320:
[C---:B------:R-:W-:Y:S04]  /*9c50*/  LEA R2, P0, R75.reuse, R116, 0x1 ;  /* 0x000000744b027211 */ /* 0x040fe800078008ff */
[----:B------:R-:W-:Y:S05]  /*9c60*/  LEA.HI.X R3, R75, R117, R74, 0x1, P0 ;  /* 0x000000754b037211 */ /* 0x000fea00000f0c4a */
[----:B-----5:R2:W-:Y:S04]  /*9c70*/  ST.E.128 [R2.64], R28 ;  /* 0x0000001c02007985 */ /* 0x0205e8000c101d06 */
.L_x_3319:
[----:B------:R-:W-:Y:S05]  /*9c80*/  BSYNC B1 ;  /* 0x0000000000017941 */ /* 0x000fea0003800000 */
.L_x_3318:
        /* <DEDUP_REMOVED lines=99> */
.L_x_3325:
[----:B------:R-:W-:Y:S05]  /*a2c0*/  BSYNC B0 ;  /* 0x0000000000007941 */ /* 0x000fea0003800000 */
.L_x_3324:
[C---:B------:R-:W-:Y:S04]  /*a2d0*/  LEA R2, P0, R71.reuse, R116, 0x1 ;  /* 0x0000007447027211 */ /* 0x040fe800078008ff */
[----:B------:R-:W-:Y:S05]  /*a2e0*/  LEA.HI.X R3, R71, R117, R70, 0x1, P0 ;  /* 0x0000007547037211 */ /* 0x000fea00000f0c46 */
[----:B-----5:R2:W-:Y:S04]  /*a2f0*/  ST.E.128 [R2.64], R28 ;  /* 0x0000001c02007985 */ /* 0x0205e8000c101d06 */
.L_x_3323:
[----:B------:R-:W-:Y:S05]  /*a300*/  BSYNC B1 ;  /* 0x0000000000017941 */ /* 0x000fea0003800000 */
.L_x_3322:
[----:B------:R-:W-:Y:S11]  /*a310*/  ISETP.GE.AND P0, PT, R12, R109, PT ;  /* 0x0000006d0c00720c */ /* 0x000ff60003f06270 */
[----:B------:R-:W-:Y:S02]  /*a320*/  @!UPT UIADD3 URZ, URZ, URZ, URZ ;  /* 0x0000003f3f3ff290 */ /* 0x000fe4000fffe03f */
        /* <DEDUP_REMOVED lines=96> */
.L_x_3327:
[----:B------:R-:W-:Y:S05]  /*a930*/  BSYNC B0 ;  /* 0x0000000000007941 */ /* 0x000fea0003800000 */
.L_x_3326:
[C---:B------:R-:W-:Y:S04]  /*a940*/  LEA R2, P0, R65.reuse, R116, 0x1 ;  /* 0x0000007441027211 */ /* 0x040fe800078008ff */
[----:B------:R-:W-:Y:S05]  /*a950*/  LEA.HI.X R3, R65, R117, R64, 0x1, P0 ;  /* 0x0000007541037211 */ /* 0x000fea00000f0c40 */
[----:B-----5:R2:W-:Y:S04]  /*a960*/  ST.E.128 [R2.64], R28 ;  /* 0x0000001c02007985 */ /* 0x0205e8000c101d06 */
.L_x_3313:
[----:B------:R-:W-:Y:S05]  /*a970*/  BSYNC B2 ;  /* 0x0000000000027941 */ /* 0x000fea0003800000 */
.L_x_3312:
        /* <DEDUP_REMOVED lines=104> */
.L_x_3333:
[----:B------:R-:W-:Y:S05]  /*b000*/  BSYNC B0 ;  /* 0x0000000000007941 */ /* 0x000fea0003800000 */
.L_x_3332:
[C---:B------:R-:W-:Y:S04]  /*b010*/  LEA R2, P0, R76.reuse, R116, 0x1 ;  /* 0x000000744c027211 */ /* 0x040fe800078008ff */
[----:B------:R-:W-:Y:S05]  /*b020*/  LEA.HI.X R3, R76, R117, R77, 0x1, P0 ;  /* 0x000000754c037211 */ /* 0x000fea00000f0c4d */
[----:B-----5:R2:W-:Y:S04]  /*b030*/  ST.E.128 [R2.64], R28 ;  /* 0x0000001c02007985 */ /* 0x0205e8000c101d06 */
.L_x_3331:
[----:B------:R-:W-:Y:S05]  /*b040*/  BSYNC B1 ;  /* 0x0000000000017941 */ /* 0x000fea0003800000 */
.L_x_3330:
        /* <DEDUP_REMOVED lines=99> */
.L_x_3337:
[----:B------:R-:W-:Y:S05]  /*b680*/  BSYNC B0 ;  /* 0x0000000000007941 */ /* 0x000fea0003800000 */
.L_x_3336:
[C---:B------:R-:W-:Y:S04]  /*b690*/  LEA R2, P0, R73.reuse, R116, 0x1 ;  /* 0x0000007449027211 */ /* 0x040fe800078008ff */
[----:B------:R-:W-:Y:S05]  /*b6a0*/  LEA.HI.X R3, R73, R117, R72, 0x1, P0 ;  /* 0x0000007549037211 */ /* 0x000fea00000f0c48 */
[----:B-----5:R2:W-:Y:S04]  /*b6b0*/  ST.E.128 [R2.64], R28 ;  /* 0x0000001c02007985 */ /* 0x0205e8000c101d06 */
.L_x_3335:
[----:B------:R-:W-:Y:S05]  /*b6c0*/  BSYNC B1 ;  /* 0x0000000000017941 */ /* 0x000fea0003800000 */
.L_x_3334:
        /* <DEDUP_REMOVED lines=99> */
.L_x_3341:
[----:B------:R-:W-:Y:S05]  /*bd00*/  BSYNC B0 ;  /* 0x0000000000007941 */ /* 0x000fea0003800000 */
.L_x_3340:
[C---:B------:R-:W-:Y:S04]  /*bd10*/  LEA R2, P0, R69.reuse, R116, 0x1 ;  /* 0x0000007445027211 */ /* 0x040fe800078008ff */
[----:B------:R-:W-:Y:S05]  /*bd20*/  LEA.HI.X R3, R69, R117, R68, 0x1, P0 ;  /* 0x0000007545037211 */ /* 0x000fea00000f0c44 */
[----:B-----5:R2:W-:Y:S04]  /*bd30*/  ST.E.128 [R2.64], R28 ;  /* 0x0000001c02007985 */ /* 0x0205e8000c101d06 */
.L_x_3339:
[----:B------:R-:W-:Y:S05]  /*bd40*/  BSYNC B1 ;  /* 0x0000000000017941 */ /* 0x000fea0003800000 */
.L_x_3338:
        /* <DEDUP_REMOVED lines=98> */
.L_x_3343:
[----:B------:R-:W-:Y:S05]  /*c370*/  BSYNC B0 ;  /* 0x0000000000007941 */ /* 0x000fea0003800000 */
.L_x_3342:
[C---:B------:R-:W-:Y:S04]  /*c380*/  LEA R2, P0, R63.reuse, R116, 0x1 ;  /* 0x000000743f027211 */ /* 0x040fe800078008ff */
[----:B------:R-:W-:Y:S05]  /*c390*/  LEA.HI.X R3, R63, R117, R62, 0x1, P0 ;  /* 0x000000753f037211 */ /* 0x000fea00000f0c3e */
[----:B-----5:R2:W-:Y:S04]  /*c3a0*/  ST.E.128 [R2.64], R28 ;  /* 0x0000001c02007985 */ /* 0x0205e8000c101d06 */
.L_x_3329:
[----:B------:R-:W-:Y:S05]  /*c3b0*/  BSYNC B2 ;  /* 0x0000000000027941 */ /* 0x000fea0003800000 */
.L_x_3328:
        /* <DEDUP_REMOVED lines=16> */
[----:B--23--:R1:W5:Y:S01]  /*c4c0*/  LD.E.128 R28, [R6.64] ;  /* 0x00000006061c7980 */ /* 0x00c362000c101d00 */
        /* <DEDUP_REMOVED lines=90> */
.L_x_3349:
[----:B------:R-:W-:Y:S05]  /*ca70*/  BSYNC B0 ;  /* 0x0000000000007941 */ /* 0x000fea0003800000 */
.L_x_3348:
[----:B------:R-:W-:Y:S02]  /*ca80*/  IMAD R0, R47, 0x60, RZ ;  /* 0x000000602f007824 */ /* 0x000fe400078e02ff */
[----:B------:R-:W-:Y:S05]  /*ca90*/  IMAD.WIDE.U32 R2, R46, 0x60, R116 ;  /* 0x000000602e027825 */ /* 0x000fea00078e0074 */
[----:B------:R-:W-:Y:S05]  /*caa0*/  IADD3 R3, R3, R0, RZ ;  /* 0x0000000003037210 */ /* 0x000fea0007ffe0ff */
[----:B-----5:R2:W-:Y:S02]  /*cab0*/  ST.E.128 [R2.64], R28 ;  /* 0x0000001c02007985 */ /* 0x0205e4000c101d06 */
.L_x_3347:
[----:B------:R-:W-:Y:S05]  /*cac0*/  BSYNC B1 ;  /* 0x0000000000017941 */ /* 0x000fea0003800000 */
.L_x_3346:
        /* <DEDUP_REMOVED lines=99> */
.L_x_3353:
[----:B------:R-:W-:Y:S05]  /*d100*/  BSYNC B0 ;  /* 0x0000000000007941 */ /* 0x000fea0003800000 */
.L_x_3352:
[C---:B------:R-:W-:Y:S04]  /*d110*/  LEA R2, P0, R67.reuse, R116, 0x1 ;  /* 0x0000007443027211 */ /* 0x040fe800078008ff */
[----:B------:R-:W-:Y:S05]  /*d120*/  LEA.HI.X R3, R67, R117, R66, 0x1, P0 ;  /* 0x0000007543037211 */ /* 0x000fea00000f0c42 */
[----:B-----5:R2:W-:Y:S04]  /*d130*/  ST.E.128 [R2.64], R28 ;  /* 0x0000001c02007985 */ /* 0x0205e8000c101d06 */
.L_x_3351:
[----:B------:R-:W-:Y:S05]  /*d140*/  BSYNC B1 ;  /* 0x0000000000017941 */ /* 0x000fea0003800000 */
.L_x_3350:
        /* <DEDUP_REMOVED lines=99> */
.L_x_3357:
[----:B------:R-:W-:Y:S05]  /*d780*/  BSYNC B0 ;  /* 0x0000000000007941 */ /* 0x000fea0003800000 */
.L_x_3356:
[C---:B------:R-:W-:Y:S04]  /*d790*/  LEA R2, P0, R61.reuse, R116, 0x1 ;  /* 0x000000743d027211 */ /* 0x040fe800078008ff */
[----:B------:R-:W-:Y:S05]  /*d7a0*/  LEA.HI.X R3, R61, R117, R60, 0x1, P0 ;  /* 0x000000753d037211 */ /* 0x000fea00000f0c3c */
[----:B-----5:R2:W-:Y:S04]  /*d7b0*/  ST.E.128 [R2.64], R28 ;  /* 0x0000001c02007985 */ /* 0x0205e8000c101d06 */
.L_x_3355:
[----:B------:R-:W-:Y:S05]  /*d7c0*/  BSYNC B1 ;  /* 0x0000000000017941 */ /* 0x000fea0003800000 */
.L_x_3354:
        /* <DEDUP_REMOVED lines=27> */
[----:B------:R-:W4:Y:S01]  /*d980*/  LD.E.128 R180, [R180.64] ;  /* 0x00000006b4b47980 */ /* 0x000f22000c101d00 */
[----:B-1----:R-:W-:Y:S02]  /*d990*/  MOV R2, RZ ;  /* 0x000000ff00027202 */ /* 0x002fe40000000f00 */
[----:B------:R-:W-:Y:S04]  /*d9a0*/  @P1 IADD3 R2, -R0, RZ, RZ ;  /* 0x000000ff00021210 */ /* 0x000fe80007ffe1ff */
[----:B------:R-:W-:Y:S04]  /*d9b0*/  IADD3 R3, P0, R133, R2, RZ ;  /* 0x0000000285037210 */ /* 0x000fe80007f1e0ff */
[----:B------:R-:W-:Y:S02]  /*d9c0*/  LEA.HI.X.SX32 R0, R2, R120, 0x1, P0 ;  /* 0x0000007802007211 */ /* 0x000fe400000f0eff */
[C---:B------:R-:W-:Y:S04]  /*d9d0*/  LEA R2, P0, R3.reuse, R115, 0x1 ;  /* 0x0000007303027211 */ /* 0x040fe800078008ff */
[----:B------:R-:W-:Y:S05]  /*d9e0*/  LEA.HI.X R3, R3, R114, R0, 0x1, P0 ;  /* 0x0000007203037211 */ /* 0x000fea00000f0c00 */
[----:B---3--:R4:W3:Y:S02]  /*d9f0*/  LD.E.128 R28, [R2.64] ;  /* 0x00000006021c7980 */ /* 0x0088e4000c101d00 */
[----:B----4-:R-:W-:Y:S01]  /*da00*/  HADD2.F32 R3, -RZ, R181.H0_H0 ;  /* 0x200000b5ff037230 */ /* 0x010fe20000004100 */
        /* <DEDUP_REMOVED lines=35> */
[--C-:B---3--:R-:W-:Y:S01]  /*dc40*/  HADD2.F32 R22, -RZ, R28.reuse.H0_H0 ;  /* 0x2000001cff167230 */ /* 0x108fe20000004100 */
        /* <DEDUP_REMOVED lines=27> */
.L_x_3359:
[----:B------:R-:W-:Y:S05]  /*de00*/  BSYNC B0 ;  /* 0x0000000000007941 */ /* 0x000fea0003800000 */
.L_x_3358:
[C---:B--2---:R-:W-:Y:S04]  /*de10*/  LEA R2, P0, R59.reuse, R116, 0x1 ;  /* 0x000000743b027211 */ /* 0x044fe800078008ff */
[----:B------:R-:W-:Y:S05]  /*de20*/  LEA.HI.X R3, R59, R117, R58, 0x1, P0 ;  /* 0x000000753b037211 */ /* 0x000fea00000f0c3a */
[----:B-----5:R2:W-:Y:S04]  /*de30*/  ST.E.128 [R2.64], R40 ;  /* 0x0000002802007985 */ /* 0x0205e8000c101d06 */
.L_x_3345:
[----:B------:R-:W-:Y:S05]  /*de40*/  BSYNC B2 ;  /* 0x0000000000027941 */ /* 0x000fea0003800000 */
.L_x_3344:
[----:B-1----:R-:W-:Y:S01]  /*de50*/  MOV R5, R114 ;  /* 0x0000007200057202 */ /* 0x002fe20000000f00 */
[----:B------:R-:W4:Y:S01]  /*de60*/  LD.E R0, [R10.64+0xd0] ;  /* 0x0000d0060a007980 */ /* 0x000f22000c101900 */
[----:B--2---:R-:W-:Y:S01]  /*de70*/  MOV R3, R112 ;  /* 0x0000007000037202 */ /* 0x004fe20000000f00 */
[----:B------:R-:W-:Y:S02]  /*de80*/  IMAD.MOV.U32 R4, RZ, RZ, R115 ;  /* 0x000000ffff047224 */ /* 0x000fe400078e0073 */
[----:B------:R-:W-:Y:S02]  /*de90*/  IMAD.MOV.U32 R2, RZ, RZ, R113 ;  /* 0x000000ffff027224 */ /* 0x000fe400078e0071 */
[----:B----4-:R-:W-:Y:S05]  /*dea0*/  IMAD.U32 R0, R0, -0x20, RZ ;  /* 0xffffffe000007824 */ /* 0x010fea00078e00ff */
[C---:B------:R-:W-:Y:S02]  /*deb0*/  LEA R115, P1, R0.reuse, R4, 0x1 ;  /* 0x0000000400737211 */ /* 0x040fe400078208ff */
[C---:B------:R-:W-:Y:S02]  /*dec0*/  LEA R113, P0, R0.reuse, R2, 0x1 ;  /* 0x0000000200717211 */ /* 0x040fe400078008ff */
[C---:B------:R-:W-:Y:S02]  /*ded0*/  LEA.HI.X.SX32 R114, R0.reuse, R5, 0x1, P1 ;  /* 0x0000000500727211 */ /* 0x040fe400008f0eff */
[----:B------:R-:W-:Y:S01]  /*dee0*/  LEA.HI.X.SX32 R112, R0, R3, 0x1, P0 ;  /* 0x0000000300707211 */ /* 0x000fe200000f0eff */
[----:B------:R-:W-:-:S05]  /*def0*/  BRA `(.L_x_3295) ;  /* 0x000007f000007947 */ /* 0x000fca0003800000 */
.L_x_3261:
[----:B------:R-:W-:Y:S01]  /*df00*/  BSSY B0, `(.L_x_3360) ;  /* 0x0000016000007945 */ /* 0x000fe20003800000 */
[----:B------:R-:W-:-:S05]  /*df10*/  @!P2 BRA `(.L_x_3361) ;  /* 0x000001400000a947 */ /* 0x000fca0003800000 */
[----:B------:R-:W-:Y:S02]  /*df20*/  ISETP.NE.AND P1, PT, R150, RZ, PT ;  /* 0x000000ff9600720c */ /* 0x000fe40003f25270 */
[----:B------:R-:W-:Y:S11]  /*df30*/  ISETP.NE.AND P0, PT, R148, RZ, PT ;  /* 0x000000ff9400720c */ /* 0x000ff60003f05270 */
[--C-:B-1----:R-:W-:Y:S02]  /*df40*/  @P1 IMAD.MOV.U32 R2, RZ, RZ, R111.reuse ;  /* 0x000000ffff021224 */ /* 0x102fe400078e006f */
[--C-:B------:R-:W-:Y:S05]  /*df50*/  @P1 IMAD.MOV.U32 R3, RZ, RZ, R110.reuse ;  /* 0x000000ffff031224 */ /* 0x100fea00078e006e */
[----:B------:R1:W2:Y:S02]  /*df60*/  @P1 LD.E.128 R4, [R2.64] ;  /* 0x0000000602041980 */ /* 0x0002a4000c101d00 */
        /* <DEDUP_REMOVED lines=15> */
.L_x_3361:
[----:B------:R-:W-:Y:S05]  /*e060*/  BSYNC B0 ;  /* 0x0000000000007941 */ /* 0x000fea0003800000 */
.L_x_3360:
        /* <DEDUP_REMOVED lines=33> */
.L_x_3363:
[----:B------:R-:W-:Y:S05]  /*e280*/  BSYNC B0 ;  /* 0x0000000000007941 */ /* 0x000fea0003800000 */
.L_x_3362:
        /* <DEDUP_REMOVED lines=33> */
.L_x_3365:
[----:B------:R-:W-:Y:S05]  /*e4a0*/  BSYNC B0 ;  /* 0x0000000000007941 */ /* 0x000fea0003800000 */
.L_x_3364:
        /* <DEDUP_REMOVED lines=36> */
.L_x_3295:
[----:B------:R-:W-:Y:S05]  /*e6f0*/  BSYNC B3 ;  /* 0x0000000000037941 */ /* 0x000fea0003800000 */
.L_x_3260:
        /* <DEDUP_REMOVED lines=17> */
[----:B------:R-:W4:Y:S01]  /*e810*/  LD.E.64 R26, [R10.64+0x40] ;  /* 0x000040060a1a7980 */ /* 0x000f22000c101b00 */
[----:B------:R-:W-:Y:S05]  /*e820*/  IABS R6, R0 ;  /* 0x0000000000067213 */ /* 0x000fea0000000000 */
[----:B---3--:R-:W3:Y:S06]  /*e830*/  LD.E.64 R24, [R10.64+0x20] ;  /* 0x000020060a187980 */ /* 0x008eec000c101b00 */
        /* <DEDUP_REMOVED lines=45> */
[-C--:B----4-:R-:W-:Y:S01]  /*eb10*/  IMAD R4, R27, R0.reuse, RZ ;  /* 0x000000001b047224 */ /* 0x090fe200078e02ff */
[----:B------:R-:W-:Y:S01]  /*eb20*/  SHF.R.S32.HI R2, RZ, 0x1f, R0 ;  /* 0x0000001fff027819 */ /* 0x000fe20000011400 */
[C---:B------:R-:W-:Y:S04]  /*eb30*/  IMAD.WIDE.U32 R28, R26.reuse, R0, RZ ;  /* 0x000000001a1c7225 */ /* 0x040fe800078e00ff */
[----:B------:R-:W-:Y:S01]  /*eb40*/  IMAD R4, R26, R2, R4 ;  /* 0x000000021a047224 */ /* 0x000fe200078e0204 */
[----:B-1----:R-:W4:Y:S01]  /*eb50*/  LD.E.64 R16, [R10.64+0x38] ;  /* 0x000038060a107980 */ /* 0x002f22000c101b00 */
[----:B--2---:R-:W-:Y:S04]  /*eb60*/  IMAD.IADD R6, R5, 0x1, -R6 ;  /* 0x0000000105067824 */ /* 0x004fe800078e0a06 */
[-C--:B---3--:R-:W-:Y:S01]  /*eb70*/  IMAD R3, R25, R6.reuse, RZ ;  /* 0x0000000619037224 */ /* 0x088fe200078e02ff */
        /* <DEDUP_REMOVED lines=9> */
[----:B----4-:R-:W-:Y:S02]  /*ec10*/  IMAD R3, R17, R0, RZ ;  /* 0x0000000011037224 */ /* 0x010fe400078e02ff */
        /* <DEDUP_REMOVED lines=9> */
.L_x_3367:
[----:B------:R-:W2:Y:S01]  /*ecb0*/  LD.E R2, [R10.64+0x40] ;  /* 0x000040060a027980 */ /* 0x000ea2000c101900 */
[----:B------:R-:W-:Y:S02]  /*ecc0*/  IMAD.MOV.U32 R4, RZ, RZ, R119 ;  /* 0x000000ffff047224 */ /* 0x000fe400078e0077 */
[----:B------:R-:W-:Y:S01]  /*ecd0*/  IMAD.MOV.U32 R5, RZ, RZ, R118 ;  /* 0x000000ffff057224 */ /* 0x000fe200078e0076 */
[----:B------:R-:W4:Y:S02]  /*ece0*/  LD.E R0, [R10.64+0x38] ;  /* 0x000038060a007980 */ /* 0x000f24000c101900 */
[----:B----4-:R-:W-:Y:S02]  /*ecf0*/  IMAD.U32 R0, R0, -0x40, RZ ;  /* 0xffffffc000007824 */ /* 0x010fe400078e00ff */
[----:B--2---:R-:W-:Y:S03]  /*ed00*/  IMAD.U32 R2, R2, -0x40, RZ ;  /* 0xffffffc002027824 */ /* 0x004fe600078e00ff */
[----:B---3--:R-:W-:Y:S02]  /*ed10*/  LEA R116, P0, R0, R116, 0x1 ;  /* 0x0000007400747211 */ /* 0x008fe400078008ff */
[----:B------:R-:W-:Y:S02]  /*ed20*/  LEA R119, P1, R2, R4, 0x1 ;  /* 0x0000000402777211 */ /* 0x000fe400078208ff */
[----:B------:R-:W-:Y:S02]  /*ed30*/  LEA.HI.X.SX32 R117, R0, R117, 0x1, P0 ;  /* 0x0000007500757211 */ /* 0x000fe400000f0eff */
[----:B------:R-:W-:Y:S04]  /*ed40*/  LEA.HI.X.SX32 R118, R2, R5, 0x1, P1 ;  /* 0x0000000502767211 */ /* 0x000fe800008f0eff */
.L_x_3368:
[----:B------:R-:W-:Y:S05]  /*ed50*/  BSYNC B0 ;  /* 0x0000000000007941 */ /* 0x000fea0003800000 */
.L_x_3366:
[----:B------:R-:W-:Y:S04]  /*ed60*/  IADD3 R9, R9, -0x1, RZ ;  /* 0xffffffff09097810 */ /* 0x000fe80007ffe0ff */
[----:B------:R-:W-:Y:S11]  /*ed70*/  ISETP.GT.AND P0, PT, R9, R78, PT ;  /* 0x0000004e0900720c */ /* 0x000ff60003f04270 */
[----:B------:R-:W-:Y:S02]  /*ed80*/  @!UPT UIADD3 URZ, URZ, URZ, URZ ;  /* 0x0000003f3f3ff290 */ /* 0x000fe4000fffe03f */
[----:B------:R-:W-:-:S05]  /*ed90*/  @P0 BRA `(.L_x_3369) ;  /* 0xffff454000000947 */ /* 0x000fca000383ffff */
.L_x_3251:
        /* <DEDUP_REMOVED lines=11> */
[----:B------:R-:W4:Y:S04]  /*ee50*/  LD.E.U8 R4, [R10.64+0x1b3] ;  /* 0x0001b3060a047980 */ /* 0x000f28000c101100 */
[----:B------:R1:W5:Y:S04]  /*ee60*/  LD.E.64 R24, [R10.64+0x148] ;  /* 0x000148060a187980 */ /* 0x000368000c101b00 */
[----:B------:R1:W5:Y:S01]  /*ee70*/  LD.E.64 R26, [R10.64+0x150] ;  /* 0x000150060a1a7980 */ /* 0x000362000c101b00 */
[----:B--2---:R-:W-:-:S04]  /*ee80*/  ISETP.NE.U32.AND P1, PT, R2, RZ, PT ;  /* 0x000000ff0200720c */ /* 0x004fc80003f25070 */
[----:B------:R-:W-:-:S13]  /*ee90*/  ISETP.NE.AND.EX P1, PT, R3, RZ, PT, P1 ;  /* 0x000000ff0300720c */ /* 0x000fda0003f25310 */
[----:B------:R-:W-:-:S04]  /*eea0*/  @P1 LEA R2, P0, R241, R2, 0x2 ;  /* 0x00000002f1021211 */ /* 0x000fc800078010ff */
[----:B------:R-:W-:-:S05]  /*eeb0*/  @P1 LEA.HI.X R3, R241, R3, R54, 0x2, P0 ;  /* 0x00000003f1031211 */ /* 0x000fca00000f1436 */
[----:B---3--:R2:W3:Y:S04]  /*eec0*/  @P1 LD.E R7, [R2.64] ;  /* 0x0000000602071980 */ /* 0x0084e8000c101900 */
[----:B--2---:R1:W5:Y:S01]  /*eed0*/  LD.E R2, [R10.64+0xc0] ;  /* 0x0000c0060a027980 */ /* 0x004362000c101900 */
[----:B------:R-:W-:Y:S02]  /*eee0*/  IADD3 R5, P1, R5, R166, RZ ;  /* 0x000000a605057210 */ /* 0x000fe40007f3e0ff */
[----:B------:R-:W-:-:S03]  /*eef0*/  LEA.HI R3, R0, R0, RZ, 0x1 ;  /* 0x0000000000037211 */ /* 0x000fc600078f08ff */
[----:B------:R-:W-:Y:S01]  /*ef00*/  IMAD.X R9, R9, 0x1, R169, P1 ;  /* 0x0000000109097824 */ /* 0x000fe200008e06a9 */
[C---:B------:R-:W-:Y:S02]  /*ef10*/  LEA R36, P1, R5.reuse, R172, 0x1 ;  /* 0x000000ac05247211 */ /* 0x040fe400078208ff */
[C---:B------:R-:W-:Y:S02]  /*ef20*/  LEA R6, P0, R170.reuse, R166, 0x5 ;  /* 0x000000a6aa067211 */ /* 0x040fe400078028ff */
[----:B------:R-:W-:Y:S02]  /*ef30*/  SHF.R.S32.HI R3, RZ, 0x1, R3 ;  /* 0x00000001ff037819 */ /* 0x000fe40000011403 */
[----:B------:R-:W-:Y:S02]  /*ef40*/  LEA.HI.X R37, R5, R173, R9, 0x1, P1 ;  /* 0x000000ad05257211 */ /* 0x000fe400008f0c09 */
[----:B------:R-:W-:Y:S02]  /*ef50*/  LEA.HI.X R15, R170, R169, R171, 0x5, P0 ;  /* 0x000000a9aa0f7211 */ /* 0x000fe400000f2cab */
[----:B----4-:R-:W-:Y:S01]  /*ef60*/  ISETP.NE.AND P4, PT, R4, RZ, PT ;  /* 0x000000ff0400720c */ /* 0x010fe20003f85270 */
[----:B------:R-:W-:Y:S01]  /*ef70*/  IMAD.MOV.U32 R168, RZ, RZ, R166 ;  /* 0x000000ffffa87224 */ /* 0x000fe200078e00a6 */
[-C--:B------:R-:W-:Y:S01]  /*ef80*/  LEA R38, P2, R166, R172.reuse, 0x1 ;  /* 0x000000aca6267211 */ /* 0x080fe200078408ff */
[----:B------:R-:W-:Y:S01]  /*ef90*/  IMAD R21, R160, R3, R152 ;  /* 0x00000003a0157224 */ /* 0x000fe200078e0298 */
[----:B------:R-:W-:Y:S01]  /*efa0*/  LEA R16, P0, R6, R172, 0x1 ;  /* 0x000000ac06107211 */ /* 0x000fe200078008ff */
[----:B------:R-:W-:Y:S01]  /*efb0*/  IMAD R8, R171, 0x30, RZ ;  /* 0x00000030ab087824 */ /* 0x000fe200078e02ff */
[-CC-:B------:R-:W-:Y:S01]  /*efc0*/  LEA.HI.X R39, R166, R173.reuse, R169.reuse, 0x1, P2 ;  /* 0x000000ada6277211 */ /* 0x180fe200010f0ca9 */
[----:B------:R-:W-:Y:S01]  /*efd0*/  IMAD.WIDE.U32 R168, R170, 0x30, R168 ;  /* 0x00000030aaa87825 */ /* 0x000fe200078e00a8 */
[----:B------:R-:W-:-:S03]  /*efe0*/  LEA.HI.X R17, R6, R173, R15, 0x1, P0 ;  /* 0x000000ad06117211 */ /* 0x000fc600000f0c0f */
[----:B------:R-:W-:Y:S02]  /*eff0*/  IMAD.IADD R15, R239, 0x1, -R50 ;  /* 0x00000001ef0f7824 */ /* 0x000fe400078e0a32 */
[----:B------:R-:W-:Y:S01]  /*f000*/  IMAD.IADD R152, R152, 0x1, R21 ;  /* 0x0000000198987824 */ /* 0x000fe200078e0215 */
[----:B------:R-:W-:Y:S01]  /*f010*/  LEA R30, P1, R168, R172, 0x1 ;  /* 0x000000aca81e7211 */ /* 0x000fe200078208ff */
[----:B------:R-:W-:Y:S01]  /*f020*/  IMAD.IADD R4, R169, 0x1, R8 ;  /* 0x00000001a9047824 */ /* 0x000fe200078e0208 */
[----:B------:R-:W-:Y:S01]  /*f030*/  ISETP.GE.AND P0, PT, R160, R15, PT ;  /* 0x0000000fa000720c */ /* 0x000fe20003f06270 */
[----:B------:R-:W-:-:S03]  /*f040*/  IMAD.SHL.U32 R29, R3, 0x10, RZ ;  /* 0x00000010031d7824 */ /* 0x000fc600078e00ff */
[----:B------:R-:W-:Y:S02]  /*f050*/  ISETP.GT.AND P0, PT, R132, -0x8, !P0 ;  /* 0xfffffff88400780c */ /* 0x000fe40004704270 */
[----:B------:R-:W-:Y:S02]  /*f060*/  LEA.HI.X R31, R168, R173, R4, 0x1, P1 ;  /* 0x000000ada81f7211 */ /* 0x000fe400008f0c04 */
[----:B---3--:R-:W-:-:S05]  /*f070*/  IADD3 R5, R7, R79, R50 ;  /* 0x0000004f07057210 */ /* 0x008fca0007ffe032 */
        /* <DEDUP_REMOVED lines=9> */
[----:B-----5:R-:W-:Y:S01]  /*f110*/  ISETP.GE.AND P2, PT, R18, R2, PT ;  /* 0x000000021200720c */ /* 0x020fe20003f46270 */
        /* <DEDUP_REMOVED lines=58> */
.L_x_3378:
[----:B------:R-:W-:Y:S05]  /*f4c0*/  BSYNC B0 ;  /* 0x0000000000007941 */ /* 0x000fea0003800000 */
.L_x_3377:
[----:B-----5:R3:W-:Y:S02]  /*f4d0*/  STS.128 [R244], R40 ;  /* 0x00000028f4007388 */ /* 0x0207e40000000c00 */
.L_x_3376:
[----:B------:R-:W-:Y:S05]  /*f4e0*/  BSYNC B1 ;  /* 0x0000000000017941 */ /* 0x000fea0003800000 */
.L_x_3375:
        /* <DEDUP_REMOVED lines=53> */
.L_x_3382:
[----:B------:R-:W-:Y:S05]  /*f840*/  BSYNC B0 ;  /* 0x0000000000007941 */ /* 0x000fea0003800000 */
.L_x_3381:
[----:B-----5:R1:W-:Y:S02]  /*f850*/  STS.128 [R244+0x2000], R40 ;  /* 0x00200028f4007388 */ /* 0x0203e40000000c00 */
.L_x_3380:
[----:B------:R-:W-:Y:S05]  /*f860*/  BSYNC B1 ;  /* 0x0000000000017941 */ /* 0x000fea0003800000 */
.L_x_3379:
        /* <DEDUP_REMOVED lines=53> */
.L_x_3386:
[----:B------:R-:W-:Y:S05]  /*fbc0*/  BSYNC B0 ;  /* 0x0000000000007941 */ /* 0x000fea0003800000 */
.L_x_3385:
[----:B-----5:R3:W-:Y:S02]  /*fbd0*/  STS.128 [R244+0x4000], R40 ;  /* 0x00400028f4007388 */ /* 0x0207e40000000c00 */
.L_x_3384:
[----:B------:R-:W-:Y:S05]  /*fbe0*/  BSYNC B1 ;  /* 0x0000000000017941 */ /* 0x000fea0003800000 */
.L_x_3383:
        /* <DEDUP_REMOVED lines=8> */
[----:B--2---:R1:W2:Y:S02]  /*fc70*/  LD.E.64 R6, [R8.64+0xc0] ;  /* 0x0000c00608067980 */ /* 0x0042a4000c101b00 */
[----:B-1---5:R-:W-:Y:S02]  /*fc80*/  MOV R39, R42 ;  /* 0x0000002a00277202 */ /* 0x022fe40000000f00 */
[----:B------:R-:W-:Y:S02]  /*fc90*/  MOV R8, R43 ;  /* 0x0000002b00087202 */ /* 0x000fe40000000f00 */
[----:B------:R-:W-:Y:S01]  /*fca0*/  MOV R9, R40 ;  /* 0x0000002800097202 */ /* 0x000fe20000000f00 */
[----:B------:R-:W-:-:S02]  /*fcb0*/  HADD2.F32 R40, -RZ, R41.H0_H0 ;  /* 0x20000029ff287230 */ /* 0x000fc40000004100 */
[--C-:B------:R-:W-:Y:S02]  /*fcc0*/  HADD2.F32 R38, -RZ, R8.reuse.H1_H1 ;  /* 0x30000008ff267230 */ /* 0x100fe40000004100 */
[----:B------:R-:W-:Y:S02]  /*fcd0*/  HADD2.F32 R41, -RZ, R41.H1_H1 ;  /* 0x30000029ff297230 */ /* 0x000fe40000004100 */
[----:B------:R-:W-:Y:S02]  /*fce0*/  HADD2.F32 R43, -RZ, R8.H0_H0 ;  /* 0x20000008ff2b7230 */ /* 0x000fe40000004100 */
[----:B---3--:R-:W-:Y:S02]  /*fcf0*/  HADD2.F32 R22, -RZ, R5.H1_H1 ;  /* 0x30000005ff167230 */ /* 0x008fe40000004100 */
[----:B------:R-:W-:Y:S02]  /*fd00*/  HADD2.F32 R23, -RZ, R4.H1_H1 ;  /* 0x30000004ff177230 */ /* 0x000fe40000004100 */
[----:B--2---:R-:W-:Y:S01]  /*fd10*/  HADD2.F32 R28, -RZ, R7.H1_H1 ;  /* 0x30000007ff1c7230 */ /* 0x004fe20000004100 */
        /* <DEDUP_REMOVED lines=32> */
.L_x_3388:
[----:B------:R-:W-:Y:S05]  /*ff20*/  BSYNC B0 ;  /* 0x0000000000007941 */ /* 0x000fea0003800000 */
.L_x_3387:
[----:B-----5:R3:W-:Y:S02]  /*ff30*/  STS.128 [R244+0x6000], R40 ;  /* 0x00600028f4007388 */ /* 0x0207e40000000c00 */
.L_x_3374:
[----:B------:R-:W-:Y:S05]  /*ff40*/  BSYNC B2 ;  /* 0x0000000000027941 */ /* 0x000fea0003800000 */
.L_x_3373:
[----:B------:R-:W-:Y:S01]  /*ff50*/  IADD3 R28, R160, 0x10, RZ ;  /* 0x00000010a01c7810 */ /* 0x000fe20007ffe0ff */
[----:B------:R-:W-:Y:S03]  /*ff60*/  BSSY B2, `(.L_x_3389) ;  /* 0x00000ee000027945 */ /* 0x000fe60003800000 */
[----:B------:R-:W-:-:S04]  /*ff70*/  ISETP.GE.AND P0, PT, R28, R15, PT ;  /* 0x0000000f1c00720c */ /* 0x000fc80003f06270 */
[----:B------:R-:W-:-:S13]  /*ff80*/  ISETP.LT.OR P0, PT, R132, -0x87, P0 ;  /* 0xffffff798400780c */ /* 0x000fda0000701670 */
[----:B------:R-:W-:Y:S05]  /*ff90*/  @P0 BRA `(.L_x_3390) ;  /* 0x00000ea000000947 */ /* 0x000fea0003800000 */
[----:B-----5:R-:W-:Y:S01]  /*ffa0*/  ISETP.GE.AND P0, PT, R18, R2, PT ;  /* 0x000000021200720c */ /* 0x020fe20003f06270 */
        /* <DEDUP_REMOVED lines=61> */
.L_x_3394:
[----:B------:R-:W-:Y:S05]  /*10380*/  BSYNC B0 ;  /* 0x0000000000007941 */ /* 0x000fea0003800000 */
.L_x_3393:
[----:B-----5:R3:W-:Y:S02]  /*10390*/  STS.128 [R244+0x800], R40 ;  /* 0x00080028f4007388 */ /* 0x0207e40000000c00 */
.L_x_3392:
[----:B------:R-:W-:Y:S05]  /*103a0*/  BSYNC B1 ;  /* 0x0000000000017941 */ /* 0x000fea0003800000 */
.L_x_3391:
        /* <DEDUP_REMOVED lines=54> */
.L_x_3398:
[----:B------:R-:W-:Y:S05]  /*10710*/  BSYNC B0 ;  /* 0x0000000000007941 */ /* 0x000fea0003800000 */
.L_x_3397:
[----:B-----5:R3:W-:Y:S02]  /*10720*/  STS.128 [R244+0x2800], R40 ;  /* 0x00280028f4007388 */ /* 0x0207e40000000c00 */
.L_x_3396:
[----:B------:R-:W-:Y:S05]  /*10730*/  BSYNC B1 ;  /* 0x0000000000017941 */ /* 0x000fea0003800000 */
.L_x_3395:
        /* <DEDUP_REMOVED lines=54> */
.L_x_3402:
[----:B------:R-:W-:Y:S05]  /*10aa0*/  BSYNC B0 ;  /* 0x0000000000007941 */ /* 0x000fea0003800000 */
.L_x_3401:
[----:B-----5:R3:W-:Y:S02]  /*10ab0*/  STS.128 [R244+0x4800], R40 ;  /* 0x00480028f4007388 */ /* 0x0207e40000000c00 */
.L_x_3400:
[----:B------:R-:W-:Y:S05]  /*10ac0*/  BSYNC B1 ;  /* 0x0000000000017941 */ /* 0x000fea0003800000 */
.L_x_3399:
        /* <DEDUP_REMOVED lines=11> */
[--C-:B------:R-:W-:Y:S01]  /*10b80*/  HADD2.F32 R38, -RZ, R22.reuse.H0_H0 ;  /* 0x20000016ff267230 */ /* 0x100fe20000004100 */
[----:B-1----:R-:W-:Y:S01]  /*10b90*/  MOV R8, R39 ;  /* 0x0000002700087202 */ /* 0x002fe20000000f00 */
[----:B------:R-:W-:Y:S01]  /*10ba0*/  HADD2.F32 R39, -RZ, R22.H1_H1 ;  /* 0x30000016ff277230 */ /* 0x000fe20000004100 */
[----:B------:R-:W-:-:S03]  /*10bb0*/  MOV R9, R36 ;  /* 0x0000002400097202 */ /* 0x000fc60000000f00 */
        /* <DEDUP_REMOVED lines=38> */
.L_x_3404:
[----:B------:R-:W-:Y:S05]  /*10e20*/  BSYNC B0 ;  /* 0x0000000000007941 */ /* 0x000fea0003800000 */
.L_x_3403:
[----:B-----5:R1:W-:Y:S02]  /*10e30*/  STS.128 [R244+0x6800], R36 ;  /* 0x00680024f4007388 */ /* 0x0203e40000000c00 */
.L_x_3390:
[----:B------:R-:W-:Y:S05]  /*10e40*/  BSYNC B2 ;  /* 0x0000000000027941 */ /* 0x000fea0003800000 */
.L_x_3389:
[----:B------:R-:W-:Y:S01]  /*10e50*/  IADD3 R29, R160, 0x20, RZ ;  /* 0x00000020a01d7810 */ /* 0x000fe20007ffe0ff */
[----:B------:R-:W-:Y:S03]  /*10e60*/  BSSY B2, `(.L_x_3405) ;  /* 0x00000ec000027945 */ /* 0x000fe60003800000 */
[----:B------:R-:W-:-:S04]  /*10e70*/  ISETP.GE.AND P0, PT, R29, R15, PT ;  /* 0x0000000f1d00720c */ /* 0x000fc80003f06270 */
[----:B------:R-:W-:-:S13]  /*10e80*/  ISETP.LT.OR P0, PT, R132, -0x107, P0 ;  /* 0xfffffef98400780c */ /* 0x000fda0000701670 */
[----:B------:R-:W-:Y:S05]  /*10e90*/  @P0 BRA `(.L_x_3406) ;  /* 0x00000e8000000947 */ /* 0x000fea0003800000 */
[----:B-----5:R-:W-:Y:S01]  /*10ea0*/  ISETP.GE.AND P0, PT, R18, R2, PT ;  /* 0x000000021200720c */ /* 0x020fe20003f06270 */
[----:B------:R-:W-:Y:S01]  /*10eb0*/  IMAD.SHL.U32 R4, R3, 0x20, RZ ;  /* 0x0000002003047824 */ /* 0x000fe200078e00ff */
[----:B------:R-:W-:Y:S04]  /*10ec0*/  BSSY B1, `(.L_x_3407) ;  /* 0x000003e000017945 */ /* 0x000fe80003800000 */
[----:B------:R-:W-:-:S04]  /*10ed0*/  IADD3 R5, P1, R4, R20, RZ ;  /* 0x0000001404057210 */ /* 0x000fc80007f3e0ff */
[----:B------:R-:W-:Y:S01]  /*10ee0*/  LEA.HI.X.SX32 R4, R4, R21, 0x1, P1 ;  /* 0x0000001504047211 */ /* 0x000fe200008f0eff */
[C---:B-1-3--:R-:W-:Y:S02]  /*10ef0*/  IMAD.SHL.U32 R40, R5.reuse, 0x2, RZ ;  /* 0x0000000205287824 */ /* 0x04afe400078e00ff */
[----:B------:R1:W-:Y:S01]  /*10f00*/  @P0 STS.128 [R244+0x1000], RZ ;  /* 0x001000fff4000388 */ /* 0x0003e20000000c00 */
[----:B------:R-:W-:Y:S02]  /*10f10*/  SHF.L.U64.HI R4, R5, 0x1, R4 ;  /* 0x0000000105047819 */ /* 0x000fe40000010204 */
[-C--:B------:R-:W-:Y:S02]  /*10f20*/  IADD3 R8, P2, R24, R40.reuse, RZ ;  /* 0x0000002818087210 */ /* 0x080fe40007f5e0ff */
[----:B------:R-:W-:-:S03]  /*10f30*/  IADD3 R40, P1, R26, R40, RZ ;  /* 0x000000281a287210 */ /* 0x000fc60007f3e0ff */
[--C-:B------:R-:W-:Y:S02]  /*10f40*/  IMAD.X R9, R25, 0x1, R4.reuse, P2 ;  /* 0x0000000119097824 */ /* 0x100fe400010e0604 */
[----:B------:R-:W-:Y:S01]  /*10f50*/  IMAD.X R41, R27, 0x1, R4, P1 ;  /* 0x000000011b297824 */ /* 0x000fe200008e0604 */
[----:B------:R-:W-:Y:S05]  /*10f60*/  @P0 BRA `(.L_x_3408) ;  /* 0x0000033000000947 */ /* 0x000fea0003800000 */
[----:B--2---:R2:W5:Y:S01]  /*10f70*/  LD.E.128 R36, [R16.64] ;  /* 0x0000000610247980 */ /* 0x004562000c101d00 */
        /* <DEDUP_REMOVED lines=48> */
.L_x_3410:
[----:B------:R-:W-:Y:S05]  /*11280*/  BSYNC B0 ;  /* 0x0000000000007941 */ /* 0x000fea0003800000 */
.L_x_3409:
[----:B-----5:R3:W-:Y:S02]  /*11290*/  STS.128 [R244+0x1000], R36 ;  /* 0x00100024f4007388 */ /* 0x0207e40000000c00 */
.L_x_3408:
[----:B------:R-:W-:Y:S05]  /*112a0*/  BSYNC B1 ;  /* 0x0000000000017941 */ /* 0x000fea0003800000 */
.L_x_3407:
[----:B------:R-:W-:Y:S01]  /*112b0*/  ISETP.GE.AND P0, PT, R14, R2, PT ;  /* 0x000000020e00720c */ /* 0x000fe20003f06270 */
[----:B------:R-:W-:-:S12]  /*112c0*/  BSSY B1, `(.L_x_3411) ;  /* 0x0000036000017945 */ /* 0x000fd80003800000 */
[----:B------:R1:W-:Y:S01]  /*112d0*/  @P0 STS.128 [R244+0x3000], RZ ;  /* 0x003000fff4000388 */ /* 0x0003e20000000c00 */
[----:B------:R-:W-:Y:S05]  /*112e0*/  @P0 BRA `(.L_x_3412) ;  /* 0x0000033000000947 */ /* 0x000fea0003800000 */
[----:B--23--:R2:W5:Y:S01]  /*112f0*/  LD.E.128 R36, [R16.64+0x80] ;  /* 0x0000800610247980 */ /* 0x00c562000c101d00 */
        /* <DEDUP_REMOVED lines=48> */
.L_x_3414:
[----:B------:R-:W-:Y:S05]  /*11600*/  BSYNC B0 ;  /* 0x0000000000007941 */ /* 0x000fea0003800000 */
.L_x_3413:
[----:B-----5:R3:W-:Y:S02]  /*11610*/  STS.128 [R244+0x3000], R36 ;  /* 0x00300024f4007388 */ /* 0x0207e40000000c00 */
.L_x_3412:
[----:B------:R-:W-:Y:S05]  /*11620*/  BSYNC B1 ;  /* 0x0000000000017941 */ /* 0x000fea0003800000 */
.L_x_3411:
        /* <DEDUP_REMOVED lines=53> */
.L_x_3418:
[----:B------:R-:W-:Y:S05]  /*11980*/  BSYNC B0 ;  /* 0x0000000000007941 */ /* 0x000fea0003800000 */
.L_x_3417:
[----:B-----5:R3:W-:Y:S02]  /*11990*/  STS.128 [R244+0x5000], R36 ;  /* 0x00500024f4007388 */ /* 0x0207e40000000c00 */
.L_x_3416:
[----:B------:R-:W-:Y:S05]  /*119a0*/  BSYNC B1 ;  /* 0x0000000000017941 */ /* 0x000fea0003800000 */
.L_x_3415:
[----:B------:R-:W-:-:S13]  /*119b0*/  ISETP.GE.AND P0, PT, R12, R2, PT ;  /* 0x000000020c00720c */ /* 0x000fda0003f06270 */
[----:B------:R1:W-:Y:S01]  /*119c0*/  @P0 STS.128 [R244+0x7000], RZ ;  /* 0x007000fff4000388 */ /* 0x0003e20000000c00 */
[----:B------:R-:W-:Y:S05]  /*119d0*/  @P0 BRA `(.L_x_3406) ;  /* 0x0000034000000947 */ /* 0x000fea0003800000 */
[----:B--23--:R2:W5:Y:S01]  /*119e0*/  LD.E.128 R36, [R16.64+0x180] ;  /* 0x0001800610247980 */ /* 0x00c562000c101d00 */
[----:B------:R-:W-:Y:S01]  /*119f0*/  ISETP.GE.AND P0, PT, R12, R0, PT ;  /* 0x000000000c00720c */ /* 0x000fe20003f06270 */
[----:B------:R-:W-:-:S12]  /*11a00*/  BSSY B0, `(.L_x_3419) ;  /* 0x0000030000007945 */ /* 0x000fd80003800000 */
[----:B------:R-:W-:Y:S05]  /*11a10*/  @P0 BRA `(.L_x_3420) ;  /* 0x000002e000000947 */ /* 0x000fea0003800000 */
[----:B--2---:R3:W2:Y:S04]  /*11a20*/  LD.E.64 R4, [R40.64+0xc0] ;  /* 0x0000c00628047980 */ /* 0x0046a8000c101b00 */
[----:B----4-:R1:W4:Y:S01]  /*11a30*/  LD.E.64 R6, [R8.64+0xc0] ;  /* 0x0000c00608067980 */ /* 0x010322000c101b00 */
[----:B-----5:R-:W-:-:S05]  /*11a40*/  MOV R16, R37 ;  /* 0x0000002500107202 */ /* 0x020fca0000000f00 */
[--C-:B------:R-:W-:Y:S01]  /*11a50*/  HADD2.F32 R37, -RZ, R16.reuse.H0_H0 ;  /* 0x20000010ff257230 */ /* 0x100fe20000004100 */
[----:B-1----:R-:W-:Y:S02]  /*11a60*/  MOV R8, R39 ;  /* 0x0000002700087202 */ /* 0x002fe40000000f00 */
[----:B------:R-:W-:Y:S02]  /*11a70*/  MOV R9, R36 ;  /* 0x0000002400097202 */ /* 0x000fe40000000f00 */
[----:B------:R-:W-:Y:S01]  /*11a80*/  MOV R36, R38 ;  /* 0x0000002600247202 */ /* 0x000fe20000000f00 */
[----:B------:R-:W-:Y:S02]  /*11a90*/  HADD2.F32 R38, -RZ, R16.H1_H1 ;  /* 0x30000010ff267230 */ /* 0x000fe40000004100 */
[--C-:B------:R-:W-:Y:S02]  /*11aa0*/  HADD2.F32 R32, -RZ, R8.reuse.H1_H1 ;  /* 0x30000008ff207230 */ /* 0x100fe40000004100 */
[----:B---3--:R-:W-:-:S02]  /*11ab0*/  HADD2.F32 R40, -RZ, R8.H0_H0 ;  /* 0x20000008ff287230 */ /* 0x008fc40000004100 */
[----:B--2---:R-:W-:Y:S02]  /*11ac0*/  HADD2.F32 R16, -RZ, R5.H1_H1 ;  /* 0x30000005ff107230 */ /* 0x004fe40000004100 */
        /* <DEDUP_REMOVED lines=35> */
.L_x_3420:
[----:B------:R-:W-:Y:S05]  /*11d00*/  BSYNC B0 ;  /* 0x0000000000007941 */ /* 0x000fea0003800000 */
.L_x_3419:
[----:B-----5:R3:W-:Y:S02]  /*11d10*/  STS.128 [R244+0x7000], R36 ;  /* 0x00700024f4007388 */ /* 0x0207e40000000c00 */
.L_x_3406:
[----:B------:R-:W-:Y:S05]  /*11d20*/  BSYNC B2 ;  /* 0x0000000000027941 */ /* 0x000fea0003800000 */
.L_x_3405:
[----:B-1-3--:R-:W-:-:S04]  /*11d30*/  IADD3 R40, R160, 0x30, RZ ;  /* 0x00000030a0287810 */ /* 0x00afc80007ffe0ff */
[----:B------:R-:W-:-:S04]  /*11d40*/  ISETP.GE.AND P0, PT, R40, R15, PT ;  /* 0x0000000f2800720c */ /* 0x000fc80003f06270 */
[----:B------:R-:W-:-:S13]  /*11d50*/  ISETP.LT.OR P0, PT, R132, -0x187, P0 ;  /* 0xfffffe798400780c */ /* 0x000fda0000701670 */
[----:B------:R-:W-:Y:S05]  /*11d60*/  @P0 BRA `(.L_x_3421) ;  /* 0x00007f2000000947 */ /* 0x000fea0003800000 */
[----:B-----5:R-:W-:Y:S01]  /*11d70*/  ISETP.GE.AND P0, PT, R18, R2, PT ;  /* 0x000000021200720c */ /* 0x020fe20003f06270 */
        /* <DEDUP_REMOVED lines=62> */
.L_x_3425:
[----:B------:R-:W-:Y:S05]  /*12160*/  BSYNC B0 ;  /* 0x0000000000007941 */ /* 0x000fea0003800000 */
.L_x_3424:
[----:B-----5:R1:W-:Y:S02]  /*12170*/  STS.128 [R244+0x1800], R20 ;  /* 0x00180014f4007388 */ /* 0x0203e40000000c00 */
.L_x_3423:
[----:B------:R-:W-:Y:S05]  /*12180*/  BSYNC B1 ;  /* 0x0000000000017941 */ /* 0x000fea0003800000 */
.L_x_3422:
[----:B------:R-:W-:Y:S01]  /*12190*/  ISETP.GE.AND P0, PT, R14, R2, PT ;  /* 0x000000020e00720c */ /* 0x000fe20003f06270 */
[----:B------:R-:W-:-:S12]  /*121a0*/  BSSY B1, `(.L_x_3426) ;  /* 0x0000036000017945 */ /* 0x000fd80003800000 */
[----:B------:R1:W-:Y:S01]  /*121b0*/  @P0 STS.128 [R244+0x3800], RZ ;  /* 0x003800fff4000388 */ /* 0x0003e20000000c00 */
[----:B------:R-:W-:Y:S05]  /*121c0*/  @P0 BRA `(.L_x_3427) ;  /* 0x0000033000000947 */ /* 0x000fea0003800000 */
[----:B--2---:R2:W5:Y:S01]  /*121d0*/  LD.E.128 R16, [R30.64+0x80] ;  /* 0x000080061e107980 */ /* 0x004562000c101d00 */
[----:B------:R-:W-:Y:S01]  /*121e0*/  ISETP.GE.AND P0, PT, R14, R0, PT ;  /* 0x000000000e00720c */ /* 0x000fe20003f06270 */
[----:B------:R-:W-:-:S12]  /*121f0*/  BSSY B0, `(.L_x_3428) ;  /* 0x000002f000007945 */ /* 0x000fd80003800000 */
[----:B------:R-:W-:Y:S05]  /*12200*/  @P0 BRA `(.L_x_3429) ;  /* 0x000002d000000947 */ /* 0x000fea0003800000 */
[----:B--2---:R-:W2:Y:S04]  /*12210*/  LD.E.64 R4, [R24.64+0x40] ;  /* 0x0000400618047980 */ /* 0x004ea8000c101b00 */
[----:B---3--:R-:W3:Y:S01]  /*12220*/  LD.E.64 R6, [R8.64+0x40] ;  /* 0x0000400608067980 */ /* 0x008ee2000c101b00 */
[----:B-1---5:R-:W-:Y:S02]  /*12230*/  MOV R22, R17 ;  /* 0x0000001100167202 */ /* 0x022fe40000000f00 */
        /* <DEDUP_REMOVED lines=42> */
.L_x_3429:
[----:B------:R-:W-:Y:S05]  /*124e0*/  BSYNC B0 ;  /* 0x0000000000007941 */ /* 0x000fea0003800000 */
.L_x_3428:
[----:B-----5:R1:W-:Y:S02]  /*124f0*/  STS.128 [R244+0x3800], R16 ;  /* 0x00380010f4007388 */ /* 0x0203e40000000c00 */
.L_x_3427:
[----:B------:R-:W-:Y:S05]  /*12500*/  BSYNC B1 ;  /* 0x0000000000017941 */ /* 0x000fea0003800000 */
.L_x_3426:
[----:B------:R-:W-:Y:S01]  /*12510*/  ISETP.GE.AND P0, PT, R13, R2, PT ;  /* 0x000000020d00720c */ /* 0x000fe20003f06270 */
[----:B------:R-:W-:-:S12]  /*12520*/  BSSY B1, `(.L_x_3430) ;  /* 0x0000036000017945 */ /* 0x000fd80003800000 */
[----:B------:R1:W-:Y:S01]  /*12530*/  @P0 STS.128 [R244+0x5800], RZ ;  /* 0x005800fff4000388 */ /* 0x0003e20000000c00 */
[----:B------:R-:W-:Y:S05]  /*12540*/  @P0 BRA `(.L_x_3431) ;  /* 0x0000033000000947 */ /* 0x000fea0003800000 */
[----:B-12---:R1:W5:Y:S01]  /*12550*/  LD.E.128 R16, [R30.64+0x100] ;  /* 0x000100061e107980 */ /* 0x006362000c101d00 */
[----:B------:R-:W-:Y:S01]  /*12560*/  ISETP.GE.AND P0, PT, R13, R0, PT ;  /* 0x000000000d00720c */ /* 0x000fe20003f06270 */
[----:B------:R-:W-:-:S12]  /*12570*/  BSSY B0, `(.L_x_3432) ;  /* 0x000002f000007945 */ /* 0x000fd80003800000 */
[----:B------:R-:W-:Y:S05]  /*12580*/  @P0 BRA `(.L_x_3433) ;  /* 0x000002d000000947 */ /* 0x000fea0003800000 */
[----:B------:R-:W2:Y:S04]  /*12590*/  LD.E.64 R4, [R24.64+0x80] ;  /* 0x0000800618047980 */ /* 0x000ea8000c101b00 */
        /* <DEDUP_REMOVED lines=44> */
.L_x_3433:
[----:B------:R-:W-:Y:S05]  /*12860*/  BSYNC B0 ;  /* 0x0000000000007941 */ /* 0x000fea0003800000 */
.L_x_3432:
[----:B-----5:R2:W-:Y:S02]  /*12870*/  STS.128 [R244+0x5800], R16 ;  /* 0x00580010f4007388 */ /* 0x0205e40000000c00 */
.L_x_3431:
[----:B------:R-:W-:Y:S05]  /*12880*/  BSYNC B1 ;  /* 0x0000000000017941 */ /* 0x000fea0003800000 */
.L_x_3430:
[----:B------:R-:W-:-:S13]  /*12890*/  ISETP.GE.AND P0, PT, R12, R2, PT ;  /* 0x000000020c00720c */ /* 0x000fda0003f06270 */
[----:B------:R1:W-:Y:S01]  /*128a0*/  @P0 STS.128 [R244+0x7800], RZ ;  /* 0x007800fff4000388 */ /* 0x0003e20000000c00 */
[----:B------:R-:W-:Y:S05]  /*128b0*/  @P0 BRA `(.L_x_3421) ;  /* 0x000073d000000947 */ /* 0x000fea0003800000 */
[----:B-12---:R1:W5:Y:S01]  /*128c0*/  LD.E.128 R16, [R30.64+0x180] ;  /* 0x000180061e107980 */ /* 0x006362000c101d00 */
[----:B------:R-:W-:Y:S01]  /*128d0*/  ISETP.GE.AND P0, PT, R12, R0, PT ;  /* 0x000000000c00720c */ /* 0x000fe20003f06270 */
[----:B------:R-:W-:-:S12]  /*128e0*/  BSSY B0, `(.L_x_3434) ;  /* 0x0000030000007945 */ /* 0x000fd80003800000 */
[----:B------:R-:W-:Y:S05]  /*128f0*/  @P0 BRA `(.L_x_3435) ;  /* 0x000002e000000947 */ /* 0x000fea0003800000 */
[----:B------:R-:W2:Y:S04]  /*12900*/  LD.E.64 R2, [R24.64+0xc0] ;  /* 0x0000c00618027980 */ /* 0x000ea8000c101b00 */
[----:B---3--:R1:W3:Y:S01]  /*12910*/  LD.E.64 R4, [R8.64+0xc0] ;  /* 0x0000c00608047980 */ /* 0x0082e2000c101b00 */
        /* <DEDUP_REMOVED lines=9> */
[----:B-1----:R-:W-:Y:S02]  /*129b0*/  HADD2.F32 R8, -RZ, R2.H1_H1 ;  /* 0x30000002ff087230 */ /* 0x002fe40000004100 */
        /* <DEDUP_REMOVED lines=34> */
.L_x_3435:
[----:B------:R-:W-:Y:S05]  /*12be0*/  BSYNC B0 ;  /* 0x0000000000007941 */ /* 0x000fea0003800000 */
.L_x_3434:
[----:B-----5:R2:W-:Y:S01]  /*12bf0*/  STS.128 [R244+0x7800], R16 ;  /* 0x00780010f4007388 */ /* 0x0205e20000000c00 */
[----:B------:R-:W-:Y:S05]  /*12c00*/  BRA `(.L_x_3421) ;  /* 0x0000708000007947 */ /* 0x000fea0003800000 */
.L_x_3372:
[----:B-1----:R-:W-:Y:S01]  /*12c10*/  BSSY B2, `(.L_x_3436) ;  /* 0x0000190000027945 */ /* 0x002fe20003800000 */
[----:B------:R-:W-:Y:S05]  /*12c20*/  @!P0 BRA `(.L_x_3437) ;  /* 0x000018e000008947 */ /* 0x000fea0003800000 */
[----:B-----5:R-:W-:Y:S01]  /*12c30*/  ISETP.GE.AND P0, PT, R18, R2, PT ;  /* 0x000000021200720c */ /* 0x020fe20003f06270 */
        /* <DEDUP_REMOVED lines=96> */
.L_x_3441:
[----:B------:R-:W-:Y:S05]  /*13240*/  BSYNC B0 ;  /* 0x0000000000007941 */ /* 0x000fea0003800000 */
.L_x_3440:
[----:B-----5:R3:W-:Y:S02]  /*13250*/  STS.128 [R244], R56 ;  /* 0x00000038f4007388 */ /* 0x0207e40000000c00 */
.L_x_3439:
[----:B------:R-:W-:Y:S05]  /*13260*/  BSYNC B1 ;  /* 0x0000000000017941 */ /* 0x000fea0003800000 */
.L_x_3438:
        /* <DEDUP_REMOVED lines=97> */
.L_x_3445:
[----:B------:R-:W-:Y:S05]  /*13880*/  BSYNC B0 ;  /* 0x0000000000007941 */ /* 0x000fea0003800000 */
.L_x_3444:
[----:B-----5:R1:W-:Y:S02]  /*13890*/  STS.128 [R244+0x2000], R56 ;  /* 0x00200038f4007388 */ /* 0x0203e40000000c00 */
.L_x_3443:
[----:B------:R-:W-:Y:S05]  /*138a0*/  BSYNC B1 ;  /* 0x0000000000017941 */ /* 0x000fea0003800000 */
.L_x_3442:
        /* <DEDUP_REMOVED lines=97> */
.L_x_3449:
[----:B------:R-:W-:Y:S05]  /*13ec0*/  BSYNC B0 ;  /* 0x0000000000007941 */ /* 0x000fea0003800000 */
.L_x_3448:
[----:B-----5:R3:W-:Y:S02]  /*13ed0*/  STS.128 [R244+0x4000], R56 ;  /* 0x00400038f4007388 */ /* 0x0207e40000000c00 */
.L_x_3447:
[----:B------:R-:W-:Y:S05]  /*13ee0*/  BSYNC B1 ;  /* 0x0000000000017941 */ /* 0x000fea0003800000 */
.L_x_3446:
        /* <DEDUP_REMOVED lines=96> */
.L_x_3451:
[----:B------:R-:W-:Y:S05]  /*144f0*/  BSYNC B0 ;  /* 0x0000000000007941 */ /* 0x000fea0003800000 */
.L_x_3450:
[----:B-----5:R3:W-:Y:S02]  /*14500*/  STS.128 [R244+0x6000], R56 ;  /* 0x00600038f4007388 */ /* 0x0207e40000000c00 */
.L_x_3437:
[----:B------:R-:W-:Y:S05]  /*14510*/  BSYNC B2 ;  /* 0x0000000000027941 */ /* 0x000fea0003800000 */
.L_x_3436:
[----:B------:R-:W-:Y:S01]  /*14520*/  IADD3 R28, R160, 0x10, RZ ;  /* 0x00000010a01c7810 */ /* 0x000fe20007ffe0ff */
[----:B------:R-:W-:Y:S03]  /*14530*/  BSSY B2, `(.L_x_3452) ;  /* 0x000019c000027945 */ /* 0x000fe60003800000 */
[----:B------:R-:W-:-:S04]  /*14540*/  ISETP.GE.AND P0, PT, R28, R15, PT ;  /* 0x0000000f1c00720c */ /* 0x000fc80003f06270 */
[----:B------:R-:W-:-:S13]  /*14550*/  ISETP.LT.OR P0, PT, R132, -0x87, P0 ;  /* 0xffffff798400780c */ /* 0x000fda0000701670 */
[----:B------:R-:W-:Y:S05]  /*14560*/  @P0 BRA `(.L_x_3453) ;  /* 0x0000198000000947 */ /* 0x000fea0003800000 */
[----:B-----5:R-:W-:Y:S01]  /*14570*/  ISETP.GE.AND P0, PT, R18, R2, PT ;  /* 0x000000021200720c */ /* 0x020fe20003f06270 */
        /* <DEDUP_REMOVED lines=98> */
.L_x_3457:
[----:B------:R-:W-:Y:S05]  /*14ba0*/  BSYNC B0 ;  /* 0x0000000000007941 */ /* 0x000fea0003800000 */
.L_x_3456:
[----:B-----5:R3:W-:Y:S02]  /*14bb0*/  STS.128 [R244+0x800], R56 ;  /* 0x00080038f4007388 */ /* 0x0207e40000000c00 */
.L_x_3455:
[----:B------:R-:W-:Y:S05]  /*14bc0*/  BSYNC B1 ;  /* 0x0000000000017941 */ /* 0x000fea0003800000 */
.L_x_3454:
        /* <DEDUP_REMOVED lines=100> */
.L_x_3461:
[----:B------:R-:W-:Y:S05]  /*15210*/  BSYNC B0 ;  /* 0x0000000000007941 */ /* 0x000fea0003800000 */
.L_x_3460:
[----:B-----5:R3:W-:Y:S02]  /*15220*/  STS.128 [R244+0x2800], R56 ;  /* 0x00280038f4007388 */ /* 0x0207e40000000c00 */
.L_x_3459:
[----:B------:R-:W-:Y:S05]  /*15230*/  BSYNC B1 ;  /* 0x0000000000017941 */ /* 0x000fea0003800000 */
.L_x_3458:
        /* <DEDUP_REMOVED lines=100> */
.L_x_3465:
[----:B------:R-:W-:Y:S05]  /*15880*/  BSYNC B0 ;  /* 0x0000000000007941 */ /* 0x000fea0003800000 */
.L_x_3464:
[----:B-----5:R3:W-:Y:S02]  /*15890*/  STS.128 [R244+0x4800], R56 ;  /* 0x00480038f4007388 */ /* 0x0207e40000000c00 */
.L_x_3463:
[----:B------:R-:W-:Y:S05]  /*158a0*/  BSYNC B1 ;  /* 0x0000000000017941 */ /* 0x000fea0003800000 */
.L_x_3462:
        /* <DEDUP_REMOVED lines=18> */
[----:B------:R-:W-:-:S03]  /*159d0*/  LEA R22, P1, R5, R26, 0x1 ;  /* 0x0000001a05167211 */ /* 0x000fc600078208ff */
[----:B--23--:R-:W2:Y:S01]  /*159e0*/  LD.E.128 R36, [R36.64+0x180] ;  /* 0x0001800624247980 */ /* 0x00cea2000c101d00 */
[----:B------:R-:W-:-:S05]  /*159f0*/  LEA.HI.X R23, R5, R27, R4, 0x1, P1 ;  /* 0x0000001b05177211 */ /* 0x000fca00008f0c04 */
[----:B------:R1:W3:Y:S02]  /*15a00*/  LD.E.128 R4, [R22.64] ;  /* 0x0000000616047980 */ /* 0x0002e4000c101d00 */
[----:B-1----:R-:W-:Y:S01]  /*15a10*/  IMAD.MOV.U32 R22, RZ, RZ, RZ ;  /* 0x000000ffff167224 */ /* 0x002fe200078e00ff */
[----:B------:R-:W-:-:S04]  /*15a20*/  @P0 IADD3 R22, -R3, RZ, RZ ;  /* 0x000000ff03160210 */ /* 0x000fc80007ffe1ff */
[----:B------:R-:W-:-:S04]  /*15a30*/  IADD3 R21, P1, R22, R21, RZ ;  /* 0x0000001516157210 */ /* 0x000fc80007f3e0ff */
[----:B------:R-:W-:Y:S02]  /*15a40*/  LEA.HI.X.SX32 R20, R22, R20, 0x1, P1 ;  /* 0x0000001416147211 */ /* 0x000fe400008f0eff */
[----:B------:R-:W-:-:S04]  /*15a50*/  LEA R22, P1, R21, R24, 0x1 ;  /* 0x0000001815167211 */ /* 0x000fc800078208ff */
        /* <DEDUP_REMOVED lines=32> */
[----:B------:R-:W-:Y:S01]  /*15c60*/  HADD2.F32 R42, -RZ, R42.H1_H1 ;  /* 0x3000002aff2a7230 */ /* 0x000fe20000004100 */
[----:B------:R-:W-:Y:S01]  /*15c70*/  FMUL.FTZ R5, R38, R5 ;  /* 0x0000000526057220 */ /* 0x000fe20000410000 */
[----:B------:R-:W-:Y:S01]  /*15c80*/  HADD2.F32 R38, -RZ, R29.H0_H0 ;  /* 0x2000001dff267230 */ /* 0x000fe20000004100 */
        /* <DEDUP_REMOVED lines=15> */
[----:B------:R-:W-:Y:S02]  /*15d80*/  HADD2.F32 R40, -RZ, R40.H1_H1 ;  /* 0x30000028ff287230 */ /* 0x000fe40000004100 */
[----:B------:R-:W-:Y:S02]  /*15d90*/  HADD2.F32 R22, -RZ, R23.H0_H0 ;  /* 0x20000017ff167230 */ /* 0x000fe40000004100 */
[----:B------:R-:W-:Y:S02]  /*15da0*/  HADD2.F32 R29, -RZ, R41.H0_H0 ;  /* 0x20000029ff1d7230 */ /* 0x000fe40000004100 */
[----:B------:R-:W-:Y:S02]  /*15db0*/  HADD2.F32 R37, -RZ, R32.H0_H0 ;  /* 0x20000020ff257230 */ /* 0x000fe40000004100 */
        /* <DEDUP_REMOVED lines=12> */
[----:B------:R-:W-:Y:S01]  /*15e80*/  F2FP.PACK_AB R6, R7, R6 ;  /* 0x000000060706723e */ /* 0x000fe200000000ff */
[----:B------:R-:W-:Y:S01]  /*15e90*/  IMAD.MOV.U32 R40, RZ, RZ, R4 ;  /* 0x000000ffff287224 */ /* 0x000fe200078e0004 */
[----:B------:R-:W-:Y:S02]  /*15ea0*/  MOV R41, R20 ;  /* 0x0000001400297202 */ /* 0x000fe40000000f00 */
[----:B------:R-:W-:Y:S02]  /*15eb0*/  MOV R42, R5 ;  /* 0x00000005002a7202 */ /* 0x000fe40000000f00 */
[----:B------:R-:W-:-:S02]  /*15ec0*/  MOV R43, R6 ;  /* 0x00000006002b7202 */ /* 0x000fc40000000f00 */
.L_x_3467:
[----:B------:R-:W-:Y:S05]  /*15ed0*/  BSYNC B0 ;  /* 0x0000000000007941 */ /* 0x000fea0003800000 */
.L_x_3466:
[----:B-----5:R1:W-:Y:S02]  /*15ee0*/  STS.128 [R244+0x6800], R40 ;  /* 0x00680028f4007388 */ /* 0x0203e40000000c00 */
.L_x_3453:
[----:B------:R-:W-:Y:S05]  /*15ef0*/  BSYNC B2 ;  /* 0x0000000000027941 */ /* 0x000fea0003800000 */
.L_x_3452:
        /* <DEDUP_REMOVED lines=9> */
[----:B-1----:R1:W5:Y:S01]  /*15f90*/  LD.E.128 R40, [R16.64] ;  /* 0x0000000610287980 */ /* 0x002362000c101d00 */
        /* <DEDUP_REMOVED lines=15> */
[----:B--23--:R-:W2:Y:S01]  /*16090*/  LD.E.128 R36, [R36.64] ;  /* 0x0000000624247980 */ /* 0x00cea2000c101d00 */
[----:B------:R-:W-:-:S05]  /*160a0*/  LEA.HI.X R23, R5, R27, R4, 0x1, P1 ;  /* 0x0000001b05177211 */ /* 0x000fca00008f0c04 */
[----:B----4-:R3:W4:Y:S02]  /*160b0*/  LD.E.128 R4, [R22.64] ;  /* 0x0000000616047980 */ /* 0x010724000c101d00 */
[----:B---3--:R-:W-:Y:S01]  /*160c0*/  MOV R22, RZ ;  /* 0x000000ff00167202 */ /* 0x008fe20000000f00 */
[----:B------:R-:W-:-:S05]  /*160d0*/  @P0 IMAD.MOV R22, RZ, RZ, -R3 ;  /* 0x000000ffff160224 */ /* 0x000fca00078e0a03 */
[----:B------:R-:W-:-:S04]  /*160e0*/  IADD3 R21, P1, R22, R21, RZ ;  /* 0x0000001516157210 */ /* 0x000fc80007f3e0ff */
[----:B------:R-:W-:Y:S02]  /*160f0*/  LEA.HI.X.SX32 R20, R22, R20, 0x1, P1 ;  /* 0x0000001416147211 */ /* 0x000fe400008f0eff */
[----:B------:R-:W-:-:S04]  /*16100*/  LEA R22, P1, R21, R24, 0x1 ;  /* 0x0000001815167211 */ /* 0x000fc800078208ff */
[----:B------:R-:W-:-:S06]  /*16110*/  LEA.HI.X R23, R21, R25, R20, 0x1, P1 ;  /* 0x0000001915177211 */ /* 0x000fcc00008f0c14 */
[----:B------:R-:W3:Y:S01]  /*16120*/  LD.E.128 R20, [R22.64] ;  /* 0x0000000616147980 */ /* 0x000ee2000c101d00 */
[----:B-----5:R-:W-:Y:S02]  /*16130*/  MOV R32, R41 ;  /* 0x0000002900207202 */ /* 0x020fe40000000f00 */
[----:B------:R-:W-:Y:S02]  /*16140*/  MOV R41, R40 ;  /* 0x0000002800297202 */ /* 0x000fe40000000f00 */
[----:B------:R-:W-:Y:S01]  /*16150*/  MOV R40, R43 ;  /* 0x0000002b00287202 */ /* 0x000fe20000000f00 */
[----:B--2---:R-:W-:Y:S01]  /*16160*/  IMAD.MOV.U32 R43, RZ, RZ, R37 ;  /* 0x000000ffff2b7224 */ /* 0x004fe200078e0025 */
[----:B------:R-:W-:Y:S01]  /*16170*/  MOV R37, R38 ;  /* 0x0000002600257202 */ /* 0x000fe20000000f00 */
[----:B------:R-:W-:Y:S02]  /*16180*/  HADD2.F32 R56, -RZ, R36.H0_H0 ;  /* 0x20000024ff387230 */ /* 0x000fe40000004100 */
[----:B----4-:R-:W-:-:S02]  /*16190*/  HADD2.F32 R38, -RZ, R4.H0_H0 ;  /* 0x20000004ff267230 */ /* 0x010fc40000004100 */
[----:B------:R-:W-:Y:S02]  /*161a0*/  HADD2.F32 R44, -RZ, R4.H1_H1 ;  /* 0x30000004ff2c7230 */ /* 0x000fe40000004100 */
        /* <DEDUP_REMOVED lines=19> */
[----:B------:R-:W-:Y:S01]  /*162e0*/  @!P0 FADD.FTZ R5, -R5, -RZ ;  /* 0x800000ff05058221 */ /* 0x000fe20000010100 */
[----:B------:R-:W-:Y:S01]  /*162f0*/  HADD2.F32 R43, -RZ, R43.H1_H1 ;  /* 0x3000002bff2b7230 */ /* 0x000fe20000004100 */
[----:B------:R-:W-:Y:S02]  /*16300*/  @!P0 FADD.FTZ R44, -R44, -RZ ;  /* 0x800000ff2c2c8221 */ /* 0x000fe40000010100 */
[----:B------:R-:W-:Y:S02]  /*16310*/  FMUL.FTZ R55, R37, R55 ;  /* 0x0000003725377220 */ /* 0x000fe40000410000 */
[----:B------:R-:W-:Y:S01]  /*16320*/  FMUL.FTZ R6, R4, R6 ;  /* 0x0000000604067220 */ /* 0x000fe20000410000 */
[----:B------:R-:W-:Y:S01]  /*16330*/  HADD2.F32 R4, -RZ, R41.H0_H0 ;  /* 0x20000029ff047230 */ /* 0x000fe20000004100 */
[----:B------:R-:W-:Y:S02]  /*16340*/  FMUL.FTZ R7, R39, R7 ;  /* 0x0000000727077220 */ /* 0x000fe40000410000 */
[----:B------:R-:W-:-:S02]  /*16350*/  @!P0 FADD.FTZ R54, -R54, -RZ ;  /* 0x800000ff36368221 */ /* 0x000fc40000010100 */
[----:B------:R-:W-:Y:S01]  /*16360*/  FMUL.FTZ R5, R38, R5 ;  /* 0x0000000526057220 */ /* 0x000fe20000410000 */
[----:B------:R-:W-:Y:S01]  /*16370*/  HADD2.F32 R38, -RZ, R32.H0_H0 ;  /* 0x20000020ff267230 */ /* 0x000fe20000004100 */
[----:B------:R-:W-:Y:S01]  /*16380*/  FMUL.FTZ R57, R57, R44 ;  /* 0x0000002c39397220 */ /* 0x000fe20000410000 */
[--C-:B---3--:R-:W-:Y:S02]  /*16390*/  HADD2.F32 R37, -RZ, R20.reuse.H0_H0 ;  /* 0x20000014ff257230 */ /* 0x108fe40000004100 */
[----:B------:R-:W-:Y:S02]  /*163a0*/  HADD2.F32 R39, -RZ, R20.H1_H1 ;  /* 0x30000014ff277230 */ /* 0x000fe40000004100 */
[--C-:B------:R-:W-:Y:S01]  /*163b0*/  HADD2.F32 R20, -RZ, R21.reuse.H0_H0 ;  /* 0x20000015ff147230 */ /* 0x100fe20000004100 */
[----:B------:R-:W-:Y:S01]  /*163c0*/  FMUL.FTZ R43, R43, R54 ;  /* 0x000000362b2b7220 */ /* 0x000fe20000410000 */
[----:B------:R-:W-:Y:S01]  /*163d0*/  HADD2.F32 R44, -RZ, R21.H1_H1 ;  /* 0x30000015ff2c7230 */ /* 0x000fe20000004100 */
[----:B------:R-:W-:Y:S01]  /*163e0*/  FFMA.FTZ R4, R4, R37, R56 ;  /* 0x0000002504047223 */ /* 0x000fe20000010038 */
[--C-:B------:R-:W-:Y:S01]  /*163f0*/  HADD2.F32 R21, -RZ, R22.reuse.H0_H0 ;  /* 0x20000016ff157230 */ /* 0x100fe20000004100 */
[----:B------:R-:W-:Y:S01]  /*16400*/  FFMA.FTZ R20, R38, R20, R36 ;  /* 0x0000001426147223 */ /* 0x000fe20000010024 */
[----:B------:R-:W-:-:S02]  /*16410*/  HADD2.F32 R54, -RZ, R22.H1_H1 ;  /* 0x30000016ff367230 */ /* 0x000fc40000004100 */
[----:B------:R-:W-:Y:S02]  /*16420*/  HADD2.F32 R22, -RZ, R23.H0_H0 ;  /* 0x20000017ff167230 */ /* 0x000fe40000004100 */
[----:B------:R-:W-:Y:S02]  /*16430*/  HADD2.F32 R37, -RZ, R40.H0_H0 ;  /* 0x20000028ff257230 */ /* 0x000fe40000004100 */
[----:B------:R-:W-:Y:S02]  /*16440*/  HADD2.F32 R41, -RZ, R41.H1_H1 ;  /* 0x30000029ff297230 */ /* 0x000fe40000004100 */
[----:B------:R-:W-:Y:S02]  /*16450*/  HADD2.F32 R23, -RZ, R23.H1_H1 ;  /* 0x30000017ff177230 */ /* 0x000fe40000004100 */
[----:B------:R-:W-:Y:S02]  /*16460*/  HADD2.F32 R36, -RZ, R32.H1_H1 ;  /* 0x30000020ff247230 */ /* 0x000fe40000004100 */
[----:B------:R-:W-:-:S02]  /*16470*/  HADD2.F32 R40, -RZ, R40.H1_H1 ;  /* 0x30000028ff287230 */ /* 0x000fc40000004100 */
[--C-:B------:R-:W-:Y:S01]  /*16480*/  HADD2.F32 R32, -RZ, R42.reuse.H0_H0 ;  /* 0x2000002aff207230 */ /* 0x100fe20000004100 */
[----:B------:R-:W-:Y:S01]  /*16490*/  FFMA.FTZ R39, R41, R39, R57 ;  /* 0x0000002729277223 */ /* 0x000fe20000010039 */
[----:B------:R-:W-:Y:S01]  /*164a0*/  HADD2.F32 R42, -RZ, R42.H1_H1 ;  /* 0x3000002aff2a7230 */ /* 0x000fe20000004100 */
[----:B------:R-:W-:Y:S02]  /*164b0*/  FFMA.FTZ R36, R36, R44, R43 ;  /* 0x0000002c24247223 */ /* 0x000fe4000001002b */
[----:B------:R-:W-:Y:S02]  /*164c0*/  FFMA.FTZ R6, R37, R22, R6 ;  /* 0x0000001625067223 */ /* 0x000fe40000010006 */
[----:B------:R-:W-:Y:S01]  /*164d0*/  FFMA.FTZ R7, R40, R23, R7 ;  /* 0x0000001728077223 */ /* 0x000fe20000010007 */
[----:B------:R-:W-:Y:S01]  /*164e0*/  F2FP.PACK_AB R4, R39, R4 ;  /* 0x000000042704723e */ /* 0x000fe200000000ff */
[----:B------:R-:W-:Y:S01]  /*164f0*/  FFMA.FTZ R5, R32, R21, R5 ;  /* 0x0000001520057223 */ /* 0x000fe20000010005 */
[----:B------:R-:W-:Y:S01]  /*16500*/  F2FP.PACK_AB R20, R36, R20 ;  /* 0x000000142414723e */ /* 0x000fe200000000ff */
[----:B------:R-:W-:Y:S01]  /*16510*/  FFMA.FTZ R42, R42, R54, R55 ;  /* 0x000000362a2a7223 */ /* 0x000fe20000010037 */
[----:B------:R-:W-:-:S02]  /*16520*/  F2FP.PACK_AB R6, R7, R6 ;  /* 0x000000060706723e */ /* 0x000fc400000000ff */
[----:B------:R-:W-:Y:S02]  /*16530*/  MOV R40, R4 ;  /* 0x0000000400287202 */ /* 0x000fe40000000f00 */
[----:B------:R-:W-:Y:S02]  /*16540*/  F2FP.PACK_AB R42, R42, R5 ;  /* 0x000000052a2a723e */ /* 0x000fe400000000ff */
[----:B------:R-:W-:Y:S02]  /*16550*/  MOV R41, R20 ;  /* 0x0000001400297202 */ /* 0x000fe40000000f00 */
[----:B------:R-:W-:Y:S02]  /*16560*/  MOV R43, R6 ;  /* 0x00000006002b7202 */ /* 0x000fe40000000f00 */
.L_x_3473:
[----:B------:R-:W-:Y:S05]  /*16570*/  BSYNC B0 ;  /* 0x0000000000007941 */ /* 0x000fea0003800000 */
.L_x_3472:
[----:B-----5:R1:W-:Y:S02]  /*16580*/  STS.128 [R244+0x1000], R40 ;  /* 0x00100028f4007388 */ /* 0x0203e40000000c00 */
.L_x_3471:
[----:B------:R-:W-:Y:S05]  /*16590*/  BSYNC B1 ;  /* 0x0000000000017941 */ /* 0x000fea0003800000 */
.L_x_3470:
        /* <DEDUP_REMOVED lines=20> */
[----:B--23--:R-:W2:Y:S01]  /*166e0*/  LD.E.128 R36, [R36.64+0x80] ;  /* 0x0000800624247980 */ /* 0x00cea2000c101d00 */
[----:B------:R-:W-:-:S05]  /*166f0*/  LEA.HI.X R23, R5, R27, R4, 0x1, P1 ;  /* 0x0000001b05177211 */ /* 0x000fca00008f0c04 */
[----:B----4-:R3:W4:Y:S02]  /*16700*/  LD.E.128 R4, [R22.64] ;  /* 0x0000000616047980 */ /* 0x010724000c101d00 */
[----:B---3--:R-:W-:Y:S02]  /*16710*/  MOV R22, RZ ;  /* 0x000000ff00167202 */ /* 0x008fe40000000f00 */
[----:B------:R-:W-:-:S04]  /*16720*/  @P0 IADD3 R22, -R3, RZ, RZ ;  /* 0x000000ff03160210 */ /* 0x000fc80007ffe1ff */
[----:B------:R-:W-:-:S04]  /*16730*/  IADD3 R21, P1, R22, R21, RZ ;  /* 0x0000001516157210 */ /* 0x000fc80007f3e0ff */
[----:B------:R-:W-:Y:S02]  /*16740*/  LEA.HI.X.SX32 R20, R22, R20, 0x1, P1 ;  /* 0x0000001416147211 */ /* 0x000fe400008f0eff */
[----:B------:R-:W-:-:S04]  /*16750*/  LEA R22, P1, R21, R24, 0x1 ;  /* 0x0000001815167211 */ /* 0x000fc800078208ff */
[----:B------:R-:W-:-:S06]  /*16760*/  LEA.HI.X R23, R21, R25, R20, 0x1, P1 ;  /* 0x0000001915177211 */ /* 0x000fcc00008f0c14 */
[----:B------:R-:W3:Y:S01]  /*16770*/  LD.E.128 R20, [R22.64] ;  /* 0x0000000616147980 */ /* 0x000ee2000c101d00 */
[----:B-----5:R-:W-:Y:S01]  /*16780*/  IMAD.MOV.U32 R32, RZ, RZ, R41 ;  /* 0x000000ffff207224 */ /* 0x020fe200078e0029 */
[----:B------:R-:W-:Y:S02]  /*16790*/  MOV R41, R40 ;  /* 0x0000002800297202 */ /* 0x000fe40000000f00 */
[----:B------:R-:W-:Y:S02]  /*167a0*/  MOV R40, R43 ;  /* 0x0000002b00287202 */ /* 0x000fe40000000f00 */
[----:B--2---:R-:W-:Y:S01]  /*167b0*/  MOV R43, R37 ;  /* 0x00000025002b7202 */ /* 0x004fe20000000f00 */
[----:B------:R-:W-:Y:S01]  /*167c0*/  IMAD.MOV.U32 R37, RZ, RZ, R38 ;  /* 0x000000ffff257224 */ /* 0x000fe200078e0026 */
        /* <DEDUP_REMOVED lines=63> */
.L_x_3477:
[----:B------:R-:W-:Y:S05]  /*16bc0*/  BSYNC B0 ;  /* 0x0000000000007941 */ /* 0x000fea0003800000 */
.L_x_3476:
[----:B-----5:R1:W-:Y:S02]  /*16bd0*/  STS.128 [R244+0x3000], R40 ;  /* 0x00300028f4007388 */ /* 0x0203e40000000c00 */
.L_x_3475:
[----:B------:R-:W-:Y:S05]  /*16be0*/  BSYNC B1 ;  /* 0x0000000000017941 */ /* 0x000fea0003800000 */
.L_x_3474:
        /* <DEDUP_REMOVED lines=98> */
.L_x_3481:
[----:B------:R-:W-:Y:S05]  /*17210*/  BSYNC B0 ;  /* 0x0000000000007941 */ /* 0x000fea0003800000 */
.L_x_3480:
[----:B-----5:R1:W-:Y:S02]  /*17220*/  STS.128 [R244+0x5000], R40 ;  /* 0x00500028f4007388 */ /* 0x0203e40000000c00 */
.L_x_3479:
[----:B------:R-:W-:Y:S05]  /*17230*/  BSYNC B1 ;  /* 0x0000000000017941 */ /* 0x000fea0003800000 */
.L_x_3478:
[----:B------:R-:W-:-:S13]  /*17240*/  ISETP.GE.AND P0, PT, R12, R2, PT ;  /* 0x000000020c00720c */ /* 0x000fda0003f06270 */
[----:B------:R1:W-:Y:S01]  /*17250*/  @P0 STS.128 [R244+0x7000], RZ ;  /* 0x007000fff4000388 */ /* 0x0003e20000000c00 */
[----:B------:R-:W-:Y:S05]  /*17260*/  @P0 BRA `(.L_x_3469) ;  /* 0x0000064000000947 */ /* 0x000fea0003800000 */
[----:B-123--:R1:W5:Y:S01]  /*17270*/  LD.E.128 R36, [R16.64+0x180] ;  /* 0x0001800610247980 */ /* 0x00e362000c101d00 */
        /* <DEDUP_REMOVED lines=15> */
[----:B------:R-:W2:Y:S03]  /*17370*/  LD.E.128 R40, [R40.64+0x180] ;  /* 0x0001800628287980 */ /* 0x000ea6000c101d00 */
[----:B------:R-:W-:Y:S02]  /*17380*/  LEA.HI.X R23, R5, R27, R4, 0x1, P1 ;  /* 0x0000001b05177211 */ /* 0x000fe400008f0c04 */
[----:B-1----:R-:W-:Y:S02]  /*17390*/  MOV R16, RZ ;  /* 0x000000ff00107202 */ /* 0x002fe40000000f00 */
[----:B------:R-:W-:Y:S01]  /*173a0*/  @P0 IADD3 R16, -R3, RZ, RZ ;  /* 0x000000ff03100210 */ /* 0x000fe20007ffe1ff */
[----:B------:R1:W3:Y:S03]  /*173b0*/  LD.E.128 R4, [R22.64] ;  /* 0x0000000616047980 */ /* 0x0002e6000c101d00 */
[----:B------:R-:W-:-:S04]  /*173c0*/  IADD3 R21, P1, R16, R21, RZ ;  /* 0x0000001510157210 */ /* 0x000fc80007f3e0ff */
[----:B------:R-:W-:Y:S02]  /*173d0*/  LEA.HI.X.SX32 R16, R16, R20, 0x1, P1 ;  /* 0x0000001410107211 */ /* 0x000fe400008f0eff */
[----:B------:R-:W-:-:S04]  /*173e0*/  LEA R20, P1, R21, R24, 0x1 ;  /* 0x0000001815147211 */ /* 0x000fc800078208ff */
[----:B------:R-:W-:-:S06]  /*173f0*/  LEA.HI.X R21, R21, R25, R16, 0x1, P1 ;  /* 0x0000001915157211 */ /* 0x000fcc00008f0c10 */
[----:B-1--4-:R-:W4:Y:S01]  /*17400*/  LD.E.128 R20, [R20.64] ;  /* 0x0000000614147980 */ /* 0x012f22000c101d00 */
[----:B-----5:R-:W-:Y:S01]  /*17410*/  IMAD.MOV.U32 R16, RZ, RZ, R37 ;  /* 0x000000ffff107224 */ /* 0x020fe200078e0025 */
[----:B------:R-:W-:Y:S02]  /*17420*/  MOV R32, R36 ;  /* 0x0000002400207202 */ /* 0x000fe40000000f00 */
[----:B------:R-:W-:Y:S02]  /*17430*/  MOV R37, R38 ;  /* 0x0000002600257202 */ /* 0x000fe40000000f00 */
[----:B------:R-:W-:Y:S01]  /*17440*/  MOV R17, R39 ;  /* 0x0000002700117202 */ /* 0x000fe20000000f00 */
[----:B--2---:R-:W-:Y:S01]  /*17450*/  IMAD.MOV.U32 R36, RZ, RZ, R40 ;  /* 0x000000ffff247224 */ /* 0x004fe200078e0028 */
[----:B------:R-:W-:Y:S02]  /*17460*/  MOV R38, R42 ;  /* 0x0000002a00267202 */ /* 0x000fe40000000f00 */
[----:B------:R-:W-:Y:S01]  /*17470*/  MOV R39, R41 ;  /* 0x0000002900277202 */ /* 0x000fe20000000f00 */
[----:B---3--:R-:W-:-:S02]  /*17480*/  HADD2.F32 R40, -RZ, R4.H0_H0 ;  /* 0x20000004ff287230 */ /* 0x008fc40000004100 */
[----:B------:R-:W-:Y:S02]  /*17490*/  HADD2.F32 R42, -RZ, R4.H1_H1 ;  /* 0x30000004ff2a7230 */ /* 0x000fe40000004100 */
[--C-:B------:R-:W-:Y:S01]  /*174a0*/  HADD2.F32 R4, -RZ, R5.reuse.H0_H0 ;  /* 0x20000005ff047230 */ /* 0x100fe20000004100 */
[----:B------:R-:W-:Y:S01]  /*174b0*/  MOV R41, R43 ;  /* 0x0000002b00297202 */ /* 0x000fe20000000f00 */
        /* <DEDUP_REMOVED lines=43> */
[----:B------:R-:W-:Y:S02]  /*17770*/  HADD2.F32 R36, -RZ, R17.H0_H0 ;  /* 0x20000011ff247230 */ /* 0x000fe40000004100 */
        /* <DEDUP_REMOVED lines=17> */
.L_x_3483:
[----:B------:R-:W-:Y:S05]  /*17890*/  BSYNC B0 ;  /* 0x0000000000007941 */ /* 0x000fea0003800000 */
.L_x_3482:
[----:B-----5:R2:W-:Y:S02]  /*178a0*/  STS.128 [R244+0x7000], R36 ;  /* 0x00700024f4007388 */ /* 0x0205e40000000c00 */
.L_x_3469:
[----:B------:R-:W-:Y:S05]  /*178b0*/  BSYNC B2 ;  /* 0x0000000000027941 */ /* 0x000fea0003800000 */
.L_x_3468:
[----:B-1----:R-:W-:-:S04]  /*178c0*/  IADD3 R40, R160, 0x30, RZ ;  /* 0x00000030a0287810 */ /* 0x002fc80007ffe0ff */
[----:B------:R-:W-:-:S04]  /*178d0*/  ISETP.GE.AND P0, PT, R40, R15, PT ;  /* 0x0000000f2800720c */ /* 0x000fc80003f06270 */
[----:B------:R-:W-:-:S13]  /*178e0*/  ISETP.LT.OR P0, PT, R132, -0x187, P0 ;  /* 0xfffffe798400780c */ /* 0x000fda0000701670 */
[----:B------:R-:W-:Y:S05]  /*178f0*/  @P0 BRA `(.L_x_3421) ;  /* 0x0000239000000947 */ /* 0x000fea0003800000 */
[----:B-----5:R-:W-:Y:S01]  /*17900*/  ISETP.GE.AND P0, PT, R18, R2, PT ;  /* 0x000000021200720c */ /* 0x020fe20003f06270 */
        /* <DEDUP_REMOVED lines=16> */
[----:B--2---:R-:W-:Y:S01]  /*17a10*/  IMAD.WIDE R36, R6, 0x2, R30 ;  /* 0x0000000206247825 */ /* 0x004fe200078e021e */
[----:B------:R-:W-:Y:S02]  /*17a20*/  LEA.HI.X.SX32 R4, R4, R15, 0x1, P1 ;  /* 0x0000000f04047211 */ /* 0x000fe400008f0eff */
[C---:B------:R-:W-:Y:S01]  /*17a30*/  LEA R18, P1, R5.reuse, R26, 0x1 ;  /* 0x0000001a05127211 */ /* 0x040fe200078208ff */
[----:B------:R-:W-:Y:S02]  /*17a40*/  IMAD.MOV.U32 R17, RZ, RZ, RZ ;  /* 0x000000ffff117224 */ /* 0x000fe400078e00ff */
[----:B---3--:R-:W2:Y:S01]  /*17a50*/  LD.E.128 R36, [R36.64] ;  /* 0x0000000624247980 */ /* 0x008ea2000c101d00 */
[----:B------:R-:W-:Y:S02]  /*17a60*/  LEA.HI.X R19, R5, R27, R4, 0x1, P1 ;  /* 0x0000001b05137211 */ /* 0x000fe400008f0c04 */
[----:B------:R-:W-:-:S03]  /*17a70*/  @P0 IADD3 R17, -R3, RZ, RZ ;  /* 0x000000ff03110210 */ /* 0x000fc60007ffe1ff */
[----:B----4-:R3:W4:Y:S01]  /*17a80*/  LD.E.128 R4, [R18.64] ;  /* 0x0000000612047980 */ /* 0x010722000c101d00 */
[----:B------:R-:W-:-:S04]  /*17a90*/  IADD3 R16, P1, R17, R16, RZ ;  /* 0x0000001011107210 */ /* 0x000fc80007f3e0ff */
[----:B------:R-:W-:Y:S02]  /*17aa0*/  LEA.HI.X.SX32 R15, R17, R15, 0x1, P1 ;  /* 0x0000000f110f7211 */ /* 0x000fe400008f0eff */
[----:B---3--:R-:W-:-:S04]  /*17ab0*/  LEA R18, P1, R16, R24, 0x1 ;  /* 0x0000001810127211 */ /* 0x008fc800078208ff */
[----:B------:R-:W-:-:S06]  /*17ac0*/  LEA.HI.X R19, R16, R25, R15, 0x1, P1 ;  /* 0x0000001910137211 */ /* 0x000fcc00008f0c0f */
[----:B------:R-:W3:Y:S01]  /*17ad0*/  LD.E.128 R16, [R18.64] ;  /* 0x0000000612107980 */ /* 0x000ee2000c101d00 */
[----:B-----5:R-:W-:Y:S02]  /*17ae0*/  MOV R15, R21 ;  /* 0x00000015000f7202 */ /* 0x020fe40000000f00 */
[----:B------:R-:W-:Y:S01]  /*17af0*/  MOV R21, R20 ;  /* 0x0000001400157202 */ /* 0x000fe20000000f00 */
[----:B------:R-:W-:Y:S01]  /*17b00*/  IMAD.MOV.U32 R20, RZ, RZ, R23 ;  /* 0x000000ffff147224 */ /* 0x000fe200078e0017 */
[----:B------:R-:W-:Y:S02]  /*17b10*/  MOV R23, R22 ;  /* 0x0000001600177202 */ /* 0x000fe40000000f00 */
[----:B--2---:R-:W-:Y:S01]  /*17b20*/  MOV R22, R36 ;  /* 0x0000002400167202 */ /* 0x004fe20000000f00 */
[----:B------:R-:W-:Y:S01]  /*17b30*/  IMAD.MOV.U32 R32, RZ, RZ, R38 ;  /* 0x000000ffff207224 */ /* 0x000fe200078e0026 */
[----:B------:R-:W-:Y:S02]  /*17b40*/  MOV R36, R37 ;  /* 0x0000002500247202 */ /* 0x000fe40000000f00 */
[----:B------:R-:W-:Y:S01]  /*17b50*/  MOV R38, R39 ;  /* 0x0000002700267202 */ /* 0x000fe20000000f00 */
[----:B----4-:R-:W-:-:S02]  /*17b60*/  HADD2.F32 R37, -RZ, R4.H0_H0 ;  /* 0x20000004ff257230 */ /* 0x010fc40000004100 */
        /* <DEDUP_REMOVED lines=10> */
[--C-:B------:R-:W-:Y:S01]  /*17c10*/  HADD2.F32 R6, -RZ, R7.reuse.H0_H0 ;  /* 0x20000007ff067230 */ /* 0x100fe20000004100 */
[----:B------:R-:W-:Y:S01]  /*17c20*/  FMUL.FTZ R43, R43, R37 ;  /* 0x000000252b2b7220 */ /* 0x000fe20000410000 */
[----:B------:R-:W-:Y:S01]  /*17c30*/  HADD2.F32 R7, -RZ, R7.H1_H1 ;  /* 0x30000007ff077230 */ /* 0x000fe20000004100 */
[----:B------:R-:W-:Y:S01]  /*17c40*/  FMUL.FTZ R22, R22, R4 ;  /* 0x0000000416167220 */ /* 0x000fe20000410000 */
[----:B------:R-:W-:Y:S01]  /*17c50*/  HADD2.F32 R37, -RZ, R32.H0_H0 ;  /* 0x20000020ff257230 */ /* 0x000fe20000004100 */
[----:B------:R-:W-:Y:S01]  /*17c60*/  @!P0 FADD.FTZ R5, -R5, -RZ ;  /* 0x800000ff05058221 */ /* 0x000fe20000010100 */
[--C-:B------:R-:W-:Y:S01]  /*17c70*/  HADD2.F32 R4, -RZ, R38.reuse.H0_H0 ;  /* 0x20000026ff047230 */ /* 0x100fe20000004100 */
[----:B------:R-:W-:Y:S01]  /*17c80*/  @!P0 FADD.FTZ R6, -R6, -RZ ;  /* 0x800000ff06068221 */ /* 0x000fe20000010100 */
[----:B------:R-:W-:Y:S01]  /*17c90*/  HADD2.F32 R38, -RZ, R38.H1_H1 ;  /* 0x30000026ff267230 */ /* 0x000fe20000004100 */
[----:B------:R-:W-:Y:S01]  /*17ca0*/  @!P0 FADD.FTZ R7, -R7, -RZ ;  /* 0x800000ff07078221 */ /* 0x000fe20000010100 */
[----:B------:R-:W-:Y:S01]  /*17cb0*/  HADD2.F32 R32, -RZ, R32.H1_H1 ;  /* 0x30000020ff207230 */ /* 0x000fe20000004100 */
[----:B------:R-:W-:-:S02]  /*17cc0*/  @!P0 FADD.FTZ R42, -R42, -RZ ;  /* 0x800000ff2a2a8221 */ /* 0x000fc40000010100 */
[----:B------:R-:W-:Y:S01]  /*17cd0*/  FMUL.FTZ R5, R37, R5 ;  /* 0x0000000525057220 */ /* 0x000fe20000410000 */
[--C-:B------:R-:W-:Y:S01]  /*17ce0*/  HADD2.F32 R37, -RZ, R21.reuse.H1_H1 ;  /* 0x30000015ff257230 */ /* 0x100fe20000004100 */
[----:B------:R-:W-:Y:S01]  /*17cf0*/  FMUL.FTZ R6, R4, R6 ;  /* 0x0000000604067220 */ /* 0x000fe20000410000 */
[----:B------:R-:W-:Y:S01]  /*17d00*/  HADD2.F32 R4, -RZ, R21.H0_H0 ;  /* 0x20000015ff047230 */ /* 0x000fe20000004100 */
[----:B------:R-:W-:Y:S01]  /*17d10*/  FMUL.FTZ R7, R38, R7 ;  /* 0x0000000726077220 */ /* 0x000fe20000410000 */
[----:B---3--:R-:W-:Y:S01]  /*17d20*/  HADD2.F32 R21, -RZ, R16.H0_H0 ;  /* 0x20000010ff157230 */ /* 0x008fe20000004100 */
[----:B------:R-:W-:Y:S01]  /*17d30*/  @!P0 FADD.FTZ R39, -R39, -RZ ;  /* 0x800000ff27278221 */ /* 0x000fe20000010100 */
[----:B------:R-:W-:Y:S01]  /*17d40*/  HADD2.F32 R36, -RZ, R36.H1_H1 ;  /* 0x30000024ff247230 */ /* 0x000fe20000004100 */
[----:B------:R-:W-:Y:S01]  /*17d50*/  FMUL.FTZ R42, R32, R42 ;  /* 0x0000002a202a7220 */ /* 0x000fe20000410000 */
[----:B------:R-:W-:Y:S01]  /*17d60*/  HADD2.F32 R38, -RZ, R16.H1_H1 ;  /* 0x30000010ff267230 */ /* 0x000fe20000004100 */
[----:B------:R-:W-:Y:S01]  /*17d70*/  @!P0 FADD.FTZ R41, -R41, -RZ ;  /* 0x800000ff29298221 */ /* 0x000fe20000010100 */
[----:B------:R-:W-:-:S02]  /*17d80*/  HADD2.F32 R32, -RZ, R15.H0_H0 ;  /* 0x2000000fff207230 */ /* 0x000fc40000004100 */
[--C-:B------:R-:W-:Y:S01]  /*17d90*/  HADD2.F32 R16, -RZ, R17.reuse.H0_H0 ;  /* 0x20000011ff107230 */ /* 0x100fe20000004100 */
[----:B------:R-:W-:Y:S01]  /*17da0*/  FMUL.FTZ R44, R44, R39 ;  /* 0x000000272c2c7220 */ /* 0x000fe20000410000 */
[----:B------:R-:W-:Y:S01]  /*17db0*/  HADD2.F32 R39, -RZ, R17.H1_H1 ;  /* 0x30000011ff277230 */ /* 0x000fe20000004100 */
[----:B------:R-:W-:Y:S01]  /*17dc0*/  FFMA.FTZ R4, R4, R21, R43 ;  /* 0x0000001504047223 */ /* 0x000fe2000001002b */
[----:B------:R-:W-:Y:S01]  /*17dd0*/  HADD2.F32 R21, -RZ, R15.H1_H1 ;  /* 0x3000000fff157230 */ /* 0x000fe20000004100 */
[----:B------:R-:W-:Y:S01]  /*17de0*/  FMUL.FTZ R36, R36, R41 ;  /* 0x0000002924247220 */ /* 0x000fe20000410000 */
[--C-:B------:R-:W-:Y:S01]  /*17df0*/  HADD2.F32 R17, -RZ, R18.reuse.H0_H0 ;  /* 0x20000012ff117230 */ /* 0x100fe20000004100 */
[----:B------:R-:W-:Y:S01]  /*17e00*/  FFMA.FTZ R16, R32, R16, R22 ;  /* 0x0000001020107223 */ /* 0x000fe20000010016 */
[----:B------:R-:W-:Y:S02]  /*17e10*/  HADD2.F32 R41, -RZ, R18.H1_H1 ;  /* 0x30000012ff297230 */ /* 0x000fe40000004100 */
[----:B------:R-:W-:-:S02]  /*17e20*/  HADD2.F32 R15, -RZ, R23.H0_H0 ;  /* 0x20000017ff0f7230 */ /* 0x000fc40000004100 */
[----:B------:R-:W-:Y:S02]  /*17e30*/  HADD2.F32 R18, -RZ, R19.H0_H0 ;  /* 0x20000013ff127230 */ /* 0x000fe40000004100 */
[----:B------:R-:W-:Y:S02]  /*17e40*/  HADD2.F32 R23, -RZ, R23.H1_H1 ;  /* 0x30000017ff177230 */ /* 0x000fe40000004100 */
[--C-:B------:R-:W-:Y:S02]  /*17e50*/  HADD2.F32 R22, -RZ, R20.reuse.H0_H0 ;  /* 0x20000014ff167230 */ /* 0x100fe40000004100 */
        /* <DEDUP_REMOVED lines=11> */
[----:B------:R-:W-:-:S02]  /*17f10*/  MOV R22, R23 ;  /* 0x0000001700167202 */ /* 0x000fc40000000f00 */
[----:B------:R-:W-:Y:S02]  /*17f20*/  F2FP.PACK_AB R21, R21, R16 ;  /* 0x000000101515723e */ /* 0x000fe400000000ff */
[----:B------:R-:W-:Y:S02]  /*17f30*/  MOV R20, R4 ;  /* 0x0000000400147202 */ /* 0x000fe40000000f00 */
[----:B------:R-:W-:Y:S02]  /*17f40*/  MOV R23, R6 ;  /* 0x0000000600177202 */ /* 0x000fe40000000f00 */
.L_x_3487:
[----:B------:R-:W-:Y:S05]  /*17f50*/  BSYNC B0 ;  /* 0x0000000000007941 */ /* 0x000fea0003800000 */
.L_x_3486:
[----:B-----5:R1:W-:Y:S02]  /*17f60*/  STS.128 [R244+0x1800], R20 ;  /* 0x00180014f4007388 */ /* 0x0203e40000000c00 */
.L_x_3485:
[----:B------:R-:W-:Y:S05]  /*17f70*/  BSYNC B1 ;  /* 0x0000000000017941 */ /* 0x000fea0003800000 */
.L_x_3484:
        /* <DEDUP_REMOVED lines=20> */
[----:B--2---:R-:W-:-:S03]  /*180c0*/  IMAD.WIDE R36, R6, 0x2, R30 ;  /* 0x0000000206247825 */ /* 0x004fc600078e021e */
[----:B------:R-:W-:-:S03]  /*180d0*/  LEA.HI.X R17, R5, R27, R4, 0x1, P1 ;  /* 0x0000001b05117211 */ /* 0x000fc600008f0c04 */
[----:B---3--:R-:W2:Y:S04]  /*180e0*/  LD.E.128 R36, [R36.64+0x80] ;  /* 0x0000800624247980 */ /* 0x008ea8000c101d00 */
        /* <DEDUP_REMOVED lines=10> */
[----:B--2---:R-:W-:Y:S01]  /*18190*/  MOV R21, R36 ;  /* 0x0000002400157202 */ /* 0x004fe20000000f00 */
[----:B------:R-:W-:Y:S01]  /*181a0*/  IMAD.MOV.U32 R23, RZ, RZ, R38 ;  /* 0x000000ffff177224 */ /* 0x000fe200078e0026 */
[----:B------:R-:W-:Y:S01]  /*181b0*/  MOV R32, R37 ;  /* 0x0000002500207202 */ /* 0x000fe20000000f00 */
[--C-:B----4-:R-:W-:Y:S01]  /*181c0*/  HADD2.F32 R36, -RZ, R4.reuse.H0_H0 ;  /* 0x20000004ff247230 */ /* 0x110fe20000004100 */
[----:B------:R-:W-:Y:S01]  /*181d0*/  MOV R37, R39 ;  /* 0x0000002700257202 */ /* 0x000fe20000000f00 */
[----:B------:R-:W-:Y:S02]  /*181e0*/  HADD2.F32 R38, -RZ, R4.H1_H1 ;  /* 0x30000004ff267230 */ /* 0x000fe40000004100 */
[----:B------:R-:W-:Y:S01]  /*181f0*/  HADD2.F32 R4, -RZ, R5.H0_H0 ;  /* 0x20000005ff047230 */ /* 0x000fe20000004100 */
        /* <DEDUP_REMOVED lines=30> */
[----:B------:R-:W-:-:S03]  /*183e0*/  HADD2.F32 R23, -RZ, R14.H0_H0 ;  /* 0x2000000eff177230 */ /* 0x000fc60000004100 */
[----:B------:R-:W-:Y:S01]  /*183f0*/  FMUL.FTZ R32, R32, R39 ;  /* 0x0000002720207220 */ /* 0x000fe20000410000 */
[--C-:B---3--:R-:W-:Y:S02]  /*18400*/  HADD2.F32 R20, -RZ, R16.reuse.H0_H0 ;  /* 0x20000010ff147230 */ /* 0x108fe40000004100 */
        /* <DEDUP_REMOVED lines=8> */
[----:B------:R-:W-:Y:S01]  /*18490*/  HADD2.F32 R18, -RZ, R19.H0_H0 ;  /* 0x20000013ff127230 */ /* 0x000fe20000004100 */
[----:B------:R-:W-:Y:S01]  /*184a0*/  F2FP.PACK_AB R4, R36, R4 ;  /* 0x000000042404723e */ /* 0x000fe200000000ff */
[----:B------:R-:W-:Y:S02]  /*184b0*/  HADD2.F32 R20, -RZ, R14.H1_H1 ;  /* 0x3000000eff147230 */ /* 0x000fe40000004100 */
[----:B------:R-:W-:Y:S02]  /*184c0*/  HADD2.F32 R21, -RZ, R15.H0_H0 ;  /* 0x2000000fff157230 */ /* 0x000fe40000004100 */
[----:B------:R-:W-:Y:S01]  /*184d0*/  HADD2.F32 R19, -RZ, R19.H1_H1 ;  /* 0x30000013ff137230 */ /* 0x000fe20000004100 */
[----:B------:R-:W-:Y:S01]  /*184e0*/  FFMA.FTZ R20, R20, R38, R32 ;  /* 0x0000002614147223 */ /* 0x000fe20000010020 */
[----:B------:R-:W-:Y:S01]  /*184f0*/  HADD2.F32 R15, -RZ, R15.H1_H1 ;  /* 0x3000000fff0f7230 */ /* 0x000fe20000004100 */
[----:B------:R-:W-:Y:S01]  /*18500*/  FFMA.FTZ R6, R21, R18, R6 ;  /* 0x0000001215067223 */ /* 0x000fe20000010006 */
[----:B------:R-:W-:-:S02]  /*18510*/  HADD2.F32 R14, -RZ, R22.H0_H0 ;  /* 0x20000016ff0e7230 */ /* 0x000fc40000004100 */
[----:B------:R-:W-:Y:S01]  /*18520*/  HADD2.F32 R22, -RZ, R22.H1_H1 ;  /* 0x30000016ff167230 */ /* 0x000fe20000004100 */
[----:B------:R-:W-:Y:S01]  /*18530*/  FFMA.FTZ R7, R15, R19, R7 ;  /* 0x000000130f077223 */ /* 0x000fe20000010007 */
[----:B------:R-:W-:Y:S01]  /*18540*/  F2FP.PACK_AB R20, R20, R16 ;  /* 0x000000101414723e */ /* 0x000fe200000000ff */
[----:B------:R-:W-:Y:S02]  /*18550*/  FFMA.FTZ R5, R14, R17, R5 ;  /* 0x000000110e057223 */ /* 0x000fe40000010005 */
[----:B------:R-:W-:Y:S01]  /*18560*/  FFMA.FTZ R22, R22, R39, R41 ;  /* 0x0000002716167223 */ /* 0x000fe20000010029 */
[----:B------:R-:W-:Y:S02]  /*18570*/  F2FP.PACK_AB R6, R7, R6 ;  /* 0x000000060706723e */ /* 0x000fe400000000ff */
[----:B------:R-:W-:Y:S02]  /*18580*/  MOV R21, R20 ;  /* 0x0000001400157202 */ /* 0x000fe40000000f00 */
[----:B------:R-:W-:-:S02]  /*18590*/  F2FP.PACK_AB R22, R22, R5 ;  /* 0x000000051616723e */ /* 0x000fc400000000ff */
[----:B------:R-:W-:Y:S02]  /*185a0*/  MOV R20, R4 ;  /* 0x0000000400147202 */ /* 0x000fe40000000f00 */
[----:B------:R-:W-:Y:S02]  /*185b0*/  MOV R23, R6 ;  /* 0x0000000600177202 */ /* 0x000fe40000000f00 */
.L_x_3491:
[----:B------:R-:W-:Y:S05]  /*185c0*/  BSYNC B0 ;  /* 0x0000000000007941 */ /* 0x000fea0003800000 */
.L_x_3490:
[----:B-----5:R1:W-:Y:S02]  /*185d0*/  STS.128 [R244+0x3800], R20 ;  /* 0x00380014f4007388 */ /* 0x0203e40000000c00 */
.L_x_3489:
[----:B------:R-:W-:Y:S05]  /*185e0*/  BSYNC B1 ;  /* 0x0000000000017941 */ /* 0x000fea0003800000 */
.L_x_3488:
        /* <DEDUP_REMOVED lines=19> */
[----:B------:R-:W-:Y:S01]  /*18720*/  LEA R16, P1, R5, R26, 0x1 ;  /* 0x0000001a05107211 */ /* 0x000fe200078208ff */
[----:B--2---:R-:W-:-:S03]  /*18730*/  IMAD.WIDE R36, R6, 0x2, R30 ;  /* 0x0000000206247825 */ /* 0x004fc600078e021e */
[----:B------:R-:W-:Y:S02]  /*18740*/  LEA.HI.X R17, R5, R27, R4, 0x1, P1 ;  /* 0x0000001b05117211 */ /* 0x000fe400008f0c04 */
[----:B------:R-:W-:Y:S01]  /*18750*/  MOV R15, RZ ;  /* 0x000000ff000f7202 */ /* 0x000fe20000000f00 */
[----:B---3--:R-:W2:Y:S01]  /*18760*/  LD.E.128 R36, [R36.64+0x100] ;  /* 0x0001000624247980 */ /* 0x008ea2000c101d00 */
[----:B------:R-:W-:-:S03]  /*18770*/  @P0 IADD3 R15, -R3, RZ, RZ ;  /* 0x000000ff030f0210 */ /* 0x000fc60007ffe1ff */
[----:B----4-:R3:W4:Y:S01]  /*18780*/  LD.E.128 R4, [R16.64] ;  /* 0x0000000610047980 */ /* 0x010722000c101d00 */
[----:B------:R-:W-:-:S04]  /*18790*/  IADD3 R14, P1, R15, R14, RZ ;  /* 0x0000000e0f0e7210 */ /* 0x000fc80007f3e0ff */
[----:B------:R-:W-:Y:S02]  /*187a0*/  LEA.HI.X.SX32 R13, R15, R13, 0x1, P1 ;  /* 0x0000000d0f0d7211 */ /* 0x000fe400008f0eff */
[----:B---3--:R-:W-:-:S04]  /*187b0*/  LEA R16, P1, R14, R24, 0x1 ;  /* 0x000000180e107211 */ /* 0x008fc800078208ff */
[----:B------:R-:W-:-:S06]  /*187c0*/  LEA.HI.X R17, R14, R25, R13, 0x1, P1 ;  /* 0x000000190e117211 */ /* 0x000fcc00008f0c0d */
[----:B------:R-:W3:Y:S01]  /*187d0*/  LD.E.128 R16, [R16.64] ;  /* 0x0000000610107980 */ /* 0x000ee2000c101d00 */
[----:B-----5:R-:W-:Y:S01]  /*187e0*/  MOV R15, R20 ;  /* 0x00000014000f7202 */ /* 0x020fe20000000f00 */
[----:B------:R-:W-:Y:S01]  /*187f0*/  IMAD.MOV.U32 R13, RZ, RZ, R21 ;  /* 0x000000ffff0d7224 */ /* 0x000fe200078e0015 */
[----:B------:R-:W-:Y:S02]  /*18800*/  MOV R14, R23 ;  /* 0x00000017000e7202 */ /* 0x000fe40000000f00 */
[----:B------:R-:W-:Y:S01]  /*18810*/  MOV R21, R22 ;  /* 0x0000001600157202 */ /* 0x000fe20000000f00 */
[----:B--2---:R-:W-:Y:S01]  /*18820*/  IMAD.MOV.U32 R20, RZ, RZ, R36 ;  /* 0x000000ffff147224 */ /* 0x004fe200078e0024 */
[----:B------:R-:W-:Y:S02]  /*18830*/  MOV R23, R37 ;  /* 0x0000002500177202 */ /* 0x000fe40000000f00 */
[----:B------:R-:W-:Y:S01]  /*18840*/  MOV R22, R38 ;  /* 0x0000002600167202 */ /* 0x000fe20000000f00 */
[--C-:B----4-:R-:W-:Y:S01]  /*18850*/  HADD2.F32 R32, -RZ, R4.reuse.H0_H0 ;  /* 0x20000004ff207230 */ /* 0x110fe20000004100 */
        /* <DEDUP_REMOVED lines=33> */
[--C-:B---3--:R-:W-:Y:S02]  /*18a70*/  HADD2.F32 R15, -RZ, R16.reuse.H0_H0 ;  /* 0x20000010ff0f7230 */ /* 0x108fe40000004100 */
        /* <DEDUP_REMOVED lines=30> */
.L_x_3495:
[----:B------:R-:W-:Y:S05]  /*18c60*/  BSYNC B0 ;  /* 0x0000000000007941 */ /* 0x000fea0003800000 */
.L_x_3494:
[----:B-----5:R1:W-:Y:S02]  /*18c70*/  STS.128 [R244+0x5800], R20 ;  /* 0x00580014f4007388 */ /* 0x0203e40000000c00 */
.L_x_3493:
[----:B------:R-:W-:Y:S05]  /*18c80*/  BSYNC B1 ;  /* 0x0000000000017941 */ /* 0x000fea0003800000 */
.L_x_3492:
        /* <DEDUP_REMOVED lines=24> */
[----:B-12---:R1:W2:Y:S01]  /*18e10*/  LD.E.128 R20, [R6.64] ;  /* 0x0000000606147980 */ /* 0x0062a2000c101d00 */
[----:B------:R-:W-:-:S04]  /*18e20*/  @P0 IADD3 R0, -R3, RZ, RZ ;  /* 0x000000ff03000210 */ /* 0x000fc80007ffe1ff */
[----:B------:R-:W-:-:S04]  /*18e30*/  IADD3 R8, P1, R0, R8, RZ ;  /* 0x0000000800087210 */ /* 0x000fc80007f3e0ff */
[----:B------:R-:W-:Y:S01]  /*18e40*/  LEA.HI.X.SX32 R0, R0, R9, 0x1, P1 ;  /* 0x0000000900007211 */ /* 0x000fe200008f0eff */
[----:B-1-3--:R1:W3:Y:S02]  /*18e50*/  LD.E.128 R4, [R12.64] ;  /* 0x000000060c047980 */ /* 0x00a2e4000c101d00 */
[----:B-1----:R-:W-:-:S04]  /*18e60*/  LEA R12, P1, R8, R24, 0x1 ;  /* 0x00000018080c7211 */ /* 0x002fc800078208ff */
[----:B------:R-:W-:-:S06]  /*18e70*/  LEA.HI.X R13, R8, R25, R0, 0x1, P1 ;  /* 0x00000019080d7211 */ /* 0x000fcc00008f0c00 */
[----:B----4-:R-:W4:Y:S01]  /*18e80*/  LD.E.128 R12, [R12.64] ;  /* 0x000000060c0c7980 */ /* 0x010f22000c101d00 */
        /* <DEDUP_REMOVED lines=12> */
[--C-:B---3--:R-:W-:Y:S02]  /*18f50*/  HADD2.F32 R18, -RZ, R4.reuse.H0_H0 ;  /* 0x20000004ff127230 */ /* 0x108fe40000004100 */
        /* <DEDUP_REMOVED lines=29> */
[--C-:B----4-:R-:W-:Y:S01]  /*19130*/  HADD2.F32 R3, -RZ, R12.reuse.H0_H0 ;  /* 0x2000000cff037230 */ /* 0x110fe20000004100 */
        /* <DEDUP_REMOVED lines=29> */
.L_x_3497:
[----:B------:R-:W-:Y:S05]  /*19310*/  BSYNC B0 ;  /* 0x0000000000007941 */ /* 0x000fea0003800000 */
.L_x_3496:
[----:B-----5:R1:W-:Y:S01]  /*19320*/  STS.128 [R244+0x7800], R16 ;  /* 0x00780010f4007388 */ /* 0x0203e20000000c00 */
[----:B------:R-:W-:Y:S05]  /*19330*/  BRA `(.L_x_3421) ;  /* 0x0000095000007947 */ /* 0x000fea0003800000 */
.L_x_3371:
[----:B------:R-:W-:Y:S01]  /*19340*/  IMAD.IADD R0, R239, 0x1, -R50 ;  /* 0x00000001ef007824 */ /* 0x000fe200078e0a32 */
[----:B------:R-:W-:Y:S01]  /*19350*/  BSSY B0, `(.L_x_3498) ;  /* 0x0000024000007945 */ /* 0x000fe20003800000 */
[----:B------:R-:W-:-:S02]  /*19360*/  ISETP.GE.AND P2, PT, R13, R155, PT ;  /* 0x0000009b0d00720c */ /* 0x000fc40003f46270 */
[-C--:B------:R-:W-:Y:S02]  /*19370*/  ISETP.GE.AND P1, PT, R12, R155.reuse, PT ;  /* 0x0000009b0c00720c */ /* 0x080fe40003f26270 */
[----:B------:R-:W-:Y:S02]  /*19380*/  ISETP.GE.AND P3, PT, R160, R0, PT ;  /* 0x00000000a000720c */ /* 0x000fe40003f66270 */
[----:B------:R-:W-:-:S11]  /*19390*/  ISETP.GE.AND P0, PT, R14, R155, PT ;  /* 0x0000009b0e00720c */ /* 0x000fd60003f06270 */
[----:B------:R-:W-:Y:S05]  /*193a0*/  @P3 BRA `(.L_x_3499) ;  /* 0x000001e000003947 */ /* 0x000fea0003800000 */
[----:B------:R-:W-:Y:S02]  /*193b0*/  ISETP.GE.AND P6, PT, R18, R155, PT ;  /* 0x0000009b1200720c */ /* 0x000fe40003fc6270 */
[CC--:B------:R-:W-:Y:S02]  /*193c0*/  @!P0 LEA R6, P4, R166.reuse, R172.reuse, 0x1 ;  /* 0x000000aca6068211 */ /* 0x0c0fe400078808ff */
        /* <DEDUP_REMOVED lines=28> */
.L_x_3499:
[----:B------:R-:W-:Y:S05]  /*19590*/  BSYNC B0 ;  /* 0x0000000000007941 */ /* 0x000fea0003800000 */
.L_x_3498:
[----:B---3--:R-:W-:Y:S01]  /*195a0*/  IADD3 R28, R160, 0x10, RZ ;  /* 0x00000010a01c7810 */ /* 0x008fe20007ffe0ff */
[----:B------:R-:W-:Y:S03]  /*195b0*/  BSSY B0, `(.L_x_3500) ;  /* 0x0000023000007945 */ /* 0x000fe60003800000 */
[----:B------:R-:W-:-:S13]  /*195c0*/  ISETP.GE.AND P3, PT, R28, R0, PT ;  /* 0x000000001c00720c */ /* 0x000fda0003f66270 */
[----:B------:R-:W-:Y:S05]  /*195d0*/  @P3 BRA `(.L_x_3501) ;  /* 0x0000020000003947 */ /* 0x000fea0003800000 */
[----:B------:R-:W-:Y:S02]  /*195e0*/  ISETP.GE.AND P5, PT, R18, R155, PT ;  /* 0x0000009b1200720c */ /* 0x000fe40003fa6270 */
[----:B------:R-:W-:-:S04]  /*195f0*/  IADD3 R5, P3, R5, R166, RZ ;  /* 0x000000a605057210 */ /* 0x000fc80007f7e0ff */
[-C--:B-1----:R-:W-:Y:S01]  /*19600*/  @!P0 LEA R6, P4, R5, R172.reuse, 0x1 ;  /* 0x000000ac05068211 */ /* 0x082fe200078808ff */
        /* <DEDUP_REMOVED lines=29> */
.L_x_3501:
[----:B------:R-:W-:Y:S05]  /*197e0*/  BSYNC B0 ;  /* 0x0000000000007941 */ /* 0x000fea0003800000 */
.L_x_3500:
[----:B------:R-:W-:Y:S01]  /*197f0*/  IADD3 R29, R160, 0x20, RZ ;  /* 0x00000020a01d7810 */ /* 0x000fe20007ffe0ff */
[----:B------:R-:W-:Y:S03]  /*19800*/  BSSY B0, `(.L_x_3502) ;  /* 0x0000023000007945 */ /* 0x000fe60003800000 */
[----:B------:R-:W-:-:S13]  /*19810*/  ISETP.GE.AND P3, PT, R29, R0, PT ;  /* 0x000000001d00720c */ /* 0x000fda0003f66270 */
[----:B------:R-:W-:Y:S05]  /*19820*/  @P3 BRA `(.L_x_3503) ;  /* 0x0000020000003947 */ /* 0x000fea0003800000 */
[----:B------:R-:W-:Y:S02]  /*19830*/  ISETP.GE.AND P5, PT, R18, R155, PT ;  /* 0x0000009b1200720c */ /* 0x000fe40003fa6270 */
[----:B-1----:R-:W-:-:S04]  /*19840*/  LEA R3, P3, R170, R166, 0x5 ;  /* 0x000000a6aa037211 */ /* 0x002fc800078628ff */
[----:B------:R-:W-:Y:S02]  /*19850*/  LEA.HI.X R2, R170, R169, R171, 0x5, P3 ;  /* 0x000000a9aa027211 */ /* 0x000fe400018f2cab */
[CC--:B------:R-:W-:Y:S02]  /*19860*/  @!P0 LEA R6, P4, R3.reuse, R172.reuse, 0x1 ;  /* 0x000000ac03068211 */ /* 0x0c0fe400078808ff */
        /* <DEDUP_REMOVED lines=28> */
.L_x_3503:
[----:B------:R-:W-:Y:S05]  /*19a30*/  BSYNC B0 ;  /* 0x0000000000007941 */ /* 0x000fea0003800000 */
.L_x_3502:
        /* <DEDUP_REMOVED lines=8> */
[CC--:B-1----:R-:W-:Y:S02]  /*19ac0*/  @!P0 LEA R4, P4, R170.reuse, R172.reuse, 0x1 ;  /* 0x000000acaa048211 */ /* 0x0c2fe400078808ff */
        /* <DEDUP_REMOVED lines=28> */
.L_x_3421:
[----:B------:R-:W-:Y:S05]  /*19c90*/  BSYNC B3 ;  /* 0x0000000000037941 */ /* 0x000fea0003800000 */
.L_x_3370:
[----:B------:R-:W-:Y:S01]  /*19ca0*/  IADD3 R245, R165, -0x1, RZ ;  /* 0xffffffffa5f57810 */ /* 0x000fe20007ffe0ff */
[----:B------:R-:W-:Y:S01]  /*19cb0*/  BSSY B0, `(.L_x_3504) ;  /* 0x0000025000007945 */ /* 0x000fe20003800000 */
[----:B------:R-:W-:-:S03]  /*19cc0*/  LOP3.LUT R246, R153, 0xff, RZ, 0xc0, !PT ;  /* 0x000000ff99f67812 */ /* 0x000fc600078ec0ff */
[----:B-1---5:R-:W-:-:S04]  /*19cd0*/  IMAD.SHL.U32 R2, R245, 0x40, RZ ;  /* 0x00000040f5027824 */ /* 0x022fc800078e00ff */
        /* <DEDUP_REMOVED lines=34> */
.L_x_3505:
[----:B------:R-:W-:Y:S05]  /*19f00*/  BSYNC B0 ;  /* 0x0000000000007941 */ /* 0x000fea0003800000 */
.L_x_3504:
        /* <DEDUP_REMOVED lines=38> */
.L_x_3507:
[----:B------:R-:W-:Y:S05]  /*1a170*/  BSYNC B0 ;  /* 0x0000000000007941 */ /* 0x000fea0003800000 */
.L_x_3506:
        /* <DEDUP_REMOVED lines=40> */
.L_x_3509:
[----:B------:R-:W-:Y:S05]  /*1a400*/  BSYNC B0 ;  /* 0x0000000000007941 */ /* 0x000fea0003800000 */
.L_x_3508:
[----:B------:R-:W-:Y:S01]  /*1a410*/  ISETP.GE.AND P0, PT, R40, R0, PT ;  /* 0x000000002800720c */ /* 0x000fe20003f06270 */
[----:B------:R-:W-:-:S12]  /*1a420*/  BSSY B0, `(.L_x_3510) ;  /* 0x000002a000007945 */ /* 0x000fd80003800000 */
[----:B------:R-:W-:Y:S05]  /*1a430*/  @P0 BRA `(.L_x_3511) ;  /* 0x0000028000000947 */ /* 0x000fea0003800000 */
[C---:B------:R-:W-:Y:S01]  /*1a440*/  LOP3.LUT R3, R246.reuse, 0x1, RZ, 0xc0, !PT ;  /* 0x00000001f6037812 */ /* 0x040fe200078ec0ff */
[----:B------:R-:W-:Y:S01]  /*1a450*/  IMAD.MOV.U32 R156, RZ, RZ, R158 ;  /* 0x000000ffff9c7224 */ /* 0x000fe200078e009e */
[C---:B------:R-:W-:Y:S02]  /*1a460*/  LOP3.LUT P4, RZ, R246.reuse, 0x2, RZ, 0xc0, !PT ;  /* 0x00000002f6ff7812 */ /* 0x040fe4000788c0ff */
[----:B------:R-:W-:Y:S01]  /*1a470*/  ISETP.NE.U32.AND P5, PT, R3, 0x1, PT ;  /* 0x000000010300780c */ /* 0x000fe20003fa5070 */
[----:B------:R-:W-:Y:S01]  /*1a480*/  IMAD R3, R47, 0x30, RZ ;  /* 0x000000302f037824 */ /* 0x000fe200078e02ff */
[----:B------:R-:W-:Y:S01]  /*1a490*/  LOP3.LUT P3, RZ, R246, 0x4, RZ, 0xc0, !PT ;  /* 0x00000004f6ff7812 */ /* 0x000fe2000786c0ff */
        /* <DEDUP_REMOVED lines=34> */
.L_x_3511:
[----:B------:R-:W-:Y:S05]  /*1a6c0*/  BSYNC B0 ;  /* 0x0000000000007941 */ /* 0x000fea0003800000 */
.L_x_3510:
        /* <DEDUP_REMOVED lines=48> */
.L_x_3513:
[----:B------:R-:W-:Y:S05]  /*1a9d0*/  BSYNC B0 ;  /* 0x0000000000007941 */ /* 0x000fea0003800000 */
.L_x_3512:
        /* <DEDUP_REMOVED lines=40> */
.L_x_3515:
[----:B------:R-:W-:Y:S05]  /*1ac60*/  BSYNC B0 ;  /* 0x0000000000007941 */ /* 0x000fea0003800000 */
.L_x_3514:
        /* <DEDUP_REMOVED lines=10> */
[----:B------:R-:W-:Y:S01]  /*1ad10*/  IMAD.SHL.U32 R4, R48, 0x20, RZ ;  /* 0x0000002030047824 */ /* 0x000fe200078e00ff */
[C---:B------:R-:W-:Y:S02]  /*1ad20*/  LOP3.LUT P3, RZ, R246.reuse, 0x4, RZ, 0xc0, !PT ;  /* 0x00000004f6ff7812 */ /* 0x040fe4000786c0ff */
[----:B------:R-:W-:Y:S02]  /*1ad30*/  LOP3.LUT P1, RZ, R246, 0x8, RZ, 0xc0, !PT ;  /* 0x00000008f6ff7812 */ /* 0x000fe4000782c0ff */
[----:B------:R-:W-:-:S05]  /*1ad40*/  SHF.L.U64.HI R5, R48, 0x5, R49 ;  /* 0x0000000530057819 */ /* 0x000fca0000010231 */
        /* <DEDUP_REMOVED lines=28> */
.L_x_3517:
[----:B------:R-:W-:Y:S05]  /*1af10*/  BSYNC B0 ;  /* 0x0000000000007941 */ /* 0x000fea0003800000 */
.L_x_3516:
        /* <DEDUP_REMOVED lines=23> */
[----:B------:R-:W-:-:S03]  /*1b090*/  @!P0 IMAD.WIDE.U32 R16, R48, 0x60, R4 ;  /* 0x0000006030108825 */ /* 0x000fc600078e0004 */
        /* <DEDUP_REMOVED lines=30> */
.L_x_3519:
[----:B------:R-:W-:Y:S05]  /*1b280*/  BSYNC B0 ;  /* 0x0000000000007941 */ /* 0x000fea0003800000 */
.L_x_3518:
        /* <DEDUP_REMOVED lines=19> */
[----:B---3--:R-:W-:Y:S01]  /*1b3c0*/  LDSM.16.M88.4 R28, [R225] ;  /* 0x00000000e11c783b */ /* 0x008fe20000000200 */
        /* <DEDUP_REMOVED lines=12> */
[----:B------:R-:W3:Y:S01]  /*1b490*/  LDSM.16.M88.4 R16, [R228+0x9000] ;  /* 0x00900000e410783b */ /* 0x000ee20000000200 */
        /* <DEDUP_REMOVED lines=297> */
.L_x_3523:
[----:B------:R-:W2:Y:S02]  /*1c730*/  LD.E R5, [R10.64+0x38] ;  /* 0x000038060a057980 */ /* 0x000ea4000c101900 */
[----:B--2---:R-:W-:-:S04]  /*1c740*/  LEA R5, -R5, RZ, 0x6 ;  /* 0x000000ff05057211 */ /* 0x004fc800078e31ff */
[----:B------:R-:W-:Y:S02]  /*1c750*/  SHF.R.S32.HI R0, RZ, 0x1f, R5 ;  /* 0x0000001fff007819 */ /* 0x000fe40000011405 */
.L_x_3524:
[----:B------:R-:W-:Y:S05]  /*1c760*/  BSYNC B0 ;  /* 0x0000000000007941 */ /* 0x000fea0003800000 */
.L_x_3522:
[C---:B------:R-:W-:Y:S02]  /*1c770*/  LOP3.LUT P5, RZ, R246.reuse, 0x1, RZ, 0xc0, !PT ;  /* 0x00000001f6ff7812 */ /* 0x040fe400078ac0ff */
[C---:B------:R-:W-:Y:S02]  /*1c780*/  LOP3.LUT P4, RZ, R246.reuse, 0x2, RZ, 0xc0, !PT ;  /* 0x00000002f6ff7812 */ /* 0x040fe4000788c0ff */
[C---:B------:R-:W-:Y:S02]  /*1c790*/  LEA R28, P2, R5.reuse, R236, 0x1 ;  /* 0x000000ec051c7211 */ /* 0x040fe400078408ff */
[C---:B------:R-:W-:Y:S02]  /*1c7a0*/  IADD3 R4, P1, R5.reuse, R232, RZ ;  /* 0x000000e805047210 */ /* 0x040fe40007f3e0ff */
        /* <DEDUP_REMOVED lines=121> */
.L_x_3521:
[----:B------:R-:W-:Y:S05]  /*1cf40*/  BSYNC B1 ;  /* 0x0000000000017941 */ /* 0x000fea0003800000 */
.L_x_3520:
[----:B------:R-:W2:Y:S01]  /*1cf50*/  LD.E R182, [R10.64+0xdc] ;  /* 0x0000dc060ab67980 */ /* 0x000ea2000c101900 */
[----:B------:R-:W-:-:S02]  /*1cf60*/  IMAD.IADD R3, R2, 0x1, R3 ;  /* 0x0000000102037824 */ /* 0x000fc400078e0203 */
[----:B------:R-:W-:-:S03]  /*1cf70*/  IMAD.SHL.U32 R223, R35, 0x2, RZ ;  /* 0x0000000223df7824 */ /* 0x000fc600078e00ff */
[----:B------:R-:W-:Y:S01]  /*1cf80*/  IADD3 R2, R3, 0x1, RZ ;  /* 0x0000000103027810 */ /* 0x000fe20007ffe0ff */
[--C-:B------:R-:W-:Y:S01]  /*1cf90*/  IMAD R220, R33, 0x2, R223.reuse ;  /* 0x0000000221dc7824 */ /* 0x100fe200078e02df */
[-C--:B------:R-:W-:Y:S01]  /*1cfa0*/  ISETP.GE.AND P3, PT, R3, R250.reuse, PT ;  /* 0x000000fa0300720c */ /* 0x080fe20003f66270 */
[----:B------:R-:W-:Y:S01]  /*1cfb0*/  IMAD R221, R34, 0x2, R223 ;  /* 0x0000000222dd7824 */ /* 0x000fe200078e02df */
[C---:B------:R-:W-:Y:S01]  /*1cfc0*/  ISETP.GE.AND P5, PT, R2.reuse, R250, PT ;  /* 0x000000fa0200720c */ /* 0x040fe20003fa6270 */
[----:B------:R-:W-:Y:S01]  /*1cfd0*/  LDSM.16.MT88.4 R156, [R223+0x10000] ;  /* 0x01000000df9c783b */ /* 0x000fe20000004200 */
[C---:B------:R-:W-:Y:S01]  /*1cfe0*/  ISETP.GE.AND P1, PT, R2.reuse, R249, PT ;  /* 0x000000f90200720c */ /* 0x040fe20003f26270 */
[----:B------:R-:W-:Y:S01]  /*1cff0*/  IMAD R219, R33, 0x2, R221 ;  /* 0x0000000221db7824 */ /* 0x000fe200078e02dd */
[-C--:B------:R-:W-:Y:S01]  /*1d000*/  ISETP.GE.OR P3, PT, R3, R247.reuse, !P3 ;  /* 0x000000f70300720c */ /* 0x080fe20005f66670 */
[----:B------:R-:W-:Y:S01]  /*1d010*/  LDSM.16.MT88.4 R140, [R220+0x10000] ;  /* 0x01000000dc8c783b */ /* 0x000fe20000004200 */
[----:B------:R-:W-:-:S02]  /*1d020*/  ISETP.GE.OR P5, PT, R2, R247, !P5 ;  /* 0x000000f70200720c */ /* 0x000fc40006fa6670 */
[----:B------:R-:W-:Y:S01]  /*1d030*/  ISETP.GE.OR P1, PT, R2, R248, !P1 ;  /* 0x000000f80200720c */ /* 0x000fe20004f26670 */
[----:B------:R-:W-:Y:S01]  /*1d040*/  LDSM.16.MT88.4 R148, [R221+0x10000] ;  /* 0x01000000dd94783b */ /* 0x000fe20000004200 */
[C---:B------:R-:W-:Y:S02]  /*1d050*/  IADD3 R0, R3.reuse, 0x8, RZ ;  /* 0x0000000803007810 */ /* 0x040fe40007ffe0ff */
[----:B------:R-:W-:Y:S01]  /*1d060*/  IADD3 R2, R3, 0x9, RZ ;  /* 0x0000000903027810 */ /* 0x000fe20007ffe0ff */
[----:B------:R-:W-:Y:S01]  /*1d070*/  LDSM.16.MT88.4 R132, [R219+0x10000] ;  /* 0x01000000db84783b */ /* 0x000fe20000004200 */
[----:B------:R-:W-:Y:S02]  /*1d080*/  FSEL R68, R68, -INF , !P3 ;  /* 0xff80000044447808 */ /* 0x000fe40005800000 */
[----:B------:R-:W-:Y:S01]  /*1d090*/  FSEL R69, R69, -INF , !P5 ;  /* 0xff80000045457808 */ /* 0x000fe20006800000 */
[----:B-1----:R-:W-:Y:S01]  /*1d0a0*/  LDSM.16.MT88.4 R40, [R223+0x12000] ;  /* 0x01200000df28783b */ /* 0x002fe20000004200 */
[----:B------:R-:W-:-:S02]  /*1d0b0*/  FSEL R71, R71, -INF , !P1 ;  /* 0xff80000047477808 */ /* 0x000fc40004800000 */
[CC--:B------:R-:W-:Y:S01]  /*1d0c0*/  ISETP.GE.AND P2, PT, R3.reuse, R249.reuse, PT ;  /* 0x000000f90300720c */ /* 0x0c0fe20003f46270 */
[----:B------:R-:W-:Y:S01]  /*1d0d0*/  LDSM.16.MT88.4 R48, [R221+0x12000] ;  /* 0x01200000dd30783b */ /* 0x000fe20000004200 */
[CC--:B------:R-:W-:Y:S02]  /*1d0e0*/  ISETP.GE.AND P4, PT, R0.reuse, R250.reuse, PT ;  /* 0x000000fa0000720c */ /* 0x0c0fe40003f86270 */
[-C--:B------:R-:W-:Y:S01]  /*1d0f0*/  ISETP.GE.AND P3, PT, R0, R249.reuse, PT ;  /* 0x000000f90000720c */ /* 0x080fe20003f66270 */
[----:B------:R-:W-:Y:S01]  /*1d100*/  LDSM.16.MT88.4 R72, [R223+0x14000] ;  /* 0x01400000df48783b */ /* 0x000fe20000004200 */
[C---:B------:R-:W-:Y:S02]  /*1d110*/  ISETP.GE.AND P5, PT, R2.reuse, R250, PT ;  /* 0x000000fa0200720c */ /* 0x040fe40003fa6270 */
[----:B------:R-:W-:Y:S01]  /*1d120*/  ISETP.GE.AND P1, PT, R2, R249, PT ;  /* 0x000000f90200720c */ /* 0x000fe20003f26270 */
[----:B------:R-:W-:Y:S01]  /*1d130*/  LDSM.16.MT88.4 R96, [R219+0x14000] ;  /* 0x01400000db60783b */ /* 0x000fe20000004200 */
[----:B------:R-:W-:-:S02]  /*1d140*/  ISETP.GE.OR P2, PT, R3, R248, !P2 ;  /* 0x000000f80300720c */ /* 0x000fc40005746670 */
[CC--:B------:R-:W-:Y:S01]  /*1d150*/  ISETP.GE.OR P4, PT, R0.reuse, R247.reuse, !P4 ;  /* 0x000000f70000720c */ /* 0x0c0fe20006786670 */
[----:B------:R-:W-:Y:S01]  /*1d160*/  LDSM.16.MT88.4 R104, [R223+0x16000] ;  /* 0x01600000df68783b */ /* 0x000fe20000004200 */
[-C--:B------:R-:W-:Y:S02]  /*1d170*/  ISETP.GE.OR P3, PT, R0, R248.reuse, !P3 ;  /* 0x000000f80000720c */ /* 0x080fe40005f66670 */
[C---:B------:R-:W-:Y:S01]  /*1d180*/  ISETP.GE.OR P5, PT, R2.reuse, R247, !P5 ;  /* 0x000000f70200720c */ /* 0x040fe20006fa6670 */
[----:B------:R-:W-:Y:S01]  /*1d190*/  LDSM.16.MT88.4 R112, [R221+0x16000] ;  /* 0x01600000dd70783b */ /* 0x000fe20000004200 */
[----:B------:R-:W-:Y:S02]  /*1d1a0*/  ISETP.GE.OR P1, PT, R2, R248, !P1 ;  /* 0x000000f80200720c */ /* 0x000fe40004f26670 */
[C---:B------:R-:W-:Y:S01]  /*1d1b0*/  IADD3 R0, R3.reuse, 0x10, RZ ;  /* 0x0000001003007810 */ /* 0x040fe20007ffe0ff */
[----:B------:R-:W-:Y:S01]  /*1d1c0*/  LDSM.16.MT88.4 R120, [R220+0x16000] ;  /* 0x01600000dc78783b */ /* 0x000fe20000004200 */
[----:B------:R-:W-:-:S02]  /*1d1d0*/  IADD3 R2, R3, 0x11, RZ ;  /* 0x0000001103027810 */ /* 0x000fc40007ffe0ff */
[----:B------:R-:W-:Y:S01]  /*1d1e0*/  FSEL R70, R70, -INF , !P2 ;  /* 0xff80000046467808 */ /* 0x000fe20005000000 */
[----:B------:R-:W-:Y:S01]  /*1d1f0*/  LDSM.16.MT88.4 R20, [R221+0x10800] ;  /* 0x01080000dd14783b */ /* 0x000fe20000004200 */
[----:B------:R-:W-:Y:S02]  /*1d200*/  FSEL R64, R64, -INF , !P4 ;  /* 0xff80000040407808 */ /* 0x000fe40006000000 */
[----:B------:R-:W-:Y:S01]  /*1d210*/  FSEL R65, R65, -INF , !P5 ;  /* 0xff80000041417808 */ /* 0x000fe20006800000 */
[----:B------:R-:W-:Y:S01]  /*1d220*/  LDSM.16.MT88.4 R24, [R223+0x10800] ;  /* 0x01080000df18783b */ /* 0x000fe20000004200 */
[----:B------:R-:W-:Y:S02]  /*1d230*/  FSEL R67, R67, -INF , !P1 ;  /* 0xff80000043437808 */ /* 0x000fe40004800000 */
[C---:B------:R-:W-:Y:S01]  /*1d240*/  ISETP.GE.AND P2, PT, R0.reuse, R250, PT ;  /* 0x000000fa0000720c */ /* 0x040fe20003f46270 */
[----:B------:R-:W-:Y:S01]  /*1d250*/  LDSM.16.MT88.4 R28, [R223+0x12800] ;  /* 0x01280000df1c783b */ /* 0x000fe20000004200 */
[----:B------:R-:W-:-:S02]  /*1d260*/  ISETP.GE.AND P4, PT, R0, R249, PT ;  /* 0x000000f90000720c */ /* 0x000fc40003f86270 */
[C---:B------:R-:W-:Y:S02]  /*1d270*/  ISETP.GE.AND P5, PT, R2.reuse, R250, PT ;  /* 0x000000fa0200720c */ /* 0x040fe40003fa6270 */
[----:B------:R-:W-:Y:S02]  /*1d280*/  ISETP.GE.AND P1, PT, R2, R249, PT ;  /* 0x000000f90200720c */ /* 0x000fe40003f26270 */
[CC--:B------:R-:W-:Y:S02]  /*1d290*/  ISETP.GE.OR P2, PT, R0.reuse, R247.reuse, !P2 ;  /* 0x000000f70000720c */ /* 0x0c0fe40005746670 */
[-C--:B------:R-:W-:Y:S02]  /*1d2a0*/  ISETP.GE.OR P4, PT, R0, R248.reuse, !P4 ;  /* 0x000000f80000720c */ /* 0x080fe40006786670 */
[C---:B------:R-:W-:Y:S02]  /*1d2b0*/  ISETP.GE.OR P5, PT, R2.reuse, R247, !P5 ;  /* 0x000000f70200720c */ /* 0x040fe40006fa6670 */
[----:B------:R-:W-:-:S02]  /*1d2c0*/  ISETP.GE.OR P1, PT, R2, R248, !P1 ;  /* 0x000000f80200720c */ /* 0x000fc40004f26670 */
[C---:B------:R-:W-:Y:S02]  /*1d2d0*/  IADD3 R0, R3.reuse, 0x18, RZ ;  /* 0x0000001803007810 */ /* 0x040fe40007ffe0ff */
[----:B------:R-:W-:Y:S02]  /*1d2e0*/  IADD3 R2, R3, 0x19, RZ ;  /* 0x0000001903027810 */ /* 0x000fe40007ffe0ff */
[----:B------:R-:W-:Y:S02]  /*1d2f0*/  FSEL R6, R60, -INF , !P2 ;  /* 0xff8000003c067808 */ /* 0x000fe40005000000 */
[----:B------:R-:W-:Y:S02]  /*1d300*/  FSEL R12, R62, -INF , !P4 ;  /* 0xff8000003e0c7808 */ /* 0x000fe40006000000 */
[----:B------:R-:W-:Y:S02]  /*1d310*/  ISETP.GE.AND P2, PT, R0, R249, PT ;  /* 0x000000f90000720c */ /* 0x000fe40003f46270 */
[----:B------:R-:W-:-:S02]  /*1d320*/  ISETP.GE.AND P4, PT, R2, R250, PT ;  /* 0x000000fa0200720c */ /* 0x000fc40003f86270 */
[----:B------:R-:W-:Y:S02]  /*1d330*/  FSEL R66, R66, -INF , !P3 ;  /* 0xff80000042427808 */ /* 0x000fe40005800000 */
[----:B------:R-:W-:Y:S02]  /*1d340*/  ISETP.GE.AND P3, PT, R0, R250, PT ;  /* 0x000000fa0000720c */ /* 0x000fe40003f66270 */
[----:B------:R-:W-:Y:S02]  /*1d350*/  FSEL R9, R63, -INF , !P1 ;  /* 0xff8000003f097808 */ /* 0x000fe40004800000 */
[----:B------:R-:W-:Y:S02]  /*1d360*/  ISETP.GE.AND P1, PT, R2, R249, PT ;  /* 0x000000f90200720c */ /* 0x000fe40003f26270 */
[----:B------:R-:W-:Y:S02]  /*1d370*/  ISETP.GE.OR P2, PT, R0, R248, !P2 ;  /* 0x000000f80000720c */ /* 0x000fe40005746670 */
[----:B------:R-:W-:-:S02]  /*1d380*/  ISETP.GE.OR P4, PT, R2, R247, !P4 ;  /* 0x000000f70200720c */ /* 0x000fc40006786670 */
[C---:B------:R-:W-:Y:S02]  /*1d390*/  IADD3 R13, R3.reuse, 0x21, RZ ;  /* 0x00000021030d7810 */ /* 0x040fe40007ffe0ff */
[----:B------:R-:W-:Y:S02]  /*1d3a0*/  ISETP.GE.OR P3, PT, R0, R247, !P3 ;  /* 0x000000f70000720c */ /* 0x000fe40005f66670 */
[----:B------:R-:W-:Y:S02]  /*1d3b0*/  IADD3 R0, R3, 0x20, RZ ;  /* 0x0000002003007810 */ /* 0x000fe40007ffe0ff */
[----:B------:R-:W-:Y:S02]  /*1d3c0*/  ISETP.GE.OR P1, PT, R2, R248, !P1 ;  /* 0x000000f80200720c */ /* 0x000fe40004f26670 */
[----:B------:R-:W-:Y:S02]  /*1d3d0*/  FSEL R8, R58, -INF , !P2 ;  /* 0xff8000003a087808 */ /* 0x000fe40005000000 */
[----:B------:R-:W-:-:S02]  /*1d3e0*/  FSEL R2, R57, -INF , !P4 ;  /* 0xff80000039027808 */ /* 0x000fc40006000000 */
[CC--:B------:R-:W-:Y:S02]  /*1d3f0*/  ISETP.GE.AND P4, PT, R13.reuse, R250.reuse, PT ;  /* 0x000000fa0d00720c */ /* 0x0c0fe40003f86270 */
[-C--:B------:R-:W-:Y:S02]  /*1d400*/  ISETP.GE.AND P2, PT, R13, R249.reuse, PT ;  /* 0x000000f90d00720c */ /* 0x080fe40003f46270 */
[----:B------:R-:W-:Y:S02]  /*1d410*/  FSEL R5, R61, -INF , !P5 ;  /* 0xff8000003d057808 */ /* 0x000fe40006800000 */
[----:B------:R-:W-:Y:S02]  /*1d420*/  FSEL R4, R56, -INF , !P3 ;  /* 0xff80000038047808 */ /* 0x000fe40005800000 */
[C---:B------:R-:W-:Y:S02]  /*1d430*/  ISETP.GE.AND P5, PT, R0.reuse, R250, PT ;  /* 0x000000fa0000720c */ /* 0x040fe40003fa6270 */
[----:B------:R-:W-:-:S02]  /*1d440*/  ISETP.GE.AND P3, PT, R0, R249, PT ;  /* 0x000000f90000720c */ /* 0x000fc40003f66270 */
[----:B------:R-:W-:Y:S02]  /*1d450*/  IADD3 R7, R3, 0x28, RZ ;  /* 0x0000002803077810 */ /* 0x000fe40007ffe0ff */
[C---:B------:R-:W-:Y:S02]  /*1d460*/  ISETP.GE.OR P4, PT, R13.reuse, R247, !P4 ;  /* 0x000000f70d00720c */ /* 0x040fe40006786670 */
[-C--:B------:R-:W-:Y:S02]  /*1d470*/  ISETP.GE.OR P2, PT, R13, R248.reuse, !P2 ;  /* 0x000000f80d00720c */ /* 0x080fe40005746670 */
[----:B------:R-:W-:Y:S02]  /*1d480*/  FMNMX.FTZ R13, R68, R69, !PT ;  /* 0x00000045440d7209 */ /* 0x000fe40007810000 */
[C---:B------:R-:W-:Y:S02]  /*1d490*/  ISETP.GE.OR P5, PT, R0.reuse, R247, !P5 ;  /* 0x000000f70000720c */ /* 0x040fe40006fa6670 */
[----:B------:R-:W-:-:S02]  /*1d4a0*/  ISETP.GE.OR P3, PT, R0, R248, !P3 ;  /* 0x000000f80000720c */ /* 0x000fc40005f66670 */
[----:B------:R-:W-:Y:S02]  /*1d4b0*/  FSEL R0, R59, -INF , !P1 ;  /* 0xff8000003b007808 */ /* 0x000fe40004800000 */
[C---:B------:R-:W-:Y:S01]  /*1d4c0*/  ISETP.GE.AND P1, PT, R7.reuse, R250, PT ;  /* 0x000000fa0700720c */ /* 0x040fe20003f26270 */
[----:B------:R-:W-:Y:S01]  /*1d4d0*/  LDSM.16.MT88.4 R56, [R220+0x12000] ;  /* 0x01200000dc38783b */ /* 0x000fe20000004200 */
[----:B------:R-:W-:Y:S02]  /*1d4e0*/  FMNMX.FTZ R13, R64, R13, !PT ;  /* 0x0000000d400d7209 */ /* 0x000fe40007810000 */
[----:B------:R-:W-:Y:S02]  /*1d4f0*/  ISETP.GE.OR P1, PT, R7, R247, !P1 ;  /* 0x000000f70700720c */ /* 0x000fe40004f26670 */
[----:B------:R-:W-:Y:S02]  /*1d500*/  IADD3 R14, R3, 0x30, RZ ;  /* 0x00000030030e7810 */ /* 0x000fe40007ffe0ff */
[----:B------:R-:W-:-:S02]  /*1d510*/  FMNMX.FTZ R13, R65, R13, !PT ;  /* 0x0000000d410d7209 */ /* 0x000fc40007810000 */
[----:B------:R-:W-:Y:S02]  /*1d520*/  FSEL R179, R90, -INF , !P3 ;  /* 0xff8000005ab37808 */ /* 0x000fe40005800000 */
[----:B------:R-:W-:Y:S02]  /*1d530*/  FSEL R178, R16, -INF , !P1 ;  /* 0xff80000010b27808 */ /* 0x000fe40004800000 */
[----:B------:R-:W-:Y:S02]  /*1d540*/  ISETP.GE.AND P3, PT, R14, R250, PT ;  /* 0x000000fa0e00720c */ /* 0x000fe40003f66270 */
[----:B------:R-:W-:Y:S02]  /*1d550*/  FMNMX.FTZ R13, R6, R13, !PT ;  /* 0x0000000d060d7209 */ /* 0x000fe40007810000 */
[----:B------:R-:W-:Y:S02]  /*1d560*/  ISETP.GE.AND P1, PT, R14, R249, PT ;  /* 0x000000f90e00720c */ /* 0x000fe40003f26270 */
[----:B------:R-:W-:-:S02]  /*1d570*/  FMNMX.FTZ R15, R5, R13, !PT ;  /* 0x0000000d050f7209 */ /* 0x000fc40007810000 */
[C---:B------:R-:W-:Y:S02]  /*1d580*/  ISETP.GE.OR P3, PT, R14.reuse, R247, !P3 ;  /* 0x000000f70e00720c */ /* 0x040fe40005f66670 */
[----:B------:R-:W-:Y:S02]  /*1d590*/  ISETP.GE.OR P1, PT, R14, R248, !P1 ;  /* 0x000000f80e00720c */ /* 0x000fe40004f26670 */
[----:B------:R-:W-:Y:S02]  /*1d5a0*/  FMNMX.FTZ R14, R70, R71, !PT ;  /* 0x00000047460e7209 */ /* 0x000fe40007810000 */
[----:B------:R-:W-:Y:S02]  /*1d5b0*/  FSEL R175, R88, -INF , !P5 ;  /* 0xff80000058af7808 */ /* 0x000fe40006800000 */
[----:B------:R-:W-:Y:S02]  /*1d5c0*/  ISETP.GE.AND P5, PT, R7, R249, PT ;  /* 0x000000f90700720c */ /* 0x000fe40003fa6270 */
[----:B------:R-:W-:-:S02]  /*1d5d0*/  FMNMX.FTZ R15, R4, R15, !PT ;  /* 0x0000000f040f7209 */ /* 0x000fc40007810000 */
[----:B------:R-:W-:Y:S02]  /*1d5e0*/  FMNMX.FTZ R14, R66, R14, !PT ;  /* 0x0000000e420e7209 */ /* 0x000fe40007810000 */
[----:B------:R-:W-:Y:S02]  /*1d5f0*/  ISETP.GE.OR P5, PT, R7, R248, !P5 ;  /* 0x000000f80700720c */ /* 0x000fe40006fa6670 */
[----:B------:R-:W-:Y:S02]  /*1d600*/  IADD3 R7, R3, 0x29, RZ ;  /* 0x0000002903077810 */ /* 0x000fe40007ffe0ff */
[----:B------:R-:W-:Y:S02]  /*1d610*/  FMNMX.FTZ R15, R2, R15, !PT ;  /* 0x0000000f020f7209 */ /* 0x000fe40007810000 */
[----:B------:R-:W-:Y:S02]  /*1d620*/  FMNMX.FTZ R14, R67, R14, !PT ;  /* 0x0000000e430e7209 */ /* 0x000fe40007810000 */
[----:B------:R-:W-:-:S02]  /*1d630*/  FSEL R176, R89, -INF , !P4 ;  /* 0xff80000059b07808 */ /* 0x000fc40006000000 */
[----:B------:R-:W-:Y:S02]  /*1d640*/  ISETP.GE.AND P4, PT, R7, R250, PT ;  /* 0x000000fa0700720c */ /* 0x000fe40003f86270 */
[----:B------:R-:W-:Y:S02]  /*1d650*/  FMNMX.FTZ R15, R175, R15, !PT ;  /* 0x0000000faf0f7209 */ /* 0x000fe40007810000 */
[----:B------:R-:W-:Y:S02]  /*1d660*/  FMNMX.FTZ R14, R12, R14, !PT ;  /* 0x0000000e0c0e7209 */ /* 0x000fe40007810000 */
[----:B------:R-:W-:Y:S02]  /*1d670*/  FSEL R180, R91, -INF , !P2 ;  /* 0xff8000005bb47808 */ /* 0x000fe40005000000 */
[C---:B------:R-:W-:Y:S01]  /*1d680*/  ISETP.GE.AND P2, PT, R7.reuse, R249, PT ;  /* 0x000000f90700720c */ /* 0x040fe20003f46270 */
[----:B------:R-:W-:Y:S01]  /*1d690*/  LDSM.16.MT88.4 R88, [R220+0x14000] ;  /* 0x01400000dc58783b */ /* 0x000fe20000004200 */
[----:B------:R-:W-:-:S02]  /*1d6a0*/  ISETP.GE.OR P4, PT, R7, R247, !P4 ;  /* 0x000000f70700720c */ /* 0x000fc40006786670 */
[----:B------:R-:W-:Y:S02]  /*1d6b0*/  IADD3 R13, R3, 0x31, RZ ;  /* 0x00000031030d7810 */ /* 0x000fe40007ffe0ff */
[----:B------:R-:W-:Y:S02]  /*1d6c0*/  FMNMX.FTZ R15, R176, R15, !PT ;  /* 0x0000000fb00f7209 */ /* 0x000fe40007810000 */
[----:B------:R-:W-:Y:S02]  /*1d6d0*/  FMNMX.FTZ R14, R9, R14, !PT ;  /* 0x0000000e090e7209 */ /* 0x000fe40007810000 */
[----:B------:R-:W-:Y:S02]  /*1d6e0*/  ISETP.GE.OR P2, PT, R7, R248, !P2 ;  /* 0x000000f80700720c */ /* 0x000fe40005746670 */
[----:B------:R-:W-:Y:S02]  /*1d6f0*/  FSEL R188, R18, -INF , !P5 ;  /* 0xff80000012bc7808 */ /* 0x000fe40006800000 */
[----:B------:R-:W-:-:S02]  /*1d700*/  IADD3 R7, R3, 0x38, RZ ;  /* 0x0000003803077810 */ /* 0x000fc40007ffe0ff */
[----:B------:R-:W-:Y:S02]  /*1d710*/  ISETP.GE.AND P5, PT, R13, R250, PT ;  /* 0x000000fa0d00720c */ /* 0x000fe40003fa6270 */
[----:B------:R-:W-:Y:S02]  /*1d720*/  FSEL R177, R17, -INF , !P4 ;  /* 0xff80000011b17808 */ /* 0x000fe40006000000 */
[----:B------:R-:W-:Y:S02]  /*1d730*/  FMNMX.FTZ R15, R178, R15, !PT ;  /* 0x0000000fb20f7209 */ /* 0x000fe40007810000 */
[----:B------:R-:W-:Y:S02]  /*1d740*/  FMNMX.FTZ R14, R8, R14, !PT ;  /* 0x0000000e080e7209 */ /* 0x000fe40007810000 */
[----:B------:R-:W-:Y:S02]  /*1d750*/  IADD3 R3, R3, 0x39, RZ ;  /* 0x0000003903037810 */ /* 0x000fe40007ffe0ff */
[----:B------:R-:W-:-:S02]  /*1d760*/  ISETP.GE.AND P4, PT, R7, R250, PT ;  /* 0x000000fa0700720c */ /* 0x000fc40003f86270 */
[----:B------:R-:W-:Y:S02]  /*1d770*/  FSEL R195, R80, -INF , !P3 ;  /* 0xff80000050c37808 */ /* 0x000fe40005800000 */
[----:B------:R-:W-:Y:S02]  /*1d780*/  ISETP.GE.OR P5, PT, R13, R247, !P5 ;  /* 0x000000f70d00720c */ /* 0x000fe40006fa6670 */
[----:B------:R-:W-:Y:S02]  /*1d790*/  FMNMX.FTZ R15, R177, R15, !PT ;  /* 0x0000000fb10f7209 */ /* 0x000fe40007810000 */
[----:B------:R-:W-:Y:S02]  /*1d7a0*/  FMNMX.FTZ R14, R0, R14, !PT ;  /* 0x0000000e000e7209 */ /* 0x000fe40007810000 */
[----:B------:R-:W-:Y:S02]  /*1d7b0*/  ISETP.GE.AND P3, PT, R3, R250, PT ;  /* 0x000000fa0300720c */ /* 0x000fe40003f66270 */
[----:B------:R-:W-:-:S02]  /*1d7c0*/  ISETP.GE.OR P4, PT, R7, R247, !P4 ;  /* 0x000000f70700720c */ /* 0x000fc40006786670 */
[----:B------:R-:W-:Y:S02]  /*1d7d0*/  FSEL R194, R81, -INF , !P5 ;  /* 0xff80000051c27808 */ /* 0x000fe40006800000 */
[----:B------:R-:W-:Y:S02]  /*1d7e0*/  FMNMX.FTZ R15, R195, R15, !PT ;  /* 0x0000000fc30f7209 */ /* 0x000fe40007810000 */
[----:B------:R-:W-:Y:S02]  /*1d7f0*/  FMNMX.FTZ R14, R179, R14, !PT ;  /* 0x0000000eb30e7209 */ /* 0x000fe40007810000 */
[----:B------:R-:W-:Y:S02]  /*1d800*/  ISETP.GE.OR P3, PT, R3, R247, !P3 ;  /* 0x000000f70300720c */ /* 0x000fe40005f66670 */
[----:B------:R-:W-:Y:S02]  /*1d810*/  FSEL R193, R76, -INF , !P4 ;  /* 0xff8000004cc17808 */ /* 0x000fe40006000000 */
[----:B------:R-:W-:-:S02]  /*1d820*/  FMNMX.FTZ R15, R194, R15, !PT ;  /* 0x0000000fc20f7209 */ /* 0x000fc40007810000 */
[----:B------:R-:W-:Y:S02]  /*1d830*/  FMNMX.FTZ R14, R180, R14, !PT ;  /* 0x0000000eb40e7209 */ /* 0x000fe40007810000 */
[----:B------:R-:W-:Y:S02]  /*1d840*/  FSEL R192, R77, -INF , !P3 ;  /* 0xff8000004dc07808 */ /* 0x000fe40005800000 */
[----:B------:R-:W-:Y:S02]  /*1d850*/  FMNMX.FTZ R16, R193, R15, !PT ;  /* 0x0000000fc1107209 */ /* 0x000fe40007810000 */
[----:B------:R-:W-:Y:S02]  /*1d860*/  ISETP.GE.AND P3, PT, R13, R249, PT ;  /* 0x000000f90d00720c */ /* 0x000fe40003f66270 */
[----:B------:R-:W-:Y:S02]  /*1d870*/  FSEL R189, R19, -INF , !P2 ;  /* 0xff80000013bd7808 */ /* 0x000fe40005000000 */
[----:B------:R-:W-:-:S02]  /*1d880*/  FMNMX.FTZ R15, R188, R14, !PT ;  /* 0x0000000ebc0f7209 */ /* 0x000fc40007810000 */
[-C--:B------:R-:W-:Y:S02]  /*1d890*/  ISETP.GE.OR P3, PT, R13, R248.reuse, !P3 ;  /* 0x000000f80d00720c */ /* 0x080fe40005f66670 */
[----:B------:R-:W-:Y:S02]  /*1d8a0*/  ISETP.GE.AND P2, PT, R7, R249, PT ;  /* 0x000000f90700720c */ /* 0x000fe40003f46270 */
[----:B------:R-:W-:Y:S02]  /*1d8b0*/  FSEL R190, R82, -INF , !P1 ;  /* 0xff80000052be7808 */ /* 0x000fe40004800000 */
[----:B------:R-:W-:Y:S02]  /*1d8c0*/  FMNMX.FTZ R13, R189, R15, !PT ;  /* 0x0000000fbd0d7209 */ /* 0x000fe40007810000 */
[----:B------:R-:W-:Y:S02]  /*1d8d0*/  ISETP.GE.OR P2, PT, R7, R248, !P2 ;  /* 0x000000f80700720c */ /* 0x000fe40005746670 */
[----:B------:R-:W-:-:S02]  /*1d8e0*/  ISETP.GE.AND P1, PT, R3, R249, PT ;  /* 0x000000f90300720c */ /* 0x000fc40003f26270 */
[----:B------:R-:W-:Y:S02]  /*1d8f0*/  FSEL R187, R83, -INF , !P3 ;  /* 0xff80000053bb7808 */ /* 0x000fe40005800000 */
[----:B------:R-:W-:Y:S01]  /*1d900*/  FMNMX.FTZ R13, R190, R13, !PT ;  /* 0x0000000dbe0d7209 */ /* 0x000fe20007810000 */
[----:B------:R-:W-:Y:S01]  /*1d910*/  LDSM.16.MT88.4 R80, [R221+0x14000] ;  /* 0x01400000dd50783b */ /* 0x000fe20000004200 */
[----:B------:R-:W-:Y:S02]  /*1d920*/  ISETP.GE.OR P1, PT, R3, R248, !P1 ;  /* 0x000000f80300720c */ /* 0x000fe40004f26670 */
[----:B------:R-:W-:Y:S02]  /*1d930*/  FSEL R186, R78, -INF , !P2 ;  /* 0xff8000004eba7808 */ /* 0x000fe40005000000 */
[----:B------:R-:W-:Y:S02]  /*1d940*/  FMNMX.FTZ R13, R187, R13, !PT ;  /* 0x0000000dbb0d7209 */ /* 0x000fe40007810000 */
[----:B------:R-:W-:-:S02]  /*1d950*/  FMNMX.FTZ R14, R192, R16, !PT ;  /* 0x00000010c00e7209 */ /* 0x000fc40007810000 */
        /* <DEDUP_REMOVED lines=59> */
[----:B------:R-:W1:Y:S01]  /*1dd10*/  MUFU.EX2 R35, R35 ;  /* 0x0000002300237308 */ /* 0x000e620000000800 */
[----:B-----5:R-:W-:Y:S01]  /*1dd20*/  F2FP.PACK_AB R129, R173, R172 ;  /* 0x000000acad81723e */ /* 0x020fe200000000ff */
[----:B------:R-:W-:-:S02]  /*1dd30*/  FFMA.FTZ R187, R187, R182, -R181 ;  /* 0x000000b6bbbb7223 */ /* 0x000fc400000108b5 */
[-CC-:B------:R-:W-:Y:S02]  /*1dd40*/  FFMA.FTZ R186, R186, R182.reuse, -R181.reuse ;  /* 0x000000b6baba7223 */ /* 0x180fe400000108b5 */
[----:B------:R-:W-:Y:S02]  /*1dd50*/  FFMA.FTZ R251, R183, R182, -R181 ;  /* 0x000000b6b7fb7223 */ /* 0x000fe400000108b5 */
[----:B------:R-:W-:Y:S01]  /*1dd60*/  MUFU.EX2 R168, R168 ;  /* 0x000000a800a87308 */ /* 0x000fe20000000800 */
[----:B------:R-:W-:Y:S02]  /*1dd70*/  FADD.FTZ R170, R171, R170 ;  /* 0x000000aaabaa7221 */ /* 0x000fe40000010000 */
[----:B------:R-:W-:Y:S02]  /*1dd80*/  FADD.FTZ R172, R172, R173 ;  /* 0x000000adacac7221 */ /* 0x000fe40000010000 */
[----:B------:R-:W-:Y:S01]  /*1dd90*/  FADD.FTZ R169, R169, R170 ;  /* 0x000000aaa9a97221 */ /* 0x000fe20000010000 */
[----:B-1----:R-:W-:-:S02]  /*1dda0*/  F2FP.PACK_AB R131, R35, R174 ;  /* 0x000000ae2383723e */ /* 0x002fc400000000ff */
        /* <DEDUP_REMOVED lines=109> */
[C---:B-----5:R-:W-:Y:S08]  /*1e480*/  HMMA.16816.F32 R76, R4.reuse, R24, R76 ;  /* 0x00000018044c723c */ /* 0x060ff0000000184c */
[C---:B------:R-:W-:Y:S01]  /*1e490*/  HMMA.16816.F32 R80, R4.reuse, R26, R80 ;  /* 0x0000001a0450723c */ /* 0x040fe20000001850 */
[----:B------:R-:W5:Y:S07]  /*1e4a0*/  LDSM.16.MT88.4 R24, [R221+0x11000] ;  /* 0x01100000dd18783b */ /* 0x000f6e0000004200 */
[C---:B---3--:R-:W-:Y:S08]  /*1e4b0*/  HMMA.16816.F32 R116, R4.reuse, R20, R116 ;  /* 0x000000140474723c */ /* 0x048ff00000001874 */
[C---:B------:R-:W-:Y:S01]  /*1e4c0*/  HMMA.16816.F32 R120, R4.reuse, R22, R120 ;  /* 0x000000160478723c */ /* 0x040fe20000001878 */
[----:B------:R-:W3:Y:S07]  /*1e4d0*/  LDSM.16.MT88.4 R20, [R220+0x11000] ;  /* 0x01100000dc14783b */ /* 0x000eee0000004200 */
[C---:B----4-:R-:W-:Y:S08]  /*1e4e0*/  HMMA.16816.F32 R124, R4.reuse, R16, R124 ;  /* 0x00000010047c723c */ /* 0x050ff0000000187c */
[----:B------:R-:W-:Y:S01]  /*1e4f0*/  HMMA.16816.F32 R128, R4, R18, R128 ;  /* 0x000000120480723c */ /* 0x000fe20000001880 */
[----:B------:R-:W4:Y:S06]  /*1e500*/  LDSM.16.MT88.4 R16, [R219+0x11000] ;  /* 0x01100000db10783b */ /* 0x000f2c0000004200 */
[----:B------:R-:W-:Y:S01]  /*1e510*/  F2FP.PACK_AB R4, R176, R175 ;  /* 0x000000afb004723e */ /* 0x000fe200000000ff */
[----:B------:R-:W-:Y:S01]  /*1e520*/  FADD.FTZ R175, R175, R32 ;  /* 0x00000020afaf7221 */ /* 0x000fe20000010000 */
[----:B--2---:R-:W-:-:S02]  /*1e530*/  F2FP.PACK_AB R6, R177, R178 ;  /* 0x000000b2b106723e */ /* 0x004fc400000000ff */
        /* <DEDUP_REMOVED lines=16> */
[----:B-----5:R-:W-:Y:S01]  /*1e640*/  HMMA.16816.F32 R152, R4, R24, R152 ;  /* 0x000000180498723c */ /* 0x020fe20000001898 */
[----:B------:R-:W-:Y:S02]  /*1e650*/  FADD.FTZ R178, R193, R178 ;  /* 0x000000b2c1b27221 */ /* 0x000fe40000010000 */
[----:B------:R-:W-:-:S05]  /*1e660*/  FADD.FTZ R188, R186, R188 ;  /* 0x000000bcbabc7221 */ /* 0x000fca0000010000 */
        /* <DEDUP_REMOVED lines=41> */
[C---:B----4-:R-:W-:Y:S08]  /*1e900*/  HMMA.16816.F32 R124, R4.reuse, R16, R124 ;  /* 0x00000010047c723c */ /* 0x050ff0000000187c */
        /* <DEDUP_REMOVED lines=12> */
[C---:B---3--:R-:W-:Y:S08]  /*1e9d0*/  HMMA.16816.F32 R144, R4.reuse, R16, R144 ;  /* 0x000000100490723c */ /* 0x048ff00000001890 */
[C---:B------:R-:W-:Y:S01]  /*1e9e0*/  HMMA.16816.F32 R140, R4.reuse, R18, R140 ;  /* 0x00000012048c723c */ /* 0x040fe2000000188c */
[----:B------:R-:W2:Y:S07]  /*1e9f0*/  LDSM.16.MT88.4 R16, [R220+0x13800] ;  /* 0x01380000dc10783b */ /* 0x000eae0000004200 */
[C---:B------:R-:W-:Y:S01]  /*1ea00*/  HMMA.16816.F32 R148, R4.reuse, R26, R148 ;  /* 0x0000001a0494723c */ /* 0x040fe20000001894 */
[----:B------:R-:W3:Y:S07]  /*1ea10*/  LDSM.16.MT88.4 R24, [R221+0x13800] ;  /* 0x01380000dd18783b */ /* 0x000eee0000004200 */
[C---:B------:R-:W-:Y:S08]  /*1ea20*/  HMMA.16816.F32 R136, R4.reuse, R20, R136 ;  /* 0x000000140488723c */ /* 0x040ff00000001888 */
[C---:B-1----:R-:W-:Y:S08]  /*1ea30*/  HMMA.16816.F32 R36, R4.reuse, R12, R36 ;  /* 0x0000000c0424723c */ /* 0x042ff00000001824 */
        /* <DEDUP_REMOVED lines=9> */
[----:B------:R-:W-:Y:S07]  /*1ead0*/  LDSM.16.MT88.4 R24, [R219+0x15800] ;  /* 0x01580000db18783b */ /* 0x000fee0000004200 */
[C---:B-1----:R-:W-:Y:S08]  /*1eae0*/  HMMA.16816.F32 R68, R4.reuse, R12, R68 ;  /* 0x0000000c0444723c */ /* 0x042ff00000001844 */
        /* <DEDUP_REMOVED lines=12> */
[C---:B------:R-:W-:Y:S08]  /*1ebb0*/  HMMA.16816.F32 R80, R4.reuse, R30, R80 ;  /* 0x0000001e0450723c */ /* 0x040ff00000001850 */
[C---:B------:R-:W-:Y:S08]  /*1ebc0*/  HMMA.16816.F32 R92, R4.reuse, R24, R92 ;  /* 0x00000018045c723c */ /* 0x040ff0000000185c */
[C---:B------:R-:W-:Y:S08]  /*1ebd0*/  HMMA.16816.F32 R96, R4.reuse, R26, R96 ;  /* 0x0000001a0460723c */ /* 0x040ff00000001860 */
[C---:B---3--:R-:W-:Y:S08]  /*1ebe0*/  HMMA.16816.F32 R108, R4.reuse, R20, R108 ;  /* 0x00000014046c723c */ /* 0x048ff0000000186c */
[C---:B------:R-:W-:Y:S08]  /*1ebf0*/  HMMA.16816.F32 R112, R4.reuse, R22, R112 ;  /* 0x000000160470723c */ /* 0x040ff00000001870 */
[C---:B--2---:R-:W-:Y:S08]  /*1ec00*/  HMMA.16816.F32 R116, R4.reuse, R16, R116 ;  /* 0x000000100474723c */ /* 0x044ff00000001874 */
[C---:B------:R-:W-:Y:S08]  /*1ec10*/  HMMA.16816.F32 R120, R4.reuse, R18, R120 ;  /* 0x000000120478723c */ /* 0x040ff00000001878 */
[C---:B-1----:R-:W-:Y:S08]  /*1ec20*/  HMMA.16816.F32 R124, R4.reuse, R12, R124 ;  /* 0x0000000c047c723c */ /* 0x042ff0000000187c */
        /* <DEDUP_REMOVED lines=71> */
.L_x_3527:
[----:B------:R-:W-:Y:S02]  /*1f0a0*/  ULDC.64 UR4, c[0x0][0x118] ;  /* 0x0000460000047ab9 */ /* 0x000fe40000000a00 */
[----:B------:R-:W2:Y:S02]  /*1f0b0*/  LD.E R4, [R10.64+0x40] ;  /* 0x000040040a047980 */ /* 0x000ea4000c101900 */
[----:B--2---:R-:W-:-:S04]  /*1f0c0*/  LEA R4, -R4, RZ, 0x6 ;  /* 0x000000ff04047211 */ /* 0x004fc800078e31ff */
[----:B------:R-:W-:Y:S02]  /*1f0d0*/  SHF.R.S32.HI R2, RZ, 0x1f, R4 ;  /* 0x0000001fff027819 */ /* 0x000fe40000011404 */
.L_x_3528:
[----:B------:R-:W-:Y:S05]  /*1f0e0*/  BSYNC B0 ;  /* 0x0000000000007941 */ /* 0x000fea0003800000 */
.L_x_3526:
[C---:B------:R-:W-:Y:S01]  /*1f0f0*/  LOP3.LUT P6, RZ, R246.reuse, 0x1, RZ, 0xc0, !PT ;  /* 0x00000001f6ff7812 */ /* 0x040fe200078cc0ff */
[----:B------:R-:W-:Y:S01]  /*1f100*/  ULDC.64 UR4, c[0x0][0x118] ;  /* 0x0000460000047ab9 */ /* 0x000fe20000000a00 */
[C---:B------:R-:W-:Y:S01]  /*1f110*/  LOP3.LUT P5, RZ, R246.reuse, 0x2, RZ, 0xc0, !PT ;  /* 0x00000002f6ff7812 */ /* 0x040fe200078ac0ff */
[----:B------:R-:W-:Y:S01]  /*1f120*/  BSSY B1, `(.L_x_3529) ;  /* 0x0000286000017945 */ /* 0x000fe20003800000 */
[----:B------:R-:W-:Y:S02]  /*1f130*/  LOP3.LUT P4, RZ, R246, 0x4, RZ, 0xc0, !PT ;  /* 0x00000004f6ff7812 */ /* 0x000fe4000788c0ff */
        /* <DEDUP_REMOVED lines=115> */
[----:B------:R-:W-:Y:S04]  /*1f870*/  LDSM.16.M88.4 R184, [R227] ;  /* 0x00000000e3b8783b */ /* 0x000fe80000000200 */
[----:B----4-:R-:W-:Y:S04]  /*1f880*/  LDSM.16.M88.4 R4, [R228+0x8000] ;  /* 0x00800000e404783b */ /* 0x010fe80000000200 */
[----:B-1----:R-:W-:Y:S04]  /*1f890*/  LDSM.16.M88.4 R20, [R226] ;  /* 0x00000000e214783b */ /* 0x002fe80000000200 */
[----:B--2---:R-:W3:Y:S04]  /*1f8a0*/  LDSM.16.M88.4 R28, [R229] ;  /* 0x00000000e51c783b */ /* 0x004ee80000000200 */
[----:B------:R-:W1:Y:S04]  /*1f8b0*/  LDSM.16.M88.4 R16, [R218] ;  /* 0x00000000da10783b */ /* 0x000e680000000200 */
[----:B-----5:R-:W2:Y:S04]  /*1f8c0*/  LDSM.16.M88.4 R24, [R228+0x9800] ;  /* 0x00980000e418783b */ /* 0x020ea80000000200 */
[----:B------:R-:W4:Y:S04]  /*1f8d0*/  LDSM.16.M88.4 R196, [R217] ;  /* 0x00000000d9c4783b */ /* 0x000f280000000200 */
[----:B------:R-:W5:Y:S04]  /*1f8e0*/  LDSM.16.M88.4 R188, [R216] ;  /* 0x00000000d8bc783b */ /* 0x000f680000000200 */
[----:B------:R-:W-:Y:S04]  /*1f8f0*/  LDSM.16.M88.4 R192, [R225] ;  /* 0x00000000e1c0783b */ /* 0x000fe80000000200 */
[----:B------:R-:W1:Y:S04]  /*1f900*/  S2R R0, SR_TID.X ;  /* 0x0000000000007919 */ /* 0x000e680000002100 */
[----:B------:R-:W0:Y:S01]  /*1f910*/  LDGDEPBAR ;  /* 0x00000000000079af */ /* 0x000e220000000000 */
[C---:B---3--:R-:W-:Y:S08]  /*1f920*/  HMMA.16816.F32 R12, R28.reuse, R4, RZ ;  /* 0x000000041c0c723c */ /* 0x048ff000000018ff */
[----:B------:R-:W-:Y:S01]  /*1f930*/  HMMA.16816.F32 R180, R28, R176, RZ ;  /* 0x000000b01cb4723c */ /* 0x000fe200000018ff */
[----:B-1----:R-:W-:-:S05]  /*1f940*/  IMAD.SHL.U32 R0, R0, 0x2, RZ ;  /* 0x0000000200007824 */ /* 0x002fca00078e00ff */
        /* <DEDUP_REMOVED lines=12> */
[----:B------:R-:W-:Y:S08]  /*1fa10*/  HMMA.16816.F32 R168, R28, R170, RZ ;  /* 0x000000aa1ca8723c */ /* 0x000ff000000018ff */
[C---:B------:R-:W-:Y:S08]  /*1fa20*/  HMMA.16816.F32 R12, R184.reuse, R20, R12 ;  /* 0x00000014b80c723c */ /* 0x040ff0000000180c */
[C---:B------:R-:W-:Y:S01]  /*1fa30*/  HMMA.16816.F32 R4, R184.reuse, R22, R4 ;  /* 0x00000016b804723c */ /* 0x040fe20000001804 */
[----:B------:R-:W1:Y:S07]  /*1fa40*/  LDSM.16.M88.4 R20, [R222+0x8800] ;  /* 0x00880000de14783b */ /* 0x000e6e0000000200 */
[C---:B------:R-:W-:Y:S08]  /*1fa50*/  HMMA.16816.F32 R180, R184.reuse, R16, R180 ;  /* 0x00000010b8b4723c */ /* 0x040ff000000018b4 */
[----:B------:R-:W-:Y:S01]  /*1fa60*/  HMMA.16816.F32 R176, R184, R18, R176 ;  /* 0x00000012b8b0723c */ /* 0x000fe200000018b0 */
[----:B------:R-:W3:Y:S07]  /*1fa70*/  LDSM.16.M88.4 R16, [R222+0x9000] ;  /* 0x00900000de10783b */ /* 0x000eee0000000200 */
[C---:B--2---:R-:W-:Y:S08]  /*1fa80*/  HMMA.16816.F32 R32, R28.reuse, R24, RZ ;  /* 0x000000181c20723c */ /* 0x044ff000000018ff */
[----:B------:R-:W-:Y:S01]  /*1fa90*/  HMMA.16816.F32 R28, R28, R26, RZ ;  /* 0x0000001a1c1c723c */ /* 0x000fe200000018ff */
[----:B------:R-:W2:Y:S07]  /*1faa0*/  LDSM.16.M88.4 R24, [R222+0x8000] ;  /* 0x00800000de18783b */ /* 0x000eae0000000200 */
[C---:B----4-:R-:W-:Y:S08]  /*1fab0*/  HMMA.16816.F32 R172, R184.reuse, R196, R172 ;  /* 0x000000c4b8ac723c */ /* 0x050ff000000018ac */
[C---:B------:R-:W-:Y:S01]  /*1fac0*/  HMMA.16816.F32 R168, R184.reuse, R198, R168 ;  /* 0x000000c6b8a8723c */ /* 0x040fe200000018a8 */
[----:B------:R-:W4:Y:S07]  /*1fad0*/  LDSM.16.M88.4 R196, [R222+0x9800] ;  /* 0x00980000dec4783b */ /* 0x000f2e0000000200 */
[C---:B-----5:R-:W-:Y:S08]  /*1fae0*/  HMMA.16816.F32 R32, R184.reuse, R188, R32 ;  /* 0x000000bcb820723c */ /* 0x060ff00000001820 */
[----:B------:R-:W-:Y:S01]  /*1faf0*/  HMMA.16816.F32 R28, R184, R190, R28 ;  /* 0x000000beb81c723c */ /* 0x000fe2000000181c */
[----:B------:R-:W-:Y:S04]  /*1fb00*/  LDSM.16.M88.4 R188, [R215] ;  /* 0x00000000d7bc783b */ /* 0x000fe80000000200 */
[----:B------:R-:W-:Y:S03]  /*1fb10*/  LDSM.16.M88.4 R184, [R215+0x800] ;  /* 0x00080000d7b8783b */ /* 0x000fe60000000200 */
[C---:B-1----:R-:W-:Y:S08]  /*1fb20*/  HMMA.16816.F32 R180, R192.reuse, R20, R180 ;  /* 0x00000014c0b4723c */ /* 0x042ff000000018b4 */
[C---:B------:R-:W-:Y:S01]  /*1fb30*/  HMMA.16816.F32 R176, R192.reuse, R22, R176 ;  /* 0x00000016c0b0723c */ /* 0x040fe200000018b0 */
[----:B------:R-:W1:Y:S07]  /*1fb40*/  LDSM.16.M88.4 R20, [R224] ;  /* 0x00000000e014783b */ /* 0x000e6e0000000200 */
[C---:B---3--:R-:W-:Y:S08]  /*1fb50*/  HMMA.16816.F32 R172, R192.reuse, R16, R172 ;  /* 0x00000010c0ac723c */ /* 0x048ff000000018ac */
[C---:B------:R-:W-:Y:S01]  /*1fb60*/  HMMA.16816.F32 R168, R192.reuse, R18, R168 ;  /* 0x00000012c0a8723c */ /* 0x040fe200000018a8 */
[----:B------:R-:W3:Y:S07]  /*1fb70*/  LDSM.16.M88.4 R16, [R215+0x1000] ;  /* 0x00100000d710783b */ /* 0x000eee0000000200 */
[C---:B--2---:R-:W-:Y:S08]  /*1fb80*/  HMMA.16816.F32 R12, R192.reuse, R24, R12 ;  /* 0x00000018c00c723c */ /* 0x044ff0000000180c */
[C---:B------:R-:W-:Y:S01]  /*1fb90*/  HMMA.16816.F32 R4, R192.reuse, R26, R4 ;  /* 0x0000001ac004723c */ /* 0x040fe20000001804 */
[----:B------:R-:W2:Y:S07]  /*1fba0*/  LDSM.16.M88.4 R24, [R215+0x1800] ;  /* 0x00180000d718783b */ /* 0x000eae0000000200 */
[C---:B----4-:R-:W-:Y:S08]  /*1fbb0*/  HMMA.16816.F32 R32, R192.reuse, R196, R32 ;  /* 0x000000c4c020723c */ /* 0x050ff00000001820 */
[----:B------:R-:W-:Y:S01]  /*1fbc0*/  HMMA.16816.F32 R28, R192, R198, R28 ;  /* 0x000000c6c01c723c */ /* 0x000fe2000000181c */
[----:B------:R-:W-:Y:S04]  /*1fbd0*/  LDSM.16.M88.4 R192, [R228+0xa000] ;  /* 0x00a00000e4c0783b */ /* 0x000fe80000000200 */
[----:B------:R-:W-:Y:S03]  /*1fbe0*/  LDSM.16.M88.4 R196, [R214] ;  /* 0x00000000d6c4783b */ /* 0x000fe60000000200 */
[C---:B-1----:R-:W-:Y:S08]  /*1fbf0*/  HMMA.16816.F32 R12, R20.reuse, R188, R12 ;  /* 0x000000bc140c723c */ /* 0x042ff0000000180c */
[C---:B---3--:R-:W-:Y:S08]  /*1fc00*/  HMMA.16816.F32 R172, R20.reuse, R16, R172 ;  /* 0x0000001014ac723c */ /* 0x048ff000000018ac */
[C---:B------:R-:W-:Y:S01]  /*1fc10*/  HMMA.16816.F32 R168, R20.reuse, R18, R168 ;  /* 0x0000001214a8723c */ /* 0x040fe200000018a8 */
[----:B------:R-:W1:Y:S07]  /*1fc20*/  LDSM.16.M88.4 R16, [R229+0x2000] ;  /* 0x00200000e510783b */ /* 0x000e6e0000000200 */
[C---:B------:R-:W-:Y:S01]  /*1fc30*/  HMMA.16816.F32 R4, R20.reuse, R190, R4 ;  /* 0x000000be1404723c */ /* 0x040fe20000001804 */
[----:B------:R-:W3:Y:S07]  /*1fc40*/  LDSM.16.M88.4 R188, [R228+0xa800] ;  /* 0x00a80000e4bc783b */ /* 0x000eee0000000200 */
[C---:B------:R-:W-:Y:S08]  /*1fc50*/  HMMA.16816.F32 R180, R20.reuse, R184, R180 ;  /* 0x000000b814b4723c */ /* 0x040ff000000018b4 */
        /* <DEDUP_REMOVED lines=17> */
[----:B------:R-:W2:Y:S04]  /*1fd70*/  LDSM.16.M88.4 R24, [R211] ;  /* 0x00000000d318783b */ /* 0x000ea80000000200 */
[----:B------:R-:W4:Y:S03]  /*1fd80*/  LDSM.16.M88.4 R16, [R222+0xa000] ;  /* 0x00a00000de10783b */ /* 0x000f260000000200 */
[C---:B-----5:R-:W-:Y:S08]  /*1fd90*/  HMMA.16816.F32 R12, R20.reuse, R196, R12 ;  /* 0x000000c4140c723c */ /* 0x060ff0000000180c */
[C---:B------:R-:W-:Y:S01]  /*1fda0*/  HMMA.16816.F32 R4, R20.reuse, R198, R4 ;  /* 0x000000c61404723c */ /* 0x040fe20000001804 */
[----:B------:R-:W5:Y:S07]  /*1fdb0*/  LDSM.16.M88.4 R196, [R222+0xa800] ;  /* 0x00a80000dec4783b */ /* 0x000f6e0000000200 */
[C---:B-1----:R-:W-:Y:S08]  /*1fdc0*/  HMMA.16816.F32 R180, R20.reuse, R192, R180 ;  /* 0x000000c014b4723c */ /* 0x042ff000000018b4 */
[C---:B------:R-:W-:Y:S01]  /*1fdd0*/  HMMA.16816.F32 R176, R20.reuse, R194, R176 ;  /* 0x000000c214b0723c */ /* 0x040fe200000018b0 */
[----:B------:R-:W1:Y:S07]  /*1fde0*/  LDSM.16.M88.4 R192, [R222+0xb000] ;  /* 0x00b00000dec0783b */ /* 0x000e6e0000000200 */
[C---:B---3--:R-:W-:Y:S08]  /*1fdf0*/  HMMA.16816.F32 R172, R20.reuse, R188, R172 ;  /* 0x000000bc14ac723c */ /* 0x048ff000000018ac */
[C---:B------:R-:W-:Y:S01]  /*1fe00*/  HMMA.16816.F32 R168, R20.reuse, R190, R168 ;  /* 0x000000be14a8723c */ /* 0x040fe200000018a8 */
[----:B------:R-:W3:Y:S07]  /*1fe10*/  LDSM.16.M88.4 R188, [R222+0xb800] ;  /* 0x00b80000debc783b */ /* 0x000eee0000000200 */
[C---:B--2---:R-:W-:Y:S08]  /*1fe20*/  HMMA.16816.F32 R32, R20.reuse, R24, R32 ;  /* 0x000000181420723c */ /* 0x044ff00000001820 */
[----:B------:R-:W-:Y:S01]  /*1fe30*/  HMMA.16816.F32 R28, R20, R26, R28 ;  /* 0x0000001a141c723c */ /* 0x000fe2000000181c */
[----:B------:R-:W-:Y:S04]  /*1fe40*/  LDSM.16.M88.4 R24, [R224+0x2000] ;  /* 0x00200000e018783b */ /* 0x000fe80000000200 */
[----:B------:R-:W2:Y:S03]  /*1fe50*/  LDSM.16.M88.4 R20, [R215+0x2000] ;  /* 0x00200000d714783b */ /* 0x000ea60000000200 */
[C---:B----4-:R-:W-:Y:S08]  /*1fe60*/  HMMA.16816.F32 R12, R184.reuse, R16, R12 ;  /* 0x00000010b80c723c */ /* 0x050ff0000000180c */
[C---:B------:R-:W-:Y:S01]  /*1fe70*/  HMMA.16816.F32 R4, R184.reuse, R18, R4 ;  /* 0x00000012b804723c */ /* 0x040fe20000001804 */
[----:B------:R-:W4:Y:S07]  /*1fe80*/  LDSM.16.M88.4 R16, [R215+0x2800] ;  /* 0x00280000d710783b */ /* 0x000f2e0000000200 */
[C---:B-----5:R-:W-:Y:S08]  /*1fe90*/  HMMA.16816.F32 R180, R184.reuse, R196, R180 ;  /* 0x000000c4b8b4723c */ /* 0x060ff000000018b4 */
[C---:B------:R-:W-:Y:S01]  /*1fea0*/  HMMA.16816.F32 R176, R184.reuse, R198, R176 ;  /* 0x000000c6b8b0723c */ /* 0x040fe200000018b0 */
[----:B------:R-:W-:Y:S07]  /*1feb0*/  LDSM.16.M88.4 R196, [R228+0xd000] ;  /* 0x00d00000e4c4783b */ /* 0x000fee0000000200 */
[C---:B-1----:R-:W-:Y:S08]  /*1fec0*/  HMMA.16816.F32 R172, R184.reuse, R192, R172 ;  /* 0x000000c0b8ac723c */ /* 0x042ff000000018ac */
[C---:B------:R-:W-:Y:S01]  /*1fed0*/  HMMA.16816.F32 R168, R184.reuse, R194, R168 ;  /* 0x000000c2b8a8723c */ /* 0x040fe200000018a8 */
[----:B------:R-:W1:Y:S07]  /*1fee0*/  LDSM.16.M88.4 R192, [R215+0x3000] ;  /* 0x00300000d7c0783b */ /* 0x000e6e0000000200 */
[C---:B---3--:R-:W-:Y:S08]  /*1fef0*/  HMMA.16816.F32 R32, R184.reuse, R188, R32 ;  /* 0x000000bcb820723c */ /* 0x048ff00000001820 */
[----:B------:R-:W-:Y:S01]  /*1ff00*/  HMMA.16816.F32 R28, R184, R190, R28 ;  /* 0x000000beb81c723c */ /* 0x000fe2000000181c */
[----:B------:R-:W3:Y:S04]  /*1ff10*/  LDSM.16.M88.4 R188, [R215+0x3800] ;  /* 0x00380000d7bc783b */ /* 0x000ee80000000200 */
[----:B------:R-:W-:Y:S03]  /*1ff20*/  LDSM.16.M88.4 R184, [R229+0x4000] ;  /* 0x00400000e5b8783b */ /* 0x000fe60000000200 */
        /* <DEDUP_REMOVED lines=8> */
[----:B------:R-:W1:Y:S07]  /*1ffb0*/  LDSM.16.M88.4 R192, [R228+0xd800] ;  /* 0x00d80000e4c0783b */ /* 0x000e6e0000000200 */
[C---:B---3--:R-:W-:Y:S08]  /*1ffc0*/  HMMA.16816.F32 R32, R24.reuse, R188, R32 ;  /* 0x000000bc1820723c */ /* 0x048ff00000001820 */
[----:B------:R-:W-:Y:S01]  /*1ffd0*/  HMMA.16816.F32 R28, R24, R190, R28 ;  /* 0x000000be181c723c */ /* 0x000fe2000000181c */
[----:B------:R-:W-:Y:S04]  /*1ffe0*/  LDSM.16.M88.4 R188, [R227+0x4000] ;  /* 0x00400000e3bc783b */ /* 0x000fe80000000200 */
[----:B------:R-:W3:Y:S03]  /*1fff0*/  LDSM.16.M88.4 R24, [R210] ;  /* 0x00000000d218783b */ /* 0x000ee60000000200 */
[C---:B--2---:R-:W-:Y:S08]  /*20000*/  HMMA.16816.F32 R12, R184.reuse, R20, R12 ;  /* 0x00000014b80c723c */ /* 0x044ff0000000180c */
[C---:B------:R-:W-:Y:S01]  /*20010*/  HMMA.16816.F32 R4, R184.reuse, R22, R4 ;  /* 0x00000016b804723c */ /* 0x040fe20000001804 */
[----:B------:R-:W2:Y:S07]  /*20020*/  LDSM.16.M88.4 R20, [R209] ;  /* 0x00000000d114783b */ /* 0x000eae0000000200 */
[C---:B----4-:R-:W-:Y:S08]  /*20030*/  HMMA.16816.F32 R180, R184.reuse, R16, R180 ;  /* 0x00000010b8b4723c */ /* 0x050ff000000018b4 */
[C---:B------:R-:W-:Y:S01]  /*20040*/  HMMA.16816.F32 R176, R184.reuse, R18, R176 ;  /* 0x00000012b8b0723c */ /* 0x040fe200000018b0 */
[----:B------:R-:W4:Y:S07]  /*20050*/  LDSM.16.M88.4 R16, [R208] ;  /* 0x00000000d010783b */ /* 0x000f2e0000000200 */
[C---:B------:R-:W-:Y:S08]  /*20060*/  HMMA.16816.F32 R172, R184.reuse, R196, R172 ;  /* 0x000000c4b8ac723c */ /* 0x040ff000000018ac */
[C---:B------:R-:W-:Y:S01]  /*20070*/  HMMA.16816.F32 R168, R184.reuse, R198, R168 ;  /* 0x000000c6b8a8723c */ /* 0x040fe200000018a8 */
[----:B------:R-:W5:Y:S07]  /*20080*/  LDSM.16.M88.4 R196, [R207] ;  /* 0x00000000cfc4783b */ /* 0x000f6e0000000200 */
[C---:B-1----:R-:W-:Y:S08]  /*20090*/  HMMA.16816.F32 R32, R184.reuse, R192, R32 ;  /* 0x000000c0b820723c */ /* 0x042ff00000001820 */
[----:B------:R-:W-:Y:S01]  /*200a0*/  HMMA.16816.F32 R28, R184, R194, R28 ;  /* 0x000000c2b81c723c */ /* 0x000fe2000000181c */
[----:B------:R-:W-:Y:S04]  /*200b0*/  LDSM.16.M88.4 R184, [R225+0x4000] ;  /* 0x00400000e1b8783b */ /* 0x000fe80000000200 */
[----:B------:R-:W-:Y:S03]  /*200c0*/  LDSM.16.M88.4 R192, [R222+0xd800] ;  /* 0x00d80000dec0783b */ /* 0x000fe60000000200 */
[C---:B---3--:R-:W-:Y:S08]  /*200d0*/  HMMA.16816.F32 R12, R188.reuse, R24, R12 ;  /* 0x00000018bc0c723c */ /* 0x048ff0000000180c */
[C---:B------:R-:W-:Y:S01]  /*200e0*/  HMMA.16816.F32 R4, R188.reuse, R26, R4 ;  /* 0x0000001abc04723c */ /* 0x040fe20000001804 */
[----:B------:R-:W1:Y:S07]  /*200f0*/  LDSM.16.M88.4 R24, [R222+0xc000] ;  /* 0x00c00000de18783b */ /* 0x000e6e0000000200 */
[C---:B--2---:R-:W-:Y:S08]  /*20100*/  HMMA.16816.F32 R180, R188.reuse, R20, R180 ;  /* 0x00000014bcb4723c */ /* 0x044ff000000018b4 */
[C---:B------:R-:W-:Y:S01]  /*20110*/  HMMA.16816.F32 R176, R188.reuse, R22, R176 ;  /* 0x00000016bcb0723c */ /* 0x040fe200000018b0 */
[----:B------:R-:W2:Y:S07]  /*20120*/  LDSM.16.M88.4 R20, [R222+0xc800] ;  /* 0x00c80000de14783b */ /* 0x000eae0000000200 */
[C---:B----4-:R-:W-:Y:S08]  /*20130*/  HMMA.16816.F32 R172, R188.reuse, R16, R172 ;  /* 0x00000010bcac723c */ /* 0x050ff000000018ac */
[C---:B------:R-:W-:Y:S01]  /*20140*/  HMMA.16816.F32 R168, R188.reuse, R18, R168 ;  /* 0x00000012bca8723c */ /* 0x040fe200000018a8 */
[----:B------:R-:W3:Y:S07]  /*20150*/  LDSM.16.M88.4 R16, [R222+0xd000] ;  /* 0x00d00000de10783b */ /* 0x000eee0000000200 */
[C---:B-----5:R-:W-:Y:S08]  /*20160*/  HMMA.16816.F32 R32, R188.reuse, R196, R32 ;  /* 0x000000c4bc20723c */ /* 0x060ff00000001820 */
        /* <DEDUP_REMOVED lines=13> */
[----:B------:R-:W-:Y:S01]  /*20240*/  HMMA.16816.F32 R28, R184, R194, R28 ;  /* 0x000000c2b81c723c */ /* 0x000fe2000000181c */
[----:B------:R-:W4:Y:S04]  /*20250*/  LDSM.16.M88.4 R184, [R215+0x5800] ;  /* 0x00580000d7b8783b */ /* 0x000f280000000200 */
[----:B------:R-:W-:Y:S03]  /*20260*/  LDSM.16.M88.4 R192, [R206] ;  /* 0x00000000cec0783b */ /* 0x000fe60000000200 */
        /* <DEDUP_REMOVED lines=15> */
[----:B------:R-:W1:Y:S07]  /*20360*/  LDSM.16.M88.4 R20, [R227+0x6000] ;  /* 0x00600000e314783b */ /* 0x000e6e0000000200 */
[C---:B--2---:R-:W-:Y:S08]  /*20370*/  HMMA.16816.F32 R12, R16.reuse, R188, R12 ;  /* 0x000000bc100c723c */ /* 0x044ff0000000180c */
[C---:B------:R-:W-:Y:S01]  /*20380*/  HMMA.16816.F32 R4, R16.reuse, R190, R4 ;  /* 0x000000be1004723c */ /* 0x040fe20000001804 */
[----:B------:R-:W2:Y:S07]  /*20390*/  LDSM.16.M88.4 R188, [R205] ;  /* 0x00000000cdbc783b */ /* 0x000eae0000000200 */
[C---:B---3--:R-:W-:Y:S08]  /*203a0*/  HMMA.16816.F32 R172, R16.reuse, R184, R172 ;  /* 0x000000b810ac723c */ /* 0x048ff000000018ac */
[C---:B------:R-:W-:Y:S01]  /*203b0*/  HMMA.16816.F32 R168, R16.reuse, R186, R168 ;  /* 0x000000ba10a8723c */ /* 0x040fe200000018a8 */
[----:B------:R-:W3:Y:S07]  /*203c0*/  LDSM.16.M88.4 R184, [R204] ;  /* 0x00000000ccb8783b */ /* 0x000eee0000000200 */
[C---:B----4-:R-:W-:Y:S08]  /*203d0*/  HMMA.16816.F32 R32, R16.reuse, R24, R32 ;  /* 0x000000181020723c */ /* 0x050ff00000001820 */
[----:B------:R-:W-:Y:S01]  /*203e0*/  HMMA.16816.F32 R28, R16, R26, R28 ;  /* 0x0000001a101c723c */ /* 0x000fe2000000181c */
[----:B------:R-:W4:Y:S04]  /*203f0*/  LDSM.16.M88.4 R24, [R167] ;  /* 0x00000000a718783b */ /* 0x000f280000000200 */
[----:B------:R-:W5:Y:S03]  /*20400*/  LDSM.16.M88.4 R16, [R222+0xe000] ;  /* 0x00e00000de10783b */ /* 0x000f660000000200 */
        /* <DEDUP_REMOVED lines=9> */
[C---:B----4-:R-:W-:Y:S08]  /*204a0*/  HMMA.16816.F32 R32, R20.reuse, R24, R32 ;  /* 0x000000181420723c */ /* 0x050ff00000001820 */
[----:B------:R-:W-:Y:S01]  /*204b0*/  HMMA.16816.F32 R28, R20, R26, R28 ;  /* 0x0000001a141c723c */ /* 0x000fe2000000181c */
[----:B------:R-:W-:Y:S04]  /*204c0*/  LDSM.16.M88.4 R24, [R224+0x6000] ;  /* 0x00600000e018783b */ /* 0x000fe80000000200 */
[----:B------:R-:W3:Y:S03]  /*204d0*/  LDSM.16.M88.4 R20, [R215+0x6000] ;  /* 0x00600000d714783b */ /* 0x000ee60000000200 */
[C---:B-----5:R-:W-:Y:S08]  /*204e0*/  HMMA.16816.F32 R12, R196.reuse, R16, R12 ;  /* 0x00000010c40c723c */ /* 0x060ff0000000180c */
[C---:B------:R-:W-:Y:S01]  /*204f0*/  HMMA.16816.F32 R4, R196.reuse, R18, R4 ;  /* 0x00000012c404723c */ /* 0x040fe20000001804 */
[----:B------:R-:W4:Y:S07]  /*20500*/  LDSM.16.M88.4 R16, [R215+0x6800] ;  /* 0x00680000d710783b */ /* 0x000f2e0000000200 */
[C---:B-1----:R-:W-:Y:S08]  /*20510*/  HMMA.16816.F32 R180, R196.reuse, R192, R180 ;  /* 0x000000c0c4b4723c */ /* 0x042ff000000018b4 */
[C---:B------:R-:W-:Y:S08]  /*20520*/  HMMA.16816.F32 R176, R196.reuse, R194, R176 ;  /* 0x000000c2c4b0723c */ /* 0x040ff000000018b0 */
[----:B--2---:R-:W-:Y:S08]  /*20530*/  HMMA.16816.F32 R172, R196, R188, R172 ;  /* 0x000000bcc4ac723c */ /* 0x004ff000000018ac */
[C---:B---3--:R-:W-:Y:S08]  /*20540*/  HMMA.16816.F32 R12, R24.reuse, R20, R12 ;  /* 0x00000014180c723c */ /* 0x048ff0000000180c */
[C---:B------:R-:W-:Y:S01]  /*20550*/  HMMA.16816.F32 R4, R24.reuse, R22, R4 ;  /* 0x000000161804723c */ /* 0x040fe20000001804 */
[----:B------:R-:W1:Y:S07]  /*20560*/  LDSM.16.M88.4 R20, [R215+0x7000] ;  /* 0x00700000d714783b */ /* 0x000e6e0000000200 */
[C---:B----4-:R-:W-:Y:S07]  /*20570*/  HMMA.16816.F32 R180, R24.reuse, R16, R180 ;  /* 0x0000001018b4723c */ /* 0x050fee00000018b4 */
        /* <DEDUP_REMOVED lines=11> */
[----:B------:R-:W-:Y:S01]  /*20630*/  HMMA.16816.F32 R32, R196, R184, R32 ;  /* 0x000000b8c420723c */ /* 0x000fe20000001820 */
[CC--:B------:R-:W-:Y:S02]  /*20640*/  ISETP.GE.OR P6, PT, R17.reuse, R247.reuse, !P6 ;  /* 0x000000f71100720c */ /* 0x0c0fe400077c6670 */
[----:B------:R-:W-:Y:S02]  /*20650*/  ISETP.GE.OR P1, PT, R17, R248, !P1 ;  /* 0x000000f81100720c */ /* 0x000fe40004f26670 */
[----:B------:R-:W-:Y:S02]  /*20660*/  FSEL R17, R15, -INF , !P2 ;  /* 0xff8000000f117808 */ /* 0x000fe40005000000 */
[C---:B------:R-:W-:Y:S01]  /*20670*/  ISETP.GE.AND P2, PT, R166.reuse, R250, PT ;  /* 0x000000faa600720c */ /* 0x040fe20003f46270 */
[----:B------:R-:W2:Y:S01]  /*20680*/  LDSM.16.M88.4 R12, [R215+0x7800] ;  /* 0x00780000d70c783b */ /* 0x000ea20000000200 */
[----:B------:R-:W-:Y:S01]  /*20690*/  IADD3 R18, R165, 0x10, RZ ;  /* 0x00000010a5127810 */ /* 0x000fe20007ffe0ff */
[----:B-1----:R-:W-:Y:S01]  /*206a0*/  HMMA.16816.F32 R172, R24, R20, R172 ;  /* 0x0000001418ac723c */ /* 0x002fe200000018ac */
[----:B------:R-:W-:Y:S01]  /*206b0*/  ISETP.GE.OR P2, PT, R166, R247, !P2 ;  /* 0x000000f7a600720c */ /* 0x000fe20005746670 */
[----:B------:R-:W-:-:S04]  /*206c0*/  DEPBAR.LE SB0, 0x0 ;  /* 0x000080000000791a */ /* 0x000fc80000000000 */
[----:B------:R-:W-:Y:S01]  /*206d0*/  FSEL R4, R4, -INF , !P6 ;  /* 0xff80000004047808 */ /* 0x000fe20007000000 */
[----:B------:R-:W-:Y:S01]  /*206e0*/  IMAD.MOV.U32 R185, RZ, RZ, R8 ;  /* 0x000000ffffb97224 */ /* 0x000fe200078e0008 */
[-C--:B------:R-:W-:Y:S01]  /*206f0*/  ISETP.GE.AND P6, PT, R166, R249.reuse, PT ;  /* 0x000000f9a600720c */ /* 0x080fe20003fc6270 */
[----:B------:R-:W-:Y:S01]  /*20700*/  HMMA.16816.F32 R168, R24, R22, R168 ;  /* 0x0000001618a8723c */ /* 0x000fe200000018a8 */
[----:B------:R-:W-:Y:S01]  /*20710*/  FSEL R6, R6, -INF , !P1 ;  /* 0xff80000006067808 */ /* 0x000fe20004800000 */
[----:B------:R-:W-:Y:S01]  /*20720*/  IMAD.MOV.U32 R184, RZ, RZ, R9 ;  /* 0x000000ffffb87224 */ /* 0x000fe200078e0009 */
[----:B------:R-:W-:Y:S01]  /*20730*/  BAR.SYNC.DEFER_BLOCKING 0x0 ;  /* 0x0000000000007b1d */ /* 0x000fe20000010000 */
[C---:B------:R-:W-:Y:S02]  /*20740*/  ISETP.GE.AND P1, PT, R18.reuse, R250, PT ;  /* 0x000000fa1200720c */ /* 0x040fe40003f26270 */
[----:B------:R-:W-:Y:S02]  /*20750*/  FSEL R5, R5, -INF , !P2 ;  /* 0xff80000005057808 */ /* 0x000fe40005000000 */
[----:B------:R-:W-:Y:S01]  /*20760*/  ISETP.GE.AND P2, PT, R18, R249, PT ;  /* 0x000000f91200720c */ /* 0x000fe20003f46270 */
[----:B------:R-:W-:Y:S01]  /*20770*/  HMMA.16816.F32 R28, R196, R186, R28 ;  /* 0x000000bac41c723c */ /* 0x000fe2000000181c */
[----:B------:R-:W-:-:S02]  /*20780*/  ISETP.GE.OR P6, PT, R166, R248, !P6 ;  /* 0x000000f8a600720c */ /* 0x000fc400077c6670 */
[C---:B------:R-:W-:Y:S02]  /*20790*/  IADD3 R19, R165.reuse, 0x11, RZ ;  /* 0x00000011a5137810 */ /* 0x040fe40007ffe0ff */
[C---:B------:R-:W-:Y:S02]  /*207a0*/  ISETP.GE.OR P1, PT, R18.reuse, R247, !P1 ;  /* 0x000000f71200720c */ /* 0x040fe40004f26670 */
[----:B------:R-:W-:Y:S02]  /*207b0*/  ISETP.GE.OR P2, PT, R18, R248, !P2 ;  /* 0x000000f81200720c */ /* 0x000fe40005746670 */
[----:B------:R-:W-:Y:S02]  /*207c0*/  IADD3 R18, R165, 0x18, RZ ;  /* 0x00000018a5127810 */ /* 0x000fe40007ffe0ff */
[----:B------:R-:W-:Y:S02]  /*207d0*/  FSEL R7, R7, -INF , !P6 ;  /* 0xff80000007077808 */ /* 0x000fe40007000000 */
[----:B------:R-:W-:-:S02]  /*207e0*/  ISETP.GE.AND P6, PT, R19, R250, PT ;  /* 0x000000fa1300720c */ /* 0x000fc40003fc6270 */
[----:B------:R-:W-:Y:S02]  /*207f0*/  FSEL R192, R180, -INF , !P1 ;  /* 0xff800000b4c07808 */ /* 0x000fe40004800000 */
[C---:B------:R-:W-:Y:S02]  /*20800*/  ISETP.GE.AND P1, PT, R19.reuse, R249, PT ;  /* 0x000000f91300720c */ /* 0x040fe40003f26270 */
[----:B------:R-:W-:Y:S01]  /*20810*/  FSEL R182, R182, -INF , !P2 ;  /* 0xff800000b6b67808 */ /* 0x000fe20005000000 */
[----:B--2---:R-:W-:Y:S01]  /*20820*/  HMMA.16816.F32 R32, R24, R12, R32 ;  /* 0x0000000c1820723c */ /* 0x004fe20000001820 */
[----:B------:R-:W-:Y:S02]  /*20830*/  ISETP.GE.AND P2, PT, R18, R250, PT ;  /* 0x000000fa1200720c */ /* 0x000fe40003f46270 */
[C---:B------:R-:W-:Y:S02]  /*20840*/  ISETP.GE.OR P6, PT, R19.reuse, R247, !P6 ;  /* 0x000000f71300720c */ /* 0x040fe400077c6670 */
[----:B------:R-:W-:-:S02]  /*20850*/  ISETP.GE.OR P1, PT, R19, R248, !P1 ;  /* 0x000000f81300720c */ /* 0x000fc40004f26670 */
[C---:B------:R-:W-:Y:S02]  /*20860*/  ISETP.GE.OR P2, PT, R18.reuse, R247, !P2 ;  /* 0x000000f71200720c */ /* 0x040fe40005746670 */
[----:B------:R-:W-:Y:S02]  /*20870*/  IADD3 R19, R165, 0x19, RZ ;  /* 0x00000019a5137810 */ /* 0x000fe40007ffe0ff */
[----:B------:R-:W-:Y:S02]  /*20880*/  FSEL R191, R181, -INF , !P6 ;  /* 0xff800000b5bf7808 */ /* 0x000fe40007000000 */
[----:B------:R-:W-:Y:S02]  /*20890*/  FSEL R181, R183, -INF , !P1 ;  /* 0xff800000b7b57808 */ /* 0x000fe40004800000 */
[----:B------:R-:W-:Y:S02]  /*208a0*/  ISETP.GE.AND P1, PT, R18, R249, PT ;  /* 0x000000f91200720c */ /* 0x000fe40003f26270 */
[----:B------:R-:W-:-:S02]  /*208b0*/  FSEL R190, R176, -INF , !P2 ;  /* 0xff800000b0be7808 */ /* 0x000fc40005000000 */
        /* <DEDUP_REMOVED lines=33> */
[----:B------:R-:W-:Y:S01]  /*20ad0*/  HMMA.16816.F32 R12, R24, R14, R28 ;  /* 0x0000000e180c723c */ /* 0x000fe2000000181c */
        /* <DEDUP_REMOVED lines=99> */
.L_x_3532:
[----:B------:R-:W-:Y:S02]  /*21110*/  ULDC.64 UR4, c[0x0][0x118] ;  /* 0x0000460000047ab9 */ /* 0x000fe40000000a00 */
[----:B------:R-:W2:Y:S02]  /*21120*/  LD.E R15, [R10.64+0x38] ;  /* 0x000038040a0f7980 */ /* 0x000ea4000c101900 */
[----:B--2---:R-:W-:-:S04]  /*21130*/  LEA R15, -R15, RZ, 0x6 ;  /* 0x000000ff0f0f7211 */ /* 0x004fc800078e31ff */
[----:B------:R-:W-:Y:S02]  /*21140*/  SHF.R.S32.HI R14, RZ, 0x1f, R15 ;  /* 0x0000001fff0e7819 */ /* 0x000fe4000001140f */
.L_x_3533:
[----:B------:R-:W-:Y:S05]  /*21150*/  BSYNC B0 ;  /* 0x0000000000007941 */ /* 0x000fea0003800000 */
.L_x_3531:
[C---:B------:R-:W-:Y:S01]  /*21160*/  @P5 IADD3 R9, P0, R15.reuse, R232, RZ ;  /* 0x000000e80f095210 */ /* 0x040fe20007f1e0ff */
[----:B------:R-:W-:Y:S01]  /*21170*/  ULDC.64 UR4, c[0x0][0x118] ;  /* 0x0000460000047ab9 */ /* 0x000fe20000000a00 */
[CC--:B------:R-:W-:Y:S02]  /*21180*/  LEA R34, P1, R15.reuse, R236.reuse, 0x1 ;  /* 0x000000ec0f227211 */ /* 0x0c0fe400078208ff */
        /* <DEDUP_REMOVED lines=127> */
.L_x_3530:
[----:B------:R-:W-:Y:S05]  /*21980*/  BSYNC B1 ;  /* 0x0000000000017941 */ /* 0x000fea0003800000 */
.L_x_3529:
        /* <DEDUP_REMOVED lines=64> */
[--C-:B------:R-:W-:Y:S02]  /*21d90*/  FFMA.FTZ R164, R7, R31, -R30.reuse ;  /* 0x0000001f07a47223 */ /* 0x100fe4000001081e */
[C---:B------:R-:W-:Y:S02]  /*21da0*/  FMUL.FTZ R3, R31.reuse, R5 ;  /* 0x000000051f037220 */ /* 0x040fe40000410000 */
[----:B------:R-:W-:Y:S01]  /*21db0*/  FMUL.FTZ R4, R31, R4 ;  /* 0x000000041f047220 */ /* 0x000fe20000410000 */
[----:B------:R-:W-:Y:S01]  /*21dc0*/  MUFU.EX2 R35, R35 ;  /* 0x0000002300237308 */ /* 0x000fe20000000800 */
[----:B------:R-:W-:-:S02]  /*21dd0*/  FFMA.FTZ R179, R182, R31, -R30 ;  /* 0x0000001fb6b37223 */ /* 0x000fc4000001081e */
[-CC-:B------:R-:W-:Y:S02]  /*21de0*/  FFMA.FTZ R175, R192, R31.reuse, -R174.reuse ;  /* 0x0000001fc0af7223 */ /* 0x180fe400000108ae */
[-CC-:B------:R-:W-:Y:S02]  /*21df0*/  FFMA.FTZ R176, R191, R31.reuse, -R174.reuse ;  /* 0x0000001fbfb07223 */ /* 0x180fe400000108ae */
[-CC-:B------:R-:W-:Y:S01]  /*21e00*/  FFMA.FTZ R177, R190, R31.reuse, -R174.reuse ;  /* 0x0000001fbeb17223 */ /* 0x180fe200000108ae */
[----:B------:R-:W3:Y:S01]  /*21e10*/  MUFU.EX2 R34, R34 ;  /* 0x0000002200227308 */ /* 0x000ee20000000800 */
[-C--:B------:R-:W-:Y:S02]  /*21e20*/  FFMA.FTZ R178, R178, R31.reuse, -R174 ;  /* 0x0000001fb2b27223 */ /* 0x080fe400000108ae */
        /* <DEDUP_REMOVED lines=14> */
[-C--:B------:R-:W-:Y:S02]  /*21f10*/  FFMA.FTZ R192, R22, R31.reuse, -R30 ;  /* 0x0000001f16c07223 */ /* 0x080fe4000001081e */
[----:B------:R-:W-:Y:S01]  /*21f20*/  LDSM.16.MT88.4 R20, [R223+0x15000] ;  /* 0x01500000df14783b */ /* 0x000fe20000004200 */
[-CC-:B------:R-:W-:Y:S02]  /*21f30*/  FFMA.FTZ R193, R25, R31.reuse, -R174.reuse ;  /* 0x0000001f19c17223 */ /* 0x180fe400000108ae */
[----:B------:R-:W-:-:S02]  /*21f40*/  FFMA.FTZ R194, R24, R31, -R174 ;  /* 0x0000001f18c27223 */ /* 0x000fc400000108ae */
[----:B------:R-:W3:Y:S01]  /*21f50*/  MUFU.EX2 R164, R164 ;  /* 0x000000a400a47308 */ /* 0x000ee20000000800 */
[----:B----4-:R-:W-:Y:S01]  /*21f60*/  F2FP.PACK_AB R5, R2, R32 ;  /* 0x000000200205723e */ /* 0x010fe200000000ff */
[----:B------:R-:W-:Y:S01]  /*21f70*/  LDSM.16.MT88.4 R24, [R219+0x17000] ;  /* 0x01700000db18783b */ /* 0x000fe20000004200 */
[-CC-:B------:R-:W-:Y:S02]  /*21f80*/  FFMA.FTZ R173, R173, R31.reuse, -R174.reuse ;  /* 0x0000001fadad7223 */ /* 0x180fe400000108ae */
[-C--:B------:R-:W-:Y:S02]  /*21f90*/  FFMA.FTZ R172, R172, R31.reuse, -R174 ;  /* 0x0000001facac7223 */ /* 0x080fe400000108ae */
[-CC-:B------:R-:W-:Y:S01]  /*21fa0*/  FFMA.FTZ R171, R171, R31.reuse, -R30.reuse ;  /* 0x0000001fabab7223 */ /* 0x180fe2000001081e */
[----:B------:R4:W5:Y:S01]  /*21fb0*/  MUFU.EX2 R169, R4 ;  /* 0x0000000400a97308 */ /* 0x0009620000000800 */
[-CC-:B------:R-:W-:Y:S02]  /*21fc0*/  FFMA.FTZ R170, R170, R31.reuse, -R30.reuse ;  /* 0x0000001faaaa7223 */ /* 0x180fe4000001081e */
[----:B------:R-:W-:-:S02]  /*21fd0*/  FFMA.FTZ R174, R29, R31, -R30 ;  /* 0x0000001f1dae7223 */ /* 0x000fc4000001081e */
[----:B------:R-:W-:Y:S02]  /*21fe0*/  FFMA.FTZ R195, R28, R31, -R30 ;  /* 0x0000001f1cc37223 */ /* 0x000fe4000001081e */
[----:B------:R-:W-:Y:S01]  /*21ff0*/  LDSM.16.MT88.4 R28, [R223+0x13800] ;  /* 0x01380000df1c783b */ /* 0x000fe20000004200 */
        /* <DEDUP_REMOVED lines=12> */
[----:B------:R-:W-:Y:S02]  /*220c0*/  FMUL.FTZ R159, R159, R3 ;  /* 0x000000039f9f7220 */ /* 0x000fe40000410000 */
[-C--:B------:R-:W-:Y:S01]  /*220d0*/  FMUL.FTZ R152, R152, R169.reuse ;  /* 0x000000a998987220 */ /* 0x080fe20000410000 */
[C---:B------:R-:W-:Y:S01]  /*220e0*/  HMMA.16816.F32 R160, R4.reuse, R8, R160 ;  /* 0x0000000804a0723c */ /* 0x040fe200000018a0 */
[----:B------:R-:W-:Y:S01]  /*220f0*/  FMUL.FTZ R153, R153, R169 ;  /* 0x000000a999997220 */ /* 0x000fe20000410000 */
[----:B------:R-:W-:Y:S01]  /*22100*/  MUFU.EX2 R177, R177 ;  /* 0x000000b100b17308 */ /* 0x000fe20000000800 */
[-C--:B------:R-:W-:Y:S02]  /*22110*/  FMUL.FTZ R154, R154, R3.reuse ;  /* 0x000000039a9a7220 */ /* 0x080fe40000410000 */
[----:B------:R-:W-:Y:S02]  /*22120*/  FMUL.FTZ R155, R155, R3 ;  /* 0x000000039b9b7220 */ /* 0x000fe40000410000 */
        /* <DEDUP_REMOVED lines=9> */
[----:B------:R-:W-:Y:S02]  /*221c0*/  FMUL.FTZ R145, R145, R169 ;  /* 0x000000a991917220 */ /* 0x000fe40000410000 */
        /* <DEDUP_REMOVED lines=8> */
[----:B------:R-:W4:Y:S01]  /*22250*/  MUFU.EX2 R181, R181 ;  /* 0x000000b500b57308 */ /* 0x000f220000000800 */
[----:B------:R-:W-:Y:S02]  /*22260*/  FMUL.FTZ R143, R143, R3 ;  /* 0x000000038f8f7220 */ /* 0x000fe40000410000 */
[C---:B------:R-:W-:Y:S01]  /*22270*/  HMMA.16816.F32 R144, R4.reuse, R12, R144 ;  /* 0x0000000c0490723c */ /* 0x040fe20000001890 */
[-C--:B------:R-:W-:Y:S02]  /*22280*/  FMUL.FTZ R136, R136, R169.reuse ;  /* 0x000000a988887220 */ /* 0x080fe40000410000 */
[----:B------:R-:W-:Y:S02]  /*22290*/  FMUL.FTZ R137, R137, R169 ;  /* 0x000000a989897220 */ /* 0x000fe40000410000 */
[-C--:B------:R-:W-:Y:S01]  /*222a0*/  FMUL.FTZ R138, R138, R3.reuse ;  /* 0x000000038a8a7220 */ /* 0x080fe20000410000 */
[----:B------:R-:W-:Y:S01]  /*222b0*/  MUFU.EX2 R180, R180 ;  /* 0x000000b400b47308 */ /* 0x000fe20000000800 */
[----:B------:R-:W-:Y:S01]  /*222c0*/  FMUL.FTZ R139, R139, R3 ;  /* 0x000000038b8b7220 */ /* 0x000fe20000410000 */
[----:B------:R-:W-:Y:S01]  /*222d0*/  HMMA.16816.F32 R140, R4, R14, R140 ;  /* 0x0000000e048c723c */ /* 0x000fe2000000188c */
[----:B------:R-:W5:Y:S01]  /*222e0*/  LDSM.16.MT88.4 R12, [R221+0x12000] ;  /* 0x01200000dd0c783b */ /* 0x000f620000004200 */
[----:B------:R-:W-:-:S02]  /*222f0*/  FMUL.FTZ R132, R132, R169 ;  /* 0x000000a984847220 */ /* 0x000fc40000410000 */
[----:B------:R-:W-:Y:S02]  /*22300*/  FMUL.FTZ R133, R133, R169 ;  /* 0x000000a985857220 */ /* 0x000fe40000410000 */
[-C--:B------:R-:W-:Y:S01]  /*22310*/  FMUL.FTZ R134, R134, R3.reuse ;  /* 0x0000000386867220 */ /* 0x080fe20000410000 */
[----:B------:R-:W1:Y:S01]  /*22320*/  MUFU.EX2 R182, R182 ;  /* 0x000000b600b67308 */ /* 0x000e620000000800 */
[----:B------:R-:W-:Y:S01]  /*22330*/  FMUL.FTZ R135, R135, R3 ;  /* 0x0000000387877220 */ /* 0x000fe20000410000 */
[C---:B---3--:R-:W-:Y:S01]  /*22340*/  HMMA.16816.F32 R136, R4.reuse, R8, R136 ;  /* 0x000000080488723c */ /* 0x048fe20000001888 */
[-C--:B------:R-:W-:Y:S02]  /*22350*/  FMUL.FTZ R36, R36, R169.reuse ;  /* 0x000000a924247220 */ /* 0x080fe40000410000 */
[----:B------:R-:W-:Y:S02]  /*22360*/  FMUL.FTZ R37, R37, R169 ;  /* 0x000000a925257220 */ /* 0x000fe40000410000 */
[-C--:B------:R-:W-:Y:S01]  /*22370*/  FMUL.FTZ R38, R38, R3.reuse ;  /* 0x0000000326267220 */ /* 0x080fe20000410000 */
[----:B------:R-:W3:Y:S01]  /*22380*/  MUFU.EX2 R187, R187 ;  /* 0x000000bb00bb7308 */ /* 0x000ee20000000800 */
[----:B------:R-:W-:Y:S01]  /*22390*/  FMUL.FTZ R39, R39, R3 ;  /* 0x0000000327277220 */ /* 0x000fe20000410000 */
[----:B------:R-:W-:Y:S01]  /*223a0*/  HMMA.16816.F32 R132, R4, R10, R132 ;  /* 0x0000000a0484723c */ /* 0x000fe20000001884 */
[----:B------:R-:W1:Y:S01]  /*223b0*/  LDSM.16.MT88.4 R8, [R220+0x12000] ;  /* 0x01200000dc08783b */ /* 0x000e620000004200 */
[----:B------:R-:W-:-:S02]  /*223c0*/  FMUL.FTZ R40, R40, R169 ;  /* 0x000000a928287220 */ /* 0x000fc40000410000 */
[----:B------:R-:W-:Y:S02]  /*223d0*/  FMUL.FTZ R41, R41, R169 ;  /* 0x000000a929297220 */ /* 0x000fe40000410000 */
[-C--:B------:R-:W-:Y:S01]  /*223e0*/  FMUL.FTZ R42, R42, R3.reuse ;  /* 0x000000032a2a7220 */ /* 0x080fe20000410000 */
[----:B------:R-:W-:Y:S01]  /*223f0*/  MUFU.EX2 R188, R188 ;  /* 0x000000bc00bc7308 */ /* 0x000fe20000000800 */
[----:B------:R-:W-:Y:S01]  /*22400*/  FMUL.FTZ R43, R43, R3 ;  /* 0x000000032b2b7220 */ /* 0x000fe20000410000 */
[C---:B--2---:R-:W-:Y:S01]  /*22410*/  HMMA.16816.F32 R36, R4.reuse, R16, R36 ;  /* 0x000000100424723c */ /* 0x044fe20000001824 */
[-C--:B------:R-:W-:Y:S02]  /*22420*/  FMUL.FTZ R44, R44, R169.reuse ;  /* 0x000000a92c2c7220 */ /* 0x080fe40000410000 */
[----:B------:R-:W-:Y:S02]  /*22430*/  FMUL.FTZ R45, R45, R169 ;  /* 0x000000a92d2d7220 */ /* 0x000fe40000410000 */
[-C--:B------:R-:W-:Y:S01]  /*22440*/  FMUL.FTZ R46, R46, R3.reuse ;  /* 0x000000032e2e7220 */ /* 0x080fe20000410000 */
[----:B------:R-:W-:Y:S01]  /*22450*/  MUFU.EX2 R186, R186 ;  /* 0x000000ba00ba7308 */ /* 0x000fe20000000800 */
[----:B------:R-:W-:Y:S01]  /*22460*/  FMUL.FTZ R47, R47, R3 ;  /* 0x000000032f2f7220 */ /* 0x000fe20000410000 */
[----:B------:R-:W-:Y:S01]  /*22470*/  HMMA.16816.F32 R40, R4, R18, R40 ;  /* 0x000000120428723c */ /* 0x000fe20000001828 */
[-C--:B------:R-:W-:Y:S01]  /*22480*/  FMUL.FTZ R48, R48, R169.reuse ;  /* 0x000000a930307220 */ /* 0x080fe20000410000 */
[----:B------:R-:W2:Y:S01]  /*22490*/  LDSM.16.MT88.4 R16, [R219+0x12000] ;  /* 0x01200000db10783b */ /* 0x000ea20000004200 */
[----:B------:R-:W-:-:S02]  /*224a0*/  FMUL.FTZ R49, R49, R169 ;  /* 0x000000a931317220 */ /* 0x000fc40000410000 */
[-C--:B------:R-:W-:Y:S01]  /*224b0*/  FMUL.FTZ R50, R50, R3.reuse ;  /* 0x0000000332327220 */ /* 0x080fe20000410000 */
[----:B------:R-:W-:Y:S01]  /*224c0*/  MUFU.EX2 R183, R183 ;  /* 0x000000b700b77308 */ /* 0x000fe20000000800 */
[----:B------:R-:W-:Y:S01]  /*224d0*/  FMUL.FTZ R51, R51, R3 ;  /* 0x0000000333337220 */ /* 0x000fe20000410000 */
[C---:B-----5:R-:W-:Y:S01]  /*224e0*/  HMMA.16816.F32 R44, R4.reuse, R12, R44 ;  /* 0x0000000c042c723c */ /* 0x060fe2000000182c */
[-C--:B------:R-:W-:Y:S02]  /*224f0*/  FMUL.FTZ R52, R52, R169.reuse ;  /* 0x000000a934347220 */ /* 0x080fe40000410000 */
[----:B------:R-:W-:Y:S02]  /*22500*/  FMUL.FTZ R53, R53, R169 ;  /* 0x000000a935357220 */ /* 0x000fe40000410000 */
[-C--:B------:R-:W-:Y:S01]  /*22510*/  FMUL.FTZ R54, R54, R3.reuse ;  /* 0x0000000336367220 */ /* 0x080fe20000410000 */
[----:B------:R-:W5:Y:S01]  /*22520*/  MUFU.EX2 R189, R189 ;  /* 0x000000bd00bd7308 */ /* 0x000f620000000800 */
[----:B------:R-:W-:Y:S01]  /*22530*/  FMUL.FTZ R55, R55, R3 ;  /* 0x0000000337377220 */ /* 0x000fe20000410000 */
[----:B------:R-:W-:Y:S01]  /*22540*/  HMMA.16816.F32 R48, R4, R14, R48 ;  /* 0x0000000e0430723c */ /* 0x000fe20000001830 */
[----:B------:R-:W3:Y:S01]  /*22550*/  LDSM.16.MT88.4 R12, [R223+0x14000] ;  /* 0x01400000df0c783b */ /* 0x000ee20000004200 */
[----:B------:R-:W-:-:S02]  /*22560*/  FMUL.FTZ R56, R56, R169 ;  /* 0x000000a938387220 */ /* 0x000fc40000410000 */
[----:B------:R-:W-:Y:S02]  /*22570*/  FMUL.FTZ R57, R57, R169 ;  /* 0x000000a939397220 */ /* 0x000fe40000410000 */
[-C--:B------:R-:W-:Y:S01]  /*22580*/  FMUL.FTZ R58, R58, R3.reuse ;  /* 0x000000033a3a7220 */ /* 0x080fe20000410000 */
[----:B------:R-:W2:Y:S01]  /*22590*/  MUFU.EX2 R190, R190 ;  /* 0x000000be00be7308 */ /* 0x000ea20000000800 */
[----:B------:R-:W-:Y:S01]  /*225a0*/  FMUL.FTZ R59, R59, R3 ;  /* 0x000000033b3b7220 */ /* 0x000fe20000410000 */
[C---:B-1----:R-:W-:Y:S01]  /*225b0*/  HMMA.16816.F32 R52, R4.reuse, R8, R52 ;  /* 0x000000080434723c */ /* 0x042fe20000001834 */
[-C--:B------:R-:W-:Y:S02]  /*225c0*/  FMUL.FTZ R60, R60, R169.reuse ;  /* 0x000000a93c3c7220 */ /* 0x080fe40000410000 */
[----:B------:R-:W-:Y:S02]  /*225d0*/  FMUL.FTZ R61, R61, R169 ;  /* 0x000000a93d3d7220 */ /* 0x000fe40000410000 */
[-C--:B------:R-:W-:Y:S01]  /*225e0*/  FMUL.FTZ R62, R62, R3.reuse ;  /* 0x000000033e3e7220 */ /* 0x080fe20000410000 */
[----:B------:R-:W-:Y:S01]  /*225f0*/  MUFU.EX2 R191, R191 ;  /* 0x000000bf00bf7308 */ /* 0x000fe20000000800 */
[----:B------:R-:W-:Y:S01]  /*22600*/  FMUL.FTZ R63, R63, R3 ;  /* 0x000000033f3f7220 */ /* 0x000fe20000410000 */
[----:B------:R-:W-:Y:S01]  /*22610*/  HMMA.16816.F32 R56, R4, R10, R56 ;  /* 0x0000000a0438723c */ /* 0x000fe20000001838 */
[-C--:B------:R-:W-:Y:S01]  /*22620*/  FMUL.FTZ R64, R64, R169.reuse ;  /* 0x000000a940407220 */ /* 0x080fe20000410000 */
[----:B------:R-:W1:Y:S01]  /*22630*/  LDSM.16.MT88.4 R8, [R221+0x14000] ;  /* 0x01400000dd08783b */ /* 0x000e620000004200 */
[----:B------:R-:W-:-:S02]  /*22640*/  FMUL.FTZ R65, R65, R169 ;  /* 0x000000a941417220 */ /* 0x000fc40000410000 */
[-C--:B------:R-:W-:Y:S01]  /*22650*/  FMUL.FTZ R66, R66, R3.reuse ;  /* 0x0000000342427220 */ /* 0x080fe20000410000 */
[----:B------:R-:W1:Y:S01]  /*22660*/  MUFU.EX2 R192, R192 ;  /* 0x000000c000c07308 */ /* 0x000e620000000800 */
[----:B------:R-:W-:Y:S01]  /*22670*/  FMUL.FTZ R67, R67, R3 ;  /* 0x0000000343437220 */ /* 0x000fe20000410000 */
[C---:B--2---:R-:W-:Y:S01]  /*22680*/  HMMA.16816.F32 R60, R4.reuse, R16, R60 ;  /* 0x00000010043c723c */ /* 0x044fe2000000183c */
[-C--:B------:R-:W-:Y:S02]  /*22690*/  FMUL.FTZ R68, R68, R169.reuse ;  /* 0x000000a944447220 */ /* 0x080fe40000410000 */
[----:B------:R-:W-:Y:S02]  /*226a0*/  FMUL.FTZ R69, R69, R169 ;  /* 0x000000a945457220 */ /* 0x000fe40000410000 */
[-C--:B------:R-:W-:Y:S01]  /*226b0*/  FMUL.FTZ R70, R70, R3.reuse ;  /* 0x0000000346467220 */ /* 0x080fe20000410000 */
[----:B------:R-:W2:Y:S01]  /*226c0*/  MUFU.EX2 R193, R193 ;  /* 0x000000c100c17308 */ /* 0x000ea20000000800 */
[----:B------:R-:W-:Y:S01]  /*226d0*/  FMUL.FTZ R71, R71, R3 ;  /* 0x0000000347477220 */ /* 0x000fe20000410000 */
[----:B------:R-:W-:Y:S01]  /*226e0*/  HMMA.16816.F32 R64, R4, R18, R64 ;  /* 0x000000120440723c */ /* 0x000fe20000001840 */
[----:B------:R-:W2:Y:S01]  /*226f0*/  LDSM.16.MT88.4 R16, [R220+0x14000] ;  /* 0x01400000dc10783b */ /* 0x000ea20000004200 */
[----:B------:R-:W-:-:S02]  /*22700*/  FMUL.FTZ R72, R72, R169 ;  /* 0x000000a948487220 */ /* 0x000fc40000410000 */
[----:B------:R-:W-:Y:S02]  /*22710*/  FMUL.FTZ R73, R73, R169 ;  /* 0x000000a949497220 */ /* 0x000fe40000410000 */
[-C--:B------:R-:W-:Y:S01]  /*22720*/  FMUL.FTZ R74, R74, R3.reuse ;  /* 0x000000034a4a7220 */ /* 0x080fe20000410000 */
[----:B------:R-:W-:Y:S01]  /*22730*/  MUFU.EX2 R194, R194 ;  /* 0x000000c200c27308 */ /* 0x000fe20000000800 */
[----:B------:R-:W-:Y:S01]  /*22740*/  FMUL.FTZ R75, R75, R3 ;  /* 0x000000034b4b7220 */ /* 0x000fe20000410000 */
[C---:B---3--:R-:W-:Y:S01]  /*22750*/  HMMA.16816.F32 R68, R4.reuse, R12, R68 ;  /* 0x0000000c0444723c */ /* 0x048fe20000001844 */
[-C--:B------:R-:W-:Y:S02]  /*22760*/  FMUL.FTZ R76, R76, R169.reuse ;  /* 0x000000a94c4c7220 */ /* 0x080fe40000410000 */
[----:B------:R-:W-:Y:S02]  /*22770*/  FMUL.FTZ R77, R77, R169 ;  /* 0x000000a94d4d7220 */ /* 0x000fe40000410000 */
[-C--:B------:R-:W-:Y:S01]  /*22780*/  FMUL.FTZ R78, R78, R3.reuse ;  /* 0x000000034e4e7220 */ /* 0x080fe20000410000 */
[----:B------:R-:W-:Y:S01]  /*22790*/  MUFU.EX2 R173, R173 ;  /* 0x000000ad00ad7308 */ /* 0x000fe20000000800 */
[----:B------:R-:W-:Y:S01]  /*227a0*/  FMUL.FTZ R79, R79, R3 ;  /* 0x000000034f4f7220 */ /* 0x000fe20000410000 */
[----:B------:R-:W-:Y:S01]  /*227b0*/  HMMA.16816.F32 R72, R4, R14, R72 ;  /* 0x0000000e0448723c */ /* 0x000fe20000001848 */
[----:B------:R-:W3:Y:S01]  /*227c0*/  LDSM.16.MT88.4 R12, [R219+0x14000] ;  /* 0x01400000db0c783b */ /* 0x000ee20000004200 */
[----:B------:R-:W-:-:S02]  /*227d0*/  FMUL.FTZ R80, R80, R169 ;  /* 0x000000a950507220 */ /* 0x000fc40000410000 */
[----:B------:R-:W-:Y:S02]  /*227e0*/  FMUL.FTZ R81, R81, R169 ;  /* 0x000000a951517220 */ /* 0x000fe40000410000 */
[-C--:B------:R-:W-:Y:S01]  /*227f0*/  FMUL.FTZ R82, R82, R3.reuse ;  /* 0x0000000352527220 */ /* 0x080fe20000410000 */
[----:B------:R-:W-:Y:S01]  /*22800*/  MUFU.EX2 R172, R172 ;  /* 0x000000ac00ac7308 */ /* 0x000fe20000000800 */
[----:B------:R-:W-:Y:S01]  /*22810*/  FMUL.FTZ R83, R83, R3 ;  /* 0x0000000353537220 */ /* 0x000fe20000410000 */
[C---:B-1----:R-:W-:Y:S01]  /*22820*/  HMMA.16816.F32 R76, R4.reuse, R8, R76 ;  /* 0x00000008044c723c */ /* 0x042fe2000000184c */
[-C--:B------:R-:W-:Y:S02]  /*22830*/  FMUL.FTZ R84, R84, R169.reuse ;  /* 0x000000a954547220 */ /* 0x080fe40000410000 */
[----:B------:R-:W-:Y:S02]  /*22840*/  FMUL.FTZ R85, R85, R169 ;  /* 0x000000a955557220 */ /* 0x000fe40000410000 */
[-C--:B------:R-:W-:Y:S01]  /*22850*/  FMUL.FTZ R86, R86, R3.reuse ;  /* 0x0000000356567220 */ /* 0x080fe20000410000 */
[----:B------:R-:W1:Y:S01]  /*22860*/  MUFU.EX2 R171, R171 ;  /* 0x000000ab00ab7308 */ /* 0x000e620000000800 */
[----:B------:R-:W-:Y:S01]  /*22870*/  FMUL.FTZ R87, R87, R3 ;  /* 0x0000000357577220 */ /* 0x000fe20000410000 */
[----:B------:R-:W-:Y:S01]  /*22880*/  HMMA.16816.F32 R80, R4, R10, R80 ;  /* 0x0000000a0450723c */ /* 0x000fe20000001850 */
[----:B------:R-:W1:Y:S01]  /*22890*/  LDSM.16.MT88.4 R8, [R223+0x16000] ;  /* 0x01600000df08783b */ /* 0x000e620000004200 */
[----:B------:R-:W-:-:S02]  /*228a0*/  FMUL.FTZ R88, R88, R169 ;  /* 0x000000a958587220 */ /* 0x000fc40000410000 */
[----:B------:R-:W-:Y:S02]  /*228b0*/  FMUL.FTZ R89, R89, R169 ;  /* 0x000000a959597220 */ /* 0x000fe40000410000 */
        /* <DEDUP_REMOVED lines=10> */
[-C--:B------:R-:W-:Y:S01]  /*22960*/  FMUL.FTZ R96, R96, R169.reuse ;  /* 0x000000a960607220 */ /* 0x080fe20000410000 */
[----:B------:R-:W2:Y:S01]  /*22970*/  LDSM.16.MT88.4 R16, [R221+0x16000] ;  /* 0x01600000dd10783b */ /* 0x000ea20000004200 */
[----:B------:R-:W-:-:S02]  /*22980*/  FMUL.FTZ R97, R97, R169 ;  /* 0x000000a961617220 */ /* 0x000fc40000410000 */
[-C--:B------:R-:W-:Y:S01]  /*22990*/  FMUL.FTZ R98, R98, R3.reuse ;  /* 0x0000000362627220 */ /* 0x080fe20000410000 */
[----:B------:R-:W1:Y:S01]  /*229a0*/  MUFU.EX2 R195, R195 ;  /* 0x000000c300c37308 */ /* 0x000e620000000800 */
[----:B------:R-:W-:Y:S01]  /*229b0*/  FMUL.FTZ R99, R99, R3 ;  /* 0x0000000363637220 */ /* 0x000fe20000410000 */
[C---:B---3--:R-:W-:Y:S01]  /*229c0*/  HMMA.16816.F32 R92, R4.reuse, R12, R92 ;  /* 0x0000000c045c723c */ /* 0x048fe2000000185c */
[-C--:B------:R-:W-:Y:S02]  /*229d0*/  FMUL.FTZ R100, R100, R169.reuse ;  /* 0x000000a964647220 */ /* 0x080fe40000410000 */
[----:B------:R-:W-:Y:S02]  /*229e0*/  FMUL.FTZ R101, R101, R169 ;  /* 0x000000a965657220 */ /* 0x000fe40000410000 */
[-C--:B------:R-:W-:Y:S02]  /*229f0*/  FMUL.FTZ R102, R102, R3.reuse ;  /* 0x0000000366667220 */ /* 0x080fe40000410000 */
[----:B------:R-:W-:Y:S01]  /*22a00*/  FMUL.FTZ R103, R103, R3 ;  /* 0x0000000367677220 */ /* 0x000fe20000410000 */
[----:B------:R-:W-:Y:S01]  /*22a10*/  HMMA.16816.F32 R96, R4, R14, R96 ;  /* 0x0000000e0460723c */ /* 0x000fe20000001860 */
[----:B------:R-:W3:Y:S01]  /*22a20*/  LDSM.16.MT88.4 R12, [R220+0x16000] ;  /* 0x01600000dc0c783b */ /* 0x000ee20000004200 */
[----:B------:R-:W-:-:S02]  /*22a30*/  FMUL.FTZ R104, R104, R169 ;  /* 0x000000a968687220 */ /* 0x000fc40000410000 */
[----:B------:R-:W-:Y:S02]  /*22a40*/  FMUL.FTZ R105, R105, R169 ;  /* 0x000000a969697220 */ /* 0x000fe40000410000 */
[-C--:B------:R-:W-:Y:S02]  /*22a50*/  FMUL.FTZ R106, R106, R3.reuse ;  /* 0x000000036a6a7220 */ /* 0x080fe40000410000 */
[----:B------:R-:W-:Y:S01]  /*22a60*/  FMUL.FTZ R107, R107, R3 ;  /* 0x000000036b6b7220 */ /* 0x000fe20000410000 */
[----:B-1----:R-:W-:Y:S01]  /*22a70*/  HMMA.16816.F32 R100, R4, R8, R100 ;  /* 0x000000080464723c */ /* 0x002fe20000001864 */
[-C--:B------:R-:W-:Y:S02]  /*22a80*/  FMUL.FTZ R108, R108, R169.reuse ;  /* 0x000000a96c6c7220 */ /* 0x080fe40000410000 */
[----:B------:R-:W-:Y:S02]  /*22a90*/  FMUL.FTZ R109, R109, R169 ;  /* 0x000000a96d6d7220 */ /* 0x000fe40000410000 */
[----:B------:R-:W-:-:S02]  /*22aa0*/  FMUL.FTZ R110, R110, R3 ;  /* 0x000000036e6e7220 */ /* 0x000fc40000410000 */
[----:B------:R-:W-:Y:S01]  /*22ab0*/  FMUL.FTZ R111, R111, R3 ;  /* 0x000000036f6f7220 */ /* 0x000fe20000410000 */
[C---:B------:R-:W-:Y:S01]  /*22ac0*/  HMMA.16816.F32 R104, R4.reuse, R10, R104 ;  /* 0x0000000a0468723c */ /* 0x040fe20000001868 */
[-C--:B------:R-:W-:Y:S01]  /*22ad0*/  FMUL.FTZ R112, R112, R169.reuse ;  /* 0x000000a970707220 */ /* 0x080fe20000410000 */
[----:B------:R-:W1:Y:S01]  /*22ae0*/  LDSM.16.MT88.4 R8, [R219+0x16000] ;  /* 0x01600000db08783b */ /* 0x000e620000004200 */
[----:B------:R-:W-:Y:S02]  /*22af0*/  FMUL.FTZ R113, R113, R169 ;  /* 0x000000a971717220 */ /* 0x000fe40000410000 */
[-C--:B------:R-:W-:Y:S02]  /*22b00*/  FMUL.FTZ R114, R114, R3.reuse ;  /* 0x0000000372727220 */ /* 0x080fe40000410000 */
[----:B------:R-:W-:Y:S01]  /*22b10*/  FMUL.FTZ R115, R115, R3 ;  /* 0x0000000373737220 */ /* 0x000fe20000410000 */
[----:B--2---:R-:W-:Y:S01]  /*22b20*/  HMMA.16816.F32 R108, R4, R16, R108 ;  /* 0x00000010046c723c */ /* 0x004fe2000000186c */
[----:B------:R-:W-:-:S02]  /*22b30*/  FMUL.FTZ R116, R116, R169 ;  /* 0x000000a974747220 */ /* 0x000fc40000410000 */
[----:B------:R-:W-:Y:S02]  /*22b40*/  FMUL.FTZ R117, R117, R169 ;  /* 0x000000a975757220 */ /* 0x000fe40000410000 */
[-C--:B------:R-:W-:Y:S02]  /*22b50*/  FMUL.FTZ R118, R118, R3.reuse ;  /* 0x0000000376767220 */ /* 0x080fe40000410000 */
[----:B------:R-:W-:Y:S01]  /*22b60*/  FMUL.FTZ R119, R119, R3 ;  /* 0x0000000377777220 */ /* 0x000fe20000410000 */
[----:B------:R-:W-:Y:S01]  /*22b70*/  HMMA.16816.F32 R112, R4, R18, R112 ;  /* 0x000000120470723c */ /* 0x000fe20000001870 */
[-C--:B------:R-:W-:Y:S01]  /*22b80*/  FMUL.FTZ R120, R120, R169.reuse ;  /* 0x000000a978787220 */ /* 0x080fe20000410000 */
[----:B------:R-:W2:Y:S01]  /*22b90*/  LDSM.16.MT88.4 R16, [R223+0x10800] ;  /* 0x01080000df10783b */ /* 0x000ea20000004200 */
[----:B------:R-:W-:Y:S02]  /*22ba0*/  FMUL.FTZ R121, R121, R169 ;  /* 0x000000a979797220 */ /* 0x000fe40000410000 */
[----:B------:R-:W-:-:S02]  /*22bb0*/  FMUL.FTZ R122, R122, R3 ;  /* 0x000000037a7a7220 */ /* 0x000fc40000410000 */
        /* <DEDUP_REMOVED lines=13> */
[----:B------:R-:W-:Y:S02]  /*22c90*/  FFMA.FTZ R165, R252, R169, R165 ;  /* 0x000000a9fca57223 */ /* 0x000fe400000100a5 */
[----:B------:R-:W-:Y:S02]  /*22ca0*/  FFMA.FTZ R3, R251, R3, R32 ;  /* 0x00000003fb037223 */ /* 0x000fe40000010020 */
[----:B------:R-:W-:-:S02]  /*22cb0*/  FADD.FTZ R35, R35, R165 ;  /* 0x000000a523237221 */ /* 0x000fc40000010000 */
[----:B------:R-:W-:Y:S01]  /*22cc0*/  FADD.FTZ R2, R2, R3 ;  /* 0x0000000302027221 */ /* 0x000fe20000010000 */
[----:B------:R-:W-:Y:S01]  /*22cd0*/  HMMA.16816.F32 R128, R4, R10, R128 ;  /* 0x0000000a0480723c */ /* 0x000fe20000001880 */
[----:B------:R-:W1:Y:S01]  /*22ce0*/  LDSM.16.MT88.4 R8, [R220+0x10800] ;  /* 0x01080000dc08783b */ /* 0x000e620000004200 */
[----:B------:R-:W-:Y:S01]  /*22cf0*/  FADD.FTZ R35, R34, R35 ;  /* 0x0000002322237221 */ /* 0x000fe20000010000 */
[----:B------:R-:W-:Y:S01]  /*22d00*/  MOV R3, R166 ;  /* 0x000000a600037202 */ /* 0x000fe20000000f00 */
[----:B------:R-:W-:Y:S02]  /*22d10*/  FADD.FTZ R2, R0, R2 ;  /* 0x0000000200027221 */ /* 0x000fe40000010000 */
[----:B------:R-:W-:Y:S01]  /*22d20*/  FADD.FTZ R33, R33, R35 ;  /* 0x0000002321217221 */ /* 0x000fe20000010000 */
[----:B------:R-:W-:Y:S01]  /*22d30*/  F2FP.PACK_AB R4, R176, R175 ;  /* 0x000000afb004723e */ /* 0x000fe200000000ff */
[----:B------:R-:W-:Y:S01]  /*22d40*/  FADD.FTZ R164, R164, R2 ;  /* 0x00000002a4a47221 */ /* 0x000fe20000010000 */
[----:B----4-:R-:W-:Y:S01]  /*22d50*/  F2FP.PACK_AB R5, R181, R179 ;  /* 0x000000b3b505723e */ /* 0x010fe200000000ff */
[----:B------:R-:W-:Y:S01]  /*22d60*/  FADD.FTZ R33, R175, R33 ;  /* 0x00000021af217221 */ /* 0x000fe20000010000 */
[----:B------:R-:W-:Y:S01]  /*22d70*/  F2FP.PACK_AB R6, R178, R177 ;  /* 0x000000b1b206723e */ /* 0x000fe200000000ff */
[----:B------:R-:W-:Y:S01]  /*22d80*/  FADD.FTZ R164, R179, R164 ;  /* 0x000000a4b3a47221 */ /* 0x000fe20000010000 */
[----:B------:R-:W-:Y:S01]  /*22d90*/  F2FP.PACK_AB R7, R182, R180 ;  /* 0x000000b4b607723e */ /* 0x000fe200000000ff */
[----:B------:R-:W-:-:S02]  /*22da0*/  FADD.FTZ R176, R176, R33 ;  /* 0x00000021b0b07221 */ /* 0x000fc40000010000 */
[----:B------:R-:W-:Y:S01]  /*22db0*/  FADD.FTZ R181, R181, R164 ;  /* 0x000000a4b5b57221 */ /* 0x000fe20000010000 */
[----:B------:R-:W-:Y:S01]  /*22dc0*/  MOV R164, R168 ;  /* 0x000000a800a47202 */ /* 0x000fe20000000f00 */
        /* <DEDUP_REMOVED lines=8> */
[----:B-----5:R-:W-:-:S06]  /*22e50*/  FADD.FTZ R182, R189, R182 ;  /* 0x000000b6bdb67221 */ /* 0x020fcc0000010000 */
        /* <DEDUP_REMOVED lines=43> */
[----:B------:R-:W-:Y:S01]  /*23110*/  HMMA.16816.F32 R128, R4, R18, R128 ;  /* 0x000000120480723c */ /* 0x000fe20000001880 */
[----:B------:R-:W2:Y:S06]  /*23120*/  LDSM.16.MT88.4 R16, [R220+0x11000] ;  /* 0x01100000dc10783b */ /* 0x000eac0000004200 */
        /* <DEDUP_REMOVED lines=11> */
[----:B------:R-:W-:Y:S02]  /*231e0*/  FADD.FTZ R183, R193, R183 ;  /* 0x000000b7c1b77221 */ /* 0x000fe40000010000 */
        /* <DEDUP_REMOVED lines=8> */
[----:B-1----:R-:W-:Y:S01]  /*23270*/  HMMA.16816.F32 R152, R4, R8, R152 ;  /* 0x000000080498723c */ /* 0x002fe20000001898 */
[----:B------:R-:W-:-:S07]  /*23280*/  FADD.FTZ R251, R195, R192 ;  /* 0x000000c0c3fb7221 */ /* 0x000fce0000010000 */
[C---:B------:R-:W-:Y:S01]  /*23290*/  HMMA.16816.F32 R148, R4.reuse, R10, R148 ;  /* 0x0000000a0494723c */ /* 0x040fe20000001894 */
[----:B------:R-:W1:Y:S07]  /*232a0*/  LDSM.16.MT88.4 R8, [R223+0x13000] ;  /* 0x01300000df08783b */ /* 0x000e6e0000004200 */
[C---:B--2---:R-:W-:Y:S08]  /*232b0*/  HMMA.16816.F32 R144, R4.reuse, R16, R144 ;  /* 0x000000100490723c */ /* 0x044ff00000001890 */
[C---:B------:R-:W-:Y:S01]  /*232c0*/  HMMA.16816.F32 R140, R4.reuse, R18, R140 ;  /* 0x00000012048c723c */ /* 0x040fe2000000188c */
[----:B------:R-:W2:Y:S07]  /*232d0*/  LDSM.16.MT88.4 R16, [R221+0x13000] ;  /* 0x01300000dd10783b */ /* 0x000eae0000004200 */
        /* <DEDUP_REMOVED lines=21> */
[C---:B----4-:R-:W-:Y:S08]  /*23430*/  HMMA.16816.F32 R100, R4.reuse, R20, R100 ;  /* 0x000000140464723c */ /* 0x050ff00000001864 */
[C---:B---3--:R-:W-:Y:S08]  /*23440*/  HMMA.16816.F32 R76, R4.reuse, R12, R76 ;  /* 0x0000000c044c723c */ /* 0x048ff0000000184c */
[C---:B------:R-:W-:Y:S01]  /*23450*/  HMMA.16816.F32 R80, R4.reuse, R14, R80 ;  /* 0x0000000e0450723c */ /* 0x040fe20000001850 */
[----:B------:R-:W2:Y:S07]  /*23460*/  LDSM.16.MT88.4 R12, [R221+0x17000] ;  /* 0x01700000dd0c783b */ /* 0x000eae0000004200 */
[C---:B-1----:R-:W-:Y:S08]  /*23470*/  HMMA.16816.F32 R84, R4.reuse, R8, R84 ;  /* 0x000000080454723c */ /* 0x042ff00000001854 */
[C---:B------:R-:W-:Y:S01]  /*23480*/  HMMA.16816.F32 R88, R4.reuse, R10, R88 ;  /* 0x0000000a0458723c */ /* 0x040fe20000001858 */
[----:B------:R-:W1:Y:S07]  /*23490*/  LDSM.16.MT88.4 R8, [R220+0x17000] ;  /* 0x01700000dc08783b */ /* 0x000e6e0000004200 */
[C---:B------:R-:W-:Y:S01]  /*234a0*/  HMMA.16816.F32 R104, R4.reuse, R22, R104 ;  /* 0x000000160468723c */ /* 0x040fe20000001868 */
[----:B------:R-:W3:Y:S07]  /*234b0*/  LDSM.16.MT88.4 R20, [R223+0x11800] ;  /* 0x01180000df14783b */ /* 0x000eee0000004200 */
[C---:B------:R-:W-:Y:S08]  /*234c0*/  HMMA.16816.F32 R124, R4.reuse, R24, R124 ;  /* 0x00000018047c723c */ /* 0x040ff0000000187c */
[C---:B------:R-:W-:Y:S01]  /*234d0*/  HMMA.16816.F32 R128, R4.reuse, R26, R128 ;  /* 0x0000001a0480723c */ /* 0x040fe20000001880 */
[----:B------:R-:W-:Y:S07]  /*234e0*/  LDSM.16.MT88.4 R24, [R221+0x13800] ;  /* 0x01380000dd18783b */ /* 0x000fee0000004200 */
[C---:B--2---:R-:W-:Y:S08]  /*234f0*/  HMMA.16816.F32 R108, R4.reuse, R12, R108 ;  /* 0x0000000c046c723c */ /* 0x044ff0000000186c */
[C---:B------:R-:W-:Y:S01]  /*23500*/  HMMA.16816.F32 R112, R4.reuse, R14, R112 ;  /* 0x0000000e0470723c */ /* 0x040fe20000001870 */
[----:B------:R-:W2:Y:S07]  /*23510*/  LDSM.16.MT88.4 R12, [R220+0x11800] ;  /* 0x01180000dc0c783b */ /* 0x000eae0000004200 */
[C---:B-1----:R-:W-:Y:S08]  /*23520*/  HMMA.16816.F32 R116, R4.reuse, R8, R116 ;  /* 0x000000080474723c */ /* 0x042ff00000001874 */
[----:B------:R-:W-:Y:S01]  /*23530*/  HMMA.16816.F32 R120, R4, R10, R120 ;  /* 0x0000000a0478723c */ /* 0x000fe20000001878 */
[----:B------:R-:W1:Y:S06]  /*23540*/  LDSM.16.MT88.4 R8, [R219+0x11800] ;  /* 0x01180000db08783b */ /* 0x000e6c0000004200 */
[----:B------:R-:W-:-:S02]  /*23550*/  F2FP.PACK_AB R4, R194, R193 ;  /* 0x000000c1c204723e */ /* 0x000fc400000000ff */
[----:B------:R-:W-:Y:S02]  /*23560*/  F2FP.PACK_AB R5, R170, R171 ;  /* 0x000000abaa05723e */ /* 0x000fe400000000ff */
[----:B------:R-:W-:Y:S02]  /*23570*/  F2FP.PACK_AB R6, R172, R173 ;  /* 0x000000adac06723e */ /* 0x000fe400000000ff */
[----:B------:R-:W-:-:S07]  /*23580*/  F2FP.PACK_AB R7, R195, R174 ;  /* 0x000000aec307723e */ /* 0x000fce00000000ff */
[C---:B---3--:R-:W-:Y:S08]  /*23590*/  HMMA.16816.F32 R160, R4.reuse, R20, R160 ;  /* 0x0000001404a0723c */ /* 0x048ff000000018a0 */
        /* <DEDUP_REMOVED lines=31> */
[C---:B---3--:R-:W-:Y:S08]  /*23790*/  HMMA.16816.F32 R84, R4.reuse, R20, R84 ;  /* 0x000000140454723c */ /* 0x048ff00000001854 */
[C---:B------:R-:W-:Y:S08]  /*237a0*/  HMMA.16816.F32 R88, R4.reuse, R22, R88 ;  /* 0x000000160458723c */ /* 0x040ff00000001858 */
[C---:B------:R-:W-:Y:S08]  /*237b0*/  HMMA.16816.F32 R92, R4.reuse, R24, R92 ;  /* 0x00000018045c723c */ /* 0x040ff0000000185c */
[C---:B------:R-:W-:Y:S08]  /*237c0*/  HMMA.16816.F32 R96, R4.reuse, R26, R96 ;  /* 0x0000001a0460723c */ /* 0x040ff00000001860 */
[C---:B-1----:R-:W-:Y:S08]  /*237d0*/  HMMA.16816.F32 R108, R4.reuse, R8, R108 ;  /* 0x00000008046c723c */ /* 0x042ff0000000186c */
[C---:B------:R-:W-:Y:S08]  /*237e0*/  HMMA.16816.F32 R112, R4.reuse, R10, R112 ;  /* 0x0000000a0470723c */ /* 0x040ff00000001870 */
[C---:B------:R-:W-:Y:S08]  /*237f0*/  HMMA.16816.F32 R116, R4.reuse, R16, R116 ;  /* 0x000000100474723c */ /* 0x040ff00000001874 */
[C---:B------:R-:W-:Y:S08]  /*23800*/  HMMA.16816.F32 R120, R4.reuse, R18, R120 ;  /* 0x000000120478723c */ /* 0x040ff00000001878 */
[C---:B--2---:R-:W-:Y:S08]  /*23810*/  HMMA.16816.F32 R124, R4.reuse, R12, R124 ;  /* 0x0000000c047c723c */ /* 0x044ff0000000187c */
[----:B------:R-:W-:Y:S11]  /*23820*/  HMMA.16816.F32 R128, R4, R14, R128 ;  /* 0x0000000e0480723c */ /* 0x000ff60000001880 */
[----:B------:R-:W-:Y:S08]  /*23830*/  @!UPT UIADD3 URZ, URZ, URZ, URZ ;  /* 0x0000003f3f3ff290 */ /* 0x000ff0000fffe03f */
.L_x_3525:
[----:B------:R-:W-:Y:S05]  /*23840*/  @!P6 BRA `(.L_x_3534) ;  /* 0x000052100000e947 */ /* 0x000fea0003800000 */
[----:B------:R-:W-:Y:S02]  /*23850*/  MOV R0, R3 ;  /* 0x0000000300007202 */ /* 0x000fe40000000f00 */
[----:B------:R-:W-:-:S02]  /*23860*/  MOV R2, R164 ;  /* 0x000000a400027202 */ /* 0x000fc40000000f00 */
.L_x_3543:
        /* <DEDUP_REMOVED lines=77> */
.L_x_3536:
[----:B------:R-:W-:Y:S02]  /*23d40*/  ULDC.64 UR4, c[0x0][0x118] ;  /* 0x0000460000047ab9 */ /* 0x000fe40000000a00 */
[----:B------:R-:W2:Y:S02]  /*23d50*/  LD.E R7, [R164.64+0x40] ;  /* 0x00004004a4077980 */ /* 0x000ea4000c101900 */
[----:B--2---:R-:W-:Y:S04]  /*23d60*/  LEA R7, -R7, RZ, 0x6 ;  /* 0x000000ff07077211 */ /* 0x004fe800078e31ff */
[----:B------:R-:W-:Y:S02]  /*23d70*/  SHF.R.S32.HI R3, RZ, 0x1f, R7 ;  /* 0x0000001fff037819 */ /* 0x000fe40000011407 */
.L_x_3537:
[----:B------:R-:W-:Y:S05]  /*23d80*/  BSYNC B0 ;  /* 0x0000000000007941 */ /* 0x000fea0003800000 */
.L_x_3535:
[C---:B------:R-:W-:Y:S01]  /*23d90*/  LOP3.LUT P6, RZ, R246.reuse, 0x1, RZ, 0xc0, !PT ;  /* 0x00000001f6ff7812 */ /* 0x040fe200078cc0ff */
[----:B------:R-:W-:Y:S01]  /*23da0*/  ULDC.64 UR4, c[0x0][0x118] ;  /* 0x0000460000047ab9 */ /* 0x000fe20000000a00 */
[C---:B------:R-:W-:Y:S01]  /*23db0*/  LOP3.LUT P5, RZ, R246.reuse, 0x2, RZ, 0xc0, !PT ;  /* 0x00000002f6ff7812 */ /* 0x040fe200078ac0ff */
[----:B------:R-:W-:Y:S01]  /*23dc0*/  BSSY B1, `(.L_x_3538) ;  /* 0x000023b000017945 */ /* 0x000fe20003800000 */
[C---:B------:R-:W-:Y:S02]  /*23dd0*/  LEA R200, P0, R7.reuse, R185, 0x1 ;  /* 0x000000b907c87211 */ /* 0x040fe400078008ff */
[C---:B------:R-:W-:Y:S02]  /*23de0*/  LOP3.LUT P4, RZ, R246.reuse, 0x4, RZ, 0xc0, !PT ;  /* 0x00000004f6ff7812 */ /* 0x040fe4000788c0ff */
[C---:B------:R-:W-:Y:S02]  /*23df0*/  LEA.HI.X R201, R7.reuse, R184, R3, 0x1, P0 ;  /* 0x000000b807c97211 */ /* 0x040fe400000f0c03 */
[----:B------:R-:W-:Y:S02]  /*23e00*/  LOP3.LUT P3, RZ, R246, 0x8, RZ, 0xc0, !PT ;  /* 0x00000008f6ff7812 */ /* 0x000fe4000786c0ff */
[----:B------:R-:W-:Y:S01]  /*23e10*/  IADD3 R6, P1, R7, R230, RZ ;  /* 0x000000e607067210 */ /* 0x000fe20007f3e0ff */
[----:B------:R-:W-:Y:S01]  /*23e20*/  @!PT LDS RZ, [RZ] ;  /* 0x00000000fffff984 */ /* 0x000fe20000000800 */
[----:B------:R-:W-:Y:S01]  /*23e30*/  @!PT LDS RZ, [RZ] ;  /* 0x00000000fffff984 */ /* 0x000fe20000000800 */
[----:B------:R-:W-:Y:S01]  /*23e40*/  @!PT LDS RZ, [RZ] ;  /* 0x00000000fffff984 */ /* 0x000fe20000000800 */
[----:B------:R1:W-:Y:S02]  /*23e50*/  @P6 LDGSTS.E.BYPASS.LTC128B.128 [R244+0x10000], [R200.64] ;  /* 0x10000000c8f46fae */ /* 0x0003e4000b901d44 */
[--C-:B------:R-:W-:Y:S01]  /*23e60*/  @P5 IMAD.MOV.U32 R28, RZ, RZ, R200.reuse ;  /* 0x000000ffff1c5224 */ /* 0x100fe200078e00c8 */
[----:B------:R-:W-:Y:S01]  /*23e70*/  @P5 MOV R29, R201 ;  /* 0x000000c9001d5202 */ /* 0x000fe20000000f00 */
[----:B------:R-:W-:Y:S01]  /*23e80*/  @!P6 STS.128 [R244+0x10000], RZ ;  /* 0x010000fff400e388 */ /* 0x000fe20000000c00 */
[----:B------:R-:W-:Y:S01]  /*23e90*/  IMAD.X R5, R3, 0x1, R231, P1 ;  /* 0x0000000103057824 */ /* 0x000fe200008e06e7 */
[CC--:B------:R-:W-:Y:S02]  /*23ea0*/  @P6 LEA R16, P1, R6.reuse, R185.reuse, 0x1 ;  /* 0x000000b906106211 */ /* 0x0c0fe400078208ff */
[----:B------:R-:W-:Y:S01]  /*23eb0*/  @!PT LDS RZ, [RZ] ;  /* 0x00000000fffff984 */ /* 0x000fe20000000800 */
[----:B------:R-:W-:Y:S01]  /*23ec0*/  @!PT LDS RZ, [RZ] ;  /* 0x00000000fffff984 */ /* 0x000fe20000000800 */
[----:B------:R-:W-:Y:S01]  /*23ed0*/  @!PT LDS RZ, [RZ] ;  /* 0x00000000fffff984 */ /* 0x000fe20000000800 */
[----:B------:R2:W-:Y:S01]  /*23ee0*/  @P5 LDGSTS.E.BYPASS.LTC128B.128 [R244+0x12000], [R28.64+0x80] ;  /* 0x120000801cf45fae */ /* 0x0005e2000b901d44 */
[CC--:B------:R-:W-:Y:S02]  /*23ef0*/  @P5 LEA R12, P0, R6.reuse, R185.reuse, 0x1 ;  /* 0x000000b9060c5211 */ /* 0x0c0fe400078008ff */
[C-C-:B------:R-:W-:Y:S01]  /*23f00*/  @P6 LEA.HI.X R17, R6.reuse, R184, R5.reuse, 0x1, P1 ;  /* 0x000000b806116211 */ /* 0x140fe200008f0c05 */
[----:B------:R-:W-:Y:S01]  /*23f10*/  @!P5 STS.128 [R244+0x12000], RZ ;  /* 0x012000fff400d388 */ /* 0x000fe20000000c00 */
[C---:B------:R-:W-:Y:S02]  /*23f20*/  IADD3 R4, P2, R6.reuse, R230, RZ ;  /* 0x000000e606047210 */ /* 0x040fe40007f5e0ff */
[CC--:B------:R-:W-:Y:S02]  /*23f30*/  @P5 LEA.HI.X R13, R6.reuse, R184.reuse, R5, 0x1, P0 ;  /* 0x000000b8060d5211 */ /* 0x0c0fe400000f0c05 */
[CC--:B------:R-:W-:Y:S01]  /*23f40*/  @P3 LEA R8, P1, R6.reuse, R185.reuse, 0x1 ;  /* 0x000000b906083211 */ /* 0x0c0fe200078208ff */
[----:B------:R-:W-:Y:S01]  /*23f50*/  IMAD.X R3, R5, 0x1, R231, P2 ;  /* 0x0000000105037824 */ /* 0x000fe200010e06e7 */
[CC--:B------:R-:W-:Y:S02]  /*23f60*/  @P4 LEA R10, P2, R6.reuse, R185.reuse, 0x1 ;  /* 0x000000b9060a4211 */ /* 0x0c0fe400078408ff */
[CCC-:B------:R-:W-:Y:S02]  /*23f70*/  @P3 LEA.HI.X R9, R6.reuse, R184.reuse, R5.reuse, 0x1, P1 ;  /* 0x000000b806093211 */ /* 0x1c0fe400008f0c05 */
[-C--:B------:R-:W-:Y:S02]  /*23f80*/  @P4 LEA.HI.X R11, R6, R184.reuse, R5, 0x1, P2 ;  /* 0x000000b8060b4211 */ /* 0x080fe400010f0c05 */
[CC--:B------:R-:W-:Y:S02]  /*23f90*/  @P6 LEA R14, P0, R4.reuse, R185.reuse, 0x1 ;  /* 0x000000b9040e6211 */ /* 0x0c0fe400078008ff */
[CC--:B------:R-:W-:Y:S02]  /*23fa0*/  @P5 LEA R20, P2, R4.reuse, R185.reuse, 0x1 ;  /* 0x000000b904145211 */ /* 0x0c0fe400078408ff */
[CCC-:B------:R-:W-:Y:S02]  /*23fb0*/  @P6 LEA.HI.X R15, R4.reuse, R184.reuse, R3.reuse, 0x1, P0 ;  /* 0x000000b8040f6211 */ /* 0x1c0fe400000f0c03 */
[CC--:B------:R-:W-:Y:S02]  /*23fc0*/  @P5 LEA.HI.X R21, R4.reuse, R184.reuse, R3, 0x1, P2 ;  /* 0x000000b804155211 */ /* 0x0c0fe400010f0c03 */
[CC--:B------:R-:W-:Y:S01]  /*23fd0*/  @P4 LEA R18, P1, R4.reuse, R185.reuse, 0x1 ;  /* 0x000000b904124211 */ /* 0x0c0fe200078208ff */
[--C-:B--2---:R-:W-:Y:S01]  /*23fe0*/  @P4 IMAD.MOV.U32 R28, RZ, RZ, R200.reuse ;  /* 0x000000ffff1c4224 */ /* 0x104fe200078e00c8 */
[CC--:B------:R-:W-:Y:S01]  /*23ff0*/  @P3 LEA R6, P0, R4.reuse, R185.reuse, 0x1 ;  /* 0x000000b904063211 */ /* 0x0c0fe200078008ff */
[----:B------:R-:W-:Y:S01]  /*24000*/  @P4 IMAD.MOV.U32 R29, RZ, RZ, R201 ;  /* 0x000000ffff1d4224 */ /* 0x000fe200078e00c9 */
[C-C-:B------:R-:W-:Y:S02]  /*24010*/  @P4 LEA.HI.X R19, R4.reuse, R184, R3.reuse, 0x1, P1 ;  /* 0x000000b804134211 */ /* 0x140fe400008f0c03 */
[C---:B------:R-:W-:Y:S02]  /*24020*/  IADD3 R5, P2, R4.reuse, R230, RZ ;  /* 0x000000e604057210 */ /* 0x040fe40007f5e0ff */
[----:B------:R-:W-:Y:S01]  /*24030*/  @!PT LDS RZ, [RZ] ;  /* 0x00000000fffff984 */ /* 0x000fe20000000800 */
[----:B------:R-:W-:Y:S01]  /*24040*/  @!PT LDS RZ, [RZ] ;  /* 0x00000000fffff984 */ /* 0x000fe20000000800 */
[----:B------:R-:W-:Y:S01]  /*24050*/  @!PT LDS RZ, [RZ] ;  /* 0x00000000fffff984 */ /* 0x000fe20000000800 */
[----:B------:R2:W-:Y:S01]  /*24060*/  @P4 LDGSTS.E.BYPASS.LTC128B.128 [R244+0x14000], [R28.64+0x100] ;  /* 0x140001001cf44fae */ /* 0x0005e2000b901d44 */
[-C--:B------:R-:W-:Y:S02]  /*24070*/  @P3 LEA.HI.X R7, R4, R184.reuse, R3, 0x1, P0 ;  /* 0x000000b804073211 */ /* 0x080fe400000f0c03 */
[----:B------:R-:W-:Y:S01]  /*24080*/  IMAD.X R3, R3, 0x1, R231, P2 ;  /* 0x0000000103037824 */ /* 0x000fe200010e06e7 */
[----:B------:R-:W-:Y:S01]  /*24090*/  @!P4 STS.128 [R244+0x14000], RZ ;  /* 0x014000fff400c388 */ /* 0x000fe20000000c00 */
[CC--:B------:R-:W-:Y:S02]  /*240a0*/  @P6 LEA R26, P0, R5.reuse, R185.reuse, 0x1 ;  /* 0x000000b9051a6211 */ /* 0x0c0fe400078008ff */
[CC--:B------:R-:W-:Y:S02]  /*240b0*/  @P5 LEA R24, P2, R5.reuse, R185.reuse, 0x1 ;  /* 0x000000b905185211 */ /* 0x0c0fe400078408ff */
[CCC-:B------:R-:W-:Y:S02]  /*240c0*/  @P6 LEA.HI.X R27, R5.reuse, R184.reuse, R3.reuse, 0x1, P0 ;  /* 0x000000b8051b6211 */ /* 0x1c0fe400000f0c03 */
[CCC-:B------:R-:W-:Y:S02]  /*240d0*/  @P5 LEA.HI.X R25, R5.reuse, R184.reuse, R3.reuse, 0x1, P2 ;  /* 0x000000b805195211 */ /* 0x1c0fe400010f0c03 */
[CC--:B------:R-:W-:Y:S02]  /*240e0*/  @P4 LEA R22, P1, R5.reuse, R185.reuse, 0x1 ;  /* 0x000000b905164211 */ /* 0x0c0fe400078208ff */
[C---:B------:R-:W-:Y:S02]  /*240f0*/  @P3 LEA R4, P0, R5.reuse, R185, 0x1 ;  /* 0x000000b905043211 */ /* 0x040fe400078008ff */
[CCC-:B------:R-:W-:Y:S02]  /*24100*/  @P4 LEA.HI.X R23, R5.reuse, R184.reuse, R3.reuse, 0x1, P1 ;  /* 0x000000b805174211 */ /* 0x1c0fe400008f0c03 */
[----:B------:R-:W-:Y:S02]  /*24110*/  @P3 LEA.HI.X R5, R5, R184, R3, 0x1, P0 ;  /* 0x000000b805053211 */ /* 0x000fe400000f0c03 */
[----:B------:R-:W-:Y:S01]  /*24120*/  ISETP.GT.AND P0, PT, R245, R234, PT ;  /* 0x000000eaf500720c */ /* 0x000fe20003f04270 */
[----:B--2---:R-:W-:Y:S02]  /*24130*/  @P3 IMAD.MOV.U32 R28, RZ, RZ, R200 ;  /* 0x000000ffff1c3224 */ /* 0x004fe400078e00c8 */
        /* <DEDUP_REMOVED lines=67> */
[----:B-----5:R-:W2:Y:S04]  /*24570*/  LDSM.16.M88.4 R8, [R228+0x8000] ;  /* 0x00800000e408783b */ /* 0x020ea80000000200 */
[----:B---3--:R-:W4:Y:S04]  /*24580*/  LDSM.16.M88.4 R16, [R228+0x8800] ;  /* 0x00880000e410783b */ /* 0x008f280000000200 */
[----:B-1----:R-:W1:Y:S04]  /*24590*/  LDSM.16.M88.4 R24, [R228+0x9000] ;  /* 0x00900000e418783b */ /* 0x002e680000000200 */
[----:B------:R-:W0:Y:S04]  /*245a0*/  LDGDEPBAR ;  /* 0x00000000000079af */ /* 0x000e280000000000 */
[----:B------:R-:W3:Y:S04]  /*245b0*/  LDSM.16.M88.4 R168, [R228+0x9800] ;  /* 0x00980000e4a8783b */ /* 0x000ee80000000200 */
[----:B------:R-:W-:Y:S04]  /*245c0*/  LDSM.16.M88.4 R172, [R227] ;  /* 0x00000000e3ac783b */ /* 0x000fe80000000200 */
[----:B------:R-:W5:Y:S04]  /*245d0*/  LDSM.16.M88.4 R176, [R226] ;  /* 0x00000000e2b0783b */ /* 0x000f680000000200 */
[----:B------:R-:W1:Y:S04]  /*245e0*/  LDSM.16.M88.4 R180, [R218] ;  /* 0x00000000dab4783b */ /* 0x000e680000000200 */
[----:B------:R-:W1:Y:S04]  /*245f0*/  LDSM.16.M88.4 R184, [R217] ;  /* 0x00000000d9b8783b */ /* 0x000e680000000200 */
[----:B------:R-:W3:Y:S01]  /*24600*/  LDSM.16.M88.4 R188, [R216] ;  /* 0x00000000d8bc783b */ /* 0x000ee20000000200 */
[C---:B--2---:R-:W-:Y:S03]  /*24610*/  HMMA.16816.F32 R4, R32.reuse, R8, RZ ;  /* 0x000000082004723c */ /* 0x044fe600000018ff */
[----:B------:R-:W-:Y:S04]  /*24620*/  LDSM.16.M88.4 R192, [R222+0x8000] ;  /* 0x00800000dec0783b */ /* 0x000fe80000000200 */
[----:B------:R-:W-:Y:S01]  /*24630*/  LDSM.16.M88.4 R196, [R222+0x8800] ;  /* 0x00880000dec4783b */ /* 0x000fe20000000200 */
[C---:B------:R-:W-:Y:S08]  /*24640*/  HMMA.16816.F32 R8, R32.reuse, R10, RZ ;  /* 0x0000000a2008723c */ /* 0x040ff000000018ff */
[C---:B----4-:R-:W-:Y:S08]  /*24650*/  HMMA.16816.F32 R12, R32.reuse, R16, RZ ;  /* 0x00000010200c723c */ /* 0x050ff000000018ff */
[C---:B------:R-:W-:Y:S08]  /*24660*/  HMMA.16816.F32 R16, R32.reuse, R18, RZ ;  /* 0x000000122010723c */ /* 0x040ff000000018ff */
[C---:B-1----:R-:W-:Y:S08]  /*24670*/  HMMA.16816.F32 R20, R32.reuse, R24, RZ ;  /* 0x000000182014723c */ /* 0x042ff000000018ff */
[C---:B------:R-:W-:Y:S08]  /*24680*/  HMMA.16816.F32 R24, R32.reuse, R26, RZ ;  /* 0x0000001a2018723c */ /* 0x040ff000000018ff */
[C---:B---3--:R-:W-:Y:S08]  /*24690*/  HMMA.16816.F32 R28, R32.reuse, R168, RZ ;  /* 0x000000a8201c723c */ /* 0x048ff000000018ff */
[----:B------:R-:W-:Y:S01]  /*246a0*/  HMMA.16816.F32 R32, R32, R170, RZ ;  /* 0x000000aa2020723c */ /* 0x000fe200000018ff */
[----:B------:R-:W1:Y:S07]  /*246b0*/  LDSM.16.M88.4 R168, [R225] ;  /* 0x00000000e1a8783b */ /* 0x000e6e0000000200 */
[C---:B-----5:R-:W-:Y:S08]  /*246c0*/  HMMA.16816.F32 R4, R172.reuse, R176, R4 ;  /* 0x000000b0ac04723c */ /* 0x060ff00000001804 */
[C---:B------:R-:W-:Y:S01]  /*246d0*/  HMMA.16816.F32 R8, R172.reuse, R178, R8 ;  /* 0x000000b2ac08723c */ /* 0x040fe20000001808 */
[----:B------:R-:W2:Y:S07]  /*246e0*/  LDSM.16.M88.4 R176, [R222+0x9000] ;  /* 0x00900000deb0783b */ /* 0x000eae0000000200 */
[C---:B------:R-:W-:Y:S07]  /*246f0*/  HMMA.16816.F32 R12, R172.reuse, R180, R12 ;  /* 0x000000b4ac0c723c */ /* 0x040fee000000180c */
[----:B------:R-:W-:Y:S01]  /*24700*/  MOV R180, R200 ;  /* 0x000000c800b47202 */ /* 0x000fe20000000f00 */
[C---:B------:R-:W-:Y:S04]  /*24710*/  HMMA.16816.F32 R16, R172.reuse, R182, R16 ;  /* 0x000000b6ac10723c */ /* 0x040fe80000001810 */
[----:B------:R-:W-:Y:S02]  /*24720*/  IMAD.MOV.U32 R181, RZ, RZ, R201 ;  /* 0x000000ffffb57224 */ /* 0x000fe400078e00c9 */
[----:B------:R-:W3:Y:S02]  /*24730*/  LDSM.16.M88.4 R200, [R222+0x9800] ;  /* 0x00980000dec8783b */ /* 0x000ee40000000200 */
[C---:B------:R-:W-:Y:S08]  /*24740*/  HMMA.16816.F32 R20, R172.reuse, R184, R20 ;  /* 0x000000b8ac14723c */ /* 0x040ff00000001814 */
[C---:B------:R-:W-:Y:S01]  /*24750*/  HMMA.16816.F32 R24, R172.reuse, R186, R24 ;  /* 0x000000baac18723c */ /* 0x040fe20000001818 */
[----:B------:R-:W-:Y:S07]  /*24760*/  LDSM.16.M88.4 R184, [R215] ;  /* 0x00000000d7b8783b */ /* 0x000fee0000000200 */
[C---:B------:R-:W-:Y:S07]  /*24770*/  HMMA.16816.F32 R28, R172.reuse, R188, R28 ;  /* 0x000000bcac1c723c */ /* 0x040fee000000181c */
[----:B------:R-:W-:Y:S01]  /*24780*/  IMAD.MOV.U32 R188, RZ, RZ, R180 ;  /* 0x000000ffffbc7224 */ /* 0x000fe200078e00b4 */
[----:B------:R-:W-:Y:S01]  /*24790*/  HMMA.16816.F32 R32, R172, R190, R32 ;  /* 0x000000beac20723c */ /* 0x000fe20000001820 */
[----:B------:R-:W-:Y:S03]  /*247a0*/  LDSM.16.M88.4 R172, [R215+0x800] ;  /* 0x00080000d7ac783b */ /* 0x000fe60000000200 */
[----:B------:R-:W-:Y:S02]  /*247b0*/  IMAD.MOV.U32 R189, RZ, RZ, R181 ;  /* 0x000000ffffbd7224 */ /* 0x000fe400078e00b5 */
[----:B------:R-:W4:Y:S02]  /*247c0*/  LDSM.16.M88.4 R180, [R224] ;  /* 0x00000000e0b4783b */ /* 0x000f240000000200 */
        /* <DEDUP_REMOVED lines=8> */
[----:B------:R-:W1:Y:S07]  /*24850*/  LDSM.16.M88.4 R176, [R215+0x1000] ;  /* 0x00100000d7b0783b */ /* 0x000e6e0000000200 */
[C---:B---3--:R-:W-:Y:S07]  /*24860*/  HMMA.16816.F32 R28, R168.reuse, R200, R28 ;  /* 0x000000c8a81c723c */ /* 0x048fee000000181c */
[----:B------:R-:W-:Y:S01]  /*24870*/  IMAD.MOV.U32 R200, RZ, RZ, R188 ;  /* 0x000000ffffc87224 */ /* 0x000fe200078e00bc */
[----:B------:R-:W-:Y:S01]  /*24880*/  HMMA.16816.F32 R32, R168, R202, R32 ;  /* 0x000000caa820723c */ /* 0x000fe20000001820 */
[----:B------:R-:W2:Y:S03]  /*24890*/  LDSM.16.M88.4 R168, [R215+0x1800] ;  /* 0x00180000d7a8783b */ /* 0x000ea60000000200 */
[----:B------:R-:W-:Y:S02]  /*248a0*/  MOV R201, R189 ;  /* 0x000000bd00c97202 */ /* 0x000fe40000000f00 */
[----:B------:R-:W3:Y:S02]  /*248b0*/  LDSM.16.M88.4 R188, [R229+0x2000] ;  /* 0x00200000e5bc783b */ /* 0x000ee40000000200 */
[C---:B----4-:R-:W-:Y:S08]  /*248c0*/  HMMA.16816.F32 R4, R180.reuse, R184, R4 ;  /* 0x000000b8b404723c */ /* 0x050ff00000001804 */
[C---:B------:R-:W-:Y:S01]  /*248d0*/  HMMA.16816.F32 R8, R180.reuse, R186, R8 ;  /* 0x000000bab408723c */ /* 0x040fe20000001808 */
[----:B------:R-:W4:Y:S07]  /*248e0*/  LDSM.16.M88.4 R184, [R228+0xb000] ;  /* 0x00b00000e4b8783b */ /* 0x000f2e0000000200 */
[C---:B------:R-:W-:Y:S07]  /*248f0*/  HMMA.16816.F32 R12, R180.reuse, R172, R12 ;  /* 0x000000acb40c723c */ /* 0x040fee000000180c */
[----:B------:R-:W-:Y:S01]  /*24900*/  IMAD.MOV.U32 R172, RZ, RZ, R200 ;  /* 0x000000ffffac7224 */ /* 0x000fe200078e00c8 */
[C---:B------:R-:W-:Y:S04]  /*24910*/  HMMA.16816.F32 R16, R180.reuse, R174, R16 ;  /* 0x000000aeb410723c */ /* 0x040fe80000001810 */
[----:B------:R-:W-:Y:S02]  /*24920*/  IMAD.MOV.U32 R173, RZ, RZ, R201 ;  /* 0x000000ffffad7224 */ /* 0x000fe400078e00c9 */
[----:B------:R-:W5:Y:S02]  /*24930*/  LDSM.16.M88.4 R200, [R228+0xb800] ;  /* 0x00b80000e4c8783b */ /* 0x000f640000000200 */
[C---:B-1----:R-:W-:Y:S08]  /*24940*/  HMMA.16816.F32 R20, R180.reuse, R176, R20 ;  /* 0x000000b0b414723c */ /* 0x042ff00000001814 */
[C---:B------:R-:W-:Y:S01]  /*24950*/  HMMA.16816.F32 R24, R180.reuse, R178, R24 ;  /* 0x000000b2b418723c */ /* 0x040fe20000001818 */
[----:B------:R-:W-:Y:S07]  /*24960*/  LDSM.16.M88.4 R176, [R213] ;  /* 0x00000000d5b0783b */ /* 0x000fee0000000200 */
[C---:B--2---:R-:W-:Y:S08]  /*24970*/  HMMA.16816.F32 R28, R180.reuse, R168, R28 ;  /* 0x000000a8b41c723c */ /* 0x044ff0000000181c */
[----:B------:R-:W-:Y:S01]  /*24980*/  HMMA.16816.F32 R32, R180, R170, R32 ;  /* 0x000000aab420723c */ /* 0x000fe20000001820 */
[----:B------:R-:W-:Y:S04]  /*24990*/  LDSM.16.M88.4 R168, [R227+0x2000] ;  /* 0x00200000e3a8783b */ /* 0x000fe80000000200 */
[----:B------:R-:W-:Y:S03]  /*249a0*/  LDSM.16.M88.4 R180, [R212] ;  /* 0x00000000d4b4783b */ /* 0x000fe60000000200 */
[C---:B---3--:R-:W-:Y:S07]  /*249b0*/  HMMA.16816.F32 R4, R188.reuse, R192, R4 ;  /* 0x000000c0bc04723c */ /* 0x048fee0000001804 */
[----:B------:R-:W-:Y:S01]  /*249c0*/  IMAD.MOV.U32 R192, RZ, RZ, R172 ;  /* 0x000000ffffc07224 */ /* 0x000fe200078e00ac */
[C---:B------:R-:W-:Y:S04]  /*249d0*/  HMMA.16816.F32 R8, R188.reuse, R194, R8 ;  /* 0x000000c2bc08723c */ /* 0x040fe80000001808 */
[----:B------:R-:W-:Y:S02]  /*249e0*/  IMAD.MOV.U32 R193, RZ, RZ, R173 ;  /* 0x000000ffffc17224 */ /* 0x000fe400078e00ad */
[----:B------:R-:W1:Y:S02]  /*249f0*/  LDSM.16.M88.4 R172, [R214] ;  /* 0x00000000d6ac783b */ /* 0x000e640000000200 */
[C---:B------:R-:W-:Y:S08]  /*24a00*/  HMMA.16816.F32 R12, R188.reuse, R196, R12 ;  /* 0x000000c4bc0c723c */ /* 0x040ff0000000180c */
[C---:B------:R-:W-:Y:S01]  /*24a10*/  HMMA.16816.F32 R16, R188.reuse, R198, R16 ;  /* 0x000000c6bc10723c */ /* 0x040fe20000001810 */
[----:B------:R-:W-:Y:S07]  /*24a20*/  LDSM.16.M88.4 R196, [R222+0xa000] ;  /* 0x00a00000dec4783b */ /* 0x000fee0000000200 */
[C---:B----4-:R-:W-:Y:S08]  /*24a30*/  HMMA.16816.F32 R20, R188.reuse, R184, R20 ;  /* 0x000000b8bc14723c */ /* 0x050ff00000001814 */
[C---:B------:R-:W-:Y:S01]  /*24a40*/  HMMA.16816.F32 R24, R188.reuse, R186, R24 ;  /* 0x000000babc18723c */ /* 0x040fe20000001818 */
[----:B------:R-:W2:Y:S07]  /*24a50*/  LDSM.16.M88.4 R184, [R211] ;  /* 0x00000000d3b8783b */ /* 0x000eae0000000200 */
[C---:B-----5:R-:W-:Y:S07]  /*24a60*/  HMMA.16816.F32 R28, R188.reuse, R200, R28 ;  /* 0x000000c8bc1c723c */ /* 0x060fee000000181c */
[----:B------:R-:W-:Y:S01]  /*24a70*/  MOV R200, R192 ;  /* 0x000000c000c87202 */ /* 0x000fe20000000f00 */
[----:B------:R-:W-:Y:S01]  /*24a80*/  HMMA.16816.F32 R32, R188, R202, R32 ;  /* 0x000000cabc20723c */ /* 0x000fe20000001820 */
[----:B------:R-:W-:Y:S03]  /*24a90*/  LDSM.16.M88.4 R188, [R222+0xa800] ;  /* 0x00a80000debc783b */ /* 0x000fe60000000200 */
[----:B------:R-:W-:Y:S02]  /*24aa0*/  IMAD.MOV.U32 R201, RZ, RZ, R193 ;  /* 0x000000ffffc97224 */ /* 0x000fe400078e00c1 */
[----:B------:R-:W3:Y:S02]  /*24ab0*/  LDSM.16.M88.4 R192, [R225+0x2000] ;  /* 0x00200000e1c0783b */ /* 0x000ee40000000200 */
[C---:B-1----:R-:W-:Y:S08]  /*24ac0*/  HMMA.16816.F32 R4, R168.reuse, R172, R4 ;  /* 0x000000aca804723c */ /* 0x042ff00000001804 */
[C---:B------:R-:W-:Y:S01]  /*24ad0*/  HMMA.16816.F32 R8, R168.reuse, R174, R8 ;  /* 0x000000aea808723c */ /* 0x040fe20000001808 */
[----:B------:R-:W1:Y:S07]  /*24ae0*/  LDSM.16.M88.4 R172, [R222+0xb000] ;  /* 0x00b00000deac783b */ /* 0x000e6e0000000200 */
[C---:B------:R-:W-:Y:S07]  /*24af0*/  HMMA.16816.F32 R12, R168.reuse, R176, R12 ;  /* 0x000000b0a80c723c */ /* 0x040fee000000180c */
[----:B------:R-:W-:Y:S01]  /*24b00*/  IMAD.MOV.U32 R176, RZ, RZ, R200 ;  /* 0x000000ffffb07224 */ /* 0x000fe200078e00c8 */
[C---:B------:R-:W-:Y:S04]  /*24b10*/  HMMA.16816.F32 R16, R168.reuse, R178, R16 ;  /* 0x000000b2a810723c */ /* 0x040fe80000001810 */
[----:B------:R-:W-:Y:S02]  /*24b20*/  IMAD.MOV.U32 R177, RZ, RZ, R201 ;  /* 0x000000ffffb17224 */ /* 0x000fe400078e00c9 */
[----:B------:R-:W4:Y:S02]  /*24b30*/  LDSM.16.M88.4 R200, [R222+0xb800] ;  /* 0x00b80000dec8783b */ /* 0x000f240000000200 */
[C---:B------:R-:W-:Y:S08]  /*24b40*/  HMMA.16816.F32 R20, R168.reuse, R180, R20 ;  /* 0x000000b4a814723c */ /* 0x040ff00000001814 */
[C---:B------:R-:W-:Y:S01]  /*24b50*/  HMMA.16816.F32 R24, R168.reuse, R182, R24 ;  /* 0x000000b6a818723c */ /* 0x040fe20000001818 */
[----:B------:R-:W-:Y:S07]  /*24b60*/  LDSM.16.M88.4 R180, [R215+0x2800] ;  /* 0x00280000d7b4783b */ /* 0x000fee0000000200 */
[C---:B--2---:R-:W-:Y:S07]  /*24b70*/  HMMA.16816.F32 R28, R168.reuse, R184, R28 ;  /* 0x000000b8a81c723c */ /* 0x044fee000000181c */
[----:B------:R-:W-:Y:S01]  /*24b80*/  IMAD.MOV.U32 R184, RZ, RZ, R176 ;  /* 0x000000ffffb87224 */ /* 0x000fe200078e00b0 */
[----:B------:R-:W-:Y:S01]  /*24b90*/  HMMA.16816.F32 R32, R168, R186, R32 ;  /* 0x000000baa820723c */ /* 0x000fe20000001820 */
[----:B------:R-:W-:Y:S03]  /*24ba0*/  LDSM.16.M88.4 R168, [R224+0x2000] ;  /* 0x00200000e0a8783b */ /* 0x000fe60000000200 */
[----:B------:R-:W-:Y:S02]  /*24bb0*/  MOV R185, R177 ;  /* 0x000000b100b97202 */ /* 0x000fe40000000f00 */
[----:B------:R-:W2:Y:S02]  /*24bc0*/  LDSM.16.M88.4 R176, [R215+0x2000] ;  /* 0x00200000d7b0783b */ /* 0x000ea40000000200 */
[C---:B---3--:R-:W-:Y:S08]  /*24bd0*/  HMMA.16816.F32 R4, R192.reuse, R196, R4 ;  /* 0x000000c4c004723c */ /* 0x048ff00000001804 */
[C---:B------:R-:W-:Y:S01]  /*24be0*/  HMMA.16816.F32 R8, R192.reuse, R198, R8 ;  /* 0x000000c6c008723c */ /* 0x040fe20000001808 */
[----:B------:R-:W-:Y:S07]  /*24bf0*/  LDSM.16.M88.4 R196, [R215+0x3800] ;  /* 0x00380000d7c4783b */ /* 0x000fee0000000200 */
[C---:B------:R-:W-:Y:S07]  /*24c00*/  HMMA.16816.F32 R12, R192.reuse, R188, R12 ;  /* 0x000000bcc00c723c */ /* 0x040fee000000180c */
[----:B------:R-:W-:Y:S01]  /*24c10*/  IMAD.MOV.U32 R188, RZ, RZ, R184 ;  /* 0x000000ffffbc7224 */ /* 0x000fe200078e00b8 */
[C---:B------:R-:W-:Y:S04]  /*24c20*/  HMMA.16816.F32 R16, R192.reuse, R190, R16 ;  /* 0x000000bec010723c */ /* 0x040fe80000001810 */
[----:B------:R-:W-:Y:S02]  /*24c30*/  IMAD.MOV.U32 R189, RZ, RZ, R185 ;  /* 0x000000ffffbd7224 */ /* 0x000fe400078e00b9 */
[----:B------:R-:W3:Y:S02]  /*24c40*/  LDSM.16.M88.4 R184, [R215+0x3000] ;  /* 0x00300000d7b8783b */ /* 0x000ee40000000200 */
[C---:B-1----:R-:W-:Y:S08]  /*24c50*/  HMMA.16816.F32 R20, R192.reuse, R172, R20 ;  /* 0x000000acc014723c */ /* 0x042ff00000001814 */
[C---:B------:R-:W-:Y:S01]  /*24c60*/  HMMA.16816.F32 R24, R192.reuse, R174, R24 ;  /* 0x000000aec018723c */ /* 0x040fe20000001818 */
[----:B------:R-:W-:Y:S07]  /*24c70*/  LDSM.16.M88.4 R172, [R229+0x4000] ;  /* 0x00400000e5ac783b */ /* 0x000fee0000000200 */
[C---:B----4-:R-:W-:Y:S07]  /*24c80*/  HMMA.16816.F32 R28, R192.reuse, R200, R28 ;  /* 0x000000c8c01c723c */ /* 0x050fee000000181c */
[----:B------:R-:W-:Y:S01]  /*24c90*/  IMAD.MOV.U32 R200, RZ, RZ, R188 ;  /* 0x000000ffffc87224 */ /* 0x000fe200078e00bc */
[----:B------:R-:W-:Y:S01]  /*24ca0*/  HMMA.16816.F32 R32, R192, R202, R32 ;  /* 0x000000cac020723c */ /* 0x000fe20000001820 */
[----:B------:R-:W-:Y:S03]  /*24cb0*/  LDSM.16.M88.4 R192, [R210] ;  /* 0x00000000d2c0783b */ /* 0x000fe60000000200 */
[----:B------:R-:W-:Y:S02]  /*24cc0*/  MOV R201, R189 ;  /* 0x000000bd00c97202 */ /* 0x000fe40000000f00 */
[----:B------:R-:W1:Y:S02]  /*24cd0*/  LDSM.16.M88.4 R188, [R228+0xc000] ;  /* 0x00c00000e4bc783b */ /* 0x000e640000000200 */
[C---:B--2---:R-:W-:Y:S08]  /*24ce0*/  HMMA.16816.F32 R4, R168.reuse, R176, R4 ;  /* 0x000000b0a804723c */ /* 0x044ff00000001804 */
[C---:B------:R-:W-:Y:S01]  /*24cf0*/  HMMA.16816.F32 R8, R168.reuse, R178, R8 ;  /* 0x000000b2a808723c */ /* 0x040fe20000001808 */
[----:B------:R-:W2:Y:S07]  /*24d00*/  LDSM.16.M88.4 R176, [R228+0xc800] ;  /* 0x00c80000e4b0783b */ /* 0x000eae0000000200 */
[C---:B------:R-:W-:Y:S08]  /*24d10*/  HMMA.16816.F32 R12, R168.reuse, R180, R12 ;  /* 0x000000b4a80c723c */ /* 0x040ff0000000180c */
[C---:B------:R-:W-:Y:S01]  /*24d20*/  HMMA.16816.F32 R16, R168.reuse, R182, R16 ;  /* 0x000000b6a810723c */ /* 0x040fe20000001810 */
[----:B------:R-:W4:Y:S07]  /*24d30*/  LDSM.16.M88.4 R180, [R228+0xd000] ;  /* 0x00d00000e4b4783b */ /* 0x000f2e0000000200 */
[C---:B---3--:R-:W-:Y:S08]  /*24d40*/  HMMA.16816.F32 R20, R168.reuse, R184, R20 ;  /* 0x000000b8a814723c */ /* 0x048ff00000001814 */
[C---:B------:R-:W-:Y:S01]  /*24d50*/  HMMA.16816.F32 R24, R168.reuse, R186, R24 ;  /* 0x000000baa818723c */ /* 0x040fe20000001818 */
[----:B------:R-:W-:Y:S07]  /*24d60*/  LDSM.16.M88.4 R184, [R227+0x4000] ;  /* 0x00400000e3b8783b */ /* 0x000fee0000000200 */
[C---:B------:R-:W-:Y:S08]  /*24d70*/  HMMA.16816.F32 R28, R168.reuse, R196, R28 ;  /* 0x000000c4a81c723c */ /* 0x040ff0000000181c */
[----:B------:R-:W-:Y:S01]  /*24d80*/  HMMA.16816.F32 R32, R168, R198, R32 ;  /* 0x000000c6a820723c */ /* 0x000fe20000001820 */
[----:B------:R-:W3:Y:S04]  /*24d90*/  LDSM.16.M88.4 R168, [R228+0xd800] ;  /* 0x00d80000e4a8783b */ /* 0x000ee80000000200 */
[----:B------:R-:W5:Y:S03]  /*24da0*/  LDSM.16.M88.4 R196, [R209] ;  /* 0x00000000d1c4783b */ /* 0x000f660000000200 */
[C---:B-1----:R-:W-:Y:S08]  /*24db0*/  HMMA.16816.F32 R4, R172.reuse, R188, R4 ;  /* 0x000000bcac04723c */ /* 0x042ff00000001804 */
[C---:B------:R-:W-:Y:S01]  /*24dc0*/  HMMA.16816.F32 R8, R172.reuse, R190, R8 ;  /* 0x000000beac08723c */ /* 0x040fe20000001808 */
[----:B------:R-:W1:Y:S07]  /*24dd0*/  LDSM.16.M88.4 R188, [R208] ;  /* 0x00000000d0bc783b */ /* 0x000e6e0000000200 */
[C---:B--2---:R-:W-:Y:S07]  /*24de0*/  HMMA.16816.F32 R12, R172.reuse, R176, R12 ;  /* 0x000000b0ac0c723c */ /* 0x044fee000000180c */
[----:B------:R-:W-:Y:S01]  /*24df0*/  IMAD.MOV.U32 R176, RZ, RZ, R200 ;  /* 0x000000ffffb07224 */ /* 0x000fe200078e00c8 */
[C---:B------:R-:W-:Y:S04]  /*24e00*/  HMMA.16816.F32 R16, R172.reuse, R178, R16 ;  /* 0x000000b2ac10723c */ /* 0x040fe80000001810 */
[----:B------:R-:W-:Y:S02]  /*24e10*/  IMAD.MOV.U32 R177, RZ, RZ, R201 ;  /* 0x000000ffffb17224 */ /* 0x000fe400078e00c9 */
[----:B------:R-:W2:Y:S02]  /*24e20*/  LDSM.16.M88.4 R200, [R207] ;  /* 0x00000000cfc8783b */ /* 0x000ea40000000200 */
[C---:B----4-:R-:W-:Y:S08]  /*24e30*/  HMMA.16816.F32 R20, R172.reuse, R180, R20 ;  /* 0x000000b4ac14723c */ /* 0x050ff00000001814 */
[C---:B------:R-:W-:Y:S01]  /*24e40*/  HMMA.16816.F32 R24, R172.reuse, R182, R24 ;  /* 0x000000b6ac18723c */ /* 0x040fe20000001818 */
[----:B------:R-:W-:Y:S07]  /*24e50*/  LDSM.16.M88.4 R180, [R222+0xd000] ;  /* 0x00d00000deb4783b */ /* 0x000fee0000000200 */
[C---:B---3--:R-:W-:Y:S08]  /*24e60*/  HMMA.16816.F32 R28, R172.reuse, R168, R28 ;  /* 0x000000a8ac1c723c */ /* 0x048ff0000000181c */
[----:B------:R-:W-:Y:S01]  /*24e70*/  HMMA.16816.F32 R32, R172, R170, R32 ;  /* 0x000000aaac20723c */ /* 0x000fe20000001820 */
[----:B------:R-:W-:Y:S04]  /*24e80*/  LDSM.16.M88.4 R168, [R225+0x4000] ;  /* 0x00400000e1a8783b */ /* 0x000fe80000000200 */
[----:B------:R-:W3:Y:S03]  /*24e90*/  LDSM.16.M88.4 R172, [R222+0xc000] ;  /* 0x00c00000deac783b */ /* 0x000ee60000000200 */
[C---:B------:R-:W-:Y:S07]  /*24ea0*/  HMMA.16816.F32 R4, R184.reuse, R192, R4 ;  /* 0x000000c0b804723c */ /* 0x040fee0000001804 */
[----:B------:R-:W-:Y:S01]  /*24eb0*/  IMAD.MOV.U32 R192, RZ, RZ, R176 ;  /* 0x000000ffffc07224 */ /* 0x000fe200078e00b0 */
[C---:B------:R-:W-:Y:S04]  /*24ec0*/  HMMA.16816.F32 R8, R184.reuse, R194, R8 ;  /* 0x000000c2b808723c */ /* 0x040fe80000001808 */
[----:B------:R-:W-:Y:S02]  /*24ed0*/  MOV R193, R177 ;  /* 0x000000b100c17202 */ /* 0x000fe40000000f00 */
[----:B------:R-:W4:Y:S02]  /*24ee0*/  LDSM.16.M88.4 R176, [R222+0xc800] ;  /* 0x00c80000deb0783b */ /* 0x000f240000000200 */
[C---:B-----5:R-:W-:Y:S07]  /*24ef0*/  HMMA.16816.F32 R12, R184.reuse, R196, R12 ;  /* 0x000000c4b80c723c */ /* 0x060fee000000180c */
[----:B------:R-:W-:Y:S01]  /*24f00*/  IMAD.MOV.U32 R196, RZ, RZ, R192 ;  /* 0x000000ffffc47224 */ /* 0x000fe200078e00c0 */
[C---:B------:R-:W-:Y:S04]  /*24f10*/  HMMA.16816.F32 R16, R184.reuse, R198, R16 ;  /* 0x000000c6b810723c */ /* 0x040fe80000001810 */
[----:B------:R-:W-:Y:S02]  /*24f20*/  IMAD.MOV.U32 R197, RZ, RZ, R193 ;  /* 0x000000ffffc57224 */ /* 0x000fe400078e00c1 */
[----:B------:R-:W5:Y:S02]  /*24f30*/  LDSM.16.M88.4 R192, [R222+0xd800] ;  /* 0x00d80000dec0783b */ /* 0x000f640000000200 */
[C---:B-1----:R-:W-:Y:S08]  /*24f40*/  HMMA.16816.F32 R20, R184.reuse, R188, R20 ;  /* 0x000000bcb814723c */ /* 0x042ff00000001814 */
[C---:B------:R-:W-:Y:S01]  /*24f50*/  HMMA.16816.F32 R24, R184.reuse, R190, R24 ;  /* 0x000000beb818723c */ /* 0x040fe20000001818 */
[----:B------:R-:W-:Y:S07]  /*24f60*/  LDSM.16.M88.4 R188, [R224+0x4000] ;  /* 0x00400000e0bc783b */ /* 0x000fee0000000200 */
[C---:B--2---:R-:W-:Y:S07]  /*24f70*/  HMMA.16816.F32 R28, R184.reuse, R200, R28 ;  /* 0x000000c8b81c723c */ /* 0x044fee000000181c */
[----:B------:R-:W-:Y:S01]  /*24f80*/  IMAD.MOV.U32 R200, RZ, RZ, R196 ;  /* 0x000000ffffc87224 */ /* 0x000fe200078e00c4 */
[----:B------:R-:W-:Y:S01]  /*24f90*/  HMMA.16816.F32 R32, R184, R202, R32 ;  /* 0x000000cab820723c */ /* 0x000fe20000001820 */
[----:B------:R-:W-:Y:S03]  /*24fa0*/  LDSM.16.M88.4 R184, [R215+0x4800] ;  /* 0x00480000d7b8783b */ /* 0x000fe60000000200 */
[----:B------:R-:W-:Y:S02]  /*24fb0*/  MOV R201, R197 ;  /* 0x000000c500c97202 */ /* 0x000fe40000000f00 */
[----:B------:R-:W1:Y:S02]  /*24fc0*/  LDSM.16.M88.4 R196, [R215+0x4000] ;  /* 0x00400000d7c4783b */ /* 0x000e640000000200 */
[C---:B---3--:R-:W-:Y:S08]  /*24fd0*/  HMMA.16816.F32 R4, R168.reuse, R172, R4 ;  /* 0x000000aca804723c */ /* 0x048ff00000001804 */
[C---:B------:R-:W-:Y:S01]  /*24fe0*/  HMMA.16816.F32 R8, R168.reuse, R174, R8 ;  /* 0x000000aea808723c */ /* 0x040fe20000001808 */
[----:B------:R-:W2:Y:S07]  /*24ff0*/  LDSM.16.M88.4 R172, [R215+0x5000] ;  /* 0x00500000d7ac783b */ /* 0x000eae0000000200 */
[C---:B----4-:R-:W-:Y:S08]  /*25000*/  HMMA.16816.F32 R12, R168.reuse, R176, R12 ;  /* 0x000000b0a80c723c */ /* 0x050ff0000000180c */
[C---:B------:R-:W-:Y:S01]  /*25010*/  HMMA.16816.F32 R16, R168.reuse, R178, R16 ;  /* 0x000000b2a810723c */ /* 0x040fe20000001810 */
[----:B------:R-:W3:Y:S07]  /*25020*/  LDSM.16.M88.4 R176, [R215+0x5800] ;  /* 0x00580000d7b0783b */ /* 0x000eee0000000200 */
[C---:B------:R-:W-:Y:S08]  /*25030*/  HMMA.16816.F32 R20, R168.reuse, R180, R20 ;  /* 0x000000b4a814723c */ /* 0x040ff00000001814 */
[C---:B------:R-:W-:Y:S01]  /*25040*/  HMMA.16816.F32 R24, R168.reuse, R182, R24 ;  /* 0x000000b6a818723c */ /* 0x040fe20000001818 */
[----:B------:R-:W-:Y:S07]  /*25050*/  LDSM.16.M88.4 R180, [R229+0x6000] ;  /* 0x00600000e5b4783b */ /* 0x000fee0000000200 */
[C---:B-----5:R-:W-:Y:S07]  /*25060*/  HMMA.16816.F32 R28, R168.reuse, R192, R28 ;  /* 0x000000c0a81c723c */ /* 0x060fee000000181c */
[----:B------:R-:W-:Y:S01]  /*25070*/  IMAD.MOV.U32 R192, RZ, RZ, R200 ;  /* 0x000000ffffc07224 */ /* 0x000fe200078e00c8 */
[----:B------:R-:W-:Y:S01]  /*25080*/  HMMA.16816.F32 R32, R168, R194, R32 ;  /* 0x000000c2a820723c */ /* 0x000fe20000001820 */
[----:B------:R-:W-:Y:S03]  /*25090*/  LDSM.16.M88.4 R168, [R228+0xe800] ;  /* 0x00e80000e4a8783b */ /* 0x000fe60000000200 */
[----:B------:R-:W-:Y:S02]  /*250a0*/  IMAD.MOV.U32 R193, RZ, RZ, R201 ;  /* 0x000000ffffc17224 */ /* 0x000fe400078e00c9 */
[----:B------:R-:W4:Y:S02]  /*250b0*/  LDSM.16.M88.4 R200, [R228+0xe000] ;  /* 0x00e00000e4c8783b */ /* 0x000f240000000200 */
[C---:B-1----:R-:W-:Y:S07]  /*250c0*/  HMMA.16816.F32 R4, R188.reuse, R196, R4 ;  /* 0x000000c4bc04723c */ /* 0x042fee0000001804 */
[----:B------:R-:W-:Y:S01]  /*250d0*/  IMAD.MOV.U32 R196, RZ, RZ, R192 ;  /* 0x000000ffffc47224 */ /* 0x000fe200078e00c0 */
[C---:B------:R-:W-:Y:S04]  /*250e0*/  HMMA.16816.F32 R8, R188.reuse, R198, R8 ;  /* 0x000000c6bc08723c */ /* 0x040fe80000001808 */
[----:B------:R-:W-:Y:S02]  /*250f0*/  MOV R197, R193 ;  /* 0x000000c100c57202 */ /* 0x000fe40000000f00 */
[----:B------:R-:W1:Y:S02]  /*25100*/  LDSM.16.M88.4 R192, [R228+0xf000] ;  /* 0x00f00000e4c0783b */ /* 0x000e640000000200 */
[C---:B------:R-:W-:Y:S07]  /*25110*/  HMMA.16816.F32 R12, R188.reuse, R184, R12 ;  /* 0x000000b8bc0c723c */ /* 0x040fee000000180c */
[----:B------:R-:W-:Y:S01]  /*25120*/  IMAD.MOV.U32 R184, RZ, RZ, R196 ;  /* 0x000000ffffb87224 */ /* 0x000fe200078e00c4 */
[C---:B------:R-:W-:Y:S04]  /*25130*/  HMMA.16816.F32 R16, R188.reuse, R186, R16 ;  /* 0x000000babc10723c */ /* 0x040fe80000001810 */
[----:B------:R-:W-:Y:S02]  /*25140*/  IMAD.MOV.U32 R185, RZ, RZ, R197 ;  /* 0x000000ffffb97224 */ /* 0x000fe400078e00c5 */
[----:B------:R-:W5:Y:S02]  /*25150*/  LDSM.16.M88.4 R196, [R228+0xf800] ;  /* 0x00f80000e4c4783b */ /* 0x000f640000000200 */
[C---:B--2---:R-:W-:Y:S08]  /*25160*/  HMMA.16816.F32 R20, R188.reuse, R172, R20 ;  /* 0x000000acbc14723c */ /* 0x044ff00000001814 */
[C---:B------:R-:W-:Y:S01]  /*25170*/  HMMA.16816.F32 R24, R188.reuse, R174, R24 ;  /* 0x000000aebc18723c */ /* 0x040fe20000001818 */
[----:B------:R-:W-:Y:S07]  /*25180*/  LDSM.16.M88.4 R172, [R227+0x6000] ;  /* 0x00600000e3ac783b */ /* 0x000fee0000000200 */
[C---:B---3--:R-:W-:Y:S08]  /*25190*/  HMMA.16816.F32 R28, R188.reuse, R176, R28 ;  /* 0x000000b0bc1c723c */ /* 0x048ff0000000181c */
[----:B------:R-:W-:Y:S01]  /*251a0*/  HMMA.16816.F32 R32, R188, R178, R32 ;  /* 0x000000b2bc20723c */ /* 0x000fe20000001820 */
[----:B------:R-:W2:Y:S06]  /*251b0*/  LDSM.16.M88.4 R176, [R206] ;  /* 0x00000000ceb0783b */ /* 0x000eac0000000200 */
[----:B------:R-:W-:Y:S01]  /*251c0*/  IMAD.MOV.U32 R190, RZ, RZ, R184 ;  /* 0x000000ffffbe7224 */ /* 0x000fe200078e00b8 */
[C---:B----4-:R-:W-:Y:S05]  /*251d0*/  HMMA.16816.F32 R4, R180.reuse, R200, R4 ;  /* 0x000000c8b404723c */ /* 0x050fea0000001804 */
[----:B------:R-:W-:Y:S02]  /*251e0*/  MOV R191, R185 ;  /* 0x000000b900bf7202 */ /* 0x000fe40000000f00 */
[----:B------:R-:W3:Y:S01]  /*251f0*/  LDSM.16.M88.4 R184, [R205] ;  /* 0x00000000cdb8783b */ /* 0x000ee20000000200 */
[C---:B------:R-:W-:Y:S03]  /*25200*/  HMMA.16816.F32 R8, R180.reuse, R202, R8 ;  /* 0x000000cab408723c */ /* 0x040fe60000001808 */
[----:B------:R-:W-:Y:S05]  /*25210*/  LDSM.16.M88.4 R200, [R222+0xe000] ;  /* 0x00e00000dec8783b */ /* 0x000fea0000000200 */
[C---:B------:R-:W-:Y:S08]  /*25220*/  HMMA.16816.F32 R12, R180.reuse, R168, R12 ;  /* 0x000000a8b40c723c */ /* 0x040ff0000000180c */
[C---:B------:R-:W-:Y:S01]  /*25230*/  HMMA.16816.F32 R16, R180.reuse, R170, R16 ;  /* 0x000000aab410723c */ /* 0x040fe20000001810 */
[----:B------:R-:W4:Y:S07]  /*25240*/  LDSM.16.M88.4 R168, [R204] ;  /* 0x00000000cca8783b */ /* 0x000f2e0000000200 */
[C---:B-1----:R-:W-:Y:S08]  /*25250*/  HMMA.16816.F32 R20, R180.reuse, R192, R20 ;  /* 0x000000c0b414723c */ /* 0x042ff00000001814 */
[C---:B------:R-:W-:Y:S01]  /*25260*/  HMMA.16816.F32 R24, R180.reuse, R194, R24 ;  /* 0x000000c2b418723c */ /* 0x040fe20000001818 */
[----:B------:R-:W-:Y:S07]  /*25270*/  LDSM.16.M88.4 R192, [R225+0x6000] ;  /* 0x00600000e1c0783b */ /* 0x000fee0000000200 */
[C---:B-----5:R-:W-:Y:S07]  /*25280*/  HMMA.16816.F32 R28, R180.reuse, R196, R28 ;  /* 0x000000c4b41c723c */ /* 0x060fee000000181c */
[----:B------:R-:W-:Y:S01]  /*25290*/  IMAD.MOV.U32 R196, RZ, RZ, R190 ;  /* 0x000000ffffc47224 */ /* 0x000fe200078e00be */
[----:B------:R-:W-:Y:S01]  /*252a0*/  HMMA.16816.F32 R32, R180, R198, R32 ;  /* 0x000000c6b420723c */ /* 0x000fe20000001820 */
[----:B------:R-:W-:Y:S03]  /*252b0*/  LDSM.16.M88.4 R180, [R222+0xe800] ;  /* 0x00e80000deb4783b */ /* 0x000fe60000000200 */
[----:B------:R-:W-:Y:S02]  /*252c0*/  IMAD.MOV.U32 R197, RZ, RZ, R191 ;  /* 0x000000ffffc57224 */ /* 0x000fe400078e00bf */
[----:B------:R-:W1:Y:S02]  /*252d0*/  LDSM.16.M88.4 R188, [R167] ;  /* 0x00000000a7bc783b */ /* 0x000e640000000200 */
[C---:B--2---:R-:W-:Y:S08]  /*252e0*/  HMMA.16816.F32 R4, R172.reuse, R176, R4 ;  /* 0x000000b0ac04723c */ /* 0x044ff00000001804 */
[C---:B------:R-:W-:Y:S01]  /*252f0*/  HMMA.16816.F32 R8, R172.reuse, R178, R8 ;  /* 0x000000b2ac08723c */ /* 0x040fe20000001808 */
[----:B------:R-:W2:Y:S07]  /*25300*/  LDSM.16.M88.4 R176, [R222+0xf000] ;  /* 0x00f00000deb0783b */ /* 0x000eae0000000200 */
[C---:B---3--:R-:W-:Y:S07]  /*25310*/  HMMA.16816.F32 R12, R172.reuse, R184, R12 ;  /* 0x000000b8ac0c723c */ /* 0x048fee000000180c */
[----:B------:R-:W-:Y:S01]  /*25320*/  IMAD.MOV.U32 R184, RZ, RZ, R196 ;  /* 0x000000ffffb87224 */ /* 0x000fe200078e00c4 */
[C---:B------:R-:W-:Y:S04]  /*25330*/  HMMA.16816.F32 R16, R172.reuse, R186, R16 ;  /* 0x000000baac10723c */ /* 0x040fe80000001810 */
[----:B------:R-:W-:Y:S02]  /*25340*/  MOV R185, R197 ;  /* 0x000000c500b97202 */ /* 0x000fe40000000f00 */
[----:B------:R-:W3:Y:S02]  /*25350*/  LDSM.16.M88.4 R196, [R222+0xf800] ;  /* 0x00f80000dec4783b */ /* 0x000ee40000000200 */
[C---:B----4-:R-:W-:Y:S08]  /*25360*/  HMMA.16816.F32 R20, R172.reuse, R168, R20 ;  /* 0x000000a8ac14723c */ /* 0x050ff00000001814 */
[C---:B------:R-:W-:Y:S01]  /*25370*/  HMMA.16816.F32 R24, R172.reuse, R170, R24 ;  /* 0x000000aaac18723c */ /* 0x040fe20000001818 */
[----:B------:R-:W-:Y:S07]  /*25380*/  LDSM.16.M88.4 R168, [R224+0x6000] ;  /* 0x00600000e0a8783b */ /* 0x000fee0000000200 */
[C---:B-1----:R-:W-:Y:S08]  /*25390*/  HMMA.16816.F32 R28, R172.reuse, R188, R28 ;  /* 0x000000bcac1c723c */ /* 0x042ff0000000181c */
[----:B------:R-:W-:Y:S01]  /*253a0*/  HMMA.16816.F32 R32, R172, R190, R32 ;  /* 0x000000beac20723c */ /* 0x000fe20000001820 */
[----:B------:R-:W1:Y:S04]  /*253b0*/  LDSM.16.M88.4 R172, [R215+0x6000] ;  /* 0x00600000d7ac783b */ /* 0x000e680000000200 */
[----:B------:R-:W-:Y:S03]  /*253c0*/  LDSM.16.M88.4 R188, [R215+0x7000] ;  /* 0x00700000d7bc783b */ /* 0x000fe60000000200 */
[C---:B------:R-:W-:Y:S07]  /*253d0*/  HMMA.16816.F32 R4, R192.reuse, R200, R4 ;  /* 0x000000c8c004723c */ /* 0x040fee0000001804 */
[----:B------:R-:W-:Y:S01]  /*253e0*/  IMAD.MOV.U32 R200, RZ, RZ, R184 ;  /* 0x000000ffffc87224 */ /* 0x000fe200078e00b8 */
[C---:B------:R-:W-:Y:S04]  /*253f0*/  HMMA.16816.F32 R8, R192.reuse, R202, R8 ;  /* 0x000000cac008723c */ /* 0x040fe80000001808 */
[----:B------:R-:W-:Y:S02]  /*25400*/  IMAD.MOV.U32 R201, RZ, RZ, R185 ;  /* 0x000000ffffc97224 */ /* 0x000fe400078e00b9 */
[----:B------:R-:W4:Y:S02]  /*25410*/  LDSM.16.M88.4 R184, [R215+0x6800] ;  /* 0x00680000d7b8783b */ /* 0x000f240000000200 */
[C---:B------:R-:W-:Y:S07]  /*25420*/  HMMA.16816.F32 R12, R192.reuse, R180, R12 ;  /* 0x000000b4c00c723c */ /* 0x040fee000000180c */
[----:B------:R-:W-:Y:S01]  /*25430*/  IMAD.MOV.U32 R180, RZ, RZ, R200 ;  /* 0x000000ffffb47224 */ /* 0x000fe200078e00c8 */
[C---:B------:R-:W-:Y:S04]  /*25440*/  HMMA.16816.F32 R16, R192.reuse, R182, R16 ;  /* 0x000000b6c010723c */ /* 0x040fe80000001810 */
[----:B------:R-:W-:Y:S02]  /*25450*/  MOV R181, R201 ;  /* 0x000000c900b57202 */ /* 0x000fe40000000f00 */
[----:B------:R-:W5:Y:S02]  /*25460*/  LDSM.16.M88.4 R200, [R215+0x7800] ;  /* 0x00780000d7c8783b */ /* 0x000f640000000200 */
[C---:B--2---:R-:W-:Y:S01]  /*25470*/  HMMA.16816.F32 R20, R192.reuse, R176, R20 ;  /* 0x000000b0c014723c */ /* 0x044fe20000001814 */
[----:B------:R-:W-:Y:S04]  /*25480*/  DEPBAR.LE SB0, 0x0 ;  /* 0x000080000000791a */ /* 0x000fe80000000000 */
[----:B------:R-:W-:Y:S03]  /*25490*/  BAR.SYNC.DEFER_BLOCKING 0x0 ;  /* 0x0000000000007b1d */ /* 0x000fe60000010000 */
[C---:B------:R-:W-:Y:S08]  /*254a0*/  HMMA.16816.F32 R24, R192.reuse, R178, R24 ;  /* 0x000000b2c018723c */ /* 0x040ff00000001818 */
[C---:B---3--:R-:W-:Y:S08]  /*254b0*/  HMMA.16816.F32 R28, R192.reuse, R196, R28 ;  /* 0x000000c4c01c723c */ /* 0x048ff0000000181c */
[----:B------:R-:W-:Y:S08]  /*254c0*/  HMMA.16816.F32 R32, R192, R198, R32 ;  /* 0x000000c6c020723c */ /* 0x000ff00000001820 */
[C---:B-1----:R-:W-:Y:S08]  /*254d0*/  HMMA.16816.F32 R4, R168.reuse, R172, R4 ;  /* 0x000000aca804723c */ /* 0x042ff00000001804 */
[C---:B------:R-:W-:Y:S08]  /*254e0*/  HMMA.16816.F32 R8, R168.reuse, R174, R8 ;  /* 0x000000aea808723c */ /* 0x040ff00000001808 */
[C---:B----4-:R-:W-:Y:S07]  /*254f0*/  HMMA.16816.F32 R12, R168.reuse, R184, R12 ;  /* 0x000000b8a80c723c */ /* 0x050fee000000180c */
[----:B------:R-:W-:Y:S01]  /*25500*/  IMAD.MOV.U32 R185, RZ, RZ, R180 ;  /* 0x000000ffffb97224 */ /* 0x000fe200078e00b4 */
[C---:B------:R-:W-:Y:S04]  /*25510*/  HMMA.16816.F32 R16, R168.reuse, R186, R16 ;  /* 0x000000baa810723c */ /* 0x040fe80000001810 */
[----:B------:R-:W-:Y:S04]  /*25520*/  IMAD.MOV.U32 R184, RZ, RZ, R181 ;  /* 0x000000ffffb87224 */ /* 0x000fe800078e00b5 */
[C---:B------:R-:W-:Y:S08]  /*25530*/  HMMA.16816.F32 R20, R168.reuse, R188, R20 ;  /* 0x000000bca814723c */ /* 0x040ff00000001814 */
[C---:B------:R-:W-:Y:S08]  /*25540*/  HMMA.16816.F32 R24, R168.reuse, R190, R24 ;  /* 0x000000bea818723c */ /* 0x040ff00000001818 */
        /* <DEDUP_REMOVED lines=73> */
.L_x_3541:
[----:B------:R-:W-:Y:S02]  /*259e0*/  ULDC.64 UR4, c[0x0][0x118] ;  /* 0x0000460000047ab9 */ /* 0x000fe40000000a00 */
[----:B------:R-:W2:Y:S02]  /*259f0*/  LD.E R170, [R164.64+0x38] ;  /* 0x00003804a4aa7980 */ /* 0x000ea4000c101900 */
[----:B--2---:R-:W-:Y:S04]  /*25a00*/  LEA R170, -R170, RZ, 0x6 ;  /* 0x000000ffaaaa7211 */ /* 0x004fe800078e31ff */
[----:B------:R-:W-:Y:S02]  /*25a10*/  SHF.R.S32.HI R3, RZ, 0x1f, R170 ;  /* 0x0000001fff037819 */ /* 0x000fe400000114aa */
.L_x_3542:
[----:B------:R-:W-:Y:S05]  /*25a20*/  BSYNC B0 ;  /* 0x0000000000007941 */ /* 0x000fea0003800000 */
.L_x_3540:
        /* <DEDUP_REMOVED lines=116> */
.L_x_3539:
[----:B------:R-:W-:Y:S05]  /*26170*/  BSYNC B1 ;  /* 0x0000000000017941 */ /* 0x000fea0003800000 */
.L_x_3538:
        /* <DEDUP_REMOVED lines=30> */
[C---:B------:R-:W-:Y:S02]  /*26360*/  ISETP.GE.AND P3, PT, R164.reuse, R249, PT ;  /* 0x000000f9a400720c */ /* 0x040fe40003f66270 */
[----:B------:R-:W-:Y:S02]  /*26370*/  ISETP.GE.OR P1, PT, R164, R247, !P1 ;  /* 0x000000f7a400720c */ /* 0x000fe40004f26670 */
[-C--:B------:R-:W-:Y:S02]  /*26380*/  ISETP.GE.AND P0, PT, R4, R249.reuse, PT ;  /* 0x000000f90400720c */ /* 0x080fe40003f06270 */
[-C--:B------:R-:W-:Y:S02]  /*26390*/  ISETP.GE.OR P3, PT, R164, R248.reuse, !P3 ;  /* 0x000000f8a400720c */ /* 0x080fe40005f66670 */
[----:B-1----:R-:W-:Y:S02]  /*263a0*/  FSEL R194, R12, -INF , !P1 ;  /* 0xff8000000cc27808 */ /* 0x002fe40004800000 */
[----:B------:R-:W-:Y:S02]  /*263b0*/  IADD3 R12, R3, 0x20, RZ ;  /* 0x00000020030c7810 */ /* 0x000fe40007ffe0ff */
[----:B------:R-:W-:Y:S02]  /*263c0*/  ISETP.GE.OR P0, PT, R4, R248, !P0 ;  /* 0x000000f80400720c */ /* 0x000fe40004706670 */
[----:B------:R-:W-:Y:S02]  /*263d0*/  FSEL R198, R14, -INF , !P3 ;  /* 0xff8000000ec67808 */ /* 0x000fe40005800000 */
[----:B------:R-:W-:Y:S02]  /*263e0*/  FSEL R199, R15, -INF , !P0 ;  /* 0xff8000000fc77808 */ /* 0x000fe40004000000 */
[C---:B------:R-:W-:Y:S02]  /*263f0*/  ISETP.GE.AND P0, PT, R12.reuse, R250, PT ;  /* 0x000000fa0c00720c */ /* 0x040fe40003f06270 */
[C---:B------:R-:W-:Y:S02]  /*26400*/  ISETP.GE.AND P3, PT, R12.reuse, R249, PT ;  /* 0x000000f90c00720c */ /* 0x040fe40003f66270 */
[CC--:B------:R-:W-:Y:S02]  /*26410*/  ISETP.GE.OR P0, PT, R12.reuse, R247.reuse, !P0 ;  /* 0x000000f70c00720c */ /* 0x0c0fe40004706670 */
[----:B------:R-:W-:Y:S02]  /*26420*/  ISETP.GE.OR P3, PT, R12, R248, !P3 ;  /* 0x000000f80c00720c */ /* 0x000fe40005f66670 */
[----:B------:R-:W-:Y:S02]  /*26430*/  FSEL R5, R5, -INF , !P6 ;  /* 0xff80000005057808 */ /* 0x000fe40007000000 */
[----:B------:R-:W-:Y:S02]  /*26440*/  FMNMX.FTZ R12, R168, R2, !PT ;  /* 0x00000002a80c7209 */ /* 0x000fe40007810000 */
[----:B------:R-:W-:Y:S02]  /*26450*/  ISETP.GE.AND P6, PT, R4, R250, PT ;  /* 0x000000fa0400720c */ /* 0x000fe40003fc6270 */
[----:B------:R-:W-:Y:S02]  /*26460*/  FMNMX.FTZ R12, R5, R12, !PT ;  /* 0x0000000c050c7209 */ /* 0x000fe40007810000 */
[----:B------:R-:W-:Y:S02]  /*26470*/  IADD3 R164, R3, 0x18, RZ ;  /* 0x0000001803a47810 */ /* 0x000fe40007ffe0ff */
[----:B------:R-:W-:Y:S02]  /*26480*/  FSEL R9, R9, -INF , !P5 ;  /* 0xff80000009097808 */ /* 0x000fe40006800000 */
[----:B------:R-:W-:Y:S02]  /*26490*/  FMNMX.FTZ R12, R8, R12, !PT ;  /* 0x0000000c080c7209 */ /* 0x000fe40007810000 */
[----:B------:R-:W-:Y:S02]  /*264a0*/  ISETP.GE.OR P6, PT, R4, R247, !P6 ;  /* 0x000000f70400720c */ /* 0x000fe400077c6670 */
[----:B------:R-:W-:Y:S02]  /*264b0*/  IADD3 R4, R3, 0x19, RZ ;  /* 0x0000001903047810 */ /* 0x000fe40007ffe0ff */
[----:B------:R-:W-:Y:S02]  /*264c0*/  FSEL R11, R11, -INF , !P2 ;  /* 0xff8000000b0b7808 */ /* 0x000fe40005000000 */
[----:B------:R-:W-:Y:S02]  /*264d0*/  ISETP.GE.AND P2, PT, R164, R250, PT ;  /* 0x000000faa400720c */ /* 0x000fe40003f46270 */
[----:B------:R-:W-:Y:S02]  /*264e0*/  FMNMX.FTZ R12, R9, R12, !PT ;  /* 0x0000000c090c7209 */ /* 0x000fe40007810000 */
[-C--:B------:R-:W-:Y:S02]  /*264f0*/  ISETP.GE.AND P4, PT, R166, R249.reuse, PT ;  /* 0x000000f9a600720c */ /* 0x080fe40003f86270 */
[C---:B------:R-:W-:Y:S02]  /*26500*/  ISETP.GE.AND P5, PT, R4.reuse, R250, PT ;  /* 0x000000fa0400720c */ /* 0x040fe40003fa6270 */
[----:B------:R-:W-:Y:S02]  /*26510*/  ISETP.GE.AND P1, PT, R4, R249, PT ;  /* 0x000000f90400720c */ /* 0x000fe40003f26270 */
[-C--:B------:R-:W-:Y:S02]  /*26520*/  ISETP.GE.OR P2, PT, R164, R247.reuse, !P2 ;  /* 0x000000f7a400720c */ /* 0x080fe40005746670 */
[----:B------:R-:W-:Y:S02]  /*26530*/  FMNMX.FTZ R14, R194, R12, !PT ;  /* 0x0000000cc20e7209 */ /* 0x000fe40007810000 */
[-C--:B------:R-:W-:Y:S02]  /*26540*/  ISETP.GE.OR P4, PT, R166, R248.reuse, !P4 ;  /* 0x000000f8a600720c */ /* 0x080fe40006786670 */
[C---:B------:R-:W-:Y:S02]  /*26550*/  ISETP.GE.OR P5, PT, R4.reuse, R247, !P5 ;  /* 0x000000f70400720c */ /* 0x040fe40006fa6670 */
[----:B------:R-:W-:Y:S02]  /*26560*/  ISETP.GE.OR P1, PT, R4, R248, !P1 ;  /* 0x000000f80400720c */ /* 0x000fe40004f26670 */
[----:B------:R-:W-:Y:S02]  /*26570*/  IADD3 R4, R3, 0x21, RZ ;  /* 0x0000002103047810 */ /* 0x000fe40007ffe0ff */
[----:B------:R-:W-:Y:S02]  /*26580*/  FSEL R195, R13, -INF , !P6 ;  /* 0xff8000000dc37808 */ /* 0x000fe40007000000 */
[----:B------:R-:W-:Y:S02]  /*26590*/  FSEL R10, R10, -INF , !P4 ;  /* 0xff8000000a0a7808 */ /* 0x000fe40006000000 */
[-C--:B------:R-:W-:Y:S02]  /*265a0*/  ISETP.GE.AND P4, PT, R164, R249.reuse, PT ;  /* 0x000000f9a400720c */ /* 0x080fe40003f86270 */
[----:B------:R-:W-:Y:S02]  /*265b0*/  ISETP.GE.AND P6, PT, R4, R250, PT ;  /* 0x000000fa0400720c */ /* 0x000fe40003fc6270 */
[----:B------:R-:W-:Y:S02]  /*265c0*/  FSEL R196, R16, -INF , !P2 ;  /* 0xff80000010c47808 */ /* 0x000fe40005000000 */
[----:B------:R-:W-:Y:S02]  /*265d0*/  ISETP.GE.AND P2, PT, R4, R249, PT ;  /* 0x000000f90400720c */ /* 0x000fe40003f46270 */
[----:B------:R-:W-:Y:S02]  /*265e0*/  FMNMX.FTZ R14, R195, R14, !PT ;  /* 0x0000000ec30e7209 */ /* 0x000fe40007810000 */
[----:B------:R-:W-:Y:S02]  /*265f0*/  FMNMX.FTZ R15, R6, R0, !PT ;  /* 0x00000000060f7209 */ /* 0x000fe40007810000 */
[-C--:B------:R-:W-:Y:S02]  /*26600*/  ISETP.GE.OR P4, PT, R164, R248.reuse, !P4 ;  /* 0x000000f8a400720c */ /* 0x080fe40006786670 */
        /* <DEDUP_REMOVED lines=15> */
[-C--:B------:R-:W-:Y:S02]  /*26700*/  ISETP.GE.OR P5, PT, R4, R247.reuse, !P5 ;  /* 0x000000f70400720c */ /* 0x080fe40006fa6670 */
[----:B------:R-:W-:Y:S02]  /*26710*/  FMNMX.FTZ R15, R18, R16, !PT ;  /* 0x00000010120f7209 */ /* 0x000fe40007810000 */
[----:B------:R-:W-:Y:S02]  /*26720*/  FMNMX.FTZ R14, R11, R14, !PT ;  /* 0x0000000e0b0e7209 */ /* 0x000fe40007810000 */
[C---:B------:R-:W-:Y:S02]  /*26730*/  ISETP.GE.OR P4, PT, R13.reuse, R247, !P4 ;  /* 0x000000f70d00720c */ /* 0x040fe40006786670 */
[----:B------:R-:W-:Y:S02]  /*26740*/  ISETP.GE.OR P0, PT, R13, R248, !P0 ;  /* 0x000000f80d00720c */ /* 0x000fe40004706670 */
[C---:B------:R-:W-:Y:S02]  /*26750*/  IADD3 R13, R3.reuse, 0x30, RZ ;  /* 0x00000030030d7810 */ /* 0x040fe40007ffe0ff */
[----:B------:R-:W-:Y:S02]  /*26760*/  IADD3 R12, R3, 0x31, RZ ;  /* 0x00000031030c7810 */ /* 0x000fe40007ffe0ff */
[----:B------:R-:W-:Y:S02]  /*26770*/  FSEL R201, R19, -INF , !P1 ;  /* 0xff80000013c97808 */ /* 0x000fe40004800000 */
[----:B------:R-:W-:Y:S02]  /*26780*/  ISETP.GE.AND P6, PT, R13, R250, PT ;  /* 0x000000fa0d00720c */ /* 0x000fe40003fc6270 */
[----:B------:R-:W-:Y:S02]  /*26790*/  FSEL R24, R24, -INF , !P5 ;  /* 0xff80000018187808 */ /* 0x000fe40006800000 */
[----:B------:R-:W-:Y:S02]  /*267a0*/  FMNMX.FTZ R15, R17, R15, !PT ;  /* 0x0000000f110f7209 */ /* 0x000fe40007810000 */
[----:B------:R-:W-:Y:S02]  /*267b0*/  FMNMX.FTZ R14, R198, R14, !PT ;  /* 0x0000000ec60e7209 */ /* 0x000fe40007810000 */
[----:B------:R-:W-:Y:S02]  /*267c0*/  ISETP.GE.AND P1, PT, R4, R249, PT ;  /* 0x000000f90400720c */ /* 0x000fe40003f26270 */
[----:B------:R-:W-:Y:S02]  /*267d0*/  ISETP.GE.AND P5, PT, R12, R250, PT ;  /* 0x000000fa0c00720c */ /* 0x000fe40003fa6270 */
[----:B------:R-:W-:Y:S02]  /*267e0*/  ISETP.GE.OR P6, PT, R13, R247, !P6 ;  /* 0x000000f70d00720c */ /* 0x000fe400077c6670 */
[----:B------:R-:W-:Y:S02]  /*267f0*/  FSEL R203, R25, -INF , !P4 ;  /* 0xff80000019cb7808 */ /* 0x000fe40006000000 */
[----:B------:R-:W-:Y:S02]  /*26800*/  FMNMX.FTZ R15, R24, R15, !PT ;  /* 0x0000000f180f7209 */ /* 0x000fe40007810000 */
[----:B------:R-:W-:Y:S02]  /*26810*/  ISETP.GE.OR P1, PT, R4, R248, !P1 ;  /* 0x000000f80400720c */ /* 0x000fe40004f26670 */
[----:B------:R-:W-:Y:S02]  /*26820*/  IADD3 R4, R3, 0x38, RZ ;  /* 0x0000003803047810 */ /* 0x000fe40007ffe0ff */
        /* <DEDUP_REMOVED lines=8> */
[----:B------:R-:W-:Y:S02]  /*268b0*/  ISETP.GE.OR P4, PT, R4, R247, !P4 ;  /* 0x000000f70400720c */ /* 0x000fe40006786670 */
[----:B------:R-:W-:Y:S02]  /*268c0*/  FMNMX.FTZ R15, R180, R15, !PT ;  /* 0x0000000fb40f7209 */ /* 0x000fe40007810000 */
        /* <DEDUP_REMOVED lines=11> */
[----:B------:R-:W-:Y:S02]  /*26980*/  ISETP.GE.OR P1, PT, R13, R248, !P2 ;  /* 0x000000f80d00720c */ /* 0x000fe40005726670 */
[----:B------:R-:W-:Y:S02]  /*26990*/  ISETP.GE.AND P2, PT, R12, R249, PT ;  /* 0x000000f90c00720c */ /* 0x000fe40003f46270 */
[----:B------:R-:W-:Y:S02]  /*269a0*/  FSEL R181, R27, -INF , !P0 ;  /* 0xff8000001bb57808 */ /* 0x000fe40004000000 */
[----:B------:R-:W-:Y:S02]  /*269b0*/  FMNMX.FTZ R15, R182, R15, !PT ;  /* 0x0000000fb60f7209 */ /* 0x000fe40007810000 */
[----:B------:R-:W-:Y:S02]  /*269c0*/  ISETP.GE.AND P6, PT, R3, R250, PT ;  /* 0x000000fa0300720c */ /* 0x000fe40003fc6270 */
[-C--:B------:R-:W-:Y:S02]  /*269d0*/  ISETP.GE.OR P2, PT, R12, R248.reuse, !P2 ;  /* 0x000000f80c00720c */ /* 0x080fe40005746670 */
        /* <DEDUP_REMOVED lines=63> */
[-CC-:B------:R-:W-:Y:S02]  /*26dd0*/  FFMA.FTZ R201, R201, R165.reuse, -R172.reuse ;  /* 0x000000a5c9c97223 */ /* 0x180fe400000108ac */
        /* <DEDUP_REMOVED lines=9> */
[----:B------:R-:W-:Y:S02]  /*26e70*/  FMUL.FTZ R9, R2, R157 ;  /* 0x0000009d02097220 */ /* 0x000fe40000410000 */
[----:B------:R-:W-:Y:S02]  /*26e80*/  IMAD.MOV.U32 R161, RZ, RZ, R17 ;  /* 0x000000ffffa17224 */ /* 0x000fe400078e0011 */
[C---:B----4-:R-:W-:Y:S02]  /*26e90*/  FMUL.FTZ R7, R0.reuse, R163 ;  /* 0x000000a300077220 */ /* 0x050fe40000410000 */
[C---:B------:R-:W-:Y:S01]  /*26ea0*/  FMUL.FTZ R6, R0.reuse, R162 ;  /* 0x000000a200067220 */ /* 0x040fe20000410000 */
[----:B------:R-:W-:Y:S01]  /*26eb0*/  MOV R162, R24 ;  /* 0x0000001800a27202 */ /* 0x000fe20000000f00 */
[C---:B------:R-:W-:Y:S01]  /*26ec0*/  FMUL.FTZ R10, R0.reuse, R158 ;  /* 0x0000009e000a7220 */ /* 0x040fe20000410000 */
[----:B------:R-:W-:Y:S01]  /*26ed0*/  MUFU.EX2 R191, R191 ;  /* 0x000000bf00bf7308 */ /* 0x000fe20000000800 */
[----:B------:R-:W-:Y:S02]  /*26ee0*/  FMUL.FTZ R11, R0, R159 ;  /* 0x0000009f000b7220 */ /* 0x000fe40000410000 */
[C---:B------:R-:W-:Y:S01]  /*26ef0*/  FMUL.FTZ R16, R2.reuse, R148 ;  /* 0x0000009402107220 */ /* 0x040fe20000410000 */
[----:B------:R-:W-:Y:S01]  /*26f00*/  LDSM.16.MT88.4 R156, [R223+0x14800] ;  /* 0x01480000df9c783b */ /* 0x000fe20000004200 */
[----:B------:R-:W-:Y:S02]  /*26f10*/  FMUL.FTZ R17, R2, R149 ;  /* 0x0000009502117220 */ /* 0x000fe40000410000 */
[C---:B------:R-:W-:Y:S02]  /*26f20*/  FMUL.FTZ R18, R0.reuse, R150 ;  /* 0x0000009600127220 */ /* 0x040fe40000410000 */
[----:B------:R-:W-:Y:S01]  /*26f30*/  FMUL.FTZ R19, R0, R151 ;  /* 0x0000009700137220 */ /* 0x000fe20000410000 */
[----:B------:R-:W3:Y:S01]  /*26f40*/  MUFU.EX2 R190, R190 ;  /* 0x000000be00be7308 */ /* 0x000ee20000000800 */
[C---:B------:R-:W-:Y:S01]  /*26f50*/  FMUL.FTZ R24, R2.reuse, R140 ;  /* 0x0000008c02187220 */ /* 0x040fe20000410000 */
[----:B------:R-:W-:Y:S01]  /*26f60*/  LDSM.16.MT88.4 R148, [R219+0x10800] ;  /* 0x01080000db94783b */ /* 0x000fe20000004200 */
[----:B------:R-:W-:Y:S01]  /*26f70*/  FMUL.FTZ R25, R2, R141 ;  /* 0x0000008d02197220 */ /* 0x000fe20000410000 */
[----:B--2---:R-:W-:Y:S01]  /*26f80*/  F2FP.PACK_AB R170, R192, R193 ;  /* 0x000000c1c0aa723e */ /* 0x004fe200000000ff */
[C---:B------:R-:W-:Y:S02]  /*26f90*/  FMUL.FTZ R26, R0.reuse, R142 ;  /* 0x0000008e001a7220 */ /* 0x040fe40000410000 */
[----:B------:R-:W-:Y:S02]  /*26fa0*/  FMUL.FTZ R27, R0, R143 ;  /* 0x0000008f001b7220 */ /* 0x000fe40000410000 */
[C---:B------:R-:W-:Y:S01]  /*26fb0*/  FMUL.FTZ R32, R2.reuse, R132 ;  /* 0x0000008402207220 */ /* 0x040fe20000410000 */
[----:B------:R-:W-:Y:S01]  /*26fc0*/  MUFU.EX2 R189, R189 ;  /* 0x000000bd00bd7308 */ /* 0x000fe20000000800 */
[----:B------:R-:W-:Y:S01]  /*26fd0*/  FMUL.FTZ R33, R2, R133 ;  /* 0x0000008502217220 */ /* 0x000fe20000410000 */
[----:B------:R-:W-:Y:S01]  /*26fe0*/  LDSM.16.MT88.4 R140, [R219+0x12000] ;  /* 0x01200000db8c783b */ /* 0x000fe20000004200 */
[C---:B------:R-:W-:Y:S02]  /*26ff0*/  FMUL.FTZ R34, R0.reuse, R134 ;  /* 0x0000008600227220 */ /* 0x040fe40000410000 */
[----:B------:R-:W-:Y:S02]  /*27000*/  FMUL.FTZ R35, R0, R135 ;  /* 0x0000008700237220 */ /* 0x000fe40000410000 */
[C---:B------:R-:W-:Y:S02]  /*27010*/  FMUL.FTZ R36, R2.reuse, R36 ;  /* 0x0000002402247220 */ /* 0x040fe40000410000 */
[----:B------:R-:W-:Y:S01]  /*27020*/  FMUL.FTZ R37, R2, R37 ;  /* 0x0000002502257220 */ /* 0x000fe20000410000 */
[----:B------:R-:W2:Y:S01]  /*27030*/  MUFU.EX2 R188, R188 ;  /* 0x000000bc00bc7308 */ /* 0x000ea20000000800 */
[----:B------:R-:W-:Y:S01]  /*27040*/  LDSM.16.MT88.4 R132, [R220+0x12000] ;  /* 0x01200000dc84783b */ /* 0x000fe20000004200 */
[----:B------:R-:W-:Y:S01]  /*27050*/  FMUL.FTZ R38, R0, R38 ;  /* 0x0000002600267220 */ /* 0x000fe20000410000 */
[----:B---3--:R-:W-:Y:S01]  /*27060*/  F2FP.PACK_AB R169, R190, R191 ;  /* 0x000000bfbea9723e */ /* 0x008fe200000000ff */
        /* <DEDUP_REMOVED lines=11> */
[----:B------:R-:W-:Y:S01]  /*27120*/  FMUL.FTZ R48, R2, R48 ;  /* 0x0000003002307220 */ /* 0x000fe20000410000 */
[----:B--2---:R-:W-:Y:S01]  /*27130*/  F2FP.PACK_AB R171, R188, R189 ;  /* 0x000000bdbcab723e */ /* 0x004fe200000000ff */
[----:B------:R-:W-:Y:S02]  /*27140*/  FMUL.FTZ R49, R2, R49 ;  /* 0x0000003102317220 */ /* 0x000fe40000410000 */
[C---:B------:R-:W-:Y:S02]  /*27150*/  FMUL.FTZ R50, R0.reuse, R50 ;  /* 0x0000003200327220 */ /* 0x040fe40000410000 */
[----:B------:R-:W-:Y:S01]  /*27160*/  FMUL.FTZ R51, R0, R51 ;  /* 0x0000003300337220 */ /* 0x000fe20000410000 */
[----:B------:R-:W-:Y:S01]  /*27170*/  MUFU.EX2 R196, R196 ;  /* 0x000000c400c47308 */ /* 0x000fe20000000800 */
[C---:B-1----:R-:W-:Y:S05]  /*27180*/  HMMA.16816.F32 R4, R168.reuse, R12, R4 ;  /* 0x0000000ca804723c */ /* 0x042fea0000001804 */
[C---:B------:R-:W-:Y:S02]  /*27190*/  FMUL.FTZ R52, R2.reuse, R52 ;  /* 0x0000003402347220 */ /* 0x040fe40000410000 */
[C---:B------:R-:W-:Y:S01]  /*271a0*/  FMUL.FTZ R12, R2.reuse, R152 ;  /* 0x00000098020c7220 */ /* 0x040fe20000410000 */
[C---:B------:R-:W-:Y:S01]  /*271b0*/  HMMA.16816.F32 R8, R168.reuse, R14, R8 ;  /* 0x0000000ea808723c */ /* 0x040fe20000001808 */
[----:B------:R-:W-:Y:S03]  /*271c0*/  MUFU.EX2 R197, R197 ;  /* 0x000000c500c57308 */ /* 0x000fe60000000800 */
[C---:B------:R-:W-:Y:S02]  /*271d0*/  FMUL.FTZ R13, R2.reuse, R153 ;  /* 0x00000099020d7220 */ /* 0x040fe40000410000 */
[----:B------:R-:W-:Y:S02]  /*271e0*/  FMUL.FTZ R53, R2, R53 ;  /* 0x0000003502357220 */ /* 0x000fe40000410000 */
[C---:B------:R-:W-:Y:S03]  /*271f0*/  FMUL.FTZ R14, R0.reuse, R154 ;  /* 0x0000009a000e7220 */ /* 0x040fe60000410000 */
[----:B------:R-:W-:Y:S01]  /*27200*/  MUFU.EX2 R198, R198 ;  /* 0x000000c600c67308 */ /* 0x000fe20000000800 */
[C---:B------:R-:W-:Y:S02]  /*27210*/  FMUL.FTZ R15, R0.reuse, R155 ;  /* 0x0000009b000f7220 */ /* 0x040fe40000410000 */
[----:B------:R-:W1:Y:S01]  /*27220*/  LDSM.16.MT88.4 R152, [R219+0x10000] ;  /* 0x01000000db98783b */ /* 0x000e620000004200 */
[C---:B------:R-:W-:Y:S02]  /*27230*/  FMUL.FTZ R54, R0.reuse, R54 ;  /* 0x0000003600367220 */ /* 0x040fe40000410000 */
[----:B------:R-:W-:Y:S02]  /*27240*/  FMUL.FTZ R55, R0, R55 ;  /* 0x0000003700377220 */ /* 0x000fe40000410000 */
[C---:B------:R-:W-:Y:S02]  /*27250*/  HMMA.16816.F32 R12, R168.reuse, R20, R12 ;  /* 0x00000014a80c723c */ /* 0x040fe4000000180c */
[----:B------:R-:W2:Y:S01]  /*27260*/  MUFU.EX2 R199, R199 ;  /* 0x000000c700c77308 */ /* 0x000ea20000000800 */
[C---:B------:R-:W-:Y:S02]  /*27270*/  FMUL.FTZ R56, R2.reuse, R56 ;  /* 0x0000003802387220 */ /* 0x040fe40000410000 */
[C---:B------:R-:W-:Y:S02]  /*27280*/  FMUL.FTZ R57, R2.reuse, R57 ;  /* 0x0000003902397220 */ /* 0x040fe40000410000 */
[C---:B------:R-:W-:Y:S01]  /*27290*/  FMUL.FTZ R20, R2.reuse, R144 ;  /* 0x0000009002147220 */ /* 0x040fe20000410000 */
[C---:B------:R-:W-:Y:S04]  /*272a0*/  HMMA.16816.F32 R16, R168.reuse, R22, R16 ;  /* 0x00000016a810723c */ /* 0x040fe80000001810 */
[----:B------:R-:W-:Y:S01]  /*272b0*/  FMUL.FTZ R21, R2, R145 ;  /* 0x0000009102157220 */ /* 0x000fe20000410000 */
[----:B------:R-:W-:Y:S01]  /*272c0*/  MUFU.EX2 R200, R200 ;  /* 0x000000c800c87308 */ /* 0x000fe20000000800 */
[C---:B------:R-:W-:Y:S02]  /*272d0*/  FMUL.FTZ R58, R0.reuse, R58 ;  /* 0x0000003a003a7220 */ /* 0x040fe40000410000 */
[C---:B------:R-:W-:Y:S04]  /*272e0*/  FMUL.FTZ R22, R0.reuse, R146 ;  /* 0x0000009200167220 */ /* 0x040fe80000410000 */
[C---:B------:R-:W-:Y:S02]  /*272f0*/  FMUL.FTZ R23, R0.reuse, R147 ;  /* 0x0000009300177220 */ /* 0x040fe40000410000 */
[----:B------:R-:W4:Y:S01]  /*27300*/  LDSM.16.MT88.4 R144, [R223+0x12000] ;  /* 0x01200000df90783b */ /* 0x000f220000004200 */
[----:B------:R-:W-:Y:S01]  /*27310*/  FMUL.FTZ R59, R0, R59 ;  /* 0x0000003b003b7220 */ /* 0x000fe20000410000 */
[----:B------:R-:W5:Y:S01]  /*27320*/  MUFU.EX2 R201, R201 ;  /* 0x000000c900c97308 */ /* 0x000f620000000800 */
[C---:B------:R-:W-:Y:S02]  /*27330*/  FMUL.FTZ R60, R2.reuse, R60 ;  /* 0x0000003c023c7220 */ /* 0x040fe40000410000 */
[C---:B------:R-:W-:Y:S03]  /*27340*/  HMMA.16816.F32 R20, R168.reuse, R28, R20 ;  /* 0x0000001ca814723c */ /* 0x040fe60000001814 */
[----:B------:R-:W-:Y:S02]  /*27350*/  FMUL.FTZ R61, R2, R61 ;  /* 0x0000003d023d7220 */ /* 0x000fe40000410000 */
[----:B------:R-:W-:Y:S02]  /*27360*/  FMUL.FTZ R62, R0, R62 ;  /* 0x0000003e003e7220 */ /* 0x000fe40000410000 */
[C---:B------:R-:W-:Y:S01]  /*27370*/  FMUL.FTZ R28, R2.reuse, R136 ;  /* 0x00000088021c7220 */ /* 0x040fe20000410000 */
[C---:B------:R-:W-:Y:S01]  /*27380*/  HMMA.16816.F32 R24, R168.reuse, R30, R24 ;  /* 0x0000001ea818723c */ /* 0x040fe20000001818 */
[----:B------:R-:W-:Y:S03]  /*27390*/  MUFU.EX2 R203, R203 ;  /* 0x000000cb00cb7308 */ /* 0x000fe60000000800 */
[----:B------:R-:W-:Y:S02]  /*273a0*/  FMUL.FTZ R29, R2, R137 ;  /* 0x00000089021d7220 */ /* 0x000fe40000410000 */
[C---:B------:R-:W-:Y:S02]  /*273b0*/  FMUL.FTZ R63, R0.reuse, R63 ;  /* 0x0000003f003f7220 */ /* 0x040fe40000410000 */
[C---:B------:R-:W-:Y:S04]  /*273c0*/  FMUL.FTZ R30, R0.reuse, R138 ;  /* 0x0000008a001e7220 */ /* 0x040fe80000410000 */
[----:B------:R-:W-:Y:S02]  /*273d0*/  FMUL.FTZ R31, R0, R139 ;  /* 0x0000008b001f7220 */ /* 0x000fe40000410000 */
[----:B------:R-:W2:Y:S01]  /*273e0*/  LDSM.16.MT88.4 R136, [R221+0x12000] ;  /* 0x01200000dd88783b */ /* 0x000ea20000004200 */
        /* <DEDUP_REMOVED lines=94> */
[-CC-:B------:R-:W-:Y:S02]  /*279d0*/  FFMA.FTZ R202, R202, R165.reuse, -R172.reuse ;  /* 0x000000a5caca7223 */ /* 0x180fe400000108ac */
[--C-:B------:R-:W-:Y:S03]  /*279e0*/  FFMA.FTZ R181, R181, R165, -R172.reuse ;  /* 0x000000a5b5b57223 */ /* 0x100fe600000108ac */
[C---:B------:R-:W-:Y:S01]  /*279f0*/  HMMA.16816.F32 R120, R168.reuse, R138, R120 ;  /* 0x0000008aa878723c */ /* 0x040fe20000001878 */
[----:B------:R-:W1:Y:S01]  /*27a00*/  LDSM.16.MT88.4 R136, [R220+0x10800] ;  /* 0x01080000dc88783b */ /* 0x000e620000004200 */
[----:B------:R-:W1:Y:S01]  /*27a10*/  MUFU.EX2 R202, R202 ;  /* 0x000000ca00ca7308 */ /* 0x000e620000000800 */
[C---:B------:R-:W-:Y:S02]  /*27a20*/  FMUL.FTZ R124, R2.reuse, R124 ;  /* 0x0000007c027c7220 */ /* 0x040fe40000410000 */
[----:B------:R-:W-:Y:S02]  /*27a30*/  FMUL.FTZ R125, R2, R125 ;  /* 0x0000007d027d7220 */ /* 0x000fe40000410000 */
[C---:B------:R-:W-:Y:S02]  /*27a40*/  FMUL.FTZ R126, R0.reuse, R126 ;  /* 0x0000007e007e7220 */ /* 0x040fe40000410000 */
[----:B------:R-:W-:Y:S03]  /*27a50*/  FMUL.FTZ R127, R0, R127 ;  /* 0x0000007f007f7220 */ /* 0x000fe60000410000 */
[-C--:B------:R-:W-:Y:S02]  /*27a60*/  FFMA.FTZ R172, R166, R165.reuse, -R172 ;  /* 0x000000a5a6ac7223 */ /* 0x080fe400000108ac */
[--C-:B------:R-:W-:Y:S02]  /*27a70*/  FFMA.FTZ R180, R180, R165, -R179.reuse ;  /* 0x000000a5b4b47223 */ /* 0x100fe400000108b3 */
[C---:B--2---:R-:W-:Y:S03]  /*27a80*/  HMMA.16816.F32 R124, R168.reuse, R132, R124 ;  /* 0x00000084a87c723c */ /* 0x044fe6000000187c */
[C---:B------:R-:W-:Y:S02]  /*27a90*/  FMUL.FTZ R128, R2.reuse, R128 ;  /* 0x0000008002807220 */ /* 0x040fe40000410000 */
[----:B------:R-:W-:Y:S02]  /*27aa0*/  FMUL.FTZ R129, R2, R129 ;  /* 0x0000008102817220 */ /* 0x000fe40000410000 */
[C---:B------:R-:W-:Y:S01]  /*27ab0*/  FMUL.FTZ R130, R0.reuse, R130 ;  /* 0x0000008200827220 */ /* 0x040fe20000410000 */
[----:B---3--:R-:W-:Y:S01]  /*27ac0*/  F2FP.PACK_AB R132, R195, R194 ;  /* 0x000000c2c384723e */ /* 0x008fe200000000ff */
[----:B------:R-:W-:Y:S03]  /*27ad0*/  FMUL.FTZ R131, R0, R131 ;  /* 0x0000008300837220 */ /* 0x000fe60000410000 */
[----:B------:R-:W-:Y:S01]  /*27ae0*/  F2FP.PACK_AB R133, R199, R198 ;  /* 0x000000c6c785723e */ /* 0x000fe200000000ff */
[----:B------:R-:W-:Y:S02]  /*27af0*/  FFMA.FTZ R178, R178, R165, -R179 ;  /* 0x000000a5b2b27223 */ /* 0x000fe400000108b3 */
[----:B------:R-:W-:Y:S01]  /*27b00*/  FFMA.FTZ R187, R2, R252, R187 ;  /* 0x000000fc02bb7223 */ /* 0x000fe200000100bb */
[----:B------:R-:W-:Y:S01]  /*27b10*/  HMMA.16816.F32 R128, R168, R134, R128 ;  /* 0x00000086a880723c */ /* 0x000fe20000001880 */
[----:B------:R-:W-:Y:S02]  /*27b20*/  MUFU.EX2 R168, R181 ;  /* 0x000000b500a87308 */ /* 0x000fe40000000800 */
[----:B------:R-:W-:Y:S02]  /*27b30*/  FFMA.FTZ R191, R0, R251, R191 ;  /* 0x000000fb00bf7223 */ /* 0x000fe400000100bf */
[----:B------:R-:W-:Y:S02]  /*27b40*/  FADD.FTZ R187, R186, R187 ;  /* 0x000000bbbabb7221 */ /* 0x000fe40000010000 */
[----:B------:R-:W-:Y:S01]  /*27b50*/  F2FP.PACK_AB R134, R197, R196 ;  /* 0x000000c4c586723e */ /* 0x000fe200000000ff */
[----:B------:R-:W-:Y:S01]  /*27b60*/  IMAD.MOV.U32 R169, RZ, RZ, R160 ;  /* 0x000000ffffa97224 */ /* 0x000fe200078e00a0 */
[----:B-----5:R-:W-:Y:S02]  /*27b70*/  F2FP.PACK_AB R135, R201, R200 ;  /* 0x000000c8c987723e */ /* 0x020fe400000000ff */
[----:B------:R-:W-:Y:S01]  /*27b80*/  MUFU.EX2 R181, R178 ;  /* 0x000000b200b57308 */ /* 0x000fe20000000800 */
[----:B------:R-:W-:Y:S01]  /*27b90*/  MOV R171, R162 ;  /* 0x000000a200ab7202 */ /* 0x000fe20000000f00 */
[----:B------:R-:W-:Y:S01]  /*27ba0*/  FADD.FTZ R191, R190, R191 ;  /* 0x000000bfbebf7221 */ /* 0x000fe20000010000 */
[----:B------:R-:W-:Y:S01]  /*27bb0*/  MOV R170, R161 ;  /* 0x000000a100aa7202 */ /* 0x000fe20000000f00 */
[----:B------:R-:W-:Y:S01]  /*27bc0*/  FADD.FTZ R187, R193, R187 ;  /* 0x000000bbc1bb7221 */ /* 0x000fe20000010000 */
[C---:B----4-:R-:W-:Y:S01]  /*27bd0*/  HMMA.16816.F32 R4, R132.reuse, R140, R4 ;  /* 0x0000008c8404723c */ /* 0x050fe20000001804 */
[----:B------:R-:W-:Y:S04]  /*27be0*/  LDSM.16.MT88.4 R160, [R221+0x14800] ;  /* 0x01480000dda0783b */ /* 0x000fe80000004200 */
[----:B------:R-:W-:Y:S02]  /*27bf0*/  FADD.FTZ R191, R189, R191 ;  /* 0x000000bfbdbf7221 */ /* 0x000fe40000010000 */
[----:B------:R-:W-:Y:S01]  /*27c00*/  FADD.FTZ R192, R192, R187 ;  /* 0x000000bbc0c07221 */ /* 0x000fe20000010000 */
[C---:B------:R-:W-:Y:S01]  /*27c10*/  HMMA.16816.F32 R8, R132.reuse, R142, R8 ;  /* 0x0000008e8408723c */ /* 0x040fe20000001808 */
[----:B------:R-:W2:Y:S03]  /*27c20*/  LDSM.16.MT88.4 R140, [R221+0x12800] ;  /* 0x01280000dd8c783b */ /* 0x000ea60000004200 */
[----:B------:R-:W-:Y:S02]  /*27c30*/  FADD.FTZ R188, R188, R191 ;  /* 0x000000bfbcbc7221 */ /* 0x000fe40000010000 */
[----:B------:R-:W-:Y:S02]  /*27c40*/  FADD.FTZ R192, R194, R192 ;  /* 0x000000c0c2c07221 */ /* 0x000fe40000010000 */
[C---:B------:R-:W-:Y:S04]  /*27c50*/  HMMA.16816.F32 R12, R132.reuse, R144, R12 ;  /* 0x00000090840c723c */ /* 0x040fe8000000180c */
[----:B------:R-:W-:Y:S02]  /*27c60*/  FADD.FTZ R188, R198, R188 ;  /* 0x000000bcc6bc7221 */ /* 0x000fe40000010000 */
[----:B------:R-:W-:Y:S02]  /*27c70*/  FADD.FTZ R195, R195, R192 ;  /* 0x000000c0c3c37221 */ /* 0x000fe40000010000 */
[C---:B------:R-:W-:Y:S01]  /*27c80*/  HMMA.16816.F32 R16, R132.reuse, R146, R16 ;  /* 0x000000928410723c */ /* 0x040fe20000001810 */
[----:B------:R-:W-:Y:S03]  /*27c90*/  LDSM.16.MT88.4 R144, [R219+0x12800] ;  /* 0x01280000db90783b */ /* 0x000fe60000004200 */
[----:B------:R-:W-:Y:S02]  /*27ca0*/  FADD.FTZ R199, R199, R188 ;  /* 0x000000bcc7c77221 */ /* 0x000fe40000010000 */
[----:B------:R-:W-:Y:S02]  /*27cb0*/  FADD.FTZ R195, R196, R195 ;  /* 0x000000c3c4c37221 */ /* 0x000fe40000010000 */
[C---:B-1----:R-:W-:Y:S04]  /*27cc0*/  HMMA.16816.F32 R20, R132.reuse, R136, R20 ;  /* 0x000000888414723c */ /* 0x042fe80000001814 */
[----:B------:R-:W-:Y:S02]  /*27cd0*/  FADD.FTZ R199, R200, R199 ;  /* 0x000000c7c8c77221 */ /* 0x000fe40000010000 */
[----:B------:R-:W-:Y:S02]  /*27ce0*/  FADD.FTZ R197, R197, R195 ;  /* 0x000000c3c5c57221 */ /* 0x000fe40000010000 */
[C---:B------:R-:W-:Y:S01]  /*27cf0*/  HMMA.16816.F32 R24, R132.reuse, R138, R24 ;  /* 0x0000008a8418723c */ /* 0x040fe20000001818 */
[----:B------:R-:W1:Y:S03]  /*27d00*/  LDSM.16.MT88.4 R136, [R220+0x12800] ;  /* 0x01280000dc88783b */ /* 0x000e660000004200 */
[----:B------:R-:W-:Y:S04]  /*27d10*/  FADD.FTZ R201, R201, R199 ;  /* 0x000000c7c9c97221 */ /* 0x000fe80000010000 */
[C---:B------:R-:W-:Y:S04]  /*27d20*/  HMMA.16816.F32 R28, R132.reuse, R148, R28 ;  /* 0x00000094841c723c */ /* 0x040fe8000000181c */
[----:B------:R-:W-:Y:S04]  /*27d30*/  FADD.FTZ R2, R202, R201 ;  /* 0x000000c9ca027221 */ /* 0x000fe80000010000 */
[C---:B------:R-:W-:Y:S01]  /*27d40*/  HMMA.16816.F32 R32, R132.reuse, R150, R32 ;  /* 0x000000968420723c */ /* 0x040fe20000001820 */
[----:B------:R-:W3:Y:S07]  /*27d50*/  LDSM.16.MT88.4 R148, [R220+0x14800] ;  /* 0x01480000dc94783b */ /* 0x000eee0000004200 */
[C---:B------:R-:W-:Y:S08]  /*27d60*/  HMMA.16816.F32 R36, R132.reuse, R152, R36 ;  /* 0x000000988424723c */ /* 0x040ff00000001824 */
[C---:B------:R-:W-:Y:S08]  /*27d70*/  HMMA.16816.F32 R40, R132.reuse, R154, R40 ;  /* 0x0000009a8428723c */ /* 0x040ff00000001828 */
[C---:B--2---:R-:W-:Y:S08]  /*27d80*/  HMMA.16816.F32 R44, R132.reuse, R140, R44 ;  /* 0x0000008c842c723c */ /* 0x044ff0000000182c */
[C---:B------:R-:W-:Y:S01]  /*27d90*/  HMMA.16816.F32 R48, R132.reuse, R142, R48 ;  /* 0x0000008e8430723c */ /* 0x040fe20000001830 */
[----:B------:R-:W2:Y:S07]  /*27da0*/  LDSM.16.MT88.4 R140, [R219+0x14800] ;  /* 0x01480000db8c783b */ /* 0x000eae0000004200 */
[C---:B-1----:R-:W-:Y:S08]  /*27db0*/  HMMA.16816.F32 R52, R132.reuse, R136, R52 ;  /* 0x000000888434723c */ /* 0x042ff00000001834 */
[C---:B------:R-:W-:Y:S01]  /*27dc0*/  HMMA.16816.F32 R56, R132.reuse, R138, R56 ;  /* 0x0000008a8438723c */ /* 0x040fe20000001838 */
[----:B------:R-:W1:Y:S07]  /*27dd0*/  LDSM.16.MT88.4 R136, [R223+0x16800] ;  /* 0x01680000df88783b */ /* 0x000e6e0000004200 */
[C---:B------:R-:W-:Y:S07]  /*27de0*/  HMMA.16816.F32 R60, R132.reuse, R144, R60 ;  /* 0x00000090843c723c */ /* 0x040fee000000183c */
[-CC-:B------:R-:W-:Y:S01]  /*27df0*/  FFMA.FTZ R144, R169, R165.reuse, -R179.reuse ;  /* 0x000000a5a9907223 */ /* 0x180fe200000108b3 */
[C---:B------:R-:W-:Y:S01]  /*27e00*/  HMMA.16816.F32 R64, R132.reuse, R146, R64 ;  /* 0x000000928440723c */ /* 0x040fe20000001840 */
[----:B------:R-:W-:Y:S07]  /*27e10*/  MUFU.EX2 R169, R182 ;  /* 0x000000b600a97308 */ /* 0x000fee0000000800 */
[C---:B------:R-:W-:Y:S03]  /*27e20*/  HMMA.16816.F32 R68, R132.reuse, R156, R68 ;  /* 0x0000009c8444723c */ /* 0x040fe60000001844 */
[----:B------:R4:W5:Y:S05]  /*27e30*/  MUFU.EX2 R153, R144 ;  /* 0x0000009000997308 */ /* 0x00096a0000000800 */
[C---:B------:R-:W-:Y:S01]  /*27e40*/  HMMA.16816.F32 R72, R132.reuse, R158, R72 ;  /* 0x0000009e8448723c */ /* 0x040fe20000001848 */
[----:B------:R-:W-:Y:S07]  /*27e50*/  LDSM.16.MT88.4 R156, [R219+0x11000] ;  /* 0x01100000db9c783b */ /* 0x000fee0000004200 */
[C---:B------:R-:W-:Y:S08]  /*27e60*/  HMMA.16816.F32 R76, R132.reuse, R160, R76 ;  /* 0x000000a0844c723c */ /* 0x040ff0000000184c */
[C---:B------:R-:W-:Y:S01]  /*27e70*/  HMMA.16816.F32 R80, R132.reuse, R162, R80 ;  /* 0x000000a28450723c */ /* 0x040fe20000001850 */
[----:B------:R-:W-:Y:S07]  /*27e80*/  LDSM.16.MT88.4 R160, [R221+0x15000] ;  /* 0x01500000dda0783b */ /* 0x000fee0000004200 */
[C---:B---3--:R-:W-:Y:S01]  /*27e90*/  HMMA.16816.F32 R84, R132.reuse, R148, R84 ;  /* 0x000000948454723c */ /* 0x048fe20000001854 */
[----:B----4-:R-:W3:Y:S06]  /*27ea0*/  LDSM.16.MT88.4 R144, [R221+0x16800] ;  /* 0x01680000dd90783b */ /* 0x010eec0000004200 */
[--C-:B------:R-:W-:Y:S01]  /*27eb0*/  FFMA.FTZ R148, R170, R165, -R179.reuse ;  /* 0x000000a5aa947223 */ /* 0x100fe200000108b3 */
[C---:B------:R-:W-:Y:S01]  /*27ec0*/  HMMA.16816.F32 R88, R132.reuse, R150, R88 ;  /* 0x000000968458723c */ /* 0x040fe20000001858 */
[----:B------:R5:W-:Y:S07]  /*27ed0*/  MUFU.EX2 R170, R183 ;  /* 0x000000b700aa7308 */ /* 0x000bee0000000800 */
[C---:B--2---:R-:W-:Y:S03]  /*27ee0*/  HMMA.16816.F32 R92, R132.reuse, R140, R92 ;  /* 0x0000008c845c723c */ /* 0x044fe6000000185c */
[----:B------:R2:W4:Y:S05]  /*27ef0*/  MUFU.EX2 R152, R148 ;  /* 0x0000009400987308 */ /* 0x00052a0000000800 */
[C---:B------:R-:W-:Y:S01]  /*27f00*/  HMMA.16816.F32 R96, R132.reuse, R142, R96 ;  /* 0x0000008e8460723c */ /* 0x040fe20000001860 */
[----:B------:R-:W-:Y:S07]  /*27f10*/  LDSM.16.MT88.4 R140, [R219+0x16800] ;  /* 0x01680000db8c783b */ /* 0x000fee0000004200 */
[C---:B-1----:R-:W-:Y:S04]  /*27f20*/  HMMA.16816.F32 R100, R132.reuse, R136, R100 ;  /* 0x000000888464723c */ /* 0x042fe80000001864 */
[----:B-----5:R-:W-:Y:S04]  /*27f30*/  MOV R183, R153 ;  /* 0x0000009900b77202 */ /* 0x020fe80000000f00 */
[C---:B------:R-:W-:Y:S01]  /*27f40*/  HMMA.16816.F32 R104, R132.reuse, R138, R104 ;  /* 0x0000008a8468723c */ /* 0x040fe20000001868 */
[----:B------:R-:W-:Y:S03]  /*27f50*/  LDSM.16.MT88.4 R136, [R223+0x11000] ;  /* 0x01100000df88783b */ /* 0x000fe60000004200 */
[-CC-:B--2---:R-:W-:Y:S01]  /*27f60*/  FFMA.FTZ R148, R171, R165.reuse, -R179.reuse ;  /* 0x000000a5ab947223 */ /* 0x184fe200000108b3 */
[----:B----4-:R-:W-:Y:S01]  /*27f70*/  MOV R182, R152 ;  /* 0x0000009800b67202 */ /* 0x010fe20000000f00 */
[----:B------:R-:W-:Y:S02]  /*27f80*/  FFMA.FTZ R179, R175, R165, -R179 ;  /* 0x000000a5afb37223 */ /* 0x000fe400000108b3 */
[C---:B---3--:R-:W-:Y:S01]  /*27f90*/  HMMA.16816.F32 R108, R132.reuse, R144, R108 ;  /* 0x00000090846c723c */ /* 0x048fe2000000186c */
[----:B------:R1:W-:Y:S01]  /*27fa0*/  MUFU.EX2 R171, R148 ;  /* 0x0000009400ab7308 */ /* 0x0003e20000000800 */
[----:B------:R-:W-:Y:S06]  /*27fb0*/  LDSM.16.MT88.4 R152, [R221+0x11000] ;  /* 0x01100000dd98783b */ /* 0x000fec0000004200 */
[C---:B------:R-:W-:Y:S02]  /*27fc0*/  HMMA.16816.F32 R112, R132.reuse, R146, R112 ;  /* 0x000000928470723c */ /* 0x040fe40000001870 */
[----:B------:R-:W-:Y:S01]  /*27fd0*/  LDSM.16.MT88.4 R144, [R220+0x11000] ;  /* 0x01100000dc90783b */ /* 0x000fe20000004200 */
[----:B------:R-:W2:Y:S10]  /*27fe0*/  MUFU.EX2 R178, R179 ;  /* 0x000000b300b27308 */ /* 0x000eb40000000800 */
[----:B------:R-:W-:Y:S01]  /*27ff0*/  MUFU.EX2 R165, R172 ;  /* 0x000000ac00a57308 */ /* 0x000fe20000000800 */
[----:B-1----:R-:W1:Y:S01]  /*28000*/  LDSM.16.MT88.4 R148, [R220+0x16800] ;  /* 0x01680000dc94783b */ /* 0x002e620000004200 */
[----:B--2---:R-:W-:Y:S01]  /*28010*/  MOV R166, R178 ;  /* 0x000000b200a67202 */ /* 0x004fe20000000f00 */
[C---:B-1----:R-:W-:Y:S08]  /*28020*/  HMMA.16816.F32 R116, R132.reuse, R148, R116 ;  /* 0x000000948474723c */ /* 0x042ff00000001874 */
[C---:B------:R-:W-:Y:S01]  /*28030*/  HMMA.16816.F32 R120, R132.reuse, R150, R120 ;  /* 0x000000968478723c */ /* 0x040fe20000001878 */
[----:B------:R-:W-:Y:S07]  /*28040*/  LDSM.16.MT88.4 R148, [R220+0x13000] ;  /* 0x01300000dc94783b */ /* 0x000fee0000004200 */
[C---:B------:R-:W-:Y:S08]  /*28050*/  HMMA.16816.F32 R124, R132.reuse, R140, R124 ;  /* 0x0000008c847c723c */ /* 0x040ff0000000187c */
[----:B------:R-:W-:Y:S01]  /*28060*/  HMMA.16816.F32 R128, R132, R142, R128 ;  /* 0x0000008e8480723c */ /* 0x000fe20000001880 */
[----:B------:R-:W1:Y:S06]  /*28070*/  LDSM.16.MT88.4 R140, [R223+0x13000] ;  /* 0x01300000df8c783b */ /* 0x000e6c0000004200 */
[----:B------:R-:W-:Y:S02]  /*28080*/  F2FP.PACK_AB R132, R182, R183 ;  /* 0x000000b7b684723e */ /* 0x000fe400000000ff */
[----:B------:R-:W-:Y:S03]  /*28090*/  F2FP.PACK_AB R134, R203, R171 ;  /* 0x000000abcb86723e */ /* 0x000fe600000000ff */
[----:B------:R-:W-:Y:S02]  /*280a0*/  F2FP.PACK_AB R133, R170, R202 ;  /* 0x000000caaa85723e */ /* 0x000fe400000000ff */
[-C--:B------:R-:W-:Y:S07]  /*280b0*/  F2FP.PACK_AB R135, R168, R169.reuse ;  /* 0x000000a9a887723e */ /* 0x080fee00000000ff */
[C---:B------:R-:W-:Y:S08]  /*280c0*/  HMMA.16816.F32 R4, R132.reuse, R136, R4 ;  /* 0x000000888404723c */ /* 0x040ff00000001804 */
[C---:B------:R-:W-:Y:S01]  /*280d0*/  HMMA.16816.F32 R8, R132.reuse, R138, R8 ;  /* 0x0000008a8408723c */ /* 0x040fe20000001808 */
[----:B------:R-:W2:Y:S07]  /*280e0*/  LDSM.16.MT88.4 R136, [R221+0x13000] ;  /* 0x01300000dd88783b */ /* 0x000eae0000004200 */
[C---:B------:R-:W-:Y:S08]  /*280f0*/  HMMA.16816.F32 R12, R132.reuse, R152, R12 ;  /* 0x00000098840c723c */ /* 0x040ff0000000180c */
[C---:B------:R-:W-:Y:S01]  /*28100*/  HMMA.16816.F32 R16, R132.reuse, R154, R16 ;  /* 0x0000009a8410723c */ /* 0x040fe20000001810 */
[----:B------:R-:W-:Y:S07]  /*28110*/  LDSM.16.MT88.4 R152, [R223+0x15000] ;  /* 0x01500000df98783b */ /* 0x000fee0000004200 */
        /* <DEDUP_REMOVED lines=18> */
[C---:B------:R-:W-:Y:S08]  /*28240*/  HMMA.16816.F32 R68, R132.reuse, R152, R68 ;  /* 0x000000988444723c */ /* 0x040ff00000001844 */
[C---:B------:R-:W-:Y:S01]  /*28250*/  HMMA.16816.F32 R72, R132.reuse, R154, R72 ;  /* 0x0000009a8448723c */ /* 0x040fe20000001848 */
[----:B------:R-:W3:Y:S07]  /*28260*/  LDSM.16.MT88.4 R152, [R219+0x17000] ;  /* 0x01700000db98783b */ /* 0x000eee0000004200 */
[C---:B------:R-:W-:Y:S01]  /*28270*/  HMMA.16816.F32 R76, R132.reuse, R160, R76 ;  /* 0x000000a0844c723c */ /* 0x040fe2000000184c */
[----:B------:R-:W-:Y:S07]  /*28280*/  MUFU.EX2 R161, R174 ;  /* 0x000000ae00a17308 */ /* 0x000fee0000000800 */
[C---:B------:R-:W-:Y:S03]  /*28290*/  HMMA.16816.F32 R80, R132.reuse, R162, R80 ;  /* 0x000000a28450723c */ /* 0x040fe60000001850 */
[----:B------:R-:W-:Y:S04]  /*282a0*/  MUFU.EX2 R160, R180 ;  /* 0x000000b400a07308 */ /* 0x000fe80000000800 */
[----:B------:R-:W-:Y:S01]  /*282b0*/  MOV R162, R169 ;  /* 0x000000a900a27202 */ /* 0x000fe20000000f00 */
[C---:B----4-:R-:W-:Y:S04]  /*282c0*/  HMMA.16816.F32 R84, R132.reuse, R156, R84 ;  /* 0x0000009c8454723c */ /* 0x050fe80000001854 */
[----:B------:R-:W-:Y:S01]  /*282d0*/  IMAD.MOV.U32 R163, RZ, RZ, R168 ;  /* 0x000000ffffa37224 */ /* 0x000fe200078e00a8 */
[----:B------:R-:W4:Y:S03]  /*282e0*/  MUFU.EX2 R180, R177 ;  /* 0x000000b100b47308 */ /* 0x000f260000000800 */
[C---:B------:R-:W-:Y:S01]  /*282f0*/  HMMA.16816.F32 R88, R132.reuse, R158, R88 ;  /* 0x0000009e8458723c */ /* 0x040fe20000001858 */
[----:B------:R-:W5:Y:S06]  /*28300*/  LDSM.16.MT88.4 R156, [R223+0x11800] ;  /* 0x01180000df9c783b */ /* 0x000f6c0000004200 */
[----:B------:R2:W2:Y:S01]  /*28310*/  MUFU.EX2 R169, R173 ;  /* 0x000000ad00a97308 */ /* 0x0004a20000000800 */
[C---:B-1----:R-:W-:Y:S08]  /*28320*/  HMMA.16816.F32 R92, R132.reuse, R136, R92 ;  /* 0x00000088845c723c */ /* 0x042ff0000000185c */
[C---:B------:R-:W-:Y:S01]  /*28330*/  HMMA.16816.F32 R96, R132.reuse, R138, R96 ;  /* 0x0000008a8460723c */ /* 0x040fe20000001860 */
[----:B------:R-:W1:Y:S01]  /*28340*/  LDSM.16.MT88.4 R136, [R221+0x11800] ;  /* 0x01180000dd88783b */ /* 0x000e620000004200 */
[----:B------:R3:W1:Y:S06]  /*28350*/  MUFU.EX2 R168, R176 ;  /* 0x000000b000a87308 */ /* 0x00066c0000000800 */
[C---:B------:R-:W-:Y:S01]  /*28360*/  HMMA.16816.F32 R100, R132.reuse, R140, R100 ;  /* 0x0000008c8464723c */ /* 0x040fe20000001864 */
[----:B--2---:R-:W-:Y:S07]  /*28370*/  LDSM.16.MT88.4 R172, [R219+0x11800] ;  /* 0x01180000dbac783b */ /* 0x004fee0000004200 */
[C---:B------:R-:W-:Y:S01]  /*28380*/  HMMA.16816.F32 R104, R132.reuse, R142, R104 ;  /* 0x0000008e8468723c */ /* 0x040fe20000001868 */
[----:B------:R-:W2:Y:S07]  /*28390*/  LDSM.16.MT88.4 R140, [R220+0x11800] ;  /* 0x01180000dc8c783b */ /* 0x000eae0000004200 */
[C---:B------:R-:W-:Y:S01]  /*283a0*/  HMMA.16816.F32 R108, R132.reuse, R144, R108 ;  /* 0x00000090846c723c */ /* 0x040fe2000000186c */
[----:B---3--:R-:W3:Y:S07]  /*283b0*/  LDSM.16.MT88.4 R176, [R223+0x13800] ;  /* 0x01380000dfb0783b */ /* 0x008eee0000004200 */
[C---:B------:R-:W-:Y:S04]  /*283c0*/  HMMA.16816.F32 R112, R132.reuse, R146, R112 ;  /* 0x000000928470723c */ /* 0x040fe80000001870 */
[----:B------:R-:W-:Y:S02]  /*283d0*/  MOV R145, R162 ;  /* 0x000000a200917202 */ /* 0x000fe40000000f00 */
[----:B------:R-:W-:Y:S01]  /*283e0*/  MOV R144, R163 ;  /* 0x000000a300907202 */ /* 0x000fe20000000f00 */
[----:B----4-:R-:W-:Y:S01]  /*283f0*/  IMAD.MOV.U32 R146, RZ, RZ, R180 ;  /* 0x000000ffff927224 */ /* 0x010fe200078e00b4 */
[C---:B------:R-:W-:Y:S04]  /*28400*/  HMMA.16816.F32 R116, R132.reuse, R148, R116 ;  /* 0x000000948474723c */ /* 0x040fe80000001874 */
[----:B------:R-:W-:Y:S03]  /*28410*/  MOV R147, R160 ;  /* 0x000000a000937202 */ /* 0x000fe60000000f00 */
[----:B------:R-:W-:Y:S01]  /*28420*/  MOV R149, R181 ;  /* 0x000000b500957202 */ /* 0x000fe20000000f00 */
[C---:B------:R-:W-:Y:S04]  /*28430*/  HMMA.16816.F32 R120, R132.reuse, R150, R120 ;  /* 0x000000968478723c */ /* 0x040fe80000001878 */
[----:B------:R-:W-:Y:S03]  /*28440*/  MOV R148, R161 ;  /* 0x000000a100947202 */ /* 0x000fe60000000f00 */
[----:B------:R-:W-:Y:S01]  /*28450*/  IMAD.MOV.U32 R150, RZ, RZ, R182 ;  /* 0x000000ffff967224 */ /* 0x000fe200078e00b6 */
[C---:B------:R-:W-:Y:S04]  /*28460*/  HMMA.16816.F32 R124, R132.reuse, R152, R124 ;  /* 0x00000098847c723c */ /* 0x040fe8000000187c */
[----:B------:R-:W-:Y:S02]  /*28470*/  MOV R151, R183 ;  /* 0x000000b700977202 */ /* 0x000fe40000000f00 */
[----:B------:R-:W4:Y:S02]  /*28480*/  LDSM.16.MT88.4 R180, [R221+0x13800] ;  /* 0x01380000ddb4783b */ /* 0x000f240000004200 */
[----:B------:R-:W-:Y:S07]  /*28490*/  HMMA.16816.F32 R128, R132, R154, R128 ;  /* 0x0000009a8480723c */ /* 0x000fee0000001880 */
[----:B------:R-:W-:Y:S01]  /*284a0*/  IMAD.MOV.U32 R134, RZ, RZ, R169 ;  /* 0x000000ffff867224 */ /* 0x000fe200078e00a9 */
[----:B-1----:R-:W-:Y:S04]  /*284b0*/  MOV R135, R168 ;  /* 0x000000a800877202 */ /* 0x002fe80000000f00 */
[----:B------:R-:W-:Y:S02]  /*284c0*/  MOV R132, R171 ;  /* 0x000000ab00847202 */ /* 0x000fe40000000f00 */
[----:B------:R-:W-:Y:S02]  /*284d0*/  MOV R133, R170 ;  /* 0x000000aa00857202 */ /* 0x000fe40000000f00 */
[----:B------:R-:W-:Y:S02]  /*284e0*/  F2FP.PACK_AB R168, R149, R147 ;  /* 0x0000009395a8723e */ /* 0x000fe400000000ff */
[----:B------:R-:W-:Y:S02]  /*284f0*/  F2FP.PACK_AB R170, R166, R135 ;  /* 0x00000087a6aa723e */ /* 0x000fe400000000ff */
[----:B------:R-:W-:Y:S02]  /*28500*/  F2FP.PACK_AB R169, R148, R146 ;  /* 0x0000009294a9723e */ /* 0x000fe400000000ff */
[----:B------:R-:W-:Y:S07]  /*28510*/  F2FP.PACK_AB R171, R165, R134 ;  /* 0x00000086a5ab723e */ /* 0x000fee00000000ff */
[C---:B-----5:R-:W-:Y:S01]  /*28520*/  HMMA.16816.F32 R160, R168.reuse, R156, R4 ;  /* 0x0000009ca8a0723c */ /* 0x060fe20000001804 */
[----:B------:R-:W1:Y:S07]  /*28530*/  LDSM.16.MT88.4 R4, [R220+0x13800] ;  /* 0x01380000dc04783b */ /* 0x000e6e0000004200 */
[C---:B------:R-:W-:Y:S01]  /*28540*/  HMMA.16816.F32 R156, R168.reuse, R158, R8 ;  /* 0x0000009ea89c723c */ /* 0x040fe20000001808 */
[----:B------:R-:W5:Y:S07]  /*28550*/  LDSM.16.MT88.4 R8, [R219+0x13800] ;  /* 0x01380000db08783b */ /* 0x000f6e0000004200 */
[C---:B------:R-:W-:Y:S07]  /*28560*/  HMMA.16816.F32 R152, R168.reuse, R136, R12 ;  /* 0x00000088a898723c */ /* 0x040fee000000180c */
[----:B------:R-:W-:Y:S01]  /*28570*/  MOV R12, R150 ;  /* 0x00000096000c7202 */ /* 0x000fe20000000f00 */
[----:B------:R-:W-:Y:S01]  /*28580*/  IMAD.MOV.U32 R14, RZ, RZ, R148 ;  /* 0x000000ffff0e7224 */ /* 0x000fe200078e0094 */
[----:B------:R-:W-:Y:S03]  /*28590*/  MOV R13, R151 ;  /* 0x00000097000d7202 */ /* 0x000fe60000000f00 */
[----:B------:R-:W-:Y:S02]  /*285a0*/  MOV R15, R149 ;  /* 0x00000095000f7202 */ /* 0x000fe40000000f00 */
[C---:B------:R-:W-:Y:S07]  /*285b0*/  HMMA.16816.F32 R148, R168.reuse, R138, R16 ;  /* 0x0000008aa894723c */ /* 0x040fee0000001810 */
[----:B------:R-:W-:Y:S01]  /*285c0*/  MOV R16, R146 ;  /* 0x0000009200107202 */ /* 0x000fe20000000f00 */
[----:B------:R-:W-:Y:S01]  /*285d0*/  IMAD.MOV.U32 R18, RZ, RZ, R144 ;  /* 0x000000ffff127224 */ /* 0x000fe200078e0090 */
[----:B------:R-:W-:Y:S03]  /*285e0*/  MOV R17, R147 ;  /* 0x0000009300117202 */ /* 0x000fe60000000f00 */
[----:B------:R-:W-:Y:S02]  /*285f0*/  MOV R19, R145 ;  /* 0x0000009100137202 */ /* 0x000fe40000000f00 */
[C---:B--2---:R-:W-:Y:S01]  /*28600*/  HMMA.16816.F32 R144, R168.reuse, R140, R20 ;  /* 0x0000008ca890723c */ /* 0x044fe20000001814 */
[----:B------:R-:W-:Y:S07]  /*28610*/  LDSM.16.MT88.4 R20, [R220+0x15800] ;  /* 0x01580000dc14783b */ /* 0x000fee0000004200 */
[C---:B------:R-:W-:Y:S01]  /*28620*/  HMMA.16816.F32 R140, R168.reuse, R142, R24 ;  /* 0x0000008ea88c723c */ /* 0x040fe20000001818 */
[----:B------:R-:W-:Y:S07]  /*28630*/  LDSM.16.MT88.4 R24, [R219+0x15800] ;  /* 0x01580000db18783b */ /* 0x000fee0000004200 */
[C---:B------:R-:W-:Y:S07]  /*28640*/  HMMA.16816.F32 R136, R168.reuse, R172, R28 ;  /* 0x000000aca888723c */ /* 0x040fee000000181c */
[----:B------:R-:W-:Y:S01]  /*28650*/  MOV R30, R132 ;  /* 0x00000084001e7202 */ /* 0x000fe20000000f00 */
[----:B------:R-:W-:Y:S01]  /*28660*/  IMAD.MOV.U32 R173, RZ, RZ, R134 ;  /* 0x000000ffffad7224 */ /* 0x000fe200078e0086 */
[----:B------:R-:W-:Y:S03]  /*28670*/  MOV R31, R133 ;  /* 0x00000085001f7202 */ /* 0x000fe60000000f00 */
[----:B------:R-:W-:Y:S02]  /*28680*/  MOV R172, R135 ;  /* 0x0000008700ac7202 */ /* 0x000fe40000000f00 */
[C---:B------:R-:W-:Y:S07]  /*28690*/  HMMA.16816.F32 R132, R168.reuse, R174, R32 ;  /* 0x000000aea884723c */ /* 0x040fee0000001820 */
[----:B------:R-:W-:Y:S01]  /*286a0*/  MOV R34, R12 ;  /* 0x0000000c00227202 */ /* 0x000fe20000000f00 */
[C---:B---3--:R-:W-:Y:S04]  /*286b0*/  HMMA.16816.F32 R36, R168.reuse, R176, R36 ;  /* 0x000000b0a824723c */ /* 0x048fe80000001824 */
[----:B------:R-:W-:Y:S01]  /*286c0*/  MOV R35, R13 ;  /* 0x0000000d00237202 */ /* 0x000fe20000000f00 */
[----:B------:R-:W-:Y:S01]  /*286d0*/  IMAD.MOV.U32 R175, RZ, RZ, R14 ;  /* 0x000000ffffaf7224 */ /* 0x000fe200078e000e */
[----:B------:R-:W-:Y:S02]  /*286e0*/  MOV R174, R15 ;  /* 0x0000000f00ae7202 */ /* 0x000fe40000000f00 */
[C---:B------:R-:W-:Y:S01]  /*286f0*/  HMMA.16816.F32 R40, R168.reuse, R178, R40 ;  /* 0x000000b2a828723c */ /* 0x040fe20000001828 */
[----:B------:R-:W2:Y:S03]  /*28700*/  LDSM.16.MT88.4 R12, [R223+0x15800] ;  /* 0x01580000df0c783b */ /* 0x000ea60000004200 */
[----:B------:R-:W-:Y:S02]  /*28710*/  MOV R177, R16 ;  /* 0x0000001000b17202 */ /* 0x000fe40000000f00 */
[----:B------:R-:W-:Y:S01]  /*28720*/  MOV R176, R17 ;  /* 0x0000001100b07202 */ /* 0x000fe20000000f00 */
[----:B------:R-:W-:Y:S01]  /*28730*/  IMAD.MOV.U32 R179, RZ, RZ, R18 ;  /* 0x000000ffffb37224 */ /* 0x000fe200078e0012 */
[C---:B----4-:R-:W-:Y:S04]  /*28740*/  HMMA.16816.F32 R44, R168.reuse, R180, R44 ;  /* 0x000000b4a82c723c */ /* 0x050fe8000000182c */
[----:B------:R-:W-:Y:S02]  /*28750*/  MOV R178, R19 ;  /* 0x0000001300b27202 */ /* 0x000fe40000000f00 */
[----:B------:R-:W3:Y:S01]  /*28760*/  LDSM.16.MT88.4 R16, [R221+0x15800] ;  /* 0x01580000dd10783b */ /* 0x000ee20000004200 */
[----:B------:R-:W-:Y:S01]  /*28770*/  MOV R181, R30 ;  /* 0x0000001e00b57202 */ /* 0x000fe20000000f00 */
[C---:B------:R-:W-:Y:S04]  /*28780*/  HMMA.16816.F32 R48, R168.reuse, R182, R48 ;  /* 0x000000b6a830723c */ /* 0x040fe80000001830 */
[----:B------:R-:W-:Y:S02]  /*28790*/  MOV R180, R31 ;  /* 0x0000001f00b47202 */ /* 0x000fe40000000f00 */
[----:B------:R-:W4:Y:S01]  /*287a0*/  LDSM.16.MT88.4 R28, [R223+0x17800] ;  /* 0x01780000df1c783b */ /* 0x000f220000004200 */
[----:B------:R-:W-:Y:S01]  /*287b0*/  IMAD.MOV.U32 R183, RZ, RZ, R34 ;  /* 0x000000ffffb77224 */ /* 0x000fe200078e0022 */
[C---:B-1----:R-:W-:Y:S04]  /*287c0*/  HMMA.16816.F32 R52, R168.reuse, R4, R52 ;  /* 0x00000004a834723c */ /* 0x042fe80000001834 */
[----:B------:R-:W-:Y:S01]  /*287d0*/  MOV R182, R35 ;  /* 0x0000002300b67202 */ /* 0x000fe20000000f00 */
[----:B------:R-:W-:Y:S01]  /*287e0*/  FADD.FTZ R2, R180, R2 ;  /* 0x00000002b4027221 */ /* 0x000fe20000010000 */
[----:B------:R-:W1:Y:S02]  /*287f0*/  LDSM.16.MT88.4 R32, [R221+0x17800] ;  /* 0x01780000dd20783b */ /* 0x000e640000004200 */
[C---:B------:R-:W-:Y:S04]  /*28800*/  HMMA.16816.F32 R56, R168.reuse, R6, R56 ;  /* 0x00000006a838723c */ /* 0x040fe80000001838 */
[----:B------:R-:W-:Y:S02]  /*28810*/  FADD.FTZ R0, R182, R197 ;  /* 0x000000c5b6007221 */ /* 0x000fe40000010000 */
[----:B------:R-:W1:Y:S01]  /*28820*/  LDSM.16.MT88.4 R4, [R220+0x17800] ;  /* 0x01780000dc04783b */ /* 0x000e620000004200 */
[----:B------:R-:W-:Y:S01]  /*28830*/  FADD.FTZ R2, R178, R2 ;  /* 0x00000002b2027221 */ /* 0x000fe20000010000 */
[C---:B-----5:R-:W-:Y:S04]  /*28840*/  HMMA.16816.F32 R60, R168.reuse, R8, R60 ;  /* 0x00000008a83c723c */ /* 0x060fe8000000183c */
[----:B------:R-:W-:Y:S04]  /*28850*/  FADD.FTZ R0, R183, R0 ;  /* 0x00000000b7007221 */ /* 0x000fe80000010000 */
[C---:B------:R-:W-:Y:S01]  /*28860*/  HMMA.16816.F32 R64, R168.reuse, R10, R64 ;  /* 0x0000000aa840723c */ /* 0x040fe20000001840 */
[----:B------:R-:W5:Y:S03]  /*28870*/  LDSM.16.MT88.4 R8, [R219+0x17800] ;  /* 0x01780000db08783b */ /* 0x000f660000004200 */
[----:B------:R-:W-:Y:S04]  /*28880*/  FADD.FTZ R0, R181, R0 ;  /* 0x00000000b5007221 */ /* 0x000fe80000010000 */
[C---:B--2---:R-:W-:Y:S04]  /*28890*/  HMMA.16816.F32 R68, R168.reuse, R12, R68 ;  /* 0x0000000ca844723c */ /* 0x044fe80000001844 */
[----:B------:R-:W-:Y:S02]  /*288a0*/  FADD.FTZ R203, R203, R0 ;  /* 0x00000000cbcb7221 */ /* 0x000fe40000010000 */
[----:B------:R-:W-:Y:S01]  /*288b0*/  FADD.FTZ R0, R179, R2 ;  /* 0x00000002b3007221 */ /* 0x000fe20000010000 */
[----:B------:R-:W-:Y:S01]  /*288c0*/  MOV R2, R164 ;  /* 0x000000a400027202 */ /* 0x000fe20000000f00 */
[C---:B------:R-:W-:Y:S04]  /*288d0*/  HMMA.16816.F32 R72, R168.reuse, R14, R72 ;  /* 0x0000000ea848723c */ /* 0x040fe80000001848 */
[----:B------:R-:W-:Y:S02]  /*288e0*/  FADD.FTZ R203, R176, R203 ;  /* 0x000000cbb0cb7221 */ /* 0x000fe40000010000 */
[----:B------:R-:W-:Y:S02]  /*288f0*/  FADD.FTZ R0, R177, R0 ;  /* 0x00000000b1007221 */ /* 0x000fe40000010000 */
[C---:B---3--:R-:W-:Y:S04]  /*28900*/  HMMA.16816.F32 R76, R168.reuse, R16, R76 ;  /* 0x00000010a84c723c */ /* 0x048fe8000000184c */
[----:B------:R-:W-:Y:S02]  /*28910*/  FADD.FTZ R203, R174, R203 ;  /* 0x000000cbaecb7221 */ /* 0x000fe40000010000 */
[----:B------:R-:W-:Y:S02]  /*28920*/  FADD.FTZ R0, R175, R0 ;  /* 0x00000000af007221 */ /* 0x000fe40000010000 */
[C---:B------:R-:W-:Y:S04]  /*28930*/  HMMA.16816.F32 R80, R168.reuse, R18, R80 ;  /* 0x00000012a850723c */ /* 0x040fe80000001850 */
[----:B------:R-:W-:Y:S02]  /*28940*/  FADD.FTZ R203, R172, R203 ;  /* 0x000000cbaccb7221 */ /* 0x000fe40000010000 */
[----:B------:R-:W-:Y:S02]  /*28950*/  FADD.FTZ R0, R173, R0 ;  /* 0x00000000ad007221 */ /* 0x000fe40000010000 */
[C---:B------:R-:W-:Y:S04]  /*28960*/  HMMA.16816.F32 R84, R168.reuse, R20, R84 ;  /* 0x00000014a854723c */ /* 0x040fe80000001854 */
[----:B------:R-:W-:Y:S02]  /*28970*/  FADD.FTZ R252, R166, R203 ;  /* 0x000000cba6fc7221 */ /* 0x000fe40000010000 */
[----:B------:R-:W-:Y:S01]  /*28980*/  FADD.FTZ R251, R165, R0 ;  /* 0x00000000a5fb7221 */ /* 0x000fe20000010000 */
[----:B------:R-:W-:Y:S01]  /*28990*/  MOV R0, R3 ;  /* 0x0000000300007202 */ /* 0x000fe20000000f00 */
[C---:B------:R-:W-:Y:S08]  /*289a0*/  HMMA.16816.F32 R88, R168.reuse, R22, R88 ;  /* 0x00000016a858723c */ /* 0x040ff00000001858 */
[C---:B------:R-:W-:Y:S08]  /*289b0*/  HMMA.16816.F32 R92, R168.reuse, R24, R92 ;  /* 0x00000018a85c723c */ /* 0x040ff0000000185c */
[C---:B------:R-:W-:Y:S08]  /*289c0*/  HMMA.16816.F32 R96, R168.reuse, R26, R96 ;  /* 0x0000001aa860723c */ /* 0x040ff00000001860 */
[C---:B----4-:R-:W-:Y:S08]  /*289d0*/  HMMA.16816.F32 R100, R168.reuse, R28, R100 ;  /* 0x0000001ca864723c */ /* 0x050ff00000001864 */
[C---:B------:R-:W-:Y:S08]  /*289e0*/  HMMA.16816.F32 R104, R168.reuse, R30, R104 ;  /* 0x0000001ea868723c */ /* 0x040ff00000001868 */
[C---:B-1----:R-:W-:Y:S08]  /*289f0*/  HMMA.16816.F32 R108, R168.reuse, R32, R108 ;  /* 0x00000020a86c723c */ /* 0x042ff0000000186c */
[C---:B------:R-:W-:Y:S08]  /*28a00*/  HMMA.16816.F32 R112, R168.reuse, R34, R112 ;  /* 0x00000022a870723c */ /* 0x040ff00000001870 */
[C---:B------:R-:W-:Y:S08]  /*28a10*/  HMMA.16816.F32 R116, R168.reuse, R4, R116 ;  /* 0x00000004a874723c */ /* 0x040ff00000001874 */
[C---:B------:R-:W-:Y:S08]  /*28a20*/  HMMA.16816.F32 R120, R168.reuse, R6, R120 ;  /* 0x00000006a878723c */ /* 0x040ff00000001878 */
[C---:B-----5:R-:W-:Y:S08]  /*28a30*/  HMMA.16816.F32 R124, R168.reuse, R8, R124 ;  /* 0x00000008a87c723c */ /* 0x060ff0000000187c */
[----:B------:R-:W-:Y:S01]  /*28a40*/  HMMA.16816.F32 R128, R168, R10, R128 ;  /* 0x0000000aa880723c */ /* 0x000fe20000001880 */
[----:B------:R-:W-:-:S07]  /*28a50*/  @P0 BRA `(.L_x_3543) ;  /* 0xffffae1000000947 */ /* 0x000fce000383ffff */
.L_x_3534:
        /* <DEDUP_REMOVED lines=11> */
.L_x_3562:
[----:B---3--:R-:W-:Y:S01]  /*28b10*/  FADD.FTZ R2, R2, R252 ;  /* 0x000000fc02027221 */ /* 0x008fe20000010000 */
[----:B------:R-:W-:Y:S05]  /*28b20*/  BRA.DIV ~URZ, `(.L_x_3545) ;  /* 0x00001e827f007947 */ /* 0x000fea000b800000 */
[----:B------:R-:W3:Y:S04]  /*28b30*/  SHFL.BFLY PT, R6, R251, 0x2, 0x1f ;  /* 0x0c401f00fb067f89 */ /* 0x000ee800000e0000 */
[----:B------:R-:W4:Y:S01]  /*28b40*/  SHFL.BFLY PT, R7, R2, 0x1, 0x1f ;  /* 0x0c201f0002077f89 */ /* 0x000f2200000e0000 */
[----:B---3--:R-:W-:Y:S02]  /*28b50*/  FADD.FTZ R251, R6, R251 ;  /* 0x000000fb06fb7221 */ /* 0x008fe40000010000 */
[----:B----4-:R-:W-:-:S03]  /*28b60*/  FADD.FTZ R2, R2, R7 ;  /* 0x0000000702027221 */ /* 0x010fc60000010000 */
[----:B------:R3:W4:Y:S04]  /*28b70*/  SHFL.BFLY PT, R6, R251, 0x1, 0x1f ;  /* 0x0c201f00fb067f89 */ /* 0x00072800000e0000 */
.L_x_3563:
        /* <DEDUP_REMOVED lines=13> */
[----:B------:R-:W-:Y:S01]  /*28c50*/  SHF.R.S32.HI R12, RZ, 0x1f, R11 ;  /* 0x0000001fff0c7819 */ /* 0x000fe2000001140b */
        /* <DEDUP_REMOVED lines=107> */
[C---:B------:R-:W-:Y:S01]  /*29310*/  FMUL.FTZ R134, R7.reuse, R134 ;  /* 0x0000008607867220 */ /* 0x040fe20000410000 */
[----:B------:R-:W-:Y:S01]  /*29320*/  STS.64 [R8], R148 ;  /* 0x0000009408007388 */ /* 0x000fe20000000a00 */
[C---:B------:R-:W-:Y:S02]  /*29330*/  FMUL.FTZ R39, R7.reuse, R39 ;  /* 0x0000002707277220 */ /* 0x040fe40000410000 */
[C---:B------:R-:W-:Y:S01]  /*29340*/  FMUL.FTZ R38, R7.reuse, R38 ;  /* 0x0000002607267220 */ /* 0x040fe20000410000 */
[----:B------:R-:W-:Y:S01]  /*29350*/  STS.64 [R8+0x800], R150 ;  /* 0x0008009608007388 */ /* 0x000fe20000000a00 */
        /* <DEDUP_REMOVED lines=45> */
[----:B------:R-:W-:Y:S01]  /*29630*/  FMUL.FTZ R130, R7, R130 ;  /* 0x0000008207827220 */ /* 0x000fe20000410000 */
[----:B------:R-:W-:-:S04]  /*29640*/  MOV R7, 0x80 ;  /* 0x0000008000077802 */ /* 0x000fc80000000f00 */
[----:B------:R-:W-:-:S04]  /*29650*/  SEL R7, R7, 0xffffff80, !P2 ;  /* 0xffffff8007077807 */ /* 0x000fc80005000000 */
[----:B------:R-:W-:Y:S02]  /*29660*/  IADD3 R13, R13, R7, RZ ;  /* 0x000000070d0d7210 */ /* 0x000fe40007ffe0ff */
[----:B------:R-:W-:Y:S02]  /*29670*/  IADD3 R17, R7, R15, RZ ;  /* 0x0000000f07117210 */ /* 0x000fe40007ffe0ff */
[-C--:B------:R-:W-:Y:S01]  /*29680*/  IADD3 R18, R16, R7.reuse, RZ ;  /* 0x0000000710127210 */ /* 0x080fe20007ffe0ff */
[----:B------:R-:W-:Y:S01]  /*29690*/  STS.64 [R13], R144 ;  /* 0x000000900d007388 */ /* 0x000fe20000000a00 */
[----:B------:R-:W-:-:S03]  /*296a0*/  IADD3 R7, R8, R7, RZ ;  /* 0x0000000708077210 */ /* 0x000fc60007ffe0ff */
        /* <DEDUP_REMOVED lines=44> */
[----:B------:R-:W-:Y:S04]  /*29970*/  STS.64 [R16+0xc800], R110 ;  /* 0x00c8006e10007388 */ /* 0x000fe80000000a00 */
        /* <DEDUP_REMOVED lines=10> */
[----:B-1----:R-:W3:Y:S04]  /*29a20*/  LD.E.64 R14, [R4.64+0xb0] ;  /* 0x0000b004040e7980 */ /* 0x002ee8000c101b00 */
[----:B------:R-:W3:Y:S04]  /*29a30*/  LD.E R144, [R4.64+0x60] ;  /* 0x0000600404907980 */ /* 0x000ee8000c101900 */
[----:B----4-:R-:W1:Y:S01]  /*29a40*/  S2R R8, SR_TID.X ;  /* 0x0000000000087919 */ /* 0x010e620000002100 */
[----:B------:R-:W-:-:S03]  /*29a50*/  LEA.HI R145, R10, R9, RZ, 0x4 ;  /* 0x000000090a917211 */ /* 0x000fc600078f20ff */
[----:B--2---:R2:W5:Y:S01]  /*29a60*/  LD.E R13, [R4.64+0xcc] ;  /* 0x0000cc04040d7980 */ /* 0x004562000c101900 */
[----:B------:R-:W-:-:S03]  /*29a70*/  LOP3.LUT R145, R145, 0xfffffff0, RZ, 0xc0, !PT ;  /* 0xfffffff091917812 */ /* 0x000fc600078ec0ff */
[----:B------:R2:W5:Y:S01]  /*29a80*/  LD.E.64 R148, [R4.64+0x78] ;  /* 0x0000780404947980 */ /* 0x000562000c101b00 */
[----:B------:R-:W-:-:S03]  /*29a90*/  IADD3 R145, -R145, R9, RZ ;  /* 0x0000000991917210 */ /* 0x000fc60007ffe1ff */
[----:B------:R2:W5:Y:S01]  /*29aa0*/  LD.E.64 R150, [R4.64+0xa8] ;  /* 0x0000a80404967980 */ /* 0x000562000c101b00 */
[----:B------:R-:W-:Y:S01]  /*29ab0*/  LEA.HI R17, R145, R145, RZ, 0x1 ;  /* 0x0000009191117211 */ /* 0x000fe200078f08ff */
[----:B------:R-:W4:Y:S01]  /*29ac0*/  @P4 MUFU.LG2 R2, R2 ;  /* 0x0000000200024308 */ /* 0x000f220000000c00 */
[----:B------:R-:W-:Y:S01]  /*29ad0*/  LOP3.LUT R12, R12, 0xffffffe0, RZ, 0xc0, !PT ;  /* 0xffffffe00c0c7812 */ /* 0x000fe200078ec0ff */
[----:B------:R-:W-:Y:S01]  /*29ae0*/  BSSY B0, `(.L_x_3546) ;  /* 0x0000055000007945 */ /* 0x000fe20003800000 */
[C---:B------:R-:W-:Y:S02]  /*29af0*/  SHF.L.U32 R18, R17.reuse, 0x2, RZ ;  /* 0x0000000211127819 */ /* 0x040fe400000006ff */
[----:B------:R-:W-:Y:S02]  /*29b00*/  LOP3.LUT R17, R17, 0xffffffe, RZ, 0xc0, !PT ;  /* 0x0ffffffe11117812 */ /* 0x000fe400078ec0ff */
[----:B------:R-:W-:Y:S01]  /*29b10*/  IADD3 R12, -R12, R9, RZ ;  /* 0x000000090c0c7210 */ /* 0x000fe20007ffe1ff */
[----:B------:R-:W2:Y:S01]  /*29b20*/  @P3 MUFU.LG2 R6, R6 ;  /* 0x0000000600063308 */ /* 0x000ea20000000c00 */
[----:B------:R-:W-:-:S02]  /*29b30*/  IADD3 R17, R145, -R17, RZ ;  /* 0x8000001191117210 */ /* 0x000fc40007ffe0ff */
[----:B-1----:R-:W-:Y:S02]  /*29b40*/  SHF.R.S32.HI R7, RZ, 0x1f, R8 ;  /* 0x0000001fff077819 */ /* 0x002fe40000011408 */
[----:B------:R-:W-:Y:S02]  /*29b50*/  SHF.R.S32.HI R146, RZ, 0x1f, R11 ;  /* 0x0000001fff927819 */ /* 0x000fe4000001140b */
[CC--:B------:R-:W-:Y:S01]  /*29b60*/  LEA.HI R10, R7.reuse, R8.reuse, RZ, 0x4 ;  /* 0x00000008070a7211 */ /* 0x0c0fe200078f20ff */
[----:B----4-:R-:W-:Y:S01]  /*29b70*/  @P4 FMUL.FTZ R2, R2, 0.69314718246459960938 ;  /* 0x3f31721802024820 */ /* 0x010fe20000410000 */
[----:B------:R-:W-:Y:S02]  /*29b80*/  LEA.HI R7, R7, R8, RZ, 0x5 ;  /* 0x0000000807077211 */ /* 0x000fe400078f28ff */
[----:B------:R-:W-:Y:S02]  /*29b90*/  SHF.R.S32.HI R10, RZ, 0x4, R10 ;  /* 0x00000004ff0a7819 */ /* 0x000fe4000001140a */
[----:B------:R-:W-:-:S02]  /*29ba0*/  LOP3.LUT R7, R7, 0xffffffe0, RZ, 0xc0, !PT ;  /* 0xffffffe007077812 */ /* 0x000fc400078ec0ff */
[----:B------:R-:W-:Y:S01]  /*29bb0*/  SHF.L.U32 R16, R10, 0x6, RZ ;  /* 0x000000060a107819 */ /* 0x000fe200000006ff */
[----:B--2---:R-:W-:Y:S01]  /*29bc0*/  @P3 FMUL.FTZ R6, R6, 0.69314718246459960938 ;  /* 0x3f31721806063820 */ /* 0x004fe20000410000 */
[----:B------:R-:W-:Y:S02]  /*29bd0*/  IADD3 R7, -R7, R8, RZ ;  /* 0x0000000807077210 */ /* 0x000fe40007ffe1ff */
[----:B------:R-:W-:Y:S01]  /*29be0*/  LOP3.LUT R16, R16, 0x1c0, RZ, 0xc0, !PT ;  /* 0x000001c010107812 */ /* 0x000fe200078ec0ff */
[----:B------:R-:W-:Y:S01]  /*29bf0*/  BAR.SYNC.DEFER_BLOCKING 0x0 ;  /* 0x0000000000007b1d */ /* 0x000fe20000010000 */
[----:B------:R-:W-:Y:S02]  /*29c00*/  LOP3.LUT P0, RZ, R12, 0x3, RZ, 0xc0, !PT ;  /* 0x000000030cff7812 */ /* 0x000fe4000780c0ff */
[----:B------:R-:W-:Y:S02]  /*29c10*/  LOP3.LUT R18, R16, 0x38, R18, 0xf8, !PT ;  /* 0x0000003810127812 */ /* 0x000fe400078ef812 */
[----:B------:R-:W-:-:S02]  /*29c20*/  SHF.R.U32.HI R16, RZ, 0x3, R16 ;  /* 0x00000003ff107819 */ /* 0x000fc40000011610 */
[----:B------:R-:W-:Y:S02]  /*29c30*/  LEA.HI R146, R146, R11, RZ, 0x2 ;  /* 0x0000000b92927211 */ /* 0x000fe400078f10ff */
[----:B------:R-:W-:Y:S02]  /*29c40*/  LOP3.LUT R16, R18, R16, RZ, 0x3c, !PT ;  /* 0x0000001012107212 */ /* 0x000fe400078e3cff */
[----:B------:R-:W-:Y:S02]  /*29c50*/  SHF.R.S32.HI R8, RZ, 0x1f, R7 ;  /* 0x0000001fff087819 */ /* 0x000fe40000011407 */
[----:B------:R-:W-:Y:S02]  /*29c60*/  LEA R147, R17, R16, 0x2 ;  /* 0x0000001011937211 */ /* 0x000fe400078e10ff */
[----:B------:R-:W-:Y:S02]  /*29c70*/  LOP3.LUT R146, R146, 0xffffffc, RZ, 0xc0, !PT ;  /* 0x0ffffffc92927812 */ /* 0x000fe400078ec0ff */
[----:B------:R-:W-:-:S02]  /*29c80*/  LEA.HI R8, R8, R7, RZ, 0x2 ;  /* 0x0000000708087211 */ /* 0x000fc400078f10ff */
[----:B------:R-:W-:Y:S02]  /*29c90*/  SHF.L.U32 R7, R238, 0x6, RZ ;  /* 0x00000006ee077819 */ /* 0x000fe400000006ff */
[----:B------:R-:W-:Y:S02]  /*29ca0*/  IADD3 R146, R11, -R146, RZ ;  /* 0x800000920b927210 */ /* 0x000fe40007ffe0ff */
[----:B------:R-:W-:Y:S01]  /*29cb0*/  SHF.R.S32.HI R8, RZ, 0x2, R8 ;  /* 0x00000002ff087819 */ /* 0x000fe20000011408 */
[----:B------:R1:W2:Y:S01]  /*29cc0*/  LDS.128 R140, [R147.X4] ;  /* 0x00000000938c7984 */ /* 0x0002a20000004c00 */
[----:B------:R-:W-:Y:S01]  /*29cd0*/  MOV R9, 0xff800000 ;  /* 0xff80000000097802 */ /* 0x000fe20000000f00 */
[-C--:B-----5:R-:W-:Y:S01]  /*29ce0*/  @P4 FFMA.FTZ R9, R164, R0.reuse, R2 ;  /* 0x00000000a4094223 */ /* 0x0a0fe20000010002 */
[----:B------:R-:W-:Y:S01]  /*29cf0*/  MOV R11, 0xff800000 ;  /* 0xff800000000b7802 */ /* 0x000fe20000000f00 */
[----:B------:R1:W4:Y:S01]  /*29d00*/  LDS.128 R136, [R147.X4+0x800] ;  /* 0x0008000093887984 */ /* 0x0003220000004c00 */
[----:B------:R-:W-:Y:S01]  /*29d10*/  @P3 FFMA.FTZ R11, R3, R0, R6 ;  /* 0x00000000030b3223 */ /* 0x000fe20000010006 */
[----:B------:R-:W-:-:S02]  /*29d20*/  LEA R8, R146, R8, 0x4 ;  /* 0x0000000892087211 */ /* 0x000fc400078e20ff */
[----:B------:R1:W1:Y:S04]  /*29d30*/  LDS.128 R132, [R147.X4+0x1000] ;  /* 0x0010000093847984 */ /* 0x0002680000004c00 */
        /* <DEDUP_REMOVED lines=28> */
[----:B------:R1:W1:Y:S01]  /*29f00*/  LDS.128 R16, [R147.X4+0xf800] ;  /* 0x00f8000093107984 */ /* 0x0002620000004c00 */
[----:B---3--:R-:W-:-:S04]  /*29f10*/  IMAD R14, R14, UR8, R241 ;  /* 0x000000080e0e7c24 */ /* 0x008fc8000f8e02f1 */
[----:B------:R-:W-:Y:S01]  /*29f20*/  IMAD R14, R14, R144, R240 ;  /* 0x000000900e0e7224 */ /* 0x000fe200078e02f0 */
[----:B------:R-:W-:-:S03]  /*29f30*/  SHF.L.U32 R144, R145, 0x2, RZ ;  /* 0x0000000291907819 */ /* 0x000fc600000006ff */
[----:B------:R-:W-:Y:S01]  /*29f40*/  IMAD R7, R15, R14, R7 ;  /* 0x0000000e0f077224 */ /* 0x000fe200078e0207 */
[----:B------:R-:W-:Y:S01]  /*29f50*/  SHF.R.S32.HI R145, RZ, 0x1f, R144 ;  /* 0x0000001fff917819 */ /* 0x000fe20000011490 */
[----:B------:R-:W-:Y:S05]  /*29f60*/  @P0 BRA `(.L_x_3547) ;  /* 0x000000c000000947 */ /* 0x000fea0003800000 */
[----:B-12-4-:R-:W-:Y:S01]  /*29f70*/  IMAD R0, R238, -0x40, R239 ;  /* 0xffffffc0ee007824 */ /* 0x016fe200078e02ef */
[C---:B------:R-:W-:Y:S01]  /*29f80*/  IADD3 R6, R8.reuse, 0x8, RZ ;  /* 0x0000000808067810 */ /* 0x040fe20007ffe0ff */
[----:B------:R-:W-:Y:S01]  /*29f90*/  ULDC.64 UR4, c[0x0][0x118] ;  /* 0x0000460000047ab9 */ /* 0x000fe20000000a00 */
[----:B------:R-:W-:Y:S02]  /*29fa0*/  SHF.R.S32.HI R3, RZ, 0x1f, R7 ;  /* 0x0000001fff037819 */ /* 0x000fe40000011407 */
[----:B------:R-:W-:Y:S02]  /*29fb0*/  IADD3 R2, P0, R7, R8, RZ ;  /* 0x0000000807027210 */ /* 0x000fe40007f1e0ff */
[-C--:B------:R-:W-:Y:S02]  /*29fc0*/  ISETP.GE.AND P2, PT, R8, R0.reuse, PT ;  /* 0x000000000800720c */ /* 0x080fe40003f46270 */
[----:B------:R-:W-:-:S02]  /*29fd0*/  ISETP.GE.AND P1, PT, R6, R0, PT ;  /* 0x000000000600720c */ /* 0x000fc40003f26270 */
[----:B------:R-:W-:Y:S02]  /*29fe0*/  LEA.HI.X.SX32 R3, R8, R3, 0x1, P0 ;  /* 0x0000000308037211 */ /* 0x000fe400000f0eff */
[----:B------:R-:W-:-:S04]  /*29ff0*/  LEA R14, P0, R2, R150, 0x2 ;  /* 0x00000096020e7211 */ /* 0x000fc800078010ff */
[----:B------:R-:W-:-:S05]  /*2a000*/  LEA.HI.X R15, R2, R151, R3, 0x2, P0 ;  /* 0x00000097020f7211 */ /* 0x000fca00000f1403 */
[----:B------:R1:W-:Y:S04]  /*2a010*/  @!P2 ST.E [R14.64], R9 ;  /* 0x000000090e00a985 */ /* 0x0003e8000c101904 */
[----:B------:R1:W-:Y:S02]  /*2a020*/  @!P1 ST.E [R14.64+0x20], R11 ;  /* 0x0000200b0e009985 */ /* 0x0003e4000c101904 */
.L_x_3547:
[----:B-12-4-:R-:W-:Y:S05]  /*2a030*/  BSYNC B0 ;  /* 0x0000000000007941 */ /* 0x016fea0003800000 */
.L_x_3546:
        /* <DEDUP_REMOVED lines=9> */
[----:B------:R-:W-:-:S04]  /*2a0d0*/  LEA R6, P0, R0, R148, 0x2 ;  /* 0x0000009400067211 */ /* 0x000fc800078010ff */
[----:B------:R-:W-:Y:S02]  /*2a0e0*/  LEA.HI.X R7, R0, R149, R13, 0x2, P0 ;  /* 0x0000009500077211 */ /* 0x000fe400000f140d */
[----:B------:R-:W-:Y:S01]  /*2a0f0*/  IADD3 R0, R144, 0x40, RZ ;  /* 0x0000004090007810 */ /* 0x000fe20007ffe0ff */
[----:B------:R-:W-:Y:S05]  /*2a100*/  @P1 BRA `(.L_x_3549) ;  /* 0x000000c000001947 */ /* 0x000fea0003800000 */
[C---:B------:R-:W-:Y:S01]  /*2a110*/  IADD3 R3, R0.reuse, 0x40, RZ ;  /* 0x0000004000037810 */ /* 0x040fe20007ffe0ff */
[----:B------:R-:W-:Y:S01]  /*2a120*/  ULDC.64 UR4, c[0x0][0x118] ;  /* 0x0000460000047ab9 */ /* 0x000fe20000000a00 */
[C---:B------:R-:W-:Y:S02]  /*2a130*/  IADD3 R2, R0.reuse, 0x80, RZ ;  /* 0x0000008000027810 */ /* 0x040fe40007ffe0ff */
[-C--:B-----5:R-:W-:Y:S02]  /*2a140*/  ISETP.GE.AND P2, PT, R0, R4.reuse, PT ;  /* 0x000000040000720c */ /* 0x0a0fe40003f46270 */
[-C--:B------:R-:W-:Y:S02]  /*2a150*/  ISETP.GE.AND P3, PT, R144, R4.reuse, PT ;  /* 0x000000049000720c */ /* 0x080fe40003f66270 */
[----:B------:R-:W-:-:S02]  /*2a160*/  ISETP.GE.AND P1, PT, R3, R4, PT ;  /* 0x000000040300720c */ /* 0x000fc40003f26270 */
[----:B------:R-:W-:-:S07]  /*2a170*/  ISETP.GE.AND P0, PT, R2, R4, PT ;  /* 0x000000040200720c */ /* 0x000fce0003f06270 */
[----:B------:R2:W-:Y:S04]  /*2a180*/  @!P2 ST.E.128 [R6.64+0x100], R108 ;  /* 0x0001006c0600a985 */ /* 0x0005e8000c101d04 */
[----:B------:R2:W-:Y:S04]  /*2a190*/  @!P3 ST.E.64 [R6.64], R140 ;  /* 0x0000008c0600b985 */ /* 0x0005e8000c101b04 */
[----:B------:R2:W-:Y:S04]  /*2a1a0*/  @!P3 ST.E.64 [R6.64+0x8], R142 ;  /* 0x0000088e0600b985 */ /* 0x0005e8000c101b04 */
[----:B------:R2:W-:Y:S04]  /*2a1b0*/  @!P1 ST.E.128 [R6.64+0x200], R76 ;  /* 0x0002004c06009985 */ /* 0x0005e8000c101d04 */
[----:B------:R2:W-:Y:S02]  /*2a1c0*/  @!P0 ST.E.128 [R6.64+0x300], R44 ;  /* 0x0003002c06008985 */ /* 0x0005e4000c101d04 */
.L_x_3549:
[----:B------:R-:W-:Y:S05]  /*2a1d0*/  BSYNC B0 ;  /* 0x0000000000007941 */ /* 0x000fea0003800000 */
.L_x_3548:
[----:B------:R-:W-:Y:S01]  /*2a1e0*/  IADD3 R2, R10, 0x8, RZ ;  /* 0x000000080a027810 */ /* 0x000fe20007ffe0ff */
[----:B------:R-:W-:Y:S03]  /*2a1f0*/  BSSY B0, `(.L_x_3550) ;  /* 0x000000e000007945 */ /* 0x000fe60003800000 */
[----:B------:R-:W-:-:S13]  /*2a200*/  ISETP.GE.AND P0, PT, R2, R238, PT ;  /* 0x000000ee0200720c */ /* 0x000fda0003f06270 */
[----:B------:R-:W-:Y:S05]  /*2a210*/  @P0 BRA `(.L_x_3551) ;  /* 0x000000b000000947 */ /* 0x000fea0003800000 */
[C---:B------:R-:W-:Y:S01]  /*2a220*/  IADD3 R3, R0.reuse, 0x40, RZ ;  /* 0x0000004000037810 */ /* 0x040fe20007ffe0ff */
[----:B------:R-:W-:Y:S01]  /*2a230*/  ULDC.64 UR4, c[0x0][0x118] ;  /* 0x0000460000047ab9 */ /* 0x000fe20000000a00 */
[----:B------:R-:W-:Y:S02]  /*2a240*/  IADD3 R2, R0, 0x80, RZ ;  /* 0x0000008000027810 */ /* 0x000fe40007ffe0ff */
        /* <DEDUP_REMOVED lines=8> */
.L_x_3551:
[----:B------:R-:W-:Y:S05]  /*2a2d0*/  BSYNC B0 ;  /* 0x0000000000007941 */ /* 0x000fea0003800000 */
.L_x_3550:
        /* <DEDUP_REMOVED lines=15> */
.L_x_3553:
[----:B------:R-:W-:Y:S05]  /*2a3d0*/  BSYNC B0 ;  /* 0x0000000000007941 */ /* 0x000fea0003800000 */
.L_x_3552:
        /* <DEDUP_REMOVED lines=15> */
.L_x_3555:
[----:B------:R-:W-:Y:S05]  /*2a4d0*/  BSYNC B0 ;  /* 0x0000000000007941 */ /* 0x000fea0003800000 */
.L_x_3554:
        /* <DEDUP_REMOVED lines=15> */
.L_x_3557:
[----:B------:R-:W-:Y:S05]  /*2a5d0*/  BSYNC B0 ;  /* 0x0000000000007941 */ /* 0x000fea0003800000 */
.L_x_3556:
        /* <DEDUP_REMOVED lines=15> */
.L_x_3559:
[----:B------:R-:W-:Y:S05]  /*2a6d0*/  BSYNC B0 ;  /* 0x0000000000007941 */ /* 0x000fea0003800000 */
.L_x_3558:
        /* <DEDUP_REMOVED lines=15> */
.L_x_3561:
[----:B------:R-:W-:Y:S05]  /*2a7d0*/  BSYNC B0 ;  /* 0x0000000000007941 */ /* 0x000fea0003800000 */
.L_x_3560:
[----:B------:R-:W-:Y:S01]  /*2a7e0*/  IADD3 R10, R10, 0x38, RZ ;  /* 0x000000380a0a7810 */ /* 0x000fe20007ffe0ff */
[----:B------:R-:W-:-:S02]  /*2a7f0*/  IMAD.MOV.U32 R2, RZ, RZ, R237 ;  /* 0x000000ffff027224 */ /* 0x000fc400078e00ed */
[----:B------:R-:W-:Y:S01]  /*2a800*/  IMAD.MOV.U32 R3, RZ, RZ, 0x0 ;  /* 0x00000000ff037424 */ /* 0x000fe200078e00ff */
[----:B------:R-:W-:-:S13]  /*2a810*/  ISETP.GE.AND P0, PT, R10, R238, PT ;  /* 0x000000ee0a00720c */ /* 0x000fda0003f06270 */
[----:B------:R-:W-:Y:S05]  /*2a820*/  @P0 RET.REL.NODEC R2 `(_ZN5flash24flash_fwd_splitkv_kernelI23Flash_fwd_kernel_traitsILi256ELi64ELi64ELi4ELb0ELb0EN7cutlass6half_tE19Flash_kernel_traitsILi256ELi64ELi64ELi4ES3_EELb0ELb1ELb0ELb0ELb0ELb0ELb1ELb1EEEvNS_16Flash_fwd_paramsE) ;  /* 0xfffd57d002000950 */ /* 0x000fea0003c3ffff */
[C---:B------:R-:W-:Y:S01]  /*2a830*/  IADD3 R2, R0.reuse, 0x40, RZ ;  /* 0x0000004000027810 */ /* 0x040fe20007ffe0ff */
[----:B------:R-:W-:Y:S01]  /*2a840*/  ULDC.64 UR4, c[0x0][0x118] ;  /* 0x0000460000047ab9 */ /* 0x000fe20000000a00 */
[-C--:B-----5:R-:W-:Y:S01]  /*2a850*/  ISETP.GE.AND P1, PT, R0, R4.reuse, PT ;  /* 0x000000040000720c */ /* 0x0a0fe20003f26270 */
[----:B------:R-:W-:Y:S01]  /*2a860*/  IMAD.MOV.U32 R3, RZ, RZ, 0x0 ;  /* 0x00000000ff037424 */ /* 0x000fe200078e00ff */
[-C--:B------:R-:W-:Y:S01]  /*2a870*/  ISETP.GE.AND P0, PT, R2, R4.reuse, PT ;  /* 0x000000040200720c */ /* 0x080fe20003f06270 */
[----:B------:R-:W-:Y:S01]  /*2a880*/  IMAD.MOV.U32 R2, RZ, RZ, R237 ;  /* 0x000000ffff027224 */ /* 0x000fe200078e00ed */
[----:B------:R-:W-:Y:S02]  /*2a890*/  IADD3 R0, R0, 0x80, RZ ;  /* 0x0000008000007810 */ /* 0x000fe40007ffe0ff */
[----:B------:R-:W-:-:S07]  /*2a8a0*/  ISETP.GE.AND P2, PT, R144, R4, PT ;  /* 0x000000049000720c */ /* 0x000fce0003f46270 */
[----:B------:R1:W-:Y:S04]  /*2a8b0*/  @!P1 ST.E.128 [R6.64+0xe100], R80 ;  /* 0x00e1005006009985 */ /* 0x0003e8000c101d04 */
[----:B------:R1:W-:Y:S01]  /*2a8c0*/  @!P0 ST.E.128 [R6.64+0xe200], R48 ;  /* 0x00e2003006008985 */ /* 0x0003e2000c101d04 */
[----:B------:R-:W-:-:S03]  /*2a8d0*/  ISETP.GE.AND P0, PT, R0, R4, PT ;  /* 0x000000040000720c */ /* 0x000fc60003f06270 */
[----:B------:R1:W-:Y:S10]  /*2a8e0*/  @!P2 ST.E.128 [R6.64+0xe000], R112 ;  /* 0x00e000700600a985 */ /* 0x0003f4000c101d04 */
[----:B------:R-:W-:Y:S05]  /*2a8f0*/  @P0 RET.REL.NODEC R2 `(_ZN5flash24flash_fwd_splitkv_kernelI23Flash_fwd_kernel_traitsILi256ELi64ELi64ELi4ELb0ELb0EN7cutlass6half_tE19Flash_kernel_traitsILi256ELi64ELi64ELi4ES3_EELb0ELb1ELb0ELb0ELb0ELb0ELb1ELb1EEEvNS_16Flash_fwd_paramsE) ;  /* 0xfffd570002000950 */ /* 0x000fea0003c3ffff */
[----:B------:R-:W-:Y:S01]  /*2a900*/  MOV R2, R237 ;  /* 0x000000ed00027202 */ /* 0x000fe20000000f00 */
[----:B------:R-:W-:Y:S01]  /*2a910*/  ULDC.64 UR4, c[0x0][0x118] ;  /* 0x0000460000047ab9 */ /* 0x000fe20000000a00 */
[----:B------:R-:W-:Y:S01]  /*2a920*/  MOV R3, 0x0 ;  /* 0x0000000000037802 */ /* 0x000fe20000000f00 */
[----:B------:R1:W-:Y:S03]  /*2a930*/  ST.E.128 [R6.64+0xe300], R16 ;  /* 0x00e3001006007985 */ /* 0x0003e6000c101d04 */
[----:B------:R-:W-:Y:S05]  /*2a940*/  RET.REL.NODEC R2 `(_ZN5flash24flash_fwd_splitkv_kernelI23Flash_fwd_kernel_traitsILi256ELi64ELi64ELi4ELb0ELb0EN7cutlass6half_tE19Flash_kernel_traitsILi256ELi64ELi64ELi4ES3_EELb0ELb1ELb0ELb0ELb0ELb0ELb1ELb1EEEvNS_16Flash_fwd_paramsE) ;  /* 0xfffd56b002007950 */ /* 0x000fea0003c3ffff */
.L_x_3544:
[----:B------:R-:W-:Y:S01]  /*2a950*/  IMAD.MOV.U32 R10, RZ, RZ, R252 ;  /* 0x000000ffff0a7224 */ /* 0x000fe200078e00fc */
[----:B------:R-:W-:-:S02]  /*2a960*/  MOV R9, 0x2 ;  /* 0x0000000200097802 */ /* 0x000fc40000000f00 */
[----:B------:R-:W-:Y:S02]  /*2a970*/  MOV R7, 0x2a990 ;  /* 0x0002a99000077802 */ /* 0x000fe40000000f00 */
[----:B-1---5:R-:W-:Y:S05]  /*2a980*/  CALL.REL.NOINC `($__internal_20_$__cuda_sm70_shflsync_bfly_p) ;  /* 0x0000012000007944 */ /* 0x022fea0003c00000 */
[----:B------:R-:W-:Y:S01]  /*2a990*/  MOV R2, R9 ;  /* 0x0000000900027202 */ /* 0x000fe20000000f00 */
[----:B------:R-:W-:Y:S05]  /*2a9a0*/  BRA `(.L_x_3562) ;  /* 0xffffe16000007947 */ /* 0x000fea000383ffff */
.L_x_3545:
[----:B------:R-:W-:Y:S01]  /*2a9b0*/  IMAD.MOV.U32 R10, RZ, RZ, R2 ;  /* 0x000000ffff0a7224 */ /* 0x000fe200078e0002 */
[----:B------:R-:W-:Y:S02]  /*2a9c0*/  MOV R9, 0x1 ;  /* 0x0000000100097802 */ /* 0x000fe40000000f00 */
[----:B------:R-:W-:Y:S02]  /*2a9d0*/  MOV R7, 0x2a9f0 ;  /* 0x0002a9f000077802 */ /* 0x000fe40000000f00 */
[----:B-12--5:R-:W-:Y:S05]  /*2a9e0*/  CALL.REL.NOINC `($__internal_20_$__cuda_sm70_shflsync_bfly_p) ;  /* 0x000000c000007944 */ /* 0x026fea0003c00000 */
[----:B------:R-:W-:Y:S01]  /*2a9f0*/  FADD.FTZ R2, R2, R9 ;  /* 0x0000000902027221 */ /* 0x000fe20000010000 */
[----:B------:R-:W-:Y:S02]  /*2aa00*/  MOV R10, R251 ;  /* 0x000000fb000a7202 */ /* 0x000fe40000000f00 */
[----:B------:R-:W-:Y:S02]  /*2aa10*/  MOV R9, 0x2 ;  /* 0x0000000200097802 */ /* 0x000fe40000000f00 */
[----:B------:R-:W-:Y:S02]  /*2aa20*/  MOV R7, 0x2aa40 ;  /* 0x0002aa4000077802 */ /* 0x000fe40000000f00 */
[----:B------:R-:W-:Y:S05]  /*2aa30*/  CALL.REL.NOINC `($__internal_20_$__cuda_sm70_shflsync_bfly_p) ;  /* 0x0000007000007944 */ /* 0x000fea0003c00000 */
[----:B------:R-:W-:Y:S01]  /*2aa40*/  FADD.FTZ R251, R251, R9 ;  /* 0x00000009fbfb7221 */ /* 0x000fe20000010000 */
[----:B------:R-:W-:-:S02]  /*2aa50*/  MOV R9, 0x1 ;  /* 0x0000000100097802 */ /* 0x000fc40000000f00 */
[----:B------:R-:W-:Y:S02]  /*2aa60*/  MOV R7, 0x2aa90 ;  /* 0x0002aa9000077802 */ /* 0x000fe40000000f00 */
[----:B------:R-:W-:Y:S02]  /*2aa70*/  MOV R10, R251 ;  /* 0x000000fb000a7202 */ /* 0x000fe40000000f00 */
[----:B------:R-:W-:Y:S05]  /*2aa80*/  CALL.REL.NOINC `($__internal_20_$__cuda_sm70_shflsync_bfly_p) ;  /* 0x0000002000007944 */ /* 0x000fea0003c00000 */
[----:B------:R-:W-:Y:S01]  /*2aa90*/  MOV R6, R9 ;  /* 0x0000000900067202 */ /* 0x000fe20000000f00 */
[----:B------:R-:W-:Y:S05]  /*2aaa0*/  BRA `(.L_x_3563) ;  /* 0xffffe0d000007947 */ /* 0x000fea000383ffff */
        .weak           $__internal_20_$__cuda_sm70_shflsync_bfly_p
        .type           $__internal_20_$__cuda_sm70_shflsync_bfly_p,@function
        .size           $__internal_20_$__cuda_sm70_shflsync_bfly_p,(.L_x_8743 - $__internal_20_$__cuda_sm70_shflsync_bfly_p)
$__internal_20_$__cuda_sm70_shflsync_bfly_p:
[----:B------:R-:W-:Y:S04]  /*2aab0*/  WARPSYNC R6 ;  /* 0x0000000600007348 */ /* 0x000fe80003800000 */
[----:B------:R1:W2:Y:S01]  /*2aac0*/  SHFL.BFLY PT, R9, R10, R9, R8 ;  /* 0x0c0000090a097389 */ /* 0x0002a200000e0008 */
[----:B------:R-:W-:Y:S02]  /*2aad0*/  MOV R11, 0x0 ;  /* 0x00000000000b7802 */ /* 0x000fe40000000f00 */
[----:B-1----:R-:W-:-:S04]  /*2aae0*/  MOV R10, R7 ;  /* 0x00000007000a7202 */ /* 0x002fc80000000f00 */
[----:B--2---:R-:W-:Y:S05]  /*2aaf0*/  RET.REL.NODEC R10 `(_ZN5flash24flash_fwd_splitkv_kernelI23Flash_fwd_kernel_traitsILi256ELi64ELi64ELi4ELb0ELb0EN7cutlass6half_tE19Flash_kernel_traitsILi256ELi64ELi64ELi4ES3_EELb0ELb1ELb0ELb0ELb0ELb0ELb1ELb1EEEvNS_16Flash_fwd_paramsE) ;  /* 0xfffd55000a007950 */ /* 0x004fea0003c3ffff */
.L_x_3564:
        /* <DEDUP_REMOVED lines=16> */
.L_x_8743:


//--------------------- .text._ZN5flash24flash_fwd_splitkv_kernelI23Flash_fwd_kernel_traitsILi256ELi64ELi64ELi4ELb0ELb0EN7cutlass6half_tE19Flash_kernel_traitsILi256ELi64ELi64ELi4ES3_EELb0ELb1ELb0ELb0ELb0ELb1ELb1ELb1EEEvNS_16Flash_fwd_paramsE --------------------------
	.section	.text._ZN5flash24flash_fwd_splitkv_kernelI23Flash_fwd_kernel_traitsILi256ELi64ELi64ELi4ELb0ELb0EN7cutlass6half_tE19Flash_kernel_traitsILi256ELi64ELi64ELi4ES3_EELb0ELb1ELb0ELb0ELb0ELb1ELb1ELb1EEEvNS_16Flash_fwd_paramsE,"ax",@progbits
	.sectioninfo	@"SHI_REGISTERS=255"
	.align	128
        .global         _ZN5flash24flash_fwd_splitkv_kernelI23Flash_fwd_kernel_traitsILi256ELi64ELi64ELi4ELb0ELb0EN7cutlass6half_tE19Flash_kernel_traitsILi256ELi64ELi64ELi4ES3_EELb0ELb1ELb0ELb0ELb0ELb1ELb1ELb1EEEvNS_16Flash_fwd_paramsE
        .type           _ZN5flash24flash_fwd_splitkv_kernelI23Flash_fwd_kernel_traitsILi256ELi64ELi64ELi4ELb0ELb0EN7cutlass6half_tE19Flash_kernel_traitsILi256ELi64ELi64ELi4ES3_EELb0ELb1ELb0ELb0ELb0ELb1ELb1ELb1EEEvNS_16Flash_fwd_paramsE,@function
        .size           _ZN5flash24flash_fwd_splitkv_kernelI23Flash_fwd_kernel_traitsILi256ELi64ELi64ELi4ELb0ELb0EN7cutlass6half_tE19Flash_kernel_traitsILi256ELi64ELi64ELi4ES3_EELb0ELb1ELb0ELb0ELb0ELb1ELb1ELb1EEEvNS_16Flash_fwd_paramsE,(.L_x_8745 - _ZN5flash24flash_fwd_splitkv_kernelI23Flash_fwd_kernel_traitsILi256ELi64ELi64ELi4ELb0ELb0EN7cutlass6half_tE19Flash_kernel_traitsILi256ELi64ELi64ELi4ES3_EELb0ELb1ELb0ELb0ELb0ELb1ELb1ELb1EEEvNS_16Flash_fwd_paramsE)
        .other          _ZN5flash24flash_fwd_splitkv_kernelI23Flash_fwd_kernel_traitsILi256ELi64ELi64ELi4ELb0ELb0EN7cutlass6half_tE19Flash_kernel_traitsILi256ELi64ELi64ELi4ES3_EELb0ELb1ELb0ELb0ELb0ELb1ELb1ELb1EEEvNS_16Flash_fwd_paramsE,@"STO_CUDA_ENTRY STV_DEFAULT"
_ZN5flash24flash_fwd_splitkv_kernelI23Flash_fwd_kernel_traitsILi256ELi64ELi64ELi4ELb0ELb0EN7cutlass6half_tE19Flash_kernel_traitsILi256ELi64ELi64ELi4ES3_EELb0ELb1ELb0ELb0ELb0ELb1ELb1ELb1EEEvNS_16Flash_fwd_paramsE:
.text._ZN5flash24flash_fwd_splitkv_kernelI23Flash_fwd_kernel_traitsILi256ELi64ELi64ELi4ELb0ELb0EN7cutlass6half_tE19Flash_kernel_traitsILi256ELi64ELi64ELi4ES3_EELb0ELb1ELb0ELb0ELb0ELb1ELb1ELb1EEEvNS_16Flash_fwd_paramsE:
        /* <DEDUP_REMOVED lines=30> */
[----:B---34-:R-:W-:Y:S05]  /*01e0*/  CALL.REL.NOINC `($_ZN5flash24flash_fwd_splitkv_kernelI23Flash_fwd_kernel_traitsILi256ELi64ELi64ELi4ELb0ELb0EN7cutlass6half_tE19Flash_kernel_traitsILi256ELi64ELi64ELi4ES3_EELb0ELb1ELb0ELb0ELb0ELb1ELb1ELb1EEEvNS_16Flash_fwd_paramsE$_ZN5flash30compute_attn_1rowblock_splitkvI23Flash_fwd_kernel_traitsILi256ELi64ELi64ELi4ELb0ELb0EN7cutlass6half_tE19Flash_kernel_traitsILi256ELi64ELi64ELi4ES3_EELb0ELb1ELb0ELb0ELb0ELb1ELb1ELb1ENS_16Flash_fwd_paramsEEEvRKT8_iiiii) ;  /* 0x0000002000007944 */ /* 0x018fea0003c00000 */
[----:B------:R-:W-:Y:S05]  /*01f0*/  BSYNC B4 ;  /* 0x0000000000047941 */ /* 0x000fea0003800000 */
.L_x_3565:
[----:B------:R-:W-:Y:S05]  /*0200*/  EXIT ;  /* 0x000000000000794d */ /* 0x000fea0003800000 */
        .type           $_ZN5flash24flash_fwd_splitkv_kernelI23Flash_fwd_kernel_traitsILi256ELi64ELi64ELi4ELb0ELb0EN7cutlass6half_tE19Flash_kernel_traitsILi256ELi64ELi64ELi4ES3_EELb0ELb1ELb0ELb0ELb0ELb1ELb1ELb1EEEvNS_16Flash_fwd_paramsE$_ZN5flash30compute_attn_1rowblock_splitkvI23Flash_fwd_kernel_traitsILi256ELi64ELi64ELi4ELb0ELb0EN7cutlass6half_tE19Flash_kernel_traitsILi256ELi64ELi64ELi4ES3_EELb0ELb1ELb0ELb0ELb0ELb1ELb1ELb1ENS_16Flash_fwd_paramsEEEvRKT8_iiiii,@function
        .size           $_ZN5flash24flash_fwd_splitkv_kernelI23Flash_fwd_kernel_traitsILi256ELi64ELi64ELi4ELb0ELb0EN7cutlass6half_tE19Flash_kernel_traitsILi256ELi64ELi64ELi4ES3_EELb0ELb1ELb0ELb0ELb0ELb1ELb1ELb1EEEvNS_16Flash_fwd_paramsE$_ZN5flash30compute_attn_1rowblock_splitkvI23Flash_fwd_kernel_traitsILi256ELi64ELi64ELi4ELb0ELb0EN7cutlass6half_tE19Flash_kernel_traitsILi256ELi64ELi64ELi4ES3_EELb0ELb1ELb0ELb0ELb0ELb1ELb1ELb1ENS_16Flash_fwd_paramsEEEvRKT8_iiiii,($__internal_21_$__cuda_sm70_shflsync_bfly_p - $_ZN5flash24flash_fwd_splitkv_kernelI23Flash_fwd_kernel_traitsILi256ELi64ELi64ELi4ELb0ELb0EN7cutlass6half_tE19Flash_kernel_traitsILi256ELi64ELi64ELi4ES3_EELb0ELb1ELb0ELb0ELb0ELb1ELb1ELb1EEEvNS_16Flash_fwd_paramsE$_ZN5flash30compute_attn_1rowblock_splitkvI23Flash_fwd_kernel_traitsILi256ELi64ELi64ELi4ELb0ELb0EN7cutlass6half_tE19Flash_kernel_traitsILi256ELi64ELi64ELi4ES3_EELb0ELb1ELb0ELb0ELb0ELb1ELb1ELb1ENS_16Flash_fwd_paramsEEEvRKT8_iiiii)
$_ZN5flash24flash_fwd_splitkv_kernelI23Flash_fwd_kernel_traitsILi256ELi64ELi64ELi4ELb0ELb0EN7cutlass6half_tE19Flash_kernel_traitsILi256ELi64ELi64ELi4ES3_EELb0ELb1ELb0ELb0ELb0ELb1ELb1ELb1EEEvNS_16Flash_fwd_paramsE$_ZN5flash30compute_attn_1rowblock_splitkvI23Flash_fwd_kernel_traitsILi256ELi64ELi64ELi4ELb0ELb0EN7cutlass6half_tE19Flash_kernel_traitsILi256ELi64ELi64ELi4ES3_EELb0ELb1ELb0ELb0ELb0ELb1ELb1ELb1ENS_16Flash_fwd_paramsEEEvRKT8_iiiii:
        /* <DEDUP_REMOVED lines=20> */
.L_x_3567:
[----:B------:R-:W-:Y:S05]  /*0350*/  BSYNC B0 ;  /* 0x0000000000007941 */ /* 0x000fea0003800000 */
.L_x_3566:
[----:B------:R-:W3:Y:S04]  /*0360*/  LD.E.64 R20, [R10.64+0xf0] ;  /* 0x0000f0060a147980 */ /* 0x000ee8000c101b00 */
[----:B-1----:R-:W4:Y:S01]  /*0370*/  @P1 LD.E R3, [R2.64+0x4] ;  /* 0x0000040602031980 */ /* 0x002f22000c101900 */
        /* <DEDUP_REMOVED lines=15> */
.L_x_3569:
[----:B------:R3:W5:Y:S02]  /*0470*/  LD.E R3, [R10.64+0xb8] ;  /* 0x0000b8060a037980 */ /* 0x000764000c101900 */
.L_x_3570:
[----:B------:R-:W-:Y:S05]  /*0480*/  BSYNC B0 ;  /* 0x0000000000007941 */ /* 0x000fea0003800000 */
.L_x_3568:
[----:B--23--:R-:W2:Y:S01]  /*0490*/  LD.E.64 R4, [R10.64+0xf8] ;  /* 0x0000f8060a047980 */ /* 0x00cea2000c101b00 */
        /* <DEDUP_REMOVED lines=9> */
.L_x_3572:
[----:B------:R-:W2:Y:S01]  /*0530*/  LD.E.64 R2, [R10.64+0x108] ;  /* 0x000108060a027980 */ /* 0x000ea2000c101b00 */
[----:B------:R-:W-:Y:S01]  /*0540*/  BSSY B0, `(.L_x_3574) ;  /* 0x0000006000007945 */ /* 0x000fe20003800000 */
[----:B------:R-:W-:Y:S01]  /*0550*/  IMAD.MOV.U32 R65, RZ, RZ, RZ ;  /* 0x000000ffff417224 */ /* 0x000fe200078e00ff */
[----:B--2---:R-:W-:-:S04]  /*0560*/  ISETP.NE.U32.AND P0, PT, R2, RZ, PT ;  /* 0x000000ff0200720c */ /* 0x004fc80003f05070 */
[----:B------:R-:W-:-:S13]  /*0570*/  ISETP.NE.AND.EX P0, PT, R3, RZ, PT, P0 ;  /* 0x000000ff0300720c */ /* 0x000fda0003f05300 */
[----:B------:R-:W-:Y:S05]  /*0580*/  @!P0 BRA `(.L_x_3575) ;  /* 0x0000001000008947 */ /* 0x000fea0003800000 */
[----:B------:R2:W5:Y:S02]  /*0590*/  LD.E R65, [R10.64+0xbc] ;  /* 0x0000bc060a417980 */ /* 0x000564000c101900 */
.L_x_3575:
[----:B------:R-:W-:Y:S05]  /*05a0*/  BSYNC B0 ;  /* 0x0000000000007941 */ /* 0x000fea0003800000 */
.L_x_3574:
[----:B-----5:R-:W-:Y:S02]  /*05b0*/  IADD3 R65, R94, R65, RZ ;  /* 0x000000415e417210 */ /* 0x020fe40007ffe0ff */
.L_x_3573:
[----:B------:R-:W-:Y:S05]  /*05c0*/  BSYNC B1 ;  /* 0x0000000000017941 */ /* 0x000fea0003800000 */
.L_x_3571:
[----:B------:R-:W-:Y:S01]  /*05d0*/  IMAD.SHL.U32 R55, R237, 0x40, RZ ;  /* 0x00000040ed377824 */ /* 0x000fe200078e00ff */
[----:B------:R-:W-:Y:S01]  /*05e0*/  MOV R2, R238 ;  /* 0x000000ee00027202 */ /* 0x000fe20000000f00 */
[----:B------:R-:W-:-:S03]  /*05f0*/  IMAD.MOV.U32 R3, RZ, RZ, 0x0 ;  /* 0x00000000ff037424 */ /* 0x000fc600078e00ff */
[----:B------:R-:W-:-:S13]  /*0600*/  ISETP.GT.AND P0, PT, R240, R55, PT ;  /* 0x00000037f000720c */ /* 0x000fda0003f04270 */
[----:B------:R-:W-:Y:S05]  /*0610*/  @!P0 RET.REL.NODEC R2 `(_ZN5flash24flash_fwd_splitkv_kernelI23Flash_fwd_kernel_traitsILi256ELi64ELi64ELi4ELb0ELb0EN7cutlass6half_tE19Flash_kernel_traitsILi256ELi64ELi64ELi4ES3_EELb0ELb1ELb0ELb0ELb0ELb1ELb1ELb1EEEvNS_16Flash_fwd_paramsE) ;  /* 0xfffff9e002008950 */ /* 0x000fea0003c3ffff */
[----:B------:R-:W3:Y:S04]  /*0620*/  LD.E R3, [R10.64+0xb8] ;  /* 0x0000b8060a037980 */ /* 0x000ee8000c101900 */
[----:B------:R-:W4:Y:S04]  /*0630*/  LD.E R7, [R10.64+0x184] ;  /* 0x000184060a077980 */ /* 0x000f28000c101900 */
[----:B------:R-:W5:Y:S01]  /*0640*/  LD.E R0, [R10.64+0x188] ;  /* 0x000188060a007980 */ /* 0x000f62000c101900 */
[----:B------:R-:W-:-:S03]  /*0650*/  IABS R4, c[0x0][0x10] ;  /* 0x0000040000047a13 */ /* 0x000fc60000000000 */
[----:B------:R-:W1:Y:S01]  /*0660*/  S2R R146, SR_TID.X ;  /* 0x0000000000927919 */ /* 0x000e620000002100 */
[----:B------:R-:W2:Y:S08]  /*0670*/  I2F.RP R2, R4 ;  /* 0x0000000400027306 */ /* 0x000eb00000209400 */
[----:B--2---:R-:W2:Y:S02]  /*0680*/  MUFU.RCP R12, R2 ;  /* 0x00000002000c7308 */ /* 0x004ea40000001000 */
[----:B--2---:R-:W-:-:S02]  /*0690*/  IADD3 R12, R12, 0xffffffe, RZ ;  /* 0x0ffffffe0c0c7810 */ /* 0x004fc40007ffe0ff */
[----:B------:R-:W-:-:S04]  /*06a0*/  IABS R2, c[0x0][0x10] ;  /* 0x0000040000027a13 */ /* 0x000fc80000000000 */
[----:B------:R-:W2:Y:S01]  /*06b0*/  F2I.FTZ.U32.TRUNC.NTZ R13, R12 ;  /* 0x0000000c000d7305 */ /* 0x000ea2000021f000 */
[----:B------:R-:W-:Y:S02]  /*06c0*/  IMAD.MOV R2, RZ, RZ, -R2 ;  /* 0x000000ffff027224 */ /* 0x000fe400078e0a02 */
[----:B--2---:R-:W-:Y:S02]  /*06d0*/  IMAD.MOV R5, RZ, RZ, -R13 ;  /* 0x000000ffff057224 */ /* 0x004fe400078e0a0d */
[----:B------:R-:W-:Y:S02]  /*06e0*/  IMAD.MOV.U32 R12, RZ, RZ, RZ ;  /* 0x000000ffff0c7224 */ /* 0x000fe400078e00ff */
[----:B------:R-:W-:-:S04]  /*06f0*/  IMAD R5, R5, R4, RZ ;  /* 0x0000000405057224 */ /* 0x000fc800078e02ff */
[----:B------:R-:W-:Y:S01]  /*0700*/  IMAD.HI.U32 R5, R13, R5, R12 ;  /* 0x000000050d057227 */ /* 0x000fe200078e000c */
[----:B---3--:R-:W-:-:S04]  /*0710*/  IADD3 R3, R3, 0x3f, RZ ;  /* 0x0000003f03037810 */ /* 0x008fc80007ffe0ff */
[----:B------:R-:W-:-:S04]  /*0720*/  SHF.R.S32.HI R8, RZ, 0x1f, R3 ;  /* 0x0000001fff087819 */ /* 0x000fc80000011403 */
[----:B------:R-:W-:-:S04]  /*0730*/  LEA.HI R8, R8, R3, RZ, 0x6 ;  /* 0x0000000308087211 */ /* 0x000fc800078f30ff */
[----:B------:R-:W-:-:S04]  /*0740*/  LEA.HI.SX32 R8, R8, c[0x0][0x10], 0x1a ;  /* 0x0000040008087a11 */ /* 0x000fc800078fd2ff */
[----:B------:R-:W-:-:S04]  /*0750*/  IADD3 R8, R8, -0x1, RZ ;  /* 0xffffffff08087810 */ /* 0x000fc80007ffe0ff */
[----:B------:R-:W-:Y:S02]  /*0760*/  IABS R3, R8 ;  /* 0x0000000800037213 */ /* 0x000fe40000000000 */
[----:B------:R-:W-:-:S03]  /*0770*/  LOP3.LUT R8, R8, c[0x0][0x10], RZ, 0x3c, !PT ;  /* 0x0000040008087a12 */ /* 0x000fc600078e3cff */
[----:B------:R-:W-:Y:S01]  /*0780*/  IMAD.HI.U32 R9, R5, R3, RZ ;  /* 0x0000000305097227 */ /* 0x000fe200078e00ff */
[----:B------:R-:W-:Y:S02]  /*0790*/  ISETP.GE.AND P0, PT, R8, RZ, PT ;  /* 0x000000ff0800720c */ /* 0x000fe40003f06270 */
[----:B------:R-:W-:Y:S01]  /*07a0*/  IADD3 R5, -R240, 0x7f, R55 ;  /* 0x0000007ff0057810 */ /* 0x000fe20007ffe137 */
[----:B------:R-:W-:Y:S01]  /*07b0*/  IMAD R3, R9, R2, R3 ;  /* 0x0000000209037224 */ /* 0x000fe200078e0203 */
[----:B------:R-:W-:Y:S02]  /*07c0*/  IADD3 R2, R65, R55, -R240 ;  /* 0x0000003741027210 */ /* 0x000fe40007ffe8f0 */
[----:B-----5:R-:W-:Y:S02]  /*07d0*/  IADD3 R5, R0, R5, R65 ;  /* 0x0000000500057210 */ /* 0x020fe40007ffe041 */
[----:B------:R-:W-:Y:S01]  /*07e0*/  ISETP.GT.U32.AND P1, PT, R4, R3, PT ;  /* 0x000000030400720c */ /* 0x000fe20003f24070 */
[----:B----4-:R-:W-:Y:S01]  /*07f0*/  IMAD.IADD R7, R2, 0x1, -R7 ;  /* 0x0000000102077824 */ /* 0x010fe200078e0a07 */
[----:B------:R-:W-:-:S04]  /*0800*/  SHF.R.S32.HI R2, RZ, 0x1f, R5 ;  /* 0x0000001fff027819 */ /* 0x000fc80000011405 */
[----:B------:R-:W-:-:S04]  /*0810*/  LEA.HI R2, R2, R5, RZ, 0x6 ;  /* 0x0000000502027211 */ /* 0x000fc800078f30ff */
[----:B------:R-:W-:-:S03]  /*0820*/  SHF.R.S32.HI R165, RZ, 0x6, R2 ;  /* 0x00000006ffa57819 */ /* 0x000fc60000011402 */
[----:B------:R-:W-:Y:S01]  /*0830*/  @!P1 IMAD.IADD R3, R3, 0x1, -R4 ;  /* 0x0000000103039824 */ /* 0x000fe200078e0a04 */
[----:B------:R-:W-:Y:S02]  /*0840*/  @!P1 IADD3 R9, R9, 0x1, RZ ;  /* 0x0000000109099810 */ /* 0x000fe40007ffe0ff */
[----:B------:R-:W-:Y:S02]  /*0850*/  ISETP.NE.AND P1, PT, RZ, c[0x0][0x10], PT ;  /* 0x00000400ff007a0c */ /* 0x000fe40003f25270 */
[----:B------:R-:W-:Y:S02]  /*0860*/  ISETP.GE.U32.AND P2, PT, R3, R4, PT ;  /* 0x000000040300720c */ /* 0x000fe40003f46070 */
[----:B------:R-:W-:-:S04]  /*0870*/  IADD3 R4, R65, 0x3f, RZ ;  /* 0x0000003f41047810 */ /* 0x000fc80007ffe0ff */
[----:B------:R-:W-:-:S04]  /*0880*/  SHF.R.S32.HI R3, RZ, 0x1f, R4 ;  /* 0x0000001fff037819 */ /* 0x000fc80000011404 */
[----:B------:R-:W-:Y:S02]  /*0890*/  LEA.HI R3, R3, R4, RZ, 0x6 ;  /* 0x0000000403037211 */ /* 0x000fe400078f30ff */
[----:B------:R-:W-:Y:S02]  /*08a0*/  SHF.R.S32.HI R4, RZ, 0x1f, R7 ;  /* 0x0000001fff047819 */ /* 0x000fe40000011407 */
[----:B------:R-:W-:Y:S02]  /*08b0*/  @P2 IADD3 R9, R9, 0x1, RZ ;  /* 0x0000000109092810 */ /* 0x000fe40007ffe0ff */
[----:B------:R-:W-:Y:S02]  /*08c0*/  SHF.R.S32.HI R3, RZ, 0x6, R3 ;  /* 0x00000006ff037819 */ /* 0x000fe40000011403 */
[----:B------:R-:W-:Y:S01]  /*08d0*/  LEA.HI R4, R4, R7, RZ, 0x6 ;  /* 0x0000000704047211 */ /* 0x000fe200078f30ff */
[----:B------:R-:W-:Y:S01]  /*08e0*/  @!P0 IMAD.MOV R9, RZ, RZ, -R9 ;  /* 0x000000ffff098224 */ /* 0x000fe200078e0a09 */
[----:B------:R-:W-:-:S05]  /*08f0*/  @!P1 LOP3.LUT R9, RZ, c[0x0][0x10], RZ, 0x33, !PT ;  /* 0x00000400ff099a12 */ /* 0x000fca00078e33ff */
[----:B------:R-:W-:-:S04]  /*0900*/  IMAD R234, R9, UR8, RZ ;  /* 0x0000000809ea7c24 */ /* 0x000fc8000f8e02ff */
[----:B------:R-:W-:-:S05]  /*0910*/  IMAD.IADD R0, R9, 0x1, R234 ;  /* 0x0000000109007824 */ /* 0x000fca00078e02ea */
[----:B------:R-:W-:Y:S02]  /*0920*/  IMNMX R0, R3, R0, PT ;  /* 0x0000000003007217 */ /* 0x000fe40003800200 */
[----:B------:R-:W-:Y:S02]  /*0930*/  SHF.R.S32.HI R3, RZ, 0x6, R4 ;  /* 0x00000006ff037819 */ /* 0x000fe40000011404 */
[----:B------:R-:W-:Y:S02]  /*0940*/  IMNMX R165, R0, R165, PT ;  /* 0x000000a500a57217 */ /* 0x000fe40003800200 */
[----:B------:R-:W-:-:S04]  /*0950*/  IMNMX R234, R234, R3, !PT ;  /* 0x00000003eaea7217 */ /* 0x000fc80007800200 */
[----:B------:R-:W-:-:S13]  /*0960*/  ISETP.GE.AND P0, PT, R234, R165, PT ;  /* 0x000000a5ea00720c */ /* 0x000fda0003f06270 */
[----:B------:R-:W-:Y:S05]  /*0970*/  @!P0 BRA `(.L_x_3576) ;  /* 0x00000a3000008947 */ /* 0x000fea0003800000 */
[----:B-1----:R-:W2:Y:S04]  /*0980*/  LD.E.64 R2, [R10.64+0xb0] ;  /* 0x0000b0060a027980 */ /* 0x002ea8000c101b00 */
[----:B------:R-:W3:Y:S04]  /*0990*/  LD.E R6, [R10.64+0x60] ;  /* 0x000060060a067980 */ /* 0x000ee8000c101900 */
[----:B------:R-:W4:Y:S04]  /*09a0*/  LD.E R8, [R10.64+0xcc] ;  /* 0x0000cc060a087980 */ /* 0x000f28000c101900 */
[----:B------:R1:W4:Y:S01]  /*09b0*/  LD.E.64 R12, [R10.64+0x78] ;  /* 0x000078060a0c7980 */ /* 0x000322000c101b00 */
[----:B------:R-:W-:-:S03]  /*09c0*/  SHF.R.S32.HI R9, RZ, 0x1f, R146 ;  /* 0x0000001fff097819 */ /* 0x000fc60000011492 */
[----:B------:R1:W5:Y:S01]  /*09d0*/  LD.E R0, [R10.64+0xc0] ;  /* 0x0000c0060a007980 */ /* 0x000362000c101900 */
[----:B------:R-:W-:-:S03]  /*09e0*/  LEA.HI R9, R9, R146, RZ, 0x4 ;  /* 0x0000009209097211 */ /* 0x000fc600078f20ff */
[----:B------:R1:W5:Y:S01]  /*09f0*/  LD.E.64 R4, [R10.64+0xa8] ;  /* 0x0000a8060a047980 */ /* 0x000362000c101b00 */
[----:B------:R-:W-:Y:S01]  /*0a00*/  LOP3.LUT R7, R9, 0xfffffff0, RZ, 0xc0, !PT ;  /* 0xfffffff009077812 */ /* 0x000fe200078ec0ff */
[----:B------:R-:W-:Y:S04]  /*0a10*/  BSSY B0, `(.L_x_3577) ;  /* 0x000001c000007945 */ /* 0x000fe80003800000 */
[----:B------:R-:W-:Y:S02]  /*0a20*/  IMAD.IADD R146, R146, 0x1, -R7 ;  /* 0x0000000192927824 */ /* 0x000fe400078e0a07 */
[----:B--2---:R-:W-:-:S04]  /*0a30*/  IMAD R2, R2, UR8, R241 ;  /* 0x0000000802027c24 */ /* 0x004fc8000f8e02f1 */
[----:B---3--:R-:W-:Y:S02]  /*0a40*/  IMAD R2, R2, R6, R239 ;  /* 0x0000000602027224 */ /* 0x008fe400078e02ef */
[----:B------:R-:W-:Y:S02]  /*0a50*/  IMAD.SHL.U32 R6, R146, 0x4, RZ ;  /* 0x0000000492067824 */ /* 0x000fe400078e00ff */
[----:B------:R-:W-:Y:S01]  /*0a60*/  IMAD R3, R3, R2, R55 ;  /* 0x0000000203037224 */ /* 0x000fe200078e0237 */
[----:B------:R-:W-:Y:S01]  /*0a70*/  SHF.R.S32.HI R2, RZ, 0x4, R9 ;  /* 0x00000004ff027819 */ /* 0x000fe20000011409 */
[----:B------:R-:W-:Y:S01]  /*0a80*/  IMAD.IADD R55, R240, 0x1, -R55 ;  /* 0x00000001f0377824 */ /* 0x000fe200078e0a37 */
[----:B------:R-:W-:Y:S01]  /*0a90*/  SHF.R.S32.HI R7, RZ, 0x1f, R6 ;  /* 0x0000001fff077819 */ /* 0x000fe20000011406 */
[----:B----4-:R-:W-:-:S03]  /*0aa0*/  IMAD R8, R3, R8, RZ ;  /* 0x0000000803087224 */ /* 0x010fc600078e02ff */
[C---:B------:R-:W-:Y:S01]  /*0ab0*/  ISETP.GE.AND P1, PT, R2.reuse, R55, PT ;  /* 0x000000370200720c */ /* 0x040fe20003f26270 */
[----:B-1----:R-:W-:-:S05]  /*0ac0*/  IMAD.WIDE R10, R2, 0x100, R6 ;  /* 0x00000100020a7825 */ /* 0x002fca00078e0206 */
        /* <DEDUP_REMOVED lines=8> */
[-C--:B-----5:R-:W-:Y:S02]  /*0b50*/  ISETP.GE.AND P3, PT, R6, R0.reuse, PT ;  /* 0x000000000600720c */ /* 0x0a0fe40003f66270 */
[----:B------:R-:W-:-:S02]  /*0b60*/  ISETP.GE.AND P2, PT, R13, R0, PT ;  /* 0x000000000d00720c */ /* 0x000fc40003f46270 */
[-C--:B------:R-:W-:Y:S02]  /*0b70*/  ISETP.GE.AND P1, PT, R11, R0.reuse, PT ;  /* 0x000000000b00720c */ /* 0x080fe40003f26270 */
[----:B------:R-:W-:-:S07]  /*0b80*/  ISETP.GE.AND P0, PT, R9, R0, PT ;  /* 0x000000000900720c */ /* 0x000fce0003f06270 */
[----:B------:R1:W-:Y:S04]  /*0b90*/  @!P3 ST.E.128 [R22.64], RZ ;  /* 0x000000ff1600b985 */ /* 0x0003e8000c101d06 */
[----:B------:R1:W-:Y:S04]  /*0ba0*/  @!P2 ST.E.128 [R22.64+0x100], RZ ;  /* 0x000100ff1600a985 */ /* 0x0003e8000c101d06 */
[----:B------:R1:W-:Y:S04]  /*0bb0*/  @!P1 ST.E.128 [R22.64+0x200], RZ ;  /* 0x000200ff16009985 */ /* 0x0003e8000c101d06 */
[----:B------:R1:W-:Y:S02]  /*0bc0*/  @!P0 ST.E.128 [R22.64+0x300], RZ ;  /* 0x000300ff16008985 */ /* 0x0003e4000c101d06 */
.L_x_3578:
[----:B------:R-:W-:Y:S05]  /*0bd0*/  BSYNC B0 ;  /* 0x0000000000007941 */ /* 0x000fea0003800000 */
.L_x_3577:
        /* <DEDUP_REMOVED lines=12> */
.L_x_3580:
[----:B------:R-:W-:Y:S05]  /*0ca0*/  BSYNC B0 ;  /* 0x0000000000007941 */ /* 0x000fea0003800000 */
.L_x_3579:
        /* <DEDUP_REMOVED lines=12> */
.L_x_3582:
[----:B------:R-:W-:Y:S05]  /*0d70*/  BSYNC B0 ;  /* 0x0000000000007941 */ /* 0x000fea0003800000 */
.L_x_3581:
        /* <DEDUP_REMOVED lines=12> */
.L_x_3584:
[----:B------:R-:W-:Y:S05]  /*0e40*/  BSYNC B0 ;  /* 0x0000000000007941 */ /* 0x000fea0003800000 */
.L_x_3583:
        /* <DEDUP_REMOVED lines=12> */
.L_x_3586:
[----:B------:R-:W-:Y:S05]  /*0f10*/  BSYNC B0 ;  /* 0x0000000000007941 */ /* 0x000fea0003800000 */
.L_x_3585:
        /* <DEDUP_REMOVED lines=12> */
.L_x_3588:
[----:B------:R-:W-:Y:S05]  /*0fe0*/  BSYNC B0 ;  /* 0x0000000000007941 */ /* 0x000fea0003800000 */
.L_x_3587:
        /* <DEDUP_REMOVED lines=12> */
.L_x_3590:
[----:B------:R-:W-:Y:S05]  /*10b0*/  BSYNC B0 ;  /* 0x0000000000007941 */ /* 0x000fea0003800000 */
.L_x_3589:
        /* <DEDUP_REMOVED lines=12> */
.L_x_3592:
[----:B------:R-:W-:Y:S05]  /*1180*/  BSYNC B0 ;  /* 0x0000000000007941 */ /* 0x000fea0003800000 */
.L_x_3591:
        /* <DEDUP_REMOVED lines=29> */
[----:B------:R-:W-:Y:S05]  /*1360*/  @P6 RET.REL.NODEC R238 `(_ZN5flash24flash_fwd_splitkv_kernelI23Flash_fwd_kernel_traitsILi256ELi64ELi64ELi4ELb0ELb0EN7cutlass6half_tE19Flash_kernel_traitsILi256ELi64ELi64ELi4ES3_EELb0ELb1ELb0ELb0ELb0ELb1ELb1ELb1EEEvNS_16Flash_fwd_paramsE) ;  /* 0xffffec90ee006950 */ /* 0x000fea0003c3ffff */
[----:B-1----:R-:W-:Y:S02]  /*1370*/  MOV R5, 0xff800000 ;  /* 0xff80000000057802 */ /* 0x002fe40000000f00 */
[----:B------:R-:W-:-:S03]  /*1380*/  MOV R239, 0x0 ;  /* 0x0000000000ef7802 */ /* 0x000fc60000000f00 */
[----:B------:R1:W-:Y:S01]  /*1390*/  ST.E [R2.64+0xe0], R5 ;  /* 0x0000e00502007985 */ /* 0x0003e2000c101906 */
[----:B------:R-:W-:Y:S05]  /*13a0*/  RET.REL.NODEC R238 `(_ZN5flash24flash_fwd_splitkv_kernelI23Flash_fwd_kernel_traitsILi256ELi64ELi64ELi4ELb0ELb0EN7cutlass6half_tE19Flash_kernel_traitsILi256ELi64ELi64ELi4ES3_EELb0ELb1ELb0ELb0ELb0ELb1ELb1ELb1EEEvNS_16Flash_fwd_paramsE) ;  /* 0xffffec50ee007950 */ /* 0x000fea0003c3ffff */
.L_x_3576:
        /* <DEDUP_REMOVED lines=22> */
[----:B-1----:R-:W2:Y:S04]  /*1510*/  LD.E R8, [R10.64+0x170] ;  /* 0x000170060a087980 */ /* 0x002ea8000c101900 */
[----:B------:R-:W3:Y:S01]  /*1520*/  LD.E R4, [R10.64+0x68] ;  /* 0x000068060a047980 */ /* 0x000ee2000c101900 */
[----:B------:R-:W-:-:S03]  /*1530*/  LEA R5, R165, 0xffffffc0, 0x6 ;  /* 0xffffffc0a5057811 */ /* 0x000fc600078e30ff */
[----:B------:R-:W4:Y:S01]  /*1540*/  LD.E.64 R22, [R10.64+0x20] ;  /* 0x000020060a167980 */ /* 0x000f22000c101b00 */
[----:B------:R-:W-:-:S03]  /*1550*/  IABS R2, R5 ;  /* 0x0000000500027213 */ /* 0x000fc60000000000 */
[----:B------:R-:W3:Y:S04]  /*1560*/  LD.E.64 R60, [R10.64+0x38] ;  /* 0x000038060a3c7980 */ /* 0x000ee8000c101b00 */
        /* <DEDUP_REMOVED lines=8> */
[----:B-----5:R-:W2:Y:S02]  /*15f0*/  F2I.FTZ.U32.TRUNC.NTZ R13, R12 ;  /* 0x0000000c000d7305 */ /* 0x020ea4000021f000 */
[----:B--2---:R-:W-:Y:S02]  /*1600*/  IMAD.MOV R0, RZ, RZ, -R13 ;  /* 0x000000ffff007224 */ /* 0x004fe400078e0a0d */
[----:B------:R-:W-:Y:S02]  /*1610*/  IMAD.MOV.U32 R12, RZ, RZ, RZ ;  /* 0x000000ffff0c7224 */ /* 0x000fe400078e00ff */
[----:B------:R-:W-:Y:S01]  /*1620*/  IMAD R7, R0, R3, RZ ;  /* 0x0000000300077224 */ /* 0x000fe200078e02ff */
[----:B------:R-:W-:-:S03]  /*1630*/  IABS R0, R8 ;  /* 0x0000000800007213 */ /* 0x000fc60000000000 */
        /* <DEDUP_REMOVED lines=15> */
[----:B------:R2:W4:Y:S01]  /*1730*/  LD.E R2, [R2.64] ;  /* 0x0000000602027980 */ /* 0x000522000c101900 */
[----:B---3--:R-:W-:-:S04]  /*1740*/  IABS R7, R4 ;  /* 0x0000000400077213 */ /* 0x008fc80000000000 */
[----:B------:R-:W3:Y:S08]  /*1750*/  I2F.RP R16, R7 ;  /* 0x0000000700107306 */ /* 0x000ef00000209400 */
[----:B---3--:R-:W3:Y:S02]  /*1760*/  MUFU.RCP R12, R16 ;  /* 0x00000010000c7308 */ /* 0x008ee40000001000 */
[----:B---3--:R-:W-:-:S06]  /*1770*/  IADD3 R12, R12, 0xffffffe, RZ ;  /* 0x0ffffffe0c0c7810 */ /* 0x008fcc0007ffe0ff */
[----:B------:R-:W3:Y:S01]  /*1780*/  F2I.FTZ.U32.TRUNC.NTZ R25, R12 ;  /* 0x0000000c00197305 */ /* 0x000ee2000021f000 */
[----:B------:R-:W-:Y:S01]  /*1790*/  IMAD.MOV.U32 R24, RZ, RZ, RZ ;  /* 0x000000ffff187224 */ /* 0x000fe200078e00ff */
[----:B--2---:R-:W-:Y:S02]  /*17a0*/  IABS R3, R4 ;  /* 0x0000000400037213 */ /* 0x004fe40000000000 */
[----:B---3--:R-:W-:-:S05]  /*17b0*/  IADD3 R0, RZ, -R25, RZ ;  /* 0x80000019ff007210 */ /* 0x008fca0007ffe0ff */
        /* <DEDUP_REMOVED lines=10> */
[----:B------:R-:W-:Y:S01]  /*1860*/  LOP3.LUT R7, R239, R4, RZ, 0x3c, !PT ;  /* 0x00000004ef077212 */ /* 0x000fe200078e3cff */
[----:B------:R-:W-:Y:S01]  /*1870*/  IMAD R13, R8, R9, R5 ;  /* 0x00000009080d7224 */ /* 0x000fe200078e0205 */
[----:B------:R-:W-:Y:S02]  /*1880*/  @!P1 IADD3 R16, R16, 0x1, RZ ;  /* 0x0000000110109810 */ /* 0x000fe40007ffe0ff */
[----:B------:R-:W-:Y:S02]  /*1890*/  ISETP.GE.AND P0, PT, R7, RZ, PT ;  /* 0x000000ff0700720c */ /* 0x000fe40003f06270 */
[----:B------:R-:W-:Y:S01]  /*18a0*/  ISETP.NE.AND P1, PT, R4, RZ, PT ;  /* 0x000000ff0400720c */ /* 0x000fe20003f25270 */
[----:B------:R-:W-:Y:S01]  /*18b0*/  IMAD R7, R61, R13, RZ ;  /* 0x0000000d3d077224 */ /* 0x000fe200078e02ff */
[----:B------:R-:W-:-:S03]  /*18c0*/  SHF.R.S32.HI R17, RZ, 0x1f, R13 ;  /* 0x0000001fff117819 */ /* 0x000fc6000001140d */
[----:B------:R-:W-:Y:S02]  /*18d0*/  @P2 IADD3 R16, R16, 0x1, RZ ;  /* 0x0000000110102810 */ /* 0x000fe40007ffe0ff */
[----:B------:R-:W-:-:S04]  /*18e0*/  IMAD R7, R60, R17, R7 ;  /* 0x000000113c077224 */ /* 0x000fc800078e0207 */
[----:B------:R-:W-:Y:S02]  /*18f0*/  @!P0 IMAD.MOV R16, RZ, RZ, -R16 ;  /* 0x000000ffff108224 */ /* 0x000fe400078e0a10 */
[----:B------:R-:W-:-:S05]  /*1900*/  @!P1 LOP3.LUT R16, RZ, R4, RZ, 0x33, !PT ;  /* 0x00000004ff109212 */ /* 0x000fca00078e33ff */
[----:B------:R-:W-:Y:S01]  /*1910*/  IMAD R4, R19, R16, RZ ;  /* 0x0000001013047224 */ /* 0x000fe200078e02ff */
[----:B----4-:R-:W-:Y:S01]  /*1920*/  SHF.R.S32.HI R0, RZ, 0x1f, R2 ;  /* 0x0000001fff007819 */ /* 0x010fe20000011402 */
[-C--:B------:R-:W-:Y:S02]  /*1930*/  IMAD R3, R23, R2.reuse, RZ ;  /* 0x0000000217037224 */ /* 0x080fe400078e02ff */
[----:B------:R-:W-:-:S04]  /*1940*/  IMAD.WIDE.U32 R8, R22, R2, RZ ;  /* 0x0000000216087225 */ /* 0x000fc800078e00ff */
[----:B------:R-:W-:-:S05]  /*1950*/  IMAD R3, R22, R0, R3 ;  /* 0x0000000016037224 */ /* 0x000fca00078e0203 */
[----:B------:R-:W-:-:S05]  /*1960*/  IADD3 R9, R9, R3, RZ ;  /* 0x0000000309097210 */ /* 0x000fca0007ffe0ff */
[----:B------:R-:W-:-:S04]  /*1970*/  IMAD.WIDE.U32 R8, R13, R60, R8 ;  /* 0x0000003c0d087225 */ /* 0x000fc800078e0008 */
[-C--:B------:R-:W-:Y:S01]  /*1980*/  IMAD R3, R15, R2.reuse, RZ ;  /* 0x000000020f037224 */ /* 0x080fe200078e02ff */
[----:B------:R-:W-:Y:S02]  /*1990*/  IADD3 R9, R9, R7, RZ ;  /* 0x0000000709097210 */ /* 0x000fe40007ffe0ff */
[----:B------:R-:W-:Y:S01]  /*19a0*/  SHF.R.S32.HI R15, RZ, 0x1f, R16 ;  /* 0x0000001fff0f7819 */ /* 0x000fe20000011410 */
        /* <DEDUP_REMOVED lines=9> */
.L_x_3594:
[----:B-1----:R-:W2:Y:S01]  /*1a40*/  LD.E R4, [R10.64+0x68] ;  /* 0x000068060a047980 */ /* 0x002ea2000c101900 */
        /* <DEDUP_REMOVED lines=8> */
[----:B-----5:R-:W-:-:S02]  /*1ad0*/  @!P3 SHF.R.S32.HI R8, RZ, 0x1f, R13 ;  /* 0x0000001fff08b819 */ /* 0x020fc4000001140d */
[----:B--2---:R-:W-:-:S04]  /*1ae0*/  IABS R3, R4 ;  /* 0x0000000400037213 */ /* 0x004fc80000000000 */
[----:B------:R-:W2:Y:S08]  /*1af0*/  I2F.RP R7, R3 ;  /* 0x0000000300077306 */ /* 0x000eb00000209400 */
[----:B--2---:R-:W2:Y:S02]  /*1b00*/  MUFU.RCP R2, R7 ;  /* 0x0000000700027308 */ /* 0x004ea40000001000 */
[----:B--2---:R-:W-:-:S06]  /*1b10*/  IADD3 R2, R2, 0xffffffe, RZ ;  /* 0x0ffffffe02027810 */ /* 0x004fcc0007ffe0ff */
[----:B------:R-:W2:Y:S01]  /*1b20*/  F2I.FTZ.U32.TRUNC.NTZ R25, R2 ;  /* 0x0000000200197305 */ /* 0x000ea2000021f000 */
[----:B------:R-:W-:Y:S02]  /*1b30*/  IABS R9, R4 ;  /* 0x0000000400097213 */ /* 0x000fe40000000000 */
[----:B--2---:R-:W-:-:S05]  /*1b40*/  IADD3 R0, RZ, -R25, RZ ;  /* 0x80000019ff007210 */ /* 0x004fca0007ffe0ff */
        /* <DEDUP_REMOVED lines=8> */
[-C--:B---3--:R-:W-:Y:S02]  /*1bd0*/  @!P3 IMAD R5, R61, R14.reuse, RZ ;  /* 0x0000000e3d05b224 */ /* 0x088fe400078e02ff */
[----:B------:R-:W-:-:S04]  /*1be0*/  @!P3 IMAD.WIDE.U32 R24, R60, R14, RZ ;  /* 0x0000000e3c18b225 */ /* 0x000fc800078e00ff */
[----:B------:R-:W-:Y:S02]  /*1bf0*/  @!P3 IMAD R5, R7, R60, R5 ;  /* 0x0000003c0705b224 */ /* 0x000fe400078e0205 */
[----:B------:R-:W-:-:S03]  /*1c00*/  @P3 IMAD.IADD R7, R14, 0x1, R15 ;  /* 0x000000010e073824 */ /* 0x000fc600078e020f */
[----:B------:R-:W-:Y:S01]  /*1c10*/  @!P3 IADD3 R25, R25, R5, RZ ;  /* 0x000000051919b210 */ /* 0x000fe20007ffe0ff */
[----:B------:R-:W-:Y:S02]  /*1c20*/  @!P0 IMAD.IADD R0, R0, 0x1, -R3 ;  /* 0x0000000100008824 */ /* 0x000fe400078e0a03 */
[----:B------:R-:W-:Y:S02]  /*1c30*/  @!P3 IMAD R5, R17, R13, RZ ;  /* 0x0000000d1105b224 */ /* 0x000fe400078e02ff */
[----:B------:R-:W-:Y:S01]  /*1c40*/  @P3 IMAD R9, R61, R7, RZ ;  /* 0x000000073d093224 */ /* 0x000fe200078e02ff */
[----:B------:R-:W-:Y:S01]  /*1c50*/  ISETP.GE.U32.AND P2, PT, R0, R3, PT ;  /* 0x000000030000720c */ /* 0x000fe20003f46070 */
[----:B------:R-:W-:Y:S01]  /*1c60*/  @!P3 IMAD R5, R16, R8, R5 ;  /* 0x000000081005b224 */ /* 0x000fe200078e0205 */
[----:B------:R-:W-:Y:S01]  /*1c70*/  LOP3.LUT R0, R239, R4, RZ, 0x3c, !PT ;  /* 0x00000004ef007212 */ /* 0x000fe200078e3cff */
[----:B------:R-:W-:-:S04]  /*1c80*/  @P3 IMAD.WIDE.U32 R26, R60, R7, RZ ;  /* 0x000000073c1a3225 */ /* 0x000fc800078e00ff */
[----:B------:R-:W-:Y:S01]  /*1c90*/  @!P3 IMAD.WIDE.U32 R16, R16, R13, R24 ;  /* 0x0000000d1010b225 */ /* 0x000fe200078e0018 */
[----:B------:R-:W-:Y:S02]  /*1ca0*/  ISETP.GE.AND P1, PT, R0, RZ, PT ;  /* 0x000000ff0000720c */ /* 0x000fe40003f26270 */
[----:B------:R-:W-:Y:S01]  /*1cb0*/  @!P0 IADD3 R2, R2, 0x1, RZ ;  /* 0x0000000102028810 */ /* 0x000fe20007ffe0ff */
[----:B------:R-:W-:Y:S01]  /*1cc0*/  @P3 IMAD.IADD R9, R27, 0x1, R9 ;  /* 0x000000011b093824 */ /* 0x000fe200078e0209 */
[----:B------:R-:W-:Y:S02]  /*1cd0*/  @P3 MOV R12, R26 ;  /* 0x0000001a000c3202 */ /* 0x000fe40000000f00 */
[----:B------:R-:W-:Y:S02]  /*1ce0*/  @!P3 IADD3 R9, R17, R5, RZ ;  /* 0x000000051109b210 */ /* 0x000fe40007ffe0ff */
[----:B------:R-:W-:Y:S02]  /*1cf0*/  ISETP.NE.AND P0, PT, R4, RZ, PT ;  /* 0x000000ff0400720c */ /* 0x000fe40003f05270 */
[----:B------:R-:W-:-:S02]  /*1d00*/  LEA R5, R165, 0xffffffc0, 0x6 ;  /* 0xffffffc0a5057811 */ /* 0x000fc400078e30ff */
[----:B------:R-:W-:Y:S01]  /*1d10*/  @!P3 MOV R12, R16 ;  /* 0x00000010000cb202 */ /* 0x000fe20000000f00 */
[----:B----4-:R-:W-:Y:S01]  /*1d20*/  @!P3 IMAD R7, R63, R14, RZ ;  /* 0x0000000e3f07b224 */ /* 0x010fe200078e02ff */
[----:B------:R-:W-:Y:S01]  /*1d30*/  @!P3 SHF.R.S32.HI R3, RZ, 0x1f, R14 ;  /* 0x0000001fff03b819 */ /* 0x000fe2000001140e */
[----:B------:R-:W-:Y:S01]  /*1d40*/  IMAD R8, R61, R5, RZ ;  /* 0x000000053d087224 */ /* 0x000fe200078e02ff */
[----:B------:R-:W-:Y:S01]  /*1d50*/  SHF.R.S32.HI R17, RZ, 0x1f, R5 ;  /* 0x0000001fff117819 */ /* 0x000fe20000011405 */
[----:B------:R-:W-:Y:S01]  /*1d60*/  IMAD.MOV.U32 R26, RZ, RZ, R12 ;  /* 0x000000ffff1a7224 */ /* 0x000fe200078e000c */
[----:B------:R-:W-:Y:S01]  /*1d70*/  MOV R27, R9 ;  /* 0x00000009001b7202 */ /* 0x000fe20000000f00 */
[----:B------:R-:W-:Y:S01]  /*1d80*/  @!P3 IMAD R3, R3, R62, R7 ;  /* 0x0000003e0303b224 */ /* 0x000fe200078e0207 */
[----:B------:R-:W-:Y:S01]  /*1d90*/  @P2 IADD3 R2, R2, 0x1, RZ ;  /* 0x0000000102022810 */ /* 0x000fe20007ffe0ff */
[----:B------:R-:W-:-:S04]  /*1da0*/  @!P3 IMAD.WIDE.U32 R24, R62, R14, RZ ;  /* 0x0000000e3e18b225 */ /* 0x000fc800078e00ff */
[----:B------:R-:W-:Y:S02]  /*1db0*/  IMAD R8, R17, R60, R8 ;  /* 0x0000003c11087224 */ /* 0x000fe400078e0208 */
[----:B------:R-:W-:Y:S01]  /*1dc0*/  IMAD.WIDE.U32 R26, R60, R5, R26 ;  /* 0x000000053c1a7225 */ /* 0x000fe200078e001a */
[----:B------:R-:W-:-:S03]  /*1dd0*/  @P3 IADD3 R14, R14, R15, RZ ;  /* 0x0000000f0e0e3210 */ /* 0x000fc60007ffe0ff */
[----:B------:R-:W-:Y:S01]  /*1de0*/  @!P3 IMAD.IADD R25, R25, 0x1, R3 ;  /* 0x000000011919b824 */ /* 0x000fe200078e0203 */
[----:B------:R-:W-:Y:S01]  /*1df0*/  @!P3 SHF.R.S32.HI R3, RZ, 0x1f, R13 ;  /* 0x0000001fff03b819 */ /* 0x000fe2000001140d */
[----:B------:R-:W-:Y:S01]  /*1e00*/  @!P1 IMAD.MOV R2, RZ, RZ, -R2 ;  /* 0x000000ffff029224 */ /* 0x000fe200078e0a02 */
[----:B------:R-:W-:Y:S01]  /*1e10*/  @!P0 LOP3.LUT R2, RZ, R4, RZ, 0x33, !PT ;  /* 0x00000004ff028212 */ /* 0x000fe200078e33ff */
[----:B------:R-:W-:Y:S01]  /*1e20*/  @!P3 IMAD R0, R23, R13, RZ ;  /* 0x0000000d1700b224 */ /* 0x000fe200078e02ff */
[----:B------:R-:W-:Y:S02]  /*1e30*/  IADD3 R9, R27, R8, RZ ;  /* 0x000000081b097210 */ /* 0x000fe40007ffe0ff */
[----:B------:R-:W-:Y:S01]  /*1e40*/  MOV R8, R26 ;  /* 0x0000001a00087202 */ /* 0x000fe20000000f00 */
[----:B------:R-:W-:Y:S01]  /*1e50*/  @!P3 IMAD R0, R22, R3, R0 ;  /* 0x000000031600b224 */ /* 0x000fe200078e0200 */
[----:B------:R-:W-:Y:S01]  /*1e60*/  SHF.R.S32.HI R15, RZ, 0x1f, R2 ;  /* 0x0000001fff0f7819 */ /* 0x000fe20000011402 */
[----:B------:R-:W-:-:S02]  /*1e70*/  IMAD R3, R19, R2, RZ ;  /* 0x0000000213037224 */ /* 0x000fc400078e02ff */
[-C--:B------:R-:W-:Y:S02]  /*1e80*/  @P3 IMAD R23, R63, R14.reuse, RZ ;  /* 0x0000000e3f173224 */ /* 0x080fe400078e02ff */
[----:B------:R-:W-:-:S04]  /*1e90*/  @P3 IMAD.WIDE.U32 R26, R62, R14, RZ ;  /* 0x0000000e3e1a3225 */ /* 0x000fc800078e00ff */
[----:B------:R-:W-:Y:S01]  /*1ea0*/  @!P3 IMAD.WIDE.U32 R24, R22, R13, R24 ;  /* 0x0000000d1618b225 */ /* 0x000fe200078e0018 */
[----:B------:R-:W-:-:S03]  /*1eb0*/  @P3 IADD3 R23, R27, R23, RZ ;  /* 0x000000171b173210 */ /* 0x000fc60007ffe0ff */
[----:B------:R-:W-:Y:S01]  /*1ec0*/  IMAD.WIDE.U32 R8, R18, R2, R8 ;  /* 0x0000000212087225 */ /* 0x000fe200078e0008 */
[----:B------:R-:W-:-:S03]  /*1ed0*/  @P3 MOV R14, R26 ;  /* 0x0000001a000e3202 */ /* 0x000fc60000000f00 */
[----:B------:R-:W-:Y:S01]  /*1ee0*/  IMAD R3, R18, R15, R3 ;  /* 0x0000000f12037224 */ /* 0x000fe200078e0203 */
[----:B------:R-:W-:Y:S01]  /*1ef0*/  @!P3 MOV R14, R24 ;  /* 0x00000018000eb202 */ /* 0x000fe20000000f00 */
[----:B------:R-:W-:Y:S01]  /*1f00*/  @!P3 IMAD.IADD R23, R25, 0x1, R0 ;  /* 0x000000011917b824 */ /* 0x000fe200078e0200 */
[----:B------:R-:W-:Y:S01]  /*1f10*/  MOV R0, R8 ;  /* 0x0000000800007202 */ /* 0x000fe20000000f00 */
[----:B------:R-:W-:Y:S01]  /*1f20*/  IMAD.IADD R7, R9, 0x1, R3 ;  /* 0x0000000109077824 */ /* 0x000fe200078e0203 */
[----:B------:R-:W-:Y:S02]  /*1f30*/  MOV R13, R5 ;  /* 0x00000005000d7202 */ /* 0x000fe40000000f00 */
[----:B------:R-:W-:Y:S02]  /*1f40*/  MOV R16, R2 ;  /* 0x0000000200107202 */ /* 0x000fe40000000f00 */
.L_x_3595:
[----:B-1----:R-:W-:Y:S05]  /*1f50*/  BSYNC B0 ;  /* 0x0000000000007941 */ /* 0x002fea0003800000 */
.L_x_3593:
        /* <DEDUP_REMOVED lines=12> */
[----:B------:R-:W-:Y:S02]  /*2020*/  LOP3.LUT R19, R19, 0xfffffff8, RZ, 0xc0, !PT ;  /* 0xfffffff813137812 */ /* 0x000fe400078ec0ff */
[----:B------:R-:W-:Y:S01]  /*2030*/  LEA.HI R4, R9, R146, RZ, 0x4 ;  /* 0x0000009209047211 */ /* 0x000fe200078f20ff */
[----:B------:R-:W-:Y:S02]  /*2040*/  IMAD.SHL.U32 R31, R176, 0x40, RZ ;  /* 0x00000040b01f7824 */ /* 0x000fe400078e00ff */
[----:B------:R-:W-:-:S03]  /*2050*/  IMAD.IADD R66, R146, 0x1, -R19 ;  /* 0x0000000192427824 */ /* 0x000fc600078e0a13 */
[----:B------:R-:W-:Y:S01]  /*2060*/  LOP3.LUT R31, R31, 0x1c0, RZ, 0xc0, !PT ;  /* 0x000001c01f1f7812 */ /* 0x000fe200078ec0ff */
[----:B------:R-:W-:Y:S01]  /*2070*/  IMAD.SHL.U32 R18, R66, 0x8, RZ ;  /* 0x0000000842127824 */ /* 0x000fe200078e00ff */
[----:B-1----:R-:W-:Y:S02]  /*2080*/  LOP3.LUT R21, R4, 0xfffffff0, RZ, 0xc0, !PT ;  /* 0xfffffff004157812 */ /* 0x002fe400078ec0ff */
[----:B------:R-:W-:Y:S02]  /*2090*/  SHF.R.U32.HI R170, RZ, 0x3, R31 ;  /* 0x00000003ffaa7819 */ /* 0x000fe4000001161f */
[----:B------:R-:W-:Y:S01]  /*20a0*/  LOP3.LUT R19, R31, 0x38, R18, 0xf8, !PT ;  /* 0x000000381f137812 */ /* 0x000fe200078ef812 */
[----:B------:R-:W-:Y:S01]  /*20b0*/  IMAD.IADD R12, R146, 0x1, -R21 ;  /* 0x00000001920c7824 */ /* 0x000fe200078e0a15 */
[----:B------:R-:W-:Y:S02]  /*20c0*/  SHF.R.S32.HI R67, RZ, 0x4, R4 ;  /* 0x00000004ff437819 */ /* 0x000fe40000011404 */
[----:B------:R-:W-:-:S02]  /*20d0*/  LOP3.LUT R170, R19, R170, RZ, 0x3c, !PT ;  /* 0x000000aa13aa7212 */ /* 0x000fc400078e3cff */
[----:B------:R-:W-:Y:S01]  /*20e0*/  SHF.R.S32.HI R19, RZ, 0x1f, R12 ;  /* 0x0000001fff137819 */ /* 0x000fe2000001140c */
[----:B------:R-:W-:Y:S01]  /*20f0*/  IMAD R8, R17, R62, RZ ;  /* 0x0000003e11087224 */ /* 0x000fe200078e02ff */
[----:B------:R-:W-:Y:S02]  /*2100*/  LEA.HI R17, R4, R67, RZ, 0x1 ;  /* 0x0000004304117211 */ /* 0x000fe400078f08ff */
[----:B------:R-:W-:Y:S02]  /*2110*/  LEA.HI R4, R19, R12, RZ, 0x3 ;  /* 0x0000000c13047211 */ /* 0x000fe400078f18ff */
[----:B------:R-:W-:Y:S02]  /*2120*/  IADD3 R22, P1, R18, R14, RZ ;  /* 0x0000000e12167210 */ /* 0x000fe40007f3e0ff */
[----:B------:R-:W-:Y:S02]  /*2130*/  SHF.R.S32.HI R19, RZ, 0x1f, R18 ;  /* 0x0000001fff137819 */ /* 0x000fe40000011412 */
[----:B------:R-:W-:-:S02]  /*2140*/  LOP3.LUT R14, R17, 0xfffffffe, RZ, 0xc0, !PT ;  /* 0xfffffffe110e7812 */ /* 0x000fc400078ec0ff */
[----:B------:R-:W-:Y:S01]  /*2150*/  LOP3.LUT R17, R4, 0xfffffff8, RZ, 0xc0, !PT ;  /* 0xfffffff804117812 */ /* 0x000fe200078ec0ff */
[----:B------:R-:W-:Y:S01]  /*2160*/  IMAD.X R23, R19, 0x1, R23, P1 ;  /* 0x0000000113177824 */ /* 0x000fe200008e0617 */
[----:B------:R-:W-:Y:S01]  /*2170*/  SHF.R.S32.HI R68, RZ, 0x1f, R241 ;  /* 0x0000001fff447819 */ /* 0x000fe200000114f1 */
[C---:B------:R-:W-:Y:S02]  /*2180*/  IMAD R8, R13.reuse, R63, R8 ;  /* 0x0000003f0d087224 */ /* 0x040fe400078e0208 */
[----:B------:R-:W-:-:S04]  /*2190*/  IMAD.WIDE.U32 R30, R13, R62, R22 ;  /* 0x0000003e0d1e7225 */ /* 0x000fc800078e0016 */
[----:B------:R-:W-:Y:S02]  /*21a0*/  IMAD.IADD R17, R12, 0x1, -R17 ;  /* 0x000000010c117824 */ /* 0x000fe400078e0a11 */
[----:B------:R-:W-:Y:S01]  /*21b0*/  IMAD.IADD R67, R67, 0x1, -R14 ;  /* 0x0000000143437824 */ /* 0x000fe200078e0a0e */
[----:B------:R-:W-:Y:S01]  /*21c0*/  IADD3 R14, R18, 0x40, RZ ;  /* 0x00000040120e7810 */ /* 0x000fe20007ffe0ff */
[----:B------:R-:W-:Y:S02]  /*21d0*/  IMAD.IADD R31, R31, 0x1, R8 ;  /* 0x000000011f1f7824 */ /* 0x000fe400078e0208 */
[----:B------:R-:W-:Y:S02]  /*21e0*/  IMAD R8, R29, R16, RZ ;  /* 0x000000101d087224 */ /* 0x000fe400078e02ff */
[----:B------:R-:W-:Y:S02]  /*21f0*/  IMAD.SHL.U32 R47, R4, 0x40, RZ ;  /* 0x00000040042f7824 */ /* 0x000fe400078e00ff */
[----:B------:R-:W-:-:S02]  /*2200*/  IMAD R8, R15, R28, R8 ;  /* 0x0000001c0f087224 */ /* 0x000fc400078e0208 */
[----:B------:R-:W-:Y:S01]  /*2210*/  IMAD.WIDE.U32 R28, R16, R28, R30 ;  /* 0x0000001c101c7225 */ /* 0x000fe200078e001e */
[----:B------:R-:W-:-:S03]  /*2220*/  SHF.R.S32.HI R177, RZ, 0x1f, R176 ;  /* 0x0000001fffb17819 */ /* 0x000fc600000114b0 */
[----:B------:R-:W-:Y:S01]  /*2230*/  IMAD R185, R63, R176, RZ ;  /* 0x000000b03fb97224 */ /* 0x000fe200078e02ff */
[C---:B------:R-:W-:Y:S02]  /*2240*/  LOP3.LUT P3, RZ, R17.reuse, 0x4, RZ, 0xc0, !PT ;  /* 0x0000000411ff7812 */ /* 0x040fe4000786c0ff */
[----:B------:R-:W-:Y:S01]  /*2250*/  LOP3.LUT P2, RZ, R17, 0x2, RZ, 0xc0, !PT ;  /* 0x0000000211ff7812 */ /* 0x000fe2000784c0ff */
[----:B------:R-:W-:Y:S01]  /*2260*/  IMAD R185, R177, R62, R185 ;  /* 0x0000003eb1b97224 */ /* 0x000fe200078e02b9 */
[----:B------:R-:W-:-:S05]  /*2270*/  LEA.HI R21, R9, R146, RZ, 0x6 ;  /* 0x0000009209157211 */ /* 0x000fca00078f30ff */
[----:B------:R-:W-:-:S05]  /*2280*/  IMAD.SHL.U32 R21, R21, 0x8, RZ ;  /* 0x0000000815157824 */ /* 0x000fca00078e00ff */
[----:B------:R-:W-:Y:S02]  /*2290*/  LOP3.LUT R170, R170, 0xfffffe00, R21, 0xf8, !PT ;  /* 0xfffffe00aaaa7812 */ /* 0x000fe400078ef815 */
[----:B------:R-:W-:Y:S01]  /*22a0*/  SHF.R.S32.HI R21, RZ, 0x1f, R239 ;  /* 0x0000001fff157819 */ /* 0x000fe200000114ef */
[----:B------:R-:W-:Y:S01]  /*22b0*/  IMAD R175, R61, R176, RZ ;  /* 0x000000b03daf7224 */ /* 0x000fe200078e02ff */
[----:B------:R-:W-:-:S03]  /*22c0*/  LEA.HI R64, R9, R146, RZ, 0x5 ;  /* 0x0000009209407211 */ /* 0x000fc600078f28ff */
[----:B------:R-:W-:Y:S01]  /*22d0*/  IMAD R175, R177, R60, R175 ;  /* 0x0000003cb1af7224 */ /* 0x000fe200078e02af */
[----:B------:R-:W-:Y:S01]  /*22e0*/  LOP3.LUT R169, R64, 0xffffffe0, RZ, 0xc0, !PT ;  /* 0xffffffe040a97812 */ /* 0x000fe200078ec0ff */
[----:B------:R-:W-:Y:S02]  /*22f0*/  IMAD.MOV.U32 R50, RZ, RZ, 0x10 ;  /* 0x00000010ff327424 */ /* 0x000fe400078e00ff */
        /* <DEDUP_REMOVED lines=8> */
[----:B------:R-:W-:Y:S01]  /*2380*/  IMAD.SHL.U32 R167, R66, 0x4, RZ ;  /* 0x0000000442a77824 */ /* 0x000fe200078e00ff */
[----:B------:R-:W-:Y:S01]  /*2390*/  SEL R48, R48, 0xffffffe0, !P3 ;  /* 0xffffffe030307807 */ /* 0x000fe20005800000 */
[----:B--2---:R-:W-:-:S04]  /*23a0*/  @P0 IMAD.WIDE.U32 R22, R186, R6, RZ ;  /* 0x00000006ba160225 */ /* 0x004fc800078e00ff */
[----:B------:R-:W-:Y:S02]  /*23b0*/  @P0 IMAD R12, R187, R6, RZ ;  /* 0x00000006bb0c0224 */ /* 0x000fe400078e02ff */
[-C--:B---3--:R-:W-:Y:S02]  /*23c0*/  @!P0 IMAD R13, R27, R241.reuse, RZ ;  /* 0x000000f11b0d8224 */ /* 0x088fe400078e02ff */
[----:B------:R-:W-:-:S04]  /*23d0*/  @!P0 IMAD.WIDE.U32 R32, R26, R241, RZ ;  /* 0x000000f11a208225 */ /* 0x000fc800078e00ff */
[----:B------:R-:W-:Y:S02]  /*23e0*/  @!P0 IMAD R26, R26, R68, R13 ;  /* 0x000000441a1a8224 */ /* 0x000fe400078e020d */
[----:B------:R-:W-:Y:S02]  /*23f0*/  @P0 IMAD.IADD R13, R23, 0x1, R12 ;  /* 0x00000001170d0824 */ /* 0x000fe400078e020c */
[----:B------:R-:W-:Y:S02]  /*2400*/  IMAD.SHL.U32 R23, R17, 0x40, RZ ;  /* 0x0000004011177824 */ /* 0x000fe400078e00ff */
[----:B------:R-:W-:Y:S02]  /*2410*/  @P0 IMAD.MOV.U32 R6, RZ, RZ, R22 ;  /* 0x000000ffff060224 */ /* 0x000fe400078e0016 */
[----:B------:R-:W-:Y:S01]  /*2420*/  @!P0 IMAD.MOV.U32 R6, RZ, RZ, R32 ;  /* 0x000000ffff068224 */ /* 0x000fe200078e0020 */
[----:B------:R-:W-:Y:S01]  /*2430*/  LOP3.LUT R23, R23, 0x1c0, RZ, 0xc0, !PT ;  /* 0x000001c017177812 */ /* 0x000fe200078ec0ff */
[----:B------:R-:W-:-:S02]  /*2440*/  IMAD.SHL.U32 R12, R67, 0x8, RZ ;  /* 0x00000008430c7824 */ /* 0x000fc400078e00ff */
[----:B------:R-:W-:Y:S01]  /*2450*/  @!P0 IMAD.IADD R13, R33, 0x1, R26 ;  /* 0x00000001210d8824 */ /* 0x000fe200078e021a */
[----:B------:R-:W-:Y:S02]  /*2460*/  IADD3 R26, P1, R18, R6, RZ ;  /* 0x00000006121a7210 */ /* 0x000fe40007f3e0ff */
[----:B------:R-:W-:Y:S02]  /*2470*/  ISETP.GE.AND P0, PT, R14, R171, PT ;  /* 0x000000ab0e00720c */ /* 0x000fe40003f06270 */
[----:B------:R-:W-:Y:S02]  /*2480*/  LOP3.LUT R12, R23, 0x8, R12, 0xf8, !PT ;  /* 0x00000008170c7812 */ /* 0x000fe400078ef80c */
[----:B------:R-:W-:Y:S01]  /*2490*/  SHF.R.U32.HI R23, RZ, 0x3, R23 ;  /* 0x00000003ff177819 */ /* 0x000fe20000011617 */
[----:B------:R-:W-:Y:S01]  /*24a0*/  IMAD.X R27, R19, 0x1, R13, P1 ;  /* 0x00000001131b7824 */ /* 0x000fe200008e060d */
[----:B------:R-:W-:Y:S01]  /*24b0*/  SEL R4, RZ, 0xffffffff, P0 ;  /* 0xffffffffff047807 */ /* 0x000fe20000000000 */
[----:B------:R-:W-:Y:S01]  /*24c0*/  IMAD.MOV.U32 R22, RZ, RZ, R28 ;  /* 0x000000ffff167224 */ /* 0x000fe200078e001c */
[----:B------:R-:W-:Y:S01]  /*24d0*/  LOP3.LUT R12, R12, R23, RZ, 0x3c, !PT ;  /* 0x000000170c0c7212 */ /* 0x000fe200078e3cff */
[----:B------:R-:W-:Y:S01]  /*24e0*/  IMAD.IADD R23, R29, 0x1, R8 ;  /* 0x000000011d177824 */ /* 0x000fe200078e0208 */
[----:B------:R-:W-:-:S02]  /*24f0*/  ISETP.GE.AND P1, PT, R18, R171, PT ;  /* 0x000000ab1200720c */ /* 0x000fc40003f26270 */
[----:B------:R-:W-:Y:S01]  /*2500*/  IADD3 R13, R18, 0x80, RZ ;  /* 0x00000080120d7810 */ /* 0x000fe20007ffe0ff */
[----:B------:R-:W-:Y:S01]  /*2510*/  IMAD.SHL.U32 R4, R4, 0x2, RZ ;  /* 0x0000000204047824 */ /* 0x000fe200078e00ff */
[----:B------:R-:W-:Y:S01]  /*2520*/  SEL R17, RZ, 0x1, P1 ;  /* 0x00000001ff117807 */ /* 0x000fe20000800000 */
[----:B------:R-:W-:Y:S01]  /*2530*/  IMAD.WIDE.U32 R22, R176, R62, R22 ;  /* 0x0000003eb0167225 */ /* 0x000fe200078e0016 */
[----:B------:R-:W-:Y:S02]  /*2540*/  ISETP.GE.AND P0, PT, R13, R171, PT ;  /* 0x000000ab0d00720c */ /* 0x000fe40003f06270 */
[----:B------:R-:W-:Y:S01]  /*2550*/  LOP3.LUT R4, R4, 0x2, R17, 0xe2, !PT ;  /* 0x0000000204047812 */ /* 0x000fe200078ee211 */
[----:B------:R-:W-:Y:S01]  /*2560*/  IMAD.IADD R185, R23, 0x1, R185 ;  /* 0x0000000117b97824 */ /* 0x000fe200078e02b9 */
[----:B------:R-:W-:Y:S02]  /*2570*/  SEL R17, RZ, 0x4, P0 ;  /* 0x00000004ff117807 */ /* 0x000fe40000000000 */
[----:B----4-:R-:W-:-:S04]  /*2580*/  LEA R184, P0, R22, R2, 0x1 ;  /* 0x0000000216b87211 */ /* 0x010fc800078008ff */
[----:B------:R-:W-:Y:S02]  /*2590*/  LEA.HI.X R185, R22, R3, R185, 0x1, P0 ;  /* 0x0000000316b97211 */ /* 0x000fe400000f0cb9 */
[----:B------:R-:W-:Y:S02]  /*25a0*/  SHF.R.S32.HI R3, RZ, 0x1f, R94 ;  /* 0x0000001fff037819 */ /* 0x000fe4000001145e */
[----:B------:R-:W-:Y:S02]  /*25b0*/  LOP3.LUT R47, R12, 0xfffffe00, R47, 0xf8, !PT ;  /* 0xfffffe000c2f7812 */ /* 0x000fe400078ef82f */
[----:B------:R-:W-:Y:S02]  /*25c0*/  LEA.HI R3, R3, R94, RZ, 0x6 ;  /* 0x0000005e03037211 */ /* 0x000fe400078f30ff */
[----:B------:R-:W-:Y:S02]  /*25d0*/  IADD3 R12, R18, 0xc0, RZ ;  /* 0x000000c0120c7810 */ /* 0x000fe40007ffe0ff */
[----:B------:R-:W-:-:S02]  /*25e0*/  SHF.R.S32.HI R3, RZ, 0x6, R3 ;  /* 0x00000006ff037819 */ /* 0x000fc40000011403 */
[----:B------:R-:W-:Y:S02]  /*25f0*/  ISETP.GE.AND P1, PT, R12, R171, PT ;  /* 0x000000ab0c00720c */ /* 0x000fe40003f26270 */
[----:B------:R-:W-:Y:S01]  /*2600*/  IMNMX R92, R234, R3, !PT ;  /* 0x00000003ea5c7217 */ /* 0x000fe20007800200 */
[----:B------:R-:W-:Y:S01]  /*2610*/  IMAD R6, R25, R239, RZ ;  /* 0x000000ef19067224 */ /* 0x000fe200078e02ff */
[----:B------:R-:W-:Y:S02]  /*2620*/  IADD3 R172, P0, R18, R0, RZ ;  /* 0x0000000012ac7210 */ /* 0x000fe40007f1e0ff */
[----:B------:R-:W-:Y:S02]  /*2630*/  SEL R168, RZ, 0x8, P1 ;  /* 0x00000008ffa87807 */ /* 0x000fe40000800000 */
[----:B------:R-:W-:Y:S01]  /*2640*/  ISETP.GT.AND P1, PT, R165, R92, PT ;  /* 0x0000005ca500720c */ /* 0x000fe20003f24270 */
[----:B------:R-:W-:Y:S02]  /*2650*/  IMAD R6, R24, R21, R6 ;  /* 0x0000001518067224 */ /* 0x000fe400078e0206 */
[----:B------:R-:W-:-:S04]  /*2660*/  IMAD.WIDE.U32 R180, R239, R24, R26 ;  /* 0x00000018efb47225 */ /* 0x000fc800078e001a */
[----:B------:R-:W-:Y:S02]  /*2670*/  IMAD.X R173, R19, 0x1, R7, P0 ;  /* 0x0000000113ad7824 */ /* 0x000fe400000e0607 */
[----:B------:R-:W-:-:S04]  /*2680*/  IMAD.WIDE R24, R237, 0x40, R176 ;  /* 0x00000040ed187825 */ /* 0x000fc800078e02b0 */
[----:B------:R-:W-:-:S04]  /*2690*/  IMAD.WIDE.U32 R172, R176, R60, R172 ;  /* 0x0000003cb0ac7225 */ /* 0x000fc800078e00ac */
[----:B------:R-:W-:Y:S02]  /*26a0*/  IMAD.IADD R181, R181, 0x1, R6 ;  /* 0x00000001b5b57824 */ /* 0x000fe400078e0206 */
[----:B------:R-:W-:Y:S01]  /*26b0*/  IMAD R183, R25, R186, RZ ;  /* 0x000000ba19b77224 */ /* 0x000fe200078e02ff */
[----:B------:R-:W-:Y:S01]  /*26c0*/  LEA R236, P0, R172, R178, 0x1 ;  /* 0x000000b2acec7211 */ /* 0x000fe200078008ff */
[----:B------:R-:W-:Y:S02]  /*26d0*/  IMAD.IADD R175, R173, 0x1, R175 ;  /* 0x00000001adaf7824 */ /* 0x000fe400078e02af */
[C---:B------:R-:W-:Y:S02]  /*26e0*/  IMAD R183, R24.reuse, R187, R183 ;  /* 0x000000bb18b77224 */ /* 0x040fe400078e02b7 */
[----:B------:R-:W-:Y:S01]  /*26f0*/  IMAD.WIDE.U32 R180, R24, R186, R180 ;  /* 0x000000ba18b47225 */ /* 0x000fe200078e00b4 */
[----:B------:R-:W-:Y:S02]  /*2700*/  LOP3.LUT R168, R168, R4, R17, 0xfe, !PT ;  /* 0x00000004a8a87212 */ /* 0x000fe400078efe11 */
[----:B------:R-:W-:Y:S01]  /*2710*/  LEA.HI.X R235, R172, R179, R175, 0x1, P0 ;  /* 0x000000b3aceb7211 */ /* 0x000fe200000f0caf */
[----:B------:R-:W-:-:S02]  /*2720*/  @!P4 IMAD.MOV.U32 R20, RZ, RZ, RZ ;  /* 0x000000ffff14c224 */ /* 0x000fc400078e00ff */
        /* <DEDUP_REMOVED lines=13> */
[----:B------:R-:W-:-:S02]  /*2800*/  SHF.R.S32.HI R21, RZ, 0x1f, R94 ;  /* 0x0000001fff157819 */ /* 0x000fc4000001145e */
[----:B-----5:R-:W-:Y:S01]  /*2810*/  IADD3 R20, R20, R5, RZ ;  /* 0x0000000514147210 */ /* 0x020fe20007ffe0ff */
[----:B------:R-:W-:Y:S01]  /*2820*/  IMAD.SHL.U32 R70, R62, 0x20, RZ ;  /* 0x000000203e467824 */ /* 0x000fe200078e00ff */
[----:B------:R-:W-:Y:S01]  /*2830*/  LOP3.LUT R158, R168, 0xffff, RZ, 0xc0, !PT ;  /* 0x0000ffffa89e7812 */ /* 0x000fe200078ec0ff */
[----:B------:R-:W-:Y:S01]  /*2840*/  IMAD R69, R63, 0x60, RZ ;  /* 0x000000603f457824 */ /* 0x000fe200078e02ff */
[C---:B------:R-:W-:Y:S01]  /*2850*/  SHF.L.U64.HI R71, R62.reuse, 0x5, R63 ;  /* 0x000000053e477819 */ /* 0x040fe2000001023f */
[----:B------:R-:W-:Y:S01]  /*2860*/  IMAD.WIDE.U32 R190, R62, 0x60, RZ ;  /* 0x000000603ebe7825 */ /* 0x000fe200078e00ff */
[C---:B------:R-:W-:Y:S02]  /*2870*/  LOP3.LUT R164, R158.reuse, 0x1, RZ, 0xc0, !PT ;  /* 0x000000019ea47812 */ /* 0x040fe400078ec0ff */
        /* <DEDUP_REMOVED lines=41> */
[----:B------:R-:W-:Y:S02]  /*2b10*/  IMAD.X R21, R177, 0x1, ~R21, P0 ;  /* 0x00000001b1157824 */ /* 0x000fe400000e0e15 */
[----:B------:R-:W-:Y:S02]  /*2b20*/  IMAD.IADD R29, R29, 0x1, R2 ;  /* 0x000000011d1d7824 */ /* 0x000fe400078e0202 */
[----:B------:R-:W-:Y:S02]  /*2b30*/  IMAD.IADD R27, R27, 0x1, R0 ;  /* 0x000000011b1b7824 */ /* 0x000fe400078e0200 */
[C---:B------:R-:W-:Y:S02]  /*2b40*/  IMAD R121, R21.reuse, R192, RZ ;  /* 0x000000c015797224 */ /* 0x040fe400078e02ff */
[----:B------:R-:W-:Y:S02]  /*2b50*/  IMAD R125, R21, R194, RZ ;  /* 0x000000c2157d7224 */ /* 0x000fe400078e02ff */
[----:B------:R-:W-:-:S02]  /*2b60*/  IMAD R4, R176, R155, R167 ;  /* 0x0000009bb0047224 */ /* 0x000fc400078e02a7 */
[----:B------:R-:W-:Y:S02]  /*2b70*/  IMAD R129, R155, R20, RZ ;  /* 0x000000149b817224 */ /* 0x000fe400078e02ff */
[-C--:B------:R-:W-:Y:S02]  /*2b80*/  IMAD R121, R193, R3.reuse, R121 ;  /* 0x00000003c1797224 */ /* 0x080fe400078e0279 */
[-C--:B------:R-:W-:Y:S02]  /*2b90*/  IMAD R125, R195, R3.reuse, R125 ;  /* 0x00000003c37d7224 */ /* 0x080fe400078e027d */
[----:B------:R-:W-:-:S04]  /*2ba0*/  IMAD.WIDE.U32 R16, R192, R3, R28 ;  /* 0x00000003c0107225 */ /* 0x000fc800078e001c */
[----:B------:R-:W-:-:S04]  /*2bb0*/  IMAD.WIDE.U32 R20, R194, R3, R26 ;  /* 0x00000003c2147225 */ /* 0x000fc800078e001a */
[----:B------:R-:W-:Y:S01]  /*2bc0*/  IMAD.IADD R3, R167, 0x1, R4 ;  /* 0x00000001a7037824 */ /* 0x000fe200078e0204 */
[----:B------:R-:W-:Y:S02]  /*2bd0*/  SHF.R.S32.HI R2, RZ, 0x1f, R129 ;  /* 0x0000001fff027819 */ /* 0x000fe40000011481 */
[----:B------:R-:W-:Y:S02]  /*2be0*/  IADD3 R0, P3, R129, R4, RZ ;  /* 0x0000000481007210 */ /* 0x000fe40007f7e0ff */
[----:B------:R-:W-:Y:S02]  /*2bf0*/  IADD3 R125, R21, R125, RZ ;  /* 0x0000007d157d7210 */ /* 0x000fe40007ffe0ff */
[C---:B------:R-:W-:Y:S02]  /*2c00*/  LEA R124, P0, R20.reuse, R24, 0x1 ;  /* 0x00000018147c7211 */ /* 0x040fe400078008ff */
[----:B------:R-:W-:Y:S01]  /*2c10*/  IADD3 R129, P2, R129, R3, RZ ;  /* 0x0000000381817210 */ /* 0x000fe20007f5e0ff */
        /* <DEDUP_REMOVED lines=64> */
[C---:B------:R-:W-:Y:S01]  /*3020*/  IMAD.IADD R150, R166.reuse, 0x1, R153 ;  /* 0x00000001a6967824 */ /* 0x040fe200078e0299 */
[C---:B------:R-:W-:Y:S01]  /*3030*/  IADD3 R116, P0, R107.reuse, R106, RZ ;  /* 0x0000006a6b747210 */ /* 0x040fe20007f1e0ff */
[C---:B------:R-:W-:Y:S01]  /*3040*/  IMAD.IADD R148, R166.reuse, 0x1, R151 ;  /* 0x00000001a6947824 */ /* 0x040fe200078e0297 */
        /* <DEDUP_REMOVED lines=27> */
.L_x_3714:
        /* <DEDUP_REMOVED lines=22> */
.L_x_3598:
[----:B------:R-:W-:Y:S05]  /*3360*/  BSYNC B0 ;  /* 0x0000000000007941 */ /* 0x000fea0003800000 */
.L_x_3597:
        /* <DEDUP_REMOVED lines=21> */
.L_x_3600:
[----:B------:R-:W-:Y:S05]  /*34c0*/  BSYNC B0 ;  /* 0x0000000000007941 */ /* 0x000fea0003800000 */
.L_x_3599:
        /* <DEDUP_REMOVED lines=21> */
.L_x_3602:
[----:B------:R-:W-:Y:S05]  /*3620*/  BSYNC B0 ;  /* 0x0000000000007941 */ /* 0x000fea0003800000 */
.L_x_3601:
        /* <DEDUP_REMOVED lines=21> */
.L_x_3604:
[----:B------:R-:W-:Y:S05]  /*3780*/  BSYNC B0 ;  /* 0x0000000000007941 */ /* 0x000fea0003800000 */
.L_x_3603:
        /* <DEDUP_REMOVED lines=69> */
.L_x_3611:
[----:B------:R-:W-:Y:S05]  /*3be0*/  BSYNC B0 ;  /* 0x0000000000007941 */ /* 0x000fea0003800000 */
.L_x_3610:
        /* <DEDUP_REMOVED lines=54> */
.L_x_3613:
[----:B------:R-:W-:Y:S05]  /*3f50*/  BSYNC B0 ;  /* 0x0000000000007941 */ /* 0x000fea0003800000 */
.L_x_3612:
        /* <DEDUP_REMOVED lines=54> */
.L_x_3615:
[----:B------:R-:W-:Y:S05]  /*42c0*/  BSYNC B0 ;  /* 0x0000000000007941 */ /* 0x000fea0003800000 */
.L_x_3614:
        /* <DEDUP_REMOVED lines=53> */
.L_x_3609:
[----:B------:R-:W-:Y:S05]  /*4620*/  BSYNC B1 ;  /* 0x0000000000017941 */ /* 0x000fea0003800000 */
.L_x_3608:
        /* <DEDUP_REMOVED lines=67> */
.L_x_3619:
[----:B------:R-:W-:Y:S05]  /*4a60*/  BSYNC B0 ;  /* 0x0000000000007941 */ /* 0x000fea0003800000 */
.L_x_3618:
        /* <DEDUP_REMOVED lines=57> */
.L_x_3621:
[----:B------:R-:W-:Y:S05]  /*4e00*/  BSYNC B0 ;  /* 0x0000000000007941 */ /* 0x000fea0003800000 */
.L_x_3620:
        /* <DEDUP_REMOVED lines=57> */
.L_x_3623:
[----:B------:R-:W-:Y:S05]  /*51a0*/  BSYNC B0 ;  /* 0x0000000000007941 */ /* 0x000fea0003800000 */
.L_x_3622:
        /* <DEDUP_REMOVED lines=56> */
.L_x_3617:
[----:B------:R-:W-:Y:S05]  /*5530*/  BSYNC B1 ;  /* 0x0000000000017941 */ /* 0x000fea0003800000 */
.L_x_3616:
        /* <DEDUP_REMOVED lines=67> */
.L_x_3627:
[----:B------:R-:W-:Y:S05]  /*5970*/  BSYNC B0 ;  /* 0x0000000000007941 */ /* 0x000fea0003800000 */
.L_x_3626:
        /* <DEDUP_REMOVED lines=57> */
.L_x_3629:
[----:B------:R-:W-:Y:S05]  /*5d10*/  BSYNC B0 ;  /* 0x0000000000007941 */ /* 0x000fea0003800000 */
.L_x_3628:
        /* <DEDUP_REMOVED lines=57> */
.L_x_3631:
[----:B------:R-:W-:Y:S05]  /*60b0*/  BSYNC B0 ;  /* 0x0000000000007941 */ /* 0x000fea0003800000 */
.L_x_3630:
        /* <DEDUP_REMOVED lines=56> */
.L_x_3625:
[----:B------:R-:W-:Y:S05]  /*6440*/  BSYNC B1 ;  /* 0x0000000000017941 */ /* 0x000fea0003800000 */
.L_x_3624:
        /* <DEDUP_REMOVED lines=69> */
.L_x_3635:
[----:B------:R-:W-:Y:S05]  /*68a0*/  BSYNC B0 ;  /* 0x0000000000007941 */ /* 0x000fea0003800000 */
.L_x_3634:
        /* <DEDUP_REMOVED lines=57> */
.L_x_3637:
[----:B------:R-:W-:Y:S05]  /*6c40*/  BSYNC B0 ;  /* 0x0000000000007941 */ /* 0x000fea0003800000 */
.L_x_3636:
        /* <DEDUP_REMOVED lines=57> */
.L_x_3639:
[----:B------:R-:W-:Y:S05]  /*6fe0*/  BSYNC B0 ;  /* 0x0000000000007941 */ /* 0x000fea0003800000 */
.L_x_3638:
        /* <DEDUP_REMOVED lines=56> */
.L_x_3633:
[----:B------:R-:W-:Y:S05]  /*7370*/  BSYNC B1 ;  /* 0x0000000000017941 */ /* 0x000fea0003800000 */
.L_x_3632:
[----:B-1----:R-:W2:Y:S02]  /*7380*/  LD.E R3, [R10.64+0xd0] ;  /* 0x0000d0060a037980 */ /* 0x002ea4000c101900 */
[----:B--2---:R-:W-:Y:S05]  /*7390*/  IMAD.U32 R3, R3, -0x20, RZ ;  /* 0xffffffe003037824 */ /* 0x004fea00078e00ff */
[C---:B------:R-:W-:Y:S02]  /*73a0*/  LEA R20, P1, R3.reuse, R20, 0x1 ;  /* 0x0000001403147211 */ /* 0x040fe400078208ff */
[C---:B------:R-:W-:Y:S02]  /*73b0*/  LEA R52, P0, R3.reuse, R52, 0x1 ;  /* 0x0000003403347211 */ /* 0x040fe400078008ff */
[C---:B------:R-:W-:Y:S02]  /*73c0*/  LEA.HI.X.SX32 R21, R3.reuse, R21, 0x1, P1 ;  /* 0x0000001503157211 */ /* 0x040fe400008f0eff */
[----:B------:R-:W-:Y:S01]  /*73d0*/  LEA.HI.X.SX32 R53, R3, R53, 0x1, P0 ;  /* 0x0000003503357211 */ /* 0x000fe200000f0eff */
[----:B------:R-:W-:-:S05]  /*73e0*/  BRA `(.L_x_3640) ;  /* 0x00006dc000007947 */ /* 0x000fca0003800000 */
.L_x_3607:
        /* <DEDUP_REMOVED lines=95> */
.L_x_3646:
[----:B------:R-:W-:Y:S05]  /*79e0*/  BSYNC B0 ;  /* 0x0000000000007941 */ /* 0x000fea0003800000 */
.L_x_3645:
[----:B-----5:R3:W-:Y:S02]  /*79f0*/  ST.E.128 [R130.64], R36 ;  /* 0x0000002482007985 */ /* 0x0207e4000c101d06 */
.L_x_3644:
[----:B------:R-:W-:Y:S05]  /*7a00*/  BSYNC B1 ;  /* 0x0000000000017941 */ /* 0x000fea0003800000 */
.L_x_3643:
        /* <DEDUP_REMOVED lines=93> */
.L_x_3650:
[----:B------:R-:W-:Y:S05]  /*7fe0*/  BSYNC B0 ;  /* 0x0000000000007941 */ /* 0x000fea0003800000 */
.L_x_3649:
[----:B-----5:R4:W-:Y:S02]  /*7ff0*/  ST.E.128 [R130.64+0x80], R36 ;  /* 0x0000802482007985 */ /* 0x0209e4000c101d06 */
.L_x_3648:
[----:B------:R-:W-:Y:S05]  /*8000*/  BSYNC B1 ;  /* 0x0000000000017941 */ /* 0x000fea0003800000 */
.L_x_3647:
        /* <DEDUP_REMOVED lines=93> */
.L_x_3654:
[----:B------:R-:W-:Y:S05]  /*85e0*/  BSYNC B0 ;  /* 0x0000000000007941 */ /* 0x000fea0003800000 */
.L_x_3653:
[----:B-----5:R4:W-:Y:S02]  /*85f0*/  ST.E.128 [R130.64+0x100], R36 ;  /* 0x0001002482007985 */ /* 0x0209e4000c101d06 */
.L_x_3652:
[----:B------:R-:W-:Y:S05]  /*8600*/  BSYNC B1 ;  /* 0x0000000000017941 */ /* 0x000fea0003800000 */
.L_x_3651:
        /* <DEDUP_REMOVED lines=92> */
.L_x_3656:
[----:B------:R-:W-:Y:S05]  /*8bd0*/  BSYNC B0 ;  /* 0x0000000000007941 */ /* 0x000fea0003800000 */
.L_x_3655:
[----:B-----5:R4:W-:Y:S02]  /*8be0*/  ST.E.128 [R130.64+0x180], R36 ;  /* 0x0001802482007985 */ /* 0x0209e4000c101d06 */
.L_x_3642:
[----:B------:R-:W-:Y:S05]  /*8bf0*/  BSYNC B2 ;  /* 0x0000000000027941 */ /* 0x000fea0003800000 */
.L_x_3641:
        /* <DEDUP_REMOVED lines=29> */
[C---:B------:R-:W-:Y:S02]  /*8dd0*/  LEA R22, P0, R201.reuse, R202, 0x1 ;  /* 0x000000cac9167211 */ /* 0x040fe400078008ff */
        /* <DEDUP_REMOVED lines=73> */
.L_x_3662:
[----:B------:R-:W-:Y:S05]  /*9270*/  BSYNC B0 ;  /* 0x0000000000007941 */ /* 0x000fea0003800000 */
.L_x_3661:
[C---:B-1----:R-:W-:Y:S04]  /*9280*/  LEA R2, P0, R232.reuse, R130, 0x1 ;  /* 0x00000082e8027211 */ /* 0x042fe800078008ff */
[----:B------:R-:W-:Y:S05]  /*9290*/  LEA.HI.X R3, R232, R131, R233, 0x1, P0 ;  /* 0x00000083e8037211 */ /* 0x000fea00000f0ce9 */
[----:B-----5:R1:W-:Y:S04]  /*92a0*/  ST.E.128 [R2.64], R36 ;  /* 0x0000002402007985 */ /* 0x0203e8000c101d06 */
.L_x_3660:
[----:B------:R-:W-:Y:S05]  /*92b0*/  BSYNC B1 ;  /* 0x0000000000017941 */ /* 0x000fea0003800000 */
.L_x_3659:
        /* <DEDUP_REMOVED lines=98> */
.L_x_3666:
[----:B------:R-:W-:Y:S05]  /*98e0*/  BSYNC B0 ;  /* 0x0000000000007941 */ /* 0x000fea0003800000 */
.L_x_3665:
[C---:B------:R-:W-:Y:S04]  /*98f0*/  LEA R2, P0, R89.reuse, R130, 0x1 ;  /* 0x0000008259027211 */ /* 0x040fe800078008ff */
[----:B------:R-:W-:Y:S05]  /*9900*/  LEA.HI.X R3, R89, R131, R88, 0x1, P0 ;  /* 0x0000008359037211 */ /* 0x000fea00000f0c58 */
[----:B-----5:R3:W-:Y:S04]  /*9910*/  ST.E.128 [R2.64], R36 ;  /* 0x0000002402007985 */ /* 0x0207e8000c101d06 */
.L_x_3664:
[----:B------:R-:W-:Y:S05]  /*9920*/  BSYNC B1 ;  /* 0x0000000000017941 */ /* 0x000fea0003800000 */
.L_x_3663:
        /* <DEDUP_REMOVED lines=98> */
.L_x_3670:
[----:B------:R-:W-:Y:S05]  /*9f50*/  BSYNC B0 ;  /* 0x0000000000007941 */ /* 0x000fea0003800000 */
.L_x_3669:
[C---:B------:R-:W-:Y:S04]  /*9f60*/  LEA R2, P0, R85.reuse, R130, 0x1 ;  /* 0x0000008255027211 */ /* 0x040fe800078008ff */
[----:B------:R-:W-:Y:S05]  /*9f70*/  LEA.HI.X R3, R85, R131, R84, 0x1, P0 ;  /* 0x0000008355037211 */ /* 0x000fea00000f0c54 */
[----:B-----5:R3:W-:Y:S04]  /*9f80*/  ST.E.128 [R2.64], R36 ;  /* 0x0000002402007985 */ /* 0x0207e8000c101d06 */
.L_x_3668:
[----:B------:R-:W-:Y:S05]  /*9f90*/  BSYNC B1 ;  /* 0x0000000000017941 */ /* 0x000fea0003800000 */
.L_x_3667:
        /* <DEDUP_REMOVED lines=97> */
.L_x_3672:
[----:B------:R-:W-:Y:S05]  /*a5b0*/  BSYNC B0 ;  /* 0x0000000000007941 */ /* 0x000fea0003800000 */
.L_x_3671:
[C---:B------:R-:W-:Y:S04]  /*a5c0*/  LEA R2, P0, R79.reuse, R130, 0x1 ;  /* 0x000000824f027211 */ /* 0x040fe800078008ff */
[----:B------:R-:W-:Y:S05]  /*a5d0*/  LEA.HI.X R3, R79, R131, R78, 0x1, P0 ;  /* 0x000000834f037211 */ /* 0x000fea00000f0c4e */
[----:B-----5:R3:W-:Y:S04]  /*a5e0*/  ST.E.128 [R2.64], R36 ;  /* 0x0000002402007985 */ /* 0x0207e8000c101d06 */
.L_x_3658:
[----:B------:R-:W-:Y:S05]  /*a5f0*/  BSYNC B2 ;  /* 0x0000000000027941 */ /* 0x000fea0003800000 */
.L_x_3657:
        /* <DEDUP_REMOVED lines=103> */
.L_x_3678:
[----:B------:R-:W-:Y:S05]  /*ac70*/  BSYNC B0 ;  /* 0x0000000000007941 */ /* 0x000fea0003800000 */
.L_x_3677:
[C---:B------:R-:W-:Y:S04]  /*ac80*/  LEA R2, P0, R90.reuse, R130, 0x1 ;  /* 0x000000825a027211 */ /* 0x040fe800078008ff */
[----:B------:R-:W-:Y:S05]  /*ac90*/  LEA.HI.X R3, R90, R131, R91, 0x1, P0 ;  /* 0x000000835a037211 */ /* 0x000fea00000f0c5b */
[----:B-----5:R3:W-:Y:S04]  /*aca0*/  ST.E.128 [R2.64], R36 ;  /* 0x0000002402007985 */ /* 0x0207e8000c101d06 */
.L_x_3676:
[----:B------:R-:W-:Y:S05]  /*acb0*/  BSYNC B1 ;  /* 0x0000000000017941 */ /* 0x000fea0003800000 */
.L_x_3675:
        /* <DEDUP_REMOVED lines=98> */
.L_x_3682:
[----:B------:R-:W-:Y:S05]  /*b2e0*/  BSYNC B0 ;  /* 0x0000000000007941 */ /* 0x000fea0003800000 */
.L_x_3681:
[C---:B------:R-:W-:Y:S04]  /*b2f0*/  LEA R2, P0, R87.reuse, R130, 0x1 ;  /* 0x0000008257027211 */ /* 0x040fe800078008ff */
[----:B------:R-:W-:Y:S05]  /*b300*/  LEA.HI.X R3, R87, R131, R86, 0x1, P0 ;  /* 0x0000008357037211 */ /* 0x000fea00000f0c56 */
[----:B-----5:R3:W-:Y:S04]  /*b310*/  ST.E.128 [R2.64], R36 ;  /* 0x0000002402007985 */ /* 0x0207e8000c101d06 */
.L_x_3680:
[----:B------:R-:W-:Y:S05]  /*b320*/  BSYNC B1 ;  /* 0x0000000000017941 */ /* 0x000fea0003800000 */
.L_x_3679:
        /* <DEDUP_REMOVED lines=23> */
[----:B------:R-:W-:Y:S02]  /*b4a0*/  IADD3 R7, P2, R151, R8, RZ ;  /* 0x0000000897077210 */ /* 0x000fe40007f5e0ff */
[----:B------:R-:W-:Y:S02]  /*b4b0*/  LEA.HI.X.SX32 R23, R42, R45, 0x1, P0 ;  /* 0x0000002d2a177211 */ /* 0x000fe400000f0eff */
[C---:B------:R-:W-:Y:S02]  /*b4c0*/  LEA R200, P0, R7.reuse, R126, 0x1 ;  /* 0x0000007e07c87211 */ /* 0x040fe400078008ff */
        /* <DEDUP_REMOVED lines=72> */
.L_x_3686:
[----:B------:R-:W-:Y:S05]  /*b950*/  BSYNC B0 ;  /* 0x0000000000007941 */ /* 0x000fea0003800000 */
.L_x_3685:
[C---:B------:R-:W-:Y:S04]  /*b960*/  LEA R2, P0, R83.reuse, R130, 0x1 ;  /* 0x0000008253027211 */ /* 0x040fe800078008ff */
[----:B------:R-:W-:Y:S05]  /*b970*/  LEA.HI.X R3, R83, R131, R82, 0x1, P0 ;  /* 0x0000008353037211 */ /* 0x000fea00000f0c52 */
[----:B-----5:R3:W-:Y:S04]  /*b980*/  ST.E.128 [R2.64], R36 ;  /* 0x0000002402007985 */ /* 0x0207e8000c101d06 */
.L_x_3684:
[----:B------:R-:W-:Y:S05]  /*b990*/  BSYNC B1 ;  /* 0x0000000000017941 */ /* 0x000fea0003800000 */
.L_x_3683:
        /* <DEDUP_REMOVED lines=96> */
.L_x_3688:
[----:B------:R-:W-:Y:S05]  /*bfa0*/  BSYNC B0 ;  /* 0x0000000000007941 */ /* 0x000fea0003800000 */
.L_x_3687:
[C---:B-1----:R-:W-:Y:S04]  /*bfb0*/  LEA R2, P0, R77.reuse, R130, 0x1 ;  /* 0x000000824d027211 */ /* 0x042fe800078008ff */
[----:B------:R-:W-:Y:S05]  /*bfc0*/  LEA.HI.X R3, R77, R131, R76, 0x1, P0 ;  /* 0x000000834d037211 */ /* 0x000fea00000f0c4c */
[----:B-----5:R1:W-:Y:S04]  /*bfd0*/  ST.E.128 [R2.64], R28 ;  /* 0x0000001c02007985 */ /* 0x0203e8000c101d06 */
.L_x_3674:
[----:B------:R-:W-:Y:S05]  /*bfe0*/  BSYNC B2 ;  /* 0x0000000000027941 */ /* 0x000fea0003800000 */
.L_x_3673:
        /* <DEDUP_REMOVED lines=103> */
.L_x_3694:
[----:B------:R-:W-:Y:S05]  /*c660*/  BSYNC B0 ;  /* 0x0000000000007941 */ /* 0x000fea0003800000 */
.L_x_3693:
[----:B------:R-:W-:Y:S02]  /*c670*/  IMAD R0, R61, 0x60, RZ ;  /* 0x000000603d007824 */ /* 0x000fe400078e02ff */
[----:B-1----:R-:W-:Y:S05]  /*c680*/  IMAD.WIDE.U32 R2, R60, 0x60, R130 ;  /* 0x000000603c027825 */ /* 0x002fea00078e0082 */
[----:B------:R-:W-:Y:S05]  /*c690*/  IADD3 R3, R3, R0, RZ ;  /* 0x0000000003037210 */ /* 0x000fea0007ffe0ff */
[----:B-----5:R1:W-:Y:S02]  /*c6a0*/  ST.E.128 [R2.64], R28 ;  /* 0x0000001c02007985 */ /* 0x0203e4000c101d06 */
.L_x_3692:
[----:B------:R-:W-:Y:S05]  /*c6b0*/  BSYNC B1 ;  /* 0x0000000000017941 */ /* 0x000fea0003800000 */
.L_x_3691:
        /* <DEDUP_REMOVED lines=19> */
[C---:B------:R-:W-:Y:S02]  /*c7f0*/  @P1 IADD3 R4, -R5.reuse, RZ, RZ ;  /* 0x000000ff05041210 */ /* 0x040fe40007ffe1ff */
        /* <DEDUP_REMOVED lines=77> */
.L_x_3698:
[----:B------:R-:W-:Y:S05]  /*ccd0*/  BSYNC B0 ;  /* 0x0000000000007941 */ /* 0x000fea0003800000 */
.L_x_3697:
[C---:B-1----:R-:W-:Y:S04]  /*cce0*/  LEA R2, P0, R81.reuse, R130, 0x1 ;  /* 0x0000008251027211 */ /* 0x042fe800078008ff */
[----:B------:R-:W-:Y:S05]  /*ccf0*/  LEA.HI.X R3, R81, R131, R80, 0x1, P0 ;  /* 0x0000008351037211 */ /* 0x000fea00000f0c50 */
[----:B-----5:R1:W-:Y:S04]  /*cd00*/  ST.E.128 [R2.64], R28 ;  /* 0x0000001c02007985 */ /* 0x0203e8000c101d06 */
.L_x_3696:
[----:B------:R-:W-:Y:S05]  /*cd10*/  BSYNC B1 ;  /* 0x0000000000017941 */ /* 0x000fea0003800000 */
.L_x_3695:
        /* <DEDUP_REMOVED lines=22> */
[----:B------:R-:W-:Y:S01]  /*ce80*/  LEA.HI.X.SX32 R3, R6, R3, 0x1, P0 ;  /* 0x0000000306037211 */ /* 0x000fe200000f0eff */
[----:B------:R-:W-:Y:S01]  /*ce90*/  IMAD.MOV.U32 R6, RZ, RZ, RZ ;  /* 0x000000ffff067224 */ /* 0x000fe200078e00ff */
[----:B------:R-:W-:Y:S02]  /*cea0*/  LEA R40, P0, R4, R126, 0x1 ;  /* 0x0000007e04287211 */ /* 0x000fe400078008ff */
[----:B------:R-:W-:Y:S01]  /*ceb0*/  LEA.HI.X.SX32 R5, R5, R135, 0x1, P2 ;  /* 0x0000008705057211 */ /* 0x000fe200010f0eff */
        /* <DEDUP_REMOVED lines=71> */
.L_x_3702:
[----:B------:R-:W-:Y:S05]  /*d330*/  BSYNC B0 ;  /* 0x0000000000007941 */ /* 0x000fea0003800000 */
.L_x_3701:
[C---:B-1----:R-:W-:Y:S04]  /*d340*/  LEA R2, P0, R75.reuse, R130, 0x1 ;  /* 0x000000824b027211 */ /* 0x042fe800078008ff */
[----:B------:R-:W-:Y:S05]  /*d350*/  LEA.HI.X R3, R75, R131, R74, 0x1, P0 ;  /* 0x000000834b037211 */ /* 0x000fea00000f0c4a */
[----:B-----5:R1:W-:Y:S04]  /*d360*/  ST.E.128 [R2.64], R28 ;  /* 0x0000001c02007985 */ /* 0x0203e8000c101d06 */
.L_x_3700:
[----:B------:R-:W-:Y:S05]  /*d370*/  BSYNC B1 ;  /* 0x0000000000017941 */ /* 0x000fea0003800000 */
.L_x_3699:
        /* <DEDUP_REMOVED lines=20> */
[C---:B------:R-:W-:Y:S02]  /*d4c0*/  IADD3 R0, P2, R147.reuse, R4, RZ ;  /* 0x0000000493007210 */ /* 0x040fe40007f5e0ff */
[----:B------:R-:W-:Y:S02]  /*d4d0*/  LEA.HI.X.SX32 R3, R6, R3, 0x1, P0 ;  /* 0x0000000306037211 */ /* 0x000fe400000f0eff */
[----:B------:R-:W-:Y:S02]  /*d4e0*/  LEA R40, P0, R0, R126, 0x1 ;  /* 0x0000007e00287211 */ /* 0x000fe400078008ff */
[----:B------:R-:W-:Y:S01]  /*d4f0*/  LEA.HI.X.SX32 R4, R4, R134, 0x1, P2 ;  /* 0x0000008604047211 */ /* 0x000fe200010f0eff */
[----:B------:R1:W3:Y:S03]  /*d500*/  LD.E.128 R24, [R2.64] ;  /* 0x0000000602187980 */ /* 0x0002e6000c101d00 */
[----:B------:R-:W-:Y:S02]  /*d510*/  LEA.HI.X R41, R0, R127, R4, 0x1, P0 ;  /* 0x0000007f00297211 */ /* 0x000fe400000f0c04 */
[----:B------:R-:W-:Y:S01]  /*d520*/  MOV R0, RZ ;  /* 0x000000ff00007202 */ /* 0x000fe20000000f00 */
[----:B------:R-:W-:Y:S03]  /*d530*/  @P1 IMAD.MOV R0, RZ, RZ, -R5 ;  /* 0x000000ffff001224 */ /* 0x000fe600078e0a05 */
[----:B------:R-:W1:Y:S02]  /*d540*/  LD.E.128 R40, [R40.64] ;  /* 0x0000000628287980 */ /* 0x000e64000c101d00 */
[----:B------:R-:W-:Y:S04]  /*d550*/  IADD3 R7, P0, R147, R0, RZ ;  /* 0x0000000093077210 */ /* 0x000fe80007f1e0ff */
        /* <DEDUP_REMOVED lines=67> */
.L_x_3704:
[----:B------:R-:W-:Y:S05]  /*d990*/  BSYNC B0 ;  /* 0x0000000000007941 */ /* 0x000fea0003800000 */
.L_x_3703:
[C---:B-1----:R-:W-:Y:S04]  /*d9a0*/  LEA R2, P0, R73.reuse, R130, 0x1 ;  /* 0x0000008249027211 */ /* 0x042fe800078008ff */
[----:B------:R-:W-:Y:S05]  /*d9b0*/  LEA.HI.X R3, R73, R131, R72, 0x1, P0 ;  /* 0x0000008349037211 */ /* 0x000fea00000f0c48 */
[----:B-----5:R1:W-:Y:S04]  /*d9c0*/  ST.E.128 [R2.64], R28 ;  /* 0x0000001c02007985 */ /* 0x0203e8000c101d06 */
.L_x_3690:
[----:B------:R-:W-:Y:S05]  /*d9d0*/  BSYNC B2 ;  /* 0x0000000000027941 */ /* 0x000fea0003800000 */
.L_x_3689:
[----:B-1-3--:R-:W3:Y:S02]  /*d9e0*/  LD.E R3, [R10.64+0xd0] ;  /* 0x0000d0060a037980 */ /* 0x00aee4000c101900 */
[----:B---3--:R-:W-:Y:S05]  /*d9f0*/  IMAD.U32 R3, R3, -0x20, RZ ;  /* 0xffffffe003037824 */ /* 0x008fea00078e00ff */
[C---:B------:R-:W-:Y:S02]  /*da00*/  LEA R128, P1, R3.reuse, R128, 0x1 ;  /* 0x0000008003807211 */ /* 0x040fe400078208ff */
[C---:B------:R-:W-:Y:S02]  /*da10*/  LEA R126, P0, R3.reuse, R126, 0x1 ;  /* 0x0000007e037e7211 */ /* 0x040fe400078008ff */
[C---:B------:R-:W-:Y:S02]  /*da20*/  LEA.HI.X.SX32 R129, R3.reuse, R129, 0x1, P1 ;  /* 0x0000008103817211 */ /* 0x040fe400008f0eff */
[----:B------:R-:W-:Y:S01]  /*da30*/  LEA.HI.X.SX32 R127, R3, R127, 0x1, P0 ;  /* 0x0000007f037f7211 */ /* 0x000fe200000f0eff */
[----:B------:R-:W-:-:S05]  /*da40*/  BRA `(.L_x_3640) ;  /* 0x0000076000007947 */ /* 0x000fca0003800000 */
.L_x_3606:
        /* <DEDUP_REMOVED lines=14> */
.L_x_3706:
[----:B------:R-:W-:Y:S05]  /*db30*/  BSYNC B0 ;  /* 0x0000000000007941 */ /* 0x000fea0003800000 */
.L_x_3705:
        /* <DEDUP_REMOVED lines=33> */
.L_x_3708:
[----:B------:R-:W-:Y:S05]  /*dd50*/  BSYNC B0 ;  /* 0x0000000000007941 */ /* 0x000fea0003800000 */
.L_x_3707:
        /* <DEDUP_REMOVED lines=33> */
.L_x_3710:
[----:B------:R-:W-:Y:S05]  /*df70*/  BSYNC B0 ;  /* 0x0000000000007941 */ /* 0x000fea0003800000 */
.L_x_3709:
        /* <DEDUP_REMOVED lines=35> */
.L_x_3640:
[----:B------:R-:W-:Y:S05]  /*e1b0*/  BSYNC B3 ;  /* 0x0000000000037941 */ /* 0x000fea0003800000 */
.L_x_3605:
        /* <DEDUP_REMOVED lines=89> */
.L_x_3712:
        /* <DEDUP_REMOVED lines=8> */
.L_x_3713:
[----:B------:R-:W-:Y:S05]  /*e7d0*/  BSYNC B0 ;  /* 0x0000000000007941 */ /* 0x000fea0003800000 */
.L_x_3711:
[----:B------:R-:W-:Y:S04]  /*e7e0*/  IADD3 R9, R9, -0x1, RZ ;  /* 0xffffffff09097810 */ /* 0x000fe80007ffe0ff */
[----:B------:R-:W-:Y:S11]  /*e7f0*/  ISETP.GT.AND P0, PT, R9, R92, PT ;  /* 0x0000005c0900720c */ /* 0x000ff60003f04270 */
[----:B------:R-:W-:Y:S02]  /*e800*/  @!UPT UIADD3 URZ, URZ, URZ, URZ ;  /* 0x0000003f3f3ff290 */ /* 0x000fe4000fffe03f */
[----:B------:R-:W-:-:S05]  /*e810*/  @P0 BRA `(.L_x_3714) ;  /* 0xffff49e000000947 */ /* 0x000fca000383ffff */
.L_x_3596:
        /* <DEDUP_REMOVED lines=19> */
[----:B------:R-:W2:Y:S01]  /*e950*/  @P1 LD.E R2, [R20.64] ;  /* 0x0000000614021980 */ /* 0x000ea2000c101900 */
[----:B------:R-:W-:Y:S02]  /*e960*/  LEA.HI R15, R3, R3, RZ, 0x1 ;  /* 0x00000003030f7211 */ /* 0x000fe400078f08ff */
[----:B------:R-:W-:Y:S02]  /*e970*/  IADD3 R5, P1, R5, R180, RZ ;  /* 0x000000b405057210 */ /* 0x000fe40007f3e0ff */
[----:B------:R-:W-:Y:S02]  /*e980*/  SHF.R.S32.HI R15, RZ, 0x1, R15 ;  /* 0x00000001ff0f7819 */ /* 0x000fe4000001140f */
[----:B---3--:R-:W-:Y:S01]  /*e990*/  ISETP.NE.AND P4, PT, R0, RZ, PT ;  /* 0x000000ff0000720c */ /* 0x008fe20003f85270 */
[----:B------:R-:W-:Y:S01]  /*e9a0*/  IMAD.MOV.U32 R182, RZ, RZ, R180 ;  /* 0x000000ffffb67224 */ /* 0x000fe200078e00b4 */
[----:B------:R-:W-:Y:S01]  /*e9b0*/  LEA R44, P2, R180, R188, 0x1 ;  /* 0x000000bcb42c7211 */ /* 0x000fe200078408ff */
[----:B------:R-:W-:Y:S01]  /*e9c0*/  IMAD R16, R176, R15, R167 ;  /* 0x0000000fb0107224 */ /* 0x000fe200078e02a7 */
[----:B------:R-:W-:Y:S01]  /*e9d0*/  LEA R7, P0, R186, R180, 0x5 ;  /* 0x000000b4ba077211 */ /* 0x000fe200078028ff */
[--C-:B------:R-:W-:Y:S01]  /*e9e0*/  IMAD.X R6, R17, 0x1, R183.reuse, P1 ;  /* 0x0000000111067824 */ /* 0x100fe200008e06b7 */
[----:B------:R-:W-:Y:S01]  /*e9f0*/  LEA.HI.X R45, R180, R189, R183, 0x1, P2 ;  /* 0x000000bdb42d7211 */ /* 0x000fe200010f0cb7 */
[----:B------:R-:W-:Y:S01]  /*ea00*/  IMAD R4, R187, 0x30, RZ ;  /* 0x00000030bb047824 */ /* 0x000fe200078e02ff */
[C---:B------:R-:W-:Y:S01]  /*ea10*/  LEA.HI.X R8, R186.reuse, R183, R187, 0x5, P0 ;  /* 0x000000b7ba087211 */ /* 0x040fe200000f2cbb */
[----:B------:R-:W-:Y:S01]  /*ea20*/  IMAD.WIDE.U32 R182, R186, 0x30, R182 ;  /* 0x00000030bab67825 */ /* 0x000fe200078e00b6 */
[----:B------:R-:W-:-:S02]  /*ea30*/  LEA R32, P1, R5, R188, 0x1 ;  /* 0x000000bc05207211 */ /* 0x000fc400078208ff */
[-C--:B------:R-:W-:Y:S01]  /*ea40*/  LEA R34, P0, R7, R188.reuse, 0x1 ;  /* 0x000000bc07227211 */ /* 0x080fe200078008ff */
[----:B------:R-:W-:Y:S01]  /*ea50*/  IMAD.IADD R17, R240, 0x1, -R55 ;  /* 0x00000001f0117824 */ /* 0x000fe200078e0a37 */
[-C--:B------:R-:W-:Y:S01]  /*ea60*/  LEA.HI.X R33, R5, R189.reuse, R6, 0x1, P1 ;  /* 0x000000bd05217211 */ /* 0x080fe200008f0c06 */
[----:B------:R-:W-:Y:S01]  /*ea70*/  IMAD.IADD R5, R183, 0x1, R4 ;  /* 0x00000001b7057824 */ /* 0x000fe200078e0204 */
[----:B------:R-:W-:Y:S02]  /*ea80*/  LEA.HI.X R35, R7, R189, R8, 0x1, P0 ;  /* 0x000000bd07237211 */ /* 0x000fe400000f0c08 */
[----:B------:R-:W-:Y:S02]  /*ea90*/  ISETP.GE.AND P0, PT, R176, R17, PT ;  /* 0x00000011b000720c */ /* 0x000fe40003f06270 */
[----:B------:R-:W-:Y:S01]  /*eaa0*/  LEA R30, P1, R182, R188, 0x1 ;  /* 0x000000bcb61e7211 */ /* 0x000fe200078208ff */
[----:B------:R-:W-:Y:S01]  /*eab0*/  IMAD.SHL.U32 R29, R15, 0x10, RZ ;  /* 0x000000100f1d7824 */ /* 0x000fe200078e00ff */
[----:B------:R-:W-:-:S02]  /*eac0*/  ISETP.GT.AND P0, PT, R146, -0x8, !P0 ;  /* 0xfffffff89200780c */ /* 0x000fc40004704270 */
[----:B------:R-:W-:Y:S02]  /*ead0*/  LEA.HI.X R31, R182, R189, R5, 0x1, P1 ;  /* 0x000000bdb61f7211 */ /* 0x000fe400008f0c05 */
[----:B--2---:R-:W-:-:S05]  /*eae0*/  IADD3 R2, R2, R94, R55 ;  /* 0x0000005e02027210 */ /* 0x004fca0007ffe037 */
[----:B------:R-:W-:Y:S02]  /*eaf0*/  IMAD R21, R2, R15, RZ ;  /* 0x0000000f02157224 */ /* 0x000fe400078e02ff */
[----:B------:R-:W-:-:S03]  /*eb00*/  IMAD.IADD R2, R167, 0x1, R16 ;  /* 0x00000001a7027824 */ /* 0x000fc600078e0210 */
        /* <DEDUP_REMOVED lines=9> */
[C---:B----4-:R-:W-:Y:S01]  /*eba0*/  IMAD.SHL.U32 R39, R8.reuse, 0x2, RZ ;  /* 0x0000000208277824 */ /* 0x050fe200078e00ff */
        /* <DEDUP_REMOVED lines=14> */
[--C-:B-----5:R-:W-:Y:S01]  /*ec90*/  HADD2.F32 R41, -RZ, R21.reuse.H0_H0 ;  /* 0x20000015ff297230 */ /* 0x120fe20000004100 */
[----:B------:R-:W-:Y:S01]  /*eca0*/  MOV R40, R22 ;  /* 0x0000001600287202 */ /* 0x000fe20000000f00 */
[----:B------:R-:W-:Y:S02]  /*ecb0*/  HADD2.F32 R51, -RZ, R21.H1_H1 ;  /* 0x30000015ff337230 */ /* 0x000fe40000004100 */
[--C-:B------:R-:W-:Y:S02]  /*ecc0*/  HADD2.F32 R28, -RZ, R23.reuse.H1_H1 ;  /* 0x30000017ff1c7230 */ /* 0x100fe40000004100 */
[----:B------:R-:W-:-:S02]  /*ecd0*/  HADD2.F32 R49, -RZ, R23.H0_H0 ;  /* 0x20000017ff317230 */ /* 0x000fc40000004100 */
[----:B---3--:R-:W-:Y:S02]  /*ece0*/  HADD2.F32 R0, -RZ, R5.H1_H1 ;  /* 0x30000005ff007230 */ /* 0x008fe40000004100 */
[----:B------:R-:W-:Y:S02]  /*ecf0*/  HADD2.F32 R2, -RZ, R4.H1_H1 ;  /* 0x30000004ff027230 */ /* 0x000fe40000004100 */
[----:B----4-:R-:W-:Y:S01]  /*ed00*/  HADD2.F32 R21, -RZ, R7.H1_H1 ;  /* 0x30000007ff157230 */ /* 0x010fe20000004100 */
        /* <DEDUP_REMOVED lines=31> */
.L_x_3723:
[----:B------:R-:W-:Y:S05]  /*ef00*/  BSYNC B0 ;  /* 0x0000000000007941 */ /* 0x000fea0003800000 */
.L_x_3722:
[----:B-----5:R3:W-:Y:S02]  /*ef10*/  STS.128 [R244], R20 ;  /* 0x00000014f4007388 */ /* 0x0207e40000000c00 */
.L_x_3721:
[----:B------:R-:W-:Y:S05]  /*ef20*/  BSYNC B1 ;  /* 0x0000000000017941 */ /* 0x000fea0003800000 */
.L_x_3720:
        /* <DEDUP_REMOVED lines=49> */
.L_x_3727:
[----:B------:R-:W-:Y:S05]  /*f240*/  BSYNC B0 ;  /* 0x0000000000007941 */ /* 0x000fea0003800000 */
.L_x_3726:
[----:B-----5:R1:W-:Y:S02]  /*f250*/  STS.128 [R244+0x2000], R20 ;  /* 0x00200014f4007388 */ /* 0x0203e40000000c00 */
.L_x_3725:
[----:B------:R-:W-:Y:S05]  /*f260*/  BSYNC B1 ;  /* 0x0000000000017941 */ /* 0x000fea0003800000 */
.L_x_3724:
        /* <DEDUP_REMOVED lines=10> */
[--C-:B-----5:R-:W-:Y:S01]  /*f310*/  HADD2.F32 R41, -RZ, R21.reuse.H0_H0 ;  /* 0x20000015ff297230 */ /* 0x120fe20000004100 */
[----:B------:R-:W-:Y:S01]  /*f320*/  MOV R40, R22 ;  /* 0x0000001600287202 */ /* 0x000fe20000000f00 */
[----:B------:R-:W-:Y:S02]  /*f330*/  HADD2.F32 R51, -RZ, R21.H1_H1 ;  /* 0x30000015ff337230 */ /* 0x000fe40000004100 */
[--C-:B------:R-:W-:Y:S02]  /*f340*/  HADD2.F32 R28, -RZ, R23.reuse.H1_H1 ;  /* 0x30000017ff1c7230 */ /* 0x100fe40000004100 */
[----:B------:R-:W-:-:S02]  /*f350*/  HADD2.F32 R49, -RZ, R23.H0_H0 ;  /* 0x20000017ff317230 */ /* 0x000fc40000004100 */
        /* <DEDUP_REMOVED lines=34> */
.L_x_3731:
[----:B------:R-:W-:Y:S05]  /*f580*/  BSYNC B0 ;  /* 0x0000000000007941 */ /* 0x000fea0003800000 */
.L_x_3730:
[----:B-----5:R3:W-:Y:S02]  /*f590*/  STS.128 [R244+0x4000], R20 ;  /* 0x00400014f4007388 */ /* 0x0207e40000000c00 */
.L_x_3729:
[----:B------:R-:W-:Y:S05]  /*f5a0*/  BSYNC B1 ;  /* 0x0000000000017941 */ /* 0x000fea0003800000 */
.L_x_3728:
        /* <DEDUP_REMOVED lines=9> */
[--C-:B-----5:R-:W-:Y:S01]  /*f640*/  HADD2.F32 R41, -RZ, R21.reuse.H0_H0 ;  /* 0x20000015ff297230 */ /* 0x120fe20000004100 */
[----:B------:R-:W-:Y:S01]  /*f650*/  MOV R40, R22 ;  /* 0x0000001600287202 */ /* 0x000fe20000000f00 */
[----:B------:R-:W-:Y:S02]  /*f660*/  HADD2.F32 R43, -RZ, R21.H1_H1 ;  /* 0x30000015ff2b7230 */ /* 0x000fe40000004100 */
[--C-:B------:R-:W-:Y:S02]  /*f670*/  HADD2.F32 R28, -RZ, R23.reuse.H1_H1 ;  /* 0x30000017ff1c7230 */ /* 0x100fe40000004100 */
[----:B---3--:R-:W-:-:S02]  /*f680*/  HADD2.F32 R39, -RZ, R23.H0_H0 ;  /* 0x20000017ff277230 */ /* 0x008fc40000004100 */
[----:B--2---:R-:W-:Y:S02]  /*f690*/  HADD2.F32 R0, -RZ, R5.H1_H1 ;  /* 0x30000005ff007230 */ /* 0x004fe40000004100 */
        /* <DEDUP_REMOVED lines=33> */
.L_x_3733:
[----:B------:R-:W-:Y:S05]  /*f8b0*/  BSYNC B0 ;  /* 0x0000000000007941 */ /* 0x000fea0003800000 */
.L_x_3732:
[----:B-----5:R3:W-:Y:S02]  /*f8c0*/  STS.128 [R244+0x6000], R20 ;  /* 0x00600014f4007388 */ /* 0x0207e40000000c00 */
.L_x_3719:
[----:B------:R-:W-:Y:S05]  /*f8d0*/  BSYNC B2 ;  /* 0x0000000000027941 */ /* 0x000fea0003800000 */
.L_x_3718:
        /* <DEDUP_REMOVED lines=9> */
[----:B----4-:R-:W-:-:S03]  /*f970*/  IMAD.SHL.U32 R39, R5, 0x2, RZ ;  /* 0x0000000205277824 */ /* 0x010fc600078e00ff */
        /* <DEDUP_REMOVED lines=52> */
.L_x_3739:
[----:B------:R-:W-:Y:S05]  /*fcc0*/  BSYNC B0 ;  /* 0x0000000000007941 */ /* 0x000fea0003800000 */
.L_x_3738:
[----:B-----5:R3:W-:Y:S02]  /*fcd0*/  STS.128 [R244+0x800], R20 ;  /* 0x00080014f4007388 */ /* 0x0207e40000000c00 */
.L_x_3737:
[----:B------:R-:W-:Y:S05]  /*fce0*/  BSYNC B1 ;  /* 0x0000000000017941 */ /* 0x000fea0003800000 */
.L_x_3736:
        /* <DEDUP_REMOVED lines=49> */
.L_x_3743:
[----:B------:R-:W-:Y:S05]  /*10000*/  BSYNC B0 ;  /* 0x0000000000007941 */ /* 0x000fea0003800000 */
.L_x_3742:
[----:B-----5:R3:W-:Y:S02]  /*10010*/  STS.128 [R244+0x2800], R20 ;  /* 0x00280014f4007388 */ /* 0x0207e40000000c00 */
.L_x_3741:
[----:B------:R-:W-:Y:S05]  /*10020*/  BSYNC B1 ;  /* 0x0000000000017941 */ /* 0x000fea0003800000 */
.L_x_3740:
        /* <DEDUP_REMOVED lines=49> */
.L_x_3747:
[----:B------:R-:W-:Y:S05]  /*10340*/  BSYNC B0 ;  /* 0x0000000000007941 */ /* 0x000fea0003800000 */
.L_x_3746:
[----:B-----5:R3:W-:Y:S02]  /*10350*/  STS.128 [R244+0x4800], R20 ;  /* 0x00480014f4007388 */ /* 0x0207e40000000c00 */
.L_x_3745:
[----:B------:R-:W-:Y:S05]  /*10360*/  BSYNC B1 ;  /* 0x0000000000017941 */ /* 0x000fea0003800000 */
.L_x_3744:
        /* <DEDUP_REMOVED lines=9> */
[--C-:B-1---5:R-:W-:Y:S01]  /*10400*/  HADD2.F32 R33, -RZ, R21.reuse.H0_H0 ;  /* 0x20000015ff217230 */ /* 0x122fe20000004100 */
        /* <DEDUP_REMOVED lines=38> */
.L_x_3749:
[----:B------:R-:W-:Y:S05]  /*10670*/  BSYNC B0 ;  /* 0x0000000000007941 */ /* 0x000fea0003800000 */
.L_x_3748:
[----:B-----5:R3:W-:Y:S02]  /*10680*/  STS.128 [R244+0x6800], R20 ;  /* 0x00680014f4007388 */ /* 0x0207e40000000c00 */
.L_x_3735:
[----:B------:R-:W-:Y:S05]  /*10690*/  BSYNC B2 ;  /* 0x0000000000027941 */ /* 0x000fea0003800000 */
.L_x_3734:
        /* <DEDUP_REMOVED lines=10> */
[C---:B----4-:R-:W-:Y:S02]  /*10740*/  IMAD.SHL.U32 R39, R0.reuse, 0x2, RZ ;  /* 0x0000000200277824 */ /* 0x050fe400078e00ff */
[----:B------:R1:W-:Y:S01]  /*10750*/  @P0 STS.128 [R244+0x1000], RZ ;  /* 0x001000fff4000388 */ /* 0x0003e20000000c00 */
[----:B------:R-:W-:Y:S02]  /*10760*/  SHF.L.U64.HI R5, R0, 0x1, R5 ;  /* 0x0000000100057819 */ /* 0x000fe40000010205 */
[-C--:B------:R-:W-:Y:S02]  /*10770*/  IADD3 R36, P2, R24, R39.reuse, RZ ;  /* 0x0000002718247210 */ /* 0x080fe40007f5e0ff */
[----:B------:R-:W-:-:S03]  /*10780*/  IADD3 R38, P1, R26, R39, RZ ;  /* 0x000000271a267210 */ /* 0x000fc60007f3e0ff */
[--C-:B------:R-:W-:Y:S02]  /*10790*/  IMAD.X R37, R25, 0x1, R5.reuse, P2 ;  /* 0x0000000119257824 */ /* 0x100fe400010e0605 */
[----:B------:R-:W-:Y:S01]  /*107a0*/  IMAD.X R39, R27, 0x1, R5, P1 ;  /* 0x000000011b277824 */ /* 0x000fe200008e0605 */
[----:B------:R-:W-:Y:S05]  /*107b0*/  @P0 BRA `(.L_x_3753) ;  /* 0x000002e000000947 */ /* 0x000fea0003800000 */
[----:B---3--:R3:W5:Y:S01]  /*107c0*/  LD.E.128 R20, [R34.64] ;  /* 0x0000000622147980 */ /* 0x008762000c101d00 */
[----:B------:R-:W-:Y:S01]  /*107d0*/  ISETP.GE.AND P0, PT, R18, R3, PT ;  /* 0x000000031200720c */ /* 0x000fe20003f06270 */
[----:B------:R-:W-:-:S12]  /*107e0*/  BSSY B0, `(.L_x_3754) ;  /* 0x000002a000007945 */ /* 0x000fd80003800000 */
[----:B------:R-:W-:Y:S05]  /*107f0*/  @P0 BRA `(.L_x_3755) ;  /* 0x0000028000000947 */ /* 0x000fea0003800000 */
[----:B------:R-:W4:Y:S04]  /*10800*/  LD.E.64 R4, [R38.64] ;  /* 0x0000000626047980 */ /* 0x000f28000c101b00 */
[----:B--2---:R-:W2:Y:S01]  /*10810*/  LD.E.64 R6, [R36.64] ;  /* 0x0000000624067980 */ /* 0x004ea2000c101b00 */
[--C-:B-----5:R-:W-:Y:S01]  /*10820*/  HADD2.F32 R41, -RZ, R21.reuse.H0_H0 ;  /* 0x20000015ff297230 */ /* 0x120fe20000004100 */
[----:B------:R-:W-:Y:S01]  /*10830*/  MOV R33, R22 ;  /* 0x0000001600217202 */ /* 0x000fe20000000f00 */
[----:B------:R-:W-:Y:S02]  /*10840*/  HADD2.F32 R45, -RZ, R21.H1_H1 ;  /* 0x30000015ff2d7230 */ /* 0x000fe40000004100 */
[--C-:B------:R-:W-:Y:S02]  /*10850*/  HADD2.F32 R29, -RZ, R23.reuse.H1_H1 ;  /* 0x30000017ff1d7230 */ /* 0x100fe40000004100 */
[----:B------:R-:W-:-:S02]  /*10860*/  HADD2.F32 R43, -RZ, R23.H0_H0 ;  /* 0x20000017ff2b7230 */ /* 0x000fc40000004100 */
[----:B----4-:R-:W-:Y:S02]  /*10870*/  HADD2.F32 R0, -RZ, R5.H1_H1 ;  /* 0x30000005ff007230 */ /* 0x010fe40000004100 */
        /* <DEDUP_REMOVED lines=8> */
[----:B------:R-:W-:Y:S01]  /*10900*/  FFMA.FTZ R40, R43, R21, -R40 ;  /* 0x000000152b287223 */ /* 0x000fe20000010828 */
[--C-:B------:R-:W-:Y:S01]  /*10910*/  HADD2.F32 R21, -RZ, R20.reuse.H1_H1 ;  /* 0x30000014ff157230 */ /* 0x100fe20000004100 */
        /* <DEDUP_REMOVED lines=16> */
[C---:B------:R-:W-:Y:S02]  /*10a20*/  FFMA.FTZ R21, R20.reuse, R7, -R21 ;  /* 0x0000000714157223 */ /* 0x040fe40000010815 */
[----:B------:R-:W-:Y:S02]  /*10a30*/  FFMA.FTZ R0, R20, R5, R0 ;  /* 0x0000000514007223 */ /* 0x000fe40000010000 */
[----:B------:R-:W-:-:S03]  /*10a40*/  FFMA.FTZ R41, R41, R4, R22 ;  /* 0x0000000429297223 */ /* 0x000fc60000010016 */
[----:B------:R-:W-:Y:S02]  /*10a50*/  F2FP.PACK_AB R22, R0, R21 ;  /* 0x000000150016723e */ /* 0x000fe400000000ff */
[----:B------:R-:W-:Y:S02]  /*10a60*/  F2FP.PACK_AB R20, R41, R2 ;  /* 0x000000022914723e */ /* 0x000fe400000000ff */
[----:B------:R-:W-:Y:S02]  /*10a70*/  MOV R21, R42 ;  /* 0x0000002a00157202 */ /* 0x000fe40000000f00 */
.L_x_3755:
[----:B------:R-:W-:Y:S05]  /*10a80*/  BSYNC B0 ;  /* 0x0000000000007941 */ /* 0x000fea0003800000 */
.L_x_3754:
[----:B-----5:R4:W-:Y:S02]  /*10a90*/  STS.128 [R244+0x1000], R20 ;  /* 0x00100014f4007388 */ /* 0x0209e40000000c00 */
.L_x_3753:
[----:B------:R-:W-:Y:S05]  /*10aa0*/  BSYNC B1 ;  /* 0x0000000000017941 */ /* 0x000fea0003800000 */
.L_x_3752:
[----:B------:R-:W-:Y:S01]  /*10ab0*/  ISETP.GE.AND P0, PT, R14, R9, PT ;  /* 0x000000090e00720c */ /* 0x000fe20003f06270 */
[----:B------:R-:W-:-:S12]  /*10ac0*/  BSSY B1, `(.L_x_3756) ;  /* 0x0000031000017945 */ /* 0x000fd80003800000 */
[----:B------:R1:W-:Y:S01]  /*10ad0*/  @P0 STS.128 [R244+0x3000], RZ ;  /* 0x003000fff4000388 */ /* 0x0003e20000000c00 */
[----:B------:R-:W-:Y:S05]  /*10ae0*/  @P0 BRA `(.L_x_3757) ;  /* 0x000002e000000947 */ /* 0x000fea0003800000 */
[----:B---34-:R3:W5:Y:S01]  /*10af0*/  LD.E.128 R20, [R34.64+0x80] ;  /* 0x0000800622147980 */ /* 0x018762000c101d00 */
[----:B------:R-:W-:Y:S01]  /*10b00*/  ISETP.GE.AND P0, PT, R14, R3, PT ;  /* 0x000000030e00720c */ /* 0x000fe20003f06270 */
[----:B------:R-:W-:-:S12]  /*10b10*/  BSSY B0, `(.L_x_3758) ;  /* 0x000002a000007945 */ /* 0x000fd80003800000 */
[----:B------:R-:W-:Y:S05]  /*10b20*/  @P0 BRA `(.L_x_3759) ;  /* 0x0000028000000947 */ /* 0x000fea0003800000 */
[----:B------:R-:W4:Y:S04]  /*10b30*/  LD.E.64 R4, [R38.64+0x40] ;  /* 0x0000400626047980 */ /* 0x000f28000c101b00 */
[----:B--2---:R-:W2:Y:S01]  /*10b40*/  LD.E.64 R6, [R36.64+0x40] ;  /* 0x0000400624067980 */ /* 0x004ea2000c101b00 */
        /* <DEDUP_REMOVED lines=38> */
.L_x_3759:
[----:B------:R-:W-:Y:S05]  /*10db0*/  BSYNC B0 ;  /* 0x0000000000007941 */ /* 0x000fea0003800000 */
.L_x_3758:
[----:B-----5:R4:W-:Y:S02]  /*10dc0*/  STS.128 [R244+0x3000], R20 ;  /* 0x00300014f4007388 */ /* 0x0209e40000000c00 */
.L_x_3757:
[----:B------:R-:W-:Y:S05]  /*10dd0*/  BSYNC B1 ;  /* 0x0000000000017941 */ /* 0x000fea0003800000 */
.L_x_3756:
        /* <DEDUP_REMOVED lines=48> */
.L_x_3763:
[----:B------:R-:W-:Y:S05]  /*110e0*/  BSYNC B0 ;  /* 0x0000000000007941 */ /* 0x000fea0003800000 */
.L_x_3762:
[----:B-----5:R4:W-:Y:S02]  /*110f0*/  STS.128 [R244+0x5000], R20 ;  /* 0x00500014f4007388 */ /* 0x0209e40000000c00 */
.L_x_3761:
[----:B------:R-:W-:Y:S05]  /*11100*/  BSYNC B1 ;  /* 0x0000000000017941 */ /* 0x000fea0003800000 */
.L_x_3760:
[----:B------:R-:W-:-:S13]  /*11110*/  ISETP.GE.AND P0, PT, R12, R9, PT ;  /* 0x000000090c00720c */ /* 0x000fda0003f06270 */
[----:B------:R1:W-:Y:S01]  /*11120*/  @P0 STS.128 [R244+0x7000], RZ ;  /* 0x007000fff4000388 */ /* 0x0003e20000000c00 */
[----:B------:R-:W-:Y:S05]  /*11130*/  @P0 BRA `(.L_x_3751) ;  /* 0x000002e000000947 */ /* 0x000fea0003800000 */
[----:B---34-:R3:W5:Y:S01]  /*11140*/  LD.E.128 R20, [R34.64+0x180] ;  /* 0x0001800622147980 */ /* 0x018762000c101d00 */
[----:B------:R-:W-:Y:S01]  /*11150*/  ISETP.GE.AND P0, PT, R12, R3, PT ;  /* 0x000000030c00720c */ /* 0x000fe20003f06270 */
[----:B------:R-:W-:-:S12]  /*11160*/  BSSY B0, `(.L_x_3764) ;  /* 0x000002a000007945 */ /* 0x000fd80003800000 */
[----:B------:R-:W-:Y:S05]  /*11170*/  @P0 BRA `(.L_x_3765) ;  /* 0x0000028000000947 */ /* 0x000fea0003800000 */
[----:B------:R-:W4:Y:S04]  /*11180*/  LD.E.64 R4, [R38.64+0xc0] ;  /* 0x0000c00626047980 */ /* 0x000f28000c101b00 */
[----:B--2---:R1:W2:Y:S01]  /*11190*/  LD.E.64 R6, [R36.64+0xc0] ;  /* 0x0000c00624067980 */ /* 0x0042a2000c101b00 */
[--C-:B---3-5:R-:W-:Y:S01]  /*111a0*/  HADD2.F32 R35, -RZ, R21.reuse.H0_H0 ;  /* 0x20000015ff237230 */ /* 0x128fe20000004100 */
[----:B------:R-:W-:Y:S01]  /*111b0*/  MOV R33, R22 ;  /* 0x0000001600217202 */ /* 0x000fe20000000f00 */
[----:B------:R-:W-:Y:S02]  /*111c0*/  HADD2.F32 R41, -RZ, R21.H1_H1 ;  /* 0x30000015ff297230 */ /* 0x000fe40000004100 */
[--C-:B------:R-:W-:Y:S02]  /*111d0*/  HADD2.F32 R29, -RZ, R23.reuse.H1_H1 ;  /* 0x30000017ff1d7230 */ /* 0x100fe40000004100 */
[----:B-1----:R-:W-:-:S02]  /*111e0*/  HADD2.F32 R37, -RZ, R23.H0_H0 ;  /* 0x20000017ff257230 */ /* 0x002fc40000004100 */
        /* <DEDUP_REMOVED lines=33> */
.L_x_3765:
[----:B------:R-:W-:Y:S05]  /*11400*/  BSYNC B0 ;  /* 0x0000000000007941 */ /* 0x000fea0003800000 */
.L_x_3764:
[----:B-----5:R4:W-:Y:S02]  /*11410*/  STS.128 [R244+0x7000], R20 ;  /* 0x00700014f4007388 */ /* 0x0209e40000000c00 */
.L_x_3751:
[----:B------:R-:W-:Y:S05]  /*11420*/  BSYNC B2 ;  /* 0x0000000000027941 */ /* 0x000fea0003800000 */
.L_x_3750:
[----:B---3--:R-:W-:-:S04]  /*11430*/  IADD3 R34, R176, 0x30, RZ ;  /* 0x00000030b0227810 */ /* 0x008fc80007ffe0ff */
        /* <DEDUP_REMOVED lines=16> */
[----:B----4-:R4:W5:Y:S01]  /*11540*/  LD.E.128 R20, [R30.64] ;  /* 0x000000061e147980 */ /* 0x010962000c101d00 */
[----:B------:R-:W-:Y:S01]  /*11550*/  ISETP.GE.AND P0, PT, R18, R3, PT ;  /* 0x000000031200720c */ /* 0x000fe20003f06270 */
[----:B------:R-:W-:-:S12]  /*11560*/  BSSY B0, `(.L_x_3769) ;  /* 0x0000028000007945 */ /* 0x000fd80003800000 */
[----:B------:R-:W-:Y:S05]  /*11570*/  @P0 BRA `(.L_x_3770) ;  /* 0x0000026000000947 */ /* 0x000fea0003800000 */
[----:B--2---:R-:W2:Y:S04]  /*11580*/  LD.E.64 R4, [R26.64] ;  /* 0x000000061a047980 */ /* 0x004ea8000c101b00 */
[----:B---3--:R-:W3:Y:S01]  /*11590*/  LD.E.64 R6, [R24.64] ;  /* 0x0000000618067980 */ /* 0x008ee2000c101b00 */
[--C-:B-----5:R-:W-:Y:S02]  /*115a0*/  HADD2.F32 R16, -RZ, R21.reuse.H0_H0 ;  /* 0x20000015ff107230 */ /* 0x120fe40000004100 */
[----:B------:R-:W-:Y:S02]  /*115b0*/  HADD2.F32 R21, -RZ, R21.H1_H1 ;  /* 0x30000015ff157230 */ /* 0x000fe40000004100 */
        /* <DEDUP_REMOVED lines=34> */
.L_x_3770:
[----:B------:R-:W-:Y:S05]  /*117e0*/  BSYNC B0 ;  /* 0x0000000000007941 */ /* 0x000fea0003800000 */
.L_x_3769:
[----:B-----5:R1:W-:Y:S02]  /*117f0*/  STS.128 [R244+0x1800], R20 ;  /* 0x00180014f4007388 */ /* 0x0203e40000000c00 */
.L_x_3768:
[----:B------:R-:W-:Y:S05]  /*11800*/  BSYNC B1 ;  /* 0x0000000000017941 */ /* 0x000fea0003800000 */
.L_x_3767:
        /* <DEDUP_REMOVED lines=10> */
[----:B-----5:R-:W-:Y:S01]  /*118b0*/  MOV R29, R17 ;  /* 0x00000011001d7202 */ /* 0x020fe20000000f00 */
[--C-:B------:R-:W-:Y:S02]  /*118c0*/  HADD2.F32 R15, -RZ, R19.reuse.H1_H1 ;  /* 0x30000013ff0f7230 */ /* 0x100fe40000004100 */
[----:B-1--4-:R-:W-:Y:S02]  /*118d0*/  HADD2.F32 R23, -RZ, R19.H0_H0 ;  /* 0x20000013ff177230 */ /* 0x012fe40000004100 */
        /* <DEDUP_REMOVED lines=34> */
.L_x_3774:
[----:B------:R-:W-:Y:S05]  /*11b00*/  BSYNC B0 ;  /* 0x0000000000007941 */ /* 0x000fea0003800000 */
.L_x_3773:
[----:B-----5:R1:W-:Y:S02]  /*11b10*/  STS.128 [R244+0x3800], R16 ;  /* 0x00380010f4007388 */ /* 0x0203e40000000c00 */
.L_x_3772:
[----:B------:R-:W-:Y:S05]  /*11b20*/  BSYNC B1 ;  /* 0x0000000000017941 */ /* 0x000fea0003800000 */
.L_x_3771:
        /* <DEDUP_REMOVED lines=13> */
[----:B----4-:R-:W-:-:S02]  /*11c00*/  HADD2.F32 R21, -RZ, R19.H0_H0 ;  /* 0x20000013ff157230 */ /* 0x010fc40000004100 */
[----:B--2---:R-:W-:Y:S02]  /*11c10*/  HADD2.F32 R2, -RZ, R4.H1_H1 ;  /* 0x30000004ff027230 */ /* 0x004fe40000004100 */
[----:B------:R-:W-:Y:S02]  /*11c20*/  HADD2.F32 R0, -RZ, R5.H1_H1 ;  /* 0x30000005ff007230 */ /* 0x000fe40000004100 */
[--C-:B---3--:R-:W-:Y:S01]  /*11c30*/  HADD2.F32 R13, -RZ, R6.reuse.H1_H1 ;  /* 0x30000006ff0d7230 */ /* 0x108fe20000004100 */
[C---:B------:R-:W-:Y:S01]  /*11c40*/  FMUL.FTZ R20, R17.reuse, R2 ;  /* 0x0000000211147220 */ /* 0x040fe20000410000 */
[----:B------:R-:W-:Y:S02]  /*11c50*/  HADD2.F32 R8, -RZ, R7.H1_H1 ;  /* 0x30000007ff087230 */ /* 0x000fe40000004100 */
[----:B------:R-:W-:Y:S01]  /*11c60*/  HADD2.F32 R6, -RZ, R6.H0_H0 ;  /* 0x20000006ff067230 */ /* 0x000fe20000004100 */
[-C--:B------:R-:W-:Y:S01]  /*11c70*/  FMUL.FTZ R19, R17, R13.reuse ;  /* 0x0000000d11137220 */ /* 0x080fe20000410000 */
[----:B------:R-:W-:Y:S01]  /*11c80*/  HADD2.F32 R4, -RZ, R4.H0_H0 ;  /* 0x20000004ff047230 */ /* 0x000fe20000004100 */
[C---:B------:R-:W-:Y:S01]  /*11c90*/  FMUL.FTZ R17, R15.reuse, R0 ;  /* 0x000000000f117220 */ /* 0x040fe20000410000 */
[----:B------:R-:W-:Y:S01]  /*11ca0*/  HADD2.F32 R5, -RZ, R5.H0_H0 ;  /* 0x20000005ff057230 */ /* 0x000fe20000004100 */
[C---:B------:R-:W-:Y:S01]  /*11cb0*/  FFMA.FTZ R20, R14.reuse, R13, -R20 ;  /* 0x0000000d0e147223 */ /* 0x040fe20000010814 */
[----:B------:R-:W-:Y:S01]  /*11cc0*/  HADD2.F32 R13, -RZ, R16.H1_H1 ;  /* 0x30000010ff0d7230 */ /* 0x000fe20000004100 */
[----:B------:R-:W-:Y:S01]  /*11cd0*/  FMUL.FTZ R15, R15, R8 ;  /* 0x000000080f0f7220 */ /* 0x000fe20000410000 */
[----:B------:R-:W-:Y:S01]  /*11ce0*/  HADD2.F32 R7, -RZ, R7.H0_H0 ;  /* 0x20000007ff077230 */ /* 0x000fe20000004100 */
[----:B------:R-:W-:Y:S01]  /*11cf0*/  FFMA.FTZ R19, R14, R2, R19 ;  /* 0x000000020e137223 */ /* 0x000fe20000010013 */
[--C-:B------:R-:W-:Y:S01]  /*11d00*/  HADD2.F32 R2, -RZ, R18.reuse.H1_H1 ;  /* 0x30000012ff027230 */ /* 0x100fe20000004100 */
[C---:B------:R-:W-:Y:S01]  /*11d10*/  FFMA.FTZ R17, R21.reuse, R8, -R17 ;  /* 0x0000000815117223 */ /* 0x040fe20000010811 */
[----:B------:R-:W-:Y:S01]  /*11d20*/  HADD2.F32 R18, -RZ, R18.H0_H0 ;  /* 0x20000012ff127230 */ /* 0x000fe20000004100 */
[----:B------:R-:W-:Y:S01]  /*11d30*/  FFMA.FTZ R0, R21, R0, R15 ;  /* 0x0000000015007223 */ /* 0x000fe2000001000f */
[----:B------:R-:W-:Y:S01]  /*11d40*/  HADD2.F32 R15, -RZ, R16.H0_H0 ;  /* 0x20000010ff0f7230 */ /* 0x000fe20000004100 */
[----:B------:R-:W-:Y:S01]  /*11d50*/  FMUL.FTZ R8, R13, R4 ;  /* 0x000000040d087220 */ /* 0x000fe20000410000 */
[----:B------:R-:W-:Y:S01]  /*11d60*/  F2FP.PACK_AB R20, R19, R20 ;  /* 0x000000141314723e */ /* 0x000fe200000000ff */
[----:B------:R-:W-:Y:S01]  /*11d70*/  FMUL.FTZ R14, R13, R6 ;  /* 0x000000060d0e7220 */ /* 0x000fe20000410000 */
[----:B------:R-:W-:Y:S01]  /*11d80*/  F2FP.PACK_AB R19, R0, R17 ;  /* 0x000000110013723e */ /* 0x000fe200000000ff */
[C---:B------:R-:W-:Y:S01]  /*11d90*/  FMUL.FTZ R13, R2.reuse, R5 ;  /* 0x00000005020d7220 */ /* 0x040fe20000410000 */
        /* <DEDUP_REMOVED lines=8> */
.L_x_3778:
[----:B------:R-:W-:Y:S05]  /*11e20*/  BSYNC B0 ;  /* 0x0000000000007941 */ /* 0x000fea0003800000 */
.L_x_3777:
[----:B-----5:R1:W-:Y:S02]  /*11e30*/  STS.128 [R244+0x5800], R16 ;  /* 0x00580010f4007388 */ /* 0x0203e40000000c00 */
.L_x_3776:
[----:B------:R-:W-:Y:S05]  /*11e40*/  BSYNC B1 ;  /* 0x0000000000017941 */ /* 0x000fea0003800000 */
.L_x_3775:
        /* <DEDUP_REMOVED lines=9> */
[----:B-----5:R-:W-:Y:S02]  /*11ee0*/  HADD2.F32 R9, -RZ, R19.H1_H1 ;  /* 0x30000013ff097230 */ /* 0x020fe40000004100 */
[----:B------:R-:W-:Y:S02]  /*11ef0*/  HADD2.F32 R13, -RZ, R17.H0_H0 ;  /* 0x20000011ff0d7230 */ /* 0x000fe40000004100 */
[----:B------:R-:W-:Y:S02]  /*11f00*/  HADD2.F32 R19, -RZ, R19.H0_H0 ;  /* 0x20000013ff137230 */ /* 0x000fe40000004100 */
[----:B------:R-:W-:-:S02]  /*11f10*/  HADD2.F32 R17, -RZ, R17.H1_H1 ;  /* 0x30000011ff117230 */ /* 0x000fc40000004100 */
        /* <DEDUP_REMOVED lines=9> */
[----:B------:R-:W-:Y:S01]  /*11fb0*/  FFMA.FTZ R12, R19, R7, -R12 ;  /* 0x00000007130c7223 */ /* 0x000fe2000001080c */
        /* <DEDUP_REMOVED lines=22> */
.L_x_3780:
[----:B------:R-:W-:Y:S05]  /*12120*/  BSYNC B0 ;  /* 0x0000000000007941 */ /* 0x000fea0003800000 */
.L_x_3779:
[----:B-----5:R1:W-:Y:S01]  /*12130*/  STS.128 [R244+0x7800], R16 ;  /* 0x00780010f4007388 */ /* 0x0203e20000000c00 */
[----:B------:R-:W-:Y:S05]  /*12140*/  BRA `(.L_x_3766) ;  /* 0x0000669000007947 */ /* 0x000fea0003800000 */
.L_x_3717:
        /* <DEDUP_REMOVED lines=30> */
[--C-:B----4-:R-:W-:Y:S02]  /*12330*/  HADD2.F32 R8, -RZ, R5.reuse.H0_H0 ;  /* 0x20000005ff087230 */ /* 0x110fe40000004100 */
[----:B------:R-:W-:Y:S02]  /*12340*/  HADD2.F32 R16, -RZ, R5.H1_H1 ;  /* 0x30000005ff107230 */ /* 0x000fe40000004100 */
[----:B------:R-:W-:Y:S02]  /*12350*/  HADD2.F32 R5, -RZ, R7.H0_H0 ;  /* 0x20000007ff057230 */ /* 0x000fe40000004100 */
[--C-:B------:R-:W-:Y:S02]  /*12360*/  HADD2.F32 R28, -RZ, R4.reuse.H0_H0 ;  /* 0x20000004ff1c7230 */ /* 0x100fe40000004100 */
[----:B------:R-:W-:Y:S01]  /*12370*/  HADD2.F32 R46, -RZ, R4.H1_H1 ;  /* 0x30000004ff2e7230 */ /* 0x000fe20000004100 */
[----:B------:R-:W-:Y:S01]  /*12380*/  @!P1 FADD.FTZ R5, -R5, -RZ ;  /* 0x800000ff05059221 */ /* 0x000fe20000010100 */
[----:B------:R-:W-:-:S02]  /*12390*/  HADD2.F32 R4, -RZ, R6.H0_H0 ;  /* 0x20000006ff047230 */ /* 0x000fc40000004100 */
[----:B------:R-:W-:Y:S02]  /*123a0*/  HADD2.F32 R7, -RZ, R7.H1_H1 ;  /* 0x30000007ff077230 */ /* 0x000fe40000004100 */
[----:B------:R-:W-:Y:S01]  /*123b0*/  HADD2.F32 R6, -RZ, R6.H1_H1 ;  /* 0x30000006ff067230 */ /* 0x000fe20000004100 */
[----:B------:R-:W-:Y:S01]  /*123c0*/  FMUL.FTZ R52, R52, R5 ;  /* 0x0000000534347220 */ /* 0x000fe20000410000 */
[----:B------:R-:W-:Y:S01]  /*123d0*/  HADD2.F32 R49, -RZ, R37.H0_H0 ;  /* 0x20000025ff317230 */ /* 0x000fe20000004100 */
[----:B------:R-:W-:Y:S01]  /*123e0*/  @!P1 FADD.FTZ R8, -R8, -RZ ;  /* 0x800000ff08089221 */ /* 0x000fe20000010100 */
[----:B------:R-:W-:Y:S01]  /*123f0*/  HADD2.F32 R54, -RZ, R39.H1_H1 ;  /* 0x30000027ff367230 */ /* 0x000fe20000004100 */
[----:B------:R-:W-:Y:S01]  /*12400*/  @!P1 FADD.FTZ R7, -R7, -RZ ;  /* 0x800000ff07079221 */ /* 0x000fe20000010100 */
[----:B------:R-:W-:Y:S01]  /*12410*/  HADD2.F32 R5, -RZ, R38.H1_H1 ;  /* 0x30000026ff057230 */ /* 0x000fe20000004100 */
[----:B------:R-:W-:Y:S01]  /*12420*/  @!P1 FADD.FTZ R6, -R6, -RZ ;  /* 0x800000ff06069221 */ /* 0x000fe20000010100 */
[--C-:B------:R-:W-:Y:S01]  /*12430*/  HADD2.F32 R51, -RZ, R36.reuse.H0_H0 ;  /* 0x20000024ff337230 */ /* 0x100fe20000004100 */
[----:B------:R-:W-:Y:S01]  /*12440*/  FMUL.FTZ R49, R49, R8 ;  /* 0x0000000831317220 */ /* 0x000fe20000410000 */
[----:B------:R-:W-:Y:S01]  /*12450*/  HADD2.F32 R39, -RZ, R36.H1_H1 ;  /* 0x30000024ff277230 */ /* 0x000fe20000004100 */
[----:B------:R-:W-:Y:S01]  /*12460*/  FMUL.FTZ R54, R54, R7 ;  /* 0x0000000736367220 */ /* 0x000fe20000410000 */
[----:B------:R-:W-:Y:S01]  /*12470*/  HADD2.F32 R37, -RZ, R37.H1_H1 ;  /* 0x30000025ff257230 */ /* 0x000fe20000004100 */
[----:B------:R-:W-:Y:S01]  /*12480*/  FMUL.FTZ R6, R5, R6 ;  /* 0x0000000605067220 */ /* 0x000fe20000410000 */
[----:B------:R-:W-:Y:S01]  /*12490*/  HADD2.F32 R7, -RZ, R38.H0_H0 ;  /* 0x20000026ff077230 */ /* 0x000fe20000004100 */
[----:B------:R-:W-:Y:S01]  /*124a0*/  @!P1 FADD.FTZ R28, -R28, -RZ ;  /* 0x800000ff1c1c9221 */ /* 0x000fe20000010100 */
[----:B-----5:R-:W-:Y:S01]  /*124b0*/  HADD2.F32 R8, -RZ, R41.H0_H0 ;  /* 0x20000029ff087230 */ /* 0x020fe20000004100 */
[----:B------:R-:W-:Y:S01]  /*124c0*/  @!P1 FADD.FTZ R46, -R46, -RZ ;  /* 0x800000ff2e2e9221 */ /* 0x000fe20000010100 */
[----:B--2---:R-:W-:Y:S01]  /*124d0*/  HADD2.F32 R5, -RZ, R21.H0_H0 ;  /* 0x20000015ff057230 */ /* 0x004fe20000004100 */
[----:B------:R-:W-:-:S02]  /*124e0*/  @!P1 FADD.FTZ R16, -R16, -RZ ;  /* 0x800000ff10109221 */ /* 0x000fc40000010100 */
[----:B------:R-:W-:Y:S01]  /*124f0*/  @!P1 FADD.FTZ R4, -R4, -RZ ;  /* 0x800000ff04049221 */ /* 0x000fe20000010100 */
[----:B------:R-:W-:Y:S01]  /*12500*/  HADD2.F32 R36, -RZ, R21.H1_H1 ;  /* 0x30000015ff247230 */ /* 0x000fe20000004100 */
[----:B------:R-:W-:Y:S01]  /*12510*/  FMUL.FTZ R28, R51, R28 ;  /* 0x0000001c331c7220 */ /* 0x000fe20000410000 */
[--C-:B------:R-:W-:Y:S01]  /*12520*/  HADD2.F32 R51, -RZ, R20.reuse.H1_H1 ;  /* 0x30000014ff337230 */ /* 0x100fe20000004100 */
[----:B------:R-:W-:Y:S01]  /*12530*/  FMUL.FTZ R46, R39, R46 ;  /* 0x0000002e272e7220 */ /* 0x000fe20000410000 */
[----:B------:R-:W-:Y:S01]  /*12540*/  HADD2.F32 R39, -RZ, R20.H0_H0 ;  /* 0x20000014ff277230 */ /* 0x000fe20000004100 */
        /* <DEDUP_REMOVED lines=25> */
.L_x_3786:
[----:B------:R-:W-:Y:S05]  /*126e0*/  BSYNC B0 ;  /* 0x0000000000007941 */ /* 0x000fea0003800000 */
.L_x_3785:
[----:B-----5:R3:W-:Y:S02]  /*126f0*/  STS.128 [R244], R40 ;  /* 0x00000028f4007388 */ /* 0x0207e40000000c00 */
.L_x_3784:
[----:B------:R-:W-:Y:S05]  /*12700*/  BSYNC B1 ;  /* 0x0000000000017941 */ /* 0x000fea0003800000 */
.L_x_3783:
        /* <DEDUP_REMOVED lines=28> */
[--C-:B--2---:R-:W-:Y:S02]  /*128d0*/  HADD2.F32 R8, -RZ, R5.reuse.H0_H0 ;  /* 0x20000005ff087230 */ /* 0x104fe40000004100 */
        /* <DEDUP_REMOVED lines=25> */
[----:B---3--:R-:W-:Y:S01]  /*12a70*/  HADD2.F32 R5, -RZ, R21.H0_H0 ;  /* 0x20000015ff057230 */ /* 0x008fe20000004100 */
        /* <DEDUP_REMOVED lines=32> */
.L_x_3790:
[----:B------:R-:W-:Y:S05]  /*12c80*/  BSYNC B0 ;  /* 0x0000000000007941 */ /* 0x000fea0003800000 */
.L_x_3789:
[----:B-----5:R1:W-:Y:S02]  /*12c90*/  STS.128 [R244+0x2000], R40 ;  /* 0x00200028f4007388 */ /* 0x0203e40000000c00 */
.L_x_3788:
[----:B------:R-:W-:Y:S05]  /*12ca0*/  BSYNC B1 ;  /* 0x0000000000017941 */ /* 0x000fea0003800000 */
.L_x_3787:
        /* <DEDUP_REMOVED lines=87> */
.L_x_3794:
[----:B------:R-:W-:Y:S05]  /*13220*/  BSYNC B0 ;  /* 0x0000000000007941 */ /* 0x000fea0003800000 */
.L_x_3793:
[----:B-----5:R3:W-:Y:S02]  /*13230*/  STS.128 [R244+0x4000], R40 ;  /* 0x00400028f4007388 */ /* 0x0207e40000000c00 */
.L_x_3792:
[----:B------:R-:W-:Y:S05]  /*13240*/  BSYNC B1 ;  /* 0x0000000000017941 */ /* 0x000fea0003800000 */
.L_x_3791:
        /* <DEDUP_REMOVED lines=26> */
[----:B-1-3--:R-:W-:Y:S02]  /*133f0*/  HADD2.F32 R45, -RZ, R36.H0_H0 ;  /* 0x20000024ff2d7230 */ /* 0x00afe40000004100 */
[----:B------:R-:W-:Y:S02]  /*13400*/  HADD2.F32 R49, -RZ, R37.H0_H0 ;  /* 0x20000025ff317230 */ /* 0x000fe40000004100 */
[--C-:B----4-:R-:W-:Y:S02]  /*13410*/  HADD2.F32 R8, -RZ, R4.reuse.H0_H0 ;  /* 0x20000004ff087230 */ /* 0x110fe40000004100 */
[----:B------:R-:W-:Y:S02]  /*13420*/  HADD2.F32 R16, -RZ, R4.H1_H1 ;  /* 0x30000004ff107230 */ /* 0x000fe40000004100 */
[--C-:B------:R-:W-:Y:S01]  /*13430*/  HADD2.F32 R4, -RZ, R5.reuse.H0_H0 ;  /* 0x20000005ff047230 */ /* 0x100fe20000004100 */
[----:B------:R-:W-:Y:S01]  /*13440*/  @!P1 FADD.FTZ R8, -R8, -RZ ;  /* 0x800000ff08089221 */ /* 0x000fe20000010100 */
[----:B------:R-:W-:-:S02]  /*13450*/  HADD2.F32 R28, -RZ, R5.H1_H1 ;  /* 0x30000005ff1c7230 */ /* 0x000fc40000004100 */
[--C-:B------:R-:W-:Y:S01]  /*13460*/  HADD2.F32 R5, -RZ, R6.reuse.H0_H0 ;  /* 0x20000006ff057230 */ /* 0x100fe20000004100 */
[----:B------:R-:W-:Y:S01]  /*13470*/  @!P1 FADD.FTZ R4, -R4, -RZ ;  /* 0x800000ff04049221 */ /* 0x000fe20000010100 */
[----:B------:R-:W-:Y:S02]  /*13480*/  HADD2.F32 R44, -RZ, R6.H1_H1 ;  /* 0x30000006ff2c7230 */ /* 0x000fe40000004100 */
[--C-:B------:R-:W-:Y:S02]  /*13490*/  HADD2.F32 R6, -RZ, R7.reuse.H0_H0 ;  /* 0x20000007ff067230 */ /* 0x100fe40000004100 */
[----:B------:R-:W-:Y:S01]  /*134a0*/  HADD2.F32 R7, -RZ, R7.H1_H1 ;  /* 0x30000007ff077230 */ /* 0x000fe20000004100 */
[----:B------:R-:W-:Y:S01]  /*134b0*/  FMUL.FTZ R45, R45, R8 ;  /* 0x000000082d2d7220 */ /* 0x000fe20000410000 */
[----:B------:R-:W-:Y:S01]  /*134c0*/  HADD2.F32 R37, -RZ, R37.H1_H1 ;  /* 0x30000025ff257230 */ /* 0x000fe20000004100 */
        /* <DEDUP_REMOVED lines=15> */
[----:B------:R-:W-:Y:S02]  /*135c0*/  HADD2.F32 R4, -RZ, R40.H0_H0 ;  /* 0x20000028ff047230 */ /* 0x000fe40000004100 */
[----:B------:R-:W-:Y:S01]  /*135d0*/  HADD2.F32 R20, -RZ, R21.H0_H0 ;  /* 0x20000015ff147230 */ /* 0x000fe20000004100 */
[----:B------:R-:W-:Y:S01]  /*135e0*/  @!P1 FADD.FTZ R44, -R44, -RZ ;  /* 0x800000ff2c2c9221 */ /* 0x000fe20000010100 */
[----:B------:R-:W-:Y:S01]  /*135f0*/  HADD2.F32 R57, -RZ, R38.H1_H1 ;  /* 0x30000026ff397230 */ /* 0x000fe20000004100 */
[----:B------:R-:W-:Y:S01]  /*13600*/  @!P1 FADD.FTZ R6, -R6, -RZ ;  /* 0x800000ff06069221 */ /* 0x000fe20000010100 */
[----:B------:R-:W-:Y:S01]  /*13610*/  HADD2.F32 R53, -RZ, R39.H0_H0 ;  /* 0x20000027ff357230 */ /* 0x000fe20000004100 */
[----:B------:R-:W-:Y:S01]  /*13620*/  FFMA.FTZ R4, R4, R8, R45 ;  /* 0x0000000804047223 */ /* 0x000fe2000001002d */
[----:B------:R-:W-:Y:S01]  /*13630*/  HADD2.F32 R38, -RZ, R21.H1_H1 ;  /* 0x30000015ff267230 */ /* 0x000fe20000004100 */
[----:B------:R-:W-:Y:S01]  /*13640*/  FFMA.FTZ R16, R16, R20, R49 ;  /* 0x0000001410107223 */ /* 0x000fe20000010031 */
[----:B------:R-:W-:-:S02]  /*13650*/  HADD2.F32 R36, -RZ, R22.H0_H0 ;  /* 0x20000016ff247230 */ /* 0x000fc40000004100 */
[----:B------:R-:W-:Y:S02]  /*13660*/  HADD2.F32 R39, -RZ, R22.H1_H1 ;  /* 0x30000016ff277230 */ /* 0x000fe40000004100 */
[----:B------:R-:W-:Y:S02]  /*13670*/  HADD2.F32 R8, -RZ, R42.H0_H0 ;  /* 0x2000002aff087230 */ /* 0x000fe40000004100 */
[----:B------:R-:W-:Y:S01]  /*13680*/  HADD2.F32 R20, -RZ, R43.H0_H0 ;  /* 0x2000002bff147230 */ /* 0x000fe20000004100 */
[----:B------:R-:W-:Y:S01]  /*13690*/  FMUL.FTZ R44, R57, R44 ;  /* 0x0000002c392c7220 */ /* 0x000fe20000410000 */
[----:B------:R-:W-:Y:S01]  /*136a0*/  HADD2.F32 R40, -RZ, R40.H1_H1 ;  /* 0x30000028ff287230 */ /* 0x000fe20000004100 */
[----:B------:R-:W-:Y:S01]  /*136b0*/  FMUL.FTZ R6, R53, R6 ;  /* 0x0000000635067220 */ /* 0x000fe20000410000 */
        /* <DEDUP_REMOVED lines=15> */
.L_x_3796:
[----:B------:R-:W-:Y:S05]  /*137b0*/  BSYNC B0 ;  /* 0x0000000000007941 */ /* 0x000fea0003800000 */
.L_x_3795:
[----:B-----5:R3:W-:Y:S02]  /*137c0*/  STS.128 [R244+0x6000], R40 ;  /* 0x00600028f4007388 */ /* 0x0207e40000000c00 */
.L_x_3782:
[----:B------:R-:W-:Y:S05]  /*137d0*/  BSYNC B2 ;  /* 0x0000000000027941 */ /* 0x000fea0003800000 */
.L_x_3781:
        /* <DEDUP_REMOVED lines=54> */
[--C-:B--2---:R-:W-:Y:S01]  /*13b40*/  HADD2.F32 R36, -RZ, R20.reuse.H1_H1 ;  /* 0x30000014ff247230 */ /* 0x104fe20000004100 */
[----:B------:R-:W-:Y:S01]  /*13b50*/  FMUL.FTZ R5, R8, R5 ;  /* 0x0000000508057220 */ /* 0x000fe20000410000 */
[----:B------:R-:W-:Y:S01]  /*13b60*/  HADD2.F32 R8, -RZ, R20.H0_H0 ;  /* 0x20000014ff087230 */ /* 0x000fe20000004100 */
[----:B------:R-:W-:Y:S01]  /*13b70*/  FMUL.FTZ R53, R53, R16 ;  /* 0x0000001035357220 */ /* 0x000fe20000410000 */
[----:B------:R-:W-:Y:S01]  /*13b80*/  HADD2.F32 R37, -RZ, R37.H1_H1 ;  /* 0x30000025ff257230 */ /* 0x000fe20000004100 */
[----:B------:R-:W-:Y:S01]  /*13b90*/  FMUL.FTZ R7, R4, R7 ;  /* 0x0000000704077220 */ /* 0x000fe20000410000 */
[----:B------:R-:W-:Y:S01]  /*13ba0*/  HADD2.F32 R38, -RZ, R38.H1_H1 ;  /* 0x30000026ff267230 */ /* 0x000fe20000004100 */
[----:B------:R-:W-:Y:S01]  /*13bb0*/  @!P0 FADD.FTZ R44, -R44, -RZ ;  /* 0x800000ff2c2c8221 */ /* 0x000fe20000010100 */
[----:B-----5:R-:W-:Y:S01]  /*13bc0*/  HADD2.F32 R4, -RZ, R40.H0_H0 ;  /* 0x20000028ff047230 */ /* 0x020fe20000004100 */
[----:B------:R-:W-:Y:S01]  /*13bd0*/  @!P0 FADD.FTZ R45, -R45, -RZ ;  /* 0x800000ff2d2d8221 */ /* 0x000fe20000010100 */
[----:B------:R-:W-:-:S02]  /*13be0*/  HADD2.F32 R16, -RZ, R41.H0_H0 ;  /* 0x20000029ff107230 */ /* 0x000fc40000004100 */
[----:B------:R-:W-:Y:S01]  /*13bf0*/  HADD2.F32 R20, -RZ, R21.H0_H0 ;  /* 0x20000015ff147230 */ /* 0x000fe20000004100 */
[----:B------:R-:W-:Y:S01]  /*13c00*/  @!P0 FADD.FTZ R6, -R6, -RZ ;  /* 0x800000ff06068221 */ /* 0x000fe20000010100 */
[----:B------:R-:W-:Y:S01]  /*13c10*/  HADD2.F32 R57, -RZ, R39.H0_H0 ;  /* 0x20000027ff397230 */ /* 0x000fe20000004100 */
[----:B------:R-:W-:Y:S01]  /*13c20*/  FMUL.FTZ R37, R37, R44 ;  /* 0x0000002c25257220 */ /* 0x000fe20000410000 */
[----:B------:R-:W-:Y:S01]  /*13c30*/  HADD2.F32 R44, -RZ, R21.H1_H1 ;  /* 0x30000015ff2c7230 */ /* 0x000fe20000004100 */
[----:B------:R-:W-:Y:S01]  /*13c40*/  FMUL.FTZ R45, R38, R45 ;  /* 0x0000002d262d7220 */ /* 0x000fe20000410000 */
[----:B------:R-:W-:Y:S01]  /*13c50*/  HADD2.F32 R38, -RZ, R22.H0_H0 ;  /* 0x20000016ff267230 */ /* 0x000fe20000004100 */
[----:B------:R-:W-:Y:S01]  /*13c60*/  FFMA.FTZ R4, R4, R8, R49 ;  /* 0x0000000804047223 */ /* 0x000fe20000010031 */
[----:B------:R-:W-:Y:S01]  /*13c70*/  HADD2.F32 R8, -RZ, R42.H0_H0 ;  /* 0x2000002aff087230 */ /* 0x000fe20000004100 */
[----:B------:R-:W-:Y:S01]  /*13c80*/  FFMA.FTZ R16, R16, R20, R51 ;  /* 0x0000001410107223 */ /* 0x000fe20000010033 */
[----:B------:R-:W-:Y:S01]  /*13c90*/  HADD2.F32 R20, -RZ, R43.H0_H0 ;  /* 0x2000002bff147230 */ /* 0x000fe20000004100 */
[----:B------:R-:W-:Y:S01]  /*13ca0*/  FMUL.FTZ R6, R57, R6 ;  /* 0x0000000639067220 */ /* 0x000fe20000410000 */
        /* <DEDUP_REMOVED lines=17> */
.L_x_3802:
[----:B------:R-:W-:Y:S05]  /*13dc0*/  BSYNC B0 ;  /* 0x0000000000007941 */ /* 0x000fea0003800000 */
.L_x_3801:
[----:B-----5:R3:W-:Y:S02]  /*13dd0*/  STS.128 [R244+0x800], R40 ;  /* 0x00080028f4007388 */ /* 0x0207e40000000c00 */
.L_x_3800:
[----:B------:R-:W-:Y:S05]  /*13de0*/  BSYNC B1 ;  /* 0x0000000000017941 */ /* 0x000fea0003800000 */
.L_x_3799:
        /* <DEDUP_REMOVED lines=90> */
.L_x_3806:
[----:B------:R-:W-:Y:S05]  /*14390*/  BSYNC B0 ;  /* 0x0000000000007941 */ /* 0x000fea0003800000 */
.L_x_3805:
[----:B-----5:R3:W-:Y:S02]  /*143a0*/  STS.128 [R244+0x2800], R40 ;  /* 0x00280028f4007388 */ /* 0x0207e40000000c00 */
.L_x_3804:
[----:B------:R-:W-:Y:S05]  /*143b0*/  BSYNC B1 ;  /* 0x0000000000017941 */ /* 0x000fea0003800000 */
.L_x_3803:
        /* <DEDUP_REMOVED lines=90> */
.L_x_3810:
[----:B------:R-:W-:Y:S05]  /*14960*/  BSYNC B0 ;  /* 0x0000000000007941 */ /* 0x000fea0003800000 */
.L_x_3809:
[----:B-----5:R3:W-:Y:S02]  /*14970*/  STS.128 [R244+0x4800], R40 ;  /* 0x00480028f4007388 */ /* 0x0207e40000000c00 */
.L_x_3808:
[----:B------:R-:W-:Y:S05]  /*14980*/  BSYNC B1 ;  /* 0x0000000000017941 */ /* 0x000fea0003800000 */
.L_x_3807:
        /* <DEDUP_REMOVED lines=32> */
[----:B------:R-:W-:Y:S02]  /*14b90*/  HADD2.F32 R16, -RZ, R4.H1_H1 ;  /* 0x30000004ff107230 */ /* 0x000fe40000004100 */
[--C-:B------:R-:W-:Y:S02]  /*14ba0*/  HADD2.F32 R29, -RZ, R5.reuse.H1_H1 ;  /* 0x30000005ff1d7230 */ /* 0x100fe40000004100 */
[----:B------:R-:W-:Y:S01]  /*14bb0*/  HADD2.F32 R4, -RZ, R5.H0_H0 ;  /* 0x20000005ff047230 */ /* 0x000fe20000004100 */
[----:B------:R-:W-:Y:S01]  /*14bc0*/  @!P0 FADD.FTZ R8, -R8, -RZ ;  /* 0x800000ff08088221 */ /* 0x000fe20000010100 */
        /* <DEDUP_REMOVED lines=9> */
[----:B------:R-:W-:Y:S01]  /*14c60*/  HADD2.F32 R8, -RZ, R42.H0_H0 ;  /* 0x2000002aff087230 */ /* 0x000fe20000004100 */
[----:B------:R-:W-:Y:S01]  /*14c70*/  FMUL.FTZ R40, R40, R29 ;  /* 0x0000001d28287220 */ /* 0x000fe20000410000 */
[--C-:B------:R-:W-:Y:S01]  /*14c80*/  HADD2.F32 R29, -RZ, R43.reuse.H0_H0 ;  /* 0x2000002bff1d7230 */ /* 0x100fe20000004100 */
[----:B------:R-:W-:Y:S01]  /*14c90*/  FMUL.FTZ R45, R45, R4 ;  /* 0x000000042d2d7220 */ /* 0x000fe20000410000 */
[----:B------:R-:W-:Y:S01]  /*14ca0*/  HADD2.F32 R4, -RZ, R43.H1_H1 ;  /* 0x3000002bff047230 */ /* 0x000fe20000004100 */
[----:B------:R-:W-:-:S02]  /*14cb0*/  @!P0 FADD.FTZ R5, -R5, -RZ ;  /* 0x800000ff05058221 */ /* 0x000fc40000010100 */
[----:B------:R-:W-:Y:S02]  /*14cc0*/  @!P0 FADD.FTZ R6, -R6, -RZ ;  /* 0x800000ff06068221 */ /* 0x000fe40000010100 */
[----:B------:R-:W-:Y:S02]  /*14cd0*/  @!P0 FADD.FTZ R16, -R16, -RZ ;  /* 0x800000ff10108221 */ /* 0x000fe40000010100 */
[----:B------:R-:W-:Y:S02]  /*14ce0*/  @!P0 FADD.FTZ R7, -R7, -RZ ;  /* 0x800000ff07078221 */ /* 0x000fe40000010100 */
[----:B------:R-:W-:Y:S01]  /*14cf0*/  FMUL.FTZ R5, R8, R5 ;  /* 0x0000000508057220 */ /* 0x000fe20000410000 */
[--C-:B----4-:R-:W-:Y:S01]  /*14d00*/  HADD2.F32 R8, -RZ, R20.reuse.H0_H0 ;  /* 0x20000014ff087230 */ /* 0x110fe20000004100 */
[----:B------:R-:W-:Y:S01]  /*14d10*/  FMUL.FTZ R6, R29, R6 ;  /* 0x000000061d067220 */ /* 0x000fe20000410000 */
[----:B------:R-:W-:Y:S01]  /*14d20*/  HADD2.F32 R29, -RZ, R20.H1_H1 ;  /* 0x30000014ff1d7230 */ /* 0x000fe20000004100 */
        /* <DEDUP_REMOVED lines=12> */
[----:B------:R-:W-:Y:S02]  /*14df0*/  HADD2.F32 R8, -RZ, R38.H0_H0 ;  /* 0x20000026ff087230 */ /* 0x000fe40000004100 */
[----:B------:R-:W-:-:S02]  /*14e00*/  HADD2.F32 R20, -RZ, R39.H0_H0 ;  /* 0x20000027ff147230 */ /* 0x000fc40000004100 */
        /* <DEDUP_REMOVED lines=17> */
.L_x_3812:
[----:B------:R-:W-:Y:S05]  /*14f20*/  BSYNC B0 ;  /* 0x0000000000007941 */ /* 0x000fea0003800000 */
.L_x_3811:
[----:B-----5:R1:W-:Y:S02]  /*14f30*/  STS.128 [R244+0x6800], R36 ;  /* 0x00680024f4007388 */ /* 0x0203e40000000c00 */
.L_x_3798:
[----:B------:R-:W-:Y:S05]  /*14f40*/  BSYNC B2 ;  /* 0x0000000000027941 */ /* 0x000fea0003800000 */
.L_x_3797:
[----:B-1--4-:R-:W-:Y:S01]  /*14f50*/  IADD3 R32, R176, 0x20, RZ ;  /* 0x00000020b0207810 */ /* 0x012fe20007ffe0ff */
        /* <DEDUP_REMOVED lines=23> */
[C---:B------:R-:W-:Y:S02]  /*150d0*/  LEA R4, P1, R7.reuse, R26, 0x1 ;  /* 0x0000001a07047211 */ /* 0x040fe400078208ff */
[----:B------:R-:W-:Y:S01]  /*150e0*/  MOV R21, RZ ;  /* 0x000000ff00157202 */ /* 0x000fe20000000f00 */
[----:B------:R-:W4:Y:S01]  /*150f0*/  LD.E.128 R36, [R36.64] ;  /* 0x0000000624247980 */ /* 0x000f22000c101d00 */
[----:B------:R-:W-:Y:S02]  /*15100*/  LEA.HI.X R5, R7, R27, R5, 0x1, P1 ;  /* 0x0000001b07057211 */ /* 0x000fe400008f0c05 */
[----:B------:R-:W-:-:S04]  /*15110*/  @P0 IADD3 R21, -R15, RZ, RZ ;  /* 0x000000ff0f150210 */ /* 0x000fc80007ffe1ff */
[----:B--2---:R-:W2:Y:S01]  /*15120*/  LD.E.128 R4, [R4.64] ;  /* 0x0000000604047980 */ /* 0x004ea2000c101d00 */
[----:B------:R-:W-:-:S04]  /*15130*/  IADD3 R23, P1, R21, R16, RZ ;  /* 0x0000001015177210 */ /* 0x000fc80007f3e0ff */
[----:B------:R-:W-:Y:S02]  /*15140*/  LEA.HI.X.SX32 R8, R21, R8, 0x1, P1 ;  /* 0x0000000815087211 */ /* 0x000fe400008f0eff */
[----:B------:R-:W-:-:S04]  /*15150*/  LEA R20, P1, R23, R24, 0x1 ;  /* 0x0000001817147211 */ /* 0x000fc800078208ff */
[----:B------:R-:W-:-:S06]  /*15160*/  LEA.HI.X R21, R23, R25, R8, 0x1, P1 ;  /* 0x0000001917157211 */ /* 0x000fcc00008f0c08 */
[----:B---3--:R-:W3:Y:S01]  /*15170*/  LD.E.128 R20, [R20.64] ;  /* 0x0000000614147980 */ /* 0x008ee2000c101d00 */
[--C-:B----4-:R-:W-:Y:S02]  /*15180*/  HADD2.F32 R45, -RZ, R36.reuse.H0_H0 ;  /* 0x20000024ff2d7230 */ /* 0x110fe40000004100 */
        /* <DEDUP_REMOVED lines=25> */
[--C-:B---3--:R-:W-:Y:S01]  /*15320*/  HADD2.F32 R8, -RZ, R20.reuse.H0_H0 ;  /* 0x20000014ff087230 */ /* 0x108fe20000004100 */
[----:B------:R-:W-:Y:S01]  /*15330*/  FMUL.FTZ R6, R29, R6 ;  /* 0x000000061d067220 */ /* 0x000fe20000410000 */
[----:B------:R-:W-:Y:S01]  /*15340*/  HADD2.F32 R29, -RZ, R20.H1_H1 ;  /* 0x30000014ff1d7230 */ /* 0x000fe20000004100 */
[----:B------:R-:W-:Y:S01]  /*15350*/  FMUL.FTZ R51, R51, R16 ;  /* 0x0000001033337220 */ /* 0x000fe20000410000 */
[----:B------:R-:W-:Y:S01]  /*15360*/  HADD2.F32 R38, -RZ, R38.H1_H1 ;  /* 0x30000026ff267230 */ /* 0x000fe20000004100 */
[----:B------:R-:W-:Y:S01]  /*15370*/  FMUL.FTZ R7, R4, R7 ;  /* 0x0000000704077220 */ /* 0x000fe20000410000 */
[----:B-----5:R-:W-:Y:S01]  /*15380*/  HADD2.F32 R4, -RZ, R40.H0_H0 ;  /* 0x20000028ff047230 */ /* 0x020fe20000004100 */
[----:B------:R-:W-:Y:S01]  /*15390*/  @!P0 FADD.FTZ R33, -R33, -RZ ;  /* 0x800000ff21218221 */ /* 0x000fe20000010100 */
[----:B------:R-:W-:-:S02]  /*153a0*/  HADD2.F32 R16, -RZ, R41.H0_H0 ;  /* 0x20000029ff107230 */ /* 0x000fc40000004100 */
[----:B------:R-:W-:Y:S01]  /*153b0*/  HADD2.F32 R20, -RZ, R21.H0_H0 ;  /* 0x20000015ff147230 */ /* 0x000fe20000004100 */
[----:B------:R-:W-:Y:S01]  /*153c0*/  FMUL.FTZ R33, R38, R33 ;  /* 0x0000002126217220 */ /* 0x000fe20000410000 */
[----:B------:R-:W-:Y:S01]  /*153d0*/  HADD2.F32 R38, -RZ, R22.H0_H0 ;  /* 0x20000016ff267230 */ /* 0x000fe20000004100 */
[----:B------:R-:W-:Y:S01]  /*153e0*/  FFMA.FTZ R4, R4, R8, R45 ;  /* 0x0000000804047223 */ /* 0x000fe2000001002d */
[----:B------:R-:W-:Y:S01]  /*153f0*/  HADD2.F32 R8, -RZ, R42.H0_H0 ;  /* 0x2000002aff087230 */ /* 0x000fe20000004100 */
[----:B------:R-:W-:Y:S01]  /*15400*/  FFMA.FTZ R16, R16, R20, R49 ;  /* 0x0000001410107223 */ /* 0x000fe20000010031 */
[----:B------:R-:W-:Y:S02]  /*15410*/  HADD2.F32 R20, -RZ, R43.H0_H0 ;  /* 0x2000002bff147230 */ /* 0x000fe40000004100 */
        /* <DEDUP_REMOVED lines=18> */
.L_x_3818:
[----:B------:R-:W-:Y:S05]  /*15540*/  BSYNC B0 ;  /* 0x0000000000007941 */ /* 0x000fea0003800000 */
.L_x_3817:
[----:B-----5:R4:W-:Y:S02]  /*15550*/  STS.128 [R244+0x1000], R40 ;  /* 0x00100028f4007388 */ /* 0x0209e40000000c00 */
.L_x_3816:
[----:B------:R-:W-:Y:S05]  /*15560*/  BSYNC B1 ;  /* 0x0000000000017941 */ /* 0x000fea0003800000 */
.L_x_3815:
        /* <DEDUP_REMOVED lines=21> */
[----:B------:R-:W4:Y:S01]  /*156c0*/  LD.E.128 R36, [R36.64+0x80] ;  /* 0x0000800624247980 */ /* 0x000f22000c101d00 */
        /* <DEDUP_REMOVED lines=68> */
.L_x_3822:
[----:B------:R-:W-:Y:S05]  /*15b10*/  BSYNC B0 ;  /* 0x0000000000007941 */ /* 0x000fea0003800000 */
.L_x_3821:
[----:B-----5:R4:W-:Y:S02]  /*15b20*/  STS.128 [R244+0x3000], R40 ;  /* 0x00300028f4007388 */ /* 0x0209e40000000c00 */
.L_x_3820:
[----:B------:R-:W-:Y:S05]  /*15b30*/  BSYNC B1 ;  /* 0x0000000000017941 */ /* 0x000fea0003800000 */
.L_x_3819:
        /* <DEDUP_REMOVED lines=90> */
.L_x_3826:
[----:B------:R-:W-:Y:S05]  /*160e0*/  BSYNC B0 ;  /* 0x0000000000007941 */ /* 0x000fea0003800000 */
.L_x_3825:
[----:B-----5:R4:W-:Y:S02]  /*160f0*/  STS.128 [R244+0x5000], R40 ;  /* 0x00500028f4007388 */ /* 0x0209e40000000c00 */
.L_x_3824:
[----:B------:R-:W-:Y:S05]  /*16100*/  BSYNC B1 ;  /* 0x0000000000017941 */ /* 0x000fea0003800000 */
.L_x_3823:
        /* <DEDUP_REMOVED lines=16> */
[----:B---34-:R-:W-:Y:S01]  /*16210*/  IMAD.WIDE R40, R21, 0x2, R34 ;  /* 0x0000000215287825 */ /* 0x018fe200078e0222 */
        /* <DEDUP_REMOVED lines=12> */
[----:B-1-3--:R-:W-:Y:S02]  /*162e0*/  HADD2.F32 R35, -RZ, R40.H0_H0 ;  /* 0x20000028ff237230 */ /* 0x00afe40000004100 */
[----:B------:R-:W-:Y:S02]  /*162f0*/  HADD2.F32 R34, -RZ, R41.H1_H1 ;  /* 0x30000029ff227230 */ /* 0x000fe40000004100 */
[--C-:B----4-:R-:W-:Y:S02]  /*16300*/  HADD2.F32 R8, -RZ, R4.reuse.H0_H0 ;  /* 0x20000004ff087230 */ /* 0x110fe40000004100 */
[----:B------:R-:W-:Y:S02]  /*16310*/  HADD2.F32 R16, -RZ, R4.H1_H1 ;  /* 0x30000004ff107230 */ /* 0x000fe40000004100 */
[--C-:B------:R-:W-:Y:S02]  /*16320*/  HADD2.F32 R29, -RZ, R5.reuse.H1_H1 ;  /* 0x30000005ff1d7230 */ /* 0x100fe40000004100 */
[----:B------:R-:W-:Y:S01]  /*16330*/  HADD2.F32 R4, -RZ, R5.H0_H0 ;  /* 0x20000005ff047230 */ /* 0x000fe20000004100 */
        /* <DEDUP_REMOVED lines=14> */
[----:B------:R-:W-:Y:S01]  /*16420*/  @!P0 FADD.FTZ R5, -R5, -RZ ;  /* 0x800000ff05058221 */ /* 0x000fe20000010100 */
[----:B------:R-:W-:Y:S01]  /*16430*/  HADD2.F32 R4, -RZ, R43.H1_H1 ;  /* 0x3000002bff047230 */ /* 0x000fe20000004100 */
[----:B------:R-:W-:-:S02]  /*16440*/  @!P0 FADD.FTZ R6, -R6, -RZ ;  /* 0x800000ff06068221 */ /* 0x000fc40000010100 */
[----:B------:R-:W-:Y:S02]  /*16450*/  @!P0 FADD.FTZ R16, -R16, -RZ ;  /* 0x800000ff10108221 */ /* 0x000fe40000010100 */
[----:B------:R-:W-:Y:S02]  /*16460*/  @!P0 FADD.FTZ R7, -R7, -RZ ;  /* 0x800000ff07078221 */ /* 0x000fe40000010100 */
[----:B------:R-:W-:Y:S01]  /*16470*/  FMUL.FTZ R5, R8, R5 ;  /* 0x0000000508057220 */ /* 0x000fe20000410000 */
[--C-:B--2---:R-:W-:Y:S01]  /*16480*/  HADD2.F32 R8, -RZ, R20.reuse.H0_H0 ;  /* 0x20000014ff087230 */ /* 0x104fe20000004100 */
        /* <DEDUP_REMOVED lines=12> */
[----:B------:R-:W-:Y:S01]  /*16550*/  HADD2.F32 R8, -RZ, R38.H0_H0 ;  /* 0x20000026ff087230 */ /* 0x000fe20000004100 */
[----:B------:R-:W-:Y:S01]  /*16560*/  FMUL.FTZ R33, R42, R33 ;  /* 0x000000212a217220 */ /* 0x000fe20000410000 */
[----:B------:R-:W-:Y:S02]  /*16570*/  HADD2.F32 R20, -RZ, R39.H0_H0 ;  /* 0x20000027ff147230 */ /* 0x000fe40000004100 */
        /* <DEDUP_REMOVED lines=18> */
.L_x_3828:
[----:B------:R-:W-:Y:S05]  /*166a0*/  BSYNC B0 ;  /* 0x0000000000007941 */ /* 0x000fea0003800000 */
.L_x_3827:
[----:B-----5:R1:W-:Y:S02]  /*166b0*/  STS.128 [R244+0x7000], R36 ;  /* 0x00700024f4007388 */ /* 0x0203e40000000c00 */
.L_x_3814:
[----:B------:R-:W-:Y:S05]  /*166c0*/  BSYNC B2 ;  /* 0x0000000000027941 */ /* 0x000fea0003800000 */
.L_x_3813:
        /* <DEDUP_REMOVED lines=94> */
.L_x_3832:
[----:B------:R-:W-:Y:S05]  /*16cb0*/  BSYNC B0 ;  /* 0x0000000000007941 */ /* 0x000fea0003800000 */
.L_x_3831:
[----:B-----5:R1:W-:Y:S02]  /*16cc0*/  STS.128 [R244+0x1800], R20 ;  /* 0x00180014f4007388 */ /* 0x0203e40000000c00 */
.L_x_3830:
[----:B------:R-:W-:Y:S05]  /*16cd0*/  BSYNC B1 ;  /* 0x0000000000017941 */ /* 0x000fea0003800000 */
.L_x_3829:
        /* <DEDUP_REMOVED lines=13> */
[----:B------:R-:W-:Y:S02]  /*16db0*/  IADD3 R14, P1, R7, R0, RZ ;  /* 0x00000000070e7210 */ /* 0x000fe40007f3e0ff */
[----:B------:R-:W-:Y:S02]  /*16dc0*/  @P0 IADD3 R5, -R15, RZ, RZ ;  /* 0x000000ff0f050210 */ /* 0x000fe40007ffe1ff */
[----:B------:R-:W-:Y:S02]  /*16dd0*/  LEA.HI.X.SX32 R8, R7, R2, 0x1, P1 ;  /* 0x0000000207087211 */ /* 0x000fe400008f0eff */
[----:B------:R-:W-:Y:S02]  /*16de0*/  IADD3 R7, P1, R5, R14, RZ ;  /* 0x0000000e05077210 */ /* 0x000fe40007f3e0ff */
[----:B------:R-:W-:Y:S02]  /*16df0*/  @P0 IADD3 R17, -R15, RZ, RZ ;  /* 0x000000ff0f110210 */ /* 0x000fe40007ffe1ff */
[----:B------:R-:W-:-:S02]  /*16e00*/  LEA.HI.X.SX32 R5, R5, R8, 0x1, P1 ;  /* 0x0000000805057211 */ /* 0x000fc400008f0eff */
[----:B------:R-:W-:Y:S01]  /*16e10*/  LEA R4, P1, R7, R26, 0x1 ;  /* 0x0000001a07047211 */ /* 0x000fe200078208ff */
[----:B------:R-:W-:Y:S01]  /*16e20*/  IMAD.WIDE R36, R17, 0x2, R30 ;  /* 0x0000000211247825 */ /* 0x000fe200078e021e */
[----:B------:R-:W-:Y:S02]  /*16e30*/  MOV R17, RZ ;  /* 0x000000ff00117202 */ /* 0x000fe40000000f00 */
[----:B------:R-:W-:Y:S02]  /*16e40*/  LEA.HI.X R5, R7, R27, R5, 0x1, P1 ;  /* 0x0000001b07057211 */ /* 0x000fe400008f0c05 */
[----:B------:R-:W-:Y:S01]  /*16e50*/  @P0 IADD3 R17, -R15, RZ, RZ ;  /* 0x000000ff0f110210 */ /* 0x000fe20007ffe1ff */
[----:B--2---:R-:W2:Y:S03]  /*16e60*/  LD.E.128 R36, [R36.64+0x80] ;  /* 0x0000800624247980 */ /* 0x004ea6000c101d00 */
[C---:B------:R-:W-:Y:S01]  /*16e70*/  IADD3 R19, P1, R17.reuse, R14, RZ ;  /* 0x0000000e11137210 */ /* 0x040fe20007f3e0ff */
[----:B---3--:R-:W3:Y:S03]  /*16e80*/  LD.E.128 R4, [R4.64] ;  /* 0x0000000604047980 */ /* 0x008ee6000c101d00 */
[----:B------:R-:W-:-:S02]  /*16e90*/  LEA.HI.X.SX32 R8, R17, R8, 0x1, P1 ;  /* 0x0000000811087211 */ /* 0x000fc400008f0eff */
[----:B------:R-:W-:-:S04]  /*16ea0*/  LEA R16, P1, R19, R24, 0x1 ;  /* 0x0000001813107211 */ /* 0x000fc800078208ff */
[----:B------:R-:W-:-:S06]  /*16eb0*/  LEA.HI.X R17, R19, R25, R8, 0x1, P1 ;  /* 0x0000001913117211 */ /* 0x000fcc00008f0c08 */
[----:B----4-:R-:W4:Y:S01]  /*16ec0*/  LD.E.128 R16, [R16.64] ;  /* 0x0000000610107980 */ /* 0x010f22000c101d00 */
[--C-:B--2---:R-:W-:Y:S02]  /*16ed0*/  HADD2.F32 R35, -RZ, R36.reuse.H0_H0 ;  /* 0x20000024ff237230 */ /* 0x104fe40000004100 */
[----:B------:R-:W-:Y:S02]  /*16ee0*/  HADD2.F32 R43, -RZ, R36.H1_H1 ;  /* 0x30000024ff2b7230 */ /* 0x000fe40000004100 */
[--C-:B---3--:R-:W-:Y:S02]  /*16ef0*/  HADD2.F32 R8, -RZ, R4.reuse.H0_H0 ;  /* 0x20000004ff087230 */ /* 0x108fe40000004100 */
[----:B------:R-:W-:Y:S02]  /*16f00*/  HADD2.F32 R14, -RZ, R4.H1_H1 ;  /* 0x30000004ff0e7230 */ /* 0x000fe40000004100 */
[--C-:B------:R-:W-:Y:S01]  /*16f10*/  HADD2.F32 R29, -RZ, R5.reuse.H1_H1 ;  /* 0x30000005ff1d7230 */ /* 0x100fe20000004100 */
[----:B------:R-:W-:Y:S01]  /*16f20*/  @!P0 FADD.FTZ R8, -R8, -RZ ;  /* 0x800000ff08088221 */ /* 0x000fe20000010100 */
[----:B------:R-:W-:Y:S01]  /*16f30*/  HADD2.F32 R4, -RZ, R5.H0_H0 ;  /* 0x20000005ff047230 */ /* 0x000fe20000004100 */
[----:B------:R-:W-:Y:S01]  /*16f40*/  @!P0 FADD.FTZ R14, -R14, -RZ ;  /* 0x800000ff0e0e8221 */ /* 0x000fe20000010100 */
[--C-:B------:R-:W-:Y:S01]  /*16f50*/  HADD2.F32 R36, -RZ, R37.reuse.H1_H1 ;  /* 0x30000025ff247230 */ /* 0x100fe20000004100 */
[----:B------:R-:W-:Y:S01]  /*16f60*/  @!P0 FADD.FTZ R29, -R29, -RZ ;  /* 0x800000ff1d1d8221 */ /* 0x000fe20000010100 */
[--C-:B------:R-:W-:Y:S01]  /*16f70*/  HADD2.F32 R5, -RZ, R6.reuse.H0_H0 ;  /* 0x20000006ff057230 */ /* 0x100fe20000004100 */
        /* <DEDUP_REMOVED lines=9> */
[----:B------:R-:W-:Y:S01]  /*17010*/  HADD2.F32 R8, -RZ, R38.H0_H0 ;  /* 0x20000026ff087230 */ /* 0x000fe20000004100 */
[----:B------:R-:W-:Y:S01]  /*17020*/  @!P0 FADD.FTZ R6, -R6, -RZ ;  /* 0x800000ff06068221 */ /* 0x000fe20000010100 */
[--C-:B------:R-:W-:Y:S01]  /*17030*/  HADD2.F32 R29, -RZ, R39.reuse.H0_H0 ;  /* 0x20000027ff1d7230 */ /* 0x100fe20000004100 */
[----:B------:R-:W-:Y:S01]  /*17040*/  @!P0 FADD.FTZ R7, -R7, -RZ ;  /* 0x800000ff07078221 */ /* 0x000fe20000010100 */
[----:B------:R-:W-:Y:S01]  /*17050*/  HADD2.F32 R4, -RZ, R39.H1_H1 ;  /* 0x30000027ff047230 */ /* 0x000fe20000004100 */
[----:B------:R-:W-:Y:S01]  /*17060*/  FMUL.FTZ R5, R8, R5 ;  /* 0x0000000508057220 */ /* 0x000fe20000410000 */
[--C-:B----4-:R-:W-:Y:S01]  /*17070*/  HADD2.F32 R8, -RZ, R16.reuse.H0_H0 ;  /* 0x20000010ff087230 */ /* 0x110fe20000004100 */
        /* <DEDUP_REMOVED lines=15> */
[----:B------:R-:W-:Y:S01]  /*17170*/  HADD2.F32 R20, -RZ, R20.H1_H1 ;  /* 0x30000014ff147230 */ /* 0x000fe20000004100 */
[----:B------:R-:W-:Y:S01]  /*17180*/  FFMA.FTZ R5, R8, R38, R5 ;  /* 0x0000002608057223 */ /* 0x000fe20000010005 */
[----:B------:R-:W-:-:S02]  /*17190*/  HADD2.F32 R17, -RZ, R17.H1_H1 ;  /* 0x30000011ff117230 */ /* 0x000fc40000004100 */
[----:B------:R-:W-:Y:S01]  /*171a0*/  HADD2.F32 R18, -RZ, R18.H1_H1 ;  /* 0x30000012ff127230 */ /* 0x000fe20000004100 */
[----:B------:R-:W-:Y:S01]  /*171b0*/  FFMA.FTZ R29, R20, R29, R43 ;  /* 0x0000001d141d7223 */ /* 0x000fe2000001002b */
[--C-:B------:R-:W-:Y:S02]  /*171c0*/  HADD2.F32 R37, -RZ, R19.reuse.H0_H0 ;  /* 0x20000013ff257230 */ /* 0x100fe40000004100 */
[----:B------:R-:W-:Y:S02]  /*171d0*/  HADD2.F32 R40, -RZ, R19.H1_H1 ;  /* 0x30000013ff287230 */ /* 0x000fe40000004100 */
[----:B------:R-:W-:Y:S01]  /*171e0*/  HADD2.F32 R21, -RZ, R21.H1_H1 ;  /* 0x30000015ff157230 */ /* 0x000fe20000004100 */
[----:B------:R-:W-:Y:S01]  /*171f0*/  FFMA.FTZ R6, R16, R37, R6 ;  /* 0x0000002510067223 */ /* 0x000fe20000010006 */
[----:B------:R-:W-:Y:S01]  /*17200*/  HADD2.F32 R22, -RZ, R22.H1_H1 ;  /* 0x30000016ff167230 */ /* 0x000fe20000004100 */
[----:B------:R-:W-:Y:S01]  /*17210*/  F2FP.PACK_AB R20, R29, R4 ;  /* 0x000000041d14723e */ /* 0x000fe200000000ff */
[----:B------:R-:W-:Y:S01]  /*17220*/  HADD2.F32 R23, -RZ, R23.H1_H1 ;  /* 0x30000017ff177230 */ /* 0x000fe20000004100 */
[----:B------:R-:W-:-:S02]  /*17230*/  FFMA.FTZ R17, R21, R17, R36 ;  /* 0x0000001115117223 */ /* 0x000fc40000010024 */
[----:B------:R-:W-:Y:S02]  /*17240*/  FFMA.FTZ R18, R22, R18, R33 ;  /* 0x0000001216127223 */ /* 0x000fe40000010021 */
[----:B------:R-:W-:Y:S01]  /*17250*/  FFMA.FTZ R7, R23, R40, R7 ;  /* 0x0000002817077223 */ /* 0x000fe20000010007 */
[----:B------:R-:W-:Y:S02]  /*17260*/  F2FP.PACK_AB R21, R17, R14 ;  /* 0x0000000e1115723e */ /* 0x000fe400000000ff */
[----:B------:R-:W-:Y:S02]  /*17270*/  F2FP.PACK_AB R22, R18, R5 ;  /* 0x000000051216723e */ /* 0x000fe400000000ff */
[----:B------:R-:W-:Y:S02]  /*17280*/  F2FP.PACK_AB R23, R7, R6 ;  /* 0x000000060717723e */ /* 0x000fe400000000ff */
.L_x_3836:
[----:B------:R-:W-:Y:S05]  /*17290*/  BSYNC B0 ;  /* 0x0000000000007941 */ /* 0x000fea0003800000 */
.L_x_3835:
[----:B-----5:R1:W-:Y:S02]  /*172a0*/  STS.128 [R244+0x3800], R20 ;  /* 0x00380014f4007388 */ /* 0x0203e40000000c00 */
.L_x_3834:
[----:B------:R-:W-:Y:S05]  /*172b0*/  BSYNC B1 ;  /* 0x0000000000017941 */ /* 0x000fea0003800000 */
.L_x_3833:
        /* <DEDUP_REMOVED lines=20> */
[----:B------:R-:W-:-:S03]  /*17400*/  IMAD.WIDE R36, R17, 0x2, R30 ;  /* 0x0000000211247825 */ /* 0x000fc600078e021e */
[----:B------:R-:W-:Y:S02]  /*17410*/  LEA.HI.X R5, R7, R27, R5, 0x1, P1 ;  /* 0x0000001b07057211 */ /* 0x000fe400008f0c05 */
[----:B------:R-:W-:Y:S01]  /*17420*/  MOV R14, RZ ;  /* 0x000000ff000e7202 */ /* 0x000fe20000000f00 */
[----:B--2---:R-:W2:Y:S01]  /*17430*/  LD.E.128 R36, [R36.64+0x100] ;  /* 0x0001000624247980 */ /* 0x004ea2000c101d00 */
[----:B------:R-:W-:-:S03]  /*17440*/  @P0 IADD3 R14, -R15, RZ, RZ ;  /* 0x000000ff0f0e0210 */ /* 0x000fc60007ffe1ff */
        /* <DEDUP_REMOVED lines=30> */
[----:B------:R-:W-:Y:S01]  /*17630*/  HADD2.F32 R37, -RZ, R37.H1_H1 ;  /* 0x30000025ff257230 */ /* 0x000fe20000004100 */
        /* <DEDUP_REMOVED lines=9> */
[----:B------:R-:W-:Y:S01]  /*176d0*/  HADD2.F32 R38, -RZ, R38.H1_H1 ;  /* 0x30000026ff267230 */ /* 0x000fe20000004100 */
[----:B------:R-:W-:Y:S01]  /*176e0*/  FFMA.FTZ R4, R4, R8, R33 ;  /* 0x0000000804047223 */ /* 0x000fe20000010021 */
[----:B------:R-:W-:Y:S01]  /*176f0*/  HADD2.F32 R14, -RZ, R21.H0_H0 ;  /* 0x20000015ff0e7230 */ /* 0x000fe20000004100 */
[----:B------:R-:W-:Y:S01]  /*17700*/  FFMA.FTZ R13, R13, R20, R36 ;  /* 0x000000140d0d7223 */ /* 0x000fe20000010024 */
[--C-:B------:R-:W-:Y:S01]  /*17710*/  HADD2.F32 R16, -RZ, R17.reuse.H0_H0 ;  /* 0x20000011ff107230 */ /* 0x100fe20000004100 */
[----:B------:R-:W-:Y:S01]  /*17720*/  FMUL.FTZ R29, R38, R29 ;  /* 0x0000001d261d7220 */ /* 0x000fe20000410000 */
[----:B------:R-:W-:-:S02]  /*17730*/  HADD2.F32 R40, -RZ, R17.H1_H1 ;  /* 0x30000011ff287230 */ /* 0x000fc40000004100 */
[----:B------:R-:W-:Y:S01]  /*17740*/  HADD2.F32 R38, -RZ, R18.H0_H0 ;  /* 0x20000012ff267230 */ /* 0x000fe20000004100 */
[----:B------:R-:W-:Y:S01]  /*17750*/  FFMA.FTZ R14, R14, R16, R35 ;  /* 0x000000100e0e7223 */ /* 0x000fe20000010023 */
[----:B------:R-:W-:Y:S01]  /*17760*/  HADD2.F32 R8, -RZ, R22.H0_H0 ;  /* 0x20000016ff087230 */ /* 0x000fe20000004100 */
[----:B------:R-:W-:Y:S01]  /*17770*/  F2FP.PACK_AB R20, R13, R4 ;  /* 0x000000040d14723e */ /* 0x000fe200000000ff */
[----:B------:R-:W-:Y:S02]  /*17780*/  HADD2.F32 R16, -RZ, R23.H0_H0 ;  /* 0x20000017ff107230 */ /* 0x000fe40000004100 */
[----:B------:R-:W-:Y:S01]  /*17790*/  HADD2.F32 R18, -RZ, R18.H1_H1 ;  /* 0x30000012ff127230 */ /* 0x000fe20000004100 */
[----:B------:R-:W-:Y:S01]  /*177a0*/  FFMA.FTZ R5, R8, R38, R5 ;  /* 0x0000002608057223 */ /* 0x000fe20000010005 */
[--C-:B------:R-:W-:Y:S02]  /*177b0*/  HADD2.F32 R17, -RZ, R19.reuse.H0_H0 ;  /* 0x20000013ff117230 */ /* 0x100fe40000004100 */
[----:B------:R-:W-:-:S02]  /*177c0*/  HADD2.F32 R42, -RZ, R19.H1_H1 ;  /* 0x30000013ff2a7230 */ /* 0x000fc40000004100 */
[----:B------:R-:W-:Y:S01]  /*177d0*/  HADD2.F32 R21, -RZ, R21.H1_H1 ;  /* 0x30000015ff157230 */ /* 0x000fe20000004100 */
[----:B------:R-:W-:Y:S01]  /*177e0*/  FFMA.FTZ R6, R16, R17, R6 ;  /* 0x0000001110067223 */ /* 0x000fe20000010006 */
[----:B------:R-:W-:Y:S02]  /*177f0*/  HADD2.F32 R22, -RZ, R22.H1_H1 ;  /* 0x30000016ff167230 */ /* 0x000fe40000004100 */
[----:B------:R-:W-:Y:S01]  /*17800*/  HADD2.F32 R23, -RZ, R23.H1_H1 ;  /* 0x30000017ff177230 */ /* 0x000fe20000004100 */
[----:B------:R-:W-:Y:S02]  /*17810*/  FFMA.FTZ R21, R21, R40, R37 ;  /* 0x0000002815157223 */ /* 0x000fe40000010025 */
[----:B------:R-:W-:Y:S02]  /*17820*/  FFMA.FTZ R18, R22, R18, R29 ;  /* 0x0000001216127223 */ /* 0x000fe4000001001d */
[----:B------:R-:W-:Y:S01]  /*17830*/  FFMA.FTZ R7, R23, R42, R7 ;  /* 0x0000002a17077223 */ /* 0x000fe20000010007 */
[----:B------:R-:W-:-:S02]  /*17840*/  F2FP.PACK_AB R21, R21, R14 ;  /* 0x0000000e1515723e */ /* 0x000fc400000000ff */
[----:B------:R-:W-:Y:S02]  /*17850*/  F2FP.PACK_AB R22, R18, R5 ;  /* 0x000000051216723e */ /* 0x000fe400000000ff */
[----:B------:R-:W-:Y:S02]  /*17860*/  F2FP.PACK_AB R23, R7, R6 ;  /* 0x000000060717723e */ /* 0x000fe400000000ff */
.L_x_3840:
[----:B------:R-:W-:Y:S05]  /*17870*/  BSYNC B0 ;  /* 0x0000000000007941 */ /* 0x000fea0003800000 */
.L_x_3839:
[----:B-----5:R1:W-:Y:S02]  /*17880*/  STS.128 [R244+0x5800], R20 ;  /* 0x00580014f4007388 */ /* 0x0203e40000000c00 */
.L_x_3838:
[----:B------:R-:W-:Y:S05]  /*17890*/  BSYNC B1 ;  /* 0x0000000000017941 */ /* 0x000fea0003800000 */
.L_x_3837:
        /* <DEDUP_REMOVED lines=10> */
[----:B------:R-:W-:Y:S02]  /*17940*/  MOV R4, 0x30 ;  /* 0x0000003000047802 */ /* 0x000fe40000000f00 */
[----:B------:R-:W-:-:S03]  /*17950*/  MOV R3, RZ ;  /* 0x000000ff00037202 */ /* 0x000fc60000000f00 */
[----:B------:R-:W-:Y:S01]  /*17960*/  IMAD R5, R15, R4, 0xc0 ;  /* 0x000000c00f057424 */ /* 0x000fe200078e0204 */
[----:B------:R-:W-:-:S04]  /*17970*/  MOV R4, R15 ;  /* 0x0000000f00047202 */ /* 0x000fc80000000f00 */
[----:B------:R-:W-:Y:S02]  /*17980*/  IADD3 R0, P1, R5, R0, RZ ;  /* 0x0000000005007210 */ /* 0x000fe40007f3e0ff */
[----:B------:R-:W-:Y:S02]  /*17990*/  @P0 IADD3 R3, -R15, RZ, RZ ;  /* 0x000000ff0f030210 */ /* 0x000fe40007ffe1ff */
[----:B------:R-:W-:Y:S02]  /*179a0*/  LEA.HI.X.SX32 R2, R5, R2, 0x1, P1 ;  /* 0x0000000205027211 */ /* 0x000fe400008f0eff */
[----:B------:R-:W-:Y:S02]  /*179b0*/  IADD3 R5, P1, R3, R0, RZ ;  /* 0x0000000003057210 */ /* 0x000fe40007f3e0ff */
[----:B------:R-:W-:Y:S02]  /*179c0*/  @P0 IADD3 R4, -R15, RZ, RZ ;  /* 0x000000ff0f040210 */ /* 0x000fe40007ffe1ff */
[----:B------:R-:W-:-:S02]  /*179d0*/  LEA.HI.X.SX32 R3, R3, R2, 0x1, P1 ;  /* 0x0000000203037211 */ /* 0x000fc400008f0eff */
[----:B------:R-:W-:Y:S01]  /*179e0*/  LEA R26, P1, R5, R26, 0x1 ;  /* 0x0000001a051a7211 */ /* 0x000fe200078208ff */
[----:B-1----:R-:W-:-:S03]  /*179f0*/  IMAD.WIDE R20, R4, 0x2, R6 ;  /* 0x0000000204147825 */ /* 0x002fc600078e0206 */
[----:B------:R-:W-:Y:S02]  /*17a00*/  LEA.HI.X R27, R5, R27, R3, 0x1, P1 ;  /* 0x0000001b051b7211 */ /* 0x000fe400008f0c03 */
[----:B------:R-:W-:Y:S01]  /*17a10*/  MOV R3, RZ ;  /* 0x000000ff00037202 */ /* 0x000fe20000000f00 */
[----:B--2---:R-:W2:Y:S01]  /*17a20*/  LD.E.128 R20, [R20.64] ;  /* 0x0000000614147980 */ /* 0x004ea2000c101d00 */
[----:B------:R-:W-:-:S03]  /*17a30*/  @P0 IADD3 R3, -R15, RZ, RZ ;  /* 0x000000ff0f030210 */ /* 0x000fc60007ffe1ff */
[----:B---3--:R1:W3:Y:S01]  /*17a40*/  LD.E.128 R4, [R26.64] ;  /* 0x000000061a047980 */ /* 0x0082e2000c101d00 */
[----:B------:R-:W-:-:S04]  /*17a50*/  IADD3 R9, P1, R3, R0, RZ ;  /* 0x0000000003097210 */ /* 0x000fc80007f3e0ff */
[----:B------:R-:W-:Y:S02]  /*17a60*/  LEA.HI.X.SX32 R2, R3, R2, 0x1, P1 ;  /* 0x0000000203027211 */ /* 0x000fe400008f0eff */
[----:B------:R-:W-:-:S04]  /*17a70*/  LEA R12, P1, R9, R24, 0x1 ;  /* 0x00000018090c7211 */ /* 0x000fc800078208ff */
[----:B------:R-:W-:-:S06]  /*17a80*/  LEA.HI.X R13, R9, R25, R2, 0x1, P1 ;  /* 0x00000019090d7211 */ /* 0x000fcc00008f0c02 */
[----:B----4-:R-:W4:Y:S01]  /*17a90*/  LD.E.128 R12, [R12.64] ;  /* 0x000000060c0c7980 */ /* 0x010f22000c101d00 */
[--C-:B--2---:R-:W-:Y:S02]  /*17aa0*/  HADD2.F32 R9, -RZ, R20.reuse.H0_H0 ;  /* 0x20000014ff097230 */ /* 0x104fe40000004100 */
[----:B-1----:R-:W-:Y:S02]  /*17ab0*/  HADD2.F32 R27, -RZ, R20.H1_H1 ;  /* 0x30000014ff1b7230 */ /* 0x002fe40000004100 */
        /* <DEDUP_REMOVED lines=11> */
[----:B------:R-:W-:Y:S01]  /*17b70*/  @!P0 FADD.FTZ R3, -R3, -RZ ;  /* 0x800000ff03038221 */ /* 0x000fe20000010100 */
[--C-:B------:R-:W-:Y:S01]  /*17b80*/  HADD2.F32 R6, -RZ, R7.reuse.H0_H0 ;  /* 0x20000007ff067230 */ /* 0x100fe20000004100 */
[----:B------:R-:W-:Y:S01]  /*17b90*/  FMUL.FTZ R25, R25, R2 ;  /* 0x0000000219197220 */ /* 0x000fe20000410000 */
[----:B------:R-:W-:Y:S01]  /*17ba0*/  HADD2.F32 R4, -RZ, R4.H1_H1 ;  /* 0x30000004ff047230 */ /* 0x000fe20000004100 */
[----:B------:R-:W-:Y:S01]  /*17bb0*/  FMUL.FTZ R20, R20, R5 ;  /* 0x0000000514147220 */ /* 0x000fe20000410000 */
        /* <DEDUP_REMOVED lines=24> */
[----:B------:R-:W-:Y:S01]  /*17d40*/  HADD2.F32 R16, -RZ, R16.H1_H1 ;  /* 0x30000010ff107230 */ /* 0x000fe20000004100 */
[----:B------:R-:W-:Y:S01]  /*17d50*/  FFMA.FTZ R3, R5, R22, R3 ;  /* 0x0000001605037223 */ /* 0x000fe20000010003 */
[----:B------:R-:W-:Y:S02]  /*17d60*/  HADD2.F32 R12, -RZ, R12.H1_H1 ;  /* 0x3000000cff0c7230 */ /* 0x000fe40000004100 */
[----:B------:R-:W-:Y:S02]  /*17d70*/  HADD2.F32 R13, -RZ, R13.H1_H1 ;  /* 0x3000000dff0d7230 */ /* 0x000fe40000004100 */
[--C-:B------:R-:W-:Y:S01]  /*17d80*/  HADD2.F32 R21, -RZ, R15.reuse.H0_H0 ;  /* 0x2000000fff157230 */ /* 0x100fe20000004100 */
[----:B------:R-:W-:Y:S01]  /*17d90*/  FFMA.FTZ R27, R16, R12, R27 ;  /* 0x0000000c101b7223 */ /* 0x000fe2000001001b */
[----:B------:R-:W-:-:S02]  /*17da0*/  HADD2.F32 R14, -RZ, R15.H1_H1 ;  /* 0x3000000fff0e7230 */ /* 0x000fc40000004100 */
[----:B------:R-:W-:Y:S01]  /*17db0*/  HADD2.F32 R17, -RZ, R17.H1_H1 ;  /* 0x30000011ff117230 */ /* 0x000fe20000004100 */
[----:B------:R-:W-:Y:S01]  /*17dc0*/  FFMA.FTZ R2, R2, R21, R6 ;  /* 0x0000001502027223 */ /* 0x000fe20000010006 */
[----:B------:R-:W-:Y:S01]  /*17dd0*/  HADD2.F32 R19, -RZ, R19.H1_H1 ;  /* 0x30000013ff137230 */ /* 0x000fe20000004100 */
[----:B------:R-:W-:Y:S01]  /*17de0*/  F2FP.PACK_AB R16, R27, R0 ;  /* 0x000000001b10723e */ /* 0x000fe200000000ff */
[----:B------:R-:W-:Y:S01]  /*17df0*/  HADD2.F32 R18, -RZ, R18.H1_H1 ;  /* 0x30000012ff127230 */ /* 0x000fe20000004100 */
[----:B------:R-:W-:Y:S02]  /*17e00*/  FFMA.FTZ R13, R17, R13, R20 ;  /* 0x0000000d110d7223 */ /* 0x000fe40000010014 */
[----:B------:R-:W-:Y:S02]  /*17e10*/  FFMA.FTZ R7, R19, R14, R7 ;  /* 0x0000000e13077223 */ /* 0x000fe40000010007 */
[----:B------:R-:W-:Y:S01]  /*17e20*/  FFMA.FTZ R8, R18, R23, R8 ;  /* 0x0000001712087223 */ /* 0x000fe20000010008 */
[----:B------:R-:W-:-:S02]  /*17e30*/  F2FP.PACK_AB R17, R13, R4 ;  /* 0x000000040d11723e */ /* 0x000fc400000000ff */
[----:B------:R-:W-:Y:S02]  /*17e40*/  F2FP.PACK_AB R19, R7, R2 ;  /* 0x000000020713723e */ /* 0x000fe400000000ff */
[----:B------:R-:W-:Y:S02]  /*17e50*/  F2FP.PACK_AB R18, R8, R3 ;  /* 0x000000030812723e */ /* 0x000fe400000000ff */
.L_x_3842:
[----:B------:R-:W-:Y:S05]  /*17e60*/  BSYNC B0 ;  /* 0x0000000000007941 */ /* 0x000fea0003800000 */
.L_x_3841:
[----:B-----5:R1:W-:Y:S01]  /*17e70*/  STS.128 [R244+0x7800], R16 ;  /* 0x00780010f4007388 */ /* 0x0203e20000000c00 */
[----:B------:R-:W-:Y:S05]  /*17e80*/  BRA `(.L_x_3766) ;  /* 0x0000095000007947 */ /* 0x000fea0003800000 */
.L_x_3716:
        /* <DEDUP_REMOVED lines=37> */
.L_x_3844:
[----:B------:R-:W-:Y:S05]  /*180e0*/  BSYNC B0 ;  /* 0x0000000000007941 */ /* 0x000fea0003800000 */
.L_x_3843:
        /* <DEDUP_REMOVED lines=36> */
.L_x_3846:
[----:B------:R-:W-:Y:S05]  /*18330*/  BSYNC B0 ;  /* 0x0000000000007941 */ /* 0x000fea0003800000 */
.L_x_3845:
[----:B------:R-:W-:Y:S01]  /*18340*/  IADD3 R32, R176, 0x20, RZ ;  /* 0x00000020b0207810 */ /* 0x000fe20007ffe0ff */
[----:B------:R-:W-:Y:S03]  /*18350*/  BSSY B0, `(.L_x_3847) ;  /* 0x0000023000007945 */ /* 0x000fe60003800000 */
[----:B------:R-:W-:-:S13]  /*18360*/  ISETP.GE.AND P3, PT, R32, R3, PT ;  /* 0x000000032000720c */ /* 0x000fda0003f66270 */
[----:B------:R-:W-:Y:S05]  /*18370*/  @P3 BRA `(.L_x_3848) ;  /* 0x0000020000003947 */ /* 0x000fea0003800000 */
[----:B------:R-:W-:Y:S02]  /*18380*/  ISETP.GE.AND P5, PT, R18, R171, PT ;  /* 0x000000ab1200720c */ /* 0x000fe40003fa6270 */
[----:B-1----:R-:W-:-:S04]  /*18390*/  LEA R7, P3, R186, R180, 0x5 ;  /* 0x000000b4ba077211 */ /* 0x002fc800078628ff */
[----:B--2---:R-:W-:Y:S02]  /*183a0*/  LEA.HI.X R5, R186, R183, R187, 0x5, P3 ;  /* 0x000000b7ba057211 */ /* 0x004fe400018f2cbb */
        /* <DEDUP_REMOVED lines=29> */
.L_x_3848:
[----:B------:R-:W-:Y:S05]  /*18580*/  BSYNC B0 ;  /* 0x0000000000007941 */ /* 0x000fea0003800000 */
.L_x_3847:
        /* <DEDUP_REMOVED lines=37> */
.L_x_3766:
[----:B------:R-:W-:Y:S05]  /*187e0*/  BSYNC B3 ;  /* 0x0000000000037941 */ /* 0x000fea0003800000 */
.L_x_3715:
[----:B------:R-:W-:Y:S01]  /*187f0*/  IADD3 R245, R165, -0x1, RZ ;  /* 0xffffffffa5f57810 */ /* 0x000fe20007ffe0ff */
[----:B------:R-:W-:Y:S01]  /*18800*/  BSSY B0, `(.L_x_3849) ;  /* 0x0000025000007945 */ /* 0x000fe20003800000 */
[----:B------:R-:W-:-:S03]  /*18810*/  LOP3.LUT R246, R168, 0xff, RZ, 0xc0, !PT ;  /* 0x000000ffa8f67812 */ /* 0x000fc600078ec0ff */
[----:B------:R-:W-:-:S04]  /*18820*/  IMAD.SHL.U32 R0, R245, 0x40, RZ ;  /* 0x00000040f5007824 */ /* 0x000fc800078e00ff */
[----:B--2---:R-:W-:-:S05]  /*18830*/  IMAD.IADD R3, R65, 0x1, -R0 ;  /* 0x0000000141037824 */ /* 0x004fca00078e0a00 */
[----:B------:R-:W-:-:S13]  /*18840*/  ISETP.GE.AND P0, PT, R176, R3, PT ;  /* 0x00000003b000720c */ /* 0x000fda0003f06270 */
[----:B------:R-:W-:Y:S05]  /*18850*/  @P0 BRA `(.L_x_3850) ;  /* 0x000001f000000947 */ /* 0x000fea0003800000 */
[C---:B------:R-:W-:Y:S02]  /*18860*/  LOP3.LUT R2, R246.reuse, 0x1, RZ, 0xc0, !PT ;  /* 0x00000001f6027812 */ /* 0x040fe400078ec0ff */
[----:B------:R-:W-:Y:S02]  /*18870*/  R2P PR, R246, 0xe ;  /* 0x0000000ef6007804 */ /* 0x000fe40000000000 */
[----:B------:R-:W-:-:S11]  /*18880*/  ISETP.NE.U32.AND P0, PT, R2, 0x1, PT ;  /* 0x000000010200780c */ /* 0x000fd60003f05070 */
[----:B-1----:R-:W-:Y:S01]  /*18890*/  @P1 IMAD.MOV.U32 R8, RZ, RZ, R236 ;  /* 0x000000ffff081224 */ /* 0x002fe200078e00ec */
        /* <DEDUP_REMOVED lines=27> */
.L_x_3850:
[----:B------:R-:W-:Y:S05]  /*18a50*/  BSYNC B0 ;  /* 0x0000000000007941 */ /* 0x000fea0003800000 */
.L_x_3849:
        /* <DEDUP_REMOVED lines=38> */
.L_x_3852:
[----:B------:R-:W-:Y:S05]  /*18cc0*/  BSYNC B0 ;  /* 0x0000000000007941 */ /* 0x000fea0003800000 */
.L_x_3851:
        /* <DEDUP_REMOVED lines=9> */
[----:B-12---:R-:W-:-:S02]  /*18d60*/  SHF.L.U64.HI R4, R60, 0x5, R61 ;  /* 0x000000053c047819 */ /* 0x006fc4000001023d */
[----:B------:R-:W-:-:S04]  /*18d70*/  LEA R5, P0, R60, R172, 0x5 ;  /* 0x000000ac3c057211 */ /* 0x000fc800078028ff */
        /* <DEDUP_REMOVED lines=29> */
.L_x_3854:
[----:B------:R-:W-:Y:S05]  /*18f50*/  BSYNC B0 ;  /* 0x0000000000007941 */ /* 0x000fea0003800000 */
.L_x_3853:
        /* <DEDUP_REMOVED lines=9> */
[----:B------:R-:W-:Y:S01]  /*18ff0*/  IMAD.WIDE.U32 R174, R60, 0x30, R174 ;  /* 0x000000303cae7825 */ /* 0x000fe200078e00ae */
[----:B------:R-:W-:-:S07]  /*19000*/  LOP3.LUT P1, RZ, R246, 0x8, RZ, 0xc0, !PT ;  /* 0x00000008f6ff7812 */ /* 0x000fce000782c0ff */
[CC--:B-1----:R-:W-:Y:S02]  /*19010*/  @P4 LEA R12, P6, R174.reuse, R178.reuse, 0x1 ;  /* 0x000000b2ae0c4211 */ /* 0x0c2fe400078c08ff */
[----:B--2---:R-:W-:Y:S02]  /*19020*/  @!P5 IMAD.MOV.U32 R4, RZ, RZ, R236 ;  /* 0x000000ffff04d224 */ /* 0x004fe400078e00ec */
[----:B------:R-:W-:Y:S01]  /*19030*/  @!P5 IMAD.MOV.U32 R5, RZ, RZ, R235 ;  /* 0x000000ffff05d224 */ /* 0x000fe200078e00eb */
[-C--:B------:R-:W-:Y:S01]  /*19040*/  @P3 LEA R8, P2, R174, R178.reuse, 0x1 ;  /* 0x000000b2ae083211 */ /* 0x080fe200078408ff */
[----:B------:R-:W-:Y:S02]  /*19050*/  @!P5 IMAD R61, R61, 0x60, RZ ;  /* 0x000000603d3dd824 */ /* 0x000fe400078e02ff */
[----:B------:R-:W-:Y:S01]  /*19060*/  @!P5 IMAD.WIDE.U32 R6, R60, 0x60, R4 ;  /* 0x000000603c06d825 */ /* 0x000fe200078e0004 */
[----:B------:R-:W-:-:S03]  /*19070*/  @P1 LEA R4, P0, R174, R178, 0x1 ;  /* 0x000000b2ae041211 */ /* 0x000fc600078008ff */
[----:B------:R-:W-:Y:S02]  /*19080*/  IMAD.IADD R5, R175, 0x1, R2 ;  /* 0x00000001af057824 */ /* 0x000fe400078e0202 */
[----:B------:R-:W-:-:S03]  /*19090*/  @!P5 IMAD.IADD R7, R61, 0x1, R7 ;  /* 0x000000013d07d824 */ /* 0x000fc600078e0207 */
[CCC-:B------:R-:W-:Y:S02]  /*190a0*/  @P4 LEA.HI.X R13, R174.reuse, R179.reuse, R5.reuse, 0x1, P6 ;  /* 0x000000b3ae0d4211 */ /* 0x1c0fe400030f0c05 */
[CCC-:B------:R-:W-:Y:S01]  /*190b0*/  @P3 LEA.HI.X R9, R174.reuse, R179.reuse, R5.reuse, 0x1, P2 ;  /* 0x000000b3ae093211 */ /* 0x1c0fe200010f0c05 */
[----:B------:R-:W-:Y:S01]  /*190c0*/  @!PT LDS RZ, [RZ] ;  /* 0x00000000fffff984 */ /* 0x000fe20000000800 */
[----:B------:R-:W-:Y:S01]  /*190d0*/  @!PT LDS RZ, [RZ] ;  /* 0x00000000fffff984 */ /* 0x000fe20000000800 */
[----:B------:R-:W-:Y:S01]  /*190e0*/  @!PT LDS RZ, [RZ] ;  /* 0x00000000fffff984 */ /* 0x000fe20000000800 */
[----:B------:R1:W-:Y:S01]  /*190f0*/  @!P5 LDGSTS.E.BYPASS.LTC128B.128 [R244+0x9800], [R6.64] ;  /* 0x0980000006f4dfae */ /* 0x0003e2000b901d46 */
[----:B------:R-:W-:-:S03]  /*19100*/  @P1 LEA.HI.X R5, R174, R179, R5, 0x1, P0 ;  /* 0x000000b3ae051211 */ /* 0x000fc600000f0c05 */
        /* <DEDUP_REMOVED lines=16> */
.L_x_3856:
[----:B------:R-:W-:Y:S05]  /*19210*/  BSYNC B0 ;  /* 0x0000000000007941 */ /* 0x000fea0003800000 */
.L_x_3855:
        /* <DEDUP_REMOVED lines=44> */
.L_x_3858:
[----:B------:R-:W-:Y:S05]  /*194e0*/  BSYNC B0 ;  /* 0x0000000000007941 */ /* 0x000fea0003800000 */
.L_x_3857:
[----:B------:R-:W-:Y:S01]  /*194f0*/  ISETP.GE.AND P0, PT, R28, R3, PT ;  /* 0x000000031c00720c */ /* 0x000fe20003f06270 */
[----:B------:R-:W-:-:S12]  /*19500*/  BSSY B0, `(.L_x_3859) ;  /* 0x0000027000007945 */ /* 0x000fd80003800000 */
[----:B------:R1:W-:Y:S04]  /*19510*/  @P0 STS.128 [R244+0x10800], RZ ;  /* 0x010800fff4000388 */ /* 0x0003e80000000c00 */
[----:B------:R1:W-:Y:S04]  /*19520*/  @P0 STS.128 [R244+0x12800], RZ ;  /* 0x012800fff4000388 */ /* 0x0003e80000000c00 */
[----:B------:R1:W-:Y:S04]  /*19530*/  @P0 STS.128 [R244+0x14800], RZ ;  /* 0x014800fff4000388 */ /* 0x0003e80000000c00 */
[----:B------:R1:W-:Y:S01]  /*19540*/  @P0 STS.128 [R244+0x16800], RZ ;  /* 0x016800fff4000388 */ /* 0x0003e20000000c00 */
[----:B------:R-:W-:Y:S05]  /*19550*/  @P0 BRA `(.L_x_3860) ;  /* 0x0000021000000947 */ /* 0x000fea0003800000 */
[C---:B--2---:R-:W-:Y:S02]  /*19560*/  LOP3.LUT R4, R246.reuse, 0x1, RZ, 0xc0, !PT ;  /* 0x00000001f6047812 */ /* 0x044fe400078ec0ff */
        /* <DEDUP_REMOVED lines=32> */
.L_x_3860:
[----:B------:R-:W-:Y:S05]  /*19770*/  BSYNC B0 ;  /* 0x0000000000007941 */ /* 0x000fea0003800000 */
.L_x_3859:
        /* <DEDUP_REMOVED lines=42> */
.L_x_3862:
[----:B------:R-:W-:Y:S05]  /*19a20*/  BSYNC B0 ;  /* 0x0000000000007941 */ /* 0x000fea0003800000 */
.L_x_3861:
        /* <DEDUP_REMOVED lines=10> */
[-C--:B--2---:R-:W-:Y:S01]  /*19ad0*/  @P2 MOV R4, R184.reuse ;  /* 0x000000b800042202 */ /* 0x084fe20000000f00 */
[----:B------:R-:W-:Y:S01]  /*19ae0*/  @P3 IMAD R3, R63, 0x60, RZ ;  /* 0x000000603f033824 */ /* 0x000fe200078e02ff */
[-C--:B------:R-:W-:Y:S02]  /*19af0*/  @P2 MOV R5, R185.reuse ;  /* 0x000000b900052202 */ /* 0x080fe40000000f00 */
[----:B------:R-:W-:Y:S02]  /*19b00*/  @P1 MOV R6, R184 ;  /* 0x000000b800061202 */ /* 0x000fe40000000f00 */
[----:B------:R-:W-:Y:S01]  /*19b10*/  @P1 MOV R7, R185 ;  /* 0x000000b900071202 */ /* 0x000fe20000000f00 */
[----:B------:R-:W-:-:S04]  /*19b20*/  @P2 IMAD.WIDE.U32 R12, R62, 0x60, R4 ;  /* 0x000000603e0c2825 */ /* 0x000fc800078e0004 */
[C---:B------:R-:W-:Y:S02]  /*19b30*/  @P1 IMAD R5, R63.reuse, 0x60, RZ ;  /* 0x000000603f051824 */ /* 0x040fe400078e02ff */
[----:B------:R-:W-:Y:S02]  /*19b40*/  @P2 IMAD R4, R63, 0x60, RZ ;  /* 0x000000603f042824 */ /* 0x000fe400078e02ff */
[----:B------:R-:W-:-:S03]  /*19b50*/  @P1 IMAD.WIDE.U32 R14, R62, 0x60, R6 ;  /* 0x000000603e0e1825 */ /* 0x000fc600078e0006 */
[----:B------:R-:W-:Y:S01]  /*19b60*/  @P2 IADD3 R13, R4, R13, RZ ;  /* 0x0000000d040d2210 */ /* 0x000fe20007ffe0ff */
[----:B------:R-:W-:Y:S01]  /*19b70*/  @!P0 IMAD.WIDE.U32 R16, R62, 0x60, R184 ;  /* 0x000000603e108825 */ /* 0x000fe200078e00b8 */
[----:B------:R-:W-:-:S03]  /*19b80*/  @P1 MOV R4, R14 ;  /* 0x0000000e00041202 */ /* 0x000fc60000000f00 */
[----:B------:R-:W-:Y:S02]  /*19b90*/  @!P0 IMAD R63, R63, 0x60, RZ ;  /* 0x000000603f3f8824 */ /* 0x000fe400078e02ff */
[----:B------:R-:W-:-:S04]  /*19ba0*/  @P3 IMAD.WIDE.U32 R6, R62, 0x60, R184 ;  /* 0x000000603e063825 */ /* 0x000fc800078e00b8 */
[----:B------:R-:W-:Y:S01]  /*19bb0*/  @!P0 IMAD.IADD R17, R63, 0x1, R17 ;  /* 0x000000013f118824 */ /* 0x000fe200078e0211 */
[----:B------:R-:W-:Y:S01]  /*19bc0*/  @P3 IADD3 R3, R3, R7, RZ ;  /* 0x0000000703033210 */ /* 0x000fe20007ffe0ff */
[----:B------:R-:W-:-:S03]  /*19bd0*/  @P1 IMAD.IADD R5, R5, 0x1, R15 ;  /* 0x0000000105051824 */ /* 0x000fc600078e020f */
[----:B------:R-:W-:Y:S01]  /*19be0*/  @!PT LDS RZ, [RZ] ;  /* 0x00000000fffff984 */ /* 0x000fe20000000800 */
[----:B------:R-:W-:Y:S01]  /*19bf0*/  @!PT LDS RZ, [RZ] ;  /* 0x00000000fffff984 */ /* 0x000fe20000000800 */
[----:B------:R-:W-:Y:S01]  /*19c00*/  @!PT LDS RZ, [RZ] ;  /* 0x00000000fffff984 */ /* 0x000fe20000000800 */
[----:B------:R2:W-:Y:S01]  /*19c10*/  @!P0 LDGSTS.E.BYPASS.LTC128B.128 [R244+0x11800], [R16.64] ;  /* 0x1180000010f48fae */ /* 0x0005e2000b901d46 */
[----:B------:R-:W-:-:S03]  /*19c20*/  @P3 MOV R7, R3 ;  /* 0x0000000300073202 */ /* 0x000fc60000000f00 */
        /* <DEDUP_REMOVED lines=16> */
.L_x_3864:
[----:B------:R-:W-:Y:S05]  /*19d30*/  BSYNC B0 ;  /* 0x0000000000007941 */ /* 0x000fea0003800000 */
.L_x_3863:
        /* <DEDUP_REMOVED lines=8> */
[----:B------:R-:W-:Y:S01]  /*19dc0*/  IMAD R227, R50, 0x2, R229 ;  /* 0x0000000232e37824 */ /* 0x000fe200078e02e5 */
[----:B------:R-:W-:Y:S01]  /*19dd0*/  SHF.R.U32.HI R3, RZ, 0x3, R3 ;  /* 0x00000003ff037819 */ /* 0x000fe20000011603 */
[----:B------:R-:W-:Y:S01]  /*19de0*/  LDSM.16.M88.4 R24, [R229] ;  /* 0x00000000e518783b */ /* 0x000fe20000000200 */
[----:B------:R-:W-:Y:S02]  /*19df0*/  IMAD R225, R48, 0x2, R229 ;  /* 0x0000000230e17824 */ /* 0x000fe400078e02e5 */
[----:B------:R-:W-:Y:S01]  /*19e00*/  LOP3.LUT R228, R176, R3, RZ, 0x3c, !PT ;  /* 0x00000003b0e47212 */ /* 0x000fe200078e3cff */
[----:B----4-:R-:W-:Y:S01]  /*19e10*/  LDSM.16.M88.4 R36, [R227] ;  /* 0x00000000e324783b */ /* 0x010fe20000000200 */
[----:B------:R-:W-:Y:S02]  /*19e20*/  IMAD R224, R48, 0x2, R227 ;  /* 0x0000000230e07824 */ /* 0x000fe400078e02e3 */
[----:B------:R-:W-:Y:S01]  /*19e30*/  LEA R228, R67, R228, 0x9 ;  /* 0x000000e443e47211 */ /* 0x000fe200078e48ff */
[----:B------:R-:W-:Y:S03]  /*19e40*/  LDSM.16.M88.4 R72, [R225] ;  /* 0x00000000e148783b */ /* 0x000fe60000000200 */
[----:B------:R-:W-:Y:S01]  /*19e50*/  SHF.L.U32 R228, R228, 0x1, RZ ;  /* 0x00000001e4e47819 */ /* 0x000fe200000006ff */
[----:B------:R-:W-:Y:S03]  /*19e60*/  LDSM.16.M88.4 R40, [R224] ;  /* 0x00000000e028783b */ /* 0x000fe60000000200 */
[C---:B------:R-:W-:Y:S01]  /*19e70*/  IADD3 R3, R228.reuse, 0x8000, RZ ;  /* 0x00008000e4037810 */ /* 0x040fe20007ffe0ff */
[----:B--2---:R-:W2:Y:S01]  /*19e80*/  LDSM.16.M88.4 R16, [R228+0x8000] ;  /* 0x00800000e410783b */ /* 0x004ea20000000200 */
[----:B------:R-:W-:-:S02]  /*19e90*/  IADD3 R226, R228, 0x8020, RZ ;  /* 0x00008020e4e27810 */ /* 0x000fc40007ffe0ff */
[----:B------:R-:W-:Y:S01]  /*19ea0*/  @P1 IADD3 R226, R3, -0x20, RZ ;  /* 0xffffffe003e21810 */ /* 0x000fe20007ffe0ff */
[----:B------:R-:W4:Y:S01]  /*19eb0*/  LDSM.16.M88.4 R56, [R228+0x8800] ;  /* 0x00880000e438783b */ /* 0x000f220000000200 */
[----:B------:R-:W-:-:S03]  /*19ec0*/  MOV R3, 0x40 ;  /* 0x0000004000037802 */ /* 0x000fc60000000f00 */
[----:B------:R-:W1:Y:S01]  /*19ed0*/  LDSM.16.M88.4 R80, [R228+0x9000] ;  /* 0x00900000e450783b */ /* 0x000e620000000200 */
[----:B------:R-:W-:-:S03]  /*19ee0*/  SEL R3, R3, 0xffffffc0, !P2 ;  /* 0xffffffc003037807 */ /* 0x000fc60005000000 */
[----:B---3--:R-:W3:Y:S01]  /*19ef0*/  LDSM.16.M88.4 R28, [R228+0x9800] ;  /* 0x00980000e41c783b */ /* 0x008ee20000000200 */
[----:B------:R-:W-:Y:S02]  /*19f00*/  IADD3 R222, R228, R3, RZ ;  /* 0x00000003e4de7210 */ /* 0x000fe40007ffe0ff */
[----:B------:R-:W-:Y:S01]  /*19f10*/  IADD3 R215, R3, R226, RZ ;  /* 0x000000e203d77210 */ /* 0x000fe20007ffe0ff */
[----:B------:R-:W1:Y:S04]  /*19f20*/  LDSM.16.M88.4 R4, [R226] ;  /* 0x00000000e204783b */ /* 0x000e680000000200 */
[----:B------:R-:W1:Y:S04]  /*19f30*/  LDSM.16.M88.4 R96, [R226+0x800] ;  /* 0x00080000e260783b */ /* 0x000e680000000200 */
[----:B------:R-:W1:Y:S04]  /*19f40*/  LDSM.16.M88.4 R92, [R226+0x1000] ;  /* 0x00100000e25c783b */ /* 0x000e680000000200 */
[----:B------:R-:W3:Y:S04]  /*19f50*/  LDSM.16.M88.4 R88, [R226+0x1800] ;  /* 0x00180000e258783b */ /* 0x000ee80000000200 */
[----:B------:R-:W3:Y:S04]  /*19f60*/  LDSM.16.M88.4 R12, [R222+0x8000] ;  /* 0x00800000de0c783b */ /* 0x000ee80000000200 */
[----:B------:R-:W3:Y:S01]  /*19f70*/  LDSM.16.M88.4 R68, [R222+0x8800] ;  /* 0x00880000de44783b */ /* 0x000ee20000000200 */
[C---:B--2--5:R-:W-:Y:S03]  /*19f80*/  HMMA.16816.F32 R20, R24.reuse, R16, RZ ;  /* 0x000000101814723c */ /* 0x064fe600000018ff */
[----:B------:R-:W3:Y:S04]  /*19f90*/  LDSM.16.M88.4 R60, [R222+0x9000] ;  /* 0x00900000de3c783b */ /* 0x000ee80000000200 */
[----:B------:R-:W2:Y:S01]  /*19fa0*/  LD.E R3, [R10.64+0x18c] ;  /* 0x00018c060a037980 */ /* 0x000ea2000c101900 */
[C---:B------:R-:W-:Y:S03]  /*19fb0*/  HMMA.16816.F32 R16, R24.reuse, R18, RZ ;  /* 0x000000121810723c */ /* 0x040fe600000018ff */
[----:B------:R-:W-:Y:S04]  /*19fc0*/  LDSM.16.M88.4 R104, [R215+0x4800] ;  /* 0x00480000d768783b */ /* 0x000fe80000000200 */
[----:B------:R-:W-:Y:S01]  /*19fd0*/  LDSM.16.M88.4 R100, [R228+0xe800] ;  /* 0x00e80000e464783b */ /* 0x000fe20000000200 */
[C---:B----4-:R-:W-:Y:S08]  /*19fe0*/  HMMA.16816.F32 R32, R24.reuse, R56, RZ ;  /* 0x000000381820723c */ /* 0x050ff000000018ff */
[C---:B-1----:R-:W-:Y:S08]  /*19ff0*/  HMMA.16816.F32 R84, R24.reuse, R80, RZ ;  /* 0x000000501854723c */ /* 0x042ff000000018ff */
[C---:B------:R-:W-:Y:S08]  /*1a000*/  HMMA.16816.F32 R56, R24.reuse, R58, RZ ;  /* 0x0000003a1838723c */ /* 0x040ff000000018ff */
[C---:B------:R-:W-:Y:S08]  /*1a010*/  HMMA.16816.F32 R80, R24.reuse, R82, RZ ;  /* 0x000000521850723c */ /* 0x040ff000000018ff */
[C---:B---3--:R-:W-:Y:S08]  /*1a020*/  HMMA.16816.F32 R76, R24.reuse, R28, RZ ;  /* 0x0000001c184c723c */ /* 0x048ff000000018ff */
[----:B------:R-:W-:Y:S01]  /*1a030*/  HMMA.16816.F32 R24, R24, R30, RZ ;  /* 0x0000001e1818723c */ /* 0x000fe200000018ff */
[----:B------:R-:W1:Y:S07]  /*1a040*/  LDSM.16.M88.4 R28, [R222+0x9800] ;  /* 0x00980000de1c783b */ /* 0x000e6e0000000200 */
        /* <DEDUP_REMOVED lines=11> */
[----:B------:R-:W4:Y:S04]  /*1a100*/  LDSM.16.M88.4 R36, [R215+0x800] ;  /* 0x00080000d724783b */ /* 0x000f280000000200 */
[----:B------:R-:W-:Y:S03]  /*1a110*/  LDSM.16.M88.4 R88, [R229+0x2000] ;  /* 0x00200000e558783b */ /* 0x000fe60000000200 */
[C---:B------:R-:W-:Y:S08]  /*1a120*/  HMMA.16816.F32 R20, R72.reuse, R12, R20 ;  /* 0x0000000c4814723c */ /* 0x040ff00000001814 */
[C---:B------:R-:W-:Y:S01]  /*1a130*/  HMMA.16816.F32 R16, R72.reuse, R14, R16 ;  /* 0x0000000e4810723c */ /* 0x040fe20000001810 */
[----:B------:R-:W3:Y:S07]  /*1a140*/  LDSM.16.M88.4 R12, [R215+0x1000] ;  /* 0x00100000d70c783b */ /* 0x000eee0000000200 */
        /* <DEDUP_REMOVED lines=8> */
[----:B------:R-:W1:Y:S04]  /*1a1d0*/  LDSM.16.M88.4 R28, [R228+0xa000] ;  /* 0x00a00000e41c783b */ /* 0x000e680000000200 */
[----:B------:R-:W1:Y:S03]  /*1a1e0*/  LDSM.16.M88.4 R24, [R228+0xa800] ;  /* 0x00a80000e418783b */ /* 0x000e660000000200 */
[C---:B---3--:R-:W-:Y:S08]  /*1a1f0*/  HMMA.16816.F32 R20, R40.reuse, R4, R20 ;  /* 0x000000042814723c */ /* 0x048ff00000001814 */
[C---:B------:R-:W-:Y:S01]  /*1a200*/  HMMA.16816.F32 R16, R40.reuse, R6, R16 ;  /* 0x000000062810723c */ /* 0x040fe20000001810 */
[----:B------:R-:W3:Y:S07]  /*1a210*/  LDSM.16.M88.4 R4, [R228+0xb000] ;  /* 0x00b00000e404783b */ /* 0x000eee0000000200 */
[C---:B----4-:R-:W-:Y:S08]  /*1a220*/  HMMA.16816.F32 R32, R40.reuse, R36, R32 ;  /* 0x000000242820723c */ /* 0x050ff00000001820 */
[C---:B------:R-:W-:Y:S01]  /*1a230*/  HMMA.16816.F32 R56, R40.reuse, R38, R56 ;  /* 0x000000262838723c */ /* 0x040fe20000001838 */
[----:B------:R-:W-:Y:S07]  /*1a240*/  LDSM.16.M88.4 R36, [R227+0x2000] ;  /* 0x00200000e324783b */ /* 0x000fee0000000200 */
[C---:B------:R-:W-:Y:S08]  /*1a250*/  HMMA.16816.F32 R84, R40.reuse, R12, R84 ;  /* 0x0000000c2854723c */ /* 0x040ff00000001854 */
[----:B------:R-:W-:Y:S01]  /*1a260*/  HMMA.16816.F32 R80, R40, R14, R80 ;  /* 0x0000000e2850723c */ /* 0x000fe20000001850 */
[----:B------:R-:W4:Y:S07]  /*1a270*/  LDSM.16.M88.4 R12, [R226+0x2000] ;  /* 0x00200000e20c783b */ /* 0x000f2e0000000200 */
[C---:B-1----:R-:W-:Y:S08]  /*1a280*/  HMMA.16816.F32 R20, R88.reuse, R28, R20 ;  /* 0x0000001c5814723c */ /* 0x042ff00000001814 */
[----:B------:R-:W-:Y:S01]  /*1a290*/  HMMA.16816.F32 R16, R88, R30, R16 ;  /* 0x0000001e5810723c */ /* 0x000fe20000001810 */
[----:B------:R-:W-:Y:S07]  /*1a2a0*/  LDSM.16.M88.4 R28, [R222+0xa800] ;  /* 0x00a80000de1c783b */ /* 0x000fee0000000200 */
[C---:B------:R-:W-:Y:S08]  /*1a2b0*/  HMMA.16816.F32 R76, R40.reuse, R68, R76 ;  /* 0x00000044284c723c */ /* 0x040ff0000000184c */
[----:B------:R-:W-:Y:S01]  /*1a2c0*/  HMMA.16816.F32 R72, R40, R70, R72 ;  /* 0x000000462848723c */ /* 0x000fe20000001848 */
[----:B------:R-:W1:Y:S04]  /*1a2d0*/  LDSM.16.M88.4 R68, [R226+0x3000] ;  /* 0x00300000e244783b */ /* 0x000e680000000200 */
[----:B------:R-:W-:Y:S03]  /*1a2e0*/  LDSM.16.M88.4 R40, [R226+0x3800] ;  /* 0x00380000e228783b */ /* 0x000fe60000000200 */
[C---:B------:R-:W-:Y:S08]  /*1a2f0*/  HMMA.16816.F32 R32, R88.reuse, R24, R32 ;  /* 0x000000185820723c */ /* 0x040ff00000001820 */
[C---:B------:R-:W-:Y:S01]  /*1a300*/  HMMA.16816.F32 R56, R88.reuse, R26, R56 ;  /* 0x0000001a5838723c */ /* 0x040fe20000001838 */
[----:B------:R-:W-:Y:S07]  /*1a310*/  LDSM.16.M88.4 R24, [R222+0xa000] ;  /* 0x00a00000de18783b */ /* 0x000fee0000000200 */
[C---:B---3--:R-:W-:Y:S08]  /*1a320*/  HMMA.16816.F32 R84, R88.reuse, R4, R84 ;  /* 0x000000045854723c */ /* 0x048ff00000001854 */
[----:B------:R-:W-:Y:S01]  /*1a330*/  HMMA.16816.F32 R80, R88, R6, R80 ;  /* 0x000000065850723c */ /* 0x000fe20000001850 */
[----:B------:R-:W3:Y:S07]  /*1a340*/  LDSM.16.M88.4 R4, [R225+0x2000] ;  /* 0x00200000e104783b */ /* 0x000eee0000000200 */
[C---:B----4-:R-:W-:Y:S08]  /*1a350*/  HMMA.16816.F32 R20, R36.reuse, R12, R20 ;  /* 0x0000000c2414723c */ /* 0x050ff00000001814 */
[----:B------:R-:W-:Y:S01]  /*1a360*/  HMMA.16816.F32 R16, R36, R14, R16 ;  /* 0x0000000e2410723c */ /* 0x000fe20000001810 */
[----:B------:R-:W4:Y:S07]  /*1a370*/  LDSM.16.M88.4 R12, [R222+0xb000] ;  /* 0x00b00000de0c783b */ /* 0x000f2e0000000200 */
[C---:B------:R-:W-:Y:S08]  /*1a380*/  HMMA.16816.F32 R76, R88.reuse, R92, R76 ;  /* 0x0000005c584c723c */ /* 0x040ff0000000184c */
[----:B------:R-:W-:Y:S01]  /*1a390*/  HMMA.16816.F32 R72, R88, R94, R72 ;  /* 0x0000005e5848723c */ /* 0x000fe20000001848 */
[----:B------:R-:W-:Y:S04]  /*1a3a0*/  LDSM.16.M88.4 R88, [R215+0x2000] ;  /* 0x00200000d758783b */ /* 0x000fe80000000200 */
[----:B------:R-:W-:Y:S03]  /*1a3b0*/  LDSM.16.M88.4 R92, [R226+0x4000] ;  /* 0x00400000e25c783b */ /* 0x000fe60000000200 */
[C---:B------:R-:W-:Y:S08]  /*1a3c0*/  HMMA.16816.F32 R32, R36.reuse, R60, R32 ;  /* 0x0000003c2420723c */ /* 0x040ff00000001820 */
[C---:B------:R-:W-:Y:S01]  /*1a3d0*/  HMMA.16816.F32 R56, R36.reuse, R62, R56 ;  /* 0x0000003e2438723c */ /* 0x040fe20000001838 */
[----:B------:R-:W2:Y:S07]  /*1a3e0*/  LDSM.16.M88.4 R60, [R222+0xb800] ;  /* 0x00b80000de3c783b */ /* 0x000eae0000000200 */
[C---:B-1----:R-:W-:Y:S08]  /*1a3f0*/  HMMA.16816.F32 R84, R36.reuse, R68, R84 ;  /* 0x000000442454723c */ /* 0x042ff00000001854 */
[----:B------:R-:W-:Y:S01]  /*1a400*/  HMMA.16816.F32 R80, R36, R70, R80 ;  /* 0x000000462450723c */ /* 0x000fe20000001850 */
[----:B------:R-:W-:Y:S07]  /*1a410*/  LDSM.16.M88.4 R68, [R215+0x2800] ;  /* 0x00280000d744783b */ /* 0x000fee0000000200 */
[C---:B---3--:R-:W-:Y:S08]  /*1a420*/  HMMA.16816.F32 R20, R4.reuse, R24, R20 ;  /* 0x000000180414723c */ /* 0x048ff00000001814 */
[----:B------:R-:W-:Y:S01]  /*1a430*/  HMMA.16816.F32 R16, R4, R26, R16 ;  /* 0x0000001a0410723c */ /* 0x000fe20000001810 */
[----:B------:R-:W1:Y:S07]  /*1a440*/  LDSM.16.M88.4 R24, [R224+0x2000] ;  /* 0x00200000e018783b */ /* 0x000e6e0000000200 */
[C---:B------:R-:W-:Y:S08]  /*1a450*/  HMMA.16816.F32 R76, R36.reuse, R40, R76 ;  /* 0x00000028244c723c */ /* 0x040ff0000000184c */
[----:B------:R-:W-:Y:S01]  /*1a460*/  HMMA.16816.F32 R72, R36, R42, R72 ;  /* 0x0000002a2448723c */ /* 0x000fe20000001848 */
[----:B------:R-:W3:Y:S04]  /*1a470*/  LDSM.16.M88.4 R40, [R215+0x3000] ;  /* 0x00300000d728783b */ /* 0x000ee80000000200 */
[----:B------:R-:W-:Y:S03]  /*1a480*/  LDSM.16.M88.4 R36, [R229+0x4000] ;  /* 0x00400000e524783b */ /* 0x000fe60000000200 */
[C---:B------:R-:W-:Y:S08]  /*1a490*/  HMMA.16816.F32 R32, R4.reuse, R28, R32 ;  /* 0x0000001c0420723c */ /* 0x040ff00000001820 */
[C---:B------:R-:W-:Y:S01]  /*1a4a0*/  HMMA.16816.F32 R56, R4.reuse, R30, R56 ;  /* 0x0000001e0438723c */ /* 0x040fe20000001838 */
[----:B------:R-:W-:Y:S07]  /*1a4b0*/  LDSM.16.M88.4 R28, [R215+0x3800] ;  /* 0x00380000d71c783b */ /* 0x000fee0000000200 */
[C---:B----4-:R-:W-:Y:S08]  /*1a4c0*/  HMMA.16816.F32 R84, R4.reuse, R12, R84 ;  /* 0x0000000c0454723c */ /* 0x050ff00000001854 */
[C---:B------:R-:W-:Y:S01]  /*1a4d0*/  HMMA.16816.F32 R80, R4.reuse, R14, R80 ;  /* 0x0000000e0450723c */ /* 0x040fe20000001850 */
[----:B------:R-:W4:Y:S07]  /*1a4e0*/  LDSM.16.M88.4 R12, [R228+0xc000] ;  /* 0x00c00000e40c783b */ /* 0x000f2e0000000200 */
[C---:B--2---:R-:W-:Y:S08]  /*1a4f0*/  HMMA.16816.F32 R76, R4.reuse, R60, R76 ;  /* 0x0000003c044c723c */ /* 0x044ff0000000184c */
[----:B------:R-:W-:Y:S01]  /*1a500*/  HMMA.16816.F32 R72, R4, R62, R72 ;  /* 0x0000003e0448723c */ /* 0x000fe20000001848 */
[----:B------:R-:W2:Y:S04]  /*1a510*/  LDSM.16.M88.4 R4, [R228+0xc800] ;  /* 0x00c80000e404783b */ /* 0x000ea80000000200 */
[----:B------:R-:W-:Y:S03]  /*1a520*/  LDSM.16.M88.4 R60, [R228+0xd000] ;  /* 0x00d00000e43c783b */ /* 0x000fe60000000200 */
[C---:B-1----:R-:W-:Y:S08]  /*1a530*/  HMMA.16816.F32 R20, R24.reuse, R88, R20 ;  /* 0x000000581814723c */ /* 0x042ff00000001814 */
[C---:B------:R-:W-:Y:S01]  /*1a540*/  HMMA.16816.F32 R16, R24.reuse, R90, R16 ;  /* 0x0000005a1810723c */ /* 0x040fe20000001810 */
[----:B------:R-:W-:Y:S07]  /*1a550*/  LDSM.16.M88.4 R88, [R215+0x4000] ;  /* 0x00400000d758783b */ /* 0x000fee0000000200 */
[C---:B------:R-:W-:Y:S08]  /*1a560*/  HMMA.16816.F32 R32, R24.reuse, R68, R32 ;  /* 0x000000441820723c */ /* 0x040ff00000001820 */
[C---:B------:R-:W-:Y:S01]  /*1a570*/  HMMA.16816.F32 R56, R24.reuse, R70, R56 ;  /* 0x000000461838723c */ /* 0x040fe20000001838 */
[----:B------:R-:W-:Y:S07]  /*1a580*/  LDSM.16.M88.4 R68, [R228+0xd800] ;  /* 0x00d80000e444783b */ /* 0x000fee0000000200 */
[C---:B---3--:R-:W-:Y:S08]  /*1a590*/  HMMA.16816.F32 R84, R24.reuse, R40, R84 ;  /* 0x000000281854723c */ /* 0x048ff00000001854 */
[----:B------:R-:W-:Y:S01]  /*1a5a0*/  HMMA.16816.F32 R80, R24, R42, R80 ;  /* 0x0000002a1850723c */ /* 0x000fe20000001850 */
[----:B------:R-:W1:Y:S07]  /*1a5b0*/  LDSM.16.M88.4 R40, [R227+0x4000] ;  /* 0x00400000e328783b */ /* 0x000e6e0000000200 */
[C---:B----4-:R-:W-:Y:S08]  /*1a5c0*/  HMMA.16816.F32 R20, R36.reuse, R12, R20 ;  /* 0x0000000c2414723c */ /* 0x050ff00000001814 */
[C---:B------:R-:W-:Y:S01]  /*1a5d0*/  HMMA.16816.F32 R16, R36.reuse, R14, R16 ;  /* 0x0000000e2410723c */ /* 0x040fe20000001810 */
[----:B------:R-:W-:Y:S07]  /*1a5e0*/  LDSM.16.M88.4 R12, [R222+0xc000] ;  /* 0x00c00000de0c783b */ /* 0x000fee0000000200 */
[C---:B--2---:R-:W-:Y:S08]  /*1a5f0*/  HMMA.16816.F32 R32, R36.reuse, R4, R32 ;  /* 0x000000042420723c */ /* 0x044ff00000001820 */
[----:B------:R-:W-:Y:S01]  /*1a600*/  HMMA.16816.F32 R56, R36, R6, R56 ;  /* 0x000000062438723c */ /* 0x000fe20000001838 */
[----:B------:R-:W2:Y:S07]  /*1a610*/  LDSM.16.M88.4 R4, [R225+0x4000] ;  /* 0x00400000e104783b */ /* 0x000eae0000000200 */
[C---:B------:R-:W-:Y:S08]  /*1a620*/  HMMA.16816.F32 R76, R24.reuse, R28, R76 ;  /* 0x0000001c184c723c */ /* 0x040ff0000000184c */
[----:B------:R-:W-:Y:S01]  /*1a630*/  HMMA.16816.F32 R72, R24, R30, R72 ;  /* 0x0000001e1848723c */ /* 0x000fe20000001848 */
[----:B------:R-:W3:Y:S04]  /*1a640*/  LDSM.16.M88.4 R28, [R226+0x4800] ;  /* 0x00480000e21c783b */ /* 0x000ee80000000200 */
[----:B------:R-:W4:Y:S03]  /*1a650*/  LDSM.16.M88.4 R24, [R226+0x5000] ;  /* 0x00500000e218783b */ /* 0x000f260000000200 */
[C---:B-1----:R-:W-:Y:S08]  /*1a660*/  HMMA.16816.F32 R20, R40.reuse, R92, R20 ;  /* 0x0000005c2814723c */ /* 0x042ff00000001814 */
[----:B------:R-:W-:Y:S01]  /*1a670*/  HMMA.16816.F32 R16, R40, R94, R16 ;  /* 0x0000005e2810723c */ /* 0x000fe20000001810 */
[----:B------:R-:W-:Y:S07]  /*1a680*/  LDSM.16.M88.4 R92, [R215+0x5000] ;  /* 0x00500000d75c783b */ /* 0x000fee0000000200 */
        /* <DEDUP_REMOVED lines=26> */
[C---:B---3--:R-:W-:Y:S08]  /*1a830*/  HMMA.16816.F32 R32, R4.reuse, R28, R32 ;  /* 0x0000001c0420723c */ /* 0x048ff00000001820 */
[C---:B------:R-:W-:Y:S01]  /*1a840*/  HMMA.16816.F32 R56, R4.reuse, R30, R56 ;  /* 0x0000001e0438723c */ /* 0x040fe20000001838 */
[----:B------:R-:W-:Y:S07]  /*1a850*/  LDSM.16.M88.4 R28, [R225+0x6000] ;  /* 0x00600000e11c783b */ /* 0x000fee0000000200 */
[C---:B----4-:R-:W-:Y:S08]  /*1a860*/  HMMA.16816.F32 R84, R4.reuse, R24, R84 ;  /* 0x000000180454723c */ /* 0x050ff00000001854 */
[----:B------:R-:W-:Y:S01]  /*1a870*/  HMMA.16816.F32 R80, R4, R26, R80 ;  /* 0x0000001a0450723c */ /* 0x000fe20000001850 */
[----:B------:R-:W2:Y:S07]  /*1a880*/  LDSM.16.M88.4 R24, [R222+0xe000] ;  /* 0x00e00000de18783b */ /* 0x000eae0000000200 */
[C---:B-1----:R-:W-:Y:S08]  /*1a890*/  HMMA.16816.F32 R20, R40.reuse, R60, R20 ;  /* 0x0000003c2814723c */ /* 0x042ff00000001814 */
[----:B------:R-:W-:Y:S01]  /*1a8a0*/  HMMA.16816.F32 R16, R40, R62, R16 ;  /* 0x0000003e2810723c */ /* 0x000fe20000001810 */
[----:B------:R-:W1:Y:S07]  /*1a8b0*/  LDSM.16.M88.4 R60, [R228+0xf000] ;  /* 0x00f00000e43c783b */ /* 0x000e6e0000000200 */
[C---:B------:R-:W-:Y:S08]  /*1a8c0*/  HMMA.16816.F32 R76, R4.reuse, R12, R76 ;  /* 0x0000000c044c723c */ /* 0x040ff0000000184c */
[----:B------:R-:W-:Y:S01]  /*1a8d0*/  HMMA.16816.F32 R72, R4, R14, R72 ;  /* 0x0000000e0448723c */ /* 0x000fe20000001848 */
[----:B------:R-:W-:Y:S04]  /*1a8e0*/  LDSM.16.M88.4 R12, [R224+0x6000] ;  /* 0x00600000e00c783b */ /* 0x000fe80000000200 */
[----:B------:R-:W3:Y:S03]  /*1a8f0*/  LDSM.16.M88.4 R4, [R215+0x6000] ;  /* 0x00600000d704783b */ /* 0x000ee60000000200 */
[C---:B------:R-:W-:Y:S08]  /*1a900*/  HMMA.16816.F32 R32, R96.reuse, R104, R32 ;  /* 0x000000686020723c */ /* 0x040ff00000001820 */
[C---:B------:R-:W-:Y:S08]  /*1a910*/  HMMA.16816.F32 R56, R96.reuse, R106, R56 ;  /* 0x0000006a6038723c */ /* 0x040ff00000001838 */
[----:B------:R-:W-:Y:S01]  /*1a920*/  HMMA.16816.F32 R104, R96, R92, R84 ;  /* 0x0000005c6068723c */ /* 0x000fe20000001854 */
[----:B------:R-:W-:Y:S07]  /*1a930*/  LDSM.16.M88.4 R84, [R222+0xe800] ;  /* 0x00e80000de54783b */ /* 0x000fee0000000200 */
[C---:B--2---:R-:W-:Y:S08]  /*1a940*/  HMMA.16816.F32 R20, R28.reuse, R24, R20 ;  /* 0x000000181c14723c */ /* 0x044ff00000001814 */
[----:B------:R-:W-:Y:S01]  /*1a950*/  HMMA.16816.F32 R16, R28, R26, R16 ;  /* 0x0000001a1c10723c */ /* 0x000fe20000001810 */
[----:B------:R-:W2:Y:S07]  /*1a960*/  LDSM.16.M88.4 R24, [R226+0x7000] ;  /* 0x00700000e218783b */ /* 0x000eae0000000200 */
[----:B------:R-:W-:Y:S01]  /*1a970*/  HMMA.16816.F32 R80, R96, R94, R80 ;  /* 0x0000005e6050723c */ /* 0x000fe20000001850 */
[----:B------:R-:W4:Y:S07]  /*1a980*/  LDSM.16.M88.4 R92, [R228+0xf800] ;  /* 0x00f80000e45c783b */ /* 0x000f2e0000000200 */
[----:B-1----:R-:W-:Y:S08]  /*1a990*/  HMMA.16816.F32 R104, R68, R60, R104 ;  /* 0x0000003c4468723c */ /* 0x002ff00000001868 */
[----:B---3--:R-:W-:Y:S08]  /*1a9a0*/  HMMA.16816.F32 R20, R12, R4, R20 ;  /* 0x000000040c14723c */ /* 0x008ff00000001814 */
[C---:B------:R-:W-:Y:S08]  /*1a9b0*/  HMMA.16816.F32 R76, R96.reuse, R88, R76 ;  /* 0x00000058604c723c */ /* 0x040ff0000000184c */
[----:B------:R-:W-:Y:S01]  /*1a9c0*/  HMMA.16816.F32 R88, R96, R90, R72 ;  /* 0x0000005a6058723c */ /* 0x000fe20000001848 */
[----:B------:R-:W-:Y:S07]  /*1a9d0*/  LDSM.16.M88.4 R72, [R215+0x6800] ;  /* 0x00680000d748783b */ /* 0x000fee0000000200 */
[----:B------:R-:W-:Y:S01]  /*1a9e0*/  HMMA.16816.F32 R16, R12, R6, R16 ;  /* 0x000000060c10723c */ /* 0x000fe20000001810 */
[-C--:B------:R-:W-:Y:S01]  /*1a9f0*/  FMUL.FTZ R44, R20, R3.reuse ;  /* 0x00000003142c7220 */ /* 0x080fe20000410000 */
[----:B------:R-:W-:Y:S01]  /*1aa00*/  LDSM.16.M88.4 R4, [R222+0xf000] ;  /* 0x00f00000de04783b */ /* 0x000fe20000000200 */
[----:B------:R-:W-:-:S05]  /*1aa10*/  FMUL.FTZ R46, R21, R3 ;  /* 0x00000003152e7220 */ /* 0x000fca0000410000 */
[----:B------:R-:W-:Y:S08]  /*1aa20*/  HMMA.16816.F32 R80, R68, R62, R80 ;  /* 0x0000003e4450723c */ /* 0x000ff00000001850 */
[----:B--2---:R-:W-:Y:S07]  /*1aa30*/  HMMA.16816.F32 R104, R40, R24, R104 ;  /* 0x000000182868723c */ /* 0x004fee0000001868 */
[----:B------:R-:W-:-:S02]  /*1aa40*/  FMUL.FTZ R24, R22, R3 ;  /* 0x0000000316187220 */ /* 0x000fc40000410000 */
[-C--:B------:R-:W-:Y:S02]  /*1aa50*/  FMUL.FTZ R25, R23, R3.reuse ;  /* 0x0000000317197220 */ /* 0x080fe40000410000 */
[----:B------:R-:W1:Y:S01]  /*1aa60*/  LDSM.16.M88.4 R20, [R226+0x7800] ;  /* 0x00780000e214783b */ /* 0x000e620000000200 */
[----:B------:R-:W-:Y:S01]  /*1aa70*/  HMMA.16816.F32 R32, R68, R100, R32 ;  /* 0x000000644420723c */ /* 0x000fe20000001820 */
[----:B------:R-:W-:-:S07]  /*1aa80*/  FMUL.FTZ R16, R16, R3 ;  /* 0x0000000310107220 */ /* 0x000fce0000410000 */
[C---:B------:R-:W-:Y:S01]  /*1aa90*/  HMMA.16816.F32 R56, R68.reuse, R102, R56 ;  /* 0x000000664438723c */ /* 0x040fe20000001838 */
[----:B------:R2:W3:Y:S07]  /*1aaa0*/  MUFU.TANH R49, R16 ;  /* 0x0000001000317308 */ /* 0x0004ee0000002400 */
[----:B----4-:R-:W-:Y:S01]  /*1aab0*/  HMMA.16816.F32 R76, R68, R92, R76 ;  /* 0x0000005c444c723c */ /* 0x010fe2000000184c */
[----:B------:R-:W-:-:S07]  /*1aac0*/  FMUL.FTZ R51, R17, R3 ;  /* 0x0000000311337220 */ /* 0x000fce0000410000 */
[----:B------:R-:W-:Y:S08]  /*1aad0*/  HMMA.16816.F32 R88, R68, R94, R88 ;  /* 0x0000005e4458723c */ /* 0x000ff00000001858 */
[----:B------:R-:W-:Y:S07]  /*1aae0*/  HMMA.16816.F32 R80, R40, R26, R80 ;  /* 0x0000001a2850723c */ /* 0x000fee0000001850 */
[----:B------:R-:W-:-:S02]  /*1aaf0*/  FMUL.FTZ R26, R18, R3 ;  /* 0x00000003121a7220 */ /* 0x000fc40000410000 */
[----:B------:R-:W-:Y:S02]  /*1ab00*/  FMUL.FTZ R27, R19, R3 ;  /* 0x00000003131b7220 */ /* 0x000fe40000410000 */
[----:B--2---:R-:W2:Y:S01]  /*1ab10*/  LDSM.16.M88.4 R16, [R222+0xf800] ;  /* 0x00f80000de10783b */ /* 0x004ea20000000200 */
[C---:B------:R-:W-:Y:S08]  /*1ab20*/  HMMA.16816.F32 R32, R40.reuse, R36, R32 ;  /* 0x000000242820723c */ /* 0x040ff00000001820 */
[C---:B------:R-:W-:Y:S01]  /*1ab30*/  HMMA.16816.F32 R56, R40.reuse, R38, R56 ;  /* 0x000000262838723c */ /* 0x040fe20000001838 */
[----:B------:R-:W4:Y:S07]  /*1ab40*/  LDSM.16.M88.4 R36, [R215+0x7000] ;  /* 0x00700000d724783b */ /* 0x000f2e0000000200 */
[C---:B-1----:R-:W-:Y:S08]  /*1ab50*/  HMMA.16816.F32 R76, R40.reuse, R20, R76 ;  /* 0x00000014284c723c */ /* 0x042ff0000000184c */
[----:B------:R-:W-:Y:S08]  /*1ab60*/  HMMA.16816.F32 R88, R40, R22, R88 ;  /* 0x000000162858723c */ /* 0x000ff00000001858 */
[C---:B------:R-:W-:Y:S08]  /*1ab70*/  HMMA.16816.F32 R104, R28.reuse, R4, R104 ;  /* 0x000000041c68723c */ /* 0x040ff00000001868 */
[----:B------:R-:W-:Y:S01]  /*1ab80*/  HMMA.16816.F32 R80, R28, R6, R80 ;  /* 0x000000061c50723c */ /* 0x000fe20000001850 */
[----:B------:R-:W1:Y:S01]  /*1ab90*/  LDSM.16.M88.4 R4, [R215+0x7800] ;  /* 0x00780000d704783b */ /* 0x000e620000000200 */
[----:B------:R-:W-:Y:S01]  /*1aba0*/  IMAD R64, R64, 0x10, R45 ;  /* 0x0000001040407824 */ /* 0x000fe200078e022d */
[----:B------:R-:W-:Y:S01]  /*1abb0*/  ISETP.GT.AND P6, PT, R245, R234, PT ;  /* 0x000000eaf500720c */ /* 0x000fe20003fc4270 */
[----:B------:R-:W1:Y:S01]  /*1abc0*/  MUFU.TANH R44, R44 ;  /* 0x0000002c002c7308 */ /* 0x000e620000002400 */
[----:B------:R-:W-:Y:S01]  /*1abd0*/  IADD3 R8, -R8, R65, -R240 ;  /* 0x0000004108087210 */ /* 0x000fe20007ffe9f0 */
[----:B------:R-:W-:-:S04]  /*1abe0*/  DEPBAR.LE SB0, 0x0 ;  /* 0x000080000000791a */ /* 0x000fc80000000000 */
[C---:B------:R-:W-:Y:S08]  /*1abf0*/  HMMA.16816.F32 R32, R28.reuse, R84, R32 ;  /* 0x000000541c20723c */ /* 0x040ff00000001820 */
[C---:B------:R-:W-:Y:S08]  /*1ac00*/  HMMA.16816.F32 R56, R28.reuse, R86, R56 ;  /* 0x000000561c38723c */ /* 0x040ff00000001838 */
[C---:B--2---:R-:W-:Y:S08]  /*1ac10*/  HMMA.16816.F32 R76, R28.reuse, R16, R76 ;  /* 0x000000101c4c723c */ /* 0x044ff0000000184c */
[----:B------:R-:W-:Y:S08]  /*1ac20*/  HMMA.16816.F32 R88, R28, R18, R88 ;  /* 0x000000121c58723c */ /* 0x000ff00000001858 */
[C---:B------:R-:W-:Y:S08]  /*1ac30*/  HMMA.16816.F32 R32, R12.reuse, R72, R32 ;  /* 0x000000480c20723c */ /* 0x040ff00000001820 */
[C---:B------:R-:W-:Y:S08]  /*1ac40*/  HMMA.16816.F32 R56, R12.reuse, R74, R56 ;  /* 0x0000004a0c38723c */ /* 0x040ff00000001838 */
[C---:B----4-:R-:W-:Y:S08]  /*1ac50*/  HMMA.16816.F32 R104, R12.reuse, R36, R104 ;  /* 0x000000240c68723c */ /* 0x050ff00000001868 */
[C---:B------:R-:W-:Y:S08]  /*1ac60*/  HMMA.16816.F32 R80, R12.reuse, R38, R80 ;  /* 0x000000260c50723c */ /* 0x040ff00000001850 */
[C---:B-1----:R-:W-:Y:S08]  /*1ac70*/  HMMA.16816.F32 R76, R12.reuse, R4, R76 ;  /* 0x000000040c4c723c */ /* 0x042ff0000000184c */
        /* <DEDUP_REMOVED lines=8> */
[-C--:B------:R-:W-:Y:S01]  /*1ad00*/  FMUL.FTZ R16, R59, R3.reuse ;  /* 0x000000033b107220 */ /* 0x080fe20000410000 */
[----:B------:R-:W-:Y:S01]  /*1ad10*/  IADD3 R5, R65, 0x1, -R240 ;  /* 0x0000000141057810 */ /* 0x000fe20007ffe8f0 */
        /* <DEDUP_REMOVED lines=21> */
[----:B------:R-:W-:Y:S01]  /*1ae70*/  IMAD.IADD R2, R55, 0x1, R248 ;  /* 0x0000000137027824 */ /* 0x000fe200078e02f8 */
[----:B------:R-:W-:-:S06]  /*1ae80*/  IADD3 R248, R248, R249, RZ ;  /* 0x000000f9f8f87210 */ /* 0x000fcc0007ffe0ff */
[----:B------:R-:W4:Y:S01]  /*1ae90*/  MUFU.TANH R25, R25 ;  /* 0x0000001900197308 */ /* 0x000f220000002400 */
[----:B------:R-:W-:-:S07]  /*1aea0*/  IMAD.IADD R249, R8, 0x1, R249 ;  /* 0x0000000108f97824 */ /* 0x000fce00078e02f9 */
        /* <DEDUP_REMOVED lines=57> */
[-C--:B--2---:R-:W-:Y:S02]  /*1b240*/  IABS R5, R7.reuse ;  /* 0x0000000700057213 */ /* 0x084fe40000000000 */
        /* <DEDUP_REMOVED lines=11> */
[----:B------:R-:W-:-:S02]  /*1b300*/  IMAD.HI.U32 R13, R15, R13, R14 ;  /* 0x0000000d0f0d7227 */ /* 0x000fc400078e000e */
[----:B------:R-:W2:Y:S01]  /*1b310*/  LD.E.64 R14, [R10.64+0x20] ;  /* 0x000020060a0e7980 */ /* 0x000ea2000c101b00 */
[----:B------:R-:W-:-:S03]  /*1b320*/  ISETP.GE.AND P1, PT, R8, RZ, PT ;  /* 0x000000ff0800720c */ /* 0x000fc60003f26270 */
[----:B------:R-:W-:-:S04]  /*1b330*/  IMAD.HI.U32 R6, R13, R2, RZ ;  /* 0x000000020d067227 */ /* 0x000fc800078e00ff */
[----:B------:R-:W-:-:S04]  /*1b340*/  IMAD.HI.U32 R12, R13, R4, RZ ;  /* 0x000000040d0c7227 */ /* 0x000fc800078e00ff */
[-C--:B------:R-:W-:Y:S02]  /*1b350*/  IMAD R2, R6, R3.reuse, R2 ;  /* 0x0000000306027224 */ /* 0x080fe400078e0202 */
[----:B------:R-:W-:Y:S01]  /*1b360*/  IMAD R4, R12, R3, R4 ;  /* 0x000000030c047224 */ /* 0x000fe200078e0204 */
[----:B------:R-:W-:Y:S02]  /*1b370*/  LOP3.LUT R3, RZ, R7, RZ, 0x33, !PT ;  /* 0x00000007ff037212 */ /* 0x000fe400078e33ff */
[C---:B------:R-:W-:Y:S02]  /*1b380*/  ISETP.GT.U32.AND P2, PT, R5.reuse, R2, PT ;  /* 0x000000020500720c */ /* 0x040fe40003f44070 */
[----:B------:R-:W-:-:S11]  /*1b390*/  ISETP.GT.U32.AND P3, PT, R5, R4, PT ;  /* 0x000000040500720c */ /* 0x000fd60003f64070 */
[----:B------:R-:W-:Y:S01]  /*1b3a0*/  @!P2 IMAD.IADD R2, R2, 0x1, -R5 ;  /* 0x000000010202a824 */ /* 0x000fe200078e0a05 */
[----:B------:R-:W-:Y:S02]  /*1b3b0*/  @!P2 IADD3 R6, R6, 0x1, RZ ;  /* 0x000000010606a810 */ /* 0x000fe40007ffe0ff */
[-C--:B------:R-:W-:Y:S02]  /*1b3c0*/  @!P3 IADD3 R4, R4, -R5.reuse, RZ ;  /* 0x800000050404b210 */ /* 0x080fe40007ffe0ff */
[-C--:B------:R-:W-:Y:S02]  /*1b3d0*/  ISETP.GE.U32.AND P4, PT, R2, R5.reuse, PT ;  /* 0x000000050200720c */ /* 0x080fe40003f86070 */
[----:B------:R-:W-:Y:S02]  /*1b3e0*/  ISETP.GE.U32.AND P5, PT, R4, R5, PT ;  /* 0x000000050400720c */ /* 0x000fe40003fa6070 */
[----:B------:R-:W-:Y:S02]  /*1b3f0*/  LOP3.LUT R2, R0, R7, RZ, 0x3c, !PT ;  /* 0x0000000700027212 */ /* 0x000fe400078e3cff */
[----:B------:R-:W-:-:S02]  /*1b400*/  @!P3 IADD3 R12, R12, 0x1, RZ ;  /* 0x000000010c0cb810 */ /* 0x000fc40007ffe0ff */
[----:B------:R-:W-:Y:S02]  /*1b410*/  ISETP.GE.AND P3, PT, R2, RZ, PT ;  /* 0x000000ff0200720c */ /* 0x000fe40003f66270 */
[----:B------:R-:W-:-:S03]  /*1b420*/  ISETP.NE.AND P2, PT, R7, RZ, PT ;  /* 0x000000ff0700720c */ /* 0x000fc60003f45270 */
[----:B------:R-:W-:Y:S02]  /*1b430*/  @P4 IADD3 R6, R6, 0x1, RZ ;  /* 0x0000000106064810 */ /* 0x000fe40007ffe0ff */
[----:B------:R-:W-:-:S03]  /*1b440*/  @P5 IADD3 R12, R12, 0x1, RZ ;  /* 0x000000010c0c5810 */ /* 0x000fc60007ffe0ff */
[----:B------:R-:W-:-:S03]  /*1b450*/  @!P1 IMAD.MOV R6, RZ, RZ, -R6 ;  /* 0x000000ffff069224 */ /* 0x000fc600078e0a06 */
[----:B------:R-:W-:Y:S02]  /*1b460*/  @!P3 IMAD.MOV R12, RZ, RZ, -R12 ;  /* 0x000000ffff0cb224 */ /* 0x000fe400078e0a0c */
[----:B------:R-:W-:-:S03]  /*1b470*/  SEL R2, R3, R6, !P2 ;  /* 0x0000000603027207 */ /* 0x000fc60005000000 */
[----:B------:R-:W-:Y:S02]  /*1b480*/  SEL R3, R3, R12, !P2 ;  /* 0x0000000c03037207 */ /* 0x000fe40005000000 */
[--C-:B------:R-:W-:Y:S01]  /*1b490*/  IMAD.WIDE R28, R2, 0x4, R242.reuse ;  /* 0x00000004021c7825 */ /* 0x100fe200078e02f2 */
[----:B------:R-:W3:Y:S03]  /*1b4a0*/  LD.E.64 R12, [R10.64+0x38] ;  /* 0x000038060a0c7980 */ /* 0x000ee6000c101b00 */
[C---:B------:R-:W-:Y:S01]  /*1b4b0*/  IMAD.WIDE R18, R3.reuse, 0x4, R242 ;  /* 0x0000000403127825 */ /* 0x040fe200078e02f2 */
[----:B------:R-:W4:Y:S04]  /*1b4c0*/  LD.E R5, [R28.64] ;  /* 0x000000061c057980 */ /* 0x000f28000c101900 */
[----:B------:R-:W4:Y:S01]  /*1b4d0*/  LD.E R6, [R18.64] ;  /* 0x0000000612067980 */ /* 0x000f22000c101900 */
[----:B------:R-:W-:-:S05]  /*1b4e0*/  IADD3 R4, R3, -R2, RZ ;  /* 0x8000000203047210 */ /* 0x000fca0007ffe0ff */
[----:B------:R-:W-:-:S05]  /*1b4f0*/  IMAD R4, R7, R4, -0x40 ;  /* 0xffffffc007047424 */ /* 0x000fca00078e0204 */
[----:B------:R-:W-:Y:S01]  /*1b500*/  SHF.R.S32.HI R3, RZ, 0x1f, R4 ;  /* 0x0000001fff037819 */ /* 0x000fe20000011404 */
[----:B---3--:R-:W-:-:S04]  /*1b510*/  IMAD R2, R13, R4, RZ ;  /* 0x000000040d027224 */ /* 0x008fc800078e02ff */
[C---:B------:R-:W-:Y:S02]  /*1b520*/  IMAD R2, R12.reuse, R3, R2 ;  /* 0x000000030c027224 */ /* 0x040fe400078e0202 */
[----:B----4-:R-:W-:Y:S02]  /*1b530*/  IMAD.IADD R5, R5, 0x1, -R6 ;  /* 0x0000000105057824 */ /* 0x010fe400078e0a06 */
[----:B------:R-:W-:-:S03]  /*1b540*/  IMAD.WIDE.U32 R6, R12, R4, RZ ;  /* 0x000000040c067225 */ /* 0x000fc600078e00ff */
[----:B------:R-:W-:Y:S01]  /*1b550*/  SHF.R.S32.HI R4, RZ, 0x1f, R5 ;  /* 0x0000001fff047819 */ /* 0x000fe20000011405 */
[----:B--2---:R-:W-:Y:S02]  /*1b560*/  IMAD R3, R15, R5, RZ ;  /* 0x000000050f037224 */ /* 0x004fe400078e02ff */
[----:B------:R-:W-:Y:S02]  /*1b570*/  IMAD.IADD R7, R7, 0x1, R2 ;  /* 0x0000000107077824 */ /* 0x000fe400078e0202 */
[----:B------:R-:W-:Y:S02]  /*1b580*/  IMAD R3, R14, R4, R3 ;  /* 0x000000040e037224 */ /* 0x000fe400078e0203 */
[----:B------:R-:W-:-:S04]  /*1b590*/  IMAD.WIDE.U32 R6, R5, R14, R6 ;  /* 0x0000000e05067225 */ /* 0x000fc800078e0006 */
[----:B------:R-:W-:Y:S01]  /*1b5a0*/  IMAD.MOV.U32 R5, RZ, RZ, R6 ;  /* 0x000000ffff057224 */ /* 0x000fe200078e0006 */
[----:B------:R-:W-:Y:S01]  /*1b5b0*/  IADD3 R2, R7, R3, RZ ;  /* 0x0000000307027210 */ /* 0x000fe20007ffe0ff */
[----:B------:R-:W-:Y:S05]  /*1b5c0*/  BRA `(.L_x_3869) ;  /* 0x0000003000007947 */ /* 0x000fea0003800000 */
.L_x_3868:
[----:B------:R-:W2:Y:S02]  /*1b5d0*/  LD.E R5, [R10.64+0x38] ;  /* 0x000038060a057980 */ /* 0x000ea4000c101900 */
[----:B--2---:R-:W-:-:S04]  /*1b5e0*/  LEA R5, -R5, RZ, 0x6 ;  /* 0x000000ff05057211 */ /* 0x004fc800078e31ff */
[----:B------:R-:W-:Y:S02]  /*1b5f0*/  SHF.R.S32.HI R2, RZ, 0x1f, R5 ;  /* 0x0000001fff027819 */ /* 0x000fe40000011405 */
.L_x_3869:
[----:B------:R-:W-:Y:S05]  /*1b600*/  BSYNC B0 ;  /* 0x0000000000007941 */ /* 0x000fea0003800000 */
.L_x_3867:
        /* <DEDUP_REMOVED lines=9> */
[----:B------:R-:W-:Y:S01]  /*1b6a0*/  @!PT LDS RZ, [RZ] ;  /* 0x00000000fffff984 */ /* 0x000fe20000000800 */
[----:B------:R-:W-:Y:S01]  /*1b6b0*/  @!PT LDS RZ, [RZ] ;  /* 0x00000000fffff984 */ /* 0x000fe20000000800 */
[----:B------:R-:W-:Y:S01]  /*1b6c0*/  @!PT LDS RZ, [RZ] ;  /* 0x00000000fffff984 */ /* 0x000fe20000000800 */
[----:B------:R1:W-:Y:S03]  /*1b6d0*/  @P5 LDGSTS.E.BYPASS.LTC128B.128 [R244+0x8000], [R38.64] ;  /* 0x0800000026f45fae */ /* 0x0003e6000b901d46 */
[C---:B------:R-:W-:Y:S01]  /*1b6e0*/  @P5 LEA.HI.X R37, R3.reuse, R235, R2, 0x1, P1 ;  /* 0x000000eb03255211 */ /* 0x040fe200008f0c02 */
[----:B------:R1:W-:Y:S01]  /*1b6f0*/  @!P5 STS.128 [R244+0x8000], RZ ;  /* 0x008000fff400d388 */ /* 0x0003e20000000c00 */
        /* <DEDUP_REMOVED lines=28> */
[--C-:B------:R-:W-:Y:S02]  /*1b8c0*/  @P4 IMAD.MOV.U32 R3, RZ, RZ, R39.reuse ;  /* 0x000000ffff034224 */ /* 0x100fe400078e0027 */
        /* <DEDUP_REMOVED lines=81> */
.L_x_3866:
[----:B-1234-:R-:W-:Y:S05]  /*1bde0*/  BSYNC B1 ;  /* 0x0000000000017941 */ /* 0x01efea0003800000 */
.L_x_3865:
[----:B------:R-:W2:Y:S01]  /*1bdf0*/  LD.E R187, [R10.64+0xdc] ;  /* 0x0000dc060abb7980 */ /* 0x000ea2000c101900 */
[----:B------:R-:W-:-:S02]  /*1be00*/  IMAD.IADD R7, R0, 0x1, R9 ;  /* 0x0000000100077824 */ /* 0x000fc400078e0209 */
[----:B------:R-:W-:-:S03]  /*1be10*/  IMAD.SHL.U32 R223, R47, 0x2, RZ ;  /* 0x000000022fdf7824 */ /* 0x000fc600078e00ff */
[CC--:B------:R-:W-:Y:S01]  /*1be20*/  ISETP.GE.AND P1, PT, R7.reuse, R250.reuse, PT ;  /* 0x000000fa0700720c */ /* 0x0c0fe20003f26270 */
[--C-:B------:R-:W-:Y:S01]  /*1be30*/  IMAD R220, R48, 0x2, R223.reuse ;  /* 0x0000000230dc7824 */ /* 0x100fe200078e02df */
[C---:B------:R-:W-:Y:S01]  /*1be40*/  IADD3 R2, R7.reuse, 0x1, RZ ;  /* 0x0000000107027810 */ /* 0x040fe20007ffe0ff */
[----:B------:R-:W-:Y:S01]  /*1be50*/  IMAD R221, R50, 0x2, R223 ;  /* 0x0000000232dd7824 */ /* 0x000fe200078e02df */
[C---:B------:R-:W-:Y:S01]  /*1be60*/  ISETP.GE.OR P1, PT, R7.reuse, R247, !P1 ;  /* 0x000000f70700720c */ /* 0x040fe20004f26670 */
[----:B------:R-:W-:Y:S01]  /*1be70*/  LDSM.16.MT88.4 R156, [R223+0x10000] ;  /* 0x01000000df9c783b */ /* 0x000fe20000004200 */
[----:B------:R-:W-:Y:S01]  /*1be80*/  IADD3 R0, R7, 0x8, RZ ;  /* 0x0000000807007810 */ /* 0x000fe20007ffe0ff */
[----:B------:R-:W-:Y:S01]  /*1be90*/  IMAD R219, R48, 0x2, R221 ;  /* 0x0000000230db7824 */ /* 0x000fe200078e02dd */
[C---:B------:R-:W-:Y:S01]  /*1bea0*/  ISETP.GE.AND P4, PT, R2.reuse, R250, PT ;  /* 0x000000fa0200720c */ /* 0x040fe20003f86270 */
[----:B------:R-:W-:Y:S01]  /*1beb0*/  LDSM.16.MT88.4 R140, [R220+0x10000] ;  /* 0x01000000dc8c783b */ /* 0x000fe20000004200 */
[----:B------:R-:W-:-:S02]  /*1bec0*/  ISETP.GE.AND P2, PT, R2, R249, PT ;  /* 0x000000f90200720c */ /* 0x000fc40003f46270 */
[-C--:B------:R-:W-:Y:S01]  /*1bed0*/  ISETP.GE.AND P5, PT, R7, R249.reuse, PT ;  /* 0x000000f90700720c */ /* 0x080fe20003fa6270 */
[----:B------:R-:W-:Y:S01]  /*1bee0*/  LDSM.16.MT88.4 R148, [R221+0x10000] ;  /* 0x01000000dd94783b */ /* 0x000fe20000004200 */
[----:B------:R-:W-:Y:S02]  /*1bef0*/  FSEL R3, R44, -INF , !P1 ;  /* 0xff8000002c037808 */ /* 0x000fe40004800000 */
[C---:B------:R-:W-:Y:S01]  /*1bf00*/  ISETP.GE.AND P3, PT, R0.reuse, R250, PT ;  /* 0x000000fa0000720c */ /* 0x040fe20003f66270 */
[----:B------:R-:W-:Y:S01]  /*1bf10*/  LDSM.16.MT88.4 R132, [R219+0x10000] ;  /* 0x01000000db84783b */ /* 0x000fe20000004200 */
[----:B------:R-:W-:Y:S02]  /*1bf20*/  ISETP.GE.AND P1, PT, R0, R249, PT ;  /* 0x000000f90000720c */ /* 0x000fe40003f26270 */
[C---:B------:R-:W-:Y:S01]  /*1bf30*/  ISETP.GE.OR P4, PT, R2.reuse, R247, !P4 ;  /* 0x000000f70200720c */ /* 0x040fe20006786670 */
[----:B------:R-:W-:Y:S01]  /*1bf40*/  LDSM.16.MT88.4 R40, [R223+0x12000] ;  /* 0x01200000df28783b */ /* 0x000fe20000004200 */
[----:B------:R-:W-:-:S02]  /*1bf50*/  ISETP.GE.OR P2, PT, R2, R248, !P2 ;  /* 0x000000f80200720c */ /* 0x000fc40005746670 */
[CC--:B------:R-:W-:Y:S01]  /*1bf60*/  ISETP.GE.OR P5, PT, R7.reuse, R248.reuse, !P5 ;  /* 0x000000f80700720c */ /* 0x0c0fe20006fa6670 */
        /* <DEDUP_REMOVED lines=14> */
[----:B------:R-:W-:Y:S01]  /*1c050*/  FSEL R49, R49, -INF , !P3 ;  /* 0xff80000031317808 */ /* 0x000fe20005800000 */
[----:B------:R-:W-:Y:S01]  /*1c060*/  LDSM.16.MT88.4 R96, [R219+0x14000] ;  /* 0x01400000db60783b */ /* 0x000fe20000004200 */
[----:B------:R-:W-:-:S02]  /*1c070*/  ISETP.GE.AND P2, PT, R0, R250, PT ;  /* 0x000000fa0000720c */ /* 0x000fc40003f46270 */
[----:B------:R-:W-:Y:S01]  /*1c080*/  ISETP.GE.AND P3, PT, R0, R249, PT ;  /* 0x000000f90000720c */ /* 0x000fe20003f66270 */
[----:B------:R-:W-:Y:S01]  /*1c090*/  LDSM.16.MT88.4 R104, [R223+0x16000] ;  /* 0x01600000df68783b */ /* 0x000fe20000004200 */
[CC--:B------:R-:W-:Y:S02]  /*1c0a0*/  ISETP.GE.OR P5, PT, R2.reuse, R247.reuse, !P5 ;  /* 0x000000f70200720c */ /* 0x0c0fe40006fa6670 */
[-C--:B------:R-:W-:Y:S01]  /*1c0b0*/  ISETP.GE.OR P4, PT, R2, R248.reuse, !P4 ;  /* 0x000000f80200720c */ /* 0x080fe20006786670 */
[----:B------:R-:W-:Y:S01]  /*1c0c0*/  LDSM.16.MT88.4 R112, [R221+0x16000] ;  /* 0x01600000dd70783b */ /* 0x000fe20000004200 */
[----:B------:R-:W-:Y:S02]  /*1c0d0*/  IADD3 R2, R7, 0x11, RZ ;  /* 0x0000001107027810 */ /* 0x000fe40007ffe0ff */
[C---:B------:R-:W-:Y:S01]  /*1c0e0*/  ISETP.GE.OR P2, PT, R0.reuse, R247, !P2 ;  /* 0x000000f70000720c */ /* 0x040fe20005746670 */
[----:B------:R-:W-:Y:S01]  /*1c0f0*/  LDSM.16.MT88.4 R120, [R220+0x16000] ;  /* 0x01600000dc78783b */ /* 0x000fe20000004200 */
[----:B------:R-:W-:-:S02]  /*1c100*/  ISETP.GE.OR P3, PT, R0, R248, !P3 ;  /* 0x000000f80000720c */ /* 0x000fc40005f66670 */
[----:B------:R-:W-:Y:S01]  /*1c110*/  IADD3 R0, R7, 0x18, RZ ;  /* 0x0000001807007810 */ /* 0x000fe20007ffe0ff */
[----:B------:R-:W-:Y:S01]  /*1c120*/  LDSM.16.MT88.4 R28, [R223+0x12800] ;  /* 0x01280000df1c783b */ /* 0x000fe20000004200 */
[----:B------:R-:W-:Y:S02]  /*1c130*/  FSEL R26, R26, -INF , !P1 ;  /* 0xff8000001a1a7808 */ /* 0x000fe40004800000 */
[----:B------:R-:W-:Y:S02]  /*1c140*/  FSEL R51, R51, -INF , !P5 ;  /* 0xff80000033337808 */ /* 0x000fe40006800000 */
[C---:B------:R-:W-:Y:S02]  /*1c150*/  ISETP.GE.AND P1, PT, R2.reuse, R250, PT ;  /* 0x000000fa0200720c */ /* 0x040fe40003f26270 */
[----:B------:R-:W-:Y:S02]  /*1c160*/  ISETP.GE.AND P5, PT, R2, R249, PT ;  /* 0x000000f90200720c */ /* 0x000fe40003fa6270 */
[----:B------:R-:W-:-:S02]  /*1c170*/  FSEL R27, R27, -INF , !P4 ;  /* 0xff8000001b1b7808 */ /* 0x000fc40006000000 */
[----:B------:R-:W-:Y:S02]  /*1c180*/  FSEL R6, R32, -INF , !P2 ;  /* 0xff80000020067808 */ /* 0x000fe40005000000 */
[C---:B------:R-:W-:Y:S02]  /*1c190*/  ISETP.GE.AND P4, PT, R0.reuse, R250, PT ;  /* 0x000000fa0000720c */ /* 0x040fe40003f86270 */
[----:B------:R-:W-:Y:S02]  /*1c1a0*/  ISETP.GE.AND P2, PT, R0, R249, PT ;  /* 0x000000f90000720c */ /* 0x000fe40003f46270 */
[C---:B------:R-:W-:Y:S02]  /*1c1b0*/  ISETP.GE.OR P1, PT, R2.reuse, R247, !P1 ;  /* 0x000000f70200720c */ /* 0x040fe40004f26670 */
[----:B------:R-:W-:Y:S02]  /*1c1c0*/  ISETP.GE.OR P5, PT, R2, R248, !P5 ;  /* 0x000000f80200720c */ /* 0x000fe40006fa6670 */
[----:B------:R-:W-:-:S02]  /*1c1d0*/  IADD3 R2, R7, 0x19, RZ ;  /* 0x0000001907027810 */ /* 0x000fc40007ffe0ff */
[C---:B------:R-:W-:Y:S02]  /*1c1e0*/  ISETP.GE.OR P4, PT, R0.reuse, R247, !P4 ;  /* 0x000000f70000720c */ /* 0x040fe40006786670 */
[----:B------:R-:W-:Y:S02]  /*1c1f0*/  ISETP.GE.OR P2, PT, R0, R248, !P2 ;  /* 0x000000f80000720c */ /* 0x000fe40005746670 */
[----:B------:R-:W-:Y:S02]  /*1c200*/  IADD3 R0, R7, 0x20, RZ ;  /* 0x0000002007007810 */ /* 0x000fe40007ffe0ff */
[----:B------:R-:W-:Y:S02]  /*1c210*/  FSEL R5, R33, -INF , !P1 ;  /* 0xff80000021057808 */ /* 0x000fe40004800000 */
[----:B------:R-:W-:Y:S02]  /*1c220*/  ISETP.GE.AND P1, PT, R2, R249, PT ;  /* 0x000000f90200720c */ /* 0x000fe40003f26270 */
[----:B------:R-:W-:-:S02]  /*1c230*/  FSEL R8, R21, -INF , !P5 ;  /* 0xff80000015087808 */ /* 0x000fc40006800000 */
[----:B------:R-:W-:Y:S02]  /*1c240*/  FSEL R4, R35, -INF , !P4 ;  /* 0xff80000023047808 */ /* 0x000fe40006000000 */
[C---:B------:R-:W-:Y:S02]  /*1c250*/  ISETP.GE.AND P5, PT, R0.reuse, R250, PT ;  /* 0x000000fa0000720c */ /* 0x040fe40003fa6270 */
[----:B------:R-:W-:Y:S02]  /*1c260*/  ISETP.GE.AND P4, PT, R0, R249, PT ;  /* 0x000000f90000720c */ /* 0x000fe40003f86270 */
[-C--:B------:R-:W-:Y:S02]  /*1c270*/  ISETP.GE.OR P1, PT, R2, R248.reuse, !P1 ;  /* 0x000000f80200720c */ /* 0x080fe40004f26670 */
[C---:B------:R-:W-:Y:S02]  /*1c280*/  ISETP.GE.OR P5, PT, R0.reuse, R247, !P5 ;  /* 0x000000f70000720c */ /* 0x040fe40006fa6670 */
[----:B------:R-:W-:-:S02]  /*1c290*/  ISETP.GE.OR P4, PT, R0, R248, !P4 ;  /* 0x000000f80000720c */ /* 0x000fc40006786670 */
[----:B------:R-:W-:Y:S02]  /*1c2a0*/  FSEL R0, R16, -INF , !P1 ;  /* 0xff80000010007808 */ /* 0x000fe40004800000 */
[----:B------:R-:W-:Y:S02]  /*1c2b0*/  FMNMX.FTZ R16, R3, R46, !PT ;  /* 0x0000002e03107209 */ /* 0x000fe40007810000 */
[----:B------:R-:W-:Y:S02]  /*1c2c0*/  FSEL R12, R20, -INF , !P3 ;  /* 0xff800000140c7808 */ /* 0x000fe40005800000 */
[----:B------:R-:W-:Y:S02]  /*1c2d0*/  FMNMX.FTZ R16, R49, R16, !PT ;  /* 0x0000001031107209 */ /* 0x000fe40007810000 */
[----:B------:R-:W-:Y:S02]  /*1c2e0*/  ISETP.GE.AND P3, PT, R2, R250, PT ;  /* 0x000000fa0200720c */ /* 0x000fe40003f66270 */
[----:B------:R-:W-:-:S02]  /*1c2f0*/  FMNMX.FTZ R15, R51, R16, !PT ;  /* 0x00000010330f7209 */ /* 0x000fc40007810000 */
[----:B------:R-:W-:Y:S02]  /*1c300*/  ISETP.GE.OR P3, PT, R2, R247, !P3 ;  /* 0x000000f70200720c */ /* 0x000fe40005f66670 */
[----:B------:R-:W-:Y:S02]  /*1c310*/  FMNMX.FTZ R16, R6, R15, !PT ;  /* 0x0000000f06107209 */ /* 0x000fe40007810000 */
[----:B------:R-:W-:Y:S02]  /*1c320*/  IADD3 R14, R7, 0x21, RZ ;  /* 0x00000021070e7810 */ /* 0x000fe40007ffe0ff */
[----:B------:R-:W-:Y:S02]  /*1c330*/  FMNMX.FTZ R15, R5, R16, !PT ;  /* 0x00000010050f7209 */ /* 0x000fe40007810000 */
[----:B------:R-:W-:Y:S02]  /*1c340*/  FSEL R9, R22, -INF , !P2 ;  /* 0xff80000016097808 */ /* 0x000fe40005000000 */
[----:B------:R-:W-:Y:S01]  /*1c350*/  FSEL R2, R34, -INF , !P3 ;  /* 0xff80000022027808 */ /* 0x000fe20005800000 */
[----:B------:R-:W-:Y:S01]  /*1c360*/  LDSM.16.MT88.4 R20, [R221+0x10800] ;  /* 0x01080000dd14783b */ /* 0x000fe20000004200 */
[----:B------:R-:W-:-:S02]  /*1c370*/  FMNMX.FTZ R17, R24, R25, !PT ;  /* 0x0000001918117209 */ /* 0x000fc40007810000 */
[C---:B------:R-:W-:Y:S02]  /*1c380*/  ISETP.GE.AND P2, PT, R14.reuse, R250, PT ;  /* 0x000000fa0e00720c */ /* 0x040fe40003f46270 */
[----:B------:R-:W-:Y:S02]  /*1c390*/  ISETP.GE.AND P3, PT, R14, R249, PT ;  /* 0x000000f90e00720c */ /* 0x000fe40003f66270 */
[----:B------:R-:W-:Y:S02]  /*1c3a0*/  IADD3 R13, R7, 0x28, RZ ;  /* 0x00000028070d7810 */ /* 0x000fe40007ffe0ff */
[----:B------:R-:W-:Y:S02]  /*1c3b0*/  FMNMX.FTZ R15, R4, R15, !PT ;  /* 0x0000000f040f7209 */ /* 0x000fe40007810000 */
[----:B------:R-:W-:Y:S02]  /*1c3c0*/  FMNMX.FTZ R16, R26, R17, !PT ;  /* 0x000000111a107209 */ /* 0x000fe40007810000 */
[----:B------:R-:W-:-:S02]  /*1c3d0*/  FSEL R172, R172, -INF , !P5 ;  /* 0xff800000acac7808 */ /* 0x000fc40006800000 */
[C---:B------:R-:W-:Y:S02]  /*1c3e0*/  ISETP.GE.OR P2, PT, R14.reuse, R247, !P2 ;  /* 0x000000f70e00720c */ /* 0x040fe40005746670 */
[----:B------:R-:W-:Y:S02]  /*1c3f0*/  ISETP.GE.OR P3, PT, R14, R248, !P3 ;  /* 0x000000f80e00720c */ /* 0x000fe40005f66670 */
[C---:B------:R-:W-:Y:S02]  /*1c400*/  ISETP.GE.AND P1, PT, R13.reuse, R250, PT ;  /* 0x000000fa0d00720c */ /* 0x040fe40003f26270 */
[----:B------:R-:W-:Y:S02]  /*1c410*/  ISETP.GE.AND P5, PT, R13, R249, PT ;  /* 0x000000f90d00720c */ /* 0x000fe40003fa6270 */
[----:B------:R-:W-:Y:S02]  /*1c420*/  IADD3 R14, R7, 0x29, RZ ;  /* 0x00000029070e7810 */ /* 0x000fe40007ffe0ff */
[----:B------:R-:W-:-:S02]  /*1c430*/  FMNMX.FTZ R15, R2, R15, !PT ;  /* 0x0000000f020f7209 */ /* 0x000fc40007810000 */
[----:B------:R-:W-:Y:S02]  /*1c440*/  FMNMX.FTZ R17, R27, R16, !PT ;  /* 0x000000101b117209 */ /* 0x000fe40007810000 */
[----:B------:R-:W-:Y:S02]  /*1c450*/  FSEL R176, R176, -INF , !P4 ;  /* 0xff800000b0b07808 */ /* 0x000fe40006000000 */
[----:B------:R-:W-:Y:S02]  /*1c460*/  FSEL R179, R179, -INF , !P2 ;  /* 0xff800000b3b37808 */ /* 0x000fe40005000000 */
[C---:B------:R-:W-:Y:S02]  /*1c470*/  ISETP.GE.OR P1, PT, R13.reuse, R247, !P1 ;  /* 0x000000f70d00720c */ /* 0x040fe40004f26670 */
[----:B------:R-:W-:Y:S02]  /*1c480*/  ISETP.GE.OR P5, PT, R13, R248, !P5 ;  /* 0x000000f80d00720c */ /* 0x000fe40006fa6670 */
[----:B------:R-:W-:-:S02]  /*1c490*/  ISETP.GE.AND P4, PT, R14, R250, PT ;  /* 0x000000fa0e00720c */ /* 0x000fc40003f86270 */
[----:B------:R-:W-:Y:S02]  /*1c4a0*/  ISETP.GE.AND P2, PT, R14, R249, PT ;  /* 0x000000f90e00720c */ /* 0x000fe40003f46270 */
[----:B------:R-:W-:Y:S02]  /*1c4b0*/  IADD3 R13, R7, 0x30, RZ ;  /* 0x00000030070d7810 */ /* 0x000fe40007ffe0ff */
[----:B------:R-:W-:Y:S02]  /*1c4c0*/  FMNMX.FTZ R16, R172, R15, !PT ;  /* 0x0000000fac107209 */ /* 0x000fe40007810000 */
[----:B------:R-:W-:Y:S02]  /*1c4d0*/  FMNMX.FTZ R17, R12, R17, !PT ;  /* 0x000000110c117209 */ /* 0x000fe40007810000 */
[----:B------:R-:W-:Y:S02]  /*1c4e0*/  FSEL R183, R183, -INF , !P3 ;  /* 0xff800000b7b77808 */ /* 0x000fe40005800000 */
        /* <DEDUP_REMOVED lines=9> */
[C---:B------:R-:W-:Y:S02]  /*1c580*/  ISETP.GE.OR P3, PT, R13.reuse, R247, !P3 ;  /* 0x000000f70d00720c */ /* 0x040fe40005f66670 */
[----:B------:R-:W-:Y:S02]  /*1c590*/  ISETP.GE.OR P1, PT, R13, R248, !P1 ;  /* 0x000000f80d00720c */ /* 0x000fe40004f26670 */
[----:B------:R-:W-:Y:S02]  /*1c5a0*/  ISETP.GE.AND P5, PT, R14, R250, PT ;  /* 0x000000fa0e00720c */ /* 0x000fe40003fa6270 */
[----:B------:R-:W-:-:S02]  /*1c5b0*/  FSEL R174, R174, -INF , !P4 ;  /* 0xff800000aeae7808 */ /* 0x000fc40006000000 */
[----:B------:R-:W-:Y:S02]  /*1c5c0*/  FMNMX.FTZ R15, R181, R16, !PT ;  /* 0x00000010b50f7209 */ /* 0x000fe40007810000 */
[----:B------:R-:W-:Y:S02]  /*1c5d0*/  IADD3 R13, R7, 0x38, RZ ;  /* 0x00000038070d7810 */ /* 0x000fe40007ffe0ff */
[----:B------:R-:W-:Y:S02]  /*1c5e0*/  FMNMX.FTZ R17, R9, R18, !PT ;  /* 0x0000001209117209 */ /* 0x000fe40007810000 */
[----:B------:R-:W-:Y:S02]  /*1c5f0*/  IADD3 R7, R7, 0x39, RZ ;  /* 0x0000003907077810 */ /* 0x000fe40007ffe0ff */
[----:B------:R-:W-:Y:S02]  /*1c600*/  FSEL R195, R195, -INF , !P3 ;  /* 0xff800000c3c37808 */ /* 0x000fe40005800000 */
[----:B------:R-:W-:-:S02]  /*1c610*/  ISETP.GE.OR P5, PT, R14, R247, !P5 ;  /* 0x000000f70e00720c */ /* 0x000fc40006fa6670 */
[----:B------:R-:W-:Y:S02]  /*1c620*/  FMNMX.FTZ R16, R174, R15, !PT ;  /* 0x0000000fae107209 */ /* 0x000fe40007810000 */
[-C--:B------:R-:W-:Y:S02]  /*1c630*/  ISETP.GE.AND P4, PT, R13, R250.reuse, PT ;  /* 0x000000fa0d00720c */ /* 0x080fe40003f86270 */
[----:B------:R-:W-:Y:S02]  /*1c640*/  FMNMX.FTZ R17, R0, R17, !PT ;  /* 0x0000001100117209 */ /* 0x000fe40007810000 */
[----:B------:R-:W-:Y:S02]  /*1c650*/  ISETP.GE.AND P3, PT, R7, R250, PT ;  /* 0x000000fa0700720c */ /* 0x000fe40003f66270 */
[----:B------:R-:W-:Y:S02]  /*1c660*/  FSEL R194, R194, -INF , !P5 ;  /* 0xff800000c2c27808 */ /* 0x000fe40006800000 */
[----:B------:R-:W-:-:S02]  /*1c670*/  FMNMX.FTZ R15, R195, R16, !PT ;  /* 0x00000010c30f7209 */ /* 0x000fc40007810000 */
[----:B------:R-:W-:Y:S02]  /*1c680*/  ISETP.GE.OR P4, PT, R13, R247, !P4 ;  /* 0x000000f70d00720c */ /* 0x000fe40006786670 */
[----:B------:R-:W-:Y:S02]  /*1c690*/  FMNMX.FTZ R16, R176, R17, !PT ;  /* 0x00000011b0107209 */ /* 0x000fe40007810000 */
[----:B------:R-:W-:Y:S02]  /*1c6a0*/  ISETP.GE.OR P3, PT, R7, R247, !P3 ;  /* 0x000000f70700720c */ /* 0x000fe40005f66670 */
[----:B------:R-:W-:Y:S02]  /*1c6b0*/  FMNMX.FTZ R18, R194, R15, !PT ;  /* 0x0000000fc2127209 */ /* 0x000fe40007810000 */
[----:B------:R-:W-:Y:S02]  /*1c6c0*/  FSEL R193, R193, -INF , !P4 ;  /* 0xff800000c1c17808 */ /* 0x000fe40006000000 */
[----:B------:R-:W-:-:S02]  /*1c6d0*/  FMNMX.FTZ R15, R183, R16, !PT ;  /* 0x00000010b70f7209 */ /* 0x000fc40007810000 */
[----:B------:R-:W-:Y:S02]  /*1c6e0*/  FSEL R191, R191, -INF , !P3 ;  /* 0xff800000bfbf7808 */ /* 0x000fe40005800000 */
[-C--:B------:R-:W-:Y:S02]  /*1c6f0*/  ISETP.GE.AND P3, PT, R13, R249.reuse, PT ;  /* 0x000000f90d00720c */ /* 0x080fe40003f66270 */
[----:B------:R-:W-:Y:S02]  /*1c700*/  ISETP.GE.AND P4, PT, R14, R249, PT ;  /* 0x000000f90e00720c */ /* 0x000fe40003f86270 */
[----:B------:R-:W-:Y:S02]  /*1c710*/  FMNMX.FTZ R18, R193, R18, !PT ;  /* 0x00000012c1127209 */ /* 0x000fe40007810000 */
[----:B------:R-:W-:Y:S02]  /*1c720*/  FSEL R189, R189, -INF , !P2 ;  /* 0xff800000bdbd7808 */ /* 0x000fe40005000000 */
[----:B------:R-:W-:-:S02]  /*1c730*/  FMNMX.FTZ R16, R188, R15, !PT ;  /* 0x0000000fbc107209 */ /* 0x000fc40007810000 */
[----:B------:R-:W-:Y:S02]  /*1c740*/  ISETP.GE.OR P3, PT, R13, R248, !P3 ;  /* 0x000000f80d00720c */ /* 0x000fe40005f66670 */
[----:B------:R-:W-:Y:S02]  /*1c750*/  FMNMX.FTZ R15, R191, R18, !PT ;  /* 0x00000012bf0f7209 */ /* 0x000fe40007810000 */
[----:B------:R-:W-:Y:S02]  /*1c760*/  ISETP.GE.OR P4, PT, R14, R248, !P4 ;  /* 0x000000f80e00720c */ /* 0x000fe40006786670 */
[----:B------:R-:W-:Y:S01]  /*1c770*/  FSEL R190, R190, -INF , !P1 ;  /* 0xff800000bebe7808 */ /* 0x000fe20004800000 */
[----:B------:R-:W1:Y:S01]  /*1c780*/  SHFL.BFLY PT, R14, R15, 0x2, 0x1f ;  /* 0x0c401f000f0e7f89 */ /* 0x000e6200000e0000 */
[----:B------:R-:W-:Y:S02]  /*1c790*/  FMNMX.FTZ R13, R189, R16, !PT ;  /* 0x00000010bd0d7209 */ /* 0x000fe40007810000 */
[----:B------:R-:W-:-:S02]  /*1c7a0*/  ISETP.GE.AND P1, PT, R7, R249, PT ;  /* 0x000000f90700720c */ /* 0x000fc40003f26270 */
[----:B------:R-:W-:Y:S02]  /*1c7b0*/  FSEL R186, R186, -INF , !P4 ;  /* 0xff800000baba7808 */ /* 0x000fe40006000000 */
[----:B------:R-:W-:Y:S02]  /*1c7c0*/  FMNMX.FTZ R13, R190, R13, !PT ;  /* 0x0000000dbe0d7209 */ /* 0x000fe40007810000 */
[----:B------:R-:W-:Y:S02]  /*1c7d0*/  ISETP.GE.OR P1, PT, R7, R248, !P1 ;  /* 0x000000f80700720c */ /* 0x000fe40004f26670 */
[----:B------:R-:W-:Y:S02]  /*1c7e0*/  FSEL R182, R182, -INF , !P3 ;  /* 0xff800000b6b67808 */ /* 0x000fe40005800000 */
[----:B------:R-:W-:Y:S02]  /*1c7f0*/  FMNMX.FTZ R13, R186, R13, !PT ;  /* 0x0000000dba0d7209 */ /* 0x000fe40007810000 */
[----:B------:R-:W-:-:S02]  /*1c800*/  FSEL R180, R180, -INF , !P1 ;  /* 0xff800000b4b47808 */ /* 0x000fc40004800000 */
[----:B------:R-:W-:-:S04]  /*1c810*/  FMNMX.FTZ R13, R182, R13, !PT ;  /* 0x0000000db60d7209 */ /* 0x000fc80007810000 */
[----:B------:R-:W-:Y:S02]  /*1c820*/  FMNMX.FTZ R16, R180, R13, !PT ;  /* 0x0000000db4107209 */ /* 0x000fe40007810000 */
[----:B-1----:R-:W-:-:S03]  /*1c830*/  FMNMX.FTZ R15, R15, R14, !PT ;  /* 0x0000000e0f0f7209 */ /* 0x002fc60007810000 */
[----:B------:R-:W1:Y:S04]  /*1c840*/  SHFL.BFLY PT, R7, R16, 0x2, 0x1f ;  /* 0x0c401f0010077f89 */ /* 0x000e6800000e0000 */
[----:B------:R-:W3:Y:S01]  /*1c850*/  SHFL.BFLY PT, R164, R15, 0x1, 0x1f ;  /* 0x0c201f000fa47f89 */ /* 0x000ee200000e0000 */
[----:B-1----:R-:W-:-:S03]  /*1c860*/  FMNMX.FTZ R14, R16, R7, !PT ;  /* 0x00000007100e7209 */ /* 0x002fc60007810000 */
[----:B------:R-:W-:Y:S01]  /*1c870*/  LDSM.16.MT88.4 R16, [R219+0x10800] ;  /* 0x01080000db10783b */ /* 0x000fe20000004200 */
[----:B---3--:R-:W-:-:S03]  /*1c880*/  FMNMX.FTZ R164, R15, R164, !PT ;  /* 0x000000a40fa47209 */ /* 0x008fc60007810000 */
[----:B------:R-:W1:Y:S01]  /*1c890*/  SHFL.BFLY PT, R7, R14, 0x1, 0x1f ;  /* 0x0c201f000e077f89 */ /* 0x000e6200000e0000 */
[----:B------:R-:W-:Y:S01]  /*1c8a0*/  FSETP.NEU.FTZ.AND P1, PT, R164, -INF , PT ;  /* 0xff800000a400780b */ /* 0x000fe20003f3d000 */
[----:B--2---:R-:W-:-:S05]  /*1c8b0*/  FMUL.FTZ R192, R187, R164 ;  /* 0x000000a4bbc07220 */ /* 0x004fca0000410000 */
[----:B------:R-:W-:-:S05]  /*1c8c0*/  FSEL R192, R192, RZ, P1 ;  /* 0x000000ffc0c07208 */ /* 0x000fca0000800000 */
[-CC-:B------:R-:W-:Y:S02]  /*1c8d0*/  FFMA.FTZ R173, R3, R187.reuse, -R192.reuse ;  /* 0x000000bb03ad7223 */ /* 0x180fe400000108c0 */
[-CC-:B------:R-:W-:Y:S02]  /*1c8e0*/  FFMA.FTZ R168, R46, R187.reuse, -R192.reuse ;  /* 0x000000bb2ea87223 */ /* 0x180fe400000108c0 */
[-CC-:B------:R-:W-:Y:S02]  /*1c8f0*/  FFMA.FTZ R171, R49, R187.reuse, -R192.reuse ;  /* 0x000000bb31ab7223 */ /* 0x180fe400000108c0 */
[-CC-:B------:R-:W-:Y:S01]  /*1c900*/  FFMA.FTZ R34, R51, R187.reuse, -R192.reuse ;  /* 0x000000bb33227223 */ /* 0x180fe200000108c0 */
[----:B------:R-:W-:Y:S01]  /*1c910*/  MUFU.EX2 R173, R173 ;  /* 0x000000ad00ad7308 */ /* 0x000fe20000000800 */
[----:B------:R-:W2:Y:S01]  /*1c920*/  LDSM.16.MT88.4 R48, [R221+0x12000] ;  /* 0x01200000dd30783b */ /* 0x000ea20000004200 */
[--C-:B------:R-:W-:Y:S01]  /*1c930*/  FFMA.FTZ R169, R6, R187, -R192.reuse ;  /* 0x000000bb06a97223 */ /* 0x100fe200000108c0 */
[----:B-1----:R-:W-:Y:S01]  /*1c940*/  FMNMX.FTZ R3, R14, R7, !PT ;  /* 0x000000070e037209 */ /* 0x002fe20007810000 */
[----:B------:R-:W-:-:S02]  /*1c950*/  FFMA.FTZ R32, R5, R187, -R192 ;  /* 0x000000bb05207223 */ /* 0x000fc400000108c0 */
[--C-:B------:R-:W-:Y:S01]  /*1c960*/  FFMA.FTZ R33, R4, R187, -R192.reuse ;  /* 0x000000bb04217223 */ /* 0x100fe200000108c0 */
[----:B------:R-:W-:Y:S01]  /*1c970*/  FSETP.NEU.FTZ.AND P1, PT, R3, -INF , PT ;  /* 0xff8000000300780b */ /* 0x000fe20003f3d000 */
[----:B------:R-:W-:Y:S01]  /*1c980*/  FMUL.FTZ R178, R187, R3 ;  /* 0x00000003bbb27220 */ /* 0x000fe20000410000 */
[----:B------:R-:W1:Y:S01]  /*1c990*/  LDSM.16.MT88.4 R4, [R219+0x16000] ;  /* 0x01600000db04783b */ /* 0x000e620000004200 */
[----:B------:R-:W3:Y:S01]  /*1c9a0*/  MUFU.EX2 R168, R168 ;  /* 0x000000a800a87308 */ /* 0x000ee20000000800 */
[-CC-:B------:R-:W-:Y:S02]  /*1c9b0*/  FFMA.FTZ R2, R2, R187.reuse, -R192.reuse ;  /* 0x000000bb02027223 */ /* 0x180fe400000108c0 */
[----:B------:R-:W-:Y:S01]  /*1c9c0*/  FSEL R178, R178, RZ, P1 ;  /* 0x000000ffb2b27208 */ /* 0x000fe20000800000 */
[-CC-:B------:R-:W-:Y:S02]  /*1c9d0*/  FFMA.FTZ R172, R172, R187.reuse, -R192.reuse ;  /* 0x000000bbacac7223 */ /* 0x180fe400000108c0 */
[----:B------:R-:W-:-:S02]  /*1c9e0*/  FFMA.FTZ R179, R179, R187, -R192 ;  /* 0x000000bbb3b37223 */ /* 0x000fc400000108c0 */
[-CC-:B------:R-:W-:Y:S01]  /*1c9f0*/  FFMA.FTZ R170, R24, R187.reuse, -R178.reuse ;  /* 0x000000bb18aa7223 */ /* 0x180fe200000108b2 */
[----:B------:R-:W-:Y:S01]  /*1ca00*/  MUFU.EX2 R171, R171 ;  /* 0x000000ab00ab7308 */ /* 0x000fe20000000800 */
[-CC-:B------:R-:W-:Y:S02]  /*1ca10*/  FFMA.FTZ R175, R25, R187.reuse, -R178.reuse ;  /* 0x000000bb19af7223 */ /* 0x180fe400000108b2 */
[-CC-:B------:R-:W-:Y:S02]  /*1ca20*/  FFMA.FTZ R177, R26, R187.reuse, -R178.reuse ;  /* 0x000000bb1ab17223 */ /* 0x180fe400000108b2 */
[-CC-:B------:R-:W-:Y:S02]  /*1ca30*/  FFMA.FTZ R166, R27, R187.reuse, -R178.reuse ;  /* 0x000000bb1ba67223 */ /* 0x180fe400000108b2 */
[--C-:B------:R-:W-:Y:S01]  /*1ca40*/  FFMA.FTZ R35, R12, R187, -R178.reuse ;  /* 0x000000bb0c237223 */ /* 0x100fe200000108b2 */
[----:B------:R-:W4:Y:S01]  /*1ca50*/  MUFU.EX2 R34, R34 ;  /* 0x0000002200227308 */ /* 0x000f220000000800 */
[----:B------:R-:W5:Y:S01]  /*1ca60*/  LDSM.16.MT88.4 R12, [R220+0x10800] ;  /* 0x01080000dc0c783b */ /* 0x000f620000004200 */
[----:B---3--:R-:W-:Y:S01]  /*1ca70*/  F2FP.PACK_AB R128, R168, R173 ;  /* 0x000000ada880723e */ /* 0x008fe200000000ff */
[----:B------:R-:W-:-:S02]  /*1ca80*/  FFMA.FTZ R8, R8, R187, -R178 ;  /* 0x000000bb08087223 */ /* 0x000fc400000108b2 */
[-CC-:B------:R-:W-:Y:S01]  /*1ca90*/  FFMA.FTZ R9, R9, R187.reuse, -R178.reuse ;  /* 0x000000bb09097223 */ /* 0x180fe200000108b2 */
[----:B------:R-:W3:Y:S01]  /*1caa0*/  LDSM.16.MT88.4 R24, [R223+0x10800] ;  /* 0x01080000df18783b */ /* 0x000ee20000004200 */
[-C--:B------:R-:W-:Y:S01]  /*1cab0*/  FFMA.FTZ R0, R0, R187.reuse, -R178 ;  /* 0x000000bb00007223 */ /* 0x080fe200000108b2 */
[----:B------:R-:W-:Y:S01]  /*1cac0*/  MUFU.EX2 R170, R170 ;  /* 0x000000aa00aa7308 */ /* 0x000fe20000000800 */
[-CC-:B------:R-:W-:Y:S02]  /*1cad0*/  FFMA.FTZ R181, R181, R187.reuse, -R192.reuse ;  /* 0x000000bbb5b57223 */ /* 0x180fe400000108c0 */
[-C--:B------:R-:W-:Y:S02]  /*1cae0*/  FFMA.FTZ R174, R174, R187.reuse, -R192 ;  /* 0x000000bbaeae7223 */ /* 0x080fe400000108c0 */
[-CC-:B------:R-:W-:Y:S02]  /*1caf0*/  FFMA.FTZ R176, R176, R187.reuse, -R178.reuse ;  /* 0x000000bbb0b07223 */ /* 0x180fe400000108b2 */
[--C-:B------:R-:W-:Y:S01]  /*1cb00*/  FFMA.FTZ R183, R183, R187, -R178.reuse ;  /* 0x000000bbb7b77223 */ /* 0x100fe200000108b2 */
[----:B------:R-:W1:Y:S01]  /*1cb10*/  MUFU.EX2 R175, R175 ;  /* 0x000000af00af7308 */ /* 0x000e620000000800 */
[----:B----4-:R-:W-:Y:S01]  /*1cb20*/  F2FP.PACK_AB R130, R34, R171 ;  /* 0x000000ab2282723e */ /* 0x010fe200000000ff */
[----:B------:R-:W-:-:S02]  /*1cb30*/  FFMA.FTZ R188, R188, R187, -R178 ;  /* 0x000000bbbcbc7223 */ /* 0x000fc400000108b2 */
[-C--:B------:R-:W-:Y:S02]  /*1cb40*/  FFMA.FTZ R189, R189, R187.reuse, -R178 ;  /* 0x000000bbbdbd7223 */ /* 0x080fe400000108b2 */
[-CC-:B------:R-:W-:Y:S02]  /*1cb50*/  FFMA.FTZ R252, R191, R187.reuse, -R192.reuse ;  /* 0x000000bbbffc7223 */ /* 0x180fe400000108c0 */
[----:B------:R-:W-:Y:S01]  /*1cb60*/  MUFU.EX2 R177, R177 ;  /* 0x000000b100b17308 */ /* 0x000fe20000000800 */
[-CC-:B------:R-:W-:Y:S02]  /*1cb70*/  FFMA.FTZ R195, R195, R187.reuse, -R192.reuse ;  /* 0x000000bbc3c37223 */ /* 0x180fe400000108c0 */
[-CC-:B------:R-:W-:Y:S02]  /*1cb80*/  FFMA.FTZ R194, R194, R187.reuse, -R192.reuse ;  /* 0x000000bbc2c27223 */ /* 0x180fe400000108c0 */
[-C--:B------:R-:W-:Y:S02]  /*1cb90*/  FFMA.FTZ R193, R193, R187.reuse, -R192 ;  /* 0x000000bbc1c17223 */ /* 0x080fe400000108c0 */
[-CC-:B------:R-:W-:Y:S01]  /*1cba0*/  FFMA.FTZ R190, R190, R187.reuse, -R178.reuse ;  /* 0x000000bbbebe7223 */ /* 0x180fe200000108b2 */
[----:B------:R-:W4:Y:S01]  /*1cbb0*/  MUFU.EX2 R166, R166 ;  /* 0x000000a600a67308 */ /* 0x000f220000000800 */
[----:B-1----:R-:W-:Y:S01]  /*1cbc0*/  F2FP.PACK_AB R129, R175, R170 ;  /* 0x000000aaaf81723e */ /* 0x002fe200000000ff */
[----:B------:R-:W-:-:S02]  /*1cbd0*/  FFMA.FTZ R191, R186, R187, -R178 ;  /* 0x000000bbbabf7223 */ /* 0x000fc400000108b2 */
[-CC-:B------:R-:W-:Y:S02]  /*1cbe0*/  FFMA.FTZ R182, R182, R187.reuse, -R178.reuse ;  /* 0x000000bbb6b67223 */ /* 0x180fe400000108b2 */
[----:B------:R-:W-:Y:S02]  /*1cbf0*/  FFMA.FTZ R251, R180, R187, -R178 ;  /* 0x000000bbb4fb7223 */ /* 0x000fe400000108b2 */
[----:B------:R-:W-:Y:S01]  /*1cc00*/  MUFU.EX2 R169, R169 ;  /* 0x000000a900a97308 */ /* 0x000fe20000000800 */
[----:B------:R-:W-:Y:S02]  /*1cc10*/  FADD.FTZ R168, R173, R168 ;  /* 0x000000a8ada87221 */ /* 0x000fe40000010000 */
[----:B------:R-:W-:Y:S02]  /*1cc20*/  FADD.FTZ R170, R170, R175 ;  /* 0x000000afaaaa7221 */ /* 0x000fe40000010000 */
[----:B------:R-:W-:Y:S01]  /*1cc30*/  FADD.FTZ R171, R171, R168 ;  /* 0x000000a8abab7221 */ /* 0x000fe20000010000 */
[----:B----4-:R-:W-:-:S02]  /*1cc40*/  F2FP.PACK_AB R131, R166, R177 ;  /* 0x000000b1a683723e */ /* 0x010fc400000000ff */
        /* <DEDUP_REMOVED lines=59> */
[----:B----4-:R-:W-:Y:S01]  /*1d000*/  F2FP.PACK_AB R5, R8, R35 ;  /* 0x000000230805723e */ /* 0x010fe200000000ff */
        /* <DEDUP_REMOVED lines=12> */
[----:B------:R-:W1:Y:S07]  /*1d0d0*/  LDSM.16.MT88.4 R12, [R220+0x12800] ;  /* 0x01280000dc0c783b */ /* 0x000e6e0000004200 */
[C---:B------:R-:W-:Y:S08]  /*1d0e0*/  HMMA.16816.F32 R152, R4.reuse, R20, R152 ;  /* 0x000000140498723c */ /* 0x040ff00000001898 */
[C---:B------:R-:W-:Y:S01]  /*1d0f0*/  HMMA.16816.F32 R148, R4.reuse, R22, R148 ;  /* 0x000000160494723c */ /* 0x040fe20000001894 */
[----:B------:R-:W4:Y:S07]  /*1d100*/  LDSM.16.MT88.4 R20, [R219+0x12800] ;  /* 0x01280000db14783b */ /* 0x000f2e0000004200 */
[C---:B------:R-:W-:Y:S08]  /*1d110*/  HMMA.16816.F32 R136, R4.reuse, R16, R136 ;  /* 0x000000100488723c */ /* 0x040ff00000001888 */
[C---:B------:R-:W-:Y:S01]  /*1d120*/  HMMA.16816.F32 R132, R4.reuse, R18, R132 ;  /* 0x000000120484723c */ /* 0x040fe20000001884 */
[----:B------:R-:W5:Y:S07]  /*1d130*/  LDSM.16.MT88.4 R16, [R223+0x14800] ;  /* 0x01480000df10783b */ /* 0x000f6e0000004200 */
[C---:B---3--:R-:W-:Y:S08]  /*1d140*/  HMMA.16816.F32 R160, R4.reuse, R24, R160 ;  /* 0x0000001804a0723c */ /* 0x048ff000000018a0 */
[C---:B-1----:R-:W-:Y:S08]  /*1d150*/  HMMA.16816.F32 R52, R4.reuse, R12, R52 ;  /* 0x0000000c0434723c */ /* 0x042ff00000001834 */
[C---:B------:R-:W-:Y:S01]  /*1d160*/  HMMA.16816.F32 R56, R4.reuse, R14, R56 ;  /* 0x0000000e0438723c */ /* 0x040fe20000001838 */
[----:B------:R-:W1:Y:S07]  /*1d170*/  LDSM.16.MT88.4 R12, [R220+0x14800] ;  /* 0x01480000dc0c783b */ /* 0x000e6e0000004200 */
        /* <DEDUP_REMOVED lines=31> */
[----:B------:R-:W4:Y:S07]  /*1d370*/  LDSM.16.MT88.4 R20, [R220+0x11000] ;  /* 0x01100000dc14783b */ /* 0x000f2e0000004200 */
[C---:B-----5:R-:W-:Y:S08]  /*1d380*/  HMMA.16816.F32 R124, R4.reuse, R16, R124 ;  /* 0x00000010047c723c */ /* 0x060ff0000000187c */
[----:B------:R-:W-:Y:S01]  /*1d390*/  HMMA.16816.F32 R128, R4, R18, R128 ;  /* 0x000000120480723c */ /* 0x000fe20000001880 */
[----:B------:R-:W5:Y:S06]  /*1d3a0*/  LDSM.16.MT88.4 R16, [R219+0x11000] ;  /* 0x01100000db10783b */ /* 0x000f6c0000004200 */
[----:B--2---:R-:W-:Y:S01]  /*1d3b0*/  F2FP.PACK_AB R4, R179, R172 ;  /* 0x000000acb304723e */ /* 0x004fe200000000ff */
        /* <DEDUP_REMOVED lines=11> */
[----:B------:R-:W-:-:S03]  /*1d470*/  FADD.FTZ R189, R189, R188 ;  /* 0x000000bcbdbd7221 */ /* 0x000fc60000010000 */
        /* <DEDUP_REMOVED lines=8> */
[C---:B-----5:R-:W-:Y:S08]  /*1d500*/  HMMA.16816.F32 R136, R4.reuse, R16, R136 ;  /* 0x000000100488723c */ /* 0x060ff00000001888 */
        /* <DEDUP_REMOVED lines=38> */
[----:B------:R-:W-:Y:S01]  /*1d770*/  F2FP.PACK_AB R4, R194, R195 ;  /* 0x000000c3c204723e */ /* 0x000fe200000000ff */
        /* <DEDUP_REMOVED lines=65> */
[C---:B------:R-:W-:Y:S02]  /*1db90*/  IADD3 R12, R0.reuse, 0x40, RZ ;  /* 0x00000040000c7810 */ /* 0x040fe40007ffe0ff */
[----:B------:R-:W-:Y:S02]  /*1dba0*/  IABS R2, R0 ;  /* 0x0000000000027213 */ /* 0x000fe40000000000 */
[----:B------:R-:W-:Y:S02]  /*1dbb0*/  IABS R4, R12 ;  /* 0x0000000c00047213 */ /* 0x000fe40000000000 */
[-C--:B--2---:R-:W-:Y:S02]  /*1dbc0*/  IABS R6, R9.reuse ;  /* 0x0000000900067213 */ /* 0x084fe40000000000 */
[-C--:B------:R-:W-:Y:S02]  /*1dbd0*/  IABS R5, R9.reuse ;  /* 0x0000000900057213 */ /* 0x080fe40000000000 */
[----:B------:R-:W1:Y:S01]  /*1dbe0*/  I2F.RP R7, R6 ;  /* 0x0000000600077306 */ /* 0x000e620000209400 */
[----:B------:R-:W-:-:S02]  /*1dbf0*/  LOP3.LUT R0, R0, R9, RZ, 0x3c, !PT ;  /* 0x0000000900007212 */ /* 0x000fc400078e3cff */
[----:B------:R-:W-:Y:S01]  /*1dc00*/  IMAD.MOV R5, RZ, RZ, -R5 ;  /* 0x000000ffff057224 */ /* 0x000fe200078e0a05 */
[-C--:B------:R-:W-:Y:S02]  /*1dc10*/  LOP3.LUT R12, R12, R9.reuse, RZ, 0x3c, !PT ;  /* 0x000000090c0c7212 */ /* 0x080fe400078e3cff */
[----:B------:R-:W-:Y:S02]  /*1dc20*/  ISETP.GE.AND P1, PT, R0, RZ, PT ;  /* 0x000000ff0000720c */ /* 0x000fe40003f26270 */
[----:B------:R-:W-:Y:S02]  /*1dc30*/  ISETP.GE.AND P3, PT, R12, RZ, PT ;  /* 0x000000ff0c00720c */ /* 0x000fe40003f66270 */
[----:B------:R-:W-:Y:S01]  /*1dc40*/  LOP3.LUT R0, RZ, R9, RZ, 0x33, !PT ;  /* 0x00000009ff007212 */ /* 0x000fe200078e33ff */
[----:B-1----:R-:W1:Y:S02]  /*1dc50*/  MUFU.RCP R14, R7 ;  /* 0x00000007000e7308 */ /* 0x002e640000001000 */
[----:B-1----:R-:W-:-:S06]  /*1dc60*/  IADD3 R14, R14, 0xffffffe, RZ ;  /* 0x0ffffffe0e0e7810 */ /* 0x002fcc0007ffe0ff */
[----:B------:R-:W1:Y:S02]  /*1dc70*/  F2I.FTZ.U32.TRUNC.NTZ R15, R14 ;  /* 0x0000000e000f7305 */ /* 0x000e64000021f000 */
[----:B-1----:R-:W-:Y:S02]  /*1dc80*/  IMAD.MOV R13, RZ, RZ, -R15 ;  /* 0x000000ffff0d7224 */ /* 0x002fe400078e0a0f */
[----:B------:R-:W-:Y:S02]  /*1dc90*/  IMAD.MOV.U32 R14, RZ, RZ, RZ ;  /* 0x000000ffff0e7224 */ /* 0x000fe400078e00ff */
[----:B------:R-:W-:-:S04]  /*1dca0*/  IMAD R13, R13, R6, RZ ;  /* 0x000000060d0d7224 */ /* 0x000fc800078e02ff */
[----:B------:R-:W-:Y:S02]  /*1dcb0*/  IMAD.HI.U32 R13, R15, R13, R14 ;  /* 0x0000000d0f0d7227 */ /* 0x000fe400078e000e */
[----:B------:R-:W2:Y:S04]  /*1dcc0*/  LD.E.64 R14, [R10.64+0x28] ;  /* 0x000028040a0e7980 */ /* 0x000ea8000c101b00 */
[----:B------:R-:W-:-:S04]  /*1dcd0*/  IMAD.HI.U32 R7, R13, R2, RZ ;  /* 0x000000020d077227 */ /* 0x000fc800078e00ff */
[----:B------:R-:W-:-:S04]  /*1dce0*/  IMAD.HI.U32 R8, R13, R4, RZ ;  /* 0x000000040d087227 */ /* 0x000fc800078e00ff */
[-C--:B------:R-:W-:Y:S02]  /*1dcf0*/  IMAD R13, R7, R5.reuse, R2 ;  /* 0x00000005070d7224 */ /* 0x080fe400078e0202 */
[----:B------:R-:W-:-:S03]  /*1dd00*/  IMAD R5, R8, R5, R4 ;  /* 0x0000000508057224 */ /* 0x000fc600078e0204 */
[C---:B------:R-:W-:Y:S02]  /*1dd10*/  ISETP.GT.U32.AND P2, PT, R6.reuse, R13, PT ;  /* 0x0000000d0600720c */ /* 0x040fe40003f44070 */
[----:B------:R-:W-:-:S11]  /*1dd20*/  ISETP.GT.U32.AND P4, PT, R6, R5, PT ;  /* 0x000000050600720c */ /* 0x000fd60003f84070 */
[-C--:B------:R-:W-:Y:S02]  /*1dd30*/  @!P2 IADD3 R13, R13, -R6.reuse, RZ ;  /* 0x800000060d0da210 */ /* 0x080fe40007ffe0ff */
[----:B------:R-:W-:Y:S01]  /*1dd40*/  @!P4 IMAD.IADD R5, R5, 0x1, -R6 ;  /* 0x000000010505c824 */ /* 0x000fe200078e0a06 */
[----:B------:R-:W-:Y:S02]  /*1dd50*/  @!P2 IADD3 R7, R7, 0x1, RZ ;  /* 0x000000010707a810 */ /* 0x000fe40007ffe0ff */
[-C--:B------:R-:W-:Y:S02]  /*1dd60*/  ISETP.GE.U32.AND P5, PT, R13, R6.reuse, PT ;  /* 0x000000060d00720c */ /* 0x080fe40003fa6070 */
[----:B------:R-:W-:Y:S01]  /*1dd70*/  ISETP.GE.U32.AND P6, PT, R5, R6, PT ;  /* 0x000000060500720c */ /* 0x000fe20003fc6070 */
[----:B------:R-:W3:Y:S01]  /*1dd80*/  LD.E.64 R12, [R10.64+0x40] ;  /* 0x000040040a0c7980 */ /* 0x000ee2000c101b00 */
[----:B------:R-:W-:Y:S02]  /*1dd90*/  @!P4 IADD3 R8, R8, 0x1, RZ ;  /* 0x000000010808c810 */ /* 0x000fe40007ffe0ff */
[----:B------:R-:W-:-:S07]  /*1dda0*/  ISETP.NE.AND P2, PT, R9, RZ, PT ;  /* 0x000000ff0900720c */ /* 0x000fce0003f45270 */
[----:B------:R-:W-:Y:S02]  /*1ddb0*/  @P5 IADD3 R7, R7, 0x1, RZ ;  /* 0x0000000107075810 */ /* 0x000fe40007ffe0ff */
[----:B------:R-:W-:-:S03]  /*1ddc0*/  @P6 IADD3 R8, R8, 0x1, RZ ;  /* 0x0000000108086810 */ /* 0x000fc60007ffe0ff */
[----:B------:R-:W-:Y:S02]  /*1ddd0*/  @!P1 IMAD.MOV R7, RZ, RZ, -R7 ;  /* 0x000000ffff079224 */ /* 0x000fe400078e0a07 */
[----:B------:R-:W-:-:S03]  /*1dde0*/  @!P3 IMAD.MOV R8, RZ, RZ, -R8 ;  /* 0x000000ffff08b224 */ /* 0x000fc600078e0a08 */
[C---:B------:R-:W-:Y:S02]  /*1ddf0*/  SEL R2, R0.reuse, R7, !P2 ;  /* 0x0000000700027207 */ /* 0x040fe40005000000 */
[----:B------:R-:W-:-:S03]  /*1de00*/  SEL R7, R0, R8, !P2 ;  /* 0x0000000800077207 */ /* 0x000fc60005000000 */
[----:B------:R-:W-:-:S04]  /*1de10*/  IMAD.WIDE R18, R2, 0x4, R242 ;  /* 0x0000000402127825 */ /* 0x000fc800078e02f2 */
[C---:B------:R-:W-:Y:S01]  /*1de20*/  IMAD.WIDE R16, R7.reuse, 0x4, R242 ;  /* 0x0000000407107825 */ /* 0x040fe200078e02f2 */
[----:B------:R-:W4:Y:S04]  /*1de30*/  LD.E R0, [R18.64] ;  /* 0x0000000412007980 */ /* 0x000f28000c101900 */
[----:B------:R-:W4:Y:S01]  /*1de40*/  LD.E R5, [R16.64] ;  /* 0x0000000410057980 */ /* 0x000f22000c101900 */
[----:B------:R-:W-:-:S05]  /*1de50*/  IADD3 R2, R7, -R2, RZ ;  /* 0x8000000207027210 */ /* 0x000fca0007ffe0ff */
[----:B------:R-:W-:-:S05]  /*1de60*/  IMAD R9, R9, R2, -0x40 ;  /* 0xffffffc009097424 */ /* 0x000fca00078e0202 */
[----:B------:R-:W-:Y:S01]  /*1de70*/  SHF.R.S32.HI R7, RZ, 0x1f, R9 ;  /* 0x0000001fff077819 */ /* 0x000fe20000011409 */
[-C--:B---3--:R-:W-:Y:S02]  /*1de80*/  IMAD R2, R13, R9.reuse, RZ ;  /* 0x000000090d027224 */ /* 0x088fe400078e02ff */
[----:B------:R-:W-:-:S04]  /*1de90*/  IMAD.WIDE.U32 R8, R12, R9, RZ ;  /* 0x000000090c087225 */ /* 0x000fc800078e00ff */
[----:B------:R-:W-:-:S04]  /*1dea0*/  IMAD R2, R12, R7, R2 ;  /* 0x000000070c027224 */ /* 0x000fc800078e0202 */
[----:B------:R-:W-:Y:S02]  /*1deb0*/  IMAD.IADD R9, R9, 0x1, R2 ;  /* 0x0000000109097824 */ /* 0x000fe400078e0202 */
[----:B----4-:R-:W-:-:S04]  /*1dec0*/  IMAD.IADD R5, R0, 0x1, -R5 ;  /* 0x0000000100057824 */ /* 0x010fc800078e0a05 */
[----:B--2---:R-:W-:Y:S01]  /*1ded0*/  IMAD R7, R15, R5, RZ ;  /* 0x000000050f077224 */ /* 0x004fe200078e02ff */
[----:B------:R-:W-:Y:S01]  /*1dee0*/  SHF.R.S32.HI R0, RZ, 0x1f, R5 ;  /* 0x0000001fff007819 */ /* 0x000fe20000011405 */
[----:B------:R-:W-:-:S04]  /*1def0*/  IMAD.WIDE.U32 R8, R5, R14, R8 ;  /* 0x0000000e05087225 */ /* 0x000fc800078e0008 */
[----:B------:R-:W-:Y:S02]  /*1df00*/  IMAD R0, R14, R0, R7 ;  /* 0x000000000e007224 */ /* 0x000fe400078e0207 */
[----:B------:R-:W-:-:S03]  /*1df10*/  IMAD.MOV.U32 R5, RZ, RZ, R8 ;  /* 0x000000ffff057224 */ /* 0x000fc600078e0008 */
[----:B------:R-:W-:Y:S01]  /*1df20*/  IADD3 R0, R9, R0, RZ ;  /* 0x0000000009007210 */ /* 0x000fe20007ffe0ff */
[----:B------:R-:W-:Y:S05]  /*1df30*/  BRA `(.L_x_3873) ;  /* 0x0000004000007947 */ /* 0x000fea0003800000 */
.L_x_3872:
[----:B------:R-:W-:Y:S02]  /*1df40*/  ULDC.64 UR4, c[0x0][0x118] ;  /* 0x0000460000047ab9 */ /* 0x000fe40000000a00 */
[----:B------:R-:W2:Y:S02]  /*1df50*/  LD.E R5, [R10.64+0x40] ;  /* 0x000040040a057980 */ /* 0x000ea4000c101900 */
[----:B--2---:R-:W-:-:S04]  /*1df60*/  LEA R5, -R5, RZ, 0x6 ;  /* 0x000000ff05057211 */ /* 0x004fc800078e31ff */
[----:B------:R-:W-:Y:S02]  /*1df70*/  SHF.R.S32.HI R0, RZ, 0x1f, R5 ;  /* 0x0000001fff007819 */ /* 0x000fe40000011405 */
.L_x_3873:
[----:B------:R-:W-:Y:S05]  /*1df80*/  BSYNC B0 ;  /* 0x0000000000007941 */ /* 0x000fea0003800000 */
.L_x_3871:
[C---:B------:R-:W-:Y:S01]  /*1df90*/  LOP3.LUT P6, RZ, R246.reuse, 0x1, RZ, 0xc0, !PT ;  /* 0x00000001f6ff7812 */ /* 0x040fe200078cc0ff */
[----:B------:R-:W-:Y:S01]  /*1dfa0*/  ULDC.64 UR4, c[0x0][0x118] ;  /* 0x0000460000047ab9 */ /* 0x000fe20000000a00 */
[C---:B------:R-:W-:Y:S01]  /*1dfb0*/  LOP3.LUT P5, RZ, R246.reuse, 0x2, RZ, 0xc0, !PT ;  /* 0x00000002f6ff7812 */ /* 0x040fe200078ac0ff */
[----:B------:R-:W-:Y:S01]  /*1dfc0*/  STL.64 [R1+0x8], R38 ;  /* 0x0000082601007387 */ /* 0x000fe20000100a00 */
[C---:B------:R-:W-:Y:S02]  /*1dfd0*/  LOP3.LUT P4, RZ, R246.reuse, 0x4, RZ, 0xc0, !PT ;  /* 0x00000004f6ff7812 */ /* 0x040fe4000788c0ff */
[C---:B------:R-:W-:Y:S01]  /*1dfe0*/  IADD3 R7, P1, R5.reuse, R230, RZ ;  /* 0x000000e605077210 */ /* 0x040fe20007f3e0ff */
[----:B------:R-:W-:Y:S01]  /*1dff0*/  STL.64 [R1], R36 ;  /* 0x0000002401007387 */ /* 0x000fe20000100a00 */
[C---:B------:R-:W-:Y:S02]  /*1e000*/  LEA R8, P2, R5.reuse, R184, 0x1 ;  /* 0x000000b805087211 */ /* 0x040fe400078408ff */
[----:B------:R-:W-:Y:S01]  /*1e010*/  LOP3.LUT P3, RZ, R246, 0x8, RZ, 0xc0, !PT ;  /* 0x00000008f6ff7812 */ /* 0x000fe2000786c0ff */
[----:B------:R-:W-:Y:S01]  /*1e020*/  IMAD.X R2, R0, 0x1, R231, P1 ;  /* 0x0000000100027824 */ /* 0x000fe200008e06e7 */
[----:B------:R-:W-:-:S02]  /*1e030*/  LEA.HI.X R9, R5, R185, R0, 0x1, P2 ;  /* 0x000000b905097211 */ /* 0x000fc400010f0c00 */
[CC--:B------:R-:W-:Y:S02]  /*1e040*/  @P6 LEA R16, P2, R7.reuse, R184.reuse, 0x1 ;  /* 0x000000b807106211 */ /* 0x0c0fe400078408ff */
[CC--:B------:R-:W-:Y:S01]  /*1e050*/  @P5 LEA R14, P1, R7.reuse, R184.reuse, 0x1 ;  /* 0x000000b8070e5211 */ /* 0x0c0fe200078208ff */
[----:B------:R-:W-:Y:S01]  /*1e060*/  @!PT LDS RZ, [RZ] ;  /* 0x00000000fffff984 */ /* 0x000fe20000000800 */
[----:B------:R-:W-:Y:S01]  /*1e070*/  @!PT LDS RZ, [RZ] ;  /* 0x00000000fffff984 */ /* 0x000fe20000000800 */
[----:B------:R-:W-:Y:S01]  /*1e080*/  @!PT LDS RZ, [RZ] ;  /* 0x00000000fffff984 */ /* 0x000fe20000000800 */
[----:B------:R1:W-:Y:S01]  /*1e090*/  @P6 LDGSTS.E.BYPASS.LTC128B.128 [R244+0x10000], [R8.64] ;  /* 0x1000000008f46fae */ /* 0x0003e2000b901d44 */
[CCC-:B------:R-:W-:Y:S02]  /*1e0a0*/  @P6 LEA.HI.X R17, R7.reuse, R185.reuse, R2.reuse, 0x1, P2 ;  /* 0x000000b907116211 */ /* 0x1c0fe400010f0c02 */
[CC--:B------:R-:W-:Y:S01]  /*1e0b0*/  @P4 LEA R12, P2, R7.reuse, R184.reuse, 0x1 ;  /* 0x000000b8070c4211 */ /* 0x0c0fe200078408ff */
[----:B------:R-:W-:Y:S01]  /*1e0c0*/  @!P6 STS.128 [R244+0x10000], RZ ;  /* 0x010000fff400e388 */ /* 0x000fe20000000c00 */
[CCC-:B------:R-:W-:Y:S02]  /*1e0d0*/  @P5 LEA.HI.X R15, R7.reuse, R185.reuse, R2.reuse, 0x1, P1 ;  /* 0x000000b9070f5211 */ /* 0x1c0fe400008f0c02 */
[C---:B------:R-:W-:Y:S01]  /*1e0e0*/  @P4 LEA.HI.X R13, R7.reuse, R185, R2, 0x1, P2 ;  /* 0x000000b9070d4211 */ /* 0x040fe200010f0c02 */
[----:B------:R-:W-:Y:S01]  /*1e0f0*/  @!PT LDS RZ, [RZ] ;  /* 0x00000000fffff984 */ /* 0x000fe20000000800 */
[----:B------:R-:W-:Y:S01]  /*1e100*/  @!PT LDS RZ, [RZ] ;  /* 0x00000000fffff984 */ /* 0x000fe20000000800 */
[----:B------:R-:W-:Y:S01]  /*1e110*/  @!PT LDS RZ, [RZ] ;  /* 0x00000000fffff984 */ /* 0x000fe20000000800 */
[----:B------:R1:W-:Y:S01]  /*1e120*/  @P5 LDGSTS.E.BYPASS.LTC128B.128 [R244+0x12000], [R8.64+0x80] ;  /* 0x1200008008f45fae */ /* 0x0003e2000b901d44 */
[----:B------:R-:W-:-:S02]  /*1e130*/  @P3 LEA R6, P1, R7, R184, 0x1 ;  /* 0x000000b807063211 */ /* 0x000fc400078208ff */
[C---:B------:R-:W-:Y:S01]  /*1e140*/  IADD3 R5, P2, R7.reuse, R230, RZ ;  /* 0x000000e607057210 */ /* 0x040fe20007f5e0ff */
[----:B------:R-:W-:Y:S01]  /*1e150*/  @!P5 STS.128 [R244+0x12000], RZ ;  /* 0x012000fff400d388 */ /* 0x000fe20000000c00 */
[-C--:B------:R-:W-:Y:S02]  /*1e160*/  @P3 LEA.HI.X R7, R7, R185.reuse, R2, 0x1, P1 ;  /* 0x000000b907073211 */ /* 0x080fe400008f0c02 */
        /* <DEDUP_REMOVED lines=15> */
[CCC-:B------:R-:W-:Y:S02]  /*1e260*/  @P4 LEA.HI.X R19, R5.reuse, R185.reuse, R2.reuse, 0x1, P2 ;  /* 0x000000b905134211 */ /* 0x1c0fe400010f0c02 */
[C---:B------:R-:W-:Y:S01]  /*1e270*/  @P3 LEA R4, P1, R5.reuse, R184, 0x1 ;  /* 0x000000b805043211 */ /* 0x040fe200078208ff */
        /* <DEDUP_REMOVED lines=73> */
[----:B-1----:R-:W2:Y:S04]  /*1e710*/  LDSM.16.M88.4 R20, [R228+0x8000] ;  /* 0x00800000e414783b */ /* 0x002ea80000000200 */
[----:B------:R-:W1:Y:S04]  /*1e720*/  LDSM.16.M88.4 R188, [R228+0x8800] ;  /* 0x00880000e4bc783b */ /* 0x000e680000000200 */
[----:B------:R-:W1:Y:S04]  /*1e730*/  LDSM.16.M88.4 R180, [R228+0x9000] ;  /* 0x00900000e4b4783b */ /* 0x000e680000000200 */
[----:B------:R-:W-:Y:S04]  /*1e740*/  LDSM.16.M88.4 R32, [R227] ;  /* 0x00000000e320783b */ /* 0x000fe80000000200 */
[----:B------:R-:W1:Y:S04]  /*1e750*/  LDSM.16.M88.4 R28, [R226] ;  /* 0x00000000e21c783b */ /* 0x000e680000000200 */
[----:B---3--:R-:W3:Y:S04]  /*1e760*/  LDSM.16.M88.4 R12, [R218] ;  /* 0x00000000da0c783b */ /* 0x008ee80000000200 */
[----:B----4-:R-:W4:Y:S04]  /*1e770*/  LDSM.16.M88.4 R4, [R217] ;  /* 0x00000000d904783b */ /* 0x010f280000000200 */
[----:B------:R-:W3:Y:S04]  /*1e780*/  LDSM.16.M88.4 R168, [R228+0x9800] ;  /* 0x00980000e4a8783b */ /* 0x000ee80000000200 */
[----:B------:R-:W-:Y:S04]  /*1e790*/  LDSM.16.M88.4 R192, [R216] ;  /* 0x00000000d8c0783b */ /* 0x000fe80000000200 */
[----:B------:R-:W-:Y:S01]  /*1e7a0*/  LDSM.16.M88.4 R196, [R213] ;  /* 0x00000000d5c4783b */ /* 0x000fe20000000200 */
[C---:B--2---:R-:W-:Y:S03]  /*1e7b0*/  HMMA.16816.F32 R24, R172.reuse, R20, RZ ;  /* 0x00000014ac18723c */ /* 0x044fe600000018ff */
[----:B------:R-:W2:Y:S04]  /*1e7c0*/  LD.E R0, [R10.64+0x18c] ;  /* 0x00018c040a007980 */ /* 0x000ea8000c101900 */
[----:B------:R-:W-:Y:S01]  /*1e7d0*/  LDSM.16.M88.4 R200, [R229+0x6000] ;  /* 0x00600000e5c8783b */ /* 0x000fe20000000200 */
[C---:B-1----:R-:W-:Y:S03]  /*1e7e0*/  HMMA.16816.F32 R16, R172.reuse, R188, RZ ;  /* 0x000000bcac10723c */ /* 0x042fe600000018ff */
[----:B------:R-:W-:Y:S04]  /*1e7f0*/  LDSM.16.M88.4 R36, [R228+0xe800] ;  /* 0x00e80000e424783b */ /* 0x000fe80000000200 */
[----:B------:R-:W0:Y:S01]  /*1e800*/  LDGDEPBAR ;  /* 0x00000000000079af */ /* 0x000e220000000000 */
[C---:B------:R-:W-:Y:S08]  /*1e810*/  HMMA.16816.F32 R184, R172.reuse, R180, RZ ;  /* 0x000000b4acb8723c */ /* 0x040ff000000018ff */
[C---:B------:R-:W-:Y:S08]  /*1e820*/  HMMA.16816.F32 R20, R172.reuse, R22, RZ ;  /* 0x00000016ac14723c */ /* 0x040ff000000018ff */
[C---:B------:R-:W-:Y:S08]  /*1e830*/  HMMA.16816.F32 R188, R172.reuse, R190, RZ ;  /* 0x000000beacbc723c */ /* 0x040ff000000018ff */
[----:B------:R-:W-:Y:S08]  /*1e840*/  HMMA.16816.F32 R180, R172, R182, RZ ;  /* 0x000000b6acb4723c */ /* 0x000ff000000018ff */
[C---:B------:R-:W-:Y:S08]  /*1e850*/  HMMA.16816.F32 R24, R32.reuse, R28, R24 ;  /* 0x0000001c2018723c */ /* 0x040ff00000001818 */
[C---:B------:R-:W-:Y:S01]  /*1e860*/  HMMA.16816.F32 R20, R32.reuse, R30, R20 ;  /* 0x0000001e2014723c */ /* 0x040fe20000001814 */
[----:B------:R-:W-:Y:S07]  /*1e870*/  LDSM.16.M88.4 R28, [R222+0x8000] ;  /* 0x00800000de1c783b */ /* 0x000fee0000000200 */
[C---:B---3--:R-:W-:Y:S08]  /*1e880*/  HMMA.16816.F32 R16, R32.reuse, R12, R16 ;  /* 0x0000000c2010723c */ /* 0x048ff00000001810 */
[C---:B------:R-:W-:Y:S01]  /*1e890*/  HMMA.16816.F32 R188, R32.reuse, R14, R188 ;  /* 0x0000000e20bc723c */ /* 0x040fe200000018bc */
[----:B------:R-:W1:Y:S07]  /*1e8a0*/  LDSM.16.M88.4 R12, [R225] ;  /* 0x00000000e10c783b */ /* 0x000e6e0000000200 */
[C---:B----4-:R-:W-:Y:S08]  /*1e8b0*/  HMMA.16816.F32 R184, R32.reuse, R4, R184 ;  /* 0x0000000420b8723c */ /* 0x050ff000000018b8 */
[----:B------:R-:W-:Y:S01]  /*1e8c0*/  HMMA.16816.F32 R180, R32, R6, R180 ;  /* 0x0000000620b4723c */ /* 0x000fe200000018b4 */
[----:B------:R-:W3:Y:S07]  /*1e8d0*/  LDSM.16.M88.4 R4, [R222+0x8800] ;  /* 0x00880000de04783b */ /* 0x000eee0000000200 */
[C---:B------:R-:W-:Y:S08]  /*1e8e0*/  HMMA.16816.F32 R176, R172.reuse, R168, RZ ;  /* 0x000000a8acb0723c */ /* 0x040ff000000018ff */
[----:B------:R-:W-:Y:S01]  /*1e8f0*/  HMMA.16816.F32 R172, R172, R170, RZ ;  /* 0x000000aaacac723c */ /* 0x000fe200000018ff */
[----:B------:R-:W4:Y:S07]  /*1e900*/  LDSM.16.M88.4 R168, [R222+0x9000] ;  /* 0x00900000dea8783b */ /* 0x000f2e0000000200 */
[----:B-1----:R-:W-:Y:S08]  /*1e910*/  HMMA.16816.F32 R24, R12, R28, R24 ;  /* 0x0000001c0c18723c */ /* 0x002ff00000001818 */
[C---:B------:R-:W-:Y:S08]  /*1e920*/  HMMA.16816.F32 R176, R32.reuse, R192, R176 ;  /* 0x000000c020b0723c */ /* 0x040ff000000018b0 */
[----:B------:R-:W-:Y:S01]  /*1e930*/  HMMA.16816.F32 R172, R32, R194, R172 ;  /* 0x000000c220ac723c */ /* 0x000fe200000018ac */
[----:B------:R-:W1:Y:S04]  /*1e940*/  LDSM.16.M88.4 R32, [R222+0x9800] ;  /* 0x00980000de20783b */ /* 0x000e680000000200 */
[----:B------:R-:W-:Y:S03]  /*1e950*/  LDSM.16.M88.4 R192, [R215+0x800] ;  /* 0x00080000d7c0783b */ /* 0x000fe60000000200 */
[C---:B------:R-:W-:Y:S01]  /*1e960*/  HMMA.16816.F32 R20, R12.reuse, R30, R20 ;  /* 0x0000001e0c14723c */ /* 0x040fe20000001814 */
[----:B------:R-:W1:Y:S07]  /*1e970*/  LDSM.16.M88.4 R28, [R224] ;  /* 0x00000000e01c783b */ /* 0x000e6e0000000200 */
[C---:B---3--:R-:W-:Y:S08]  /*1e980*/  HMMA.16816.F32 R16, R12.reuse, R4, R16 ;  /* 0x000000040c10723c */ /* 0x048ff00000001810 */
[C---:B------:R-:W-:Y:S01]  /*1e990*/  HMMA.16816.F32 R188, R12.reuse, R6, R188 ;  /* 0x000000060cbc723c */ /* 0x040fe200000018bc */
[----:B------:R-:W3:Y:S07]  /*1e9a0*/  LDSM.16.M88.4 R4, [R215] ;  /* 0x00000000d704783b */ /* 0x000eee0000000200 */
[C---:B----4-:R-:W-:Y:S08]  /*1e9b0*/  HMMA.16816.F32 R184, R12.reuse, R168, R184 ;  /* 0x000000a80cb8723c */ /* 0x050ff000000018b8 */
[C---:B------:R-:W-:Y:S01]  /*1e9c0*/  HMMA.16816.F32 R180, R12.reuse, R170, R180 ;  /* 0x000000aa0cb4723c */ /* 0x040fe200000018b4 */
[----:B------:R-:W4:Y:S07]  /*1e9d0*/  LDSM.16.M88.4 R168, [R215+0x1000] ;  /* 0x00100000d7a8783b */ /* 0x000f2e0000000200 */
[C---:B-1----:R-:W-:Y:S08]  /*1e9e0*/  HMMA.16816.F32 R176, R12.reuse, R32, R176 ;  /* 0x000000200cb0723c */ /* 0x042ff000000018b0 */
[----:B------:R-:W-:Y:S01]  /*1e9f0*/  HMMA.16816.F32 R172, R12, R34, R172 ;  /* 0x000000220cac723c */ /* 0x000fe200000018ac */
[----:B------:R-:W1:Y:S04]  /*1ea00*/  LDSM.16.M88.4 R32, [R215+0x1800] ;  /* 0x00180000d720783b */ /* 0x000e680000000200 */
[----:B------:R-:W-:Y:S03]  /*1ea10*/  LDSM.16.M88.4 R12, [R229+0x2000] ;  /* 0x00200000e50c783b */ /* 0x000fe60000000200 */
[C---:B------:R-:W-:Y:S08]  /*1ea20*/  HMMA.16816.F32 R16, R28.reuse, R192, R16 ;  /* 0x000000c01c10723c */ /* 0x040ff00000001810 */
[C---:B---3--:R-:W-:Y:S08]  /*1ea30*/  HMMA.16816.F32 R24, R28.reuse, R4, R24 ;  /* 0x000000041c18723c */ /* 0x048ff00000001818 */
[C---:B------:R-:W-:Y:S01]  /*1ea40*/  HMMA.16816.F32 R20, R28.reuse, R6, R20 ;  /* 0x000000061c14723c */ /* 0x040fe20000001814 */
[----:B------:R-:W3:Y:S07]  /*1ea50*/  LDSM.16.M88.4 R4, [R228+0xa000] ;  /* 0x00a00000e404783b */ /* 0x000eee0000000200 */
[C---:B----4-:R-:W-:Y:S08]  /*1ea60*/  HMMA.16816.F32 R184, R28.reuse, R168, R184 ;  /* 0x000000a81cb8723c */ /* 0x050ff000000018b8 */
[C---:B------:R-:W-:Y:S01]  /*1ea70*/  HMMA.16816.F32 R180, R28.reuse, R170, R180 ;  /* 0x000000aa1cb4723c */ /* 0x040fe200000018b4 */
[----:B------:R-:W4:Y:S07]  /*1ea80*/  LDSM.16.M88.4 R168, [R228+0xb000] ;  /* 0x00b00000e4a8783b */ /* 0x000f2e0000000200 */
[C---:B------:R-:W-:Y:S01]  /*1ea90*/  HMMA.16816.F32 R188, R28.reuse, R194, R188 ;  /* 0x000000c21cbc723c */ /* 0x040fe200000018bc */
[----:B------:R-:W4:Y:S07]  /*1eaa0*/  LDSM.16.M88.4 R192, [R228+0xa800] ;  /* 0x00a80000e4c0783b */ /* 0x000f2e0000000200 */
[C---:B-1----:R-:W-:Y:S08]  /*1eab0*/  HMMA.16816.F32 R176, R28.reuse, R32, R176 ;  /* 0x000000201cb0723c */ /* 0x042ff000000018b0 */
[----:B------:R-:W-:Y:S01]  /*1eac0*/  HMMA.16816.F32 R172, R28, R34, R172 ;  /* 0x000000221cac723c */ /* 0x000fe200000018ac */
[----:B------:R-:W1:Y:S04]  /*1ead0*/  LDSM.16.M88.4 R28, [R228+0xb800] ;  /* 0x00b80000e41c783b */ /* 0x000e680000000200 */
[----:B------:R-:W-:Y:S03]  /*1eae0*/  LDSM.16.M88.4 R32, [R227+0x2000] ;  /* 0x00200000e320783b */ /* 0x000fe60000000200 */
[C---:B---3--:R-:W-:Y:S08]  /*1eaf0*/  HMMA.16816.F32 R24, R12.reuse, R4, R24 ;  /* 0x000000040c18723c */ /* 0x048ff00000001818 */
[C---:B------:R-:W-:Y:S01]  /*1eb00*/  HMMA.16816.F32 R20, R12.reuse, R6, R20 ;  /* 0x000000060c14723c */ /* 0x040fe20000001814 */
[----:B------:R-:W3:Y:S07]  /*1eb10*/  LDSM.16.M88.4 R4, [R214] ;  /* 0x00000000d604783b */ /* 0x000eee0000000200 */
[C---:B----4-:R-:W-:Y:S08]  /*1eb20*/  HMMA.16816.F32 R184, R12.reuse, R168, R184 ;  /* 0x000000a80cb8723c */ /* 0x050ff000000018b8 */
[C---:B------:R-:W-:Y:S01]  /*1eb30*/  HMMA.16816.F32 R180, R12.reuse, R170, R180 ;  /* 0x000000aa0cb4723c */ /* 0x040fe200000018b4 */
[----:B------:R-:W4:Y:S07]  /*1eb40*/  LDSM.16.M88.4 R168, [R211] ;  /* 0x00000000d3a8783b */ /* 0x000f2e0000000200 */
[C---:B------:R-:W-:Y:S08]  /*1eb50*/  HMMA.16816.F32 R16, R12.reuse, R192, R16 ;  /* 0x000000c00c10723c */ /* 0x040ff00000001810 */
[C---:B------:R-:W-:Y:S01]  /*1eb60*/  HMMA.16816.F32 R188, R12.reuse, R194, R188 ;  /* 0x000000c20cbc723c */ /* 0x040fe200000018bc */
[----:B------:R-:W2:Y:S07]  /*1eb70*/  LDSM.16.M88.4 R192, [R212] ;  /* 0x00000000d4c0783b */ /* 0x000eae0000000200 */
        /* <DEDUP_REMOVED lines=9> */
[----:B------:R-:W-:Y:S07]  /*1ec10*/  LDSM.16.M88.4 R196, [R209] ;  /* 0x00000000d1c4783b */ /* 0x000fee0000000200 */
        /* <DEDUP_REMOVED lines=12> */
[----:B------:R-:W3:Y:S07]  /*1ece0*/  LDSM.16.M88.4 R4, [R215+0x2800] ;  /* 0x00280000d704783b */ /* 0x000eee0000000200 */
        /* <DEDUP_REMOVED lines=18> */
[----:B------:R-:W-:Y:S04]  /*1ee10*/  LDSM.16.M88.4 R32, [R227+0x4000] ;  /* 0x00400000e320783b */ /* 0x000fe80000000200 */
[----:B------:R-:W-:Y:S03]  /*1ee20*/  LDSM.16.M88.4 R192, [R208] ;  /* 0x00000000d0c0783b */ /* 0x000fe60000000200 */
[C---:B-1----:R-:W-:Y:S08]  /*1ee30*/  HMMA.16816.F32 R24, R12.reuse, R28, R24 ;  /* 0x0000001c0c18723c */ /* 0x042ff00000001818 */
[C---:B------:R-:W-:Y:S01]  /*1ee40*/  HMMA.16816.F32 R20, R12.reuse, R30, R20 ;  /* 0x0000001e0c14723c */ /* 0x040fe20000001814 */
[----:B------:R-:W1:Y:S07]  /*1ee50*/  LDSM.16.M88.4 R28, [R228+0xd800] ;  /* 0x00d80000e41c783b */ /* 0x000e6e0000000200 */
        /* <DEDUP_REMOVED lines=15> */
[----:B------:R-:W-:Y:S07]  /*1ef50*/  LDSM.16.M88.4 R196, [R228+0xf000] ;  /* 0x00f00000e4c4783b */ /* 0x000fee0000000200 */
[C---:B------:R-:W-:Y:S08]  /*1ef60*/  HMMA.16816.F32 R184, R32.reuse, R192, R184 ;  /* 0x000000c020b8723c */ /* 0x040ff000000018b8 */
[C---:B------:R-:W-:Y:S01]  /*1ef70*/  HMMA.16816.F32 R180, R32.reuse, R194, R180 ;  /* 0x000000c220b4723c */ /* 0x040fe200000018b4 */
[----:B------:R-:W-:Y:S07]  /*1ef80*/  LDSM.16.M88.4 R192, [R222+0xd000] ;  /* 0x00d00000dec0783b */ /* 0x000fee0000000200 */
[C---:B---3--:R-:W-:Y:S08]  /*1ef90*/  HMMA.16816.F32 R176, R32.reuse, R168, R176 ;  /* 0x000000a820b0723c */ /* 0x048ff000000018b0 */
[----:B------:R-:W-:Y:S01]  /*1efa0*/  HMMA.16816.F32 R172, R32, R170, R172 ;  /* 0x000000aa20ac723c */ /* 0x000fe200000018ac */
[----:B------:R-:W3:Y:S04]  /*1efb0*/  LDSM.16.M88.4 R32, [R222+0xd800] ;  /* 0x00d80000de20783b */ /* 0x000ee80000000200 */
[----:B------:R-:W-:Y:S03]  /*1efc0*/  LDSM.16.M88.4 R168, [R215+0x4000] ;  /* 0x00400000d7a8783b */ /* 0x000fe60000000200 */
[C---:B-1----:R-:W-:Y:S08]  /*1efd0*/  HMMA.16816.F32 R24, R28.reuse, R12, R24 ;  /* 0x0000000c1c18723c */ /* 0x042ff00000001818 */
[C---:B------:R-:W-:Y:S01]  /*1efe0*/  HMMA.16816.F32 R20, R28.reuse, R14, R20 ;  /* 0x0000000e1c14723c */ /* 0x040fe20000001814 */
[----:B------:R-:W-:Y:S07]  /*1eff0*/  LDSM.16.M88.4 R12, [R224+0x4000] ;  /* 0x00400000e00c783b */ /* 0x000fee0000000200 */
[C---:B--2---:R-:W-:Y:S08]  /*1f000*/  HMMA.16816.F32 R16, R28.reuse, R4, R16 ;  /* 0x000000041c10723c */ /* 0x044ff00000001810 */
[C---:B------:R-:W-:Y:S01]  /*1f010*/  HMMA.16816.F32 R188, R28.reuse, R6, R188 ;  /* 0x000000061cbc723c */ /* 0x040fe200000018bc */
[----:B------:R-:W1:Y:S07]  /*1f020*/  LDSM.16.M88.4 R4, [R215+0x4800] ;  /* 0x00480000d704783b */ /* 0x000e6e0000000200 */
[C---:B---3--:R-:W-:Y:S08]  /*1f030*/  HMMA.16816.F32 R176, R28.reuse, R32, R176 ;  /* 0x000000201cb0723c */ /* 0x048ff000000018b0 */
[C---:B------:R-:W-:Y:S01]  /*1f040*/  HMMA.16816.F32 R172, R28.reuse, R34, R172 ;  /* 0x000000221cac723c */ /* 0x040fe200000018ac */
[----:B------:R-:W2:Y:S07]  /*1f050*/  LDSM.16.M88.4 R32, [R215+0x5000] ;  /* 0x00500000d720783b */ /* 0x000eae0000000200 */
[C---:B------:R-:W-:Y:S08]  /*1f060*/  HMMA.16816.F32 R184, R28.reuse, R192, R184 ;  /* 0x000000c01cb8723c */ /* 0x040ff000000018b8 */
        /* <DEDUP_REMOVED lines=11> */
[----:B------:R-:W2:Y:S07]  /*1f120*/  LDSM.16.M88.4 R32, [R206] ;  /* 0x00000000ce20783b */ /* 0x000eae0000000200 */
[----:B-1----:R-:W-:Y:S08]  /*1f130*/  HMMA.16816.F32 R24, R200, R4, R24 ;  /* 0x00000004c818723c */ /* 0x002ff00000001818 */
[C---:B------:R-:W-:Y:S08]  /*1f140*/  HMMA.16816.F32 R176, R12.reuse, R28, R176 ;  /* 0x0000001c0cb0723c */ /* 0x040ff000000018b0 */
[----:B------:R-:W-:Y:S01]  /*1f150*/  HMMA.16816.F32 R172, R12, R30, R172 ;  /* 0x0000001e0cac723c */ /* 0x000fe200000018ac */
[----:B------:R-:W1:Y:S04]  /*1f160*/  LDSM.16.M88.4 R28, [R205] ;  /* 0x00000000cd1c783b */ /* 0x000e680000000200 */
[----:B------:R-:W-:Y:S03]  /*1f170*/  LDSM.16.M88.4 R12, [R225+0x6000] ;  /* 0x00600000e10c783b */ /* 0x000fe60000000200 */
[C---:B------:R-:W-:Y:S01]  /*1f180*/  HMMA.16816.F32 R20, R200.reuse, R6, R20 ;  /* 0x00000006c814723c */ /* 0x040fe20000001814 */
[----:B------:R-:W3:Y:S07]  /*1f190*/  LDSM.16.M88.4 R4, [R222+0xe000] ;  /* 0x00e00000de04783b */ /* 0x000eee0000000200 */
[C---:B------:R-:W-:Y:S01]  /*1f1a0*/  HMMA.16816.F32 R188, R200.reuse, R38, R188 ;  /* 0x00000026c8bc723c */ /* 0x040fe200000018bc */
[----:B------:R4:W5:Y:S07]  /*1f1b0*/  LDL.LU.64 R38, [R1+0x8] ;  /* 0x0000080001267983 */ /* 0x00096e0000300a00 */
[C---:B------:R-:W-:Y:S01]  /*1f1c0*/  HMMA.16816.F32 R16, R200.reuse, R36, R16 ;  /* 0x00000024c810723c */ /* 0x040fe20000001810 */
[----:B------:R4:W5:Y:S07]  /*1f1d0*/  LDL.LU.64 R36, [R1] ;  /* 0x0000000001247983 */ /* 0x00096e0000300a00 */
[C---:B------:R-:W-:Y:S08]  /*1f1e0*/  HMMA.16816.F32 R184, R200.reuse, R196, R184 ;  /* 0x000000c4c8b8723c */ /* 0x040ff000000018b8 */
[----:B------:R-:W-:Y:S01]  /*1f1f0*/  HMMA.16816.F32 R180, R200, R198, R180 ;  /* 0x000000c6c8b4723c */ /* 0x000fe200000018b4 */
[----:B------:R-:W4:Y:S07]  /*1f200*/  LDSM.16.M88.4 R196, [R167] ;  /* 0x00000000a7c4783b */ /* 0x000f2e0000000200 */
[C---:B--2---:R-:W-:Y:S08]  /*1f210*/  HMMA.16816.F32 R24, R168.reuse, R32, R24 ;  /* 0x00000020a818723c */ /* 0x044ff00000001818 */
[----:B-1----:R-:W-:Y:S08]  /*1f220*/  HMMA.16816.F32 R16, R168, R28, R16 ;  /* 0x0000001ca810723c */ /* 0x002ff00000001810 */
[----:B------:R-:W-:Y:S08]  /*1f230*/  HMMA.16816.F32 R176, R200, R192, R176 ;  /* 0x000000c0c8b0723c */ /* 0x000ff000000018b0 */
[----:B---3--:R-:W-:Y:S08]  /*1f240*/  HMMA.16816.F32 R24, R12, R4, R24 ;  /* 0x000000040c18723c */ /* 0x008ff00000001818 */
[----:B------:R-:W-:Y:S01]  /*1f250*/  HMMA.16816.F32 R172, R200, R194, R172 ;  /* 0x000000c2c8ac723c */ /* 0x000fe200000018ac */
[----:B----4-:R-:W-:Y:S01]  /*1f260*/  IMAD.MOV.U32 R28, RZ, RZ, R196 ;  /* 0x000000ffff1c7224 */ /* 0x010fe200078e00c4 */
[----:B------:R-:W-:Y:S01]  /*1f270*/  LDSM.16.M88.4 R192, [R215+0x6000] ;  /* 0x00600000d7c0783b */ /* 0x000fe20000000200 */
[----:B------:R-:W-:-:S02]  /*1f280*/  IMAD.MOV.U32 R5, RZ, RZ, R197 ;  /* 0x000000ffff057224 */ /* 0x000fc400078e00c5 */
[----:B------:R-:W-:Y:S01]  /*1f290*/  IMAD.MOV.U32 R4, RZ, RZ, R198 ;  /* 0x000000ffff047224 */ /* 0x000fe200078e00c6 */
[----:B------:R-:W-:Y:S01]  /*1f2a0*/  LDSM.16.M88.4 R200, [R222+0xe800] ;  /* 0x00e80000dec8783b */ /* 0x000fe20000000200 */
[----:B------:R-:W-:-:S03]  /*1f2b0*/  IMAD.MOV.U32 R2, RZ, RZ, R199 ;  /* 0x000000ffff027224 */ /* 0x000fc600078e00c7 */
[----:B------:R-:W1:Y:S01]  /*1f2c0*/  LDSM.16.M88.4 R196, [R224+0x6000] ;  /* 0x00600000e0c4783b */ /* 0x000e620000000200 */
[----:B------:R-:W-:Y:S03]  /*1f2d0*/  HMMA.16816.F32 R20, R168, R34, R20 ;  /* 0x00000022a814723c */ /* 0x000fe60000001814 */
[----:B------:R-:W2:Y:S01]  /*1f2e0*/  LDSM.16.M88.4 R32, [R204] ;  /* 0x00000000cc20783b */ /* 0x000ea20000000200 */
[----:B------:R-:W-:-:S04]  /*1f2f0*/  IMAD.MOV.U32 R29, RZ, RZ, R5 ;  /* 0x000000ffff1d7224 */ /* 0x000fc800078e0005 */
[C---:B------:R-:W-:Y:S07]  /*1f300*/  HMMA.16816.F32 R188, R168.reuse, R30, R188 ;  /* 0x0000001ea8bc723c */ /* 0x040fee00000018bc */
[----:B------:R-:W-:Y:S02]  /*1f310*/  IMAD.MOV.U32 R30, RZ, RZ, R4 ;  /* 0x000000ffff1e7224 */ /* 0x000fe400078e0004 */
[----:B------:R-:W-:Y:S01]  /*1f320*/  IMAD.MOV.U32 R31, RZ, RZ, R2 ;  /* 0x000000ffff1f7224 */ /* 0x000fe200078e0002 */
[C---:B------:R-:W-:Y:S08]  /*1f330*/  HMMA.16816.F32 R176, R168.reuse, R28, R176 ;  /* 0x0000001ca8b0723c */ /* 0x040ff000000018b0 */
[----:B------:R-:W-:Y:S01]  /*1f340*/  HMMA.16816.F32 R172, R168, R30, R172 ;  /* 0x0000001ea8ac723c */ /* 0x000fe200000018ac */
[----:B------:R-:W-:Y:S07]  /*1f350*/  LDSM.16.M88.4 R28, [R222+0xf000] ;  /* 0x00f00000de1c783b */ /* 0x000fee0000000200 */
[----:B------:R-:W-:Y:S01]  /*1f360*/  HMMA.16816.F32 R20, R12, R6, R20 ;  /* 0x000000060c14723c */ /* 0x000fe20000001814 */
[----:B------:R-:W3:Y:S07]  /*1f370*/  LDSM.16.M88.4 R4, [R215+0x6800] ;  /* 0x00680000d704783b */ /* 0x000eee0000000200 */
[----:B-1----:R-:W-:Y:S08]  /*1f380*/  HMMA.16816.F32 R24, R196, R192, R24 ;  /* 0x000000c0c418723c */ /* 0x002ff00000001818 */
[----:B--2---:R-:W-:Y:S08]  /*1f390*/  HMMA.16816.F32 R184, R168, R32, R184 ;  /* 0x00000020a8b8723c */ /* 0x004ff000000018b8 */
[----:B------:R-:W-:Y:S08]  /*1f3a0*/  HMMA.16816.F32 R16, R12, R200, R16 ;  /* 0x000000c80c10723c */ /* 0x000ff00000001810 */
[-C--:B------:R-:W-:Y:S01]  /*1f3b0*/  FMUL.FTZ R24, R24, R0.reuse ;  /* 0x0000000018187220 */ /* 0x080fe20000410000 */
[----:B------:R-:W-:Y:S01]  /*1f3c0*/  HMMA.16816.F32 R180, R168, R34, R180 ;  /* 0x00000022a8b4723c */ /* 0x000fe200000018b4 */
[----:B------:R-:W-:-:S02]  /*1f3d0*/  FMUL.FTZ R2, R25, R0 ;  /* 0x0000000019027220 */ /* 0x000fc40000410000 */
[----:B------:R1:W2:Y:S01]  /*1f3e0*/  MUFU.TANH R33, R24 ;  /* 0x0000001800217308 */ /* 0x0002a20000002400 */
[----:B------:R-:W-:-:S03]  /*1f3f0*/  FMUL.FTZ R32, R26, R0 ;  /* 0x000000001a207220 */ /* 0x000fc60000410000 */
[-C--:B------:R-:W-:Y:S01]  /*1f400*/  FMUL.FTZ R34, R27, R0.reuse ;  /* 0x000000001b227220 */ /* 0x080fe20000410000 */
[----:B------:R-:W-:Y:S01]  /*1f410*/  HMMA.16816.F32 R188, R12, R202, R188 ;  /* 0x000000ca0cbc723c */ /* 0x000fe200000018bc */
[----:B-1----:R-:W1:Y:S07]  /*1f420*/  LDSM.16.M88.4 R24, [R215+0x7000] ;  /* 0x00700000d718783b */ /* 0x002e6e0000000200 */
[----:B---3--:R-:W-:Y:S08]  /*1f430*/  HMMA.16816.F32 R16, R196, R4, R16 ;  /* 0x00000004c410723c */ /* 0x008ff00000001810 */
[----:B------:R-:W-:Y:S01]  /*1f440*/  HMMA.16816.F32 R184, R12, R28, R184 ;  /* 0x0000001c0cb8723c */ /* 0x000fe200000018b8 */
[----:B------:R-:W3:Y:S07]  /*1f450*/  S2R R28, SR_TID.X ;  /* 0x00000000001c7919 */ /* 0x000eee0000002100 */
[----:B------:R-:W-:Y:S08]  /*1f460*/  HMMA.16816.F32 R20, R196, R194, R20 ;  /* 0x000000c2c414723c */ /* 0x000ff00000001814 */
[----:B------:R-:W-:Y:S07]  /*1f470*/  HMMA.16816.F32 R180, R12, R30, R180 ;  /* 0x0000001e0cb4723c */ /* 0x000fee00000018b4 */
[----:B------:R-:W-:Y:S01]  /*1f480*/  FMUL.FTZ R31, R16, R0 ;  /* 0x00000000101f7220 */ /* 0x000fe20000410000 */
[----:B------:R-:W-:Y:S01]  /*1f490*/  HMMA.16816.F32 R188, R196, R6, R188 ;  /* 0x00000006c4bc723c */ /* 0x000fe200000018bc */
[----:B------:R-:W4:Y:S01]  /*1f4a0*/  LDSM.16.M88.4 R4, [R222+0xf800] ;  /* 0x00f80000de04783b */ /* 0x000f220000000200 */
[----:B---3--:R-:W-:-:S05]  /*1f4b0*/  IMAD.SHL.U32 R16, R28, 0x2, RZ ;  /* 0x000000021c107824 */ /* 0x008fca00078e00ff */
[----:B------:R-:W-:Y:S01]  /*1f4c0*/  LOP3.LUT R16, R16, 0x6, RZ, 0xc0, !PT ;  /* 0x0000000610107812 */ /* 0x000fe200078ec0ff */
[----:B-1----:R-:W-:Y:S07]  /*1f4d0*/  HMMA.16816.F32 R184, R196, R24, R184 ;  /* 0x00000018c4b8723c */ /* 0x002fee00000018b8 */
[----:B------:R-:W-:Y:S02]  /*1f4e0*/  IMAD R24, R245, 0x40, R16 ;  /* 0x00000040f5187824 */ /* 0x000fe400078e0210 */
[----:B------:R-:W-:-:S03]  /*1f4f0*/  FMUL.FTZ R17, R17, R0 ;  /* 0x0000000011117220 */ /* 0x000fc60000410000 */
[----:B------:R-:W-:Y:S01]  /*1f500*/  IADD3 R16, R24, 0x1, RZ ;  /* 0x0000000118107810 */ /* 0x000fe20007ffe0ff */
[-C--:B------:R-:W-:Y:S02]  /*1f510*/  FMUL.FTZ R18, R18, R0.reuse ;  /* 0x0000000012127220 */ /* 0x080fe40000410000 */
[----:B------:R-:W-:Y:S01]  /*1f520*/  FMUL.FTZ R19, R19, R0 ;  /* 0x0000000013137220 */ /* 0x000fe20000410000 */
[C---:B------:R-:W-:Y:S02]  /*1f530*/  ISETP.GE.AND P6, PT, R16.reuse, R250, PT ;  /* 0x000000fa1000720c */ /* 0x040fe40003fc6270 */
[C---:B------:R-:W-:Y:S01]  /*1f540*/  ISETP.GE.AND P2, PT, R16.reuse, R249, PT ;  /* 0x000000f91000720c */ /* 0x040fe20003f46270 */
[----:B------:R-:W-:Y:S01]  /*1f550*/  FMUL.FTZ R35, R23, R0 ;  /* 0x0000000017237220 */ /* 0x000fe20000410000 */
[----:B------:R-:W-:Y:S01]  /*1f560*/  MUFU.TANH R30, R18 ;  /* 0x00000012001e7308 */ /* 0x000fe20000002400 */
[C---:B------:R-:W-:Y:S02]  /*1f570*/  ISETP.GE.OR P6, PT, R16.reuse, R247, !P6 ;  /* 0x000000f71000720c */ /* 0x040fe400077c6670 */
[----:B------:R-:W-:-:S02]  /*1f580*/  ISETP.GE.OR P2, PT, R16, R248, !P2 ;  /* 0x000000f81000720c */ /* 0x000fc40005746670 */
[----:B------:R-:W-:-:S03]  /*1f590*/  ISETP.GE.AND P1, PT, R24, R250, PT ;  /* 0x000000fa1800720c */ /* 0x000fc60003f26270 */
[----:B------:R-:W-:Y:S01]  /*1f5a0*/  MUFU.TANH R23, R17 ;  /* 0x0000001100177308 */ /* 0x000fe20000002400 */
[----:B------:R-:W-:Y:S01]  /*1f5b0*/  FMUL.FTZ R20, R20, R0 ;  /* 0x0000000014147220 */ /* 0x000fe20000410000 */
[----:B------:R-:W-:-:S06]  /*1f5c0*/  ISETP.GE.OR P1, PT, R24, R247, !P1 ;  /* 0x000000f71800720c */ /* 0x000fcc0004f26670 */
[----:B------:R1:W-:Y:S01]  /*1f5d0*/  MUFU.TANH R29, R19 ;  /* 0x00000013001d7308 */ /* 0x0003e20000002400 */
[----:B--2---:R-:W-:-:S07]  /*1f5e0*/  FSEL R33, R33, -INF , !P1 ;  /* 0xff80000021217808 */ /* 0x004fce0004800000 */
[----:B------:R-:W2:Y:S01]  /*1f5f0*/  MUFU.TANH R32, R32 ;  /* 0x0000002000207308 */ /* 0x000ea20000002400 */
[----:B-1----:R-:W1:Y:S07]  /*1f600*/  LDSM.16.M88.4 R16, [R215+0x7800] ;  /* 0x00780000d710783b */ /* 0x002e6e0000000200 */
[----:B------:R-:W3:Y:S01]  /*1f610*/  MUFU.TANH R2, R2 ;  /* 0x0000000200027308 */ /* 0x000ee20000002400 */
[----:B------:R-:W-:Y:S01]  /*1f620*/  ISETP.GE.AND P1, PT, R24, R249, PT ;  /* 0x000000f91800720c */ /* 0x000fe20003f26270 */
[----:B------:R-:W-:-:S02]  /*1f630*/  FMUL.FTZ R22, R22, R0 ;  /* 0x0000000016167220 */ /* 0x000fc40000410000 */
[----:B------:R-:W-:-:S04]  /*1f640*/  FMUL.FTZ R21, R21, R0 ;  /* 0x0000000015157220 */ /* 0x000fc80000410000 */
[----:B------:R-:W1:Y:S01]  /*1f650*/  MUFU.TANH R34, R34 ;  /* 0x0000002200227308 */ /* 0x000e620000002400 */
[C---:B------:R-:W-:Y:S01]  /*1f660*/  ISETP.GE.OR P1, PT, R24.reuse, R248, !P1 ;  /* 0x000000f81800720c */ /* 0x040fe20004f26670 */
[----:B----4-:R-:W-:Y:S01]  /*1f670*/  HMMA.16816.F32 R176, R12, R4, R176 ;  /* 0x000000040cb0723c */ /* 0x010fe200000018b0 */
[----:B------:R-:W-:-:S05]  /*1f680*/  IADD3 R166, R24, 0x8, RZ ;  /* 0x0000000818a67810 */ /* 0x000fca0007ffe0ff */
[----:B------:R-:W-:Y:S01]  /*1f690*/  MUFU.TANH R31, R31 ;  /* 0x0000001f001f7308 */ /* 0x000fe20000002400 */
[----:B--2---:R-:W-:Y:S01]  /*1f6a0*/  FSEL R32, R32, -INF , !P1 ;  /* 0xff80000020207808 */ /* 0x004fe20004800000 */
[----:B------:R-:W-:Y:S06]  /*1f6b0*/  HMMA.16816.F32 R180, R196, R26, R180 ;  /* 0x0000001ac4b4723c */ /* 0x000fec00000018b4 */
[----:B------:R-:W2:Y:S01]  /*1f6c0*/  MUFU.TANH R20, R20 ;  /* 0x0000001400147308 */ /* 0x000ea20000002400 */
[----:B------:R-:W-:Y:S01]  /*1f6d0*/  ISETP.GE.AND P1, PT, R166, R250, PT ;  /* 0x000000faa600720c */ /* 0x000fe20003f26270 */
[----:B------:R-:W-:Y:S01]  /*1f6e0*/  HMMA.16816.F32 R172, R12, R6, R172 ;  /* 0x000000060cac723c */ /* 0x000fe200000018ac */
[----:B------:R-:W-:Y:S01]  /*1f6f0*/  IADD3 R168, R24, 0x9, RZ ;  /* 0x0000000918a87810 */ /* 0x000fe20007ffe0ff */
[----:B------:R-:W-:Y:S01]  /*1f700*/  FMUL.FTZ R165, R190, R0 ;  /* 0x00000000bea57220 */ /* 0x000fe20000410000 */
[----:B------:R-:W-:-:S04]  /*1f710*/  DEPBAR.LE SB0, 0x0 ;  /* 0x000080000000791a */ /* 0x000fc80000000000 */
[----:B------:R-:W4:Y:S01]  /*1f720*/  MUFU.TANH R22, R22 ;  /* 0x0000001600167308 */ /* 0x000f220000002400 */
[----:B------:R-:W-:Y:S02]  /*1f730*/  ISETP.GE.OR P1, PT, R166, R247, !P1 ;  /* 0x000000f7a600720c */ /* 0x000fe40004f26670 */
[----:B---3--:R-:W-:-:S05]  /*1f740*/  FSEL R4, R2, -INF , !P6 ;  /* 0xff80000002047808 */ /* 0x008fca0007000000 */
[----:B------:R-:W3:Y:S01]  /*1f750*/  MUFU.TANH R21, R21 ;  /* 0x0000001500157308 */ /* 0x000ee20000002400 */
[----:B------:R-:W-:-:S07]  /*1f760*/  ISETP.GE.AND P6, PT, R166, R249, PT ;  /* 0x000000f9a600720c */ /* 0x000fce0003fc6270 */
[----:B------:R-:W3:Y:S01]  /*1f770*/  MUFU.TANH R35, R35 ;  /* 0x0000002300237308 */ /* 0x000ee20000002400 */
[----:B-1----:R-:W-:Y:S02]  /*1f780*/  FSEL R2, R34, -INF , !P2 ;  /* 0xff80000022027808 */ /* 0x002fe40005000000 */
[----:B------:R-:W-:Y:S02]  /*1f790*/  ISETP.GE.AND P2, PT, R168, R250, PT ;  /* 0x000000faa800720c */ /* 0x000fe40003f46270 */
[----:B--2---:R-:W-:Y:S02]  /*1f7a0*/  FSEL R5, R20, -INF , !P1 ;  /* 0xff80000014057808 */ /* 0x004fe40004800000 */
[----:B------:R-:W-:Y:S02]  /*1f7b0*/  ISETP.GE.AND P1, PT, R168, R249, PT ;  /* 0x000000f9a800720c */ /* 0x000fe40003f26270 */
[----:B------:R-:W-:Y:S02]  /*1f7c0*/  ISETP.GE.OR P6, PT, R166, R248, !P6 ;  /* 0x000000f8a600720c */ /* 0x000fe400077c6670 */
[----:B------:R-:W-:-:S02]  /*1f7d0*/  IADD3 R14, R24, 0x10, RZ ;  /* 0x00000010180e7810 */ /* 0x000fc40007ffe0ff */
[----:B------:R-:W-:Y:S01]  /*1f7e0*/  ISETP.GE.OR P2, PT, R168, R247, !P2 ;  /* 0x000000f7a800720c */ /* 0x000fe20005746670 */
[----:B------:R-:W-:Y:S01]  /*1f7f0*/  FMUL.FTZ R188, R188, R0 ;  /* 0x00000000bcbc7220 */ /* 0x000fe20000410000 */
[----:B------:R-:W-:Y:S02]  /*1f800*/  ISETP.GE.OR P1, PT, R168, R248, !P1 ;  /* 0x000000f8a800720c */ /* 0x000fe40004f26670 */
[----:B----4-:R-:W-:Y:S02]  /*1f810*/  FSEL R7, R22, -INF , !P6 ;  /* 0xff80000016077808 */ /* 0x010fe40007000000 */
[----:B------:R-:W-:Y:S02]  /*1f820*/  IADD3 R15, R24, 0x11, RZ ;  /* 0x00000011180f7810 */ /* 0x000fe40007ffe0ff */
[C---:B------:R-:W-:Y:S02]  /*1f830*/  ISETP.GE.AND P6, PT, R14.reuse, R250, PT ;  /* 0x000000fa0e00720c */ /* 0x040fe40003fc6270 */
[----:B---3--:R-:W-:Y:S01]  /*1f840*/  FSEL R12, R21, -INF , !P2 ;  /* 0xff800000150c7808 */ /* 0x008fe20005000000 */
[----:B------:R1:W2:Y:S01]  /*1f850*/  MUFU.TANH R28, R188 ;  /* 0x000000bc001c7308 */ /* 0x0002a20000002400 */
[----:B------:R-:W-:Y:S01]  /*1f860*/  ISETP.GE.AND P2, PT, R14, R249, PT ;  /* 0x000000f90e00720c */ /* 0x000fe20003f46270 */
[-C--:B------:R-:W-:Y:S01]  /*1f870*/  FMUL.FTZ R191, R191, R0.reuse ;  /* 0x00000000bfbf7220 */ /* 0x080fe20000410000 */
[----:B------:R-:W-:Y:S01]  /*1f880*/  FSEL R6, R35, -INF , !P1 ;  /* 0xff80000023067808 */ /* 0x000fe20004800000 */
[----:B------:R-:W-:Y:S01]  /*1f890*/  FMUL.FTZ R25, R189, R0 ;  /* 0x00000000bd197220 */ /* 0x000fe20000410000 */
[----:B------:R-:W-:-:S02]  /*1f8a0*/  ISETP.GE.AND P1, PT, R15, R250, PT ;  /* 0x000000fa0f00720c */ /* 0x000fc40003f26270 */
[CC--:B------:R-:W-:Y:S01]  /*1f8b0*/  ISETP.GE.OR P6, PT, R14.reuse, R247.reuse, !P6 ;  /* 0x000000f70e00720c */ /* 0x0c0fe200077c6670 */
[----:B------:R-:W3:Y:S01]  /*1f8c0*/  MUFU.TANH R165, R165 ;  /* 0x000000a500a57308 */ /* 0x000ee20000002400 */
[----:B------:R-:W-:Y:S01]  /*1f8d0*/  ISETP.GE.OR P2, PT, R14, R248, !P2 ;  /* 0x000000f80e00720c */ /* 0x000fe20005746670 */
[----:B------:R-:W-:Y:S01]  /*1f8e0*/  HMMA.16816.F32 R176, R196, R16, R176 ;  /* 0x00000010c4b0723c */ /* 0x000fe200000018b0 */
[----:B------:R-:W-:Y:S01]  /*1f8f0*/  FMUL.FTZ R27, R184, R0 ;  /* 0x00000000b81b7220 */ /* 0x000fe20000410000 */
[----:B------:R-:W-:-:S04]  /*1f900*/  ISETP.GE.OR P1, PT, R15, R247, !P1 ;  /* 0x000000f70f00720c */ /* 0x000fc80004f26670 */
[----:B------:R4:W-:Y:S01]  /*1f910*/  MUFU.TANH R26, R191 ;  /* 0x000000bf001a7308 */ /* 0x0009e20000002400 */
[----:B------:R-:W-:Y:S02]  /*1f920*/  IADD3 R17, R24, 0x18, RZ ;  /* 0x0000001818117810 */ /* 0x000fe40007ffe0ff */
[----:B-1----:R-:W-:Y:S01]  /*1f930*/  FSEL R188, R30, -INF , !P2 ;  /* 0xff8000001ebc7808 */ /* 0x002fe20005000000 */
[----:B------:R-:W-:Y:S01]  /*1f940*/  FMUL.FTZ R187, R187, R0 ;  /* 0x00000000bbbb7220 */ /* 0x000fe20000410000 */
[----:B------:R-:W-:Y:S02]  /*1f950*/  ISETP.GE.AND P2, PT, R17, R250, PT ;  /* 0x000000fa1100720c */ /* 0x000fe40003f46270 */
[----:B------:R-:W-:Y:S01]  /*1f960*/  FSEL R190, R23, -INF , !P1 ;  /* 0xff80000017be7808 */ /* 0x000fe20004800000 */
[----:B------:R-:W1:Y:S01]  /*1f970*/  MUFU.TANH R25, R25 ;  /* 0x0000001900197308 */ /* 0x000e620000002400 */
[----:B------:R-:W-:Y:S02]  /*1f980*/  ISETP.GE.AND P1, PT, R17, R249, PT ;  /* 0x000000f91100720c */ /* 0x000fe40003f26270 */
[----:B----4-:R-:W-:-:S02]  /*1f990*/  FSEL R191, R31, -INF , !P6 ;  /* 0xff8000001fbf7808 */ /* 0x010fc40007000000 */
[----:B------:R-:W-:-:S03]  /*1f9a0*/  ISETP.GE.AND P6, PT, R15, R249, PT ;  /* 0x000000f90f00720c */ /* 0x000fc60003fc6270 */
[----:B------:R-:W4:Y:S01]  /*1f9b0*/  MUFU.TANH R27, R27 ;  /* 0x0000001b001b7308 */ /* 0x000f220000002400 */
[----:B------:R-:W-:Y:S02]  /*1f9c0*/  IADD3 R16, R24, 0x19, RZ ;  /* 0x0000001918107810 */ /* 0x000fe40007ffe0ff */
[----:B------:R-:W-:Y:S01]  /*1f9d0*/  ISETP.GE.OR P6, PT, R15, R248, !P6 ;  /* 0x000000f80f00720c */ /* 0x000fe200077c6670 */
[----:B------:R-:W-:Y:S01]  /*1f9e0*/  FMUL.FTZ R186, R186, R0 ;  /* 0x00000000baba7220 */ /* 0x000fe20000410000 */
[C---:B------:R-:W-:Y:S02]  /*1f9f0*/  ISETP.GE.OR P2, PT, R17.reuse, R247, !P2 ;  /* 0x000000f71100720c */ /* 0x040fe40005746670 */
[----:B------:R-:W-:Y:S01]  /*1fa00*/  ISETP.GE.OR P1, PT, R17, R248, !P1 ;  /* 0x000000f81100720c */ /* 0x000fe20004f26670 */
[----:B------:R1:W-:Y:S01]  /*1fa10*/  MUFU.TANH R22, R187 ;  /* 0x000000bb00167308 */ /* 0x0003e20000002400 */
[----:B------:R-:W-:Y:S01]  /*1fa20*/  IADD3 R17, R24, 0x20, RZ ;  /* 0x0000002018117810 */ /* 0x000fe20007ffe0ff */
[----:B------:R-:W-:Y:S01]  /*1fa30*/  FMUL.FTZ R21, R182, R0 ;  /* 0x00000000b6157220 */ /* 0x000fe20000410000 */
[----:B--2---:R-:W-:-:S02]  /*1fa40*/  FSEL R189, R28, -INF , !P2 ;  /* 0xff8000001cbd7808 */ /* 0x004fc40005000000 */
[----:B------:R-:W-:Y:S02]  /*1fa50*/  ISETP.GE.AND P2, PT, R16, R249, PT ;  /* 0x000000f91000720c */ /* 0x000fe40003f46270 */
[----:B---3--:R-:W-:Y:S01]  /*1fa60*/  FSEL R182, R165, -INF , !P1 ;  /* 0xff800000a5b67808 */ /* 0x008fe20004800000 */
[----:B------:R2:W3:Y:S01]  /*1fa70*/  MUFU.TANH R13, R186 ;  /* 0x000000ba000d7308 */ /* 0x0004e20000002400 */
[----:B------:R-:W-:Y:S01]  /*1fa80*/  ISETP.GE.AND P1, PT, R17, R250, PT ;  /* 0x000000fa1100720c */ /* 0x000fe20003f26270 */
[----:B------:R-:W-:Y:S01]  /*1fa90*/  FMUL.FTZ R14, R180, R0 ;  /* 0x00000000b40e7220 */ /* 0x000fe20000410000 */
[----:B-1----:R-:W-:Y:S02]  /*1faa0*/  FSEL R187, R29, -INF , !P6 ;  /* 0xff8000001dbb7808 */ /* 0x002fe40007000000 */
[C---:B------:R-:W-:Y:S01]  /*1fab0*/  ISETP.GE.AND P6, PT, R16.reuse, R250, PT ;  /* 0x000000fa1000720c */ /* 0x040fe20003fc6270 */
[----:B------:R-:W-:Y:S01]  /*1fac0*/  FMUL.FTZ R185, R185, R0 ;  /* 0x00000000b9b97220 */ /* 0x000fe20000410000 */
[----:B------:R-:W-:-:S02]  /*1fad0*/  ISETP.GE.OR P2, PT, R16, R248, !P2 ;  /* 0x000000f81000720c */ /* 0x000fc40005746670 */
[-C--:B------:R-:W-:Y:S02]  /*1fae0*/  ISETP.GE.OR P6, PT, R16, R247.reuse, !P6 ;  /* 0x000000f71000720c */ /* 0x080fe400077c6670 */
[----:B------:R-:W-:Y:S02]  /*1faf0*/  ISETP.GE.OR P1, PT, R17, R247, !P1 ;  /* 0x000000f71100720c */ /* 0x000fe40004f26670 */
[----:B------:R-:W-:Y:S02]  /*1fb00*/  IADD3 R23, R24, 0x21, RZ ;  /* 0x0000002118177810 */ /* 0x000fe40007ffe0ff */
[----:B------:R-:W-:Y:S01]  /*1fb10*/  FSEL R180, R25, -INF , !P6 ;  /* 0xff80000019b47808 */ /* 0x000fe20007000000 */
[----:B------:R-:W1:Y:S01]  /*1fb20*/  MUFU.TANH R20, R185 ;  /* 0x000000b900147308 */ /* 0x000e620000002400 */
[----:B------:R-:W-:Y:S02]  /*1fb30*/  ISETP.GE.AND P6, PT, R17, R249, PT ;  /* 0x000000f91100720c */ /* 0x000fe40003fc6270 */
[----:B--2---:R-:W-:-:S02]  /*1fb40*/  FSEL R186, R26, -INF , !P2 ;  /* 0xff8000001aba7808 */ /* 0x004fc40005000000 */
[----:B----4-:R-:W-:-:S03]  /*1fb50*/  FSEL R26, R27, -INF , !P1 ;  /* 0xff8000001b1a7808 */ /* 0x010fc60004800000 */
[----:B------:R-:W2:Y:S01]  /*1fb60*/  MUFU.TANH R14, R14 ;  /* 0x0000000e000e7308 */ /* 0x000ea20000002400 */
[C---:B------:R-:W-:Y:S01]  /*1fb70*/  ISETP.GE.AND P2, PT, R23.reuse, R250, PT ;  /* 0x000000fa1700720c */ /* 0x040fe20003f46270 */
[----:B------:R-:W-:Y:S01]  /*1fb80*/  HMMA.16816.F32 R172, R196, R18, R172 ;  /* 0x00000012c4ac723c */ /* 0x000fe200000018ac */
[----:B------:R-:W-:Y:S02]  /*1fb90*/  ISETP.GE.AND P1, PT, R23, R249, PT ;  /* 0x000000f91700720c */ /* 0x000fe40003f26270 */
[-C--:B------:R-:W-:Y:S02]  /*1fba0*/  ISETP.GE.OR P6, PT, R17, R248.reuse, !P6 ;  /* 0x000000f81100720c */ /* 0x080fe400077c6670 */
[C---:B------:R-:W-:Y:S02]  /*1fbb0*/  ISETP.GE.OR P2, PT, R23.reuse, R247, !P2 ;  /* 0x000000f71700720c */ /* 0x040fe40005746670 */
[----:B------:R-:W-:Y:S02]  /*1fbc0*/  IADD3 R18, R24, 0x28, RZ ;  /* 0x0000002818127810 */ /* 0x000fe40007ffe0ff */
[----:B------:R-:W-:-:S02]  /*1fbd0*/  ISETP.GE.OR P1, PT, R23, R248, !P1 ;  /* 0x000000f81700720c */ /* 0x000fc40004f26670 */
[----:B---3--:R-:W-:Y:S01]  /*1fbe0*/  FSEL R23, R13, -INF , !P6 ;  /* 0xff8000000d177808 */ /* 0x008fe20007000000 */
[----:B------:R-:W3:Y:S01]  /*1fbf0*/  MUFU.TANH R21, R21 ;  /* 0x0000001500157308 */ /* 0x000ee20000002400 */
[----:B------:R-:W-:Y:S01]  /*1fc00*/  ISETP.GE.AND P6, PT, R18, R250, PT ;  /* 0x000000fa1200720c */ /* 0x000fe20003fc6270 */
[-C--:B------:R-:W-:Y:S01]  /*1fc10*/  FMUL.FTZ R16, R183, R0.reuse ;  /* 0x00000000b7107220 */ /* 0x080fe20000410000 */
[----:B------:R-:W-:Y:S01]  /*1fc20*/  IADD3 R17, R24, 0x29, RZ ;  /* 0x0000002918117810 */ /* 0x000fe20007ffe0ff */
[-C--:B------:R-:W-:Y:S01]  /*1fc30*/  FMUL.FTZ R25, R176, R0.reuse ;  /* 0x00000000b0197220 */ /* 0x080fe20000410000 */
[----:B------:R-:W-:Y:S01]  /*1fc40*/  ISETP.GE.OR P6, PT, R18, R247, !P6 ;  /* 0x000000f71200720c */ /* 0x000fe200077c6670 */
[----:B------:R-:W-:Y:S01]  /*1fc50*/  FMUL.FTZ R15, R181, R0 ;  /* 0x00000000b50f7220 */ /* 0x000fe20000410000 */
[----:B-1----:R-:W-:Y:S02]  /*1fc60*/  FSEL R183, R20, -INF , !P2 ;  /* 0xff80000014b77808 */ /* 0x002fe40005000000 */
[----:B------:R-:W-:-:S02]  /*1fc70*/  FSEL R22, R22, -INF , !P1 ;  /* 0xff80000016167808 */ /* 0x000fc40004800000 */
[----:B--2---:R-:W-:Y:S01]  /*1fc80*/  FSEL R181, R14, -INF , !P6 ;  /* 0xff8000000eb57808 */ /* 0x004fe20007000000 */
[----:B------:R-:W1:Y:S01]  /*1fc90*/  MUFU.TANH R16, R16 ;  /* 0x0000001000107308 */ /* 0x000e620000002400 */
[-C--:B------:R-:W-:Y:S02]  /*1fca0*/  ISETP.GE.AND P2, PT, R18, R249.reuse, PT ;  /* 0x000000f91200720c */ /* 0x080fe40003f46270 */
[C---:B------:R-:W-:Y:S02]  /*1fcb0*/  ISETP.GE.AND P1, PT, R17.reuse, R250, PT ;  /* 0x000000fa1100720c */ /* 0x040fe40003f26270 */
[----:B------:R-:W-:-:S03]  /*1fcc0*/  ISETP.GE.AND P6, PT, R17, R249, PT ;  /* 0x000000f91100720c */ /* 0x000fc60003fc6270 */
[----:B------:R-:W2:Y:S01]  /*1fcd0*/  MUFU.TANH R25, R25 ;  /* 0x0000001900197308 */ /* 0x000ea20000002400 */
[----:B------:R-:W-:Y:S01]  /*1fce0*/  FMUL.FTZ R177, R177, R0 ;  /* 0x00000000b1b17220 */ /* 0x000fe20000410000 */
[-C--:B------:R-:W-:Y:S02]  /*1fcf0*/  ISETP.GE.OR P2, PT, R18, R248.reuse, !P2 ;  /* 0x000000f81200720c */ /* 0x080fe40005746670 */
[C---:B------:R-:W-:Y:S02]  /*1fd00*/  ISETP.GE.OR P1, PT, R17.reuse, R247, !P1 ;  /* 0x000000f71100720c */ /* 0x040fe40004f26670 */
[----:B------:R-:W-:Y:S02]  /*1fd10*/  ISETP.GE.OR P6, PT, R17, R248, !P6 ;  /* 0x000000f81100720c */ /* 0x000fe400077c6670 */
[----:B------:R-:W-:Y:S01]  /*1fd20*/  IADD3 R17, R24, 0x30, RZ ;  /* 0x0000003018117810 */ /* 0x000fe20007ffe0ff */
[----:B------:R-:W4:Y:S01]  /*1fd30*/  MUFU.TANH R15, R15 ;  /* 0x0000000f000f7308 */ /* 0x000f220000002400 */
[----:B---3--:R-:W-:-:S02]  /*1fd40*/  FSEL R21, R21, -INF , !P2 ;  /* 0xff80000015157808 */ /* 0x008fc40005000000 */
[----:B------:R-:W-:Y:S01]  /*1fd50*/  ISETP.GE.AND P2, PT, R17, R250, PT ;  /* 0x000000fa1100720c */ /* 0x000fe20003f46270 */
[----:B------:R-:W-:-:S04]  /*1fd60*/  FMUL.FTZ R171, R178, R0 ;  /* 0x00000000b2ab7220 */ /* 0x000fc80000410000 */
[----:B------:R-:W3:Y:S01]  /*1fd70*/  MUFU.TANH R177, R177 ;  /* 0x000000b100b17308 */ /* 0x000ee20000002400 */
[----:B------:R-:W-:Y:S01]  /*1fd80*/  ISETP.GE.OR P2, PT, R17, R247, !P2 ;  /* 0x000000f71100720c */ /* 0x000fe20005746670 */
[----:B------:R-:W-:Y:S01]  /*1fd90*/  FMUL.FTZ R28, R174, R0 ;  /* 0x00000000ae1c7220 */ /* 0x000fe20000410000 */
[----:B------:R-:W-:Y:S02]  /*1fda0*/  IADD3 R13, R24, 0x31, RZ ;  /* 0x00000031180d7810 */ /* 0x000fe40007ffe0ff */
[----:B-1----:R-:W-:Y:S02]  /*1fdb0*/  FSEL R20, R16, -INF , !P6 ;  /* 0xff80000010147808 */ /* 0x002fe40007000000 */
[----:B--2---:R-:W-:Y:S01]  /*1fdc0*/  FSEL R25, R25, -INF , !P2 ;  /* 0xff80000019197808 */ /* 0x004fe20005000000 */
[----:B------:R-:W1:Y:S01]  /*1fdd0*/  MUFU.TANH R171, R171 ;  /* 0x000000ab00ab7308 */ /* 0x000e620000002400 */
[C---:B------:R-:W-:Y:S02]  /*1fde0*/  ISETP.GE.AND P6, PT, R13.reuse, R250, PT ;  /* 0x000000fa0d00720c */ /* 0x040fe40003fc6270 */
[----:B------:R-:W-:Y:S01]  /*1fdf0*/  ISETP.GE.AND P2, PT, R13, R249, PT ;  /* 0x000000f90d00720c */ /* 0x000fe20003f46270 */
[----:B------:R-:W-:-:S02]  /*1fe00*/  FMUL.FTZ R170, R179, R0 ;  /* 0x00000000b3aa7220 */ /* 0x000fc40000410000 */
[----:B------:R-:W-:Y:S02]  /*1fe10*/  FMUL.FTZ R14, R172, R0 ;  /* 0x00000000ac0e7220 */ /* 0x000fe40000410000 */
[----:B------:R-:W2:Y:S01]  /*1fe20*/  MUFU.TANH R28, R28 ;  /* 0x0000001c001c7308 */ /* 0x000ea20000002400 */
[C---:B------:R-:W-:Y:S02]  /*1fe30*/  ISETP.GE.OR P6, PT, R13.reuse, R247, !P6 ;  /* 0x000000f70d00720c */ /* 0x040fe400077c6670 */
[----:B------:R-:W-:Y:S01]  /*1fe40*/  ISETP.GE.OR P2, PT, R13, R248, !P2 ;  /* 0x000000f80d00720c */ /* 0x000fe20005746670 */
[-C--:B------:R-:W-:Y:S01]  /*1fe50*/  FMUL.FTZ R172, R173, R0.reuse ;  /* 0x00000000adac7220 */ /* 0x080fe20000410000 */
[----:B------:R-:W-:Y:S01]  /*1fe60*/  IADD3 R13, R24, 0x38, RZ ;  /* 0x00000038180d7810 */ /* 0x000fe20007ffe0ff */
[----:B------:R-:W-:Y:S01]  /*1fe70*/  FMUL.FTZ R29, R175, R0 ;  /* 0x00000000af1d7220 */ /* 0x000fe20000410000 */
[----:B----4-:R-:W-:Y:S01]  /*1fe80*/  FSEL R27, R15, -INF , !P1 ;  /* 0xff8000000f1b7808 */ /* 0x010fe20004800000 */
[----:B------:R-:W4:Y:S01]  /*1fe90*/  MUFU.TANH R170, R170 ;  /* 0x000000aa00aa7308 */ /* 0x000f220000002400 */
[----:B------:R-:W-:-:S02]  /*1fea0*/  ISETP.GE.AND P1, PT, R17, R249, PT ;  /* 0x000000f91100720c */ /* 0x000fc40003f26270 */
[----:B------:R-:W-:Y:S02]  /*1feb0*/  IADD3 R0, R24, 0x39, RZ ;  /* 0x0000003918007810 */ /* 0x000fe40007ffe0ff */
[----:B---3--:R-:W-:Y:S02]  /*1fec0*/  FSEL R24, R177, -INF , !P6 ;  /* 0xff800000b1187808 */ /* 0x008fe40007000000 */
[----:B------:R-:W-:Y:S01]  /*1fed0*/  ISETP.GE.AND P6, PT, R13, R249, PT ;  /* 0x000000f90d00720c */ /* 0x000fe20003fc6270 */
[----:B------:R-:W3:Y:S01]  /*1fee0*/  MUFU.TANH R14, R14 ;  /* 0x0000000e000e7308 */ /* 0x000ee20000002400 */
[-C--:B------:R-:W-:Y:S02]  /*1fef0*/  ISETP.GE.OR P1, PT, R17, R248.reuse, !P1 ;  /* 0x000000f81100720c */ /* 0x080fe40004f26670 */
[----:B------:R-:W-:Y:S02]  /*1ff00*/  ISETP.GE.OR P6, PT, R13, R248, !P6 ;  /* 0x000000f80d00720c */ /* 0x000fe400077c6670 */
[----:B-1----:R-:W-:-:S02]  /*1ff10*/  FSEL R171, R171, -INF , !P1 ;  /* 0xff800000abab7808 */ /* 0x002fc40004800000 */
[----:B------:R-:W-:Y:S01]  /*1ff20*/  ISETP.GE.AND P1, PT, R13, R250, PT ;  /* 0x000000fa0d00720c */ /* 0x000fe20003f26270 */
[----:B------:R-:W1:Y:S01]  /*1ff30*/  MUFU.TANH R172, R172 ;  /* 0x000000ac00ac7308 */ /* 0x000e620000002400 */
[----:B--2---:R-:W-:Y:S01]  /*1ff40*/  FSEL R28, R28, -INF , !P6 ;  /* 0xff8000001c1c7808 */ /* 0x004fe20007000000 */
[----:B------:R-:W-:Y:S01]  /*1ff50*/  BAR.SYNC.DEFER_BLOCKING 0x0 ;  /* 0x0000000000007b1d */ /* 0x000fe20000010000 */
[----:B------:R-:W-:Y:S02]  /*1ff60*/  ISETP.GT.AND P6, PT, R245, R234, PT ;  /* 0x000000eaf500720c */ /* 0x000fe40003fc4270 */
[----:B------:R-:W-:-:S03]  /*1ff70*/  ISETP.GE.OR P1, PT, R13, R247, !P1 ;  /* 0x000000f70d00720c */ /* 0x000fc60004f26670 */
[----:B------:R-:W2:Y:S01]  /*1ff80*/  MUFU.TANH R29, R29 ;  /* 0x0000001d001d7308 */ /* 0x000ea20000002400 */
[----:B----4-:R-:W-:Y:S02]  /*1ff90*/  FSEL R170, R170, -INF , !P2 ;  /* 0xff800000aaaa7808 */ /* 0x010fe40005000000 */
[----:B---3--:R-:W-:Y:S02]  /*1ffa0*/  FSEL R174, R14, -INF , !P1 ;  /* 0xff8000000eae7808 */ /* 0x008fe40004800000 */
[C---:B------:R-:W-:Y:S02]  /*1ffb0*/  ISETP.GE.AND P2, PT, R0.reuse, R250, PT ;  /* 0x000000fa0000720c */ /* 0x040fe40003f46270 */
[C---:B------:R-:W-:Y:S01]  /*1ffc0*/  ISETP.GE.AND P1, PT, R0.reuse, R249, PT ;  /* 0x000000f90000720c */ /* 0x040fe20003f26270 */
[----:B------:R-:W-:Y:S01]  /*1ffd0*/  BSSY B1, `(.L_x_3874) ;  /* 0x00000cf000017945 */ /* 0x000fe20003800000 */
[C---:B------:R-:W-:Y:S02]  /*1ffe0*/  ISETP.GE.OR P2, PT, R0.reuse, R247, !P2 ;  /* 0x000000f70000720c */ /* 0x040fe40005746670 */
[----:B------:R-:W-:Y:S01]  /*1fff0*/  ISETP.GE.OR P1, PT, R0, R248, !P1 ;  /* 0x000000f80000720c */ /* 0x000fe20004f26670 */
[----:B------:R-:W-:Y:S01]  /*20000*/  IMAD.MOV.U32 R184, RZ, RZ, R8 ;  /* 0x000000ffffb87224 */ /* 0x000fe200078e0008 */
[----:B-1----:R-:W-:Y:S01]  /*20010*/  FSEL R172, R172, -INF , !P2 ;  /* 0xff800000acac7808 */ /* 0x002fe20005000000 */
[----:B------:R-:W-:Y:S01]  /*20020*/  IMAD.MOV.U32 R185, RZ, RZ, R9 ;  /* 0x000000ffffb97224 */ /* 0x000fe200078e0009 */
[----:B--2---:R-:W-:Y:S01]  /*20030*/  FSEL R29, R29, -INF , !P1 ;  /* 0xff8000001d1d7808 */ /* 0x004fe20004800000 */
        /* <DEDUP_REMOVED lines=9> */
[----:B------:R-:W1:Y:S03]  /*200d0*/  I2F.RP R15, R13 ;  /* 0x0000000d000f7306 */ /* 0x000e660000209400 */
[----:B------:R-:W-:-:S05]  /*200e0*/  IMAD.MOV R9, RZ, RZ, -R9 ;  /* 0x000000ffff097224 */ /* 0x000fca00078e0a09 */
[----:B-1----:R-:W1:Y:S02]  /*200f0*/  MUFU.RCP R30, R15 ;  /* 0x0000000f001e7308 */ /* 0x002e640000001000 */
[----:B-1----:R-:W-:Y:S02]  /*20100*/  IADD3 R30, R30, 0xffffffe, RZ ;  /* 0x0ffffffe1e1e7810 */ /* 0x002fe40007ffe0ff */
[----:B------:R-:W-:-:S04]  /*20110*/  IADD3 R15, R8, -0x40, RZ ;  /* 0xffffffc0080f7810 */ /* 0x000fc80007ffe0ff */
[----:B------:R-:W1:Y:S01]  /*20120*/  F2I.FTZ.U32.TRUNC.NTZ R31, R30 ;  /* 0x0000001e001f7305 */ /* 0x000e62000021f000 */
[-C--:B------:R-:W-:Y:S01]  /*20130*/  LOP3.LUT R8, R8, R18.reuse, RZ, 0x3c, !PT ;  /* 0x0000001208087212 */ /* 0x080fe200078e3cff */
[--C-:B-1----:R-:W-:Y:S02]  /*20140*/  IMAD.MOV R0, RZ, RZ, -R31.reuse ;  /* 0x000000ffff007224 */ /* 0x102fe400078e0a1f */
[----:B------:R-:W-:Y:S02]  /*20150*/  IMAD.MOV.U32 R30, RZ, RZ, RZ ;  /* 0x000000ffff1e7224 */ /* 0x000fe400078e00ff */
[----:B------:R-:W-:Y:S01]  /*20160*/  IMAD R17, R0, R13, RZ ;  /* 0x0000000d00117224 */ /* 0x000fe200078e02ff */
[----:B------:R-:W-:Y:S02]  /*20170*/  IABS R0, R15 ;  /* 0x0000000f00007213 */ /* 0x000fe40000000000 */
[----:B------:R-:W-:Y:S01]  /*20180*/  LOP3.LUT R15, R15, R18, RZ, 0x3c, !PT ;  /* 0x000000120f0f7212 */ /* 0x000fe200078e3cff */
        /* <DEDUP_REMOVED lines=12> */
[----:B------:R-:W-:Y:S02]  /*20250*/  ISETP.GE.AND P0, PT, R15, RZ, PT ;  /* 0x000000ff0f00720c */ /* 0x000fe40003f06270 */
[----:B------:R-:W-:Y:S01]  /*20260*/  ISETP.GE.U32.AND P2, PT, R0, R13, PT ;  /* 0x0000000d0000720c */ /* 0x000fe20003f46070 */
[----:B------:R-:W2:Y:S05]  /*20270*/  LD.E.64 R14, [R10.64+0x38] ;  /* 0x000038040a0e7980 */ /* 0x000eaa000c101b00 */
[----:B------:R-:W-:-:S02]  /*20280*/  @P1 IADD3 R16, R16, 0x1, RZ ;  /* 0x0000000110101810 */ /* 0x000fc40007ffe0ff */
[----:B------:R-:W-:Y:S02]  /*20290*/  ISETP.GE.AND P1, PT, R8, RZ, PT ;  /* 0x000000ff0800720c */ /* 0x000fe40003f26270 */
[----:B------:R-:W-:-:S03]  /*202a0*/  LOP3.LUT R8, RZ, R18, RZ, 0x33, !PT ;  /* 0x00000012ff087212 */ /* 0x000fc600078e33ff */
[----:B------:R-:W-:Y:S02]  /*202b0*/  @P2 IADD3 R17, R17, 0x1, RZ ;  /* 0x0000000111112810 */ /* 0x000fe40007ffe0ff */
[----:B------:R-:W-:-:S03]  /*202c0*/  ISETP.NE.AND P2, PT, R18, RZ, PT ;  /* 0x000000ff1200720c */ /* 0x000fc60003f45270 */
[----:B------:R-:W-:-:S03]  /*202d0*/  @!P0 IMAD.MOV R17, RZ, RZ, -R17 ;  /* 0x000000ffff118224 */ /* 0x000fc600078e0a11 */
[----:B------:R-:W-:-:S05]  /*202e0*/  @!P1 IMAD.MOV R16, RZ, RZ, -R16 ;  /* 0x000000ffff109224 */ /* 0x000fca00078e0a10 */
[C---:B------:R-:W-:Y:S02]  /*202f0*/  SEL R13, R8.reuse, R16, !P2 ;  /* 0x00000010080d7207 */ /* 0x040fe40005000000 */
[----:B------:R-:W-:Y:S02]  /*20300*/  SEL R8, R8, R17, !P2 ;  /* 0x0000001108087207 */ /* 0x000fe40005000000 */
[----:B------:R-:W3:Y:S01]  /*20310*/  LD.E.64 R16, [R10.64+0x20] ;  /* 0x000020040a107980 */ /* 0x000ee2000c101b00 */
[----:B------:R-:W-:-:S04]  /*20320*/  IMAD.WIDE R34, R13, 0x4, R242 ;  /* 0x000000040d227825 */ /* 0x000fc800078e02f2 */
[----:B------:R-:W-:Y:S01]  /*20330*/  IMAD.WIDE R30, R8, 0x4, R242 ;  /* 0x00000004081e7825 */ /* 0x000fe200078e02f2 */
[----:B------:R-:W4:Y:S04]  /*20340*/  LD.E R9, [R34.64] ;  /* 0x0000000422097980 */ /* 0x000f28000c101900 */
[----:B------:R-:W4:Y:S01]  /*20350*/  LD.E R0, [R30.64] ;  /* 0x000000041e007980 */ /* 0x000f22000c101900 */
[----:B------:R-:W-:-:S05]  /*20360*/  IADD3 R13, R13, -R8, RZ ;  /* 0x800000080d0d7210 */ /* 0x000fca0007ffe0ff */
[----:B------:R-:W-:-:S05]  /*20370*/  IMAD R18, R18, R13, -0x40 ;  /* 0xffffffc012127424 */ /* 0x000fca00078e020d */
[----:B------:R-:W-:Y:S01]  /*20380*/  SHF.R.S32.HI R13, RZ, 0x1f, R18 ;  /* 0x0000001fff0d7819 */ /* 0x000fe20000011412 */
[-C--:B--2---:R-:W-:Y:S02]  /*20390*/  IMAD R8, R15, R18.reuse, RZ ;  /* 0x000000120f087224 */ /* 0x084fe400078e02ff */
[----:B------:R-:W-:-:S04]  /*203a0*/  IMAD.WIDE.U32 R18, R14, R18, RZ ;  /* 0x000000120e127225 */ /* 0x000fc800078e00ff */
[----:B------:R-:W-:-:S04]  /*203b0*/  IMAD R8, R14, R13, R8 ;  /* 0x0000000d0e087224 */ /* 0x000fc800078e0208 */
[----:B------:R-:W-:Y:S02]  /*203c0*/  IMAD.IADD R19, R19, 0x1, R8 ;  /* 0x0000000113137824 */ /* 0x000fe400078e0208 */
[----:B----4-:R-:W-:-:S04]  /*203d0*/  IMAD.IADD R9, R0, 0x1, -R9 ;  /* 0x0000000100097824 */ /* 0x010fc800078e0a09 */
[----:B---3--:R-:W-:Y:S01]  /*203e0*/  IMAD R13, R17, R9, RZ ;  /* 0x00000009110d7224 */ /* 0x008fe200078e02ff */
[----:B------:R-:W-:-:S05]  /*203f0*/  SHF.R.S32.HI R0, RZ, 0x1f, R9 ;  /* 0x0000001fff007819 */ /* 0x000fca0000011409 */
[----:B------:R-:W-:Y:S02]  /*20400*/  IMAD R0, R16, R0, R13 ;  /* 0x0000000010007224 */ /* 0x000fe400078e020d */
[----:B------:R-:W-:-:S04]  /*20410*/  IMAD.WIDE.U32 R16, R9, R16, R18 ;  /* 0x0000001009107225 */ /* 0x000fc800078e0012 */
[----:B------:R-:W-:Y:S01]  /*20420*/  IMAD.MOV.U32 R15, RZ, RZ, R16 ;  /* 0x000000ffff0f7224 */ /* 0x000fe200078e0010 */
[----:B------:R-:W-:Y:S01]  /*20430*/  IADD3 R14, R17, R0, RZ ;  /* 0x00000000110e7210 */ /* 0x000fe20007ffe0ff */
[----:B------:R-:W-:Y:S05]  /*20440*/  BRA `(.L_x_3878) ;  /* 0x0000004000007947 */ /* 0x000fea0003800000 */
.L_x_3877:
[----:B------:R-:W-:Y:S02]  /*20450*/  ULDC.64 UR4, c[0x0][0x118] ;  /* 0x0000460000047ab9 */ /* 0x000fe40000000a00 */
[----:B------:R-:W2:Y:S02]  /*20460*/  LD.E R15, [R10.64+0x38] ;  /* 0x000038040a0f7980 */ /* 0x000ea4000c101900 */
[----:B--2---:R-:W-:-:S04]  /*20470*/  LEA R15, -R15, RZ, 0x6 ;  /* 0x000000ff0f0f7211 */ /* 0x004fc800078e31ff */
[----:B------:R-:W-:Y:S02]  /*20480*/  SHF.R.S32.HI R14, RZ, 0x1f, R15 ;  /* 0x0000001fff0e7819 */ /* 0x000fe4000001140f */
.L_x_3878:
[----:B------:R-:W-:Y:S05]  /*20490*/  BSYNC B0 ;  /* 0x0000000000007941 */ /* 0x000fea0003800000 */
.L_x_3876:
        /* <DEDUP_REMOVED lines=130> */
.L_x_3875:
[----:B------:R-:W-:Y:S05]  /*20cc0*/  BSYNC B1 ;  /* 0x0000000000017941 */ /* 0x000fea0003800000 */
.L_x_3874:
[----:B------:R-:W-:Y:S01]  /*20cd0*/  ULDC.64 UR4, c[0x0][0x118] ;  /* 0x0000460000047ab9 */ /* 0x000fe20000000a00 */
[----:B-1----:R-:W-:Y:S01]  /*20ce0*/  FMNMX.FTZ R9, R164, R33, !PT ;  /* 0x00000021a4097209 */ /* 0x002fe20007810000 */
[----:B------:R1:W2:Y:S03]  /*20cf0*/  LD.E R31, [R10.64+0xdc] ;  /* 0x0000dc040a1f7980 */ /* 0x0002a6000c101900 */
[----:B------:R-:W-:Y:S01]  /*20d00*/  FMNMX.FTZ R0, R4, R9, !PT ;  /* 0x0000000904007209 */ /* 0x000fe20007810000 */
[----:B------:R-:W-:Y:S03]  /*20d10*/  LDSM.16.MT88.4 R16, [R221+0x10000] ;  /* 0x01000000dd10783b */ /* 0x000fe60000004200 */
[----:B------:R-:W-:-:S04]  /*20d20*/  FMNMX.FTZ R9, R5, R0, !PT ;  /* 0x0000000005097209 */ /* 0x000fc80007810000 */
        /* <DEDUP_REMOVED lines=8> */
[----:B-1----:R-:W-:Y:S02]  /*20db0*/  FMNMX.FTZ R11, R180, R13, !PT ;  /* 0x0000000db40b7209 */ /* 0x002fe40007810000 */
        /* <DEDUP_REMOVED lines=17> */
[----:B------:R-:W1:Y:S01]  /*20ed0*/  SHFL.BFLY PT, R11, R8, 0x2, 0x1f ;  /* 0x0c401f00080b7f89 */ /* 0x000e6200000e0000 */
[----:B------:R-:W-:-:S04]  /*20ee0*/  FMNMX.FTZ R9, R170, R9, !PT ;  /* 0x00000009aa097209 */ /* 0x000fc80007810000 */
[----:B------:R-:W-:-:S04]  /*20ef0*/  FMNMX.FTZ R0, R28, R9, !PT ;  /* 0x000000091c007209 */ /* 0x000fc80007810000 */
[----:B------:R-:W-:-:S05]  /*20f00*/  FMNMX.FTZ R0, R29, R0, !PT ;  /* 0x000000001d007209 */ /* 0x000fca0007810000 */
[----:B------:R-:W3:Y:S01]  /*20f10*/  SHFL.BFLY PT, R9, R0, 0x2, 0x1f ;  /* 0x0c401f0000097f89 */ /* 0x000ee200000e0000 */
[----:B-1----:R-:W-:-:S05]  /*20f20*/  FMNMX.FTZ R11, R8, R11, !PT ;  /* 0x0000000b080b7209 */ /* 0x002fca0007810000 */
[----:B------:R-:W1:Y:S01]  /*20f30*/  SHFL.BFLY PT, R168, R11, 0x1, 0x1f ;  /* 0x0c201f000ba87f89 */ /* 0x000e6200000e0000 */
[----:B---3--:R-:W-:-:S05]  /*20f40*/  FMNMX.FTZ R9, R0, R9, !PT ;  /* 0x0000000900097209 */ /* 0x008fca0007810000 */
        /* <DEDUP_REMOVED lines=10> */
[-C--:B------:R-:W-:Y:S01]  /*20ff0*/  FFMA.FTZ R34, R5, R31.reuse, -R176 ;  /* 0x0000001f05227223 */ /* 0x080fe200000108b0 */
[----:B------:R-:W-:Y:S01]  /*21000*/  FSEL R5, R168, RZ, P1 ;  /* 0x000000ffa8057208 */ /* 0x000fe20000800000 */
[-C--:B------:R-:W-:Y:S01]  /*21010*/  FFMA.FTZ R169, R6, R31.reuse, -R30 ;  /* 0x0000001f06a97223 */ /* 0x080fe2000001081e */
[----:B------:R-:W-:Y:S01]  /*21020*/  FSEL R6, R166, RZ, P0 ;  /* 0x000000ffa6067208 */ /* 0x000fe20000000000 */
[-C--:B------:R-:W-:Y:S02]  /*21030*/  FFMA.FTZ R35, R4, R31.reuse, -R176 ;  /* 0x0000001f04237223 */ /* 0x080fe400000108b0 */
[----:B------:R-:W-:Y:S01]  /*21040*/  FADD.FTZ R4, R164, -R5 ;  /* 0x80000005a4047221 */ /* 0x000fe20000010000 */
[----:B------:R-:W-:Y:S01]  /*21050*/  MUFU.EX2 R34, R34 ;  /* 0x0000002200227308 */ /* 0x000fe20000000800 */
[----:B------:R-:W-:Y:S02]  /*21060*/  FADD.FTZ R6, R3, -R6 ;  /* 0x8000000603067221 */ /* 0x000fe40000010000 */
[----:B------:R-:W-:-:S02]  /*21070*/  FFMA.FTZ R165, R33, R31, -R176 ;  /* 0x0000001f21a57223 */ /* 0x000fc400000108b0 */
[-C--:B------:R-:W-:Y:S02]  /*21080*/  FFMA.FTZ R33, R12, R31.reuse, -R176 ;  /* 0x0000001f0c217223 */ /* 0x080fe400000108b0 */
[-CC-:B------:R-:W-:Y:S01]  /*21090*/  FFMA.FTZ R32, R32, R31.reuse, -R30.reuse ;  /* 0x0000001f20207223 */ /* 0x180fe2000001081e */
[----:B------:R-:W2:Y:S01]  /*210a0*/  LDSM.16.MT88.4 R12, [R220+0x10000] ;  /* 0x01000000dc0c783b */ /* 0x000ea20000004200 */
[-CC-:B------:R-:W-:Y:S01]  /*210b0*/  FFMA.FTZ R2, R2, R31.reuse, -R30.reuse ;  /* 0x0000001f02027223 */ /* 0x180fe2000001081e */
[----:B------:R-:W-:Y:S01]  /*210c0*/  MUFU.EX2 R165, R165 ;  /* 0x000000a500a57308 */ /* 0x000fe20000000800 */
[----:B------:R-:W-:Y:S02]  /*210d0*/  FFMA.FTZ R0, R7, R31, -R30 ;  /* 0x0000001f07007223 */ /* 0x000fe4000001081e */
[C---:B------:R-:W-:Y:S02]  /*210e0*/  FMUL.FTZ R164, R31.reuse, R4 ;  /* 0x000000041fa47220 */ /* 0x040fe40000410000 */
[----:B------:R-:W-:-:S02]  /*210f0*/  FMUL.FTZ R3, R31, R6 ;  /* 0x000000061f037220 */ /* 0x000fc40000410000 */
[-CC-:B------:R-:W-:Y:S01]  /*21100*/  FFMA.FTZ R173, R191, R31.reuse, -R176.reuse ;  /* 0x0000001fbfad7223 */ /* 0x180fe200000108b0 */
[----:B------:R-:W3:Y:S01]  /*21110*/  MUFU.EX2 R35, R35 ;  /* 0x0000002300237308 */ /* 0x000ee20000000800 */
[-CC-:B------:R-:W-:Y:S02]  /*21120*/  FFMA.FTZ R178, R190, R31.reuse, -R176.reuse ;  /* 0x0000001fbeb27223 */ /* 0x180fe400000108b0 */
[-CC-:B------:R-:W-:Y:S02]  /*21130*/  FFMA.FTZ R175, R189, R31.reuse, -R176.reuse ;  /* 0x0000001fbdaf7223 */ /* 0x180fe400000108b0 */
[-C--:B------:R-:W-:Y:S02]  /*21140*/  FFMA.FTZ R180, R180, R31.reuse, -R176 ;  /* 0x0000001fb4b47223 */ /* 0x080fe400000108b0 */
[-CC-:B------:R-:W-:Y:S01]  /*21150*/  FFMA.FTZ R177, R188, R31.reuse, -R30.reuse ;  /* 0x0000001fbcb17223 */ /* 0x180fe2000001081e */
[----:B------:R-:W4:Y:S01]  /*21160*/  MUFU.EX2 R33, R33 ;  /* 0x0000002100217308 */ /* 0x000f220000000800 */
[----:B------:R-:W-:-:S02]  /*21170*/  FFMA.FTZ R179, R182, R31, -R30 ;  /* 0x0000001fb6b37223 */ /* 0x000fc4000001081e */
[-CC-:B------:R-:W-:Y:S02]  /*21180*/  FFMA.FTZ R186, R186, R31.reuse, -R30.reuse ;  /* 0x0000001fbaba7223 */ /* 0x180fe4000001081e */
[-C--:B------:R-:W-:Y:S02]  /*21190*/  FFMA.FTZ R187, R187, R31.reuse, -R30 ;  /* 0x0000001fbbbb7223 */ /* 0x080fe4000001081e */
[--C-:B------:R-:W-:Y:S01]  /*211a0*/  FFMA.FTZ R188, R183, R31, -R176.reuse ;  /* 0x0000001fb7bc7223 */ /* 0x100fe200000108b0 */
[----:B------:R-:W-:Y:S01]  /*211b0*/  MUFU.EX2 R32, R32 ;  /* 0x0000002000207308 */ /* 0x000fe20000000800 */
[----:B---3--:R-:W-:Y:S01]  /*211c0*/  F2FP.PACK_AB R4, R35, R165 ;  /* 0x000000a52304723e */ /* 0x008fe200000000ff */
[-CC-:B------:R-:W-:Y:S02]  /*211d0*/  FFMA.FTZ R181, R181, R31.reuse, -R176.reuse ;  /* 0x0000001fb5b57223 */ /* 0x180fe400000108b0 */
[-C--:B------:R-:W-:Y:S02]  /*211e0*/  FFMA.FTZ R190, R27, R31.reuse, -R176 ;  /* 0x0000001f1bbe7223 */ /* 0x080fe400000108b0 */
[----:B------:R-:W-:-:S02]  /*211f0*/  FFMA.FTZ R183, R23, R31, -R30 ;  /* 0x0000001f17b77223 */ /* 0x000fc4000001081e */
[----:B------:R-:W3:Y:S01]  /*21200*/  MUFU.EX2 R2, R2 ;  /* 0x0000000200027308 */ /* 0x000ee20000000800 */
[----:B----4-:R-:W-:Y:S01]  /*21210*/  F2FP.PACK_AB R6, R33, R34 ;  /* 0x000000222106723e */ /* 0x010fe200000000ff */
[-CC-:B------:R-:W-:Y:S02]  /*21220*/  FFMA.FTZ R192, R22, R31.reuse, -R30.reuse ;  /* 0x0000001f16c07223 */ /* 0x180fe4000001081e */
[-CC-:B------:R-:W-:Y:S02]  /*21230*/  FFMA.FTZ R189, R21, R31.reuse, -R30.reuse ;  /* 0x0000001f15bd7223 */ /* 0x180fe4000001081e */
[-C--:B------:R-:W-:Y:S02]  /*21240*/  FFMA.FTZ R194, R20, R31.reuse, -R30 ;  /* 0x0000001f14c27223 */ /* 0x080fe4000001081e */
[----:B------:R-:W-:Y:S01]  /*21250*/  MUFU.EX2 R0, R0 ;  /* 0x0000000000007308 */ /* 0x000fe20000000800 */
[----:B------:R-:W-:Y:S01]  /*21260*/  LDSM.16.MT88.4 R20, [R223+0x15000] ;  /* 0x01500000df14783b */ /* 0x000fe20000004200 */
[----:B------:R-:W-:-:S02]  /*21270*/  FFMA.FTZ R191, R25, R31, -R176 ;  /* 0x0000001f19bf7223 */ /* 0x000fc400000108b0 */
[-CC-:B------:R-:W-:Y:S02]  /*21280*/  FFMA.FTZ R196, R24, R31.reuse, -R176.reuse ;  /* 0x0000001f18c47223 */ /* 0x180fe400000108b0 */
[-CC-:B------:R-:W-:Y:S02]  /*21290*/  FFMA.FTZ R193, R172, R31.reuse, -R176.reuse ;  /* 0x0000001facc17223 */ /* 0x180fe400000108b0 */
[----:B------:R-:W4:Y:S01]  /*212a0*/  MUFU.EX2 R169, R169 ;  /* 0x000000a900a97308 */ /* 0x000f220000000800 */
[----:B---3--:R-:W-:Y:S01]  /*212b0*/  F2FP.PACK_AB R5, R2, R32 ;  /* 0x000000200205723e */ /* 0x008fe200000000ff */
[-C--:B------:R-:W-:Y:S02]  /*212c0*/  FFMA.FTZ R174, R174, R31.reuse, -R176 ;  /* 0x0000001faeae7223 */ /* 0x080fe400000108b0 */
[-CC-:B------:R-:W-:Y:S02]  /*212d0*/  FFMA.FTZ R171, R171, R31.reuse, -R30.reuse ;  /* 0x0000001fabab7223 */ /* 0x180fe4000001081e */
[----:B------:R-:W-:-:S02]  /*212e0*/  FFMA.FTZ R170, R170, R31, -R30 ;  /* 0x0000001faaaa7223 */ /* 0x000fc4000001081e */
[----:B------:R-:W3:Y:S01]  /*212f0*/  MUFU.EX2 R164, R164 ;  /* 0x000000a400a47308 */ /* 0x000ee20000000800 */
[-CC-:B------:R-:W-:Y:S02]  /*21300*/  FFMA.FTZ R172, R28, R31.reuse, -R30.reuse ;  /* 0x0000001f1cac7223 */ /* 0x180fe4000001081e */
[----:B------:R-:W-:-:S05]  /*21310*/  FFMA.FTZ R195, R29, R31, -R30 ;  /* 0x0000001f1dc37223 */ /* 0x000fca000001081e */
[----:B------:R-:W1:Y:S01]  /*21320*/  MUFU.EX2 R3, R3 ;  /* 0x0000000300037308 */ /* 0x000e620000000800 */
[----:B----4-:R-:W-:Y:S01]  /*21330*/  F2FP.PACK_AB R7, R169, R0 ;  /* 0x00000000a907723e */ /* 0x010fe200000000ff */
[----:B---3--:R-:W-:-:S06]  /*21340*/  FMUL.FTZ R160, R160, R164 ;  /* 0x000000a4a0a07220 */ /* 0x008fcc0000410000 */
        /* <DEDUP_REMOVED lines=23> */
[C---:B------:R-:W-:Y:S01]  /*214c0*/  HMMA.16816.F32 R152, R4.reuse, R16, R152 ;  /* 0x000000100498723c */ /* 0x040fe20000001898 */
[-C--:B------:R-:W-:Y:S02]  /*214d0*/  FMUL.FTZ R145, R145, R164.reuse ;  /* 0x000000a491917220 */ /* 0x080fe40000410000 */
[-C--:B------:R-:W-:Y:S01]  /*214e0*/  FMUL.FTZ R146, R146, R3.reuse ;  /* 0x0000000392927220 */ /* 0x080fe20000410000 */
[----:B------:R-:W-:Y:S01]  /*214f0*/  MUFU.EX2 R177, R177 ;  /* 0x000000b100b17308 */ /* 0x000fe20000000800 */
[----:B------:R-:W-:Y:S02]  /*21500*/  FMUL.FTZ R147, R147, R3 ;  /* 0x0000000393937220 */ /* 0x000fe40000410000 */
[-C--:B------:R-:W-:Y:S01]  /*21510*/  FMUL.FTZ R140, R140, R164.reuse ;  /* 0x000000a48c8c7220 */ /* 0x080fe20000410000 */
[----:B------:R-:W-:Y:S01]  /*21520*/  HMMA.16816.F32 R148, R4, R18, R148 ;  /* 0x000000120494723c */ /* 0x000fe20000001894 */
[----:B------:R-:W4:Y:S01]  /*21530*/  LDSM.16.MT88.4 R16, [R223+0x12000] ;  /* 0x01200000df10783b */ /* 0x000f220000004200 */
[----:B------:R-:W-:-:S02]  /*21540*/  FMUL.FTZ R141, R141, R164 ;  /* 0x000000a48d8d7220 */ /* 0x000fc40000410000 */
[-C--:B------:R-:W-:Y:S01]  /*21550*/  FMUL.FTZ R142, R142, R3.reuse ;  /* 0x000000038e8e7220 */ /* 0x080fe20000410000 */
[----:B------:R1:W1:Y:S01]  /*21560*/  MUFU.EX2 R182, R187 ;  /* 0x000000bb00b67308 */ /* 0x0002620000000800 */
[-C--:B------:R-:W-:Y:S02]  /*21570*/  FMUL.FTZ R143, R143, R3.reuse ;  /* 0x000000038f8f7220 */ /* 0x080fe40000410000 */
        /* <DEDUP_REMOVED lines=11> */
[----:B------:R-:W1:Y:S01]  /*21630*/  MUFU.EX2 R186, R186 ;  /* 0x000000ba00ba7308 */ /* 0x000e620000000800 */
[-C--:B------:R-:W-:Y:S01]  /*21640*/  FMUL.FTZ R135, R135, R3.reuse ;  /* 0x0000000387877220 */ /* 0x080fe20000410000 */
[C---:B---3--:R-:W-:Y:S01]  /*21650*/  HMMA.16816.F32 R136, R4.reuse, R8, R136 ;  /* 0x000000080488723c */ /* 0x048fe20000001888 */
[-C--:B-----5:R-:W-:Y:S02]  /*21660*/  FMUL.FTZ R36, R36, R164.reuse ;  /* 0x000000a424247220 */ /* 0x0a0fe40000410000 */
[-C--:B------:R-:W-:Y:S02]  /*21670*/  FMUL.FTZ R37, R37, R164.reuse ;  /* 0x000000a425257220 */ /* 0x080fe40000410000 */
[-C--:B------:R-:W-:Y:S01]  /*21680*/  FMUL.FTZ R38, R38, R3.reuse ;  /* 0x0000000326267220 */ /* 0x080fe20000410000 */
[----:B------:R-:W-:Y:S01]  /*21690*/  MUFU.EX2 R188, R188 ;  /* 0x000000bc00bc7308 */ /* 0x000fe20000000800 */
[----:B------:R-:W-:Y:S01]  /*216a0*/  FMUL.FTZ R39, R39, R3 ;  /* 0x0000000327277220 */ /* 0x000fe20000410000 */
[----:B------:R-:W-:Y:S01]  /*216b0*/  HMMA.16816.F32 R132, R4, R10, R132 ;  /* 0x0000000a0484723c */ /* 0x000fe20000001884 */
[----:B------:R-:W3:Y:S01]  /*216c0*/  LDSM.16.MT88.4 R8, [R220+0x12000] ;  /* 0x01200000dc08783b */ /* 0x000ee20000004200 */
[----:B------:R-:W-:-:S02]  /*216d0*/  FMUL.FTZ R40, R40, R164 ;  /* 0x000000a428287220 */ /* 0x000fc40000410000 */
[-C--:B------:R-:W-:Y:S02]  /*216e0*/  FMUL.FTZ R41, R41, R164.reuse ;  /* 0x000000a429297220 */ /* 0x080fe40000410000 */
[-C--:B------:R-:W-:Y:S01]  /*216f0*/  FMUL.FTZ R42, R42, R3.reuse ;  /* 0x000000032a2a7220 */ /* 0x080fe20000410000 */
[----:B------:R-:W-:Y:S01]  /*21700*/  MUFU.EX2 R181, R181 ;  /* 0x000000b500b57308 */ /* 0x000fe20000000800 */
[-C--:B------:R-:W-:Y:S01]  /*21710*/  FMUL.FTZ R43, R43, R3.reuse ;  /* 0x000000032b2b7220 */ /* 0x080fe20000410000 */
[C---:B----4-:R-:W-:Y:S01]  /*21720*/  HMMA.16816.F32 R36, R4.reuse, R16, R36 ;  /* 0x000000100424723c */ /* 0x050fe20000001824 */
[-C--:B------:R-:W-:Y:S02]  /*21730*/  FMUL.FTZ R44, R44, R164.reuse ;  /* 0x000000a42c2c7220 */ /* 0x080fe40000410000 */
[-C--:B------:R-:W-:Y:S02]  /*21740*/  FMUL.FTZ R45, R45, R164.reuse ;  /* 0x000000a42d2d7220 */ /* 0x080fe40000410000 */
[-C--:B------:R-:W-:Y:S01]  /*21750*/  FMUL.FTZ R46, R46, R3.reuse ;  /* 0x000000032e2e7220 */ /* 0x080fe20000410000 */
[----:B------:R-:W-:Y:S01]  /*21760*/  MUFU.EX2 R190, R190 ;  /* 0x000000be00be7308 */ /* 0x000fe20000000800 */
[----:B------:R-:W-:Y:S01]  /*21770*/  FMUL.FTZ R47, R47, R3 ;  /* 0x000000032f2f7220 */ /* 0x000fe20000410000 */
[----:B------:R-:W-:Y:S01]  /*21780*/  HMMA.16816.F32 R40, R4, R18, R40 ;  /* 0x000000120428723c */ /* 0x000fe20000001828 */
[-C--:B------:R-:W-:Y:S01]  /*21790*/  FMUL.FTZ R48, R48, R164.reuse ;  /* 0x000000a430307220 */ /* 0x080fe20000410000 */
[----:B------:R-:W4:Y:S01]  /*217a0*/  LDSM.16.MT88.4 R16, [R219+0x12000] ;  /* 0x01200000db10783b */ /* 0x000f220000004200 */
        /* <DEDUP_REMOVED lines=37> */
[----:B------:R-:W4:Y:S01]  /*21a00*/  LDSM.16.MT88.4 R16, [R220+0x14000] ;  /* 0x01400000dc10783b */ /* 0x000f220000004200 */
[----:B------:R-:W-:-:S02]  /*21a10*/  FMUL.FTZ R72, R72, R164 ;  /* 0x000000a448487220 */ /* 0x000fc40000410000 */
[-C--:B------:R-:W-:Y:S02]  /*21a20*/  FMUL.FTZ R73, R73, R164.reuse ;  /* 0x000000a449497220 */ /* 0x080fe40000410000 */
        /* <DEDUP_REMOVED lines=39> */
[-C--:B------:R-:W-:Y:S02]  /*21ca0*/  FMUL.FTZ R98, R98, R3.reuse ;  /* 0x0000000362627220 */ /* 0x080fe40000410000 */
[-C--:B------:R-:W-:Y:S01]  /*21cb0*/  FMUL.FTZ R99, R99, R3.reuse ;  /* 0x0000000363637220 */ /* 0x080fe20000410000 */
        /* <DEDUP_REMOVED lines=17> */
[-C--:B------:R-:W-:Y:S01]  /*21dd0*/  FMUL.FTZ R112, R112, R164.reuse ;  /* 0x000000a470707220 */ /* 0x080fe20000410000 */
[----:B------:R-:W3:Y:S01]  /*21de0*/  LDSM.16.MT88.4 R8, [R219+0x16000] ;  /* 0x01600000db08783b */ /* 0x000ee20000004200 */
[-C--:B------:R-:W-:Y:S02]  /*21df0*/  FMUL.FTZ R113, R113, R164.reuse ;  /* 0x000000a471717220 */ /* 0x080fe40000410000 */
[-C--:B------:R-:W-:Y:S02]  /*21e00*/  FMUL.FTZ R114, R114, R3.reuse ;  /* 0x0000000372727220 */ /* 0x080fe40000410000 */
[----:B------:R-:W-:Y:S01]  /*21e10*/  FMUL.FTZ R115, R115, R3 ;  /* 0x0000000373737220 */ /* 0x000fe20000410000 */
[----:B----4-:R-:W-:Y:S01]  /*21e20*/  HMMA.16816.F32 R108, R4, R16, R108 ;  /* 0x00000010046c723c */ /* 0x010fe2000000186c */
[----:B------:R-:W-:-:S02]  /*21e30*/  FMUL.FTZ R116, R116, R164 ;  /* 0x000000a474747220 */ /* 0x000fc40000410000 */
[-C--:B------:R-:W-:Y:S02]  /*21e40*/  FMUL.FTZ R117, R117, R164.reuse ;  /* 0x000000a475757220 */ /* 0x080fe40000410000 */
[-C--:B------:R-:W-:Y:S02]  /*21e50*/  FMUL.FTZ R118, R118, R3.reuse ;  /* 0x0000000376767220 */ /* 0x080fe40000410000 */
[-C--:B------:R-:W-:Y:S01]  /*21e60*/  FMUL.FTZ R119, R119, R3.reuse ;  /* 0x0000000377777220 */ /* 0x080fe20000410000 */
[----:B------:R-:W-:Y:S01]  /*21e70*/  HMMA.16816.F32 R112, R4, R18, R112 ;  /* 0x000000120470723c */ /* 0x000fe20000001870 */
[-C--:B------:R-:W-:Y:S01]  /*21e80*/  FMUL.FTZ R120, R120, R164.reuse ;  /* 0x000000a478787220 */ /* 0x080fe20000410000 */
[----:B------:R-:W4:Y:S01]  /*21e90*/  LDSM.16.MT88.4 R16, [R223+0x10800] ;  /* 0x01080000df10783b */ /* 0x000f220000004200 */
[----:B------:R-:W-:Y:S02]  /*21ea0*/  FMUL.FTZ R121, R121, R164 ;  /* 0x000000a479797220 */ /* 0x000fe40000410000 */
[----:B------:R-:W-:-:S02]  /*21eb0*/  FMUL.FTZ R122, R122, R3 ;  /* 0x000000037a7a7220 */ /* 0x000fc40000410000 */
        /* <DEDUP_REMOVED lines=11> */
[----:B------:R-:W-:Y:S01]  /*21f70*/  FMUL.FTZ R131, R131, R3 ;  /* 0x0000000383837220 */ /* 0x000fe20000410000 */
[C---:B---3--:R-:W-:Y:S01]  /*21f80*/  HMMA.16816.F32 R124, R4.reuse, R8, R124 ;  /* 0x00000008047c723c */ /* 0x048fe2000000187c */
[----:B-1----:R-:W-:Y:S02]  /*21f90*/  FFMA.FTZ R187, R26, R31, -R176 ;  /* 0x0000001f1abb7223 */ /* 0x002fe400000108b0 */
[----:B------:R-:W-:Y:S01]  /*21fa0*/  LDSM.16.MT88.4 R24, [R219+0x17000] ;  /* 0x01700000db18783b */ /* 0x000fe20000004200 */
[----:B------:R-:W-:Y:S02]  /*21fb0*/  FFMA.FTZ R164, R252, R164, R165 ;  /* 0x000000a4fca47223 */ /* 0x000fe400000100a5 */
[----:B------:R-:W-:Y:S01]  /*21fc0*/  FFMA.FTZ R3, R251, R3, R32 ;  /* 0x00000003fb037223 */ /* 0x000fe20000010020 */
[----:B------:R-:W1:Y:S01]  /*21fd0*/  MUFU.EX2 R187, R187 ;  /* 0x000000bb00bb7308 */ /* 0x000e620000000800 */
[----:B------:R-:W-:Y:S01]  /*21fe0*/  HMMA.16816.F32 R128, R4, R10, R128 ;  /* 0x0000000a0480723c */ /* 0x000fe20000001880 */
[----:B------:R-:W3:Y:S01]  /*21ff0*/  LDSM.16.MT88.4 R8, [R220+0x10800] ;  /* 0x01080000dc08783b */ /* 0x000ee20000004200 */
[----:B------:R-:W-:Y:S01]  /*22000*/  FADD.FTZ R35, R35, R164 ;  /* 0x000000a423237221 */ /* 0x000fe20000010000 */
[----:B------:R-:W-:Y:S01]  /*22010*/  MOV R164, R168 ;  /* 0x000000a800a47202 */ /* 0x000fe20000000f00 */
[----:B------:R-:W-:Y:S01]  /*22020*/  FADD.FTZ R3, R2, R3 ;  /* 0x0000000302037221 */ /* 0x000fe20000010000 */
[----:B------:R-:W-:Y:S01]  /*22030*/  LDSM.16.MT88.4 R28, [R223+0x13800] ;  /* 0x01380000df1c783b */ /* 0x000fe20000004200 */
        /* <DEDUP_REMOVED lines=12> */
[C---:B----4-:R-:W-:Y:S01]  /*22100*/  HMMA.16816.F32 R160, R4.reuse, R16, R160 ;  /* 0x0000001004a0723c */ /* 0x050fe200000018a0 */
[----:B------:R-:W-:Y:S02]  /*22110*/  FADD.FTZ R182, R182, R177 ;  /* 0x000000b1b6b67221 */ /* 0x000fe40000010000 */
[----:B------:R-:W-:Y:S02]  /*22120*/  FADD.FTZ R175, R175, R178 ;  /* 0x000000b2afaf7221 */ /* 0x000fe40000010000 */
[----:B------:R-:W-:Y:S02]  /*22130*/  FADD.FTZ R179, R179, R182 ;  /* 0x000000b6b3b37221 */ /* 0x000fe40000010000 */
[----:B------:R-:W-:Y:S01]  /*22140*/  FADD.FTZ R180, R180, R175 ;  /* 0x000000afb4b47221 */ /* 0x000fe20000010000 */
[----:B------:R-:W-:Y:S01]  /*22150*/  HMMA.16816.F32 R156, R4, R18, R156 ;  /* 0x00000012049c723c */ /* 0x000fe2000000189c */
[----:B------:R-:W4:Y:S01]  /*22160*/  LDSM.16.MT88.4 R16, [R219+0x10800] ;  /* 0x01080000db10783b */ /* 0x000f220000004200 */
[----:B------:R-:W-:-:S06]  /*22170*/  FADD.FTZ R186, R186, R179 ;  /* 0x000000b3baba7221 */ /* 0x000fcc0000010000 */
        /* <DEDUP_REMOVED lines=43> */
[----:B------:R-:W-:Y:S01]  /*22430*/  HMMA.16816.F32 R128, R4, R18, R128 ;  /* 0x000000120480723c */ /* 0x000fe20000001880 */
[----:B------:R-:W4:Y:S06]  /*22440*/  LDSM.16.MT88.4 R16, [R220+0x11000] ;  /* 0x01100000dc10783b */ /* 0x000f2c0000004200 */
        /* <DEDUP_REMOVED lines=53> */
[----:B------:R-:W-:Y:S07]  /*227a0*/  LDSM.16.MT88.4 R24, [R221+0x13800] ;  /* 0x01380000dd18783b */ /* 0x000fee0000004200 */
[C---:B-1----:R-:W-:Y:S08]  /*227b0*/  HMMA.16816.F32 R108, R4.reuse, R12, R108 ;  /* 0x0000000c046c723c */ /* 0x042ff0000000186c */
[C---:B------:R-:W-:Y:S01]  /*227c0*/  HMMA.16816.F32 R112, R4.reuse, R14, R112 ;  /* 0x0000000e0470723c */ /* 0x040fe20000001870 */
[----:B------:R-:W1:Y:S07]  /*227d0*/  LDSM.16.MT88.4 R12, [R220+0x11800] ;  /* 0x01180000dc0c783b */ /* 0x000e6e0000004200 */
        /* <DEDUP_REMOVED lines=47> */
[C---:B---3--:R-:W-:Y:S08]  /*22ad0*/  HMMA.16816.F32 R84, R4.reuse, R20, R84 ;  /* 0x000000140454723c */ /* 0x048ff00000001854 */
[C---:B------:R-:W-:Y:S08]  /*22ae0*/  HMMA.16816.F32 R88, R4.reuse, R22, R88 ;  /* 0x000000160458723c */ /* 0x040ff00000001858 */
[C---:B------:R-:W-:Y:S08]  /*22af0*/  HMMA.16816.F32 R92, R4.reuse, R24, R92 ;  /* 0x00000018045c723c */ /* 0x040ff0000000185c */
[C---:B------:R-:W-:Y:S08]  /*22b00*/  HMMA.16816.F32 R96, R4.reuse, R26, R96 ;  /* 0x0000001a0460723c */ /* 0x040ff00000001860 */
[C---:B--2---:R-:W-:Y:S08]  /*22b10*/  HMMA.16816.F32 R108, R4.reuse, R8, R108 ;  /* 0x00000008046c723c */ /* 0x044ff0000000186c */
[C---:B------:R-:W-:Y:S08]  /*22b20*/  HMMA.16816.F32 R112, R4.reuse, R10, R112 ;  /* 0x0000000a0470723c */ /* 0x040ff00000001870 */
[C---:B------:R-:W-:Y:S08]  /*22b30*/  HMMA.16816.F32 R116, R4.reuse, R16, R116 ;  /* 0x000000100474723c */ /* 0x040ff00000001874 */
[C---:B------:R-:W-:Y:S08]  /*22b40*/  HMMA.16816.F32 R120, R4.reuse, R18, R120 ;  /* 0x000000120478723c */ /* 0x040ff00000001878 */
[C---:B-1----:R-:W-:Y:S08]  /*22b50*/  HMMA.16816.F32 R124, R4.reuse, R12, R124 ;  /* 0x0000000c047c723c */ /* 0x042ff0000000187c */
[----:B------:R-:W-:Y:S11]  /*22b60*/  HMMA.16816.F32 R128, R4, R14, R128 ;  /* 0x0000000e0480723c */ /* 0x000ff60000001880 */
[----:B------:R-:W-:Y:S08]  /*22b70*/  @!UPT UIADD3 URZ, URZ, URZ, URZ ;  /* 0x0000003f3f3ff290 */ /* 0x000ff0000fffe03f */
.L_x_3870:
[----:B------:R-:W-:Y:S05]  /*22b80*/  @!P6 BRA `(.L_x_3879) ;  /* 0x000054800000e947 */ /* 0x000fea0003800000 */
[----:B------:R-:W-:Y:S02]  /*22b90*/  MOV R0, R3 ;  /* 0x0000000300007202 */ /* 0x000fe40000000f00 */
[----:B------:R-:W-:-:S02]  /*22ba0*/  MOV R2, R164 ;  /* 0x000000a400027202 */ /* 0x000fc40000000f00 */
.L_x_3888:
        /* <DEDUP_REMOVED lines=14> */
[----:B------:R-:W2:Y:S04]  /*22c90*/  LD.E R10, [R164.64+0x170] ;  /* 0x00017004a40a7980 */ /* 0x000ea8000c101900 */
[----:B------:R-:W3:Y:S01]  /*22ca0*/  LD.E.64 R14, [R164.64+0x28] ;  /* 0x00002804a40e7980 */ /* 0x000ee2000c101b00 */
        /* <DEDUP_REMOVED lines=11> */
[----:B------:R-:W-:Y:S02]  /*22d60*/  ISETP.GE.AND P0, PT, R3, RZ, PT ;  /* 0x000000ff0300720c */ /* 0x000fe40003f06270 */
[-C--:B------:R-:W-:Y:S01]  /*22d70*/  LOP3.LUT R3, RZ, R10.reuse, RZ, 0x33, !PT ;  /* 0x0000000aff037212 */ /* 0x080fe200078e33ff */
        /* <DEDUP_REMOVED lines=27> */
[-C--:B------:R-:W-:Y:S02]  /*22f30*/  LEA R18, P1, R5, R242.reuse, 0x2 ;  /* 0x000000f205127211 */ /* 0x080fe400078210ff */
[----:B------:R-:W-:Y:S02]  /*22f40*/  LEA R16, P0, R9, R242, 0x2 ;  /* 0x000000f209107211 */ /* 0x000fe400078010ff */
[-C--:B------:R-:W-:Y:S01]  /*22f50*/  LEA.HI.X.SX32 R19, R5, R243.reuse, 0x2, P1 ;  /* 0x000000f305137211 */ /* 0x080fe200008f16ff */
[C---:B------:R-:W-:Y:S01]  /*22f60*/  IMAD.IADD R5, R9.reuse, 0x1, -R5 ;  /* 0x0000000109057824 */ /* 0x040fe200078e0a05 */
[----:B------:R-:W-:Y:S03]  /*22f70*/  LEA.HI.X.SX32 R17, R9, R243, 0x2, P0 ;  /* 0x000000f309117211 */ /* 0x000fe600000f16ff */
[----:B------:R-:W-:Y:S01]  /*22f80*/  IMAD R10, R10, R5, -0x40 ;  /* 0xffffffc00a0a7424 */ /* 0x000fe200078e0205 */
[----:B------:R-:W4:Y:S04]  /*22f90*/  LD.E R3, [R18.64] ;  /* 0x0000000412037980 */ /* 0x000f28000c101900 */
        /* <DEDUP_REMOVED lines=14> */
.L_x_3881:
[----:B------:R-:W-:Y:S02]  /*23080*/  ULDC.64 UR4, c[0x0][0x118] ;  /* 0x0000460000047ab9 */ /* 0x000fe40000000a00 */
[----:B------:R-:W2:Y:S02]  /*23090*/  LD.E R7, [R164.64+0x40] ;  /* 0x00004004a4077980 */ /* 0x000ea4000c101900 */
[----:B--2---:R-:W-:Y:S04]  /*230a0*/  LEA R7, -R7, RZ, 0x6 ;  /* 0x000000ff07077211 */ /* 0x004fe800078e31ff */
[----:B------:R-:W-:Y:S02]  /*230b0*/  SHF.R.S32.HI R4, RZ, 0x1f, R7 ;  /* 0x0000001fff047819 */ /* 0x000fe40000011407 */
.L_x_3882:
[----:B------:R-:W-:Y:S05]  /*230c0*/  BSYNC B0 ;  /* 0x0000000000007941 */ /* 0x000fea0003800000 */
.L_x_3880:
[C---:B------:R-:W-:Y:S01]  /*230d0*/  LOP3.LUT P6, RZ, R246.reuse, 0x1, RZ, 0xc0, !PT ;  /* 0x00000001f6ff7812 */ /* 0x040fe200078cc0ff */
[----:B------:R-:W-:Y:S01]  /*230e0*/  ULDC.64 UR4, c[0x0][0x118] ;  /* 0x0000460000047ab9 */ /* 0x000fe20000000a00 */
[C---:B------:R-:W-:Y:S01]  /*230f0*/  LOP3.LUT P4, RZ, R246.reuse, 0x4, RZ, 0xc0, !PT ;  /* 0x00000004f6ff7812 */ /* 0x040fe2000788c0ff */
[----:B------:R-:W-:Y:S01]  /*23100*/  BSSY B1, `(.L_x_3883) ;  /* 0x0000262000017945 */ /* 0x000fe20003800000 */
[C---:B------:R-:W-:Y:S02]  /*23110*/  LOP3.LUT P5, RZ, R246.reuse, 0x2, RZ, 0xc0, !PT ;  /* 0x00000002f6ff7812 */ /* 0x040fe400078ac0ff */
[C---:B------:R-:W-:Y:S02]  /*23120*/  IADD3 R5, P1, R7.reuse, R230, RZ ;  /* 0x000000e607057210 */ /* 0x040fe40007f3e0ff */
[----:B------:R-:W-:Y:S02]  /*23130*/  LOP3.LUT P3, RZ, R246, 0x8, RZ, 0xc0, !PT ;  /* 0x00000008f6ff7812 */ /* 0x000fe4000786c0ff */
[----:B------:R-:W-:Y:S01]  /*23140*/  LEA R196, P0, R7, R184, 0x1 ;  /* 0x000000b807c47211 */ /* 0x000fe200078008ff */
[--C-:B------:R-:W-:Y:S01]  /*23150*/  IMAD.X R6, R4, 0x1, R231.reuse, P1 ;  /* 0x0000000104067824 */ /* 0x100fe200008e06e7 */
[----:B------:R-:W-:Y:S02]  /*23160*/  IADD3 R3, P2, R5, R230, RZ ;  /* 0x000000e605037210 */ /* 0x000fe40007f5e0ff */
[----:B------:R-:W-:Y:S02]  /*23170*/  LEA.HI.X R197, R7, R185, R4, 0x1, P0 ;  /* 0x000000b907c57211 */ /* 0x000fe400000f0c04 */
[CC--:B------:R-:W-:Y:S02]  /*23180*/  @P6 LEA R16, P1, R5.reuse, R184.reuse, 0x1 ;  /* 0x000000b805106211 */ /* 0x0c0fe400078208ff */
        /* <DEDUP_REMOVED lines=23> */
[CC--:B------:R-:W-:Y:S02]  /*23300*/  @P6 LEA R24, P0, R5.reuse, R184.reuse, 0x1 ;  /* 0x000000b805186211 */ /* 0x0c0fe400078008ff */
        /* <DEDUP_REMOVED lines=8> */
[----:B------:R-:W-:Y:S02]  /*23390*/  @P5 MOV R4, R196 ;  /* 0x000000c400045202 */ /* 0x000fe40000000f00 */
        /* <DEDUP_REMOVED lines=93> */
[----:B------:R-:W-:Y:S04]  /*23970*/  LDSM.16.M88.4 R192, [R222+0x8000] ;  /* 0x00800000dec0783b */ /* 0x000fe80000000200 */
[C---:B----4-:R-:W-:Y:S01]  /*23980*/  HMMA.16816.F32 R12, R32.reuse, R16, RZ ;  /* 0x00000010200c723c */ /* 0x050fe200000018ff */
[----:B------:R-:W-:Y:S05]  /*23990*/  LDSM.16.M88.4 R200, [R215] ;  /* 0x00000000d7c8783b */ /* 0x000fea0000000200 */
[----:B------:R-:W4:Y:S02]  /*239a0*/  LD.E R3, [R164.64+0x18c] ;  /* 0x00018c04a4037980 */ /* 0x000f24000c101900 */
        /* <DEDUP_REMOVED lines=14> */
[----:B------:R-:W2:Y:S07]  /*23a90*/  LDSM.16.M88.4 R184, [R222+0x9800] ;  /* 0x00980000deb8783b */ /* 0x000eae0000000200 */
[C---:B------:R-:W-:Y:S07]  /*23aa0*/  HMMA.16816.F32 R28, R172.reuse, R188, R28 ;  /* 0x000000bcac1c723c */ /* 0x040fee000000181c */
[----:B------:R-:W-:Y:S01]  /*23ab0*/  MOV R188, R196 ;  /* 0x000000c400bc7202 */ /* 0x000fe20000000f00 */
[----:B------:R-:W-:Y:S01]  /*23ac0*/  HMMA.16816.F32 R32, R172, R190, R32 ;  /* 0x000000beac20723c */ /* 0x000fe20000001820 */
[----:B------:R-:W-:Y:S03]  /*23ad0*/  LDSM.16.M88.4 R172, [R215+0x800] ;  /* 0x00080000d7ac783b */ /* 0x000fe60000000200 */
[----:B------:R-:W-:Y:S02]  /*23ae0*/  IMAD.MOV.U32 R189, RZ, RZ, R197 ;  /* 0x000000ffffbd7224 */ /* 0x000fe400078e00c5 */
[----:B------:R-:W2:Y:S02]  /*23af0*/  LDSM.16.M88.4 R196, [R224] ;  /* 0x00000000e0c4783b */ /* 0x000ea40000000200 */
[C---:B-1----:R-:W-:Y:S07]  /*23b00*/  HMMA.16816.F32 R4, R168.reuse, R192, R4 ;  /* 0x000000c0a804723c */ /* 0x042fee0000001804 */
[----:B------:R-:W-:Y:S01]  /*23b10*/  MOV R192, R188 ;  /* 0x000000bc00c07202 */ /* 0x000fe20000000f00 */
[C---:B------:R-:W-:Y:S04]  /*23b20*/  HMMA.16816.F32 R8, R168.reuse, R194, R8 ;  /* 0x000000c2a808723c */ /* 0x040fe80000001808 */
[----:B------:R-:W-:Y:S02]  /*23b30*/  IMAD.MOV.U32 R193, RZ, RZ, R189 ;  /* 0x000000ffffc17224 */ /* 0x000fe400078e00bd */
[----:B------:R-:W1:Y:S02]  /*23b40*/  LDSM.16.M88.4 R188, [R215+0x1000] ;  /* 0x00100000d7bc783b */ /* 0x000e640000000200 */
[C---:B---3--:R-:W-:Y:S07]  /*23b50*/  HMMA.16816.F32 R12, R168.reuse, R176, R12 ;  /* 0x000000b0a80c723c */ /* 0x048fee000000180c */
[----:B------:R-:W-:Y:S01]  /*23b60*/  MOV R176, R192 ;  /* 0x000000c000b07202 */ /* 0x000fe20000000f00 */
[C---:B------:R-:W-:Y:S04]  /*23b70*/  HMMA.16816.F32 R16, R168.reuse, R178, R16 ;  /* 0x000000b2a810723c */ /* 0x040fe80000001810 */
[----:B------:R-:W-:Y:S02]  /*23b80*/  IMAD.MOV.U32 R177, RZ, RZ, R193 ;  /* 0x000000ffffb17224 */ /* 0x000fe400078e00c1 */
[----:B------:R-:W3:Y:S02]  /*23b90*/  LDSM.16.M88.4 R192, [R215+0x1800] ;  /* 0x00180000d7c0783b */ /* 0x000ee40000000200 */
[C---:B-----5:R-:W-:Y:S08]  /*23ba0*/  HMMA.16816.F32 R20, R168.reuse, R180, R20 ;  /* 0x000000b4a814723c */ /* 0x060ff00000001814 */
[C---:B------:R-:W-:Y:S01]  /*23bb0*/  HMMA.16816.F32 R24, R168.reuse, R182, R24 ;  /* 0x000000b6a818723c */ /* 0x040fe20000001818 */
[----:B------:R-:W-:Y:S07]  /*23bc0*/  LDSM.16.M88.4 R180, [R228+0xa800] ;  /* 0x00a80000e4b4783b */ /* 0x000fee0000000200 */
[C---:B--2---:R-:W-:Y:S08]  /*23bd0*/  HMMA.16816.F32 R28, R168.reuse, R184, R28 ;  /* 0x000000b8a81c723c */ /* 0x044ff0000000181c */
[----:B------:R-:W-:Y:S01]  /*23be0*/  HMMA.16816.F32 R32, R168, R186, R32 ;  /* 0x000000baa820723c */ /* 0x000fe20000001820 */
[----:B------:R-:W-:Y:S05]  /*23bf0*/  LDSM.16.M88.4 R168, [R229+0x2000] ;  /* 0x00200000e5a8783b */ /* 0x000fea0000000200 */
[----:B------:R-:W-:Y:S02]  /*23c00*/  LDSM.16.M88.4 R184, [R228+0xb000] ;  /* 0x00b00000e4b8783b */ /* 0x000fe40000000200 */
[C---:B------:R-:W-:Y:S07]  /*23c10*/  HMMA.16816.F32 R4, R196.reuse, R200, R4 ;  /* 0x000000c8c404723c */ /* 0x040fee0000001804 */
[----:B------:R-:W-:Y:S01]  /*23c20*/  MOV R200, R176 ;  /* 0x000000b000c87202 */ /* 0x000fe20000000f00 */
[C---:B------:R-:W-:Y:S04]  /*23c30*/  HMMA.16816.F32 R8, R196.reuse, R202, R8 ;  /* 0x000000cac408723c */ /* 0x040fe80000001808 */
[----:B------:R-:W-:Y:S02]  /*23c40*/  IMAD.MOV.U32 R201, RZ, RZ, R177 ;  /* 0x000000ffffc97224 */ /* 0x000fe400078e00b1 */
[----:B------:R-:W2:Y:S02]  /*23c50*/  LDSM.16.M88.4 R176, [R228+0xa000] ;  /* 0x00a00000e4b0783b */ /* 0x000ea40000000200 */
[C---:B------:R-:W-:Y:S07]  /*23c60*/  HMMA.16816.F32 R12, R196.reuse, R172, R12 ;  /* 0x000000acc40c723c */ /* 0x040fee000000180c */
[----:B------:R-:W-:Y:S01]  /*23c70*/  MOV R172, R200 ;  /* 0x000000c800ac7202 */ /* 0x000fe20000000f00 */
[C---:B------:R-:W-:Y:S04]  /*23c80*/  HMMA.16816.F32 R16, R196.reuse, R174, R16 ;  /* 0x000000aec410723c */ /* 0x040fe80000001810 */
[----:B------:R-:W-:Y:S02]  /*23c90*/  IMAD.MOV.U32 R173, RZ, RZ, R201 ;  /* 0x000000ffffad7224 */ /* 0x000fe400078e00c9 */
[----:B------:R-:W5:Y:S02]  /*23ca0*/  LDSM.16.M88.4 R200, [R228+0xb800] ;  /* 0x00b80000e4c8783b */ /* 0x000f640000000200 */
[C---:B-1----:R-:W-:Y:S08]  /*23cb0*/  HMMA.16816.F32 R20, R196.reuse, R188, R20 ;  /* 0x000000bcc414723c */ /* 0x042ff00000001814 */
[C---:B------:R-:W-:Y:S01]  /*23cc0*/  HMMA.16816.F32 R24, R196.reuse, R190, R24 ;  /* 0x000000bec418723c */ /* 0x040fe20000001818 */
[----:B------:R-:W-:Y:S07]  /*23cd0*/  LDSM.16.M88.4 R188, [R214] ;  /* 0x00000000d6bc783b */ /* 0x000fee0000000200 */
[C---:B---3--:R-:W-:Y:S07]  /*23ce0*/  HMMA.16816.F32 R28, R196.reuse, R192, R28 ;  /* 0x000000c0c41c723c */ /* 0x048fee000000181c */
[----:B------:R-:W-:Y:S01]  /*23cf0*/  MOV R192, R172 ;  /* 0x000000ac00c07202 */ /* 0x000fe20000000f00 */
[----:B------:R-:W-:Y:S04]  /*23d00*/  HMMA.16816.F32 R32, R196, R194, R32 ;  /* 0x000000c2c420723c */ /* 0x000fe80000001820 */
[----:B------:R-:W-:Y:S02]  /*23d10*/  IMAD.MOV.U32 R193, RZ, RZ, R173 ;  /* 0x000000ffffc17224 */ /* 0x000fe400078e00ad */
[----:B------:R-:W1:Y:S01]  /*23d20*/  LDSM.16.M88.4 R172, [R227+0x2000] ;  /* 0x00200000e3ac783b */ /* 0x000e620000000200 */
[----:B------:R-:W-:Y:S01]  /*23d30*/  MOV R198, R192 ;  /* 0x000000c000c67202 */ /* 0x000fe20000000f00 */
[C---:B--2---:R-:W-:Y:S05]  /*23d40*/  HMMA.16816.F32 R4, R168.reuse, R176, R4 ;  /* 0x000000b0a804723c */ /* 0x044fea0000001804 */
[----:B------:R-:W-:Y:S02]  /*23d50*/  IMAD.MOV.U32 R199, RZ, RZ, R193 ;  /* 0x000000ffffc77224 */ /* 0x000fe400078e00c1 */
[----:B------:R-:W2:Y:S01]  /*23d60*/  LDSM.16.M88.4 R192, [R213] ;  /* 0x00000000d5c0783b */ /* 0x000ea20000000200 */
[C---:B------:R-:W-:Y:S04]  /*23d70*/  HMMA.16816.F32 R8, R168.reuse, R178, R8 ;  /* 0x000000b2a808723c */ /* 0x040fe80000001808 */
[----:B------:R-:W3:Y:S04]  /*23d80*/  LDSM.16.M88.4 R176, [R212] ;  /* 0x00000000d4b0783b */ /* 0x000ee80000000200 */
[C---:B------:R-:W-:Y:S08]  /*23d90*/  HMMA.16816.F32 R12, R168.reuse, R180, R12 ;  /* 0x000000b4a80c723c */ /* 0x040ff0000000180c */
[C---:B------:R-:W-:Y:S01]  /*23da0*/  HMMA.16816.F32 R16, R168.reuse, R182, R16 ;  /* 0x000000b6a810723c */ /* 0x040fe20000001810 */
[----:B------:R-:W2:Y:S07]  /*23db0*/  LDSM.16.M88.4 R180, [R211] ;  /* 0x00000000d3b4783b */ /* 0x000eae0000000200 */
[C---:B------:R-:W-:Y:S08]  /*23dc0*/  HMMA.16816.F32 R20, R168.reuse, R184, R20 ;  /* 0x000000b8a814723c */ /* 0x040ff00000001814 */
[C---:B------:R-:W-:Y:S01]  /*23dd0*/  HMMA.16816.F32 R24, R168.reuse, R186, R24 ;  /* 0x000000baa818723c */ /* 0x040fe20000001818 */
[----:B------:R-:W-:Y:S07]  /*23de0*/  LDSM.16.M88.4 R184, [R225+0x2000] ;  /* 0x00200000e1b8783b */ /* 0x000fee0000000200 */
[C---:B-----5:R-:W-:Y:S07]  /*23df0*/  HMMA.16816.F32 R28, R168.reuse, R200, R28 ;  /* 0x000000c8a81c723c */ /* 0x060fee000000181c */
[----:B------:R-:W-:Y:S01]  /*23e00*/  MOV R200, R198 ;  /* 0x000000c600c87202 */ /* 0x000fe20000000f00 */
[----:B------:R-:W-:Y:S01]  /*23e10*/  HMMA.16816.F32 R32, R168, R202, R32 ;  /* 0x000000caa820723c */ /* 0x000fe20000001820 */
[----:B------:R-:W-:Y:S03]  /*23e20*/  LDSM.16.M88.4 R168, [R222+0xa800] ;  /* 0x00a80000dea8783b */ /* 0x000fe60000000200 */
[----:B------:R-:W-:Y:S02]  /*23e30*/  IMAD.MOV.U32 R201, RZ, RZ, R199 ;  /* 0x000000ffffc97224 */ /* 0x000fe400078e00c7 */
[----:B------:R-:W5:Y:S02]  /*23e40*/  LDSM.16.M88.4 R196, [R222+0xa000] ;  /* 0x00a00000dec4783b */ /* 0x000f640000000200 */
        /* <DEDUP_REMOVED lines=10> */
[----:B------:R-:W-:Y:S01]  /*23ef0*/  HMMA.16816.F32 R32, R172, R182, R32 ;  /* 0x000000b6ac20723c */ /* 0x000fe20000001820 */
[----:B------:R-:W3:Y:S05]  /*23f00*/  LDSM.16.M88.4 R172, [R224+0x2000] ;  /* 0x00200000e0ac783b */ /* 0x000eea0000000200 */
[----:B------:R-:W2:Y:S02]  /*23f10*/  LDSM.16.M88.4 R180, [R215+0x2800] ;  /* 0x00280000d7b4783b */ /* 0x000ea40000000200 */
[C---:B-----5:R-:W-:Y:S08]  /*23f20*/  HMMA.16816.F32 R4, R184.reuse, R196, R4 ;  /* 0x000000c4b804723c */ /* 0x060ff00000001804 */
[C---:B------:R-:W-:Y:S01]  /*23f30*/  HMMA.16816.F32 R8, R184.reuse, R198, R8 ;  /* 0x000000c6b808723c */ /* 0x040fe20000001808 */
[----:B------:R-:W5:Y:S07]  /*23f40*/  LDSM.16.M88.4 R196, [R215+0x3000] ;  /* 0x00300000d7c4783b */ /* 0x000f6e0000000200 */
[C---:B------:R-:W-:Y:S08]  /*23f50*/  HMMA.16816.F32 R12, R184.reuse, R168, R12 ;  /* 0x000000a8b80c723c */ /* 0x040ff0000000180c */
[C---:B------:R-:W-:Y:S01]  /*23f60*/  HMMA.16816.F32 R16, R184.reuse, R170, R16 ;  /* 0x000000aab810723c */ /* 0x040fe20000001810 */
[----:B------:R-:W4:Y:S07]  /*23f70*/  LDSM.16.M88.4 R168, [R215+0x3800] ;  /* 0x00380000d7a8783b */ /* 0x000f2e0000000200 */
[C---:B-1----:R-:W-:Y:S08]  /*23f80*/  HMMA.16816.F32 R20, R184.reuse, R188, R20 ;  /* 0x000000bcb814723c */ /* 0x042ff00000001814 */
[C---:B------:R-:W-:Y:S01]  /*23f90*/  HMMA.16816.F32 R24, R184.reuse, R190, R24 ;  /* 0x000000beb818723c */ /* 0x040fe20000001818 */
[----:B------:R-:W-:Y:S07]  /*23fa0*/  LDSM.16.M88.4 R188, [R228+0xc000] ;  /* 0x00c00000e4bc783b */ /* 0x000fee0000000200 */
[C---:B--2---:R-:W-:Y:S08]  /*23fb0*/  HMMA.16816.F32 R28, R184.reuse, R192, R28 ;  /* 0x000000c0b81c723c */ /* 0x044ff0000000181c */
[----:B------:R-:W-:Y:S01]  /*23fc0*/  HMMA.16816.F32 R32, R184, R194, R32 ;  /* 0x000000c2b820723c */ /* 0x000fe20000001820 */
[----:B------:R-:W1:Y:S05]  /*23fd0*/  LDSM.16.M88.4 R184, [R229+0x4000] ;  /* 0x00400000e5b8783b */ /* 0x000e6a0000000200 */
[----:B------:R-:W2:Y:S02]  /*23fe0*/  LDSM.16.M88.4 R192, [R228+0xc800] ;  /* 0x00c80000e4c0783b */ /* 0x000ea40000000200 */
[C---:B---3--:R-:W-:Y:S08]  /*23ff0*/  HMMA.16816.F32 R4, R172.reuse, R176, R4 ;  /* 0x000000b0ac04723c */ /* 0x048ff00000001804 */
[C---:B------:R-:W-:Y:S01]  /*24000*/  HMMA.16816.F32 R8, R172.reuse, R178, R8 ;  /* 0x000000b2ac08723c */ /* 0x040fe20000001808 */
[----:B------:R-:W3:Y:S07]  /*24010*/  LDSM.16.M88.4 R176, [R228+0xd000] ;  /* 0x00d00000e4b0783b */ /* 0x000eee0000000200 */
[C---:B------:R-:W-:Y:S08]  /*24020*/  HMMA.16816.F32 R12, R172.reuse, R180, R12 ;  /* 0x000000b4ac0c723c */ /* 0x040ff0000000180c */
[C---:B------:R-:W-:Y:S01]  /*24030*/  HMMA.16816.F32 R16, R172.reuse, R182, R16 ;  /* 0x000000b6ac10723c */ /* 0x040fe20000001810 */
[----:B------:R-:W-:Y:S07]  /*24040*/  LDSM.16.M88.4 R180, [R210] ;  /* 0x00000000d2b4783b */ /* 0x000fee0000000200 */
[C---:B-----5:R-:W-:Y:S08]  /*24050*/  HMMA.16816.F32 R20, R172.reuse, R196, R20 ;  /* 0x000000c4ac14723c */ /* 0x060ff00000001814 */
[C---:B------:R-:W-:Y:S01]  /*24060*/  HMMA.16816.F32 R24, R172.reuse, R198, R24 ;  /* 0x000000c6ac18723c */ /* 0x040fe20000001818 */
[----:B------:R-:W-:Y:S07]  /*24070*/  LDSM.16.M88.4 R196, [R209] ;  /* 0x00000000d1c4783b */ /* 0x000fee0000000200 */
[C---:B----4-:R-:W-:Y:S08]  /*24080*/  HMMA.16816.F32 R28, R172.reuse, R168, R28 ;  /* 0x000000a8ac1c723c */ /* 0x050ff0000000181c */
[----:B------:R-:W-:Y:S01]  /*24090*/  HMMA.16816.F32 R32, R172, R170, R32 ;  /* 0x000000aaac20723c */ /* 0x000fe20000001820 */
[----:B------:R-:W4:Y:S05]  /*240a0*/  LDSM.16.M88.4 R168, [R228+0xd800] ;  /* 0x00d80000e4a8783b */ /* 0x000f2a0000000200 */
[----:B------:R-:W5:Y:S02]  /*240b0*/  LDSM.16.M88.4 R172, [R227+0x4000] ;  /* 0x00400000e3ac783b */ /* 0x000f640000000200 */
[C---:B-1----:R-:W-:Y:S08]  /*240c0*/  HMMA.16816.F32 R4, R184.reuse, R188, R4 ;  /* 0x000000bcb804723c */ /* 0x042ff00000001804 */
[C---:B------:R-:W-:Y:S01]  /*240d0*/  HMMA.16816.F32 R8, R184.reuse, R190, R8 ;  /* 0x000000beb808723c */ /* 0x040fe20000001808 */
[----:B------:R-:W1:Y:S07]  /*240e0*/  LDSM.16.M88.4 R188, [R208] ;  /* 0x00000000d0bc783b */ /* 0x000e6e0000000200 */
[C---:B--2---:R-:W-:Y:S08]  /*240f0*/  HMMA.16816.F32 R12, R184.reuse, R192, R12 ;  /* 0x000000c0b80c723c */ /* 0x044ff0000000180c */
[C---:B------:R-:W-:Y:S01]  /*24100*/  HMMA.16816.F32 R16, R184.reuse, R194, R16 ;  /* 0x000000c2b810723c */ /* 0x040fe20000001810 */
[----:B------:R-:W2:Y:S07]  /*24110*/  LDSM.16.M88.4 R192, [R207] ;  /* 0x00000000cfc0783b */ /* 0x000eae0000000200 */
[C---:B---3--:R-:W-:Y:S08]  /*24120*/  HMMA.16816.F32 R20, R184.reuse, R176, R20 ;  /* 0x000000b0b814723c */ /* 0x048ff00000001814 */
[C---:B------:R-:W-:Y:S01]  /*24130*/  HMMA.16816.F32 R24, R184.reuse, R178, R24 ;  /* 0x000000b2b818723c */ /* 0x040fe20000001818 */
[----:B------:R-:W-:Y:S07]  /*24140*/  LDSM.16.M88.4 R176, [R222+0xc000] ;  /* 0x00c00000deb0783b */ /* 0x000fee0000000200 */
[C---:B----4-:R-:W-:Y:S08]  /*24150*/  HMMA.16816.F32 R28, R184.reuse, R168, R28 ;  /* 0x000000a8b81c723c */ /* 0x050ff0000000181c */
[----:B------:R-:W-:Y:S01]  /*24160*/  HMMA.16816.F32 R32, R184, R170, R32 ;  /* 0x000000aab820723c */ /* 0x000fe20000001820 */
[----:B------:R-:W3:Y:S05]  /*24170*/  LDSM.16.M88.4 R168, [R225+0x4000] ;  /* 0x00400000e1a8783b */ /* 0x000eea0000000200 */
[----:B------:R-:W-:Y:S02]  /*24180*/  LDSM.16.M88.4 R184, [R222+0xd000] ;  /* 0x00d00000deb8783b */ /* 0x000fe40000000200 */
[C---:B-----5:R-:W-:Y:S08]  /*24190*/  HMMA.16816.F32 R4, R172.reuse, R180, R4 ;  /* 0x000000b4ac04723c */ /* 0x060ff00000001804 */
[C---:B------:R-:W-:Y:S01]  /*241a0*/  HMMA.16816.F32 R8, R172.reuse, R182, R8 ;  /* 0x000000b6ac08723c */ /* 0x040fe20000001808 */
[----:B------:R-:W4:Y:S07]  /*241b0*/  LDSM.16.M88.4 R180, [R222+0xc800] ;  /* 0x00c80000deb4783b */ /* 0x000f2e0000000200 */
        /* <DEDUP_REMOVED lines=13> */
[C---:B----4-:R-:W-:Y:S08]  /*24290*/  HMMA.16816.F32 R12, R168.reuse, R180, R12 ;  /* 0x000000b4a80c723c */ /* 0x050ff0000000180c */
[C---:B------:R-:W-:Y:S01]  /*242a0*/  HMMA.16816.F32 R16, R168.reuse, R182, R16 ;  /* 0x000000b6a810723c */ /* 0x040fe20000001810 */
[----:B------:R-:W-:Y:S07]  /*242b0*/  LDSM.16.M88.4 R180, [R229+0x6000] ;  /* 0x00600000e5b4783b */ /* 0x000fee0000000200 */
[C---:B------:R-:W-:Y:S08]  /*242c0*/  HMMA.16816.F32 R20, R168.reuse, R184, R20 ;  /* 0x000000b8a814723c */ /* 0x040ff00000001814 */
[C---:B------:R-:W-:Y:S01]  /*242d0*/  HMMA.16816.F32 R24, R168.reuse, R186, R24 ;  /* 0x000000baa818723c */ /* 0x040fe20000001818 */
[----:B------:R-:W-:Y:S07]  /*242e0*/  LDSM.16.M88.4 R184, [R228+0xe000] ;  /* 0x00e00000e4b8783b */ /* 0x000fee0000000200 */
[C---:B-----5:R-:W-:Y:S08]  /*242f0*/  HMMA.16816.F32 R28, R168.reuse, R196, R28 ;  /* 0x000000c4a81c723c */ /* 0x060ff0000000181c */
[----:B------:R-:W-:Y:S01]  /*24300*/  HMMA.16816.F32 R32, R168, R198, R32 ;  /* 0x000000c6a820723c */ /* 0x000fe20000001820 */
[----:B------:R-:W4:Y:S05]  /*24310*/  LDSM.16.M88.4 R168, [R215+0x5800] ;  /* 0x00580000d7a8783b */ /* 0x000f2a0000000200 */
        /* <DEDUP_REMOVED lines=12> */
[----:B------:R-:W-:Y:S05]  /*243e0*/  LDSM.16.M88.4 R168, [R227+0x6000] ;  /* 0x00600000e3a8783b */ /* 0x000fea0000000200 */
[----:B------:R-:W3:Y:S02]  /*243f0*/  LDSM.16.M88.4 R172, [R206] ;  /* 0x00000000ceac783b */ /* 0x000ee40000000200 */
[C---:B------:R-:W-:Y:S08]  /*24400*/  HMMA.16816.F32 R4, R180.reuse, R184, R4 ;  /* 0x000000b8b404723c */ /* 0x040ff00000001804 */
[C---:B------:R-:W-:Y:S01]  /*24410*/  HMMA.16816.F32 R8, R180.reuse, R186, R8 ;  /* 0x000000bab408723c */ /* 0x040fe20000001808 */
[----:B------:R-:W4:Y:S07]  /*24420*/  LDSM.16.M88.4 R184, [R204] ;  /* 0x00000000ccb8783b */ /* 0x000f2e0000000200 */
[C---:B-----5:R-:W-:Y:S08]  /*24430*/  HMMA.16816.F32 R12, R180.reuse, R196, R12 ;  /* 0x000000c4b40c723c */ /* 0x060ff0000000180c */
[C---:B------:R-:W-:Y:S01]  /*24440*/  HMMA.16816.F32 R16, R180.reuse, R198, R16 ;  /* 0x000000c6b410723c */ /* 0x040fe20000001810 */
[----:B------:R-:W5:Y:S07]  /*24450*/  LDSM.16.M88.4 R196, [R167] ;  /* 0x00000000a7c4783b */ /* 0x000f6e0000000200 */
[C---:B-1----:R-:W-:Y:S08]  /*24460*/  HMMA.16816.F32 R20, R180.reuse, R188, R20 ;  /* 0x000000bcb414723c */ /* 0x042ff00000001814 */
[C---:B------:R-:W-:Y:S01]  /*24470*/  HMMA.16816.F32 R24, R180.reuse, R190, R24 ;  /* 0x000000beb418723c */ /* 0x040fe20000001818 */
[----:B------:R-:W-:Y:S07]  /*24480*/  LDSM.16.M88.4 R188, [R222+0xe000] ;  /* 0x00e00000debc783b */ /* 0x000fee0000000200 */
[C---:B--2---:R-:W-:Y:S08]  /*24490*/  HMMA.16816.F32 R28, R180.reuse, R192, R28 ;  /* 0x000000c0b41c723c */ /* 0x044ff0000000181c */
[----:B------:R-:W-:Y:S01]  /*244a0*/  HMMA.16816.F32 R32, R180, R194, R32 ;  /* 0x000000c2b420723c */ /* 0x000fe20000001820 */
[----:B------:R-:W1:Y:S05]  /*244b0*/  LDSM.16.M88.4 R180, [R225+0x6000] ;  /* 0x00600000e1b4783b */ /* 0x000e6a0000000200 */
[----:B------:R-:W-:Y:S02]  /*244c0*/  LDSM.16.M88.4 R192, [R215+0x6000] ;  /* 0x00600000d7c0783b */ /* 0x000fe40000000200 */
[C---:B---3--:R-:W-:Y:S08]  /*244d0*/  HMMA.16816.F32 R4, R168.reuse, R172, R4 ;  /* 0x000000aca804723c */ /* 0x048ff00000001804 */
        /* <DEDUP_REMOVED lines=10> */
[----:B------:R-:W4:Y:S07]  /*24580*/  LDSM.16.M88.4 R168, [R222+0xf800] ;  /* 0x00f80000dea8783b */ /* 0x000f2e0000000200 */
[C---:B-1----:R-:W-:Y:S07]  /*24590*/  HMMA.16816.F32 R4, R180.reuse, R188, R4 ;  /* 0x000000bcb404723c */ /* 0x042fee0000001804 */
[----:B------:R-:W-:Y:S01]  /*245a0*/  MOV R188, R200 ;  /* 0x000000c800bc7202 */ /* 0x000fe20000000f00 */
[C---:B------:R-:W-:Y:S04]  /*245b0*/  HMMA.16816.F32 R8, R180.reuse, R190, R8 ;  /* 0x000000beb408723c */ /* 0x040fe80000001808 */
[----:B------:R-:W-:Y:S04]  /*245c0*/  IMAD.MOV.U32 R189, RZ, RZ, R201 ;  /* 0x000000ffffbd7224 */ /* 0x000fe800078e00c9 */
[C---:B--2---:R-:W-:Y:S08]  /*245d0*/  HMMA.16816.F32 R12, R180.reuse, R172, R12 ;  /* 0x000000acb40c723c */ /* 0x044ff0000000180c */
[C---:B------:R-:W-:Y:S08]  /*245e0*/  HMMA.16816.F32 R16, R180.reuse, R174, R16 ;  /* 0x000000aeb410723c */ /* 0x040ff00000001810 */
[C---:B---3--:R-:W-:Y:S08]  /*245f0*/  HMMA.16816.F32 R20, R180.reuse, R176, R20 ;  /* 0x000000b0b414723c */ /* 0x048ff00000001814 */
[C---:B------:R-:W-:Y:S08]  /*24600*/  HMMA.16816.F32 R24, R180.reuse, R178, R24 ;  /* 0x000000b2b418723c */ /* 0x040ff00000001818 */
[C---:B----4-:R-:W-:Y:S08]  /*24610*/  HMMA.16816.F32 R28, R180.reuse, R168, R28 ;  /* 0x000000a8b41c723c */ /* 0x050ff0000000181c */
[----:B------:R-:W-:Y:S01]  /*24620*/  HMMA.16816.F32 R32, R180, R170, R32 ;  /* 0x000000aab420723c */ /* 0x000fe20000001820 */
[----:B------:R-:W1:Y:S07]  /*24630*/  LDSM.16.M88.4 R168, [R215+0x6800] ;  /* 0x00680000d7a8783b */ /* 0x000e6e0000000200 */
[C---:B------:R-:W-:Y:S08]  /*24640*/  HMMA.16816.F32 R4, R184.reuse, R192, R4 ;  /* 0x000000c0b804723c */ /* 0x040ff00000001804 */
[C---:B------:R-:W-:Y:S11]  /*24650*/  HMMA.16816.F32 R8, R184.reuse, R194, R8 ;  /* 0x000000c2b808723c */ /* 0x040ff60000001808 */
[----:B------:R-:W-:Y:S05]  /*24660*/  @!UPT UIADD3 URZ, URZ, URZ, URZ ;  /* 0x0000003f3f3ff290 */ /* 0x000fea000fffe03f */
[-C--:B------:R-:W-:Y:S02]  /*24670*/  FMUL.FTZ R172, R4, R3.reuse ;  /* 0x0000000304ac7220 */ /* 0x080fe40000410000 */
[-C--:B------:R-:W-:Y:S02]  /*24680*/  FMUL.FTZ R173, R5, R3.reuse ;  /* 0x0000000305ad7220 */ /* 0x080fe40000410000 */
[-C--:B------:R-:W-:Y:S02]  /*24690*/  FMUL.FTZ R174, R6, R3.reuse ;  /* 0x0000000306ae7220 */ /* 0x080fe40000410000 */
[----:B------:R-:W2:Y:S01]  /*246a0*/  MUFU.TANH R172, R172 ;  /* 0x000000ac00ac7308 */ /* 0x000ea20000002400 */
[-C--:B------:R-:W-:Y:S02]  /*246b0*/  FMUL.FTZ R166, R7, R3.reuse ;  /* 0x0000000307a67220 */ /* 0x080fe40000410000 */
[----:B------:R-:W3:Y:S01]  /*246c0*/  LDSM.16.M88.4 R4, [R215+0x7000] ;  /* 0x00700000d704783b */ /* 0x000ee20000000200 */
[-C--:B------:R-:W-:Y:S01]  /*246d0*/  FMUL.FTZ R9, R9, R3.reuse ;  /* 0x0000000309097220 */ /* 0x080fe20000410000 */
[C---:B-1----:R-:W-:Y:S03]  /*246e0*/  HMMA.16816.F32 R12, R184.reuse, R168, R12 ;  /* 0x000000a8b80c723c */ /* 0x042fe6000000180c */
[-C--:B------:R-:W-:Y:S02]  /*246f0*/  FMUL.FTZ R10, R10, R3.reuse ;  /* 0x000000030a0a7220 */ /* 0x080fe40000410000 */
[----:B------:R-:W1:Y:S01]  /*24700*/  MUFU.TANH R176, R9 ;  /* 0x0000000900b07308 */ /* 0x000e620000002400 */
[-C--:B------:R-:W-:Y:S02]  /*24710*/  FMUL.FTZ R11, R11, R3.reuse ;  /* 0x000000030b0b7220 */ /* 0x080fe40000410000 */
[-C--:B------:R-:W-:Y:S01]  /*24720*/  FMUL.FTZ R175, R8, R3.reuse ;  /* 0x0000000308af7220 */ /* 0x080fe20000410000 */
[C---:B------:R-:W-:Y:S06]  /*24730*/  HMMA.16816.F32 R16, R184.reuse, R170, R16 ;  /* 0x000000aab810723c */ /* 0x040fec0000001810 */
[----:B------:R-:W4:Y:S09]  /*24740*/  MUFU.TANH R169, R10 ;  /* 0x0000000a00a97308 */ /* 0x000f320000002400 */
[-C--:B------:R-:W-:Y:S01]  /*24750*/  FMUL.FTZ R15, R15, R3.reuse ;  /* 0x000000030f0f7220 */ /* 0x080fe20000410000 */
[----:B------:R5:W1:Y:S01]  /*24760*/  MUFU.TANH R168, R11 ;  /* 0x0000000b00a87308 */ /* 0x000a620000002400 */
[-C--:B------:R-:W-:Y:S02]  /*24770*/  FMUL.FTZ R194, R12, R3.reuse ;  /* 0x000000030cc27220 */ /* 0x080fe40000410000 */
[-C--:B------:R-:W-:Y:S02]  /*24780*/  FMUL.FTZ R13, R13, R3.reuse ;  /* 0x000000030d0d7220 */ /* 0x080fe40000410000 */
[-C--:B------:R-:W-:Y:S03]  /*24790*/  FMUL.FTZ R14, R14, R3.reuse ;  /* 0x000000030e0e7220 */ /* 0x080fe60000410000 */
[-C--:B------:R-:W-:Y:S02]  /*247a0*/  FMUL.FTZ R196, R16, R3.reuse ;  /* 0x0000000310c47220 */ /* 0x080fe40000410000 */
[----:B------:R1:W1:Y:S01]  /*247b0*/  MUFU.TANH R199, R15 ;  /* 0x0000000f00c77308 */ /* 0x0002620000002400 */
[-C--:B------:R-:W-:Y:S01]  /*247c0*/  FMUL.FTZ R17, R17, R3.reuse ;  /* 0x0000000311117220 */ /* 0x080fe20000410000 */
[C---:B---3--:R-:W-:Y:S03]  /*247d0*/  HMMA.16816.F32 R20, R184.reuse, R4, R20 ;  /* 0x00000004b814723c */ /* 0x048fe60000001814 */
[-C--:B------:R-:W-:Y:S02]  /*247e0*/  FMUL.FTZ R18, R18, R3.reuse ;  /* 0x0000000312127220 */ /* 0x080fe40000410000 */
[-C--:B------:R-:W-:Y:S03]  /*247f0*/  FMUL.FTZ R19, R19, R3.reuse ;  /* 0x0000000313137220 */ /* 0x080fe60000410000 */
[----:B------:R-:W3:Y:S01]  /*24800*/  MUFU.TANH R173, R173 ;  /* 0x000000ad00ad7308 */ /* 0x000ee20000002400 */
[C---:B------:R-:W-:Y:S01]  /*24810*/  HMMA.16816.F32 R24, R184.reuse, R6, R24 ;  /* 0x00000006b818723c */ /* 0x040fe20000001818 */
[----:B-----5:R-:W5:Y:S01]  /*24820*/  LDSM.16.M88.4 R8, [R215+0x7800] ;  /* 0x00780000d708783b */ /* 0x020f620000000200 */
[----:B------:R-:W-:Y:S07]  /*24830*/  DEPBAR.LE SB0, 0x0 ;  /* 0x000080000000791a */ /* 0x000fee0000000000 */
[----:B------:R-:W1:Y:S01]  /*24840*/  MUFU.TANH R174, R174 ;  /* 0x000000ae00ae7308 */ /* 0x000e620000002400 */
[----:B------:R-:W-:Y:S05]  /*24850*/  BAR.SYNC.DEFER_BLOCKING 0x0 ;  /* 0x0000000000007b1d */ /* 0x000fea0000010000 */
[-C--:B------:R-:W-:Y:S02]  /*24860*/  FMUL.FTZ R4, R20, R3.reuse ;  /* 0x0000000314047220 */ /* 0x080fe40000410000 */
[-C--:B------:R-:W-:Y:S02]  /*24870*/  FMUL.FTZ R5, R21, R3.reuse ;  /* 0x0000000315057220 */ /* 0x080fe40000410000 */
[----:B------:R-:W1:Y:S01]  /*24880*/  MUFU.TANH R166, R166 ;  /* 0x000000a600a67308 */ /* 0x000e620000002400 */
[-C--:B------:R-:W-:Y:S02]  /*24890*/  FMUL.FTZ R22, R22, R3.reuse ;  /* 0x0000000316167220 */ /* 0x080fe40000410000 */
[-C--:B------:R-:W-:Y:S02]  /*248a0*/  FMUL.FTZ R23, R23, R3.reuse ;  /* 0x0000000317177220 */ /* 0x080fe40000410000 */
[-C--:B------:R-:W-:Y:S02]  /*248b0*/  FMUL.FTZ R6, R24, R3.reuse ;  /* 0x0000000318067220 */ /* 0x080fe40000410000 */
[-C--:B------:R-:W-:Y:S02]  /*248c0*/  FMUL.FTZ R25, R25, R3.reuse ;  /* 0x0000000319197220 */ /* 0x080fe40000410000 */
[-C--:B------:R-:W-:Y:S01]  /*248d0*/  FMUL.FTZ R26, R26, R3.reuse ;  /* 0x000000031a1a7220 */ /* 0x080fe20000410000 */
[----:B------:R-:W1:Y:S01]  /*248e0*/  MUFU.TANH R175, R175 ;  /* 0x000000af00af7308 */ /* 0x000e620000002400 */
[-C--:B------:R-:W-:Y:S09]  /*248f0*/  FMUL.FTZ R27, R27, R3.reuse ;  /* 0x000000031b1b7220 */ /* 0x080ff20000410000 */
[----:B------:R-:W1:Y:S01]  /*24900*/  MUFU.TANH R194, R194 ;  /* 0x000000c200c27308 */ /* 0x000e620000002400 */
[C---:B-----5:R-:W-:Y:S09]  /*24910*/  HMMA.16816.F32 R28, R184.reuse, R8, R28 ;  /* 0x00000008b81c723c */ /* 0x060ff2000000181c */
[----:B------:R1:W1:Y:S01]  /*24920*/  MUFU.TANH R195, R13 ;  /* 0x0000000d00c37308 */ /* 0x0002620000002400 */
[----:B------:R-:W-:Y:S07]  /*24930*/  HMMA.16816.F32 R32, R184, R10, R32 ;  /* 0x0000000ab820723c */ /* 0x000fee0000001820 */
[----:B------:R-:W-:Y:S02]  /*24940*/  MOV R184, R188 ;  /* 0x000000bc00b87202 */ /* 0x000fe40000000f00 */
[----:B------:R2:W2:Y:S03]  /*24950*/  MUFU.TANH R198, R14 ;  /* 0x0000000e00c67308 */ /* 0x0004a60000002400 */
[----:B------:R-:W-:Y:S02]  /*24960*/  IMAD.MOV.U32 R185, RZ, RZ, R189 ;  /* 0x000000ffffb97224 */ /* 0x000fe400078e00bd */
[-C--:B------:R-:W-:Y:S05]  /*24970*/  FMUL.FTZ R180, R28, R3.reuse ;  /* 0x000000031cb47220 */ /* 0x080fea0000410000 */
[----:B------:R-:W2:Y:S01]  /*24980*/  MUFU.TANH R196, R196 ;  /* 0x000000c400c47308 */ /* 0x000ea20000002400 */
[-C--:B------:R-:W-:Y:S02]  /*24990*/  FMUL.FTZ R29, R29, R3.reuse ;  /* 0x000000031d1d7220 */ /* 0x080fe40000410000 */
[-C--:B------:R-:W-:Y:S02]  /*249a0*/  FMUL.FTZ R9, R30, R3.reuse ;  /* 0x000000031e097220 */ /* 0x080fe40000410000 */
[-C--:B------:R-:W-:Y:S02]  /*249b0*/  FMUL.FTZ R8, R31, R3.reuse ;  /* 0x000000031f087220 */ /* 0x080fe40000410000 */
[-C--:B------:R-:W-:Y:S02]  /*249c0*/  FMUL.FTZ R177, R32, R3.reuse ;  /* 0x0000000320b17220 */ /* 0x080fe40000410000 */
[-C--:B------:R-:W-:Y:S01]  /*249d0*/  FMUL.FTZ R16, R33, R3.reuse ;  /* 0x0000000321107220 */ /* 0x080fe20000410000 */
[----:B------:R2:W2:Y:S01]  /*249e0*/  MUFU.TANH R197, R17 ;  /* 0x0000001100c57308 */ /* 0x0004a20000002400 */
[-C--:B-1----:R-:W-:Y:S02]  /*249f0*/  FMUL.FTZ R15, R34, R3.reuse ;  /* 0x00000003220f7220 */ /* 0x082fe40000410000 */
[----:B------:R-:W-:Y:S07]  /*24a00*/  FMUL.FTZ R3, R35, R3 ;  /* 0x0000000323037220 */ /* 0x000fee0000410000 */
[----:B------:R1:W1:Y:S10]  /*24a10*/  MUFU.TANH R200, R18 ;  /* 0x0000001200c87308 */ /* 0x0002740000002400 */
[----:B------:R1:W1:Y:S10]  /*24a20*/  MUFU.TANH R201, R19 ;  /* 0x0000001300c97308 */ /* 0x0002740000002400 */
[----:B------:R-:W1:Y:S10]  /*24a30*/  MUFU.TANH R4, R4 ;  /* 0x0000000400047308 */ /* 0x000e740000002400 */
[----:B------:R-:W1:Y:S10]  /*24a40*/  MUFU.TANH R5, R5 ;  /* 0x0000000500057308 */ /* 0x000e740000002400 */
        /* <DEDUP_REMOVED lines=8> */
[----:B------:R-:W1:Y:S10]  /*24ad0*/  MUFU.TANH R9, R9 ;  /* 0x0000000900097308 */ /* 0x000e740000002400 */
[----:B------:R-:W1:Y:S10]  /*24ae0*/  MUFU.TANH R8, R8 ;  /* 0x0000000800087308 */ /* 0x000e740000002400 */
[----:B------:R-:W1:Y:S10]  /*24af0*/  MUFU.TANH R177, R177 ;  /* 0x000000b100b17308 */ /* 0x000e740000002400 */
        /* <DEDUP_REMOVED lines=13> */
[----:B------:R-:W3:Y:S02]  /*24bd0*/  LD.E.64 R22, [R164.64+0x20] ;  /* 0x00002004a4167980 */ /* 0x000ee4000c101b00 */
[----:B------:R-:W-:Y:S02]  /*24be0*/  IABS R11, R17 ;  /* 0x00000011000b7213 */ /* 0x000fe40000000000 */
[-C--:B--2---:R-:W-:Y:S02]  /*24bf0*/  IABS R14, R19.reuse ;  /* 0x00000013000e7213 */ /* 0x084fe40000000000 */
[-C--:B------:R-:W-:Y:S02]  /*24c00*/  IABS R12, R19.reuse ;  /* 0x00000013000c7213 */ /* 0x080fe40000000000 */
[----:B------:R-:W1:Y:S01]  /*24c10*/  I2F.RP R13, R14 ;  /* 0x0000000e000d7306 */ /* 0x000e620000209400 */
[-C--:B------:R-:W-:Y:S02]  /*24c20*/  LOP3.LUT R17, R17, R19.reuse, RZ, 0x3c, !PT ;  /* 0x0000001311117212 */ /* 0x080fe400078e3cff */
[----:B------:R-:W-:Y:S07]  /*24c30*/  IMAD.MOV R12, RZ, RZ, -R12 ;  /* 0x000000ffff0c7224 */ /* 0x000fee00078e0a0c */
[----:B-1----:R-:W1:Y:S02]  /*24c40*/  MUFU.RCP R7, R13 ;  /* 0x0000000d00077308 */ /* 0x002e640000001000 */
[----:B-1----:R-:W-:Y:S08]  /*24c50*/  IADD3 R20, R7, 0xffffffe, RZ ;  /* 0x0ffffffe07147810 */ /* 0x002ff00007ffe0ff */
[----:B------:R-:W1:Y:S02]  /*24c60*/  F2I.FTZ.U32.TRUNC.NTZ R21, R20 ;  /* 0x0000001400157305 */ /* 0x000e64000021f000 */
[--C-:B-1----:R-:W-:Y:S02]  /*24c70*/  IMAD.MOV R7, RZ, RZ, -R21.reuse ;  /* 0x000000ffff077224 */ /* 0x102fe400078e0a15 */
        /* <DEDUP_REMOVED lines=25> */
[----:B------:R-:W-:Y:S03]  /*24e10*/  SEL R13, R11, R13, !P2 ;  /* 0x0000000d0b0d7207 */ /* 0x000fe60005000000 */
[----:B------:R-:W-:Y:S01]  /*24e20*/  @!P1 IMAD.MOV R18, RZ, RZ, -R18 ;  /* 0x000000ffff129224 */ /* 0x000fe200078e0a12 */
[----:B------:R-:W-:Y:S04]  /*24e30*/  LEA R26, P1, R13, R242, 0x2 ;  /* 0x000000f20d1a7211 */ /* 0x000fe800078210ff */
        /* <DEDUP_REMOVED lines=21> */
.L_x_3886:
[----:B------:R-:W-:Y:S02]  /*24f90*/  ULDC.64 UR4, c[0x0][0x118] ;  /* 0x0000460000047ab9 */ /* 0x000fe40000000a00 */
[----:B------:R-:W2:Y:S02]  /*24fa0*/  LD.E R13, [R164.64+0x38] ;  /* 0x00003804a40d7980 */ /* 0x000ea4000c101900 */
[----:B--2---:R-:W-:Y:S04]  /*24fb0*/  LEA R13, -R13, RZ, 0x6 ;  /* 0x000000ff0d0d7211 */ /* 0x004fe800078e31ff */
[----:B------:R-:W-:Y:S02]  /*24fc0*/  SHF.R.S32.HI R10, RZ, 0x1f, R13 ;  /* 0x0000001fff0a7819 */ /* 0x000fe4000001140d */
.L_x_3887:
[----:B------:R-:W-:Y:S05]  /*24fd0*/  BSYNC B0 ;  /* 0x0000000000007941 */ /* 0x000fea0003800000 */
.L_x_3885:
[C---:B------:R-:W-:Y:S01]  /*24fe0*/  LEA R28, P0, R13.reuse, R236, 0x1 ;  /* 0x000000ec0d1c7211 */ /* 0x040fe200078008ff */
[----:B------:R-:W-:Y:S01]  /*24ff0*/  ULDC.64 UR4, c[0x0][0x118] ;  /* 0x0000460000047ab9 */ /* 0x000fe20000000a00 */
[C---:B------:R-:W-:Y:S02]  /*25000*/  IADD3 R11, P1, R13.reuse, R232, RZ ;  /* 0x000000e80d0b7210 */ /* 0x040fe40007f3e0ff */
[-C--:B-1----:R-:W-:Y:S02]  /*25010*/  LEA.HI.X R29, R13, R235.reuse, R10, 0x1, P0 ;  /* 0x000000eb0d1d7211 */ /* 0x082fe400000f0c0a */
        /* <DEDUP_REMOVED lines=112> */
.L_x_3884:
[----:B--234-:R-:W-:Y:S05]  /*25720*/  BSYNC B1 ;  /* 0x0000000000017941 */ /* 0x01cfea0003800000 */
.L_x_3883:
[----:B------:R-:W-:Y:S01]  /*25730*/  ULDC.64 UR4, c[0x0][0x118] ;  /* 0x0000460000047ab9 */ /* 0x000fe20000000a00 */
[----:B------:R-:W2:Y:S08]  /*25740*/  S2R R10, SR_TID.X ;  /* 0x00000000000a7919 */ /* 0x000eb00000002100 */
[----:B------:R3:W4:Y:S04]  /*25750*/  LD.E R165, [R164.64+0xdc] ;  /* 0x0000dc04a4a57980 */ /* 0x000728000c101900 */
[----:B-1----:R-:W-:Y:S01]  /*25760*/  LDSM.16.MT88.4 R28, [R220+0x10000] ;  /* 0x01000000dc1c783b */ /* 0x002fe20000004200 */
[----:B--2---:R-:W-:Y:S04]  /*25770*/  SHF.L.U32 R10, R10, 0x1, RZ ;  /* 0x000000010a0a7819 */ /* 0x004fe800000006ff */
[----:B------:R-:W-:Y:S04]  /*25780*/  LOP3.LUT R10, R10, 0x6, RZ, 0xc0, !PT ;  /* 0x000000060a0a7812 */ /* 0x000fe800078ec0ff */
[----:B------:R-:W-:Y:S04]  /*25790*/  LEA R17, R245, R10, 0x6 ;  /* 0x0000000af5117211 */ /* 0x000fe800078e30ff */
[C---:B------:R-:W-:Y:S02]  /*257a0*/  IADD3 R10, R17.reuse, 0x1, RZ ;  /* 0x00000001110a7810 */ /* 0x040fe40007ffe0ff */
[C---:B------:R-:W-:Y:S02]  /*257b0*/  IADD3 R7, R17.reuse, 0x8, RZ ;  /* 0x0000000811077810 */ /* 0x040fe40007ffe0ff */
[CC--:B------:R-:W-:Y:S02]  /*257c0*/  ISETP.GE.AND P2, PT, R17.reuse, R250.reuse, PT ;  /* 0x000000fa1100720c */ /* 0x0c0fe40003f46270 */
[CC--:B------:R-:W-:Y:S02]  /*257d0*/  ISETP.GE.AND P1, PT, R10.reuse, R250.reuse, PT ;  /* 0x000000fa0a00720c */ /* 0x0c0fe40003f26270 */
[----:B------:R-:W-:Y:S02]  /*257e0*/  ISETP.GE.OR P2, PT, R17, R247, !P2 ;  /* 0x000000f71100720c */ /* 0x000fe40005746670 */
[-C--:B------:R-:W-:Y:S02]  /*257f0*/  ISETP.GE.AND P5, PT, R10, R249.reuse, PT ;  /* 0x000000f90a00720c */ /* 0x080fe40003fa6270 */
[----:B------:R-:W-:Y:S02]  /*25800*/  ISETP.GE.AND P4, PT, R7, R250, PT ;  /* 0x000000fa0700720c */ /* 0x000fe40003f86270 */
[C---:B------:R-:W-:Y:S02]  /*25810*/  ISETP.GE.AND P6, PT, R17.reuse, R249, PT ;  /* 0x000000f91100720c */ /* 0x040fe40003fc6270 */
[C---:B------:R-:W-:Y:S02]  /*25820*/  IADD3 R11, R17.reuse, 0x9, RZ ;  /* 0x00000009110b7810 */ /* 0x040fe40007ffe0ff */
[----:B------:R-:W-:Y:S02]  /*25830*/  FSEL R13, R172, -INF , !P2 ;  /* 0xff800000ac0d7808 */ /* 0x000fe40005000000 */
[C---:B------:R-:W-:Y:S02]  /*25840*/  ISETP.GE.OR P1, PT, R10.reuse, R247, !P1 ;  /* 0x000000f70a00720c */ /* 0x040fe40004f26670 */
[-C--:B------:R-:W-:Y:S02]  /*25850*/  ISETP.GE.OR P5, PT, R10, R248.reuse, !P5 ;  /* 0x000000f80a00720c */ /* 0x080fe40006fa6670 */
[----:B------:R-:W-:Y:S02]  /*25860*/  IADD3 R12, R17, 0x11, RZ ;  /* 0x00000011110c7810 */ /* 0x000fe40007ffe0ff */
[C---:B------:R-:W-:Y:S02]  /*25870*/  ISETP.GE.AND P3, PT, R7.reuse, R249, PT ;  /* 0x000000f90700720c */ /* 0x040fe40003f66270 */
[----:B------:R-:W-:Y:S02]  /*25880*/  ISETP.GE.OR P4, PT, R7, R247, !P4 ;  /* 0x000000f70700720c */ /* 0x000fe40006786670 */
[C---:B------:R-:W-:Y:S02]  /*25890*/  IADD3 R10, R17.reuse, 0x10, RZ ;  /* 0x00000010110a7810 */ /* 0x040fe40007ffe0ff */
[----:B------:R-:W-:Y:S02]  /*258a0*/  ISETP.GE.OR P6, PT, R17, R248, !P6 ;  /* 0x000000f81100720c */ /* 0x000fe400077c6670 */
[C---:B------:R-:W-:Y:S02]  /*258b0*/  ISETP.GE.AND P0, PT, R11.reuse, R250, PT ;  /* 0x000000fa0b00720c */ /* 0x040fe40003f06270 */
[----:B------:R-:W-:Y:S02]  /*258c0*/  ISETP.GE.AND P2, PT, R11, R249, PT ;  /* 0x000000f90b00720c */ /* 0x000fe40003f46270 */
[----:B------:R-:W-:Y:S02]  /*258d0*/  ISETP.GE.OR P3, PT, R7, R248, !P3 ;  /* 0x000000f80700720c */ /* 0x000fe40005f66670 */
[----:B------:R-:W-:Y:S02]  /*258e0*/  FSEL R7, R174, -INF , !P6 ;  /* 0xff800000ae077808 */ /* 0x000fe40007000000 */
[----:B------:R-:W-:Y:S02]  /*258f0*/  ISETP.GE.AND P6, PT, R10, R250, PT ;  /* 0x000000fa0a00720c */ /* 0x000fe40003fc6270 */
[CC--:B------:R-:W-:Y:S02]  /*25900*/  ISETP.GE.OR P0, PT, R11.reuse, R247.reuse, !P0 ;  /* 0x000000f70b00720c */ /* 0x0c0fe40004706670 */
[----:B------:R-:W-:Y:S02]  /*25910*/  ISETP.GE.OR P2, PT, R11, R248, !P2 ;  /* 0x000000f80b00720c */ /* 0x000fe40005746670 */
[----:B------:R-:W-:Y:S02]  /*25920*/  FSEL R11, R175, -INF , !P4 ;  /* 0xff800000af0b7808 */ /* 0x000fe40006000000 */
[CC--:B------:R-:W-:Y:S02]  /*25930*/  ISETP.GE.AND P4, PT, R12.reuse, R250.reuse, PT ;  /* 0x000000fa0c00720c */ /* 0x0c0fe40003f86270 */
[C---:B------:R-:W-:Y:S02]  /*25940*/  IADD3 R18, R17.reuse, 0x18, RZ ;  /* 0x0000001811127810 */ /* 0x040fe40007ffe0ff */
[-C--:B------:R-:W-:Y:S02]  /*25950*/  ISETP.GE.OR P4, PT, R12, R247.reuse, !P4 ;  /* 0x000000f70c00720c */ /* 0x080fe40006786670 */
[----:B------:R-:W-:Y:S02]  /*25960*/  IADD3 R21, R17, 0x19, RZ ;  /* 0x0000001911157810 */ /* 0x000fe40007ffe0ff */
[-C--:B------:R-:W-:Y:S02]  /*25970*/  ISETP.GE.OR P6, PT, R10, R247.reuse, !P6 ;  /* 0x000000f70a00720c */ /* 0x080fe400077c6670 */
[----:B------:R-:W-:Y:S02]  /*25980*/  FSEL R195, R195, -INF , !P4 ;  /* 0xff800000c3c37808 */ /* 0x000fe40006000000 */
[-C--:B------:R-:W-:Y:S02]  /*25990*/  ISETP.GE.AND P4, PT, R21, R250.reuse, PT ;  /* 0x000000fa1500720c */ /* 0x080fe40003f86270 */
[----:B------:R-:W-:Y:S02]  /*259a0*/  FSEL R194, R194, -INF , !P6 ;  /* 0xff800000c2c27808 */ /* 0x000fe40007000000 */
[CC--:B------:R-:W-:Y:S02]  /*259b0*/  ISETP.GE.AND P6, PT, R18.reuse, R250.reuse, PT ;  /* 0x000000fa1200720c */ /* 0x0c0fe40003fc6270 */
[----:B------:R-:W-:Y:S02]  /*259c0*/  FSEL R14, R173, -INF , !P1 ;  /* 0xff800000ad0e7808 */ /* 0x000fe40004800000 */
[----:B------:R-:W-:Y:S02]  /*259d0*/  IADD3 R20, R17, 0x20, RZ ;  /* 0x0000002011147810 */ /* 0x000fe40007ffe0ff */
[-C--:B------:R-:W-:Y:S02]  /*259e0*/  ISETP.GE.OR P6, PT, R18, R247.reuse, !P6 ;  /* 0x000000f71200720c */ /* 0x080fe400077c6670 */
[----:B------:R-:W-:Y:S02]  /*259f0*/  ISETP.GE.OR P4, PT, R21, R247, !P4 ;  /* 0x000000f71500720c */ /* 0x000fe40006786670 */
[-C--:B------:R-:W-:Y:S02]  /*25a00*/  ISETP.GE.AND P1, PT, R10, R249.reuse, PT ;  /* 0x000000f90a00720c */ /* 0x080fe40003f26270 */
[----:B------:R-:W-:Y:S02]  /*25a10*/  FSEL R196, R196, -INF , !P6 ;  /* 0xff800000c4c47808 */ /* 0x000fe40007000000 */
[----:B------:R-:W-:Y:S02]  /*25a20*/  ISETP.GE.AND P6, PT, R20, R250, PT ;  /* 0x000000fa1400720c */ /* 0x000fe40003fc6270 */
[-C--:B------:R-:W-:Y:S02]  /*25a30*/  ISETP.GE.OR P1, PT, R10, R248.reuse, !P1 ;  /* 0x000000f80a00720c */ /* 0x080fe40004f26670 */
[----:B------:R-:W-:Y:S02]  /*25a40*/  FSEL R10, R176, -INF , !P0 ;  /* 0xff800000b00a7808 */ /* 0x000fe40004000000 */
[CC--:B------:R-:W-:Y:S02]  /*25a50*/  ISETP.GE.AND P0, PT, R12.reuse, R249.reuse, PT ;  /* 0x000000f90c00720c */ /* 0x0c0fe40003f06270 */
[----:B------:R-:W-:Y:S02]  /*25a60*/  FSEL R197, R197, -INF , !P4 ;  /* 0xff800000c5c57808 */ /* 0x000fe40006000000 */
[CC--:B------:R-:W-:Y:S02]  /*25a70*/  ISETP.GE.AND P4, PT, R21.reuse, R249.reuse, PT ;  /* 0x000000f91500720c */ /* 0x0c0fe40003f86270 */
[-C--:B------:R-:W-:Y:S02]  /*25a80*/  ISETP.GE.OR P0, PT, R12, R248.reuse, !P0 ;  /* 0x000000f80c00720c */ /* 0x080fe40004706670 */
[----:B------:R-:W-:Y:S02]  /*25a90*/  FSEL R12, R166, -INF , !P5 ;  /* 0xff800000a60c7808 */ /* 0x000fe40006800000 */
[----:B------:R-:W-:Y:S02]  /*25aa0*/  ISETP.GE.AND P5, PT, R18, R249, PT ;  /* 0x000000f91200720c */ /* 0x000fe40003fa6270 */
[----:B------:R-:W-:Y:S02]  /*25ab0*/  ISETP.GE.OR P6, PT, R20, R247, !P6 ;  /* 0x000000f71400720c */ /* 0x000fe400077c6670 */
[----:B------:R-:W-:Y:S02]  /*25ac0*/  ISETP.GE.OR P4, PT, R21, R248, !P4 ;  /* 0x000000f81500720c */ /* 0x000fe40006786670 */
[----:B------:R-:W-:Y:S02]  /*25ad0*/  FMNMX.FTZ R21, R13, R2, !PT ;  /* 0x000000020d157209 */ /* 0x000fe40007810000 */
[----:B------:R-:W-:Y:S02]  /*25ae0*/  IADD3 R19, R17, 0x21, RZ ;  /* 0x0000002111137810 */ /* 0x000fe40007ffe0ff */
[----:B------:R-:W-:Y:S02]  /*25af0*/  FSEL R26, R4, -INF , !P6 ;  /* 0xff800000041a7808 */ /* 0x000fe40007000000 */
[----:B------:R-:W-:Y:S02]  /*25b00*/  ISETP.GE.OR P5, PT, R18, R248, !P5 ;  /* 0x000000f81200720c */ /* 0x000fe40006fa6670 */
[----:B------:R-:W-:Y:S02]  /*25b10*/  FMNMX.FTZ R18, R14, R21, !PT ;  /* 0x000000150e127209 */ /* 0x000fe40007810000 */
[C---:B------:R-:W-:Y:S02]  /*25b20*/  ISETP.GE.AND P6, PT, R19.reuse, R250, PT ;  /* 0x000000fa1300720c */ /* 0x040fe40003fc6270 */
[----:B------:R-:W-:Y:S02]  /*25b30*/  FSEL R168, R168, -INF , !P2 ;  /* 0xff800000a8a87808 */ /* 0x000fe40005000000 */
[C---:B------:R-:W-:Y:S02]  /*25b40*/  ISETP.GE.AND P2, PT, R19.reuse, R249, PT ;  /* 0x000000f91300720c */ /* 0x040fe40003f46270 */
[C---:B------:R-:W-:Y:S02]  /*25b50*/  ISETP.GE.OR P6, PT, R19.reuse, R247, !P6 ;  /* 0x000000f71300720c */ /* 0x040fe400077c6670 */
[----:B------:R-:W-:Y:S02]  /*25b60*/  ISETP.GE.OR P2, PT, R19, R248, !P2 ;  /* 0x000000f81300720c */ /* 0x000fe40005746670 */
[----:B------:R-:W-:Y:S02]  /*25b70*/  FMNMX.FTZ R19, R11, R18, !PT ;  /* 0x000000120b137209 */ /* 0x000fe40007810000 */
[----:B------:R-:W-:Y:S02]  /*25b80*/  IADD3 R4, R17, 0x28, RZ ;  /* 0x0000002811047810 */ /* 0x000fe40007ffe0ff */
[----:B------:R-:W-:Y:S02]  /*25b90*/  FMNMX.FTZ R19, R10, R19, !PT ;  /* 0x000000130a137209 */ /* 0x000fe40007810000 */
[----:B------:R-:W-:Y:S02]  /*25ba0*/  FSEL R25, R5, -INF , !P6 ;  /* 0xff80000005197808 */ /* 0x000fe40007000000 */
[----:B------:R-:W-:Y:S02]  /*25bb0*/  FMNMX.FTZ R18, R194, R19, !PT ;  /* 0x00000013c2127209 */ /* 0x000fe40007810000 */
[----:B------:R-:W-:Y:S02]  /*25bc0*/  FMNMX.FTZ R19, R7, R0, !PT ;  /* 0x0000000007137209 */ /* 0x000fe40007810000 */
[----:B------:R-:W-:Y:S02]  /*25bd0*/  FSEL R169, R169, -INF , !P3 ;  /* 0xff800000a9a97808 */ /* 0x000fe40005800000 */
[----:B------:R-:W-:Y:S02]  /*25be0*/  ISETP.GE.AND P3, PT, R20, R249, PT ;  /* 0x000000f91400720c */ /* 0x000fe40003f66270 */
[----:B------:R-:W-:Y:S02]  /*25bf0*/  FMNMX.FTZ R21, R195, R18, !PT ;  /* 0x00000012c3157209 */ /* 0x000fe40007810000 */
[----:B------:R-:W-:Y:S02]  /*25c00*/  ISETP.GE.AND P6, PT, R4, R250, PT ;  /* 0x000000fa0400720c */ /* 0x000fe40003fc6270 */
[----:B------:R-:W-:Y:S02]  /*25c10*/  ISETP.GE.OR P3, PT, R20, R248, !P3 ;  /* 0x000000f81400720c */ /* 0x000fe40005f66670 */
[----:B------:R-:W-:Y:S02]  /*25c20*/  FMNMX.FTZ R20, R12, R19, !PT ;  /* 0x000000130c147209 */ /* 0x000fe40007810000 */
[----:B------:R-:W-:Y:S02]  /*25c30*/  IADD3 R5, R17, 0x29, RZ ;  /* 0x0000002911057810 */ /* 0x000fe40007ffe0ff */
[----:B------:R-:W-:Y:S02]  /*25c40*/  ISETP.GE.OR P6, PT, R4, R247, !P6 ;  /* 0x000000f70400720c */ /* 0x000fe400077c6670 */
[----:B------:R-:W-:Y:S02]  /*25c50*/  FMNMX.FTZ R18, R196, R21, !PT ;  /* 0x00000015c4127209 */ /* 0x000fe40007810000 */
[----:B------:R-:W-:Y:S02]  /*25c60*/  FSEL R24, R6, -INF , !P6 ;  /* 0xff80000006187808 */ /* 0x000fe40007000000 */
[----:B------:R-:W-:Y:S02]  /*25c70*/  FMNMX.FTZ R18, R197, R18, !PT ;  /* 0x00000012c5127209 */ /* 0x000fe40007810000 */
[----:B------:R-:W-:Y:S02]  /*25c80*/  FMNMX.FTZ R19, R169, R20, !PT ;  /* 0x00000014a9137209 */ /* 0x000fe40007810000 */
[----:B------:R-:W-:Y:S02]  /*25c90*/  ISETP.GE.AND P6, PT, R5, R250, PT ;  /* 0x000000fa0500720c */ /* 0x000fe40003fc6270 */
[----:B------:R-:W-:Y:S02]  /*25ca0*/  FMNMX.FTZ R18, R26, R18, !PT ;  /* 0x000000121a127209 */ /* 0x000fe40007810000 */
[----:B------:R-:W-:Y:S02]  /*25cb0*/  FSEL R198, R198, -INF , !P1 ;  /* 0xff800000c6c67808 */ /* 0x000fe40004800000 */
[----:B------:R-:W-:Y:S02]  /*25cc0*/  IADD3 R6, R17, 0x30, RZ ;  /* 0x0000003011067810 */ /* 0x000fe40007ffe0ff */
[----:B------:R-:W-:Y:S02]  /*25cd0*/  FMNMX.FTZ R19, R168, R19, !PT ;  /* 0x00000013a8137209 */ /* 0x000fe40007810000 */
[----:B------:R-:W-:Y:S02]  /*25ce0*/  ISETP.GE.OR P6, PT, R5, R247, !P6 ;  /* 0x000000f70500720c */ /* 0x000fe400077c6670 */
[----:B------:R-:W-:Y:S02]  /*25cf0*/  FMNMX.FTZ R18, R25, R18, !PT ;  /* 0x0000001219127209 */ /* 0x000fe40007810000 */
[----:B------:R-:W-:Y:S02]  /*25d00*/  FSEL R199, R199, -INF , !P0 ;  /* 0xff800000c7c77808 */ /* 0x000fe40004000000 */
[----:B------:R-:W-:Y:S02]  /*25d10*/  FSEL R203, R203, -INF , !P6 ;  /* 0xff800000cbcb7808 */ /* 0x000fe40007000000 */
[----:B------:R-:W-:Y:S02]  /*25d20*/  FMNMX.FTZ R20, R198, R19, !PT ;  /* 0x00000013c6147209 */ /* 0x000fe40007810000 */
[----:B------:R-:W-:Y:S02]  /*25d30*/  ISETP.GE.AND P6, PT, R6, R250, PT ;  /* 0x000000fa0600720c */ /* 0x000fe40003fc6270 */
[----:B------:R-:W-:Y:S02]  /*25d40*/  FMNMX.FTZ R18, R24, R18, !PT ;  /* 0x0000001218127209 */ /* 0x000fe40007810000 */
[----:B------:R-:W-:Y:S02]  /*25d50*/  FMNMX.FTZ R21, R199, R20, !PT ;  /* 0x00000014c7157209 */ /* 0x000fe40007810000 */
[----:B------:R-:W-:Y:S02]  /*25d60*/  FSEL R200, R200, -INF , !P5 ;  /* 0xff800000c8c87808 */ /* 0x000fe40006800000 */
[----:B------:R-:W-:Y:S02]  /*25d70*/  ISETP.GE.OR P6, PT, R6, R247, !P6 ;  /* 0x000000f70600720c */ /* 0x000fe400077c6670 */
[----:B------:R-:W-:Y:S02]  /*25d80*/  FMNMX.FTZ R20, R200, R21, !PT ;  /* 0x00000015c8147209 */ /* 0x000fe40007810000 */
[----:B------:R-:W-:Y:S02]  /*25d90*/  FSEL R180, R180, -INF , !P6 ;  /* 0xff800000b4b47808 */ /* 0x000fe40007000000 */
[----:B------:R-:W-:Y:S02]  /*25da0*/  FSEL R201, R201, -INF , !P4 ;  /* 0xff800000c9c97808 */ /* 0x000fe40006000000 */
[----:B------:R-:W-:Y:S02]  /*25db0*/  FMNMX.FTZ R19, R203, R18, !PT ;  /* 0x00000012cb137209 */ /* 0x000fe40007810000 */
[----:B------:R-:W-:Y:S02]  /*25dc0*/  FSEL R202, R202, -INF , !P3 ;  /* 0xff800000caca7808 */ /* 0x000fe40005800000 */
[----:B------:R-:W-:Y:S02]  /*25dd0*/  FMNMX.FTZ R18, R180, R19, !PT ;  /* 0x00000013b4127209 */ /* 0x000fe40007810000 */
[----:B------:R-:W-:Y:S02]  /*25de0*/  FMNMX.FTZ R19, R201, R20, !PT ;  /* 0x00000014c9137209 */ /* 0x000fe40007810000 */
[-C--:B------:R-:W-:Y:S02]  /*25df0*/  ISETP.GE.AND P1, PT, R4, R249.reuse, PT ;  /* 0x000000f90400720c */ /* 0x080fe40003f26270 */
[----:B------:R-:W-:Y:S02]  /*25e00*/  ISETP.GE.AND P0, PT, R5, R249, PT ;  /* 0x000000f90500720c */ /* 0x000fe40003f06270 */
[----:B------:R-:W-:Y:S02]  /*25e10*/  FMNMX.FTZ R20, R202, R19, !PT ;  /* 0x00000013ca147209 */ /* 0x000fe40007810000 */
[----:B------:R-:W-:Y:S02]  /*25e20*/  FSEL R183, R183, -INF , !P2 ;  /* 0xff800000b7b77808 */ /* 0x000fe40005000000 */
[-C--:B------:R-:W-:Y:S02]  /*25e30*/  ISETP.GE.OR P1, PT, R4, R248.reuse, !P1 ;  /* 0x000000f80400720c */ /* 0x080fe40004f26670 */
[----:B------:R-:W-:Y:S02]  /*25e40*/  ISETP.GE.OR P0, PT, R5, R248, !P0 ;  /* 0x000000f80500720c */ /* 0x000fe40004706670 */
[----:B------:R-:W-:Y:S02]  /*25e50*/  IADD3 R5, R17, 0x31, RZ ;  /* 0x0000003111057810 */ /* 0x000fe40007ffe0ff */
[----:B------:R-:W-:Y:S02]  /*25e60*/  FMNMX.FTZ R19, R183, R20, !PT ;  /* 0x00000014b7137209 */ /* 0x000fe40007810000 */
[----:B------:R-:W-:Y:S02]  /*25e70*/  FSEL R182, R182, -INF , !P1 ;  /* 0xff800000b6b67808 */ /* 0x000fe40004800000 */
[CC--:B------:R-:W-:Y:S02]  /*25e80*/  ISETP.GE.AND P2, PT, R6.reuse, R249.reuse, PT ;  /* 0x000000f90600720c */ /* 0x0c0fe40003f46270 */
[----:B------:R-:W-:Y:S02]  /*25e90*/  IADD3 R4, R17, 0x38, RZ ;  /* 0x0000003811047810 */ /* 0x000fe40007ffe0ff */
[C---:B------:R-:W-:Y:S02]  /*25ea0*/  ISETP.GE.AND P5, PT, R5.reuse, R250, PT ;  /* 0x000000fa0500720c */ /* 0x040fe40003fa6270 */
[----:B------:R-:W-:Y:S02]  /*25eb0*/  ISETP.GE.OR P2, PT, R6, R248, !P2 ;  /* 0x000000f80600720c */ /* 0x000fe40005746670 */
[----:B------:R-:W-:Y:S02]  /*25ec0*/  ISETP.GE.AND P1, PT, R5, R249, PT ;  /* 0x000000f90500720c */ /* 0x000fe40003f26270 */
[----:B------:R-:W-:Y:S02]  /*25ed0*/  FSEL R181, R181, -INF , !P0 ;  /* 0xff800000b5b57808 */ /* 0x000fe40004000000 */
[----:B------:R-:W-:Y:S02]  /*25ee0*/  FMNMX.FTZ R6, R182, R19, !PT ;  /* 0x00000013b6067209 */ /* 0x000fe40007810000 */
[----:B------:R-:W-:Y:S02]  /*25ef0*/  IADD3 R17, R17, 0x39, RZ ;  /* 0x0000003911117810 */ /* 0x000fe40007ffe0ff */
[----:B------:R-:W-:Y:S02]  /*25f00*/  ISETP.GE.OR P5, PT, R5, R247, !P5 ;  /* 0x000000f70500720c */ /* 0x000fe40006fa6670 */
[C---:B------:R-:W-:Y:S02]  /*25f10*/  ISETP.GE.AND P6, PT, R4.reuse, R250, PT ;  /* 0x000000fa0400720c */ /* 0x040fe40003fc6270 */
[----:B------:R-:W-:Y:S02]  /*25f20*/  FSEL R175, R9, -INF , !P2 ;  /* 0xff80000009af7808 */ /* 0x000fe40005000000 */
[C---:B------:R-:W-:Y:S02]  /*25f30*/  ISETP.GE.AND P0, PT, R4.reuse, R249, PT ;  /* 0x000000f90400720c */ /* 0x040fe40003f06270 */
[----:B------:R-:W-:Y:S02]  /*25f40*/  ISETP.GE.OR P1, PT, R5, R248, !P1 ;  /* 0x000000f80500720c */ /* 0x000fe40004f26670 */
[----:B------:R-:W-:Y:S02]  /*25f50*/  FMNMX.FTZ R6, R181, R6, !PT ;  /* 0x00000006b5067209 */ /* 0x000fe40007810000 */
[----:B------:R-:W-:Y:S02]  /*25f60*/  ISETP.GE.AND P4, PT, R17, R250, PT ;  /* 0x000000fa1100720c */ /* 0x000fe40003f86270 */
[C---:B------:R-:W-:Y:S02]  /*25f70*/  ISETP.GE.OR P6, PT, R4.reuse, R247, !P6 ;  /* 0x000000f70400720c */ /* 0x040fe400077c6670 */
[----:B------:R-:W-:Y:S02]  /*25f80*/  FSEL R179, R179, -INF , !P5 ;  /* 0xff800000b3b37808 */ /* 0x000fe40006800000 */
[----:B------:R-:W-:Y:S02]  /*25f90*/  ISETP.GE.OR P2, PT, R4, R248, !P0 ;  /* 0x000000f80400720c */ /* 0x000fe40004746670 */
[----:B------:R-:W-:Y:S02]  /*25fa0*/  ISETP.GE.AND P0, PT, R17, R249, PT ;  /* 0x000000f91100720c */ /* 0x000fe40003f06270 */
[----:B------:R-:W-:Y:S02]  /*25fb0*/  FSEL R174, R8, -INF , !P1 ;  /* 0xff80000008ae7808 */ /* 0x000fe40004800000 */
[----:B------:R-:W-:Y:S02]  /*25fc0*/  FMNMX.FTZ R5, R175, R6, !PT ;  /* 0x00000006af057209 */ /* 0x000fe40007810000 */
[----:B------:R-:W-:Y:S02]  /*25fd0*/  ISETP.GE.OR P4, PT, R17, R247, !P4 ;  /* 0x000000f71100720c */ /* 0x000fe40006786670 */
[----:B------:R-:W-:Y:S02]  /*25fe0*/  FSEL R177, R177, -INF , !P6 ;  /* 0xff800000b1b17808 */ /* 0x000fe40007000000 */
[----:B------:R-:W-:Y:S02]  /*25ff0*/  FMNMX.FTZ R18, R179, R18, !PT ;  /* 0x00000012b3127209 */ /* 0x000fe40007810000 */
[----:B------:R-:W-:Y:S02]  /*26000*/  FSEL R173, R15, -INF , !P2 ;  /* 0xff8000000fad7808 */ /* 0x000fe40005000000 */
[----:B------:R-:W-:Y:S02]  /*26010*/  ISETP.GE.OR P0, PT, R17, R248, !P0 ;  /* 0x000000f81100720c */ /* 0x000fe40004706670 */
[----:B------:R-:W-:Y:S02]  /*26020*/  FMNMX.FTZ R8, R174, R5, !PT ;  /* 0x00000005ae087209 */ /* 0x000fe40007810000 */
[----:B------:R-:W-:Y:S02]  /*26030*/  FSEL R176, R16, -INF , !P4 ;  /* 0xff80000010b07808 */ /* 0x000fe40006000000 */
[----:B------:R-:W-:Y:S02]  /*26040*/  FMNMX.FTZ R21, R177, R18, !PT ;  /* 0x00000012b1157209 */ /* 0x000fe40007810000 */
[----:B------:R-:W-:Y:S02]  /*26050*/  FSEL R166, R3, -INF , !P0 ;  /* 0xff80000003a67808 */ /* 0x000fe40004000000 */
[----:B------:R-:W-:Y:S02]  /*26060*/  FMNMX.FTZ R3, R173, R8, !PT ;  /* 0x00000008ad037209 */ /* 0x000fe40007810000 */
[----:B------:R-:W-:Y:S02]  /*26070*/  FMNMX.FTZ R16, R176, R21, !PT ;  /* 0x00000015b0107209 */ /* 0x000fe40007810000 */
[----:B------:R-:W-:Y:S01]  /*26080*/  FMNMX.FTZ R6, R166, R3, !PT ;  /* 0x00000003a6067209 */ /* 0x000fe20007810000 */
[----:B------:R-:W-:Y:S08]  /*26090*/  LDSM.16.MT88.4 R20, [R221+0x10000] ;  /* 0x01000000dd14783b */ /* 0x000ff00000004200 */
[----:B------:R-:W1:Y:S08]  /*260a0*/  SHFL.BFLY PT, R19, R16, 0x2, 0x1f ;  /* 0x0c401f0010137f89 */ /* 0x000e7000000e0000 */
[----:B------:R-:W2:Y:S01]  /*260b0*/  SHFL.BFLY PT, R3, R6, 0x2, 0x1f ;  /* 0x0c401f0006037f89 */ /* 0x000ea200000e0000 */
[----:B-1----:R-:W-:Y:S07]  /*260c0*/  FMNMX.FTZ R19, R16, R19, !PT ;  /* 0x0000001310137209 */ /* 0x002fee0007810000 */
[----:B---3--:R-:W1:Y:S01]  /*260d0*/  SHFL.BFLY PT, R164, R19, 0x1, 0x1f ;  /* 0x0c201f0013a47f89 */ /* 0x008e6200000e0000 */
[----:B--2---:R-:W-:Y:S07]  /*260e0*/  FMNMX.FTZ R4, R6, R3, !PT ;  /* 0x0000000306047209 */ /* 0x004fee0007810000 */
[----:B------:R-:W2:Y:S01]  /*260f0*/  SHFL.BFLY PT, R3, R4, 0x1, 0x1f ;  /* 0x0c201f0004037f89 */ /* 0x000ea200000e0000 */
[----:B-1----:R-:W-:Y:S04]  /*26100*/  FMNMX.FTZ R164, R19, R164, !PT ;  /* 0x000000a413a47209 */ /* 0x002fe80007810000 */
        /* <DEDUP_REMOVED lines=12> */
[-C--:B------:R-:W-:Y:S02]  /*261d0*/  FFMA.FTZ R186, R14, R165.reuse, -R178 ;  /* 0x000000a50eba7223 */ /* 0x080fe400000108b2 */
[-C--:B------:R-:W-:Y:S02]  /*261e0*/  FFMA.FTZ R190, R12, R165.reuse, -R172 ;  /* 0x000000a50cbe7223 */ /* 0x080fe400000108ac */
[----:B------:R-:W-:Y:S01]  /*261f0*/  FMUL.FTZ R2, R165, R4 ;  /* 0x00000004a5027220 */ /* 0x000fe20000410000 */
[----:B------:R-:W1:Y:S01]  /*26200*/  LDSM.16.MT88.4 R12, [R223+0x10000] ;  /* 0x01000000df0c783b */ /* 0x000e620000004200 */
[----:B------:R-:W-:Y:S01]  /*26210*/  FADD.FTZ R4, -R5, R0 ;  /* 0x0000000005047221 */ /* 0x000fe20000010100 */
[----:B------:R-:W-:Y:S01]  /*26220*/  MUFU.EX2 R187, R187 ;  /* 0x000000bb00bb7308 */ /* 0x000fe20000000800 */
[-CC-:B------:R-:W-:Y:S02]  /*26230*/  FFMA.FTZ R193, R11, R165.reuse, -R178.reuse ;  /* 0x000000a50bc17223 */ /* 0x180fe400000108b2 */
[-C--:B------:R-:W-:Y:S02]  /*26240*/  FFMA.FTZ R192, R10, R165.reuse, -R178 ;  /* 0x000000a50ac07223 */ /* 0x080fe400000108b2 */
[-CC-:B------:R-:W-:Y:S02]  /*26250*/  FFMA.FTZ R191, R7, R165.reuse, -R172.reuse ;  /* 0x000000a507bf7223 */ /* 0x180fe400000108ac */
[-CC-:B------:R-:W-:Y:S02]  /*26260*/  FFMA.FTZ R189, R169, R165.reuse, -R172.reuse ;  /* 0x000000a5a9bd7223 */ /* 0x180fe400000108ac */
[-CC-:B------:R-:W-:Y:S01]  /*26270*/  FFMA.FTZ R188, R168, R165.reuse, -R172.reuse ;  /* 0x000000a5a8bc7223 */ /* 0x180fe200000108ac */
[----:B------:R-:W2:Y:S01]  /*26280*/  MUFU.EX2 R2, R2 ;  /* 0x0000000200027308 */ /* 0x000ea20000000800 */
[----:B------:R-:W-:Y:S02]  /*26290*/  FMUL.FTZ R0, R165, R4 ;  /* 0x00000004a5007220 */ /* 0x000fe40000410000 */
[-CC-:B------:R-:W-:Y:S02]  /*262a0*/  FFMA.FTZ R175, R175, R165.reuse, -R172.reuse ;  /* 0x000000a5afaf7223 */ /* 0x180fe400000108ac */
[-C--:B------:R-:W-:Y:S02]  /*262b0*/  FFMA.FTZ R174, R174, R165.reuse, -R172 ;  /* 0x000000a5aeae7223 */ /* 0x080fe400000108ac */
[-CC-:B------:R-:W-:Y:S02]  /*262c0*/  FFMA.FTZ R194, R194, R165.reuse, -R178.reuse ;  /* 0x000000a5c2c27223 */ /* 0x180fe400000108b2 */
[-CC-:B------:R-:W-:Y:S01]  /*262d0*/  FFMA.FTZ R195, R195, R165.reuse, -R178.reuse ;  /* 0x000000a5c3c37223 */ /* 0x180fe200000108b2 */
[----:B------:R-:W3:Y:S01]  /*262e0*/  MUFU.EX2 R0, R0 ;  /* 0x0000000000007308 */ /* 0x000ee20000000800 */
[-CC-:B------:R-:W-:Y:S02]  /*262f0*/  FFMA.FTZ R196, R196, R165.reuse, -R178.reuse ;  /* 0x000000a5c4c47223 */ /* 0x180fe400000108b2 */
[-C--:B------:R-:W-:Y:S02]  /*26300*/  FFMA.FTZ R197, R197, R165.reuse, -R178 ;  /* 0x000000a5c5c57223 */ /* 0x080fe400000108b2 */
[-CC-:B------:R-:W-:Y:S02]  /*26310*/  FFMA.FTZ R198, R198, R165.reuse, -R172.reuse ;  /* 0x000000a5c6c67223 */ /* 0x180fe400000108ac */
[-CC-:B------:R-:W-:Y:S02]  /*26320*/  FFMA.FTZ R199, R199, R165.reuse, -R172.reuse ;  /* 0x000000a5c7c77223 */ /* 0x180fe400000108ac */
[-CC-:B------:R-:W-:Y:S01]  /*26330*/  FFMA.FTZ R200, R200, R165.reuse, -R172.reuse ;  /* 0x000000a5c8c87223 */ /* 0x180fe200000108ac */
[----:B------:R-:W4:Y:S01]  /*26340*/  MUFU.EX2 R186, R186 ;  /* 0x000000ba00ba7308 */ /* 0x000f220000000800 */
[-CC-:B------:R-:W-:Y:S02]  /*26350*/  FFMA.FTZ R201, R201, R165.reuse, -R172.reuse ;  /* 0x000000a5c9c97223 */ /* 0x180fe400000108ac */
[--C-:B------:R-:W-:Y:S02]  /*26360*/  FFMA.FTZ R183, R183, R165, -R172.reuse ;  /* 0x000000a5b7b77223 */ /* 0x100fe400000108ac */
[C---:B--2---:R-:W-:Y:S01]  /*26370*/  FMUL.FTZ R4, R2.reuse, R160 ;  /* 0x000000a002047220 */ /* 0x044fe20000410000 */
[----:B------:R-:W-:Y:S01]  /*26380*/  MOV R160, R26 ;  /* 0x0000001a00a07202 */ /* 0x000fe20000000f00 */
[C---:B------:R-:W-:Y:S02]  /*26390*/  FMUL.FTZ R5, R2.reuse, R161 ;  /* 0x000000a102057220 */ /* 0x040fe40000410000 */
[C---:B------:R-:W-:Y:S01]  /*263a0*/  FMUL.FTZ R8, R2.reuse, R156 ;  /* 0x0000009c02087220 */ /* 0x040fe20000410000 */
[----:B------:R-:W-:Y:S01]  /*263b0*/  MUFU.EX2 R193, R193 ;  /* 0x000000c100c17308 */ /* 0x000fe20000000800 */
[C---:B------:R-:W-:Y:S02]  /*263c0*/  FMUL.FTZ R9, R2.reuse, R157 ;  /* 0x0000009d02097220 */ /* 0x040fe40000410000 */
[----:B------:R-:W-:Y:S02]  /*263d0*/  FMUL.FTZ R16, R2, R148 ;  /* 0x0000009402107220 */ /* 0x000fe40000410000 */
[C---:B---3--:R-:W-:Y:S02]  /*263e0*/  FMUL.FTZ R7, R0.reuse, R163 ;  /* 0x000000a300077220 */ /* 0x048fe40000410000 */
[C---:B------:R-:W-:Y:S01]  /*263f0*/  FMUL.FTZ R6, R0.reuse, R162 ;  /* 0x000000a200067220 */ /* 0x040fe20000410000 */
[----:B------:R-:W-:Y:S01]  /*26400*/  MOV R162, R24 ;  /* 0x0000001800a27202 */ /* 0x000fe20000000f00 */
[C---:B------:R-:W-:Y:S01]  /*26410*/  FMUL.FTZ R10, R0.reuse, R158 ;  /* 0x0000009e000a7220 */ /* 0x040fe20000410000 */
[----:B------:R-:W2:Y:S01]  /*26420*/  MUFU.EX2 R192, R192 ;  /* 0x000000c000c07308 */ /* 0x000ea20000000800 */
[----:B------:R-:W-:Y:S02]  /*26430*/  FMUL.FTZ R11, R0, R159 ;  /* 0x0000009f000b7220 */ /* 0x000fe40000410000 */
[----:B------:R-:W-:Y:S01]  /*26440*/  FMUL.FTZ R17, R2, R149 ;  /* 0x0000009502117220 */ /* 0x000fe20000410000 */
[----:B----4-:R-:W-:Y:S01]  /*26450*/  F2FP.PACK_AB R168, R186, R187 ;  /* 0x000000bbbaa8723e */ /* 0x010fe200000000ff */
[C---:B------:R-:W-:Y:S01]  /*26460*/  FMUL.FTZ R18, R0.reuse, R150 ;  /* 0x0000009600127220 */ /* 0x040fe20000410000 */
[----:B------:R-:W-:Y:S01]  /*26470*/  LDSM.16.MT88.4 R156, [R223+0x14800] ;  /* 0x01480000df9c783b */ /* 0x000fe20000004200 */
[----:B------:R-:W-:Y:S02]  /*26480*/  FMUL.FTZ R19, R0, R151 ;  /* 0x0000009700137220 */ /* 0x000fe40000410000 */
[----:B------:R-:W-:Y:S01]  /*26490*/  IMAD.MOV.U32 R161, RZ, RZ, R25 ;  /* 0x000000ffffa17224 */ /* 0x000fe200078e0019 */
[----:B------:R-:W-:Y:S01]  /*264a0*/  MUFU.EX2 R191, R191 ;  /* 0x000000bf00bf7308 */ /* 0x000fe20000000800 */
[C---:B------:R-:W-:Y:S02]  /*264b0*/  FMUL.FTZ R24, R2.reuse, R140 ;  /* 0x0000008c02187220 */ /* 0x040fe40000410000 */
[----:B------:R-:W-:Y:S01]  /*264c0*/  FMUL.FTZ R25, R2, R141 ;  /* 0x0000008d02197220 */ /* 0x000fe20000410000 */
[----:B------:R-:W-:Y:S01]  /*264d0*/  LDSM.16.MT88.4 R148, [R219+0x10800] ;  /* 0x01080000db94783b */ /* 0x000fe20000004200 */
[C---:B------:R-:W-:Y:S02]  /*264e0*/  FMUL.FTZ R26, R0.reuse, R142 ;  /* 0x0000008e001a7220 */ /* 0x040fe40000410000 */
[----:B------:R-:W-:Y:S02]  /*264f0*/  FMUL.FTZ R27, R0, R143 ;  /* 0x0000008f001b7220 */ /* 0x000fe40000410000 */
[C---:B------:R-:W-:Y:S01]  /*26500*/  FMUL.FTZ R32, R2.reuse, R132 ;  /* 0x0000008402207220 */ /* 0x040fe20000410000 */
[----:B------:R-:W3:Y:S01]  /*26510*/  MUFU.EX2 R190, R190 ;  /* 0x000000be00be7308 */ /* 0x000ee20000000800 */
[----:B------:R-:W-:Y:S01]  /*26520*/  FMUL.FTZ R33, R2, R133 ;  /* 0x0000008502217220 */ /* 0x000fe20000410000 */
[----:B------:R-:W-:Y:S01]  /*26530*/  LDSM.16.MT88.4 R140, [R219+0x12000] ;  /* 0x01200000db8c783b */ /* 0x000fe20000004200 */
[----:B------:R-:W-:Y:S01]  /*26540*/  FMUL.FTZ R34, R0, R134 ;  /* 0x0000008600227220 */ /* 0x000fe20000410000 */
[----:B--2---:R-:W-:Y:S01]  /*26550*/  F2FP.PACK_AB R170, R192, R193 ;  /* 0x000000c1c0aa723e */ /* 0x004fe200000000ff */
[----:B------:R-:W-:Y:S02]  /*26560*/  FMUL.FTZ R35, R0, R135 ;  /* 0x0000008700237220 */ /* 0x000fe40000410000 */
[C---:B------:R-:W-:Y:S02]  /*26570*/  FMUL.FTZ R36, R2.reuse, R36 ;  /* 0x0000002402247220 */ /* 0x040fe40000410000 */
[----:B------:R-:W-:Y:S01]  /*26580*/  FMUL.FTZ R37, R2, R37 ;  /* 0x0000002502257220 */ /* 0x000fe20000410000 */
[----:B------:R-:W-:Y:S01]  /*26590*/  MUFU.EX2 R189, R189 ;  /* 0x000000bd00bd7308 */ /* 0x000fe20000000800 */
[----:B------:R-:W-:Y:S01]  /*265a0*/  LDSM.16.MT88.4 R132, [R220+0x12000] ;  /* 0x01200000dc84783b */ /* 0x000fe20000004200 */
[C---:B------:R-:W-:Y:S02]  /*265b0*/  FMUL.FTZ R38, R0.reuse, R38 ;  /* 0x0000002600267220 */ /* 0x040fe40000410000 */
[----:B------:R-:W-:Y:S02]  /*265c0*/  FMUL.FTZ R39, R0, R39 ;  /* 0x0000002700277220 */ /* 0x000fe40000410000 */
[C---:B------:R-:W-:Y:S02]  /*265d0*/  FMUL.FTZ R40, R2.reuse, R40 ;  /* 0x0000002802287220 */ /* 0x040fe40000410000 */
[----:B------:R-:W-:Y:S02]  /*265e0*/  FMUL.FTZ R41, R2, R41 ;  /* 0x0000002902297220 */ /* 0x000fe40000410000 */
        /* <DEDUP_REMOVED lines=35> */
[----:B------:R-:W2:Y:S01]  /*26820*/  MUFU.EX2 R199, R199 ;  /* 0x000000c700c77308 */ /* 0x000ea20000000800 */
[----:B------:R-:W-:Y:S02]  /*26830*/  FMUL.FTZ R61, R2, R61 ;  /* 0x0000003d023d7220 */ /* 0x000fe40000410000 */
[----:B------:R-:W-:Y:S02]  /*26840*/  FMUL.FTZ R62, R0, R62 ;  /* 0x0000003e003e7220 */ /* 0x000fe40000410000 */
[C---:B------:R-:W-:Y:S01]  /*26850*/  FMUL.FTZ R20, R2.reuse, R144 ;  /* 0x0000009002147220 */ /* 0x040fe20000410000 */
[C---:B------:R-:W-:Y:S04]  /*26860*/  HMMA.16816.F32 R16, R168.reuse, R22, R16 ;  /* 0x00000016a810723c */ /* 0x040fe80000001810 */
[----:B------:R-:W-:Y:S01]  /*26870*/  FMUL.FTZ R21, R2, R145 ;  /* 0x0000009102157220 */ /* 0x000fe20000410000 */
[----:B------:R-:W-:Y:S01]  /*26880*/  MUFU.EX2 R200, R200 ;  /* 0x000000c800c87308 */ /* 0x000fe20000000800 */
[C---:B------:R-:W-:Y:S02]  /*26890*/  FMUL.FTZ R63, R0.reuse, R63 ;  /* 0x0000003f003f7220 */ /* 0x040fe40000410000 */
[C---:B------:R-:W-:Y:S04]  /*268a0*/  FMUL.FTZ R22, R0.reuse, R146 ;  /* 0x0000009200167220 */ /* 0x040fe80000410000 */
[----:B------:R-:W-:Y:S02]  /*268b0*/  FMUL.FTZ R23, R0, R147 ;  /* 0x0000009300177220 */ /* 0x000fe40000410000 */
[----:B------:R-:W4:Y:S01]  /*268c0*/  LDSM.16.MT88.4 R144, [R223+0x12000] ;  /* 0x01200000df90783b */ /* 0x000f220000004200 */
[C---:B------:R-:W-:Y:S01]  /*268d0*/  FMUL.FTZ R64, R2.reuse, R64 ;  /* 0x0000004002407220 */ /* 0x040fe20000410000 */
[----:B------:R-:W5:Y:S01]  /*268e0*/  MUFU.EX2 R201, R201 ;  /* 0x000000c900c97308 */ /* 0x000f620000000800 */
        /* <DEDUP_REMOVED lines=100> */
[-C--:B------:R-:W-:Y:S02]  /*26f30*/  FFMA.FTZ R182, R182, R165.reuse, -R172 ;  /* 0x000000a5b6b67223 */ /* 0x080fe400000108ac */
[-C--:B------:R-:W-:Y:S02]  /*26f40*/  FFMA.FTZ R203, R203, R165.reuse, -R178 ;  /* 0x000000a5cbcb7223 */ /* 0x080fe400000108b2 */
[--C-:B------:R-:W-:Y:S01]  /*26f50*/  FFMA.FTZ R202, R202, R165, -R172.reuse ;  /* 0x000000a5caca7223 */ /* 0x100fe200000108ac */
[C---:B------:R-:W-:Y:S01]  /*26f60*/  HMMA.16816.F32 R120, R168.reuse, R138, R120 ;  /* 0x0000008aa878723c */ /* 0x040fe20000001878 */
[----:B------:R-:W1:Y:S02]  /*26f70*/  LDSM.16.MT88.4 R136, [R220+0x10800] ;  /* 0x01080000dc88783b */ /* 0x000e640000004200 */
[C---:B------:R-:W-:Y:S01]  /*26f80*/  FMUL.FTZ R124, R2.reuse, R124 ;  /* 0x0000007c027c7220 */ /* 0x040fe20000410000 */
[----:B------:R-:W-:Y:S01]  /*26f90*/  MUFU.EX2 R203, R203 ;  /* 0x000000cb00cb7308 */ /* 0x000fe20000000800 */
[----:B------:R-:W-:Y:S02]  /*26fa0*/  FMUL.FTZ R125, R2, R125 ;  /* 0x0000007d027d7220 */ /* 0x000fe40000410000 */
[C---:B------:R-:W-:Y:S02]  /*26fb0*/  FMUL.FTZ R126, R0.reuse, R126 ;  /* 0x0000007e007e7220 */ /* 0x040fe40000410000 */
[----:B------:R-:W-:Y:S03]  /*26fc0*/  FMUL.FTZ R127, R0, R127 ;  /* 0x0000007f007f7220 */ /* 0x000fe60000410000 */
[-C--:B------:R-:W-:Y:S02]  /*26fd0*/  FFMA.FTZ R181, R181, R165.reuse, -R172 ;  /* 0x000000a5b5b57223 */ /* 0x080fe400000108ac */
[--C-:B------:R-:W-:Y:S01]  /*26fe0*/  FFMA.FTZ R179, R179, R165, -R178.reuse ;  /* 0x000000a5b3b37223 */ /* 0x100fe200000108b2 */
[----:B------:R-:W-:Y:S01]  /*26ff0*/  MUFU.EX2 R202, R202 ;  /* 0x000000ca00ca7308 */ /* 0x000fe20000000800 */
[C---:B--2---:R-:W-:Y:S03]  /*27000*/  HMMA.16816.F32 R124, R168.reuse, R132, R124 ;  /* 0x00000084a87c723c */ /* 0x044fe6000000187c */
[C---:B------:R-:W-:Y:S02]  /*27010*/  FMUL.FTZ R128, R2.reuse, R128 ;  /* 0x0000008002807220 */ /* 0x040fe40000410000 */
[----:B------:R-:W-:Y:S02]  /*27020*/  FMUL.FTZ R129, R2, R129 ;  /* 0x0000008102817220 */ /* 0x000fe40000410000 */
[C---:B------:R-:W-:Y:S01]  /*27030*/  FMUL.FTZ R130, R0.reuse, R130 ;  /* 0x0000008200827220 */ /* 0x040fe20000410000 */
[----:B---3--:R-:W-:Y:S01]  /*27040*/  F2FP.PACK_AB R132, R195, R194 ;  /* 0x000000c2c384723e */ /* 0x008fe200000000ff */
[----:B------:R-:W-:Y:S03]  /*27050*/  FMUL.FTZ R131, R0, R131 ;  /* 0x0000008300837220 */ /* 0x000fe60000410000 */
[----:B------:R-:W-:Y:S01]  /*27060*/  F2FP.PACK_AB R133, R199, R198 ;  /* 0x000000c6c785723e */ /* 0x000fe200000000ff */
[-CC-:B------:R-:W-:Y:S02]  /*27070*/  FFMA.FTZ R180, R180, R165.reuse, -R178.reuse ;  /* 0x000000a5b4b47223 */ /* 0x180fe400000108b2 */
[----:B------:R-:W-:Y:S01]  /*27080*/  FFMA.FTZ R177, R177, R165, -R178 ;  /* 0x000000a5b1b17223 */ /* 0x000fe200000108b2 */
[----:B------:R-:W-:Y:S01]  /*27090*/  HMMA.16816.F32 R128, R168, R134, R128 ;  /* 0x00000086a880723c */ /* 0x000fe20000001880 */
[----:B------:R-:W-:Y:S02]  /*270a0*/  MUFU.EX2 R168, R182 ;  /* 0x000000b600a87308 */ /* 0x000fe40000000800 */
[----:B------:R-:W-:Y:S02]  /*270b0*/  FFMA.FTZ R187, R2, R252, R187 ;  /* 0x000000fc02bb7223 */ /* 0x000fe400000100bb */
[----:B------:R-:W-:Y:S02]  /*270c0*/  FFMA.FTZ R191, R0, R251, R191 ;  /* 0x000000fb00bf7223 */ /* 0x000fe400000100bf */
        /* <DEDUP_REMOVED lines=9> */
[----:B------:R-:W-:Y:S07]  /*27160*/  LDSM.16.MT88.4 R160, [R221+0x14800] ;  /* 0x01480000dda0783b */ /* 0x000fee0000004200 */
[C---:B------:R-:W-:Y:S01]  /*27170*/  HMMA.16816.F32 R8, R132.reuse, R142, R8 ;  /* 0x0000008e8408723c */ /* 0x040fe20000001808 */
[----:B------:R-:W2:Y:S07]  /*27180*/  LDSM.16.MT88.4 R140, [R221+0x12800] ;  /* 0x01280000dd8c783b */ /* 0x000eae0000004200 */
        /* <DEDUP_REMOVED lines=9> */
[C---:B------:R-:W-:Y:S07]  /*27220*/  HMMA.16816.F32 R36, R132.reuse, R152, R36 ;  /* 0x000000988424723c */ /* 0x040fee0000001824 */
[-CC-:B------:R-:W-:Y:S01]  /*27230*/  FFMA.FTZ R152, R170, R165.reuse, -R178.reuse ;  /* 0x000000a5aa987223 */ /* 0x180fe200000108b2 */
[C---:B------:R-:W-:Y:S01]  /*27240*/  HMMA.16816.F32 R40, R132.reuse, R154, R40 ;  /* 0x0000009a8428723c */ /* 0x040fe20000001828 */
[----:B------:R-:W-:Y:S03]  /*27250*/  MUFU.EX2 R170, R183 ;  /* 0x000000b700aa7308 */ /* 0x000fe60000000800 */
[-CC-:B------:R-:W-:Y:S03]  /*27260*/  FFMA.FTZ R153, R171, R165.reuse, -R178.reuse ;  /* 0x000000a5ab997223 */ /* 0x180fe600000108b2 */
[-CC-:B------:R-:W-:Y:S01]  /*27270*/  FFMA.FTZ R154, R169, R165.reuse, -R178.reuse ;  /* 0x000000a5a99a7223 */ /* 0x180fe200000108b2 */
[C---:B--2---:R-:W-:Y:S03]  /*27280*/  HMMA.16816.F32 R44, R132.reuse, R140, R44 ;  /* 0x0000008c842c723c */ /* 0x044fe6000000182c */
[----:B------:R-:W2:Y:S01]  /*27290*/  MUFU.EX2 R155, R154 ;  /* 0x0000009a009b7308 */ /* 0x000ea20000000800 */
[----:B------:R-:W-:Y:S04]  /*272a0*/  FFMA.FTZ R178, R176, R165, -R178 ;  /* 0x000000a5b0b27223 */ /* 0x000fe800000108b2 */
[C---:B------:R-:W-:Y:S01]  /*272b0*/  HMMA.16816.F32 R48, R132.reuse, R142, R48 ;  /* 0x0000008e8430723c */ /* 0x040fe20000001830 */
[----:B------:R-:W4:Y:S04]  /*272c0*/  LDSM.16.MT88.4 R140, [R219+0x14800] ;  /* 0x01480000db8c783b */ /* 0x000f280000004200 */
[----:B------:R-:W5:Y:S03]  /*272d0*/  MUFU.EX2 R154, R152 ;  /* 0x00000098009a7308 */ /* 0x000f660000000800 */
[C---:B-1----:R-:W-:Y:S07]  /*272e0*/  HMMA.16816.F32 R52, R132.reuse, R136, R52 ;  /* 0x000000888434723c */ /* 0x042fee0000001834 */
[----:B------:R1:W1:Y:S01]  /*272f0*/  MUFU.EX2 R171, R153 ;  /* 0x0000009900ab7308 */ /* 0x0002620000000800 */
[C---:B------:R-:W-:Y:S01]  /*27300*/  HMMA.16816.F32 R56, R132.reuse, R138, R56 ;  /* 0x0000008a8438723c */ /* 0x040fe20000001838 */
[----:B------:R-:W3:Y:S03]  /*27310*/  LDSM.16.MT88.4 R136, [R223+0x16800] ;  /* 0x01680000df88783b */ /* 0x000ee60000004200 */
[----:B--2---:R-:W-:Y:S04]  /*27320*/  MOV R183, R155 ;  /* 0x0000009b00b77202 */ /* 0x004fe80000000f00 */
[C---:B------:R-:W-:Y:S01]  /*27330*/  HMMA.16816.F32 R60, R132.reuse, R144, R60 ;  /* 0x00000090843c723c */ /* 0x040fe2000000183c */
[----:B------:R-:W2:Y:S03]  /*27340*/  MUFU.EX2 R169, R181 ;  /* 0x000000b500a97308 */ /* 0x000ea60000000800 */
[----:B-----5:R-:W-:Y:S04]  /*27350*/  MOV R182, R154 ;  /* 0x0000009a00b67202 */ /* 0x020fe80000000f00 */
[C---:B------:R-:W-:Y:S01]  /*27360*/  HMMA.16816.F32 R64, R132.reuse, R146, R64 ;  /* 0x000000928440723c */ /* 0x040fe20000001840 */
[----:B------:R-:W5:Y:S02]  /*27370*/  LDSM.16.MT88.4 R144, [R221+0x16800] ;  /* 0x01680000dd90783b */ /* 0x000f640000004200 */
[----:B------:R2:W-:Y:S05]  /*27380*/  MUFU.EX2 R181, R179 ;  /* 0x000000b300b57308 */ /* 0x0005ea0000000800 */
[C---:B------:R-:W-:Y:S01]  /*27390*/  HMMA.16816.F32 R68, R132.reuse, R156, R68 ;  /* 0x0000009c8444723c */ /* 0x040fe20000001844 */
[----:B-1----:R-:W-:Y:S07]  /*273a0*/  LDSM.16.MT88.4 R152, [R221+0x11000] ;  /* 0x01100000dd98783b */ /* 0x002fee0000004200 */
[C---:B------:R-:W-:Y:S01]  /*273b0*/  HMMA.16816.F32 R72, R132.reuse, R158, R72 ;  /* 0x0000009e8448723c */ /* 0x040fe20000001848 */
[----:B------:R-:W-:Y:S07]  /*273c0*/  LDSM.16.MT88.4 R156, [R219+0x11000] ;  /* 0x01100000db9c783b */ /* 0x000fee0000004200 */
[C---:B------:R-:W-:Y:S04]  /*273d0*/  HMMA.16816.F32 R76, R132.reuse, R160, R76 ;  /* 0x000000a0844c723c */ /* 0x040fe8000000184c */
[----:B--2---:R-:W-:Y:S04]  /*273e0*/  IMAD.MOV.U32 R179, RZ, RZ, R168 ;  /* 0x000000ffffb37224 */ /* 0x004fe800078e00a8 */
[C---:B------:R-:W-:Y:S01]  /*273f0*/  HMMA.16816.F32 R80, R132.reuse, R162, R80 ;  /* 0x000000a28450723c */ /* 0x040fe20000001850 */
[----:B------:R-:W-:Y:S07]  /*27400*/  LDSM.16.MT88.4 R160, [R221+0x15000] ;  /* 0x01500000dda0783b */ /* 0x000fee0000004200 */
[C---:B---3--:R-:W-:Y:S08]  /*27410*/  HMMA.16816.F32 R84, R132.reuse, R148, R84 ;  /* 0x000000948454723c */ /* 0x048ff00000001854 */
[C---:B------:R-:W-:Y:S01]  /*27420*/  HMMA.16816.F32 R88, R132.reuse, R150, R88 ;  /* 0x000000968458723c */ /* 0x040fe20000001858 */
[----:B------:R-:W1:Y:S07]  /*27430*/  LDSM.16.MT88.4 R148, [R220+0x16800] ;  /* 0x01680000dc94783b */ /* 0x000e6e0000004200 */
[C---:B----4-:R-:W-:Y:S08]  /*27440*/  HMMA.16816.F32 R92, R132.reuse, R140, R92 ;  /* 0x0000008c845c723c */ /* 0x050ff0000000185c */
[C---:B------:R-:W-:Y:S01]  /*27450*/  HMMA.16816.F32 R96, R132.reuse, R142, R96 ;  /* 0x0000008e8460723c */ /* 0x040fe20000001860 */
[----:B------:R-:W2:Y:S07]  /*27460*/  LDSM.16.MT88.4 R140, [R219+0x16800] ;  /* 0x01680000db8c783b */ /* 0x000eae0000004200 */
[C---:B------:R-:W-:Y:S08]  /*27470*/  HMMA.16816.F32 R100, R132.reuse, R136, R100 ;  /* 0x000000888464723c */ /* 0x040ff00000001864 */
[C---:B------:R-:W-:Y:S01]  /*27480*/  HMMA.16816.F32 R104, R132.reuse, R138, R104 ;  /* 0x0000008a8468723c */ /* 0x040fe20000001868 */
[----:B------:R-:W3:Y:S07]  /*27490*/  LDSM.16.MT88.4 R136, [R223+0x11000] ;  /* 0x01100000df88783b */ /* 0x000eee0000004200 */
[C---:B-----5:R-:W-:Y:S08]  /*274a0*/  HMMA.16816.F32 R108, R132.reuse, R144, R108 ;  /* 0x00000090846c723c */ /* 0x060ff0000000186c */
[C---:B------:R-:W-:Y:S01]  /*274b0*/  HMMA.16816.F32 R112, R132.reuse, R146, R112 ;  /* 0x000000928470723c */ /* 0x040fe20000001870 */
[----:B------:R-:W4:Y:S07]  /*274c0*/  LDSM.16.MT88.4 R144, [R220+0x11000] ;  /* 0x01100000dc90783b */ /* 0x000f2e0000004200 */
[C---:B-1----:R-:W-:Y:S08]  /*274d0*/  HMMA.16816.F32 R116, R132.reuse, R148, R116 ;  /* 0x000000948474723c */ /* 0x042ff00000001874 */
[C---:B------:R-:W-:Y:S01]  /*274e0*/  HMMA.16816.F32 R120, R132.reuse, R150, R120 ;  /* 0x000000968478723c */ /* 0x040fe20000001878 */
[----:B------:R-:W-:Y:S07]  /*274f0*/  LDSM.16.MT88.4 R148, [R220+0x13000] ;  /* 0x01300000dc94783b */ /* 0x000fee0000004200 */
[C---:B--2---:R-:W-:Y:S08]  /*27500*/  HMMA.16816.F32 R124, R132.reuse, R140, R124 ;  /* 0x0000008c847c723c */ /* 0x044ff0000000187c */
[----:B------:R-:W-:Y:S01]  /*27510*/  HMMA.16816.F32 R128, R132, R142, R128 ;  /* 0x0000008e8480723c */ /* 0x000fe20000001880 */
[----:B------:R-:W1:Y:S06]  /*27520*/  LDSM.16.MT88.4 R140, [R223+0x13000] ;  /* 0x01300000df8c783b */ /* 0x000e6c0000004200 */
[----:B------:R-:W-:Y:S02]  /*27530*/  F2FP.PACK_AB R132, R182, R183 ;  /* 0x000000b7b684723e */ /* 0x000fe400000000ff */
[----:B------:R-:W-:Y:S03]  /*27540*/  F2FP.PACK_AB R134, R203, R171 ;  /* 0x000000abcb86723e */ /* 0x000fe600000000ff */
[----:B------:R-:W-:Y:S02]  /*27550*/  F2FP.PACK_AB R133, R170, R202 ;  /* 0x000000caaa85723e */ /* 0x000fe400000000ff */
[----:B------:R-:W-:Y:S02]  /*27560*/  F2FP.PACK_AB R135, R169, R168 ;  /* 0x000000a8a987723e */ /* 0x000fe400000000ff */
[----:B------:R-:W-:Y:S05]  /*27570*/  MUFU.EX2 R168, R177 ;  /* 0x000000b100a87308 */ /* 0x000fea0000000800 */
[C---:B---3--:R-:W-:Y:S05]  /*27580*/  HMMA.16816.F32 R4, R132.reuse, R136, R4 ;  /* 0x000000888404723c */ /* 0x048fea0000001804 */
[----:B------:R-:W2:Y:S03]  /*27590*/  MUFU.EX2 R177, R178 ;  /* 0x000000b200b17308 */ /* 0x000ea60000000800 */
        /* <DEDUP_REMOVED lines=8> */
[C---:B------:R-:W-:Y:S08]  /*27620*/  HMMA.16816.F32 R28, R132.reuse, R156, R28 ;  /* 0x0000009c841c723c */ /* 0x040ff0000000181c */
[C---:B------:R-:W-:Y:S01]  /*27630*/  HMMA.16816.F32 R32, R132.reuse, R158, R32 ;  /* 0x0000009e8420723c */ /* 0x040fe20000001820 */
[----:B------:R-:W5:Y:S07]  /*27640*/  LDSM.16.MT88.4 R156, [R220+0x15000] ;  /* 0x01500000dc9c783b */ /* 0x000f6e0000004200 */
[C---:B-1----:R-:W-:Y:S08]  /*27650*/  HMMA.16816.F32 R36, R132.reuse, R140, R36 ;  /* 0x0000008c8424723c */ /* 0x042ff00000001824 */
[C---:B------:R-:W-:Y:S01]  /*27660*/  HMMA.16816.F32 R40, R132.reuse, R142, R40 ;  /* 0x0000008e8428723c */ /* 0x040fe20000001828 */
[----:B------:R-:W-:Y:S07]  /*27670*/  LDSM.16.MT88.4 R140, [R223+0x17000] ;  /* 0x01700000df8c783b */ /* 0x000fee0000004200 */
[C---:B---3--:R-:W-:Y:S08]  /*27680*/  HMMA.16816.F32 R44, R132.reuse, R136, R44 ;  /* 0x00000088842c723c */ /* 0x048ff0000000182c */
[C---:B------:R-:W-:Y:S01]  /*27690*/  HMMA.16816.F32 R48, R132.reuse, R138, R48 ;  /* 0x0000008a8430723c */ /* 0x040fe20000001830 */
[----:B------:R-:W1:Y:S07]  /*276a0*/  LDSM.16.MT88.4 R136, [R219+0x15000] ;  /* 0x01500000db88783b */ /* 0x000e6e0000004200 */
[C---:B------:R-:W-:Y:S08]  /*276b0*/  HMMA.16816.F32 R52, R132.reuse, R148, R52 ;  /* 0x000000948434723c */ /* 0x040ff00000001834 */
[C---:B------:R-:W-:Y:S01]  /*276c0*/  HMMA.16816.F32 R56, R132.reuse, R150, R56 ;  /* 0x000000968438723c */ /* 0x040fe20000001838 */
[----:B------:R-:W-:Y:S07]  /*276d0*/  LDSM.16.MT88.4 R148, [R220+0x17000] ;  /* 0x01700000dc94783b */ /* 0x000fee0000004200 */
[C---:B----4-:R-:W-:Y:S08]  /*276e0*/  HMMA.16816.F32 R60, R132.reuse, R144, R60 ;  /* 0x00000090843c723c */ /* 0x050ff0000000183c */
[C---:B------:R-:W-:Y:S01]  /*276f0*/  HMMA.16816.F32 R64, R132.reuse, R146, R64 ;  /* 0x000000928440723c */ /* 0x040fe20000001840 */
[----:B------:R-:W3:Y:S07]  /*27700*/  LDSM.16.MT88.4 R144, [R221+0x17000] ;  /* 0x01700000dd90783b */ /* 0x000eee0000004200 */
[C---:B------:R-:W-:Y:S08]  /*27710*/  HMMA.16816.F32 R68, R132.reuse, R152, R68 ;  /* 0x000000988444723c */ /* 0x040ff00000001844 */
[C---:B------:R-:W-:Y:S01]  /*27720*/  HMMA.16816.F32 R72, R132.reuse, R154, R72 ;  /* 0x0000009a8448723c */ /* 0x040fe20000001848 */
[----:B------:R-:W4:Y:S07]  /*27730*/  LDSM.16.MT88.4 R152, [R219+0x17000] ;  /* 0x01700000db98783b */ /* 0x000f2e0000004200 */
[C---:B------:R-:W-:Y:S01]  /*27740*/  HMMA.16816.F32 R76, R132.reuse, R160, R76 ;  /* 0x000000a0844c723c */ /* 0x040fe2000000184c */
[----:B------:R-:W-:Y:S06]  /*27750*/  MUFU.EX2 R161, R174 ;  /* 0x000000ae00a17308 */ /* 0x000fec0000000800 */
[-CC-:B------:R-:W-:Y:S01]  /*27760*/  FFMA.FTZ R160, R173, R165.reuse, -R172.reuse ;  /* 0x000000a5ada07223 */ /* 0x180fe200000108ac */
[C---:B------:R-:W-:Y:S03]  /*27770*/  HMMA.16816.F32 R80, R132.reuse, R162, R80 ;  /* 0x000000a28450723c */ /* 0x040fe60000001850 */
[----:B------:R-:W3:Y:S01]  /*27780*/  MUFU.EX2 R163, R175 ;  /* 0x000000af00a37308 */ /* 0x000ee20000000800 */
[----:B------:R-:W-:Y:S01]  /*27790*/  FFMA.FTZ R172, R166, R165, -R172 ;  /* 0x000000a5a6ac7223 */ /* 0x000fe200000108ac */
[----:B--2---:R-:W-:Y:S02]  /*277a0*/  MOV R166, R177 ;  /* 0x000000b100a67202 */ /* 0x004fe40000000f00 */
[----:B------:R-:W-:Y:S01]  /*277b0*/  MOV R162, R169 ;  /* 0x000000a900a27202 */ /* 0x000fe20000000f00 */
[C---:B-----5:R-:W-:Y:S05]  /*277c0*/  HMMA.16816.F32 R84, R132.reuse, R156, R84 ;  /* 0x0000009c8454723c */ /* 0x060fea0000001854 */
[----:B------:R2:W-:Y:S03]  /*277d0*/  MUFU.EX2 R165, R172 ;  /* 0x000000ac00a57308 */ /* 0x0005e60000000800 */
[C---:B------:R-:W-:Y:S01]  /*277e0*/  HMMA.16816.F32 R88, R132.reuse, R158, R88 ;  /* 0x0000009e8458723c */ /* 0x040fe20000001858 */
[----:B------:R-:W5:Y:S06]  /*277f0*/  LDSM.16.MT88.4 R156, [R223+0x11800] ;  /* 0x01180000df9c783b */ /* 0x000f6c0000004200 */
[----:B------:R-:W3:Y:S01]  /*27800*/  MUFU.EX2 R169, R160 ;  /* 0x000000a000a97308 */ /* 0x000ee20000000800 */
[C---:B-1----:R-:W-:Y:S08]  /*27810*/  HMMA.16816.F32 R92, R132.reuse, R136, R92 ;  /* 0x00000088845c723c */ /* 0x042ff0000000185c */
[C---:B------:R-:W-:Y:S01]  /*27820*/  HMMA.16816.F32 R96, R132.reuse, R138, R96 ;  /* 0x0000008a8460723c */ /* 0x040fe20000001860 */
[----:B------:R-:W1:Y:S07]  /*27830*/  LDSM.16.MT88.4 R136, [R221+0x11800] ;  /* 0x01180000dd88783b */ /* 0x000e6e0000004200 */
[C---:B------:R-:W-:Y:S01]  /*27840*/  HMMA.16816.F32 R100, R132.reuse, R140, R100 ;  /* 0x0000008c8464723c */ /* 0x040fe20000001864 */
[----:B--2---:R-:W-:Y:S07]  /*27850*/  LDSM.16.MT88.4 R172, [R219+0x11800] ;  /* 0x01180000dbac783b */ /* 0x004fee0000004200 */
[C---:B------:R-:W-:Y:S01]  /*27860*/  HMMA.16816.F32 R104, R132.reuse, R142, R104 ;  /* 0x0000008e8468723c */ /* 0x040fe20000001868 */
[----:B------:R-:W2:Y:S07]  /*27870*/  LDSM.16.MT88.4 R140, [R220+0x11800] ;  /* 0x01180000dc8c783b */ /* 0x000eae0000004200 */
[C---:B---3--:R-:W-:Y:S07]  /*27880*/  HMMA.16816.F32 R108, R132.reuse, R144, R108 ;  /* 0x00000090846c723c */ /* 0x048fee000000186c */
[----:B------:R-:W-:Y:S01]  /*27890*/  MOV R145, R179 ;  /* 0x000000b300917202 */ /* 0x000fe20000000f00 */
[C---:B------:R-:W-:Y:S01]  /*278a0*/  HMMA.16816.F32 R112, R132.reuse, R146, R112 ;  /* 0x000000928470723c */ /* 0x040fe20000001870 */
[----:B------:R-:W3:Y:S03]  /*278b0*/  LDSM.16.MT88.4 R176, [R223+0x13800] ;  /* 0x01380000dfb0783b */ /* 0x000ee60000004200 */
[----:B------:R-:W-:Y:S03]  /*278c0*/  MOV R144, R162 ;  /* 0x000000a200907202 */ /* 0x000fe60000000f00 */
[----:B------:R-:W-:Y:S01]  /*278d0*/  MOV R147, R180 ;  /* 0x000000b400937202 */ /* 0x000fe20000000f00 */
[C---:B------:R-:W-:Y:S04]  /*278e0*/  HMMA.16816.F32 R116, R132.reuse, R148, R116 ;  /* 0x000000948474723c */ /* 0x040fe80000001874 */
[----:B------:R-:W-:Y:S03]  /*278f0*/  IMAD.MOV.U32 R146, RZ, RZ, R163 ;  /* 0x000000ffff927224 */ /* 0x000fe600078e00a3 */
[----:B------:R-:W-:Y:S01]  /*27900*/  MOV R149, R181 ;  /* 0x000000b500957202 */ /* 0x000fe20000000f00 */
[C---:B------:R-:W-:Y:S04]  /*27910*/  HMMA.16816.F32 R120, R132.reuse, R150, R120 ;  /* 0x000000968478723c */ /* 0x040fe80000001878 */
[----:B------:R-:W-:Y:S03]  /*27920*/  MOV R148, R161 ;  /* 0x000000a100947202 */ /* 0x000fe60000000f00 */
[----:B------:R-:W-:Y:S01]  /*27930*/  IMAD.MOV.U32 R150, RZ, RZ, R182 ;  /* 0x000000ffff967224 */ /* 0x000fe200078e00b6 */
[C---:B----4-:R-:W-:Y:S04]  /*27940*/  HMMA.16816.F32 R124, R132.reuse, R152, R124 ;  /* 0x00000098847c723c */ /* 0x050fe8000000187c */
[----:B------:R-:W-:Y:S02]  /*27950*/  MOV R151, R183 ;  /* 0x000000b700977202 */ /* 0x000fe40000000f00 */
[----:B------:R-:W4:Y:S02]  /*27960*/  LDSM.16.MT88.4 R180, [R221+0x13800] ;  /* 0x01380000ddb4783b */ /* 0x000f240000004200 */
[----:B------:R-:W-:Y:S07]  /*27970*/  HMMA.16816.F32 R128, R132, R154, R128 ;  /* 0x0000009a8480723c */ /* 0x000fee0000001880 */
[----:B------:R-:W-:Y:S01]  /*27980*/  IMAD.MOV.U32 R134, RZ, RZ, R169 ;  /* 0x000000ffff867224 */ /* 0x000fe200078e00a9 */
[----:B------:R-:W-:Y:S04]  /*27990*/  MOV R135, R168 ;  /* 0x000000a800877202 */ /* 0x000fe80000000f00 */
[----:B------:R-:W-:Y:S02]  /*279a0*/  MOV R132, R171 ;  /* 0x000000ab00847202 */ /* 0x000fe40000000f00 */
[----:B------:R-:W-:Y:S02]  /*279b0*/  MOV R133, R170 ;  /* 0x000000aa00857202 */ /* 0x000fe40000000f00 */
[----:B------:R-:W-:Y:S02]  /*279c0*/  F2FP.PACK_AB R168, R149, R147 ;  /* 0x0000009395a8723e */ /* 0x000fe400000000ff */
[----:B------:R-:W-:Y:S02]  /*279d0*/  F2FP.PACK_AB R170, R166, R135 ;  /* 0x00000087a6aa723e */ /* 0x000fe400000000ff */
[----:B------:R-:W-:Y:S02]  /*279e0*/  F2FP.PACK_AB R169, R148, R146 ;  /* 0x0000009294a9723e */ /* 0x000fe400000000ff */
[----:B------:R-:W-:Y:S07]  /*279f0*/  F2FP.PACK_AB R171, R165, R134 ;  /* 0x00000086a5ab723e */ /* 0x000fee00000000ff */
[C---:B-----5:R-:W-:Y:S01]  /*27a00*/  HMMA.16816.F32 R160, R168.reuse, R156, R4 ;  /* 0x0000009ca8a0723c */ /* 0x060fe20000001804 */
[----:B------:R-:W5:Y:S07]  /*27a10*/  LDSM.16.MT88.4 R4, [R220+0x13800] ;  /* 0x01380000dc04783b */ /* 0x000f6e0000004200 */
[C---:B------:R-:W-:Y:S01]  /*27a20*/  HMMA.16816.F32 R156, R168.reuse, R158, R8 ;  /* 0x0000009ea89c723c */ /* 0x040fe20000001808 */
[----:B------:R-:W3:Y:S07]  /*27a30*/  LDSM.16.MT88.4 R8, [R219+0x13800] ;  /* 0x01380000db08783b */ /* 0x000eee0000004200 */
[C---:B-1----:R-:W-:Y:S07]  /*27a40*/  HMMA.16816.F32 R152, R168.reuse, R136, R12 ;  /* 0x00000088a898723c */ /* 0x042fee000000180c */
        /* <DEDUP_REMOVED lines=25> */
[----:B------:R-:W1:Y:S03]  /*27be0*/  LDSM.16.MT88.4 R12, [R223+0x15800] ;  /* 0x01580000df0c783b */ /* 0x000e660000004200 */
[----:B------:R-:W-:Y:S02]  /*27bf0*/  MOV R177, R16 ;  /* 0x0000001000b17202 */ /* 0x000fe40000000f00 */
[----:B------:R-:W-:Y:S01]  /*27c00*/  MOV R176, R17 ;  /* 0x0000001100b07202 */ /* 0x000fe20000000f00 */
[----:B------:R-:W-:Y:S01]  /*27c10*/  IMAD.MOV.U32 R179, RZ, RZ, R18 ;  /* 0x000000ffffb37224 */ /* 0x000fe200078e0012 */
[C---:B----4-:R-:W-:Y:S04]  /*27c20*/  HMMA.16816.F32 R44, R168.reuse, R180, R44 ;  /* 0x000000b4a82c723c */ /* 0x050fe8000000182c */
[----:B------:R-:W-:Y:S02]  /*27c30*/  MOV R178, R19 ;  /* 0x0000001300b27202 */ /* 0x000fe40000000f00 */
[----:B------:R-:W2:Y:S01]  /*27c40*/  LDSM.16.MT88.4 R16, [R221+0x15800] ;  /* 0x01580000dd10783b */ /* 0x000ea20000004200 */
[----:B------:R-:W-:Y:S01]  /*27c50*/  MOV R181, R30 ;  /* 0x0000001e00b57202 */ /* 0x000fe20000000f00 */
[C---:B------:R-:W-:Y:S04]  /*27c60*/  HMMA.16816.F32 R48, R168.reuse, R182, R48 ;  /* 0x000000b6a830723c */ /* 0x040fe80000001830 */
[----:B------:R-:W-:Y:S02]  /*27c70*/  MOV R180, R31 ;  /* 0x0000001f00b47202 */ /* 0x000fe40000000f00 */
[----:B------:R-:W3:Y:S01]  /*27c80*/  LDSM.16.MT88.4 R28, [R223+0x17800] ;  /* 0x01780000df1c783b */ /* 0x000ee20000004200 */
[----:B------:R-:W-:Y:S01]  /*27c90*/  IMAD.MOV.U32 R183, RZ, RZ, R34 ;  /* 0x000000ffffb77224 */ /* 0x000fe200078e0022 */
[C---:B-----5:R-:W-:Y:S04]  /*27ca0*/  HMMA.16816.F32 R52, R168.reuse, R4, R52 ;  /* 0x00000004a834723c */ /* 0x060fe80000001834 */
[----:B------:R-:W-:Y:S02]  /*27cb0*/  MOV R182, R35 ;  /* 0x0000002300b67202 */ /* 0x000fe40000000f00 */
[----:B------:R-:W4:Y:S02]  /*27cc0*/  LDSM.16.MT88.4 R32, [R221+0x17800] ;  /* 0x01780000dd20783b */ /* 0x000f240000004200 */
[C---:B------:R-:W-:Y:S06]  /*27cd0*/  HMMA.16816.F32 R56, R168.reuse, R6, R56 ;  /* 0x00000006a838723c */ /* 0x040fec0000001838 */
[----:B------:R-:W5:Y:S02]  /*27ce0*/  LDSM.16.MT88.4 R4, [R220+0x17800] ;  /* 0x01780000dc04783b */ /* 0x000f640000004200 */
[C---:B------:R-:W-:Y:S08]  /*27cf0*/  HMMA.16816.F32 R60, R168.reuse, R8, R60 ;  /* 0x00000008a83c723c */ /* 0x040ff0000000183c */
[C---:B------:R-:W-:Y:S01]  /*27d00*/  HMMA.16816.F32 R64, R168.reuse, R10, R64 ;  /* 0x0000000aa840723c */ /* 0x040fe20000001840 */
[----:B------:R-:W3:Y:S07]  /*27d10*/  LDSM.16.MT88.4 R8, [R219+0x17800] ;  /* 0x01780000db08783b */ /* 0x000eee0000004200 */
[C---:B-1----:R-:W-:Y:S07]  /*27d20*/  HMMA.16816.F32 R68, R168.reuse, R12, R68 ;  /* 0x0000000ca844723c */ /* 0x042fee0000001844 */
[----:B------:R-:W-:Y:S01]  /*27d30*/  FADD.FTZ R13, R193, R186 ;  /* 0x000000bac10d7221 */ /* 0x000fe20000010000 */
[C---:B------:R-:W-:Y:S04]  /*27d40*/  HMMA.16816.F32 R72, R168.reuse, R14, R72 ;  /* 0x0000000ea848723c */ /* 0x040fe80000001848 */
[----:B------:R-:W-:Y:S03]  /*27d50*/  FADD.FTZ R13, R192, R13 ;  /* 0x0000000dc00d7221 */ /* 0x000fe60000010000 */
[----:B------:R-:W-:Y:S01]  /*27d60*/  FADD.FTZ R15, R189, R190 ;  /* 0x000000bebd0f7221 */ /* 0x000fe20000010000 */
[C---:B--2---:R-:W-:Y:S04]  /*27d70*/  HMMA.16816.F32 R76, R168.reuse, R16, R76 ;  /* 0x00000010a84c723c */ /* 0x044fe8000000184c */
[----:B------:R-:W-:Y:S02]  /*27d80*/  FADD.FTZ R15, R188, R15 ;  /* 0x0000000fbc0f7221 */ /* 0x000fe40000010000 */
[----:B------:R-:W-:Y:S02]  /*27d90*/  FADD.FTZ R194, R194, R13 ;  /* 0x0000000dc2c27221 */ /* 0x000fe40000010000 */
[C---:B------:R-:W-:Y:S04]  /*27da0*/  HMMA.16816.F32 R80, R168.reuse, R18, R80 ;  /* 0x00000012a850723c */ /* 0x040fe80000001850 */
        /* <DEDUP_REMOVED lines=20> */
[C---:B----4-:R-:W-:Y:S04]  /*27ef0*/  HMMA.16816.F32 R108, R168.reuse, R32, R108 ;  /* 0x00000020a86c723c */ /* 0x050fe8000000186c */
[----:B------:R-:W-:Y:S01]  /*27f00*/  FADD.FTZ R0, R179, R2 ;  /* 0x00000002b3007221 */ /* 0x000fe20000010000 */
[----:B------:R-:W-:Y:S01]  /*27f10*/  MOV R2, R164 ;  /* 0x000000a400027202 */ /* 0x000fe20000000f00 */
[----:B------:R-:W-:Y:S02]  /*27f20*/  FADD.FTZ R203, R176, R203 ;  /* 0x000000cbb0cb7221 */ /* 0x000fe40000010000 */
[C---:B------:R-:W-:Y:S04]  /*27f30*/  HMMA.16816.F32 R112, R168.reuse, R34, R112 ;  /* 0x00000022a870723c */ /* 0x040fe80000001870 */
[----:B------:R-:W-:Y:S02]  /*27f40*/  FADD.FTZ R0, R177, R0 ;  /* 0x00000000b1007221 */ /* 0x000fe40000010000 */
[----:B------:R-:W-:Y:S02]  /*27f50*/  FADD.FTZ R203, R174, R203 ;  /* 0x000000cbaecb7221 */ /* 0x000fe40000010000 */
[C---:B-----5:R-:W-:Y:S04]  /*27f60*/  HMMA.16816.F32 R116, R168.reuse, R4, R116 ;  /* 0x00000004a874723c */ /* 0x060fe80000001874 */
[----:B------:R-:W-:Y:S02]  /*27f70*/  FADD.FTZ R0, R175, R0 ;  /* 0x00000000af007221 */ /* 0x000fe40000010000 */
[----:B------:R-:W-:Y:S02]  /*27f80*/  FADD.FTZ R203, R172, R203 ;  /* 0x000000cbaccb7221 */ /* 0x000fe40000010000 */
[C---:B------:R-:W-:Y:S04]  /*27f90*/  HMMA.16816.F32 R120, R168.reuse, R6, R120 ;  /* 0x00000006a878723c */ /* 0x040fe80000001878 */
[----:B------:R-:W-:Y:S02]  /*27fa0*/  FADD.FTZ R0, R173, R0 ;  /* 0x00000000ad007221 */ /* 0x000fe40000010000 */
[----:B------:R-:W-:Y:S02]  /*27fb0*/  FADD.FTZ R252, R166, R203 ;  /* 0x000000cba6fc7221 */ /* 0x000fe40000010000 */
[C---:B------:R-:W-:Y:S04]  /*27fc0*/  HMMA.16816.F32 R124, R168.reuse, R8, R124 ;  /* 0x00000008a87c723c */ /* 0x040fe8000000187c */
[----:B------:R-:W-:Y:S01]  /*27fd0*/  FADD.FTZ R251, R165, R0 ;  /* 0x00000000a5fb7221 */ /* 0x000fe20000010000 */
[----:B------:R-:W-:Y:S03]  /*27fe0*/  MOV R0, R3 ;  /* 0x0000000300007202 */ /* 0x000fe60000000f00 */
[----:B------:R-:W-:Y:S01]  /*27ff0*/  HMMA.16816.F32 R128, R168, R10, R128 ;  /* 0x0000000aa880723c */ /* 0x000fe20000001880 */
[----:B------:R-:W-:-:S07]  /*28000*/  @P0 BRA `(.L_x_3888) ;  /* 0xffffaba000000947 */ /* 0x000fce000383ffff */
.L_x_3879:
        /* <DEDUP_REMOVED lines=11> */
.L_x_3907:
[----:B---3--:R-:W-:Y:S01]  /*280c0*/  FADD.FTZ R11, R10, R252 ;  /* 0x000000fc0a0b7221 */ /* 0x008fe20000010000 */
[----:B------:R-:W-:Y:S05]  /*280d0*/  BRA.DIV ~URZ, `(.L_x_3890) ;  /* 0x00001e427f007947 */ /* 0x000fea000b800000 */
[----:B------:R-:W3:Y:S04]  /*280e0*/  SHFL.BFLY PT, R12, R251, 0x2, 0x1f ;  /* 0x0c401f00fb0c7f89 */ /* 0x000ee800000e0000 */
[----:B------:R-:W4:Y:S01]  /*280f0*/  SHFL.BFLY PT, R2, R11, 0x1, 0x1f ;  /* 0x0c201f000b027f89 */ /* 0x000f2200000e0000 */
[----:B---3--:R-:W-:Y:S02]  /*28100*/  FADD.FTZ R12, R12, R251 ;  /* 0x000000fb0c0c7221 */ /* 0x008fe40000010000 */
[----:B----4-:R-:W-:-:S03]  /*28110*/  FADD.FTZ R2, R11, R2 ;  /* 0x000000020b027221 */ /* 0x010fc60000010000 */
[----:B------:R3:W4:Y:S04]  /*28120*/  SHFL.BFLY PT, R10, R12, 0x1, 0x1f ;  /* 0x0c201f000c0a7f89 */ /* 0x00072800000e0000 */
.L_x_3908:
        /* <DEDUP_REMOVED lines=234> */
[----:B-12---:R-:W2:Y:S04]  /*28fd0*/  LD.E.64 R14, [R4.64+0xb0] ;  /* 0x0000b004040e7980 */ /* 0x006ea8000c101b00 */
[----:B------:R-:W2:Y:S04]  /*28fe0*/  LD.E R144, [R4.64+0x60] ;  /* 0x0000600404907980 */ /* 0x000ea8000c101900 */
[----:B---3--:R-:W1:Y:S01]  /*28ff0*/  S2R R8, SR_TID.X ;  /* 0x0000000000087919 */ /* 0x008e620000002100 */
[----:B------:R-:W-:-:S03]  /*29000*/  LEA.HI R16, R10, R9, RZ, 0x4 ;  /* 0x000000090a107211 */ /* 0x000fc600078f20ff */
[----:B------:R3:W5:Y:S01]  /*29010*/  LD.E R13, [R4.64+0xcc] ;  /* 0x0000cc04040d7980 */ /* 0x000762000c101900 */
[----:B------:R-:W-:-:S03]  /*29020*/  LOP3.LUT R16, R16, 0xfffffff0, RZ, 0xc0, !PT ;  /* 0xfffffff010107812 */ /* 0x000fc600078ec0ff */
[----:B------:R3:W5:Y:S01]  /*29030*/  LD.E.64 R148, [R4.64+0x78] ;  /* 0x0000780404947980 */ /* 0x000762000c101b00 */
[----:B------:R-:W-:-:S03]  /*29040*/  IADD3 R145, -R16, R9, RZ ;  /* 0x0000000910917210 */ /* 0x000fc60007ffe1ff */
[----:B------:R3:W5:Y:S01]  /*29050*/  LD.E.64 R150, [R4.64+0xa8] ;  /* 0x0000a80404967980 */ /* 0x000762000c101b00 */
[----:B------:R-:W-:Y:S01]  /*29060*/  LOP3.LUT R12, R12, 0xffffffe0, RZ, 0xc0, !PT ;  /* 0xffffffe00c0c7812 */ /* 0x000fe200078ec0ff */
[----:B------:R-:W-:Y:S01]  /*29070*/  @P4 MUFU.LG2 R2, R2 ;  /* 0x0000000200024308 */ /* 0x000fe20000000c00 */
[----:B----4-:R-:W-:Y:S01]  /*29080*/  LEA.HI R18, R145, R145, RZ, 0x1 ;  /* 0x0000009191127211 */ /* 0x010fe200078f08ff */
[----:B------:R-:W-:Y:S01]  /*29090*/  BSSY B0, `(.L_x_3891) ;  /* 0x0000055000007945 */ /* 0x000fe20003800000 */
[----:B------:R-:W-:Y:S02]  /*290a0*/  IADD3 R12, -R12, R9, RZ ;  /* 0x000000090c0c7210 */ /* 0x000fe40007ffe1ff */
[C---:B------:R-:W-:Y:S02]  /*290b0*/  SHF.L.U32 R17, R18.reuse, 0x2, RZ ;  /* 0x0000000212117819 */ /* 0x040fe400000006ff */
[----:B------:R-:W-:Y:S01]  /*290c0*/  LOP3.LUT R18, R18, 0xffffffe, RZ, 0xc0, !PT ;  /* 0x0ffffffe12127812 */ /* 0x000fe200078ec0ff */
[----:B------:R-:W4:Y:S01]  /*290d0*/  @P3 MUFU.LG2 R6, R6 ;  /* 0x0000000600063308 */ /* 0x000f220000000c00 */
[----:B------:R-:W-:-:S02]  /*290e0*/  SHF.R.S32.HI R146, RZ, 0x1f, R11 ;  /* 0x0000001fff927819 */ /* 0x000fc4000001140b */
[----:B-1----:R-:W-:Y:S02]  /*290f0*/  SHF.R.S32.HI R7, RZ, 0x1f, R8 ;  /* 0x0000001fff077819 */ /* 0x002fe40000011408 */
[----:B------:R-:W-:Y:S02]  /*29100*/  LOP3.LUT P0, RZ, R12, 0x3, RZ, 0xc0, !PT ;  /* 0x000000030cff7812 */ /* 0x000fe4000780c0ff */
[CC--:B------:R-:W-:Y:S02]  /*29110*/  LEA.HI R10, R7.reuse, R8.reuse, RZ, 0x4 ;  /* 0x00000008070a7211 */ /* 0x0c0fe400078f20ff */
[----:B------:R-:W-:Y:S02]  /*29120*/  LEA.HI R7, R7, R8, RZ, 0x5 ;  /* 0x0000000807077211 */ /* 0x000fe400078f28ff */
[----:B------:R-:W-:Y:S02]  /*29130*/  SHF.R.S32.HI R10, RZ, 0x4, R10 ;  /* 0x00000004ff0a7819 */ /* 0x000fe4000001140a */
[----:B------:R-:W-:-:S02]  /*29140*/  LOP3.LUT R7, R7, 0xffffffe0, RZ, 0xc0, !PT ;  /* 0xffffffe007077812 */ /* 0x000fc400078ec0ff */
[----:B------:R-:W-:Y:S01]  /*29150*/  SHF.L.U32 R16, R10, 0x6, RZ ;  /* 0x000000060a107819 */ /* 0x000fe200000006ff */
[----:B----4-:R-:W-:Y:S01]  /*29160*/  @P3 FMUL.FTZ R6, R6, 0.69314718246459960938 ;  /* 0x3f31721806063820 */ /* 0x010fe20000410000 */
[----:B------:R-:W-:Y:S02]  /*29170*/  IADD3 R7, -R7, R8, RZ ;  /* 0x0000000807077210 */ /* 0x000fe40007ffe1ff */
[----:B------:R-:W-:Y:S02]  /*29180*/  LOP3.LUT R16, R16, 0x1c0, RZ, 0xc0, !PT ;  /* 0x000001c010107812 */ /* 0x000fe400078ec0ff */
[----:B------:R-:W-:Y:S02]  /*29190*/  IADD3 R147, R145, -R18, RZ ;  /* 0x8000001291937210 */ /* 0x000fe40007ffe0ff */
[----:B------:R-:W-:Y:S02]  /*291a0*/  LOP3.LUT R17, R16, 0x38, R17, 0xf8, !PT ;  /* 0x0000003810117812 */ /* 0x000fe400078ef811 */
[----:B------:R-:W-:-:S02]  /*291b0*/  SHF.R.U32.HI R16, RZ, 0x3, R16 ;  /* 0x00000003ff107819 */ /* 0x000fc40000011610 */
[----:B------:R-:W-:Y:S02]  /*291c0*/  LEA.HI R146, R146, R11, RZ, 0x2 ;  /* 0x0000000b92927211 */ /* 0x000fe400078f10ff */
[----:B------:R-:W-:Y:S02]  /*291d0*/  LOP3.LUT R16, R17, R16, RZ, 0x3c, !PT ;  /* 0x0000001011107212 */ /* 0x000fe400078e3cff */
[----:B------:R-:W-:Y:S02]  /*291e0*/  SHF.R.S32.HI R8, RZ, 0x1f, R7 ;  /* 0x0000001fff087819 */ /* 0x000fe40000011407 */
[----:B------:R-:W-:Y:S01]  /*291f0*/  LEA R147, R147, R16, 0x2 ;  /* 0x0000001093937211 */ /* 0x000fe200078e10ff */
[----:B------:R-:W-:Y:S01]  /*29200*/  BAR.SYNC.DEFER_BLOCKING 0x0 ;  /* 0x0000000000007b1d */ /* 0x000fe20000010000 */
[----:B------:R-:W-:Y:S02]  /*29210*/  LOP3.LUT R146, R146, 0xffffffc, RZ, 0xc0, !PT ;  /* 0x0ffffffc92927812 */ /* 0x000fe400078ec0ff */
[----:B------:R-:W-:-:S02]  /*29220*/  LEA.HI R8, R8, R7, RZ, 0x2 ;  /* 0x0000000708087211 */ /* 0x000fc400078f10ff */
[----:B------:R-:W-:Y:S02]  /*29230*/  SHF.L.U32 R7, R237, 0x6, RZ ;  /* 0x00000006ed077819 */ /* 0x000fe400000006ff */
[----:B------:R-:W-:Y:S01]  /*29240*/  SHF.L.U32 R152, R145, 0x2, RZ ;  /* 0x0000000291987819 */ /* 0x000fe200000006ff */
[----:B------:R-:W-:Y:S01]  /*29250*/  @P4 FMUL.FTZ R145, R2, 0.69314718246459960938 ;  /* 0x3f31721802914820 */ /* 0x000fe20000410000 */
[----:B------:R-:W-:Y:S02]  /*29260*/  IADD3 R146, R11, -R146, RZ ;  /* 0x800000920b927210 */ /* 0x000fe40007ffe0ff */
[----:B------:R-:W-:Y:S01]  /*29270*/  MOV R9, 0xff800000 ;  /* 0xff80000000097802 */ /* 0x000fe20000000f00 */
[-C--:B-----5:R-:W-:Y:S01]  /*29280*/  @P4 FFMA.FTZ R9, R164, R0.reuse, R145 ;  /* 0x00000000a4094223 */ /* 0x0a0fe20000010091 */
[----:B------:R-:W-:Y:S01]  /*29290*/  MOV R11, 0xff800000 ;  /* 0xff800000000b7802 */ /* 0x000fe20000000f00 */
[----:B------:R-:W-:Y:S01]  /*292a0*/  @P3 FFMA.FTZ R11, R3, R0, R6 ;  /* 0x00000000030b3223 */ /* 0x000fe20000010006 */
[----:B------:R-:W-:Y:S01]  /*292b0*/  SHF.R.S32.HI R153, RZ, 0x1f, R152 ;  /* 0x0000001fff997819 */ /* 0x000fe20000011498 */
[----:B------:R-:W1:Y:S04]  /*292c0*/  LDS.128 R140, [R147.X4] ;  /* 0x00000000938c7984 */ /* 0x000e680000004c00 */
        /* <DEDUP_REMOVED lines=34> */
[----:B------:R-:W-:-:S04]  /*294f0*/  IMAD R14, R14, R144, R239 ;  /* 0x000000900e0e7224 */ /* 0x000fc800078e02ef */
[----:B------:R-:W-:Y:S01]  /*29500*/  IMAD R14, R15, R14, R7 ;  /* 0x0000000e0f0e7224 */ /* 0x000fe200078e0207 */
[----:B------:R-:W-:Y:S05]  /*29510*/  @P0 BRA `(.L_x_3892) ;  /* 0x000000c000000947 */ /* 0x000fea0003800000 */
[----:B-1--4-:R-:W-:Y:S01]  /*29520*/  IMAD R3, R237, -0x40, R240 ;  /* 0xffffffc0ed037824 */ /* 0x012fe200078e02f0 */
[----:B------:R-:W-:Y:S01]  /*29530*/  IADD3 R2, R146, 0x8, RZ ;  /* 0x0000000892027810 */ /* 0x000fe20007ffe0ff */
        /* <DEDUP_REMOVED lines=10> */
.L_x_3892:
[----:B-1--4-:R-:W-:Y:S05]  /*295e0*/  BSYNC B0 ;  /* 0x0000000000007941 */ /* 0x012fea0003800000 */
.L_x_3891:
        /* <DEDUP_REMOVED lines=25> */
.L_x_3894:
[----:B------:R-:W-:Y:S05]  /*29780*/  BSYNC B0 ;  /* 0x0000000000007941 */ /* 0x000fea0003800000 */
.L_x_3893:
        /* <DEDUP_REMOVED lines=15> */
.L_x_3896:
[----:B------:R-:W-:Y:S05]  /*29880*/  BSYNC B0 ;  /* 0x0000000000007941 */ /* 0x000fea0003800000 */
.L_x_3895:
        /* <DEDUP_REMOVED lines=15> */
.L_x_3898:
[----:B------:R-:W-:Y:S05]  /*29980*/  BSYNC B0 ;  /* 0x0000000000007941 */ /* 0x000fea0003800000 */
.L_x_3897:
        /* <DEDUP_REMOVED lines=15> */
.L_x_3900:
[----:B------:R-:W-:Y:S05]  /*29a80*/  BSYNC B0 ;  /* 0x0000000000007941 */ /* 0x000fea0003800000 */
.L_x_3899:
        /* <DEDUP_REMOVED lines=15> */
.L_x_3902:
[----:B------:R-:W-:Y:S05]  /*29b80*/  BSYNC B0 ;  /* 0x0000000000007941 */ /* 0x000fea0003800000 */
.L_x_3901:
        /* <DEDUP_REMOVED lines=15> */
.L_x_3904:
[----:B------:R-:W-:Y:S05]  /*29c80*/  BSYNC B0 ;  /* 0x0000000000007941 */ /* 0x000fea0003800000 */
.L_x_3903:
        /* <DEDUP_REMOVED lines=15> */
.L_x_3906:
[----:B------:R-:W-:Y:S05]  /*29d80*/  BSYNC B0 ;  /* 0x0000000000007941 */ /* 0x000fea0003800000 */
.L_x_3905:
[----:B------:R-:W-:Y:S01]  /*29d90*/  IADD3 R10, R10, 0x38, RZ ;  /* 0x000000380a0a7810 */ /* 0x000fe20007ffe0ff */
[----:B------:R-:W-:-:S03]  /*29da0*/  IMAD.MOV.U32 R239, RZ, RZ, 0x0 ;  /* 0x00000000ffef7424 */ /* 0x000fc600078e00ff */
[----:B------:R-:W-:-:S13]  /*29db0*/  ISETP.GE.AND P0, PT, R10, R237, PT ;  /* 0x000000ed0a00720c */ /* 0x000fda0003f06270 */
[----:B------:R-:W-:Y:S05]  /*29dc0*/  @P0 RET.REL.NODEC R238 `(_ZN5flash24flash_fwd_splitkv_kernelI23Flash_fwd_kernel_traitsILi256ELi64ELi64ELi4ELb0ELb0EN7cutlass6half_tE19Flash_kernel_traitsILi256ELi64ELi64ELi4ES3_EELb0ELb1ELb0ELb0ELb0ELb1ELb1ELb1EEEvNS_16Flash_fwd_paramsE) ;  /* 0xfffd6230ee000950 */ /* 0x000fea0003c3ffff */
        /* <DEDUP_REMOVED lines=11> */
[----:B------:R-:W-:Y:S05]  /*29e80*/  @P0 RET.REL.NODEC R238 `(_ZN5flash24flash_fwd_splitkv_kernelI23Flash_fwd_kernel_traitsILi256ELi64ELi64ELi4ELb0ELb0EN7cutlass6half_tE19Flash_kernel_traitsILi256ELi64ELi64ELi4ES3_EELb0ELb1ELb0ELb0ELb0ELb1ELb1ELb1EEEvNS_16Flash_fwd_paramsE) ;  /* 0xfffd6170ee000950 */ /* 0x000fea0003c3ffff */
[----:B------:R-:W-:Y:S01]  /*29e90*/  MOV R239, 0x0 ;  /* 0x0000000000ef7802 */ /* 0x000fe20000000f00 */
[----:B------:R-:W-:-:S02]  /*29ea0*/  ULDC.64 UR4, c[0x0][0x118] ;  /* 0x0000460000047ab9 */ /* 0x000fc40000000a00 */
[----:B------:R2:W-:Y:S01]  /*29eb0*/  ST.E.128 [R8.64+0xe300], R16 ;  /* 0x00e3001008007985 */ /* 0x0005e2000c101d04 */
[----:B------:R-:W-:Y:S05]  /*29ec0*/  RET.REL.NODEC R238 `(_ZN5flash24flash_fwd_splitkv_kernelI23Flash_fwd_kernel_traitsILi256ELi64ELi64ELi4ELb0ELb0EN7cutlass6half_tE19Flash_kernel_traitsILi256ELi64ELi64ELi4ES3_EELb0ELb1ELb0ELb0ELb0ELb1ELb1ELb1EEEvNS_16Flash_fwd_paramsE) ;  /* 0xfffd6130ee007950 */ /* 0x000fea0003c3ffff */
.L_x_3889:
[----:B------:R-:W-:Y:S01]  /*29ed0*/  IMAD.MOV.U32 R12, RZ, RZ, R252 ;  /* 0x000000ffff0c7224 */ /* 0x000fe200078e00fc */
[----:B------:R-:W-:Y:S02]  /*29ee0*/  MOV R9, 0x2 ;  /* 0x0000000200097802 */ /* 0x000fe40000000f00 */
[----:B------:R-:W-:Y:S02]  /*29ef0*/  MOV R8, 0x29f10 ;  /* 0x00029f1000087802 */ /* 0x000fe40000000f00 */
[----:B-1---5:R-:W-:Y:S05]  /*29f00*/  CALL.REL.NOINC `($__internal_21_$__cuda_sm70_shflsync_bfly_p) ;  /* 0x000000f000007944 */ /* 0x022fea0003c00000 */
[----:B-12---:R-:W-:Y:S05]  /*29f10*/  BRA `(.L_x_3907) ;  /* 0xffffe1a000007947 */ /* 0x006fea000383ffff */
.L_x_3890:
[----:B------:R-:W-:Y:S01]  /*29f20*/  IMAD.MOV.U32 R12, RZ, RZ, R11 ;  /* 0x000000ffff0c7224 */ /* 0x000fe200078e000b */
[----:B------:R-:W-:Y:S02]  /*29f30*/  MOV R9, 0x1 ;  /* 0x0000000100097802 */ /* 0x000fe40000000f00 */
[----:B------:R-:W-:Y:S02]  /*29f40*/  MOV R8, 0x29f60 ;  /* 0x00029f6000087802 */ /* 0x000fe40000000f00 */
[----:B-12--5:R-:W-:Y:S05]  /*29f50*/  CALL.REL.NOINC `($__internal_21_$__cuda_sm70_shflsync_bfly_p) ;  /* 0x000000a000007944 */ /* 0x026fea0003c00000 */
[----:B--2---:R-:W-:Y:S01]  /*29f60*/  FADD.FTZ R2, R11, R10 ;  /* 0x0000000a0b027221 */ /* 0x004fe20000010000 */
[----:B-1----:R-:W-:Y:S02]  /*29f70*/  MOV R12, R251 ;  /* 0x000000fb000c7202 */ /* 0x002fe40000000f00 */
[----:B------:R-:W-:-:S02]  /*29f80*/  MOV R9, 0x2 ;  /* 0x0000000200097802 */ /* 0x000fc40000000f00 */
[----:B------:R-:W-:Y:S02]  /*29f90*/  MOV R8, 0x29fb0 ;  /* 0x00029fb000087802 */ /* 0x000fe40000000f00 */
[----:B------:R-:W-:Y:S05]  /*29fa0*/  CALL.REL.NOINC `($__internal_21_$__cuda_sm70_shflsync_bfly_p) ;  /* 0x0000005000007944 */ /* 0x000fea0003c00000 */
[----:B-12---:R-:W-:Y:S01]  /*29fb0*/  FADD.FTZ R12, R251, R10 ;  /* 0x0000000afb0c7221 */ /* 0x006fe20000010000 */
[----:B------:R-:W-:Y:S02]  /*29fc0*/  MOV R9, 0x1 ;  /* 0x0000000100097802 */ /* 0x000fe40000000f00 */
[----:B------:R-:W-:Y:S02]  /*29fd0*/  MOV R8, 0x29ff0 ;  /* 0x00029ff000087802 */ /* 0x000fe40000000f00 */
[----:B------:R-:W-:Y:S05]  /*29fe0*/  CALL.REL.NOINC `($__internal_21_$__cuda_sm70_shflsync_bfly_p) ;  /* 0x0000001000007944 */ /* 0x000fea0003c00000 */
[----:B-12---:R-:W-:Y:S05]  /*29ff0*/  BRA `(.L_x_3908) ;  /* 0xffffe13000007947 */ /* 0x006fea000383ffff */
        .weak           $__internal_21_$__cuda_sm70_shflsync_bfly_p
        .type           $__internal_21_$__cuda_sm70_shflsync_bfly_p,@function
        .size           $__internal_21_$__cuda_sm70_shflsync_bfly_p,(.L_x_8745 - $__internal_21_$__cuda_sm70_shflsync_bfly_p)
$__internal_21_$__cuda_sm70_shflsync_bfly_p:
[----:B------:R-:W-:Y:S01]  /*2a000*/  MOV R14, R8 ;  /* 0x00000008000e7202 */ /* 0x000fe20000000f00 */
[----:B------:R-:W-:Y:S04]  /*2a010*/  WARPSYNC R6 ;  /* 0x0000000600007348 */ /* 0x000fe80003800000 */
[----:B------:R-:W-:Y:S01]  /*2a020*/  MOV R15, 0x0 ;  /* 0x00000000000f7802 */ /* 0x000fe20000000f00 */
[----:B------:R1:W2:Y:S03]  /*2a030*/  SHFL.BFLY PT, R10, R12, R9, R7 ;  /* 0x0c0000090c0a7389 */ /* 0x0002a600000e0007 */
[----:B------:R-:W-:Y:S05]  /*2a040*/  RET.REL.NODEC R14 `(_ZN5flash24flash_fwd_splitkv_kernelI23Flash_fwd_kernel_traitsILi256ELi64ELi64ELi4ELb0ELb0EN7cutlass6half_tE19Flash_kernel_traitsILi256ELi64ELi64ELi4ES3_EELb0ELb1ELb0ELb0ELb0ELb1ELb1ELb1EEEvNS_16Flash_fwd_paramsE) ;  /* 0xfffd5fb00e007950 */ /* 0x000fea0003c3ffff */
.L_x_3909:
        /* <DEDUP_REMOVED lines=11> */
.L_x_8745:


//--------------------- .text._ZN5flash24flash_fwd_splitkv_kernelI23Flash_fwd_kernel_traitsILi256ELi64ELi64ELi4ELb0ELb0EN7cutlass6half_tE19Flash_kernel_traitsILi256ELi64ELi64ELi4ES3_EELb0ELb0ELb0ELb0ELb1ELb0ELb0ELb0EEEvNS_16Flash_fwd_paramsE --------------------------
	.section	.text._ZN5flash24flash_fwd_splitkv_kernelI23Flash_fwd_kernel_traitsILi256ELi64ELi64ELi4ELb0ELb0EN7cutlass6half_tE19Flash_kernel_traitsILi256ELi64ELi64ELi4ES3_EELb0ELb0ELb0ELb0ELb1ELb0ELb0ELb0EEEvNS_16Flash_fwd_paramsE,"ax",@progbits
	.sectioninfo	@"SHI_REGISTERS=254"
	.align	128
        .global         _ZN5flash24flash_fwd_splitkv_kernelI23Flash_fwd_kernel_traitsILi256ELi64ELi64ELi4ELb0ELb0EN7cutlass6half_tE19Flash_kernel_traitsILi256ELi64ELi64ELi4ES3_EELb0ELb0ELb0ELb0ELb1ELb0ELb0ELb0EEEvNS_16Flash_fwd_paramsE
        .type           _ZN5flash24flash_fwd_splitkv_kernelI23Flash_fwd_kernel_traitsILi256ELi64ELi64ELi4ELb0ELb0EN7cutlass6half_tE19Flash_kernel_traitsILi256ELi64ELi64ELi4ES3_EELb0ELb0ELb0ELb0ELb1ELb0ELb0ELb0EEEvNS_16Flash_fwd_paramsE,@function
        .size           _ZN5flash24flash_fwd_splitkv_kernelI23Flash_fwd_kernel_traitsILi256ELi64ELi64ELi4ELb0ELb0EN7cutlass6half_tE19Flash_kernel_traitsILi256ELi64ELi64ELi4ES3_EELb0ELb0ELb0ELb0ELb1ELb0ELb0ELb0EEEvNS_16Flash_fwd_paramsE,(.L_x_8796 - _ZN5flash24flash_fwd_splitkv_kernelI23Flash_fwd_kernel_traitsILi256ELi64ELi64ELi4ELb0ELb0EN7cutlass6half_tE19Flash_kernel_traitsILi256ELi64ELi64ELi4ES3_EELb0ELb0ELb0ELb0ELb1ELb0ELb0ELb0EEEvNS_16Flash_fwd_paramsE)
        .other          _ZN5flash24flash_fwd_splitkv_kernelI23Flash_fwd_kernel_traitsILi256ELi64ELi64ELi4ELb0ELb0EN7cutlass6half_tE19Flash_kernel_traitsILi256ELi64ELi64ELi4ES3_EELb0ELb0ELb0ELb0ELb1ELb0ELb0ELb0EEEvNS_16Flash_fwd_paramsE,@"STO_CUDA_ENTRY STV_DEFAULT"
_ZN5flash24flash_fwd_splitkv_kernelI23Flash_fwd_kernel_traitsILi256ELi64ELi64ELi4ELb0ELb0EN7cutlass6half_tE19Flash_kernel_traitsILi256ELi64ELi64ELi4ES3_EELb0ELb0ELb0ELb0ELb1ELb0ELb0ELb0EEEvNS_16Flash_fwd_paramsE:
.text._ZN5flash24flash_fwd_splitkv_kernelI23Flash_fwd_kernel_traitsILi256ELi64ELi64ELi4ELb0ELb0EN7cutlass6half_tE19Flash_kernel_traitsILi256ELi64ELi64ELi4ES3_EELb0ELb0ELb0ELb0ELb1ELb0ELb0ELb0EEEvNS_16Flash_fwd_paramsE:
[----:B------:R-:W-:Y:S02]  /*0000*/  MOV R1, c[0x0][0x28] ;  /* 0x00000a0000017a02 */ /* 0x000fe40000000f00 */
[----:B------:R-:W1:Y:S01]  /*0010*/  LDC.U8 R0, c[0x0][0x312] ;  /* 0x0000c480ff007b82 */ /* 0x000e620000000000 */
[----:B------:R-:W2:Y:S01]  /*0020*/  S2R R6, SR_CTAID.Y ;  /* 0x0000000000067919 */ /* 0x000ea20000002600 */
[----:B------:R-:W-:Y:S01]  /*0030*/  ISETP.NE.U32.AND P2, PT, RZ, c[0x0][0x240], PT ;  /* 0x00009000ff007a0c */ /* 0x000fe20003f45070 */
[----:B------:R-:W-:Y:S01]  /*0040*/  IMAD.MOV.U32 R3, RZ, RZ, 0x4 ;  /* 0x00000004ff037424 */ /* 0x000fe200078e00ff */
[----:B------:R-:W-:Y:S01]  /*0050*/  ISETP.EQ.U32.AND P1, PT, RZ, c[0x0][0x248], PT ;  /* 0x00009200ff007a0c */ /* 0x000fe20003f22070 */
[----:B------:R-:W-:Y:S01]  /*0060*/  IMAD.MOV.U32 R236, RZ, RZ, -0x1 ;  /* 0xffffffffffec7424 */ /* 0x000fe200078e00ff */
[----:B------:R-:W-:Y:S01]  /*0070*/  ISETP.NE.AND.EX P2, PT, RZ, c[0x0][0x244], PT, P2 ;  /* 0x00009100ff007a0c */ /* 0x000fe20003f45320 */
[----:B------:R-:W-:Y:S01]  /*0080*/  ULDC.64 UR12, c[0x0][0x118] ;  /* 0x00004600000c7ab9 */ /* 0x000fe20000000a00 */
[----:B------:R-:W-:Y:S01]  /*0090*/  IMAD.MOV.U32 R22, RZ, RZ, -0x1 ;  /* 0xffffffffff167424 */ /* 0x000fe200078e00ff */
[----:B------:R-:W-:-:S04]  /*00a0*/  ISETP.NE.U32.AND P0, PT, RZ, c[0x0][0x250], PT ;  /* 0x00009400ff007a0c */ /* 0x000fc80003f05070 */
[----:B------:R-:W-:Y:S02]  /*00b0*/  ISETP.NE.AND.EX P0, PT, RZ, c[0x0][0x254], PT, P0 ;  /* 0x00009500ff007a0c */ /* 0x000fe40003f05300 */
[----:B-1----:R-:W-:Y:S01]  /*00c0*/  ISETP.NE.AND P3, PT, R0, RZ, PT ;  /* 0x000000ff0000720c */ /* 0x002fe20003f65270 */
[----:B--2---:R-:W-:-:S03]  /*00d0*/  IMAD.WIDE R12, R6, R3, c[0x0][0x240] ;  /* 0x00009000060c7625 */ /* 0x004fc600078e0203 */
[----:B------:R-:W-:Y:S01]  /*00e0*/  ISETP.EQ.OR.EX P1, PT, RZ, c[0x0][0x24c], !P3, P1 ;  /* 0x00009300ff007a0c */ /* 0x000fe20005f22710 */
[CC--:B------:R-:W-:Y:S01]  /*00f0*/  IMAD.WIDE R8, R6.reuse, R3.reuse, c[0x0][0x248] ;  /* 0x0000920006087625 */ /* 0x0c0fe200078e0203 */
[----:B------:R-:W2:Y:S04]  /*0100*/  @P2 LDG.E R236, [R12.64] ;  /* 0x0000000c0cec2981 */ /* 0x000ea8000c1e1900 */
[----:B------:R-:W2:Y:S01]  /*0110*/  @P2 LDG.E R7, [R12.64+0x4] ;  /* 0x0000040c0c072981 */ /* 0x000ea2000c1e1900 */
[----:B------:R-:W-:Y:S02]  /*0120*/  IMAD.MOV.U32 R5, RZ, RZ, RZ ;  /* 0x000000ffff057224 */ /* 0x000fe400078e00ff */
[----:B------:R-:W-:-:S04]  /*0130*/  @P0 IMAD.WIDE R10, R6, R3, c[0x0][0x250] ;  /* 0x00009400060a0625 */ /* 0x000fc800078e0203 */
[----:B------:R1:W5:Y:S04]  /*0140*/  @!P1 LDG.E R22, [R8.64] ;  /* 0x0000000c08169981 */ /* 0x000368000c1e1900 */
[----:B------:R1:W5:Y:S01]  /*0150*/  @P0 LDG.E R5, [R10.64] ;  /* 0x0000000c0a050981 */ /* 0x000362000c1e1900 */
[----:B------:R-:W-:-:S03]  /*0160*/  ISETP.NE.U32.AND P0, PT, RZ, c[0x0][0x248], PT ;  /* 0x00009200ff007a0c */ /* 0x000fc60003f05070 */
[----:B------:R-:W3:Y:S04]  /*0170*/  S2R R33, SR_CTAID.X ;  /* 0x0000000000217919 */ /* 0x000ee80000002500 */
[----:B------:R-:W4:Y:S04]  /*0180*/  S2R R20, SR_CTAID.Z ;  /* 0x0000000000147919 */ /* 0x000f280000002700 */
[----:B------:R-:W1:Y:S01]  /*0190*/  S2R R91, SR_TID.X ;  /* 0x00000000005b7919 */ /* 0x000e620000002100 */
[----:B------:R-:W-:Y:S01]  /*01a0*/  ISETP.NE.AND.EX P0, PT, RZ, c[0x0][0x24c], PT, P0 ;  /* 0x00009300ff007a0c */ /* 0x000fe20003f05300 */
[----:B--2---:R-:W-:-:S02]  /*01b0*/  @P2 IMAD.IADD R24, R7, 0x1, -R236 ;  /* 0x0000000107182824 */ /* 0x004fc400078e0aec */
[----:B------:R-:W-:-:S10]  /*01c0*/  @!P2 IMAD.MOV.U32 R24, RZ, RZ, c[0x0][0x214] ;  /* 0x00008500ff18a624 */ /* 0x000fd400078e00ff */
[----:B------:R-:W-:Y:S05]  /*01d0*/  @!P0 BRA `(.L_x_3910) ;  /* 0x0000004000008947 */ /* 0x000fea0003800000 */
[----:B-1-34-:R-:W2:Y:S02]  /*01e0*/  @P3 LDG.E R7, [R8.64+0x4] ;  /* 0x0000040c08073981 */ /* 0x01aea4000c1e1900 */
[----:B--2--5:R-:W-:-:S06]  /*01f0*/  @P3 IADD3 R2, R7, -R22, RZ ;  /* 0x8000001607023210 */ /* 0x024fcc0007ffe0ff */
[----:B------:R1:W5:Y:S01]  /*0200*/  @!P3 LDG.E R2, [R8.64] ;  /* 0x0000000c0802b981 */ /* 0x000362000c1e1900 */
[----:B------:R-:W-:Y:S05]  /*0210*/  BRA `(.L_x_3911) ;  /* 0x0000001000007947 */ /* 0x000fea0003800000 */
.L_x_3910:
[----:B-1-34-:R-:W-:Y:S02]  /*0220*/  MOV R2, c[0x0][0x218] ;  /* 0x0000860000027a02 */ /* 0x01afe40000000f00 */
.L_x_3911:
[----:B------:R-:W-:-:S04]  /*0230*/  ISETP.NE.U32.AND P2, PT, RZ, c[0x0][0x258], PT ;  /* 0x00009600ff007a0c */ /* 0x000fc80003f45070 */
[----:B------:R-:W-:-:S13]  /*0240*/  ISETP.NE.AND.EX P2, PT, RZ, c[0x0][0x25c], PT, P2 ;  /* 0x00009700ff007a0c */ /* 0x000fda0003f45320 */
[----:B-1----:R-:W-:-:S05]  /*0250*/  @P2 IMAD.WIDE R8, R6, R3, c[0x0][0x258] ;  /* 0x0000960006082625 */ /* 0x002fca00078e0203 */
[----:B------:R-:W2:Y:S01]  /*0260*/  @P2 LDG.E R92, [R8.64] ;  /* 0x0000000c085c2981 */ /* 0x000ea2000c1e1900 */
[----:B------:R-:W-:Y:S01]  /*0270*/  IMAD.SHL.U32 R235, R33, 0x40, RZ ;  /* 0x0000004021eb7824 */ /* 0x000fe200078e00ff */
[----:B------:R-:W-:-:S04]  /*0280*/  @!P2 ISETP.NE.U32.AND P1, PT, RZ, c[0x0][0x268], PT ;  /* 0x00009a00ff00aa0c */ /* 0x000fc80003f25070 */
[----:B------:R-:W-:Y:S02]  /*0290*/  ISETP.GT.AND P0, PT, R24, R235, PT ;  /* 0x000000eb1800720c */ /* 0x000fe40003f04270 */
[----:B------:R-:W-:-:S04]  /*02a0*/  @!P2 ISETP.NE.AND.EX P1, PT, RZ, c[0x0][0x26c], PT, P1 ;  /* 0x00009b00ff00aa0c */ /* 0x000fc80003f25310 */
[----:B------:R-:W-:Y:S01]  /*02b0*/  @!P2 SEL R0, RZ, c[0x0][0x21c], !P1 ;  /* 0x00008700ff00aa07 */ /* 0x000fe20004800000 */
[----:B--2--5:R-:W-:-:S03]  /*02c0*/  @P2 IMAD.IADD R92, R92, 0x1, -R5 ;  /* 0x000000015c5c2824 */ /* 0x024fc600078e0a05 */
[----:B------:R-:W-:-:S03]  /*02d0*/  @!P2 IADD3 R92, R0, R2, -R5 ;  /* 0x00000002005ca210 */ /* 0x000fc60007ffe805 */
[----:B------:R-:W-:Y:S05]  /*02e0*/  @!P0 EXIT ;  /* 0x000000000000894d */ /* 0x000fea0003800000 */
[----:B------:R-:W-:Y:S01]  /*02f0*/  ULDC UR5, c[0x0][0x218] ;  /* 0x0000860000057ab9 */ /* 0x000fe20000000800 */
[----:B------:R-:W-:Y:S01]  /*0300*/  IADD3 R7, R92, 0x3f, RZ ;  /* 0x0000003f5c077810 */ /* 0x000fe20007ffe0ff */
[----:B------:R-:W-:-:S03]  /*0310*/  UIADD3 UR5, UR5, 0x3f, URZ ;  /* 0x0000003f05057890 */ /* 0x000fc6000fffe03f */
[----:B------:R-:W-:Y:S01]  /*0320*/  SHF.R.S32.HI R0, RZ, 0x1f, R7 ;  /* 0x0000001fff007819 */ /* 0x000fe20000011407 */
[----:B------:R-:W-:-:S03]  /*0330*/  USHF.R.S32.HI UR4, URZ, 0x1f, UR5 ;  /* 0x0000001f3f047899 */ /* 0x000fc60008011405 */
[----:B------:R-:W-:Y:S01]  /*0340*/  LEA.HI R0, R0, R7, RZ, 0x6 ;  /* 0x0000000700007211 */ /* 0x000fe200078f30ff */
[----:B------:R-:W-:-:S03]  /*0350*/  ULEA.HI UR4, UR4, UR5, URZ, 0x6 ;  /* 0x0000000504047291 */ /* 0x000fc6000f8f303f */
[----:B------:R-:W-:Y:S01]  /*0360*/  SHF.R.S32.HI R2, RZ, 0x6, R0 ;  /* 0x00000006ff027819 */ /* 0x000fe20000011400 */
[----:B------:R-:W-:-:S06]  /*0370*/  USHF.R.S32.HI UR4, URZ, 0x6, UR4 ;  /* 0x000000063f047899 */ /* 0x000fcc0008011404 */
[----:B------:R-:W-:-:S04]  /*0380*/  IMNMX R2, R2, UR4, PT ;  /* 0x0000000402027c17 */ /* 0x000fc8000b800200 */
[----:B------:R-:W-:-:S13]  /*0390*/  ISETP.GT.AND P0, PT, R2, RZ, PT ;  /* 0x000000ff0200720c */ /* 0x000fda0003f04270 */
[----:B------:R-:W-:Y:S05]  /*03a0*/  @P0 BRA `(.L_x_3912) ;  /* 0x0000079000000947 */ /* 0x000fea0003800000 */
[----:B------:R-:W-:Y:S01]  /*03b0*/  ISETP.NE.AND P0, PT, R236, -0x1, PT ;  /* 0xffffffffec00780c */ /* 0x000fe20003f05270 */
[----:B------:R-:W-:Y:S01]  /*03c0*/  BSSY B0, `(.L_x_3913) ;  /* 0x000002c000007945 */ /* 0x000fe20003800000 */
[----:B------:R-:W-:Y:S02]  /*03d0*/  SHF.R.S32.HI R2, RZ, 0x1f, R91 ;  /* 0x0000001fff027819 */ /* 0x000fe4000001145b */
[----:B------:R-:W-:Y:S02]  /*03e0*/  SHF.R.S32.HI R0, RZ, 0x1f, R235 ;  /* 0x0000001fff007819 */ /* 0x000fe400000114eb */
[----:B------:R-:W-:Y:S02]  /*03f0*/  LEA.HI R2, R2, R91, RZ, 0x3 ;  /* 0x0000005b02027211 */ /* 0x000fe400078f18ff */
[----:B------:R-:W-:Y:S01]  /*0400*/  IADD3 R24, -R235, R24, RZ ;  /* 0x00000018eb187210 */ /* 0x000fe20007ffe1ff */
[----:B------:R-:W-:Y:S01]  /*0410*/  IMAD R0, R0, c[0x0][0x1e8], RZ ;  /* 0x00007a0000007a24 */ /* 0x000fe200078e02ff */
[----:B------:R-:W-:-:S03]  /*0420*/  LOP3.LUT R4, R2, 0x1ffffff8, RZ, 0xc0, !PT ;  /* 0x1ffffff802047812 */ /* 0x000fc600078ec0ff */
[----:B------:R-:W-:Y:S01]  /*0430*/  @!P0 SHF.R.S32.HI R3, RZ, 0x1f, R6 ;  /* 0x0000001fff038819 */ /* 0x000fe20000011406 */
[----:B------:R-:W-:-:S04]  /*0440*/  @P0 IMAD.WIDE.U32 R8, R236, c[0x0][0x1e8], RZ ;  /* 0x00007a00ec080a25 */ /* 0x000fc800078e00ff */
[----:B------:R-:W-:Y:S02]  /*0450*/  IMAD.IADD R4, R91, 0x1, -R4 ;  /* 0x000000015b047824 */ /* 0x000fe400078e0a04 */
[----:B------:R-:W-:Y:S02]  /*0460*/  @!P0 IMAD R3, R3, c[0x0][0x1e0], RZ ;  /* 0x0000780003038a24 */ /* 0x000fe400078e02ff */
[----:B------:R-:W-:Y:S02]  /*0470*/  IMAD.SHL.U32 R4, R4, 0x8, RZ ;  /* 0x0000000804047824 */ /* 0x000fe400078e00ff */
[----:B------:R-:W-:-:S03]  /*0480*/  @!P0 IMAD.WIDE.U32 R10, R6, c[0x0][0x1e0], RZ ;  /* 0x00007800060a8a25 */ /* 0x000fc600078e00ff */
[----:B------:R-:W-:Y:S01]  /*0490*/  SHF.R.S32.HI R5, RZ, 0x1f, R4 ;  /* 0x0000001fff057819 */ /* 0x000fe20000011404 */
[----:B------:R-:W-:Y:S01]  /*04a0*/  @!P0 IMAD R3, R6, c[0x0][0x1e4], R3 ;  /* 0x0000790006038a24 */ /* 0x000fe200078e0203 */
[----:B------:R-:W-:Y:S01]  /*04b0*/  @!P0 MOV R8, R10 ;  /* 0x0000000a00088202 */ /* 0x000fe20000000f00 */
[----:B------:R-:W-:Y:S02]  /*04c0*/  @P0 IMAD R236, R236, c[0x0][0x1ec], R9 ;  /* 0x00007b00ecec0a24 */ /* 0x000fe400078e0209 */
[----:B------:R-:W-:Y:S01]  /*04d0*/  @!P0 IMAD.IADD R236, R11, 0x1, R3 ;  /* 0x000000010bec8824 */ /* 0x000fe200078e0203 */
[----:B------:R-:W-:Y:S01]  /*04e0*/  SHF.R.S32.HI R3, RZ, 0x1f, R20 ;  /* 0x0000001fff037819 */ /* 0x000fe20000011414 */
[----:B------:R-:W-:-:S04]  /*04f0*/  IMAD.WIDE.U32 R4, R235, c[0x0][0x1e8], R4 ;  /* 0x00007a00eb047a25 */ /* 0x000fc800078e0004 */
[----:B------:R-:W-:Y:S01]  /*0500*/  IMAD R7, R235, c[0x0][0x1ec], R0 ;  /* 0x00007b00eb077a24 */ /* 0x000fe200078e0200 */
[----:B------:R-:W-:Y:S01]  /*0510*/  IADD3 R4, P0, R8, R4, RZ ;  /* 0x0000000408047210 */ /* 0x000fe20007f1e0ff */
[----:B------:R-:W-:Y:S01]  /*0520*/  IMAD R9, R3, c[0x0][0x1f0], RZ ;  /* 0x00007c0003097a24 */ /* 0x000fe200078e02ff */
[----:B------:R-:W-:Y:S01]  /*0530*/  SHF.R.S32.HI R3, RZ, 0x3, R2 ;  /* 0x00000003ff037819 */ /* 0x000fe20000011402 */
[----:B------:R-:W-:Y:S01]  /*0540*/  IMAD R6, R6, c[0x0][0x1c0], R20 ;  /* 0x0000700006067a24 */ /* 0x000fe200078e0214 */
[----:B------:R-:W-:Y:S01]  /*0550*/  IADD3.X R5, R236, R5, R7, P0, !PT ;  /* 0x00000005ec057210 */ /* 0x000fe200007fe407 */
[----:B------:R-:W-:Y:S01]  /*0560*/  IMAD R9, R20, c[0x0][0x1f4], R9 ;  /* 0x00007d0014097a24 */ /* 0x000fe200078e0209 */
[----:B------:R-:W-:Y:S01]  /*0570*/  ISETP.GE.AND P0, PT, R3, R24, PT ;  /* 0x000000180300720c */ /* 0x000fe20003f06270 */
[----:B------:R-:W-:Y:S01]  /*0580*/  IMAD R235, R6, c[0x0][0x214], R235 ;  /* 0x0000850006eb7a24 */ /* 0x000fe200078e02eb */
[----:B------:R-:W-:Y:S01]  /*0590*/  SHF.R.S32.HI R2, RZ, 0x1f, R3 ;  /* 0x0000001fff027819 */ /* 0x000fe20000011403 */
[----:B------:R-:W-:-:S05]  /*05a0*/  IMAD.WIDE.U32 R20, R20, c[0x0][0x1f0], R4 ;  /* 0x00007c0014147a25 */ /* 0x000fca00078e0004 */
[----:B------:R-:W-:-:S05]  /*05b0*/  IADD3 R13, R21, R9, RZ ;  /* 0x00000009150d7210 */ /* 0x000fca0007ffe0ff */
[----:B------:R-:W-:Y:S05]  /*05c0*/  @P0 BRA `(.L_x_3914) ;  /* 0x000000b000000947 */ /* 0x000fea0003800000 */
[----:B------:R-:W-:Y:S01]  /*05d0*/  MOV R12, R20 ;  /* 0x00000014000c7202 */ /* 0x000fe20000000f00 */
[----:B------:R-:W-:-:S04]  /*05e0*/  IMAD R0, R2, c[0x0][0x1e8], RZ ;  /* 0x00007a0002007a24 */ /* 0x000fc800078e02ff */
[----:B------:R-:W-:-:S04]  /*05f0*/  IMAD.WIDE.U32 R4, R3, c[0x0][0x1e8], R12 ;  /* 0x00007a0003047a25 */ /* 0x000fc800078e000c */
[----:B------:R-:W-:Y:S01]  /*0600*/  IMAD R0, R3, c[0x0][0x1ec], R0 ;  /* 0x00007b0003007a24 */ /* 0x000fe200078e0200 */
[----:B------:R-:W-:-:S04]  /*0610*/  LEA R6, P0, R4, c[0x0][0x1d0], 0x1 ;  /* 0x0000740004067a11 */ /* 0x000fc800078008ff */
[----:B------:R-:W-:-:S04]  /*0620*/  IADD3 R0, R5, R0, RZ ;  /* 0x0000000005007210 */ /* 0x000fc80007ffe0ff */
[----:B------:R-:W-:-:S05]  /*0630*/  LEA.HI.X R7, R4, c[0x0][0x1d4], R0, 0x1, P0 ;  /* 0x0000750004077a11 */ /* 0x000fca00000f0c00 */
[----:B------:R1:W-:Y:S04]  /*0640*/  STG.E.128 [R6.64], RZ ;  /* 0x000000ff06007986 */ /* 0x0003e8000c101d0c */
[----:B------:R1:W-:Y:S04]  /*0650*/  STG.E.128 [R6.64+0x80], RZ ;  /* 0x000080ff06007986 */ /* 0x0003e8000c101d0c */
[----:B------:R1:W-:Y:S04]  /*0660*/  STG.E.128 [R6.64+0x100], RZ ;  /* 0x000100ff06007986 */ /* 0x0003e8000c101d0c */
[----:B------:R1:W-:Y:S02]  /*0670*/  STG.E.128 [R6.64+0x180], RZ ;  /* 0x000180ff06007986 */ /* 0x0003e4000c101d0c */
.L_x_3914:
[----:B------:R-:W-:Y:S05]  /*0680*/  BSYNC B0 ;  /* 0x0000000000007941 */ /* 0x000fea0003800000 */
.L_x_3913:
[----:B------:R-:W-:Y:S01]  /*0690*/  IADD3 R9, R3, 0x10, RZ ;  /* 0x0000001003097810 */ /* 0x000fe20007ffe0ff */
[----:B------:R-:W-:Y:S03]  /*06a0*/  BSSY B0, `(.L_x_3915) ;  /* 0x0000011000007945 */ /* 0x000fe60003800000 */
[----:B------:R-:W-:-:S13]  /*06b0*/  ISETP.GE.AND P0, PT, R9, R24, PT ;  /* 0x000000180900720c */ /* 0x000fda0003f06270 */
[----:B------:R-:W-:Y:S05]  /*06c0*/  @P0 BRA `(.L_x_3916) ;  /* 0x000000e000000947 */ /* 0x000fea0003800000 */
[----:B------:R-:W-:Y:S01]  /*06d0*/  IADD3 R5, P0, R3, 0x10, RZ ;  /* 0x0000001003057810 */ /* 0x000fe20007f1e0ff */
[----:B-1----:R-:W-:Y:S01]  /*06e0*/  IMAD.MOV.U32 R6, RZ, RZ, R20 ;  /* 0x000000ffff067224 */ /* 0x002fe200078e0014 */
[----:B------:R-:W-:-:S03]  /*06f0*/  MOV R7, R13 ;  /* 0x0000000d00077202 */ /* 0x000fc60000000f00 */
[----:B------:R-:W-:Y:S02]  /*0700*/  IMAD.X R0, RZ, RZ, R2, P0 ;  /* 0x000000ffff007224 */ /* 0x000fe400000e0602 */
[----:B------:R-:W-:-:S04]  /*0710*/  IMAD.WIDE.U32 R6, R5, c[0x0][0x1e8], R6 ;  /* 0x00007a0005067a25 */ /* 0x000fc800078e0006 */
[----:B------:R-:W-:Y:S01]  /*0720*/  IMAD R0, R0, c[0x0][0x1e8], RZ ;  /* 0x00007a0000007a24 */ /* 0x000fe200078e02ff */
[----:B------:R-:W-:-:S03]  /*0730*/  LEA R4, P0, R6, c[0x0][0x1d0], 0x1 ;  /* 0x0000740006047a11 */ /* 0x000fc600078008ff */
[----:B------:R-:W-:-:S05]  /*0740*/  IMAD R0, R5, c[0x0][0x1ec], R0 ;  /* 0x00007b0005007a24 */ /* 0x000fca00078e0200 */
[----:B------:R-:W-:-:S04]  /*0750*/  IADD3 R5, R7, R0, RZ ;  /* 0x0000000007057210 */ /* 0x000fc80007ffe0ff */
[----:B------:R-:W-:-:S05]  /*0760*/  LEA.HI.X R5, R6, c[0x0][0x1d4], R5, 0x1, P0 ;  /* 0x0000750006057a11 */ /* 0x000fca00000f0c05 */
[----:B------:R1:W-:Y:S04]  /*0770*/  STG.E.128 [R4.64], RZ ;  /* 0x000000ff04007986 */ /* 0x0003e8000c101d0c */
[----:B------:R1:W-:Y:S04]  /*0780*/  STG.E.128 [R4.64+0x80], RZ ;  /* 0x000080ff04007986 */ /* 0x0003e8000c101d0c */
[----:B------:R1:W-:Y:S04]  /*0790*/  STG.E.128 [R4.64+0x100], RZ ;  /* 0x000100ff04007986 */ /* 0x0003e8000c101d0c */
[----:B------:R1:W-:Y:S02]  /*07a0*/  STG.E.128 [R4.64+0x180], RZ ;  /* 0x000180ff04007986 */ /* 0x0003e4000c101d0c */
.L_x_3916:
[----:B------:R-:W-:Y:S05]  /*07b0*/  BSYNC B0 ;  /* 0x0000000000007941 */ /* 0x000fea0003800000 */
.L_x_3915:
[----:B-1----:R-:W-:Y:S01]  /*07c0*/  IADD3 R7, R3, 0x20, RZ ;  /* 0x0000002003077810 */ /* 0x002fe20007ffe0ff */
[----:B------:R-:W-:Y:S03]  /*07d0*/  BSSY B0, `(.L_x_3917) ;  /* 0x0000011000007945 */ /* 0x000fe60003800000 */
[----:B------:R-:W-:-:S13]  /*07e0*/  ISETP.GE.AND P0, PT, R7, R24, PT ;  /* 0x000000180700720c */ /* 0x000fda0003f06270 */
[----:B------:R-:W-:Y:S05]  /*07f0*/  @P0 BRA `(.L_x_3918) ;  /* 0x000000e000000947 */ /* 0x000fea0003800000 */
[----:B------:R-:W-:Y:S01]  /*0800*/  IADD3 R5, P0, R3, 0x20, RZ ;  /* 0x0000002003057810 */ /* 0x000fe20007f1e0ff */
[----:B------:R-:W-:Y:S01]  /*0810*/  IMAD.MOV.U32 R10, RZ, RZ, R20 ;  /* 0x000000ffff0a7224 */ /* 0x000fe200078e0014 */
        /* <DEDUP_REMOVED lines=12> */
.L_x_3918:
[----:B------:R-:W-:Y:S05]  /*08e0*/  BSYNC B0 ;  /* 0x0000000000007941 */ /* 0x000fea0003800000 */
.L_x_3917:
[----:B------:R-:W-:Y:S01]  /*08f0*/  IADD3 R11, R3, 0x30, RZ ;  /* 0x00000030030b7810 */ /* 0x000fe20007ffe0ff */
[----:B------:R-:W-:Y:S03]  /*0900*/  BSSY B0, `(.L_x_3919) ;  /* 0x0000010000007945 */ /* 0x000fe60003800000 */
[----:B------:R-:W-:-:S13]  /*0910*/  ISETP.GE.AND P0, PT, R11, R24, PT ;  /* 0x000000180b00720c */ /* 0x000fda0003f06270 */
[----:B------:R-:W-:Y:S05]  /*0920*/  @P0 BRA `(.L_x_3920) ;  /* 0x000000d000000947 */ /* 0x000fea0003800000 */
[----:B-1----:R-:W-:Y:S02]  /*0930*/  IADD3 R5, P0, R3, 0x30, RZ ;  /* 0x0000003003057810 */ /* 0x002fe40007f1e0ff */
[----:B------:R-:W-:Y:S02]  /*0940*/  MOV R12, R20 ;  /* 0x00000014000c7202 */ /* 0x000fe40000000f00 */
[----:B------:R-:W-:-:S03]  /*0950*/  IADD3.X R0, RZ, R2, RZ, P0, !PT ;  /* 0x00000002ff007210 */ /* 0x000fc600007fe4ff */
        /* <DEDUP_REMOVED lines=10> */
.L_x_3920:
[----:B------:R-:W-:Y:S05]  /*0a00*/  BSYNC B0 ;  /* 0x0000000000007941 */ /* 0x000fea0003800000 */
.L_x_3919:
[----:B------:R-:W-:-:S04]  /*0a10*/  LOP3.LUT P4, RZ, R91, 0x7, RZ, 0xc0, !PT ;  /* 0x000000075bff7812 */ /* 0x000fc8000788c0ff */
[-C--:B------:R-:W-:Y:S02]  /*0a20*/  ISETP.GE.OR P3, PT, R3, R24.reuse, P4 ;  /* 0x000000180300720c */ /* 0x080fe40002766670 */
[-C--:B------:R-:W-:Y:S02]  /*0a30*/  ISETP.GE.OR P2, PT, R9, R24.reuse, P4 ;  /* 0x000000180900720c */ /* 0x080fe40002746670 */
[-C--:B------:R-:W-:Y:S02]  /*0a40*/  ISETP.GE.OR P1, PT, R7, R24.reuse, P4 ;  /* 0x000000180700720c */ /* 0x080fe40002726670 */
[----:B------:R-:W-:Y:S02]  /*0a50*/  IADD3 R3, P0, R235, R3, RZ ;  /* 0x00000003eb037210 */ /* 0x000fe40007f1e0ff */
[----:B------:R-:W-:Y:S02]  /*0a60*/  ISETP.GE.OR P4, PT, R11, R24, P4 ;  /* 0x000000180b00720c */ /* 0x000fe40002786670 */
[----:B------:R-:W-:-:S02]  /*0a70*/  LEA.HI.X.SX32 R2, R235, R2, 0x1, P0 ;  /* 0x00000002eb027211 */ /* 0x000fc400000f0eff */
[----:B-1----:R-:W-:-:S04]  /*0a80*/  LEA R4, P0, R3, c[0x0][0x200], 0x2 ;  /* 0x0000800003047a11 */ /* 0x002fc800078010ff */
[----:B------:R-:W-:Y:S01]  /*0a90*/  LEA.HI.X R5, R3, c[0x0][0x204], R2, 0x2, P0 ;  /* 0x0000810003057a11 */ /* 0x000fe200000f1402 */
[----:B------:R-:W-:Y:S02]  /*0aa0*/  @!P3 IMAD.MOV.U32 R3, RZ, RZ, 0x7f800000 ;  /* 0x7f800000ff03b424 */ /* 0x000fe400078e00ff */
[----:B------:R-:W-:Y:S02]  /*0ab0*/  @!P2 IMAD.MOV.U32 R2, RZ, RZ, 0x7f800000 ;  /* 0x7f800000ff02a424 */ /* 0x000fe400078e00ff */
[----:B------:R-:W-:Y:S01]  /*0ac0*/  @!P1 IMAD.MOV.U32 R0, RZ, RZ, 0x7f800000 ;  /* 0x7f800000ff009424 */ /* 0x000fe200078e00ff */
[----:B------:R1:W-:Y:S04]  /*0ad0*/  @!P3 STG.E [R4.64], R3 ;  /* 0x000000030400b986 */ /* 0x0003e8000c10190c */
[----:B------:R1:W-:Y:S04]  /*0ae0*/  @!P2 STG.E [R4.64+0x40], R2 ;  /* 0x000040020400a986 */ /* 0x0003e8000c10190c */
[----:B------:R1:W-:Y:S01]  /*0af0*/  @!P1 STG.E [R4.64+0x80], R0 ;  /* 0x0000800004009986 */ /* 0x0003e2000c10190c */
[----:B------:R-:W-:Y:S05]  /*0b00*/  @P4 EXIT ;  /* 0x000000000000494d */ /* 0x000fea0003800000 */
[----:B-1----:R-:W-:-:S05]  /*0b10*/  MOV R3, 0x7f800000 ;  /* 0x7f80000000037802 */ /* 0x002fca0000000f00 */
[----:B------:R-:W-:Y:S01]  /*0b20*/  STG.E [R4.64+0xc0], R3 ;  /* 0x0000c00304007986 */ /* 0x000fe2000c10190c */
[----:B------:R-:W-:Y:S05]  /*0b30*/  EXIT ;  /* 0x000000000000794d */ /* 0x000fea0003800000 */
.L_x_3912:
[----:B------:R-:W-:Y:S01]  /*0b40*/  ISETP.NE.U32.AND P0, PT, RZ, c[0x0][0x2b8], PT ;  /* 0x0000ae00ff007a0c */ /* 0x000fe20003f05070 */
[----:B------:R-:W-:Y:S01]  /*0b50*/  IMAD.MOV.U32 R0, RZ, RZ, R6 ;  /* 0x000000ffff007224 */ /* 0x000fe200078e0006 */
[----:B------:R-:W-:Y:S02]  /*0b60*/  ISETP.NE.U32.AND P1, PT, RZ, c[0x0][0x2c0], PT ;  /* 0x0000b000ff007a0c */ /* 0x000fe40003f25070 */
[----:B------:R-:W-:Y:S02]  /*0b70*/  ISETP.NE.AND.EX P0, PT, RZ, c[0x0][0x2bc], PT, P0 ;  /* 0x0000af00ff007a0c */ /* 0x000fe40003f05300 */
[----:B------:R-:W-:-:S11]  /*0b80*/  ISETP.NE.AND.EX P1, PT, RZ, c[0x0][0x2c4], PT, P1 ;  /* 0x0000b100ff007a0c */ /* 0x000fd60003f25310 */
[C---:B------:R-:W-:Y:S02]  /*0b90*/  @P0 IMAD.WIDE R10, R6.reuse, R3, c[0x0][0x2b8] ;  /* 0x0000ae00060a0625 */ /* 0x040fe400078e0203 */
[----:B------:R-:W-:Y:S02]  /*0ba0*/  @P1 SHF.R.S32.HI R3, RZ, 0x1f, R6 ;  /* 0x0000001fff031819 */ /* 0x000fe40000011406 */
[----:B------:R-:W-:Y:S01]  /*0bb0*/  @P1 IMAD.WIDE.U32 R8, R6, c[0x0][0x2c8], RZ ;  /* 0x0000b20006081a25 */ /* 0x000fe200078e00ff */
[----:B------:R-:W-:Y:S01]  /*0bc0*/  CS2R R238, SRZ ;  /* 0x0000000000ee7805 */ /* 0x000fe2000001ff00 */
[----:B------:R1:W5:Y:S01]  /*0bd0*/  @P0 LDG.E R0, [R10.64] ;  /* 0x0000000c0a000981 */ /* 0x000362000c1e1900 */
[----:B------:R-:W-:Y:S01]  /*0be0*/  PLOP3.LUT P6, PT, PT, PT, PT, 0x8, 0x0 ;  /* 0x000000000000781c */ /* 0x000fe20003fce170 */
[----:B------:R-:W-:Y:S01]  /*0bf0*/  @P1 IMAD R3, R3, c[0x0][0x2c8], RZ ;  /* 0x0000b20003031a24 */ /* 0x000fe200078e02ff */
[----:B------:R-:W-:Y:S02]  /*0c00*/  @P1 LEA R238, P0, R8, c[0x0][0x2c0], 0x2 ;  /* 0x0000b00008ee1a11 */ /* 0x000fe400078010ff */
[----:B------:R-:W-:Y:S01]  /*0c10*/  IABS R84, c[0x0][0x2d0] ;  /* 0x0000b40000547a13 */ /* 0x000fe20000000000 */
[----:B------:R-:W-:-:S04]  /*0c20*/  @P1 IMAD R3, R6, c[0x0][0x2cc], R3 ;  /* 0x0000b30006031a24 */ /* 0x000fc800078e0203 */
[----:B------:R-:W-:-:S05]  /*0c30*/  @P1 IMAD.IADD R3, R9, 0x1, R3 ;  /* 0x0000000109031824 */ /* 0x000fca00078e0203 */
[----:B------:R-:W-:-:S04]  /*0c40*/  @P1 SHF.L.U64.HI R3, R8, 0x2, R3 ;  /* 0x0000000208031819 */ /* 0x000fc80000010203 */
[----:B------:R-:W-:Y:S02]  /*0c50*/  @P1 IADD3.X R239, R3, c[0x0][0x2c4], RZ, P0, !PT ;  /* 0x0000b10003ef1a10 */ /* 0x000fe400007fe4ff */
[----:B------:R-:W-:-:S04]  /*0c60*/  @P1 ISETP.NE.U32.AND P0, PT, R238, RZ, PT ;  /* 0x000000ffee00120c */ /* 0x000fc80003f05070 */
[----:B------:R-:W-:-:S13]  /*0c70*/  @P1 ISETP.NE.AND.EX P6, PT, R239, RZ, PT, P0 ;  /* 0x000000ffef00120c */ /* 0x000fda0003fc5300 */
[----:B------:R-:W-:Y:S05]  /*0c80*/  @!P6 BRA `(.L_x_3921) ;  /* 0x000004700000e947 */ /* 0x000fea0003800000 */
[----:B-1----:R-:W1:Y:S01]  /*0c90*/  I2F.RP R8, R84 ;  /* 0x0000005400087306 */ /* 0x002e620000209400 */
[----:B------:R-:W-:Y:S01]  /*0ca0*/  IMAD.MOV.U32 R4, RZ, RZ, RZ ;  /* 0x000000ffff047224 */ /* 0x000fe200078e00ff */
[----:B------:R-:W-:-:S04]  /*0cb0*/  LEA R7, R2, 0xffffffc0, 0x6 ;  /* 0xffffffc002077811 */ /* 0x000fc800078e30ff */
[----:B-----5:R-:W-:Y:S02]  /*0cc0*/  IABS R0, R7 ;  /* 0x0000000700007213 */ /* 0x020fe40000000000 */
[----:B-1----:R-:W1:Y:S02]  /*0cd0*/  MUFU.RCP R5, R8 ;  /* 0x0000000800057308 */ /* 0x002e640000001000 */
[----:B-1----:R-:W-:-:S06]  /*0ce0*/  IADD3 R5, R5, 0xffffffe, RZ ;  /* 0x0ffffffe05057810 */ /* 0x002fcc0007ffe0ff */
[----:B------:R-:W1:Y:S02]  /*0cf0*/  F2I.FTZ.U32.TRUNC.NTZ R5, R5 ;  /* 0x0000000500057305 */ /* 0x000e64000021f000 */
[----:B-1----:R-:W-:-:S04]  /*0d00*/  IMAD.MOV R3, RZ, RZ, -R5 ;  /* 0x000000ffff037224 */ /* 0x002fc800078e0a05 */
[----:B------:R-:W-:-:S04]  /*0d10*/  IMAD R3, R3, R84, RZ ;  /* 0x0000005403037224 */ /* 0x000fc800078e02ff */
[----:B------:R-:W-:-:S06]  /*0d20*/  IMAD.HI.U32 R3, R5, R3, R4 ;  /* 0x0000000305037227 */ /* 0x000fcc00078e0004 */
[----:B------:R-:W-:-:S05]  /*0d30*/  IMAD.HI.U32 R4, R3, R0, RZ ;  /* 0x0000000003047227 */ /* 0x000fca00078e00ff */
[----:B------:R-:W-:-:S05]  /*0d40*/  IADD3 R3, -R4, RZ, RZ ;  /* 0x000000ff04037210 */ /* 0x000fca0007ffe1ff */
[----:B------:R-:W-:Y:S01]  /*0d50*/  IMAD R3, R84, R3, R0 ;  /* 0x0000000354037224 */ /* 0x000fe200078e0200 */
[----:B------:R-:W-:-:S04]  /*0d60*/  LOP3.LUT R0, R7, c[0x0][0x2d0], RZ, 0x3c, !PT ;  /* 0x0000b40007007a12 */ /* 0x000fc800078e3cff */
[----:B------:R-:W-:Y:S02]  /*0d70*/  ISETP.GT.U32.AND P1, PT, R84, R3, PT ;  /* 0x000000035400720c */ /* 0x000fe40003f24070 */
[----:B------:R-:W-:-:S11]  /*0d80*/  ISETP.GE.AND P0, PT, R0, RZ, PT ;  /* 0x000000ff0000720c */ /* 0x000fd60003f06270 */
[----:B------:R-:W-:Y:S01]  /*0d90*/  @!P1 IMAD.IADD R3, R3, 0x1, -R84 ;  /* 0x0000000103039824 */ /* 0x000fe200078e0a54 */
[----:B------:R-:W-:Y:S02]  /*0da0*/  @!P1 IADD3 R4, R4, 0x1, RZ ;  /* 0x0000000104049810 */ /* 0x000fe40007ffe0ff */
[----:B------:R-:W-:Y:S02]  /*0db0*/  ISETP.NE.AND P1, PT, RZ, c[0x0][0x2d0], PT ;  /* 0x0000b400ff007a0c */ /* 0x000fe40003f25270 */
[----:B------:R-:W-:-:S13]  /*0dc0*/  ISETP.GE.U32.AND P2, PT, R3, R84, PT ;  /* 0x000000540300720c */ /* 0x000fda0003f46070 */
[----:B------:R-:W-:-:S04]  /*0dd0*/  @P2 IADD3 R4, R4, 0x1, RZ ;  /* 0x0000000104042810 */ /* 0x000fc80007ffe0ff */
[----:B------:R-:W-:-:S05]  /*0de0*/  MOV R3, R4 ;  /* 0x0000000400037202 */ /* 0x000fca0000000f00 */
[----:B------:R-:W-:Y:S01]  /*0df0*/  @!P0 IMAD.MOV R3, RZ, RZ, -R3 ;  /* 0x000000ffff038224 */ /* 0x000fe200078e0a03 */
[----:B------:R-:W-:-:S05]  /*0e00*/  @!P1 LOP3.LUT R3, RZ, c[0x0][0x2d0], RZ, 0x33, !PT ;  /* 0x0000b400ff039a12 */ /* 0x000fca00078e33ff */
[----:B------:R-:W-:-:S06]  /*0e10*/  IMAD.WIDE R14, R3, 0x4, R238 ;  /* 0x00000004030e7825 */ /* 0x000fcc00078e02ee */
[----:B------:R-:W2:Y:S01]  /*0e20*/  LDG.E R14, [R14.64] ;  /* 0x0000000c0e0e7981 */ /* 0x000ea2000c1e1900 */
[----:B------:R-:W-:-:S04]  /*0e30*/  IABS R0, c[0x0][0x1c8] ;  /* 0x0000720000007a13 */ /* 0x000fc80000000000 */
[----:B------:R-:W1:Y:S08]  /*0e40*/  I2F.RP R10, R0 ;  /* 0x00000000000a7306 */ /* 0x000e700000209400 */
[----:B-1----:R-:W1:Y:S02]  /*0e50*/  MUFU.RCP R8, R10 ;  /* 0x0000000a00087308 */ /* 0x002e640000001000 */
[----:B-1----:R-:W-:-:S06]  /*0e60*/  IADD3 R8, R8, 0xffffffe, RZ ;  /* 0x0ffffffe08087810 */ /* 0x002fcc0007ffe0ff */
[----:B------:R-:W1:Y:S02]  /*0e70*/  F2I.FTZ.U32.TRUNC.NTZ R9, R8 ;  /* 0x0000000800097305 */ /* 0x000e64000021f000 */
[----:B-1----:R-:W-:Y:S01]  /*0e80*/  IADD3 R4, RZ, -R9, RZ ;  /* 0x80000009ff047210 */ /* 0x002fe20007ffe0ff */
[----:B------:R-:W-:-:S04]  /*0e90*/  IMAD.MOV.U32 R8, RZ, RZ, RZ ;  /* 0x000000ffff087224 */ /* 0x000fc800078e00ff */
[----:B------:R-:W-:Y:S01]  /*0ea0*/  IMAD R5, R4, R0, RZ ;  /* 0x0000000004057224 */ /* 0x000fe200078e02ff */
[----:B------:R-:W-:-:S03]  /*0eb0*/  IABS R4, R20 ;  /* 0x0000001400047213 */ /* 0x000fc60000000000 */
[----:B------:R-:W-:-:S06]  /*0ec0*/  IMAD.HI.U32 R5, R9, R5, R8 ;  /* 0x0000000509057227 */ /* 0x000fcc00078e0008 */
[----:B------:R-:W-:-:S05]  /*0ed0*/  IMAD.HI.U32 R18, R5, R4, RZ ;  /* 0x0000000405127227 */ /* 0x000fca00078e00ff */
[----:B------:R-:W-:-:S05]  /*0ee0*/  IADD3 R5, -R18, RZ, RZ ;  /* 0x000000ff12057210 */ /* 0x000fca0007ffe1ff */
[----:B------:R-:W-:Y:S01]  /*0ef0*/  IMAD R5, R0, R5, R4 ;  /* 0x0000000500057224 */ /* 0x000fe200078e0204 */
[----:B------:R-:W-:-:S04]  /*0f00*/  LOP3.LUT R4, R20, c[0x0][0x1c8], RZ, 0x3c, !PT ;  /* 0x0000720014047a12 */ /* 0x000fc800078e3cff */
[----:B------:R-:W-:-:S13]  /*0f10*/  ISETP.GT.U32.AND P0, PT, R0, R5, PT ;  /* 0x000000050000720c */ /* 0x000fda0003f04070 */
[----:B------:R-:W-:Y:S01]  /*0f20*/  @!P0 IMAD.IADD R5, R5, 0x1, -R0 ;  /* 0x0000000105058824 */ /* 0x000fe200078e0a00 */
[----:B------:R-:W-:Y:S02]  /*0f30*/  @!P0 IADD3 R18, R18, 0x1, RZ ;  /* 0x0000000112128810 */ /* 0x000fe40007ffe0ff */
[----:B------:R-:W-:Y:S02]  /*0f40*/  ISETP.GE.AND P0, PT, R4, RZ, PT ;  /* 0x000000ff0400720c */ /* 0x000fe40003f06270 */
[----:B------:R-:W-:Y:S02]  /*0f50*/  ISETP.GE.U32.AND P1, PT, R5, R0, PT ;  /* 0x000000000500720c */ /* 0x000fe40003f26070 */
[----:B------:R-:W-:-:S05]  /*0f60*/  IADD3 R0, -R3, RZ, RZ ;  /* 0x000000ff03007210 */ /* 0x000fca0007ffe1ff */
[----:B------:R-:W-:-:S05]  /*0f70*/  IMAD R7, R0, c[0x0][0x2d0], R7 ;  /* 0x0000b40000077a24 */ /* 0x000fca00078e0207 */
[----:B------:R-:W-:Y:S02]  /*0f80*/  SHF.R.S32.HI R3, RZ, 0x1f, R7 ;  /* 0x0000001fff037819 */ /* 0x000fe40000011407 */
[----:B------:R-:W-:Y:S02]  /*0f90*/  @P1 IADD3 R18, R18, 0x1, RZ ;  /* 0x0000000112121810 */ /* 0x000fe40007ffe0ff */
[----:B------:R-:W-:Y:S01]  /*0fa0*/  ISETP.NE.AND P1, PT, RZ, c[0x0][0x1c8], PT ;  /* 0x00007200ff007a0c */ /* 0x000fe20003f25270 */
[----:B------:R-:W-:Y:S02]  /*0fb0*/  IMAD R0, R3, c[0x0][0x198], RZ ;  /* 0x0000660003007a24 */ /* 0x000fe400078e02ff */
[----:B------:R-:W-:-:S10]  /*0fc0*/  @!P0 IMAD.MOV R18, RZ, RZ, -R18 ;  /* 0x000000ffff128224 */ /* 0x000fd400078e0a12 */
[----:B------:R-:W-:Y:S02]  /*0fd0*/  @!P1 LOP3.LUT R18, RZ, c[0x0][0x1c8], RZ, 0x33, !PT ;  /* 0x00007200ff129a12 */ /* 0x000fe400078e33ff */
[----:B--2---:R-:W-:Y:S01]  /*0fe0*/  SHF.R.S32.HI R9, RZ, 0x1f, R14 ;  /* 0x0000001fff097819 */ /* 0x004fe2000001140e */
[----:B------:R-:W-:-:S04]  /*0ff0*/  IMAD.WIDE.U32 R10, R14, c[0x0][0x180], RZ ;  /* 0x000060000e0a7a25 */ /* 0x000fc800078e00ff */
[C---:B------:R-:W-:Y:S02]  /*1000*/  IMAD R5, R9.reuse, c[0x0][0x180], RZ ;  /* 0x0000600009057a24 */ /* 0x040fe400078e02ff */
[----:B------:R-:W-:Y:S02]  /*1010*/  IMAD R9, R9, c[0x0][0x188], RZ ;  /* 0x0000620009097a24 */ /* 0x000fe400078e02ff */
[C---:B------:R-:W-:Y:S02]  /*1020*/  IMAD R4, R14.reuse, c[0x0][0x184], R5 ;  /* 0x000061000e047a24 */ /* 0x040fe400078e0205 */
[----:B------:R-:W-:Y:S02]  /*1030*/  IMAD R5, R7, c[0x0][0x19c], R0 ;  /* 0x0000670007057a24 */ /* 0x000fe400078e0200 */
[C---:B------:R-:W-:Y:S01]  /*1040*/  IMAD R22, R14.reuse, c[0x0][0x18c], R9 ;  /* 0x000063000e167a24 */ /* 0x040fe200078e0209 */
[----:B------:R-:W-:Y:S01]  /*1050*/  IADD3 R11, R11, R4, RZ ;  /* 0x000000040b0b7210 */ /* 0x000fe20007ffe0ff */
[----:B------:R-:W-:-:S04]  /*1060*/  IMAD.WIDE.U32 R14, R14, c[0x0][0x188], RZ ;  /* 0x000062000e0e7a25 */ /* 0x000fc800078e00ff */
[----:B------:R-:W-:Y:S01]  /*1070*/  IMAD.WIDE.U32 R86, R7, c[0x0][0x198], R10 ;  /* 0x0000660007567a25 */ /* 0x000fe200078e000a */
[----:B------:R-:W-:Y:S02]  /*1080*/  SHF.R.S32.HI R11, RZ, 0x1f, R18 ;  /* 0x0000001fff0b7819 */ /* 0x000fe40000011412 */
[----:B------:R-:W-:Y:S01]  /*1090*/  IADD3 R22, R15, R22, RZ ;  /* 0x000000160f167210 */ /* 0x000fe20007ffe0ff */
[----:B------:R-:W-:Y:S02]  /*10a0*/  IMAD.IADD R87, R87, 0x1, R5 ;  /* 0x0000000157577824 */ /* 0x000fe400078e0205 */
[----:B------:R-:W-:Y:S02]  /*10b0*/  IMAD R5, R11, c[0x0][0x1b0], RZ ;  /* 0x00006c000b057a24 */ /* 0x000fe400078e02ff */
[----:B------:R-:W-:-:S04]  /*10c0*/  IMAD.WIDE.U32 R86, R18, c[0x0][0x1b0], R86 ;  /* 0x00006c0012567a25 */ /* 0x000fc800078e0056 */
[----:B------:R-:W-:-:S04]  /*10d0*/  IMAD R4, R18, c[0x0][0x1b4], R5 ;  /* 0x00006d0012047a24 */ /* 0x000fc800078e0205 */
[----:B------:R-:W-:Y:S01]  /*10e0*/  IMAD.IADD R4, R87, 0x1, R4 ;  /* 0x0000000157047824 */ /* 0x000fe200078e0204 */
[----:B------:R-:W-:Y:S05]  /*10f0*/  BRA `(.L_x_3922) ;  /* 0x0000041000007947 */ /* 0x000fea0003800000 */
.L_x_3921:
[----:B-1----:R-:W-:-:S13]  /*1100*/  ISETP.NE.AND P3, PT, R22, -0x1, PT ;  /* 0xffffffff1600780c */ /* 0x002fda0003f65270 */
[----:B------:R-:W-:-:S05]  /*1110*/  @P3 IADD3 R9, R5, R22, RZ ;  /* 0x0000001605093210 */ /* 0x000fca0007ffe0ff */
[----:B------:R-:W-:-:S04]  /*1120*/  @P3 IMAD.WIDE.U32 R10, R9, c[0x0][0x198], RZ ;  /* 0x00006600090a3a25 */ /* 0x000fc800078e00ff */
[----:B------:R-:W-:Y:S01]  /*1130*/  @P3 IMAD R9, R9, c[0x0][0x19c], R11 ;  /* 0x0000670009093a24 */ /* 0x000fe200078e020b */
[----:B------:R-:W-:Y:S01]  /*1140*/  @P3 MOV R8, R10 ;  /* 0x0000000a00083202 */ /* 0x000fe20000000f00 */
[----:B------:R-:W-:Y:S05]  /*1150*/  @P3 BRA `(.L_x_3923) ;  /* 0x000000a000003947 */ /* 0x000fea0003800000 */
[----:B------:R-:W-:Y:S01]  /*1160*/  SHF.R.S32.HI R4, RZ, 0x1f, R5 ;  /* 0x0000001fff047819 */ /* 0x000fe20000011405 */
[----:B------:R-:W-:Y:S01]  /*1170*/  IMAD.WIDE.U32 R8, R5, c[0x0][0x198], RZ ;  /* 0x0000660005087a25 */ /* 0x000fe200078e00ff */
[----:B-----5:R-:W-:-:S03]  /*1180*/  SHF.R.S32.HI R3, RZ, 0x1f, R0 ;  /* 0x0000001fff037819 */ /* 0x020fc60000011400 */
[----:B------:R-:W-:Y:S02]  /*1190*/  IMAD R4, R4, c[0x0][0x198], RZ ;  /* 0x0000660004047a24 */ /* 0x000fe400078e02ff */
[----:B------:R-:W-:Y:S02]  /*11a0*/  IMAD R3, R3, c[0x0][0x180], RZ ;  /* 0x0000600003037a24 */ /* 0x000fe400078e02ff */
[----:B------:R-:W-:Y:S02]  /*11b0*/  IMAD R4, R5, c[0x0][0x19c], R4 ;  /* 0x0000670005047a24 */ /* 0x000fe400078e0204 */
[----:B------:R-:W-:-:S03]  /*11c0*/  IMAD R3, R0, c[0x0][0x184], R3 ;  /* 0x0000610000037a24 */ /* 0x000fc600078e0203 */
[----:B------:R-:W-:-:S05]  /*11d0*/  IADD3 R9, R9, R4, RZ ;  /* 0x0000000409097210 */ /* 0x000fca0007ffe0ff */
[----:B------:R-:W-:-:S05]  /*11e0*/  IMAD.WIDE.U32 R8, R0, c[0x0][0x180], R8 ;  /* 0x0000600000087a25 */ /* 0x000fca00078e0008 */
[----:B------:R-:W-:Y:S02]  /*11f0*/  IADD3 R9, R9, R3, RZ ;  /* 0x0000000309097210 */ /* 0x000fe40007ffe0ff */
.L_x_3923:
[----:B------:R-:W-:Y:S02]  /*1200*/  IABS R7, c[0x0][0x1c8] ;  /* 0x0000720000077a13 */ /* 0x000fe40000000000 */
[----:B------:R-:W-:Y:S02]  /*1210*/  @P3 IADD3 R22, R5, R22, RZ ;  /* 0x0000001605163210 */ /* 0x000fe40007ffe0ff */
[----:B------:R-:W1:Y:S03]  /*1220*/  I2F.RP R12, R7 ;  /* 0x00000007000c7306 */ /* 0x000e660000209400 */
[----:B------:R-:W-:-:S04]  /*1230*/  @P3 IMAD.WIDE.U32 R14, R22, c[0x0][0x1a0], RZ ;  /* 0x00006800160e3a25 */ /* 0x000fc800078e00ff */
[----:B------:R-:W-:Y:S01]  /*1240*/  @P3 IMAD R22, R22, c[0x0][0x1a4], R15 ;  /* 0x0000690016163a24 */ /* 0x000fe200078e020f */
[----:B-1----:R-:W1:Y:S02]  /*1250*/  MUFU.RCP R10, R12 ;  /* 0x0000000c000a7308 */ /* 0x002e640000001000 */
[----:B-1----:R-:W-:-:S06]  /*1260*/  IADD3 R10, R10, 0xffffffe, RZ ;  /* 0x0ffffffe0a0a7810 */ /* 0x002fcc0007ffe0ff */
[----:B------:R-:W1:Y:S02]  /*1270*/  F2I.FTZ.U32.TRUNC.NTZ R11, R10 ;  /* 0x0000000a000b7305 */ /* 0x000e64000021f000 */
[----:B-1----:R-:W-:Y:S01]  /*1280*/  IMAD.MOV R3, RZ, RZ, -R11 ;  /* 0x000000ffff037224 */ /* 0x002fe200078e0a0b */
[----:B------:R-:W-:-:S03]  /*1290*/  MOV R10, RZ ;  /* 0x000000ff000a7202 */ /* 0x000fc60000000f00 */
[----:B------:R-:W-:Y:S01]  /*12a0*/  IMAD R4, R3, R7, RZ ;  /* 0x0000000703047224 */ /* 0x000fe200078e02ff */
[----:B------:R-:W-:-:S03]  /*12b0*/  IABS R3, R20 ;  /* 0x0000001400037213 */ /* 0x000fc60000000000 */
[----:B------:R-:W-:-:S06]  /*12c0*/  IMAD.HI.U32 R4, R11, R4, R10 ;  /* 0x000000040b047227 */ /* 0x000fcc00078e000a */
[----:B------:R-:W-:-:S04]  /*12d0*/  IMAD.HI.U32 R18, R4, R3, RZ ;  /* 0x0000000304127227 */ /* 0x000fc800078e00ff */
[----:B------:R-:W-:-:S04]  /*12e0*/  IMAD.MOV R4, RZ, RZ, -R18 ;  /* 0x000000ffff047224 */ /* 0x000fc800078e0a12 */
[----:B------:R-:W-:Y:S01]  /*12f0*/  IMAD R4, R7, R4, R3 ;  /* 0x0000000407047224 */ /* 0x000fe200078e0203 */
[----:B------:R-:W-:-:S04]  /*1300*/  LOP3.LUT R3, R20, c[0x0][0x1c8], RZ, 0x3c, !PT ;  /* 0x0000720014037a12 */ /* 0x000fc800078e3cff */
[----:B------:R-:W-:Y:S02]  /*1310*/  ISETP.GT.U32.AND P0, PT, R7, R4, PT ;  /* 0x000000040700720c */ /* 0x000fe40003f04070 */
[----:B------:R-:W-:-:S11]  /*1320*/  ISETP.GE.AND P1, PT, R3, RZ, PT ;  /* 0x000000ff0300720c */ /* 0x000fd60003f26270 */
[-C--:B------:R-:W-:Y:S02]  /*1330*/  @!P0 IADD3 R4, R4, -R7.reuse, RZ ;  /* 0x8000000704048210 */ /* 0x080fe40007ffe0ff */
[----:B------:R-:W-:Y:S02]  /*1340*/  @!P0 IADD3 R18, R18, 0x1, RZ ;  /* 0x0000000112128810 */ /* 0x000fe40007ffe0ff */
[----:B------:R-:W-:Y:S02]  /*1350*/  ISETP.GE.U32.AND P2, PT, R4, R7, PT ;  /* 0x000000070400720c */ /* 0x000fe40003f46070 */
[----:B------:R-:W-:Y:S02]  /*1360*/  ISETP.NE.AND P0, PT, RZ, c[0x0][0x1c8], PT ;  /* 0x00007200ff007a0c */ /* 0x000fe40003f05270 */
[----:B------:R-:W-:-:S04]  /*1370*/  LEA R7, R2, 0xffffffc0, 0x6 ;  /* 0xffffffc002077811 */ /* 0x000fc800078e30ff */
[----:B------:R-:W-:Y:S01]  /*1380*/  SHF.R.S32.HI R3, RZ, 0x1f, R7 ;  /* 0x0000001fff037819 */ /* 0x000fe20000011407 */
[----:B------:R-:W-:-:S04]  /*1390*/  IMAD.WIDE.U32 R8, R7, c[0x0][0x198], R8 ;  /* 0x0000660007087a25 */ /* 0x000fc800078e0008 */
[----:B------:R-:W-:Y:S01]  /*13a0*/  @P2 IADD3 R18, R18, 0x1, RZ ;  /* 0x0000000112122810 */ /* 0x000fe20007ffe0ff */
[----:B------:R-:W-:Y:S01]  /*13b0*/  IMAD R4, R3, c[0x0][0x198], RZ ;  /* 0x0000660003047a24 */ /* 0x000fe200078e02ff */
[----:B------:R-:W-:-:S03]  /*13c0*/  MOV R86, R8 ;  /* 0x0000000800567202 */ /* 0x000fc60000000f00 */
[----:B------:R-:W-:Y:S01]  /*13d0*/  @!P1 IMAD.MOV R18, RZ, RZ, -R18 ;  /* 0x000000ffff129224 */ /* 0x000fe200078e0a12 */
[----:B------:R-:W-:Y:S01]  /*13e0*/  @!P0 LOP3.LUT R18, RZ, c[0x0][0x1c8], RZ, 0x33, !PT ;  /* 0x00007200ff128a12 */ /* 0x000fe200078e33ff */
[----:B------:R-:W-:-:S03]  /*13f0*/  IMAD R13, R7, c[0x0][0x19c], R4 ;  /* 0x00006700070d7a24 */ /* 0x000fc600078e0204 */
[----:B------:R-:W-:Y:S01]  /*1400*/  SHF.R.S32.HI R11, RZ, 0x1f, R18 ;  /* 0x0000001fff0b7819 */ /* 0x000fe20000011412 */
[----:B------:R-:W-:-:S04]  /*1410*/  IMAD.IADD R87, R9, 0x1, R13 ;  /* 0x0000000109577824 */ /* 0x000fc800078e020d */
[----:B------:R-:W-:Y:S02]  /*1420*/  IMAD R9, R11, c[0x0][0x1b0], RZ ;  /* 0x00006c000b097a24 */ /* 0x000fe400078e02ff */
[----:B------:R-:W-:-:S04]  /*1430*/  IMAD.WIDE.U32 R86, R18, c[0x0][0x1b0], R86 ;  /* 0x00006c0012567a25 */ /* 0x000fc800078e0056 */
[----:B------:R-:W-:-:S04]  /*1440*/  IMAD R4, R18, c[0x0][0x1b4], R9 ;  /* 0x00006d0012047a24 */ /* 0x000fc800078e0209 */
[----:B------:R-:W-:Y:S01]  /*1450*/  IMAD.IADD R4, R87, 0x1, R4 ;  /* 0x0000000157047824 */ /* 0x000fe200078e0204 */
[----:B------:R-:W-:Y:S05]  /*1460*/  @P3 BRA `(.L_x_3922) ;  /* 0x000000a000003947 */ /* 0x000fea0003800000 */
[----:B------:R-:W-:Y:S01]  /*1470*/  SHF.R.S32.HI R10, RZ, 0x1f, R5 ;  /* 0x0000001fff0a7819 */ /* 0x000fe20000011405 */
[----:B------:R-:W-:Y:S01]  /*1480*/  IMAD.WIDE.U32 R12, R5, c[0x0][0x1a0], RZ ;  /* 0x00006800050c7a25 */ /* 0x000fe200078e00ff */
[----:B-----5:R-:W-:-:S03]  /*1490*/  SHF.R.S32.HI R8, RZ, 0x1f, R0 ;  /* 0x0000001fff087819 */ /* 0x020fc60000011400 */
[----:B------:R-:W-:-:S04]  /*14a0*/  IMAD R10, R10, c[0x0][0x1a0], RZ ;  /* 0x000068000a0a7a24 */ /* 0x000fc800078e02ff */
[----:B------:R-:W-:Y:S02]  /*14b0*/  IMAD R10, R5, c[0x0][0x1a4], R10 ;  /* 0x00006900050a7a24 */ /* 0x000fe400078e020a */
[----:B------:R-:W-:-:S03]  /*14c0*/  IMAD R5, R8, c[0x0][0x188], RZ ;  /* 0x0000620008057a24 */ /* 0x000fc600078e02ff */
[----:B------:R-:W-:Y:S01]  /*14d0*/  IADD3 R13, R13, R10, RZ ;  /* 0x0000000a0d0d7210 */ /* 0x000fe20007ffe0ff */
[----:B------:R-:W-:-:S04]  /*14e0*/  IMAD R5, R0, c[0x0][0x18c], R5 ;  /* 0x0000630000057a24 */ /* 0x000fc800078e0205 */
[----:B------:R-:W-:-:S05]  /*14f0*/  IMAD.WIDE.U32 R14, R0, c[0x0][0x188], R12 ;  /* 0x00006200000e7a25 */ /* 0x000fca00078e000c */
[----:B------:R-:W-:Y:S02]  /*1500*/  IADD3 R22, R15, R5, RZ ;  /* 0x000000050f167210 */ /* 0x000fe40007ffe0ff */
.L_x_3922:
[----:B------:R-:W-:Y:S01]  /*1510*/  ISETP.NE.AND P0, PT, R236, -0x1, PT ;  /* 0xffffffffec00780c */ /* 0x000fe20003f05270 */
[----:B------:R-:W-:Y:S01]  /*1520*/  IMAD R11, R11, c[0x0][0x1b8], RZ ;  /* 0x00006e000b0b7a24 */ /* 0x000fe200078e02ff */
[----:B------:R-:W-:Y:S01]  /*1530*/  SHF.R.S32.HI R8, RZ, 0x1f, R91 ;  /* 0x0000001fff087819 */ /* 0x000fe2000001145b */
[----:B------:R-:W-:Y:S01]  /*1540*/  IMAD.IADD R235, R24, 0x1, -R235 ;  /* 0x0000000118eb7824 */ /* 0x000fe200078e0aeb */
[----:B------:R-:W-:Y:S01]  /*1550*/  SHF.R.S32.HI R9, RZ, 0x1f, R20 ;  /* 0x0000001fff097819 */ /* 0x000fe20000011414 */
[----:B------:R-:W-:Y:S01]  /*1560*/  IMAD R30, R18, c[0x0][0x1bc], R11 ;  /* 0x00006f00121e7a24 */ /* 0x000fe200078e020b */
[----:B------:R-:W-:-:S03]  /*1570*/  LEA.HI R16, R8, R91, RZ, 0x3 ;  /* 0x0000005b08107211 */ /* 0x000fc600078f18ff */
[----:B------:R-:W-:Y:S01]  /*1580*/  IMAD R9, R9, c[0x0][0x1a8], RZ ;  /* 0x00006a0009097a24 */ /* 0x000fe200078e02ff */
[----:B-----5:R-:W-:Y:S02]  /*1590*/  LOP3.LUT R0, R16, 0xfffffff8, RZ, 0xc0, !PT ;  /* 0xfffffff810007812 */ /* 0x020fe400078ec0ff */
[----:B------:R-:W-:Y:S01]  /*15a0*/  SHF.R.S32.HI R16, RZ, 0x3, R16 ;  /* 0x00000003ff107819 */ /* 0x000fe20000011410 */
[----:B------:R-:W-:Y:S01]  /*15b0*/  @P0 IMAD.WIDE.U32 R26, R236, c[0x0][0x190], RZ ;  /* 0x00006400ec1a0a25 */ /* 0x000fe200078e00ff */
[----:B------:R-:W-:Y:S02]  /*15c0*/  @!P0 SHF.R.S32.HI R5, RZ, 0x1f, R6 ;  /* 0x0000001fff058819 */ /* 0x000fe40000011406 */
[----:B------:R-:W-:Y:S01]  /*15d0*/  SHF.R.S32.HI R17, RZ, 0x1f, R16 ;  /* 0x0000001fff117819 */ /* 0x000fe20000011410 */
[----:B------:R-:W-:Y:S01]  /*15e0*/  IMAD.IADD R0, R91, 0x1, -R0 ;  /* 0x000000015b007824 */ /* 0x000fe200078e0a00 */
[----:B------:R-:W-:Y:S01]  /*15f0*/  IADD3 R24, P2, R16, R7, RZ ;  /* 0x0000000710187210 */ /* 0x000fe20007f5e0ff */
[----:B------:R-:W-:-:S02]  /*1600*/  @!P0 IMAD R5, R5, c[0x0][0x178], RZ ;  /* 0x00005e0005058a24 */ /* 0x000fc400078e02ff */
[----:B------:R-:W-:Y:S02]  /*1610*/  @P0 IMAD R12, R236, c[0x0][0x194], R27 ;  /* 0x00006500ec0c0a24 */ /* 0x000fe400078e021b */
[----:B------:R-:W-:Y:S02]  /*1620*/  @P0 IMAD.MOV.U32 R10, RZ, RZ, R26 ;  /* 0x000000ffff0a0224 */ /* 0x000fe400078e001a */
[----:B------:R-:W-:-:S04]  /*1630*/  @!P0 IMAD.WIDE.U32 R26, R6, c[0x0][0x178], RZ ;  /* 0x00005e00061a8a25 */ /* 0x000fc800078e00ff */
[----:B------:R-:W-:Y:S02]  /*1640*/  @!P0 IMAD R5, R6, c[0x0][0x17c], R5 ;  /* 0x00005f0006058a24 */ /* 0x000fe400078e0205 */
[----:B------:R-:W-:Y:S02]  /*1650*/  IMAD.SHL.U32 R6, R0, 0x8, RZ ;  /* 0x0000000800067824 */ /* 0x000fe400078e00ff */
[----:B------:R-:W-:Y:S02]  /*1660*/  @!P0 IMAD.IADD R12, R27, 0x1, R5 ;  /* 0x000000011b0c8824 */ /* 0x000fe400078e0205 */
[----:B------:R-:W-:Y:S01]  /*1670*/  @!P0 IMAD.MOV.U32 R10, RZ, RZ, R26 ;  /* 0x000000ffff0a8224 */ /* 0x000fe200078e001a */
[----:B------:R-:W-:Y:S01]  /*1680*/  IADD3 R14, P1, R6, R14, RZ ;  /* 0x0000000e060e7210 */ /* 0x000fe20007f3e0ff */
[----:B------:R-:W-:Y:S01]  /*1690*/  IMAD R26, R20, c[0x0][0x1ac], R9 ;  /* 0x00006b00141a7a24 */ /* 0x000fe200078e0209 */
[----:B------:R-:W-:Y:S01]  /*16a0*/  SHF.R.S32.HI R5, RZ, 0x1f, R6 ;  /* 0x0000001fff057819 */ /* 0x000fe20000011406 */
[----:B------:R-:W-:Y:S01]  /*16b0*/  IMAD.SHL.U32 R13, R16, 0x40, RZ ;  /* 0x00000040100d7824 */ /* 0x000fe200078e00ff */
[C---:B------:R-:W-:Y:S01]  /*16c0*/  IADD3 R10, P0, R6.reuse, R10, RZ ;  /* 0x0000000a060a7210 */ /* 0x040fe20007f1e0ff */
[----:B------:R-:W-:Y:S01]  /*16d0*/  IMAD.WIDE R32, R33, 0x40, R16 ;  /* 0x0000004021207825 */ /* 0x000fe200078e0210 */
[----:B------:R-:W-:-:S02]  /*16e0*/  IADD3 R86, P3, R6, R86, RZ ;  /* 0x0000005606567210 */ /* 0x000fc40007f7e0ff */
[----:B------:R-:W-:Y:S01]  /*16f0*/  LOP3.LUT R13, R13, 0x1c0, RZ, 0xc0, !PT ;  /* 0x000001c00d0d7812 */ /* 0x000fe200078ec0ff */
[C---:B------:R-:W-:Y:S01]  /*1700*/  IMAD.X R15, R5.reuse, 0x1, R22, P1 ;  /* 0x00000001050f7824 */ /* 0x040fe200008e0616 */
[CC--:B------:R-:W-:Y:S01]  /*1710*/  ISETP.GE.AND P1, PT, R16.reuse, R235.reuse, PT ;  /* 0x000000eb1000720c */ /* 0x0c0fe20003f26270 */
[----:B------:R-:W-:Y:S01]  /*1720*/  IMAD.X R11, R5, 0x1, R12, P0 ;  /* 0x00000001050b7824 */ /* 0x000fe200000e060c */
[----:B------:R-:W-:Y:S01]  /*1730*/  IADD3 R12, R16, 0x20, RZ ;  /* 0x00000020100c7810 */ /* 0x000fe20007ffe0ff */
[----:B------:R-:W-:Y:S01]  /*1740*/  IMAD.WIDE.U32 R18, R18, c[0x0][0x1b8], R14 ;  /* 0x00006e0012127a25 */ /* 0x000fe200078e000e */
[----:B------:R-:W-:Y:S02]  /*1750*/  IADD3 R14, R16, 0x10, RZ ;  /* 0x00000010100e7810 */ /* 0x000fe40007ffe0ff */
[-C--:B------:R-:W-:Y:S01]  /*1760*/  ISETP.GE.AND P0, PT, R12, R235.reuse, PT ;  /* 0x000000eb0c00720c */ /* 0x080fe20003f06270 */
[----:B------:R-:W-:Y:S01]  /*1770*/  IMAD.WIDE.U32 R20, R20, c[0x0][0x1a8], R10 ;  /* 0x00006a0014147a25 */ /* 0x000fe200078e000a */
[----:B------:R-:W-:-:S02]  /*1780*/  ISETP.GE.AND P4, PT, R14, R235, PT ;  /* 0x000000eb0e00720c */ /* 0x000fc40003f86270 */
[----:B------:R-:W-:Y:S01]  /*1790*/  IADD3 R10, R16, 0x30, RZ ;  /* 0x00000030100a7810 */ /* 0x000fe20007ffe0ff */
[----:B------:R-:W-:Y:S01]  /*17a0*/  IMAD.X R3, R17, 0x1, R3, P2 ;  /* 0x0000000111037824 */ /* 0x000fe200010e0603 */
[----:B------:R-:W-:Y:S01]  /*17b0*/  LOP3.LUT R6, R13, 0x38, R6, 0xf8, !PT ;  /* 0x000000380d067812 */ /* 0x000fe200078ef806 */
[----:B------:R-:W-:Y:S01]  /*17c0*/  IMAD.X R87, R5, 0x1, R4, P3 ;  /* 0x0000000105577824 */ /* 0x000fe200018e0604 */
[----:B------:R-:W-:Y:S01]  /*17d0*/  ISETP.GE.AND P5, PT, R10, R235, PT ;  /* 0x000000eb0a00720c */ /* 0x000fe20003fa6270 */
[----:B------:R-:W-:Y:S01]  /*17e0*/  IMAD.IADD R31, R19, 0x1, R30 ;  /* 0x00000001131f7824 */ /* 0x000fe200078e021e */
[----:B------:R-:W-:Y:S01]  /*17f0*/  SHF.R.U32.HI R13, RZ, 0x3, R13 ;  /* 0x00000003ff0d7819 */ /* 0x000fe2000001160d */
[----:B------:R-:W-:Y:S01]  /*1800*/  IMAD R3, R3, c[0x0][0x1a0], RZ ;  /* 0x0000680003037a24 */ /* 0x000fe200078e02ff */
[----:B------:R-:W-:Y:S01]  /*1810*/  LEA.HI R15, R8, R91, RZ, 0x6 ;  /* 0x0000005b080f7211 */ /* 0x000fe200078f30ff */
[----:B------:R-:W-:Y:S01]  /*1820*/  IMAD.MOV.U32 R30, RZ, RZ, R18 ;  /* 0x000000ffff1e7224 */ /* 0x000fe200078e0012 */
[C---:B------:R-:W-:Y:S01]  /*1830*/  @!P0 IADD3 R9, P3, R32.reuse, 0x20, RZ ;  /* 0x0000002020098810 */ /* 0x040fe20007f7e0ff */
[----:B------:R-:W-:Y:S01]  /*1840*/  IMAD.IADD R27, R21, 0x1, R26 ;  /* 0x00000001151b7824 */ /* 0x000fe200078e021a */
[----:B------:R-:W-:Y:S01]  /*1850*/  @!P4 IADD3 R5, P2, R32, 0x10, RZ ;  /* 0x000000102005c810 */ /* 0x000fe20007f5e0ff */
[----:B------:R-:W-:Y:S01]  /*1860*/  IMAD R3, R24, c[0x0][0x1a4], R3 ;  /* 0x0000690018037a24 */ /* 0x000fe200078e0203 */
[----:B------:R-:W-:Y:S01]  /*1870*/  LOP3.LUT R13, R6, R13, RZ, 0x3c, !PT ;  /* 0x0000000d060d7212 */ /* 0x000fe200078e3cff */
[----:B------:R-:W-:-:S02]  /*1880*/  @!P0 IMAD.X R18, RZ, RZ, R33, P3 ;  /* 0x000000ffff128224 */ /* 0x000fc400018e0621 */
[----:B------:R-:W-:Y:S01]  /*1890*/  @!P4 IMAD.X R6, RZ, RZ, R33, P2 ;  /* 0x000000ffff06c224 */ /* 0x000fe200010e0621 */
[----:B------:R-:W-:Y:S01]  /*18a0*/  @!P5 IADD3 R11, P2, R32, 0x30, RZ ;  /* 0x00000030200bd810 */ /* 0x000fe20007f5e0ff */
[----:B------:R-:W-:-:S04]  /*18b0*/  IMAD.WIDE.U32 R24, R24, c[0x0][0x1a0], R30 ;  /* 0x0000680018187a25 */ /* 0x000fc800078e001e */
[----:B------:R-:W-:Y:S02]  /*18c0*/  @!P4 IMAD.MOV.U32 R28, RZ, RZ, R20 ;  /* 0x000000ffff1cc224 */ /* 0x000fe400078e0014 */
[----:B------:R-:W-:Y:S02]  /*18d0*/  @!P4 IMAD.MOV.U32 R29, RZ, RZ, R27 ;  /* 0x000000ffff1dc224 */ /* 0x000fe400078e001b */
[----:B------:R-:W-:Y:S02]  /*18e0*/  @!P4 IMAD R6, R6, c[0x0][0x190], RZ ;  /* 0x000064000606ca24 */ /* 0x000fe400078e02ff */
[----:B------:R-:W-:Y:S01]  /*18f0*/  @!P5 IMAD.X R4, RZ, RZ, R33, P2 ;  /* 0x000000ffff04d224 */ /* 0x000fe200010e0621 */
[----:B------:R-:W-:Y:S01]  /*1900*/  LEA R240, P2, R24, c[0x0][0x170], 0x1 ;  /* 0x00005c0018f07a11 */ /* 0x000fe200078408ff */
[----:B------:R-:W-:Y:S02]  /*1910*/  @!P0 IMAD R18, R18, c[0x0][0x190], RZ ;  /* 0x0000640012128a24 */ /* 0x000fe400078e02ff */
[----:B------:R-:W-:-:S02]  /*1920*/  IMAD.IADD R3, R25, 0x1, R3 ;  /* 0x0000000119037824 */ /* 0x000fc400078e0203 */
[----:B------:R-:W-:Y:S02]  /*1930*/  @!P1 IMAD.MOV.U32 R26, RZ, RZ, R20 ;  /* 0x000000ffff1a9224 */ /* 0x000fe400078e0014 */
[----:B------:R-:W-:Y:S01]  /*1940*/  @!P1 IMAD R7, R33, c[0x0][0x190], RZ ;  /* 0x0000640021079a24 */ /* 0x000fe200078e02ff */
[----:B------:R-:W-:Y:S01]  /*1950*/  LEA.HI.X R241, R24, c[0x0][0x174], R3, 0x1, P2 ;  /* 0x00005d0018f17a11 */ /* 0x000fe200010f0c03 */
[C---:B------:R-:W-:Y:S02]  /*1960*/  @!P4 IMAD R6, R5.reuse, c[0x0][0x194], R6 ;  /* 0x000065000506ca24 */ /* 0x040fe400078e0206 */
[----:B------:R-:W-:-:S04]  /*1970*/  @!P4 IMAD.WIDE.U32 R28, R5, c[0x0][0x190], R28 ;  /* 0x00006400051cca25 */ /* 0x000fc800078e001c */
[--C-:B------:R-:W-:Y:S01]  /*1980*/  @!P5 IMAD.MOV.U32 R21, RZ, RZ, R27.reuse ;  /* 0x000000ffff15d224 */ /* 0x100fe200078e001b */
[----:B------:R-:W-:Y:S01]  /*1990*/  @!P4 LEA R24, P2, R28, c[0x0][0x160], 0x1 ;  /* 0x000058001c18ca11 */ /* 0x000fe200078408ff */
[----:B------:R-:W-:Y:S02]  /*19a0*/  @!P5 IMAD R4, R4, c[0x0][0x190], RZ ;  /* 0x000064000404da24 */ /* 0x000fe400078e02ff */
[----:B------:R-:W-:Y:S02]  /*19b0*/  @!P0 IMAD R5, R9, c[0x0][0x194], R18 ;  /* 0x0000650009058a24 */ /* 0x000fe400078e0212 */
[----:B------:R-:W-:Y:S02]  /*19c0*/  @!P0 IMAD.MOV.U32 R23, RZ, RZ, R27 ;  /* 0x000000ffff178224 */ /* 0x000fe400078e001b */
[----:B------:R-:W-:Y:S02]  /*19d0*/  IMAD.SHL.U32 R18, R15, 0x8, RZ ;  /* 0x000000080f127824 */ /* 0x000fe400078e00ff */
[----:B------:R-:W-:-:S02]  /*19e0*/  @!P1 IMAD R7, R32, c[0x0][0x194], R7 ;  /* 0x0000650020079a24 */ /* 0x000fc400078e0207 */
[----:B------:R-:W-:Y:S01]  /*19f0*/  @!P1 IMAD.WIDE.U32 R26, R32, c[0x0][0x190], R26 ;  /* 0x00006400201a9a25 */ /* 0x000fe200078e001a */
[----:B------:R-:W-:-:S03]  /*1a00*/  LOP3.LUT R13, R13, 0xfffffe00, R18, 0xf8, !PT ;  /* 0xfffffe000d0d7812 */ /* 0x000fc600078ef812 */
[----:B------:R-:W-:Y:S01]  /*1a10*/  @!P4 IMAD.IADD R3, R29, 0x1, R6 ;  /* 0x000000011d03c824 */ /* 0x000fe200078e0206 */
[----:B------:R-:W-:Y:S01]  /*1a20*/  @!P1 LEA R6, P3, R26, c[0x0][0x160], 0x1 ;  /* 0x000058001a069a11 */ /* 0x000fe200078608ff */
[----:B------:R-:W-:Y:S02]  /*1a30*/  @!P0 IMAD.MOV.U32 R22, RZ, RZ, R20 ;  /* 0x000000ffff168224 */ /* 0x000fe400078e0014 */
[C---:B------:R-:W-:Y:S01]  /*1a40*/  @!P5 IMAD R4, R11.reuse, c[0x0][0x194], R4 ;  /* 0x000065000b04da24 */ /* 0x040fe200078e0204 */
[----:B------:R-:W-:Y:S01]  /*1a50*/  @!P4 LEA.HI.X R25, R28, c[0x0][0x164], R3, 0x1, P2 ;  /* 0x000059001c19ca11 */ /* 0x000fe200010f0c03 */
[----:B------:R-:W-:-:S04]  /*1a60*/  @!P5 IMAD.WIDE.U32 R20, R11, c[0x0][0x190], R20 ;  /* 0x000064000b14da25 */ /* 0x000fc800078e0014 */
[----:B------:R-:W-:Y:S01]  /*1a70*/  @!P1 IMAD.IADD R7, R27, 0x1, R7 ;  /* 0x000000011b079824 */ /* 0x000fe200078e0207 */
[----:B------:R-:W-:Y:S01]  /*1a80*/  @!P5 LEA R18, P2, R20, c[0x0][0x160], 0x1 ;  /* 0x000058001412da11 */ /* 0x000fe200078408ff */
[----:B------:R-:W-:Y:S02]  /*1a90*/  @!P5 IMAD.IADD R3, R21, 0x1, R4 ;  /* 0x000000011503d824 */ /* 0x000fe400078e0204 */
[----:B------:R-:W-:Y:S01]  /*1aa0*/  @!P0 IMAD.WIDE.U32 R22, R9, c[0x0][0x190], R22 ;  /* 0x0000640009168a25 */ /* 0x000fe200078e0016 */
[----:B------:R-:W-:Y:S02]  /*1ab0*/  @!P1 LEA.HI.X R7, R26, c[0x0][0x164], R7, 0x1, P3 ;  /* 0x000059001a079a11 */ /* 0x000fe400018f0c07 */
[----:B------:R-:W-:Y:S01]  /*1ac0*/  @!P5 LEA.HI.X R19, R20, c[0x0][0x164], R3, 0x1, P2 ;  /* 0x000059001413da11 */ /* 0x000fe200010f0c03 */
[----:B------:R-:W-:Y:S01]  /*1ad0*/  IMAD.SHL.U32 R4, R2, 0x40, RZ ;  /* 0x0000004002047824 */ /* 0x000fe200078e00ff */
[----:B------:R-:W-:Y:S01]  /*1ae0*/  @!P0 LEA R28, P3, R22, c[0x0][0x160], 0x1 ;  /* 0x00005800161c8a11 */ /* 0x000fe200078608ff */
[----:B------:R-:W-:-:S02]  /*1af0*/  IMAD.SHL.U32 R237, R13, 0x2, RZ ;  /* 0x000000020ded7824 */ /* 0x000fc400078e00ff */
[----:B------:R-:W-:Y:S01]  /*1b00*/  @!P0 IMAD.IADD R5, R23, 0x1, R5 ;  /* 0x0000000117058824 */ /* 0x000fe200078e0205 */
[----:B------:R-:W-:Y:S01]  /*1b10*/  IADD3 R3, R4, -0x40, RZ ;  /* 0xffffffc004037810 */ /* 0x000fe20007ffe0ff */
[----:B------:R-:W-:Y:S01]  /*1b20*/  IMAD R89, R17, c[0x0][0x198], RZ ;  /* 0x0000660011597a24 */ /* 0x000fe200078e02ff */
[----:B------:R-:W-:Y:S01]  /*1b30*/  @!PT LDS RZ, [RZ] ;  /* 0x00000000fffff984 */ /* 0x000fe20000000800 */
[----:B------:R-:W-:Y:S01]  /*1b40*/  @!PT LDS RZ, [RZ] ;  /* 0x00000000fffff984 */ /* 0x000fe20000000800 */
[----:B------:R-:W-:Y:S01]  /*1b50*/  @!PT LDS RZ, [RZ] ;  /* 0x00000000fffff984 */ /* 0x000fe20000000800 */
[----:B------:R1:W-:Y:S01]  /*1b60*/  @!P1 LDGSTS.E.BYPASS.LTC128B.128 [R237], [R6.64] ;  /* 0x0000000006ed9fae */ /* 0x0003e2000b901d4c */
[----:B------:R-:W-:Y:S01]  /*1b70*/  IMAD.WIDE.U32 R86, R16, c[0x0][0x198], R86 ;  /* 0x0000660010567a25 */ /* 0x000fe200078e0056 */
[----:B------:R-:W-:Y:S02]  /*1b80*/  @!P0 LEA.HI.X R29, R22, c[0x0][0x164], R5, 0x1, P3 ;  /* 0x00005900161d8a11 */ /* 0x000fe400018f0c05 */
[----:B------:R1:W-:Y:S01]  /*1b90*/  @!P1 LDGSTS.E.BYPASS.LTC128B.128 [R237+0x2000], [R6.64+0x80] ;  /* 0x0200008006ed9fae */ /* 0x0003e2000b901d4c */
[----:B------:R-:W-:Y:S02]  /*1ba0*/  IMAD.IADD R5, R92, 0x1, -R3 ;  /* 0x000000015c057824 */ /* 0x000fe400078e0a03 */
[----:B------:R-:W-:Y:S01]  /*1bb0*/  IMAD R89, R16, c[0x0][0x19c], R89 ;  /* 0x0000670010597a24 */ /* 0x000fe200078e0259 */
[----:B------:R1:W-:Y:S02]  /*1bc0*/  @!P1 LDGSTS.E.BYPASS.LTC128B.128 [R237+0x4000], [R6.64+0x100] ;  /* 0x0400010006ed9fae */ /* 0x0003e4000b901d4c */
[-C--:B------:R-:W-:Y:S01]  /*1bd0*/  ISETP.GE.AND P3, PT, R14, R5.reuse, PT ;  /* 0x000000050e00720c */ /* 0x080fe20003f66270 */
[----:B------:R-:W-:Y:S01]  /*1be0*/  IMAD.IADD R89, R87, 0x1, R89 ;  /* 0x0000000157597824 */ /* 0x000fe200078e0259 */
[----:B------:R1:W-:Y:S01]  /*1bf0*/  @!P1 LDGSTS.E.BYPASS.LTC128B.128 [R237+0x6000], [R6.64+0x180] ;  /* 0x0600018006ed9fae */ /* 0x0003e2000b901d4c */
[----:B------:R-:W-:-:S03]  /*1c00*/  ISETP.GE.AND P2, PT, R12, R5, PT ;  /* 0x000000050c00720c */ /* 0x000fc60003f46270 */
[----:B------:R2:W-:Y:S04]  /*1c10*/  @!P4 LDGSTS.E.BYPASS.LTC128B.128 [R237+0x800], [R24.64] ;  /* 0x0080000018edcfae */ /* 0x0005e8000b901d4c */
[----:B------:R2:W-:Y:S04]  /*1c20*/  @!P4 LDGSTS.E.BYPASS.LTC128B.128 [R237+0x2800], [R24.64+0x80] ;  /* 0x0280008018edcfae */ /* 0x0005e8000b901d4c */
[----:B------:R2:W-:Y:S04]  /*1c30*/  @!P4 LDGSTS.E.BYPASS.LTC128B.128 [R237+0x4800], [R24.64+0x100] ;  /* 0x0480010018edcfae */ /* 0x0005e8000b901d4c */
[----:B------:R2:W-:Y:S01]  /*1c40*/  @!P4 LDGSTS.E.BYPASS.LTC128B.128 [R237+0x6800], [R24.64+0x180] ;  /* 0x0680018018edcfae */ /* 0x0005e2000b901d4c */
[----:B------:R-:W-:-:S03]  /*1c50*/  ISETP.GE.AND P4, PT, R16, R5, PT ;  /* 0x000000051000720c */ /* 0x000fc60003f86270 */
[----:B------:R3:W-:Y:S04]  /*1c60*/  @!P0 LDGSTS.E.BYPASS.LTC128B.128 [R237+0x1000], [R28.64] ;  /* 0x010000001ced8fae */ /* 0x0007e8000b901d4c */
[----:B------:R3:W-:Y:S01]  /*1c70*/  @!P0 LDGSTS.E.BYPASS.LTC128B.128 [R237+0x3000], [R28.64+0x80] ;  /* 0x030000801ced8fae */ /* 0x0007e2000b901d4c */
[----:B-1----:R-:W-:-:S03]  /*1c80*/  IMAD.MOV.U32 R6, RZ, RZ, c[0x0][0x198] ;  /* 0x00006600ff067624 */ /* 0x002fc600078e00ff */
[----:B------:R3:W-:Y:S01]  /*1c90*/  @!P0 LDGSTS.E.BYPASS.LTC128B.128 [R237+0x5000], [R28.64+0x100] ;  /* 0x050001001ced8fae */ /* 0x0007e2000b901d4c */
[----:B------:R-:W-:Y:S02]  /*1ca0*/  IMAD.MOV.U32 R7, RZ, RZ, c[0x0][0x19c] ;  /* 0x00006700ff077624 */ /* 0x000fe400078e00ff */
[C---:B------:R-:W-:Y:S01]  /*1cb0*/  IMAD.WIDE.U32 R26, R6.reuse, 0x20, RZ ;  /* 0x00000020061a7825 */ /* 0x040fe200078e00ff */
[----:B------:R3:W-:Y:S01]  /*1cc0*/  @!P0 LDGSTS.E.BYPASS.LTC128B.128 [R237+0x7000], [R28.64+0x180] ;  /* 0x070001801ced8fae */ /* 0x0007e2000b901d4c */
[----:B------:R-:W-:-:S03]  /*1cd0*/  @!P3 LEA R20, P0, R6, R86, 0x4 ;  /* 0x000000560614b211 */ /* 0x000fc600078020ff */
[----:B------:R1:W-:Y:S01]  /*1ce0*/  @!P5 LDGSTS.E.BYPASS.LTC128B.128 [R237+0x1800], [R18.64] ;  /* 0x0180000012eddfae */ /* 0x0003e2000b901d4c */
[----:B------:R-:W-:Y:S02]  /*1cf0*/  @!P3 LEA.HI.X R9, R6, R89, R7, 0x4, P0 ;  /* 0x000000590609b211 */ /* 0x000fe400000f2407 */
[----:B------:R-:W-:Y:S01]  /*1d00*/  @!P3 LEA R22, P0, R20, c[0x0][0x168], 0x1 ;  /* 0x00005a001416ba11 */ /* 0x000fe200078008ff */
[----:B------:R1:W-:Y:S01]  /*1d10*/  @!P5 LDGSTS.E.BYPASS.LTC128B.128 [R237+0x3800], [R18.64+0x80] ;  /* 0x0380008012eddfae */ /* 0x0003e2000b901d4c */
[----:B--2---:R-:W-:-:S03]  /*1d20*/  @!P4 LEA R24, P1, R86, c[0x0][0x168], 0x1 ;  /* 0x00005a005618ca11 */ /* 0x004fc600078208ff */
[----:B------:R1:W-:Y:S01]  /*1d30*/  @!P5 LDGSTS.E.BYPASS.LTC128B.128 [R237+0x5800], [R18.64+0x100] ;  /* 0x0580010012eddfae */ /* 0x0003e2000b901d4c */
[----:B------:R-:W-:Y:S01]  /*1d40*/  @!P3 LEA.HI.X R23, R20, c[0x0][0x16c], R9, 0x1, P0 ;  /* 0x00005b001417ba11 */ /* 0x000fe200000f0c09 */
[----:B------:R-:W-:Y:S01]  /*1d50*/  IMAD.SHL.U32 R9, R7, 0x20, RZ ;  /* 0x0000002007097824 */ /* 0x000fe200078e00ff */
[----:B------:R-:W-:Y:S01]  /*1d60*/  @!P4 LEA.HI.X R25, R86, c[0x0][0x16c], R89, 0x1, P1 ;  /* 0x00005b005619ca11 */ /* 0x000fe200008f0c59 */
[----:B------:R1:W-:Y:S01]  /*1d70*/  @!P5 LDGSTS.E.BYPASS.LTC128B.128 [R237+0x7800], [R18.64+0x180] ;  /* 0x0780018012eddfae */ /* 0x0003e2000b901d4c */
[-C--:B------:R-:W-:Y:S02]  /*1d80*/  ISETP.GE.AND P1, PT, R10, R5.reuse, PT ;  /* 0x000000050a00720c */ /* 0x080fe40003f26270 */
[----:B------:R-:W-:Y:S01]  /*1d90*/  @!P2 IADD3 R11, P0, R86, R26, RZ ;  /* 0x0000001a560ba210 */ /* 0x000fe20007f1e0ff */
[----:B------:R2:W-:Y:S01]  /*1da0*/  @!P4 LDGSTS.E.BYPASS.LTC128B.128 [R237+0x8000], [R24.64] ;  /* 0x0800000018edcfae */ /* 0x0005e2000b901d4c */
[----:B------:R-:W-:Y:S02]  /*1db0*/  ISETP.GE.AND P5, PT, R14, R5, PT ;  /* 0x000000050e00720c */ /* 0x000fe40003fa6270 */
[----:B------:R-:W-:Y:S01]  /*1dc0*/  @!P2 IADD3.X R20, R89, R27, R9, P0, !PT ;  /* 0x0000001b5914a210 */ /* 0x000fe200007fe409 */
[----:B------:R2:W-:Y:S01]  /*1dd0*/  @!P4 LDGSTS.E.BYPASS.LTC128B.128 [R237+0xa000], [R24.64+0x80] ;  /* 0x0a00008018edcfae */ /* 0x0005e2000b901d4c */
[----:B------:R-:W-:-:S03]  /*1de0*/  IMAD.SHL.U32 R9, R16, 0x8, RZ ;  /* 0x0000000810097824 */ /* 0x000fc600078e00ff */
[----:B------:R2:W-:Y:S02]  /*1df0*/  @!P4 LDGSTS.E.BYPASS.LTC128B.128 [R237+0xc000], [R24.64+0x100] ;  /* 0x0c00010018edcfae */ /* 0x0005e4000b901d4c */
[----:B------:R-:W-:Y:S02]  /*1e00*/  @!P1 IMAD.MOV.U32 R88, RZ, RZ, R86 ;  /* 0x000000ffff589224 */ /* 0x000fe400078e0056 */
[----:B------:R-:W-:Y:S01]  /*1e10*/  @!P1 IMAD R7, R7, 0x30, RZ ;  /* 0x0000003007079824 */ /* 0x000fe200078e02ff */
[----:B------:R2:W-:Y:S01]  /*1e20*/  @!P4 LDGSTS.E.BYPASS.LTC128B.128 [R237+0xe000], [R24.64+0x180] ;  /* 0x0e00018018edcfae */ /* 0x0005e2000b901d4c */
[----:B------:R-:W-:Y:S01]  /*1e30*/  @!P1 IMAD.WIDE.U32 R26, R6, 0x30, R88 ;  /* 0x00000030061a9825 */ /* 0x000fe200078e0058 */
[----:B------:R-:W-:Y:S02]  /*1e40*/  @!P2 LEA R30, P4, R11, c[0x0][0x168], 0x1 ;  /* 0x00005a000b1eaa11 */ /* 0x000fe400078808ff */
[----:B------:R4:W-:Y:S01]  /*1e50*/  @!P3 LDGSTS.E.BYPASS.LTC128B.128 [R237+0x8800], [R22.64] ;  /* 0x0880000016edbfae */ /* 0x0009e2000b901d4c */
[----:B------:R-:W-:Y:S01]  /*1e60*/  @!P1 IMAD.IADD R7, R27, 0x1, R7 ;  /* 0x000000011b079824 */ /* 0x000fe200078e0207 */
[----:B---3--:R-:W-:-:S02]  /*1e70*/  @!P1 LEA R28, P0, R26, c[0x0][0x168], 0x1 ;  /* 0x00005a001a1c9a11 */ /* 0x008fc400078008ff */
[----:B------:R-:W-:Y:S01]  /*1e80*/  @!P2 LEA.HI.X R31, R11, c[0x0][0x16c], R20, 0x1, P4 ;  /* 0x00005b000b1faa11 */ /* 0x000fe200020f0c14 */
[----:B------:R4:W-:Y:S01]  /*1e90*/  @!P3 LDGSTS.E.BYPASS.LTC128B.128 [R237+0xa800], [R22.64+0x80] ;  /* 0x0a80008016edbfae */ /* 0x0009e2000b901d4c */
[----:B------:R-:W-:Y:S02]  /*1ea0*/  @!P1 LEA.HI.X R29, R26, c[0x0][0x16c], R7, 0x1, P0 ;  /* 0x00005b001a1d9a11 */ /* 0x000fe400000f0c07 */
[----:B------:R-:W-:Y:S01]  /*1eb0*/  ISETP.GE.AND P4, PT, R12, R5, PT ;  /* 0x000000050c00720c */ /* 0x000fe20003f86270 */
[----:B------:R4:W-:Y:S01]  /*1ec0*/  @!P3 LDGSTS.E.BYPASS.LTC128B.128 [R237+0xc800], [R22.64+0x100] ;  /* 0x0c80010016edbfae */ /* 0x0009e2000b901d4c */
[----:B------:R-:W-:Y:S02]  /*1ed0*/  LEA.HI R12, R8, R91, RZ, 0x4 ;  /* 0x0000005b080c7211 */ /* 0x000fe400078f20ff */
[-C--:B------:R-:W-:Y:S01]  /*1ee0*/  ISETP.GE.AND P0, PT, R16, R5.reuse, PT ;  /* 0x000000051000720c */ /* 0x080fe20003f06270 */
[----:B------:R4:W-:Y:S01]  /*1ef0*/  @!P3 LDGSTS.E.BYPASS.LTC128B.128 [R237+0xe800], [R22.64+0x180] ;  /* 0x0e80018016edbfae */ /* 0x0009e2000b901d4c */
[----:B------:R-:W-:Y:S01]  /*1f00*/  ISETP.GE.AND P3, PT, R10, R5, PT ;  /* 0x000000050a00720c */ /* 0x000fe20003f66270 */
[----:B------:R-:W-:Y:S01]  /*1f10*/  IMAD.MOV.U32 R5, RZ, RZ, 0x20 ;  /* 0x00000020ff057424 */ /* 0x000fe200078e00ff */
[----:B------:R-:W-:Y:S01]  /*1f20*/  LOP3.LUT R10, R12, 0xfffffff0, RZ, 0xc0, !PT ;  /* 0xfffffff00c0a7812 */ /* 0x000fe200078ec0ff */
[----:B------:R3:W-:Y:S01]  /*1f30*/  @!P2 LDGSTS.E.BYPASS.LTC128B.128 [R237+0x9000], [R30.64] ;  /* 0x090000001eedafae */ /* 0x0007e2000b901d4c */
[----:B------:R-:W-:Y:S01]  /*1f40*/  SHF.R.S32.HI R11, RZ, 0x4, R12 ;  /* 0x00000004ff0b7819 */ /* 0x000fe2000001140c */
[----:B------:R-:W-:-:S02]  /*1f50*/  IMAD.WIDE.U32 R14, R5, c[0x0][0x1a0], RZ ;  /* 0x00006800050e7a25 */ /* 0x000fc400078e00ff */
[----:B------:R3:W-:Y:S01]  /*1f60*/  @!P2 LDGSTS.E.BYPASS.LTC128B.128 [R237+0xb000], [R30.64+0x80] ;  /* 0x0b0000801eedafae */ /* 0x0007e2000b901d4c */
[----:B------:R-:W-:Y:S01]  /*1f70*/  LEA.HI R12, R12, R11, RZ, 0x1 ;  /* 0x0000000b0c0c7211 */ /* 0x000fe200078f08ff */
[----:B------:R-:W-:Y:S02]  /*1f80*/  IMAD.IADD R85, R91, 0x1, -R10 ;  /* 0x000000015b557824 */ /* 0x000fe400078e0a0a */
[----:B------:R3:W-:Y:S01]  /*1f90*/  @!P2 LDGSTS.E.BYPASS.LTC128B.128 [R237+0xd000], [R30.64+0x100] ;  /* 0x0d0001001eedafae */ /* 0x0007e2000b901d4c */
[----:B------:R-:W-:Y:S01]  /*1fa0*/  IMAD.SHL.U32 R10, R0, 0x40, RZ ;  /* 0x00000040000a7824 */ /* 0x000fe200078e00ff */
[----:B------:R-:W-:Y:S01]  /*1fb0*/  LOP3.LUT R12, R12, 0xfffffffe, RZ, 0xc0, !PT ;  /* 0xfffffffe0c0c7812 */ /* 0x000fe200078ec0ff */
[----:B------:R-:W-:Y:S01]  /*1fc0*/  IMAD R7, R5, c[0x0][0x1a4], RZ ;  /* 0x0000690005077a24 */ /* 0x000fe200078e02ff */
[----:B------:R3:W-:Y:S01]  /*1fd0*/  @!P2 LDGSTS.E.BYPASS.LTC128B.128 [R237+0xf000], [R30.64+0x180] ;  /* 0x0f0001801eedafae */ /* 0x0007e2000b901d4c */
[----:B------:R-:W-:Y:S02]  /*1fe0*/  SHF.R.S32.HI R90, RZ, 0x1f, R85 ;  /* 0x0000001fff5a7819 */ /* 0x000fe40000011455 */
[----:B------:R-:W-:Y:S01]  /*1ff0*/  LOP3.LUT R16, R10, 0x1c0, RZ, 0xc0, !PT ;  /* 0x000001c00a107812 */ /* 0x000fe200078ec0ff */
[----:B------:R3:W-:Y:S01]  /*2000*/  @!P1 LDGSTS.E.BYPASS.LTC128B.128 [R237+0x9800], [R28.64] ;  /* 0x098000001ced9fae */ /* 0x0007e2000b901d4c */
[----:B------:R-:W-:Y:S01]  /*2010*/  LEA.HI R90, R90, R85, RZ, 0x3 ;  /* 0x000000555a5a7211 */ /* 0x000fe200078f18ff */
[----:B------:R-:W-:Y:S01]  /*2020*/  IMAD.IADD R11, R11, 0x1, -R12 ;  /* 0x000000010b0b7824 */ /* 0x000fe200078e0a0c */
[----:B------:R-:W-:Y:S01]  /*2030*/  LOP3.LUT R9, R16, 0x8, R9, 0xf8, !PT ;  /* 0x0000000810097812 */ /* 0x000fe200078ef809 */
[----:B------:R3:W-:Y:S01]  /*2040*/  @!P1 LDGSTS.E.BYPASS.LTC128B.128 [R237+0xb800], [R28.64+0x80] ;  /* 0x0b8000801ced9fae */ /* 0x0007e2000b901d4c */
[C---:B------:R-:W-:Y:S01]  /*2050*/  LOP3.LUT R10, R90.reuse, 0xfffffff8, RZ, 0xc0, !PT ;  /* 0xfffffff85a0a7812 */ /* 0x040fe200078ec0ff */
[----:B------:R-:W-:Y:S01]  /*2060*/  IMAD.SHL.U32 R90, R90, 0x40, RZ ;  /* 0x000000405a5a7824 */ /* 0x000fe200078e00ff */
[----:B------:R-:W-:Y:S01]  /*2070*/  SHF.R.U32.HI R16, RZ, 0x3, R16 ;  /* 0x00000003ff107819 */ /* 0x000fe20000011610 */
[----:B------:R3:W-:Y:S01]  /*2080*/  @!P1 LDGSTS.E.BYPASS.LTC128B.128 [R237+0xd800], [R28.64+0x100] ;  /* 0x0d8001001ced9fae */ /* 0x0007e2000b901d4c */
[----:B------:R-:W-:Y:S01]  /*2090*/  LEA.HI R12, R8, R91, RZ, 0x5 ;  /* 0x0000005b080c7211 */ /* 0x000fe200078f28ff */
[----:B------:R-:W-:Y:S01]  /*20a0*/  IMAD.IADD R85, R85, 0x1, -R10 ;  /* 0x0000000155557824 */ /* 0x000fe200078e0a0a */
[----:B------:R-:W-:Y:S01]  /*20b0*/  LOP3.LUT R16, R9, R16, RZ, 0x3c, !PT ;  /* 0x0000001009107212 */ /* 0x000fe200078e3cff */
[----:B------:R3:W-:Y:S01]  /*20c0*/  @!P1 LDGSTS.E.BYPASS.LTC128B.128 [R237+0xf800], [R28.64+0x180] ;  /* 0x0f8001801ced9fae */ /* 0x0007e2000b901d4c */
[----:B------:R-:W-:Y:S01]  /*20d0*/  @!P5 IADD3 R14, P1, R240, R14, RZ ;  /* 0x0000000ef00ed210 */ /* 0x000fe20007f3e0ff */
[----:B------:R-:W-:Y:S01]  /*20e0*/  IMAD.SHL.U32 R8, R11, 0x8, RZ ;  /* 0x000000080b087824 */ /* 0x000fe200078e00ff */
[----:B------:R-:W-:Y:S01]  /*20f0*/  LOP3.LUT R90, R90, 0xfffffe00, RZ, 0xc0, !PT ;  /* 0xfffffe005a5a7812 */ /* 0x000fe200078ec0ff */
[----:B------:R-:W0:Y:S01]  /*2100*/  LDGDEPBAR ;  /* 0x00000000000079af */ /* 0x000e220000000000 */
[----:B------:R-:W-:Y:S01]  /*2110*/  @!P5 IADD3.X R15, R241, R15, R7, P1, !PT ;  /* 0x0000000ff10fd210 */ /* 0x000fe20000ffe407 */
[----:B------:R-:W-:-:S02]  /*2120*/  IMAD R233, R11, 0x200, R16 ;  /* 0x000002000be97824 */ /* 0x000fc400078e0210 */
[----:B------:R-:W-:Y:S02]  /*2130*/  @!P4 IMAD.MOV.U32 R9, RZ, RZ, c[0x0][0x1a0] ;  /* 0x00006800ff09c624 */ /* 0x000fe400078e00ff */
[----:B------:R-:W-:Y:S02]  /*2140*/  @!P3 IMAD.MOV.U32 R11, RZ, RZ, c[0x0][0x1a0] ;  /* 0x00006800ff0bb624 */ /* 0x000fe400078e00ff */
[----:B------:R-:W-:Y:S02]  /*2150*/  @!P4 IMAD.MOV.U32 R7, RZ, RZ, c[0x0][0x1a4] ;  /* 0x00006900ff07c624 */ /* 0x000fe400078e00ff */
[C---:B------:R-:W-:Y:S01]  /*2160*/  R2P PR, R85.reuse, 0x6 ;  /* 0x0000000655007804 */ /* 0x040fe20000000000 */
[----:B------:R-:W-:Y:S02]  /*2170*/  IMAD.SHL.U32 R85, R85, 0x40, RZ ;  /* 0x0000004055557824 */ /* 0x000fe400078e00ff */
[----:B-1----:R-:W-:Y:S01]  /*2180*/  @!P3 IMAD.WIDE.U32 R18, R11, 0x60, R240 ;  /* 0x000000600b12b825 */ /* 0x002fe200078e00f0 */
[----:B------:R-:W-:-:S02]  /*2190*/  SHF.R.S32.HI R11, RZ, 0x5, R12 ;  /* 0x00000005ff0b7819 */ /* 0x000fc4000001140c */
[----:B------:R-:W-:Y:S01]  /*21a0*/  LOP3.LUT R85, R85, 0x1c0, RZ, 0xc0, !PT ;  /* 0x000001c055557812 */ /* 0x000fe200078ec0ff */
[----:B------:R-:W-:Y:S01]  /*21b0*/  @!P3 IMAD.MOV.U32 R10, RZ, RZ, c[0x0][0x1a4] ;  /* 0x00006900ff0ab624 */ /* 0x000fe200078e00ff */
[----:B------:R-:W-:Y:S01]  /*21c0*/  SEL R5, R5, 0xffffffe0, !P2 ;  /* 0xffffffe005057807 */ /* 0x000fe20005000000 */
[----:B------:R-:W-:Y:S01]  /*21d0*/  IMAD R234, R11, 0x400, R90 ;  /* 0x000004000bea7824 */ /* 0x000fe200078e025a */
[----:B------:R-:W-:Y:S01]  /*21e0*/  LOP3.LUT R8, R85, 0x8, R8, 0xf8, !PT ;  /* 0x0000000855087812 */ /* 0x000fe200078ef808 */
[----:B------:R-:W-:Y:S01]  /*21f0*/  @!P3 IMAD R10, R10, 0x60, RZ ;  /* 0x000000600a0ab824 */ /* 0x000fe200078e02ff */
[----:B------:R-:W-:Y:S01]  /*2200*/  SHF.R.U32.HI R85, RZ, 0x3, R85 ;  /* 0x00000003ff557819 */ /* 0x000fe20000011655 */
[----:B------:R-:W-:Y:S01]  /*2210*/  @!P3 IMAD.MOV.U32 R12, RZ, RZ, R18 ;  /* 0x000000ffff0cb224 */ /* 0x000fe200078e0012 */
[----:B------:R-:W-:-:S04]  /*2220*/  DEPBAR.LE SB0, 0x0 ;  /* 0x000080000000791a */ /* 0x000fc80000000000 */
[----:B------:R-:W-:Y:S01]  /*2230*/  BAR.SYNC.DEFER_BLOCKING 0x0 ;  /* 0x0000000000007b1d */ /* 0x000fe20000010000 */
[----:B------:R-:W-:Y:S01]  /*2240*/  LOP3.LUT R85, R8, R85, RZ, 0x3c, !PT ;  /* 0x0000005508557212 */ /* 0x000fe200078e3cff */
[----:B------:R-:W-:Y:S02]  /*2250*/  @!P3 IMAD.IADD R13, R19, 0x1, R10 ;  /* 0x00000001130db824 */ /* 0x000fe400078e020a */
[----:B------:R-:W-:Y:S02]  /*2260*/  IMAD.SHL.U32 R233, R233, 0x2, RZ ;  /* 0x00000002e9e97824 */ /* 0x000fe400078e00ff */
[----:B------:R-:W-:Y:S02]  /*2270*/  IMAD.IADD R234, R85, 0x1, R234 ;  /* 0x0000000155ea7824 */ /* 0x000fe400078e02ea */
[----:B------:R-:W-:Y:S01]  /*2280*/  IMAD.SHL.U32 R91, R91, 0x2, RZ ;  /* 0x000000025b5b7824 */ /* 0x000fe200078e00ff */
[----:B------:R-:W-:Y:S01]  /*2290*/  IADD3 R231, R233, 0x8020, RZ ;  /* 0x00008020e9e77810 */ /* 0x000fe20007ffe0ff */
[----:B------:R-:W-:-:S03]  /*22a0*/  IMAD.SHL.U32 R234, R234, 0x2, RZ ;  /* 0x00000002eaea7824 */ /* 0x000fc600078e00ff */
[----:B------:R-:W-:Y:S01]  /*22b0*/  LOP3.LUT R91, R91, 0x6, RZ, 0xc0, !PT ;  /* 0x000000065b5b7812 */ /* 0x000fe200078ec0ff */
[----:B------:R-:W-:Y:S01]  /*22c0*/  IMAD R230, R5, 0x2, R234 ;  /* 0x0000000205e67824 */ /* 0x000fe200078e02ea */
[----:B------:R-:W-:Y:S04]  /*22d0*/  @P0 STS.128 [R237+0x10000], RZ ;  /* 0x010000ffed000388 */ /* 0x000fe80000000c00 */
[----:B------:R-:W-:Y:S04]  /*22e0*/  @P0 STS.128 [R237+0x12000], RZ ;  /* 0x012000ffed000388 */ /* 0x000fe80000000c00 */
[----:B------:R-:W-:Y:S04]  /*22f0*/  @P0 STS.128 [R237+0x14000], RZ ;  /* 0x014000ffed000388 */ /* 0x000fe80000000c00 */
[----:B------:R-:W-:Y:S04]  /*2300*/  @P0 STS.128 [R237+0x16000], RZ ;  /* 0x016000ffed000388 */ /* 0x000fe80000000c00 */
[----:B------:R-:W-:Y:S01]  /*2310*/  @!PT LDS RZ, [RZ] ;  /* 0x00000000fffff984 */ /* 0x000fe20000000800 */
[----:B------:R-:W-:Y:S01]  /*2320*/  @!PT LDS RZ, [RZ] ;  /* 0x00000000fffff984 */ /* 0x000fe20000000800 */
[----:B------:R-:W-:Y:S01]  /*2330*/  @!PT LDS RZ, [RZ] ;  /* 0x00000000fffff984 */ /* 0x000fe20000000800 */
[----:B------:R1:W-:Y:S04]  /*2340*/  @!P0 LDGSTS.E.BYPASS.LTC128B.128 [R237+0x10000], [R240.64] ;  /* 0x10000000f0ed8fae */ /* 0x0003e8000b901d4c */
[----:B------:R1:W-:Y:S04]  /*2350*/  @!P0 LDGSTS.E.BYPASS.LTC128B.128 [R237+0x12000], [R240.64+0x80] ;  /* 0x12000080f0ed8fae */ /* 0x0003e8000b901d4c */
[----:B------:R1:W-:Y:S04]  /*2360*/  @!P0 LDGSTS.E.BYPASS.LTC128B.128 [R237+0x14000], [R240.64+0x100] ;  /* 0x14000100f0ed8fae */ /* 0x0003e8000b901d4c */
[----:B------:R1:W-:Y:S01]  /*2370*/  @!P0 LDGSTS.E.BYPASS.LTC128B.128 [R237+0x16000], [R240.64+0x180] ;  /* 0x16000180f0ed8fae */ /* 0x0003e2000b901d4c */
[----:B------:R-:W-:-:S03]  /*2380*/  @!P4 LEA R16, P0, R9, R240, 0x6 ;  /* 0x000000f00910c211 */ /* 0x000fc600078030ff */
[----:B------:R-:W-:Y:S01]  /*2390*/  @P5 STS.128 [R237+0x10800], RZ ;  /* 0x010800ffed005388 */ /* 0x000fe20000000c00 */
[----:B------:R-:W-:Y:S01]  /*23a0*/  @!P4 LEA.HI.X R17, R9, R241, R7, 0x6, P0 ;  /* 0x000000f10911c211 */ /* 0x000fe200000f3407 */
[----:B------:R-:W-:Y:S02]  /*23b0*/  IMAD.MOV.U32 R7, RZ, RZ, 0x10 ;  /* 0x00000010ff077424 */ /* 0x000fe400078e00ff */
[----:B------:R-:W-:Y:S03]  /*23c0*/  @P5 STS.128 [R237+0x12800], RZ ;  /* 0x012800ffed005388 */ /* 0x000fe60000000c00 */
[----:B------:R-:W-:Y:S01]  /*23d0*/  SEL R7, R7, 0xfffffff0, !P1 ;  /* 0xfffffff007077807 */ /* 0x000fe20004800000 */
[----:B------:R-:W-:Y:S02]  /*23e0*/  @P5 STS.128 [R237+0x14800], RZ ;  /* 0x014800ffed005388 */ /* 0x000fe40000000c00 */
[----:B------:R-:W-:-:S02]  /*23f0*/  R2P PR, R0, 0x6 ;  /* 0x0000000600007804 */ /* 0x000fc40000000000 */
[----:B------:R-:W-:Y:S01]  /*2400*/  @P5 STS.128 [R237+0x16800], RZ ;  /* 0x016800ffed005388 */ /* 0x000fe20000000c00 */
[----:B------:R-:W-:Y:S01]  /*2410*/  IADD3 R0, R233, 0x8000, RZ ;  /* 0x00008000e9007810 */ /* 0x000fe20007ffe0ff */
[----:B------:R-:W-:Y:S02]  /*2420*/  IMAD R232, R7, 0x2, R234 ;  /* 0x0000000207e87824 */ /* 0x000fe400078e02ea */
[----:B------:R-:W-:Y:S01]  /*2430*/  @!PT LDS RZ, [RZ] ;  /* 0x00000000fffff984 */ /* 0x000fe20000000800 */
[----:B------:R-:W-:Y:S01]  /*2440*/  @!PT LDS RZ, [RZ] ;  /* 0x00000000fffff984 */ /* 0x000fe20000000800 */
[----:B------:R-:W-:Y:S01]  /*2450*/  @!PT LDS RZ, [RZ] ;  /* 0x00000000fffff984 */ /* 0x000fe20000000800 */
[----:B------:R1:W-:Y:S02]  /*2460*/  @!P5 LDGSTS.E.BYPASS.LTC128B.128 [R237+0x10800], [R14.64] ;  /* 0x108000000eeddfae */ /* 0x0003e4000b901d4c */
[----:B------:R-:W-:Y:S02]  /*2470*/  IMAD R229, R5, 0x2, R232 ;  /* 0x0000000205e57824 */ /* 0x000fe400078e02e8 */
[----:B------:R1:W-:Y:S03]  /*2480*/  @!P5 LDGSTS.E.BYPASS.LTC128B.128 [R237+0x12800], [R14.64+0x80] ;  /* 0x128000800eeddfae */ /* 0x0003e6000b901d4c */
[----:B------:R-:W-:Y:S01]  /*2490*/  @P1 IADD3 R231, R0, -0x20, RZ ;  /* 0xffffffe000e71810 */ /* 0x000fe20007ffe0ff */
[----:B------:R1:W-:Y:S01]  /*24a0*/  @!P5 LDGSTS.E.BYPASS.LTC128B.128 [R237+0x14800], [R14.64+0x100] ;  /* 0x148001000eeddfae */ /* 0x0003e2000b901d4c */
[----:B------:R-:W-:-:S02]  /*24b0*/  IMAD.MOV.U32 R0, RZ, RZ, 0x40 ;  /* 0x00000040ff007424 */ /* 0x000fc400078e00ff */
[C---:B------:R-:W-:Y:S01]  /*24c0*/  IADD3 R223, R231.reuse, 0x800, RZ ;  /* 0x00000800e7df7810 */ /* 0x040fe20007ffe0ff */
[----:B------:R1:W-:Y:S01]  /*24d0*/  @!P5 LDGSTS.E.BYPASS.LTC128B.128 [R237+0x16800], [R14.64+0x180] ;  /* 0x168001800eeddfae */ /* 0x0003e2000b901d4c */
[C---:B------:R-:W-:Y:S02]  /*24e0*/  IADD3 R222, R231.reuse, 0x1000, RZ ;  /* 0x00001000e7de7810 */ /* 0x040fe40007ffe0ff */
[----:B------:R-:W-:Y:S01]  /*24f0*/  SEL R0, R0, 0xffffffc0, !P2 ;  /* 0xffffffc000007807 */ /* 0x000fe20005000000 */
[----:B------:R-:W-:Y:S01]  /*2500*/  @P4 STS.128 [R237+0x11000], RZ ;  /* 0x011000ffed004388 */ /* 0x000fe20000000c00 */
[C---:B------:R-:W-:Y:S02]  /*2510*/  IADD3 R221, R231.reuse, 0x1800, RZ ;  /* 0x00001800e7dd7810 */ /* 0x040fe40007ffe0ff */
[----:B------:R-:W-:Y:S01]  /*2520*/  IADD3 R219, R231, 0x2000, RZ ;  /* 0x00002000e7db7810 */ /* 0x000fe20007ffe0ff */
[----:B------:R-:W-:Y:S01]  /*2530*/  @P4 STS.128 [R237+0x13000], RZ ;  /* 0x013000ffed004388 */ /* 0x000fe20000000c00 */
[----:B------:R-:W-:Y:S01]  /*2540*/  IMAD.IADD R227, R233, 0x1, R0 ;  /* 0x00000001e9e37824 */ /* 0x000fe200078e0200 */
[C---:B------:R-:W-:Y:S01]  /*2550*/  IADD3 R218, R231.reuse, 0x2800, RZ ;  /* 0x00002800e7da7810 */ /* 0x040fe20007ffe0ff */
[----:B------:R-:W-:Y:S01]  /*2560*/  IMAD.IADD R220, R0, 0x1, R231 ;  /* 0x0000000100dc7824 */ /* 0x000fe200078e02e7 */
[----:B------:R-:W-:Y:S01]  /*2570*/  @P4 STS.128 [R237+0x15000], RZ ;  /* 0x015000ffed004388 */ /* 0x000fe20000000c00 */
[----:B------:R-:W-:Y:S01]  /*2580*/  IMAD R0, R2, 0x40, R91 ;  /* 0x0000004002007824 */ /* 0x000fe200078e025b */
[----:B------:R-:W-:-:S02]  /*2590*/  IADD3 R217, R231, 0x3000, RZ ;  /* 0x00003000e7d97810 */ /* 0x000fc40007ffe0ff */
[----:B------:R-:W-:Y:S01]  /*25a0*/  @P4 STS.128 [R237+0x17000], RZ ;  /* 0x017000ffed004388 */ /* 0x000fe20000000c00 */
[C---:B------:R-:W-:Y:S02]  /*25b0*/  IADD3 R216, R231.reuse, 0x3800, RZ ;  /* 0x00003800e7d87810 */ /* 0x040fe40007ffe0ff */
[C---:B------:R-:W-:Y:S01]  /*25c0*/  IADD3 R215, R231.reuse, 0x4000, RZ ;  /* 0x00004000e7d77810 */ /* 0x040fe20007ffe0ff */
[----:B------:R-:W-:Y:S01]  /*25d0*/  @!PT LDS RZ, [RZ] ;  /* 0x00000000fffff984 */ /* 0x000fe20000000800 */
[----:B------:R-:W-:Y:S01]  /*25e0*/  @!PT LDS RZ, [RZ] ;  /* 0x00000000fffff984 */ /* 0x000fe20000000800 */
[----:B------:R-:W-:Y:S01]  /*25f0*/  @!PT LDS RZ, [RZ] ;  /* 0x00000000fffff984 */ /* 0x000fe20000000800 */
[----:B------:R1:W-:Y:S01]  /*2600*/  @!P4 LDGSTS.E.BYPASS.LTC128B.128 [R237+0x11000], [R16.64] ;  /* 0x1100000010edcfae */ /* 0x0003e2000b901d4c */
[C---:B------:R-:W-:Y:S02]  /*2610*/  IADD3 R214, R231.reuse, 0x4800, RZ ;  /* 0x00004800e7d67810 */ /* 0x040fe40007ffe0ff */
[C---:B------:R-:W-:Y:S01]  /*2620*/  IADD3 R213, R231.reuse, 0x5000, RZ ;  /* 0x00005000e7d57810 */ /* 0x040fe20007ffe0ff */
[----:B------:R1:W-:Y:S01]  /*2630*/  @!P4 LDGSTS.E.BYPASS.LTC128B.128 [R237+0x13000], [R16.64+0x80] ;  /* 0x1300008010edcfae */ /* 0x0003e2000b901d4c */
[C---:B------:R-:W-:Y:S02]  /*2640*/  IADD3 R212, R231.reuse, 0x5800, RZ ;  /* 0x00005800e7d47810 */ /* 0x040fe40007ffe0ff */
[C---:B------:R-:W-:Y:S01]  /*2650*/  IADD3 R211, R231.reuse, 0x6000, RZ ;  /* 0x00006000e7d37810 */ /* 0x040fe20007ffe0ff */
[----:B------:R1:W-:Y:S01]  /*2660*/  @!P4 LDGSTS.E.BYPASS.LTC128B.128 [R237+0x15000], [R16.64+0x100] ;  /* 0x1500010010edcfae */ /* 0x0003e2000b901d4c */
[----:B------:R-:W-:-:S02]  /*2670*/  IADD3 R210, R231, 0x6800, RZ ;  /* 0x00006800e7d27810 */ /* 0x000fc40007ffe0ff */
[C---:B------:R-:W-:Y:S01]  /*2680*/  IADD3 R209, R231.reuse, 0x7000, RZ ;  /* 0x00007000e7d17810 */ /* 0x040fe20007ffe0ff */
[----:B------:R1:W-:Y:S01]  /*2690*/  @!P4 LDGSTS.E.BYPASS.LTC128B.128 [R237+0x17000], [R16.64+0x180] ;  /* 0x1700018010edcfae */ /* 0x0003e2000b901d4c */
[----:B------:R-:W-:-:S03]  /*26a0*/  IADD3 R208, R231, 0x7800, RZ ;  /* 0x00007800e7d07810 */ /* 0x000fc60007ffe0ff */
        /* <DEDUP_REMOVED lines=10> */
[----:B------:R1:W-:Y:S04]  /*2750*/  @!P3 LDGSTS.E.BYPASS.LTC128B.128 [R237+0x17800], [R12.64+0x180] ;  /* 0x178001800cedbfae */ /* 0x0003e8000b901d4c */
[----:B--2---:R-:W-:Y:S04]  /*2760*/  LDSM.16.M88.4 R24, [R234] ;  /* 0x00000000ea18783b */ /* 0x004fe80000000200 */
[----:B------:R-:W2:Y:S04]  /*2770*/  LDSM.16.M88.4 R72, [R233+0x8000] ;  /* 0x00800000e948783b */ /* 0x000ea80000000200 */
[----:B------:R-:W3:Y:S04]  /*2780*/  LDSM.16.M88.4 R40, [R233+0x8800] ;  /* 0x00880000e928783b */ /* 0x000ee80000000200 */
[----:B------:R-:W3:Y:S04]  /*2790*/  LDSM.16.M88.4 R32, [R233+0x9000] ;  /* 0x00900000e920783b */ /* 0x000ee80000000200 */
[----:B------:R-:W-:Y:S04]  /*27a0*/  LDSM.16.M88.4 R60, [R232] ;  /* 0x00000000e83c783b */ /* 0x000fe80000000200 */
[----:B------:R-:W-:Y:S04]  /*27b0*/  LDSM.16.M88.4 R64, [R231] ;  /* 0x00000000e740783b */ /* 0x000fe80000000200 */
[----:B-1----:R-:W1:Y:S04]  /*27c0*/  LDSM.16.M88.4 R12, [R233+0x9800] ;  /* 0x00980000e90c783b */ /* 0x002e680000000200 */
[----:B------:R-:W1:Y:S04]  /*27d0*/  LDSM.16.M88.4 R56, [R231+0x800] ;  /* 0x00080000e738783b */ /* 0x000e680000000200 */
[----:B------:R-:W1:Y:S04]  /*27e0*/  LDSM.16.M88.4 R48, [R231+0x1800] ;  /* 0x00180000e730783b */ /* 0x000e680000000200 */
[----:B------:R-:W1:Y:S04]  /*27f0*/  LDSM.16.M88.4 R52, [R231+0x1000] ;  /* 0x00100000e734783b */ /* 0x000e680000000200 */
[----:B----4-:R-:W-:Y:S01]  /*2800*/  LDSM.16.M88.4 R20, [R230] ;  /* 0x00000000e614783b */ /* 0x010fe20000000200 */
[C---:B--2---:R-:W-:Y:S03]  /*2810*/  HMMA.16816.F32 R8, R24.reuse, R72, RZ ;  /* 0x000000481808723c */ /* 0x044fe600000018ff */
[----:B------:R-:W2:Y:S04]  /*2820*/  LDSM.16.M88.4 R16, [R227+0x8000] ;  /* 0x00800000e310783b */ /* 0x000ea80000000200 */
[----:B------:R-:W-:Y:S01]  /*2830*/  LDSM.16.M88.4 R80, [R227+0x9000] ;  /* 0x00900000e350783b */ /* 0x000fe20000000200 */
[C---:B------:R-:W-:Y:S03]  /*2840*/  HMMA.16816.F32 R72, R24.reuse, R74, RZ ;  /* 0x0000004a1848723c */ /* 0x040fe600000018ff */
[----:B------:R-:W-:Y:S04]  /*2850*/  LDSM.16.M88.4 R76, [R227+0x9800] ;  /* 0x00980000e34c783b */ /* 0x000fe80000000200 */
[----:B------:R-:W-:Y:S01]  /*2860*/  LDSM.16.M88.4 R68, [R229] ;  /* 0x00000000e544783b */ /* 0x000fe20000000200 */
[C---:B---3--:R-:W-:Y:S03]  /*2870*/  HMMA.16816.F32 R44, R24.reuse, R40, RZ ;  /* 0x00000028182c723c */ /* 0x048fe600000018ff */
[----:B------:R-:W0:Y:S05]  /*2880*/  LDGDEPBAR ;  /* 0x00000000000079af */ /* 0x000e2a0000000000 */
[C---:B------:R-:W-:Y:S08]  /*2890*/  HMMA.16816.F32 R40, R24.reuse, R42, RZ ;  /* 0x0000002a1828723c */ /* 0x040ff000000018ff */
[C---:B------:R-:W-:Y:S08]  /*28a0*/  HMMA.16816.F32 R36, R24.reuse, R32, RZ ;  /* 0x000000201824723c */ /* 0x040ff000000018ff */
[C---:B------:R-:W-:Y:S08]  /*28b0*/  HMMA.16816.F32 R32, R24.reuse, R34, RZ ;  /* 0x000000221820723c */ /* 0x040ff000000018ff */
[C---:B-1----:R-:W-:Y:S08]  /*28c0*/  HMMA.16816.F32 R28, R24.reuse, R12, RZ ;  /* 0x0000000c181c723c */ /* 0x042ff000000018ff */
[----:B------:R-:W-:Y:S01]  /*28d0*/  HMMA.16816.F32 R24, R24, R14, RZ ;  /* 0x0000000e1818723c */ /* 0x000fe200000018ff */
[----:B------:R-:W1:Y:S07]  /*28e0*/  LDSM.16.M88.4 R12, [R227+0x8800] ;  /* 0x00880000e30c783b */ /* 0x000e6e0000000200 */
[C---:B------:R-:W-:Y:S08]  /*28f0*/  HMMA.16816.F32 R8, R60.reuse, R64, R8 ;  /* 0x000000403c08723c */ /* 0x040ff00000001808 */
[C---:B------:R-:W-:Y:S01]  /*2900*/  HMMA.16816.F32 R72, R60.reuse, R66, R72 ;  /* 0x000000423c48723c */ /* 0x040fe20000001848 */
[----:B------:R-:W-:Y:S07]  /*2910*/  LDSM.16.M88.4 R64, [R220] ;  /* 0x00000000dc40783b */ /* 0x000fee0000000200 */
[C---:B------:R-:W-:Y:S08]  /*2920*/  HMMA.16816.F32 R44, R60.reuse, R56, R44 ;  /* 0x000000383c2c723c */ /* 0x040ff0000000182c */
[C---:B------:R-:W-:Y:S01]  /*2930*/  HMMA.16816.F32 R40, R60.reuse, R58, R40 ;  /* 0x0000003a3c28723c */ /* 0x040fe20000001828 */
[----:B------:R-:W-:Y:S07]  /*2940*/  LDSM.16.M88.4 R56, [R234+0x2000] ;  /* 0x00200000ea38783b */ /* 0x000fee0000000200 */
[C---:B------:R-:W-:Y:S08]  /*2950*/  HMMA.16816.F32 R28, R60.reuse, R48, R28 ;  /* 0x000000303c1c723c */ /* 0x040ff0000000181c */
[C---:B------:R-:W-:Y:S01]  /*2960*/  HMMA.16816.F32 R48, R60.reuse, R50, R24 ;  /* 0x000000323c30723c */ /* 0x040fe20000001818 */
[----:B------:R-:W3:Y:S07]  /*2970*/  LDSM.16.M88.4 R24, [R220+0x800] ;  /* 0x00080000dc18783b */ /* 0x000eee0000000200 */
[C---:B------:R-:W-:Y:S08]  /*2980*/  HMMA.16816.F32 R36, R60.reuse, R52, R36 ;  /* 0x000000343c24723c */ /* 0x040ff00000001824 */
[----:B------:R-:W-:Y:S01]  /*2990*/  HMMA.16816.F32 R32, R60, R54, R32 ;  /* 0x000000363c20723c */ /* 0x000fe20000001820 */
[----:B------:R-:W-:Y:S04]  /*29a0*/  LDSM.16.M88.4 R52, [R233+0xa000] ;  /* 0x00a00000e934783b */ /* 0x000fe80000000200 */
[----:B------:R-:W-:Y:S03]  /*29b0*/  LDSM.16.M88.4 R60, [R233+0xb000] ;  /* 0x00b00000e93c783b */ /* 0x000fe60000000200 */
[C---:B--2---:R-:W-:Y:S08]  /*29c0*/  HMMA.16816.F32 R8, R20.reuse, R16, R8 ;  /* 0x000000101408723c */ /* 0x044ff00000001808 */
[C---:B------:R-:W-:Y:S01]  /*29d0*/  HMMA.16816.F32 R72, R20.reuse, R18, R72 ;  /* 0x000000121448723c */ /* 0x040fe20000001848 */
[----:B------:R-:W2:Y:S07]  /*29e0*/  LDSM.16.M88.4 R16, [R220+0x1000] ;  /* 0x00100000dc10783b */ /* 0x000eae0000000200 */
[C---:B-1----:R-:W-:Y:S08]  /*29f0*/  HMMA.16816.F32 R44, R20.reuse, R12, R44 ;  /* 0x0000000c142c723c */ /* 0x042ff0000000182c */
[C---:B------:R-:W-:Y:S01]  /*2a00*/  HMMA.16816.F32 R40, R20.reuse, R14, R40 ;  /* 0x0000000e1428723c */ /* 0x040fe20000001828 */
[----:B------:R-:W1:Y:S07]  /*2a10*/  LDSM.16.M88.4 R12, [R220+0x1800] ;  /* 0x00180000dc0c783b */ /* 0x000e6e0000000200 */
[C---:B------:R-:W-:Y:S08]  /*2a20*/  HMMA.16816.F32 R36, R20.reuse, R80, R36 ;  /* 0x000000501424723c */ /* 0x040ff00000001824 */
[C---:B------:R-:W-:Y:S08]  /*2a30*/  HMMA.16816.F32 R32, R20.reuse, R82, R32 ;  /* 0x000000521420723c */ /* 0x040ff00000001820 */
[C---:B------:R-:W-:Y:S08]  /*2a40*/  HMMA.16816.F32 R28, R20.reuse, R76, R28 ;  /* 0x0000004c141c723c */ /* 0x040ff0000000181c */
[----:B------:R-:W-:Y:S01]  /*2a50*/  HMMA.16816.F32 R48, R20, R78, R48 ;  /* 0x0000004e1430723c */ /* 0x000fe20000001830 */
[----:B------:R-:W4:Y:S07]  /*2a60*/  LDSM.16.M88.4 R20, [R233+0xa800] ;  /* 0x00a80000e914783b */ /* 0x000f2e0000000200 */
[C---:B---3--:R-:W-:Y:S08]  /*2a70*/  HMMA.16816.F32 R44, R68.reuse, R24, R44 ;  /* 0x00000018442c723c */ /* 0x048ff0000000182c */
[C---:B------:R-:W-:Y:S01]  /*2a80*/  HMMA.16816.F32 R40, R68.reuse, R26, R40 ;  /* 0x0000001a4428723c */ /* 0x040fe20000001828 */
[----:B------:R-:W3:Y:S07]  /*2a90*/  LDSM.16.M88.4 R24, [R233+0xb800] ;  /* 0x00b80000e918783b */ /* 0x000eee0000000200 */
[C---:B------:R-:W-:Y:S08]  /*2aa0*/  HMMA.16816.F32 R8, R68.reuse, R64, R8 ;  /* 0x000000404408723c */ /* 0x040ff00000001808 */
[C---:B------:R-:W-:Y:S01]  /*2ab0*/  HMMA.16816.F32 R72, R68.reuse, R66, R72 ;  /* 0x000000424448723c */ /* 0x040fe20000001848 */
[----:B------:R-:W-:Y:S07]  /*2ac0*/  LDSM.16.M88.4 R64, [R232+0x2000] ;  /* 0x00200000e840783b */ /* 0x000fee0000000200 */
[C---:B--2---:R-:W-:Y:S08]  /*2ad0*/  HMMA.16816.F32 R36, R68.reuse, R16, R36 ;  /* 0x000000104424723c */ /* 0x044ff00000001824 */
[C---:B------:R-:W-:Y:S01]  /*2ae0*/  HMMA.16816.F32 R76, R68.reuse, R18, R32 ;  /* 0x00000012444c723c */ /* 0x040fe20000001820 */
[----:B------:R-:W2:Y:S04]  /*2af0*/  LDSM.16.M88.4 R32, [R231+0x2000] ;  /* 0x00200000e720783b */ /* 0x000ea80000000200 */
[----:B------:R-:W2:Y:S03]  /*2b00*/  LDSM.16.M88.4 R16, [R231+0x2800] ;  /* 0x00280000e710783b */ /* 0x000ea60000000200 */
[C---:B-1----:R-:W-:Y:S08]  /*2b10*/  HMMA.16816.F32 R28, R68.reuse, R12, R28 ;  /* 0x0000000c441c723c */ /* 0x042ff0000000181c */
[----:B------:R-:W-:Y:S01]  /*2b20*/  HMMA.16816.F32 R48, R68, R14, R48 ;  /* 0x0000000e4430723c */ /* 0x000fe20000001830 */
[----:B------:R-:W1:Y:S04]  /*2b30*/  LDSM.16.M88.4 R12, [R231+0x3000] ;  /* 0x00300000e70c783b */ /* 0x000e680000000200 */
[----:B------:R-:W-:Y:S03]  /*2b40*/  LDSM.16.M88.4 R68, [R220+0x5800] ;  /* 0x00580000dc44783b */ /* 0x000fe60000000200 */
[C---:B------:R-:W-:Y:S08]  /*2b50*/  HMMA.16816.F32 R8, R56.reuse, R52, R8 ;  /* 0x000000343808723c */ /* 0x040ff00000001808 */
[C---:B------:R-:W-:Y:S01]  /*2b60*/  HMMA.16816.F32 R72, R56.reuse, R54, R72 ;  /* 0x000000363848723c */ /* 0x040fe20000001848 */
[----:B------:R-:W-:Y:S07]  /*2b70*/  LDSM.16.M88.4 R52, [R230+0x2000] ;  /* 0x00200000e634783b */ /* 0x000fee0000000200 */
[C---:B----4-:R-:W-:Y:S08]  /*2b80*/  HMMA.16816.F32 R44, R56.reuse, R20, R44 ;  /* 0x00000014382c723c */ /* 0x050ff0000000182c */
[C---:B------:R-:W-:Y:S01]  /*2b90*/  HMMA.16816.F32 R40, R56.reuse, R22, R40 ;  /* 0x000000163828723c */ /* 0x040fe20000001828 */
[----:B------:R-:W4:Y:S07]  /*2ba0*/  LDSM.16.M88.4 R20, [R231+0x3800] ;  /* 0x00380000e714783b */ /* 0x000f2e0000000200 */
[C---:B------:R-:W-:Y:S08]  /*2bb0*/  HMMA.16816.F32 R36, R56.reuse, R60, R36 ;  /* 0x0000003c3824723c */ /* 0x040ff00000001824 */
[C---:B------:R-:W-:Y:S08]  /*2bc0*/  HMMA.16816.F32 R76, R56.reuse, R62, R76 ;  /* 0x0000003e384c723c */ /* 0x040ff0000000184c */
[C---:B---3--:R-:W-:Y:S01]  /*2bd0*/  HMMA.16816.F32 R60, R56.reuse, R24, R28 ;  /* 0x00000018383c723c */ /* 0x048fe2000000181c */
[----:B------:R-:W3:Y:S07]  /*2be0*/  LDSM.16.M88.4 R28, [R227+0xa000] ;  /* 0x00a00000e31c783b */ /* 0x000eee0000000200 */
[----:B------:R-:W-:Y:S01]  /*2bf0*/  HMMA.16816.F32 R48, R56, R26, R48 ;  /* 0x0000001a3830723c */ /* 0x000fe20000001830 */
[----:B------:R-:W-:Y:S04]  /*2c00*/  LDSM.16.M88.4 R24, [R227+0xb000] ;  /* 0x00b00000e318783b */ /* 0x000fe80000000200 */
[----:B------:R-:W-:Y:S03]  /*2c10*/  LDSM.16.M88.4 R56, [R220+0x3000] ;  /* 0x00300000dc38783b */ /* 0x000fe60000000200 */
[C---:B--2---:R-:W-:Y:S08]  /*2c20*/  HMMA.16816.F32 R8, R64.reuse, R32, R8 ;  /* 0x000000204008723c */ /* 0x044ff00000001808 */
[C---:B------:R-:W-:Y:S01]  /*2c30*/  HMMA.16816.F32 R72, R64.reuse, R34, R72 ;  /* 0x000000224048723c */ /* 0x040fe20000001848 */
[----:B------:R-:W2:Y:S07]  /*2c40*/  LDSM.16.M88.4 R32, [R227+0xa800] ;  /* 0x00a80000e320783b */ /* 0x000eae0000000200 */
[C---:B------:R-:W-:Y:S08]  /*2c50*/  HMMA.16816.F32 R44, R64.reuse, R16, R44 ;  /* 0x00000010402c723c */ /* 0x040ff0000000182c */
[C---:B------:R-:W-:Y:S01]  /*2c60*/  HMMA.16816.F32 R40, R64.reuse, R18, R40 ;  /* 0x000000124028723c */ /* 0x040fe20000001828 */
[----:B------:R-:W2:Y:S07]  /*2c70*/  LDSM.16.M88.4 R16, [R227+0xb800] ;  /* 0x00b80000e310783b */ /* 0x000eae0000000200 */
[C---:B-1----:R-:W-:Y:S08]  /*2c80*/  HMMA.16816.F32 R36, R64.reuse, R12, R36 ;  /* 0x0000000c4024723c */ /* 0x042ff00000001824 */
[C---:B------:R-:W-:Y:S01]  /*2c90*/  HMMA.16816.F32 R76, R64.reuse, R14, R76 ;  /* 0x0000000e404c723c */ /* 0x040fe2000000184c */
[----:B------:R-:W-:Y:S07]  /*2ca0*/  LDSM.16.M88.4 R12, [R220+0x2000] ;  /* 0x00200000dc0c783b */ /* 0x000fee0000000200 */
[C---:B----4-:R-:W-:Y:S08]  /*2cb0*/  HMMA.16816.F32 R60, R64.reuse, R20, R60 ;  /* 0x00000014403c723c */ /* 0x050ff0000000183c */
[----:B------:R-:W-:Y:S01]  /*2cc0*/  HMMA.16816.F32 R48, R64, R22, R48 ;  /* 0x000000164030723c */ /* 0x000fe20000001830 */
[----:B------:R-:W1:Y:S04]  /*2cd0*/  LDSM.16.M88.4 R20, [R229+0x2000] ;  /* 0x00200000e514783b */ /* 0x000e680000000200 */
[----:B------:R-:W4:Y:S03]  /*2ce0*/  LDSM.16.M88.4 R64, [R220+0x2800] ;  /* 0x00280000dc40783b */ /* 0x000f260000000200 */
[C---:B---3--:R-:W-:Y:S08]  /*2cf0*/  HMMA.16816.F32 R8, R52.reuse, R28, R8 ;  /* 0x0000001c3408723c */ /* 0x048ff00000001808 */
[C---:B------:R-:W-:Y:S01]  /*2d00*/  HMMA.16816.F32 R72, R52.reuse, R30, R72 ;  /* 0x0000001e3448723c */ /* 0x040fe20000001848 */
[----:B------:R-:W3:Y:S07]  /*2d10*/  LDSM.16.M88.4 R28, [R220+0x3800] ;  /* 0x00380000dc1c783b */ /* 0x000eee0000000200 */
[C---:B--2---:R-:W-:Y:S08]  /*2d20*/  HMMA.16816.F32 R44, R52.reuse, R32, R44 ;  /* 0x00000020342c723c */ /* 0x044ff0000000182c */
[C---:B------:R-:W-:Y:S01]  /*2d30*/  HMMA.16816.F32 R40, R52.reuse, R34, R40 ;  /* 0x000000223428723c */ /* 0x040fe20000001828 */
[----:B------:R-:W-:Y:S07]  /*2d40*/  LDSM.16.M88.4 R32, [R234+0x4000] ;  /* 0x00400000ea20783b */ /* 0x000fee0000000200 */
[C---:B------:R-:W-:Y:S08]  /*2d50*/  HMMA.16816.F32 R36, R52.reuse, R24, R36 ;  /* 0x000000183424723c */ /* 0x040ff00000001824 */
[C---:B------:R-:W-:Y:S01]  /*2d60*/  HMMA.16816.F32 R76, R52.reuse, R26, R76 ;  /* 0x0000001a344c723c */ /* 0x040fe2000000184c */
[----:B------:R-:W2:Y:S07]  /*2d70*/  LDSM.16.M88.4 R24, [R233+0xc000] ;  /* 0x00c00000e918783b */ /* 0x000eae0000000200 */
[C---:B------:R-:W-:Y:S08]  /*2d80*/  HMMA.16816.F32 R60, R52.reuse, R16, R60 ;  /* 0x00000010343c723c */ /* 0x040ff0000000183c */
[----:B------:R-:W-:Y:S01]  /*2d90*/  HMMA.16816.F32 R48, R52, R18, R48 ;  /* 0x000000123430723c */ /* 0x000fe20000001830 */
[----:B------:R-:W2:Y:S04]  /*2da0*/  LDSM.16.M88.4 R16, [R233+0xc800] ;  /* 0x00c80000e910783b */ /* 0x000ea80000000200 */
[----:B------:R-:W-:Y:S03]  /*2db0*/  LDSM.16.M88.4 R52, [R232+0x4000] ;  /* 0x00400000e834783b */ /* 0x000fe60000000200 */
[C---:B-1----:R-:W-:Y:S08]  /*2dc0*/  HMMA.16816.F32 R8, R20.reuse, R12, R8 ;  /* 0x0000000c1408723c */ /* 0x042ff00000001808 */
[C---:B------:R-:W-:Y:S01]  /*2dd0*/  HMMA.16816.F32 R72, R20.reuse, R14, R72 ;  /* 0x0000000e1448723c */ /* 0x040fe20000001848 */
[----:B------:R-:W1:Y:S07]  /*2de0*/  LDSM.16.M88.4 R12, [R233+0xd000] ;  /* 0x00d00000e90c783b */ /* 0x000e6e0000000200 */
[C---:B----4-:R-:W-:Y:S08]  /*2df0*/  HMMA.16816.F32 R44, R20.reuse, R64, R44 ;  /* 0x00000040142c723c */ /* 0x050ff0000000182c */
        /* <DEDUP_REMOVED lines=8> */
[----:B------:R-:W4:Y:S03]  /*2e80*/  LDSM.16.M88.4 R28, [R231+0x4000] ;  /* 0x00400000e71c783b */ /* 0x000f260000000200 */
        /* <DEDUP_REMOVED lines=8> */
[----:B------:R-:W1:Y:S07]  /*2f10*/  LDSM.16.M88.4 R12, [R227+0xc000] ;  /* 0x00c00000e30c783b */ /* 0x000e6e0000000200 */
[C---:B---3--:R-:W-:Y:S08]  /*2f20*/  HMMA.16816.F32 R60, R32.reuse, R20, R60 ;  /* 0x00000014203c723c */ /* 0x048ff0000000183c */
[----:B------:R-:W-:Y:S01]  /*2f30*/  HMMA.16816.F32 R48, R32, R22, R48 ;  /* 0x000000162030723c */ /* 0x000fe20000001830 */
[----:B------:R-:W3:Y:S04]  /*2f40*/  LDSM.16.M88.4 R20, [R227+0xc800] ;  /* 0x00c80000e314783b */ /* 0x000ee80000000200 */
[----:B------:R-:W1:Y:S03]  /*2f50*/  LDSM.16.M88.4 R32, [R227+0xd000] ;  /* 0x00d00000e320783b */ /* 0x000e660000000200 */
[C---:B----4-:R-:W-:Y:S08]  /*2f60*/  HMMA.16816.F32 R8, R52.reuse, R28, R8 ;  /* 0x0000001c3408723c */ /* 0x050ff00000001808 */
[C---:B------:R-:W-:Y:S01]  /*2f70*/  HMMA.16816.F32 R72, R52.reuse, R30, R72 ;  /* 0x0000001e3448723c */ /* 0x040fe20000001848 */
[----:B------:R-:W-:Y:S07]  /*2f80*/  LDSM.16.M88.4 R28, [R220+0x4000] ;  /* 0x00400000dc1c783b */ /* 0x000fee0000000200 */
[C---:B------:R-:W-:Y:S08]  /*2f90*/  HMMA.16816.F32 R44, R52.reuse, R56, R44 ;  /* 0x00000038342c723c */ /* 0x040ff0000000182c */
[C---:B------:R-:W-:Y:S01]  /*2fa0*/  HMMA.16816.F32 R40, R52.reuse, R58, R40 ;  /* 0x0000003a3428723c */ /* 0x040fe20000001828 */
[----:B------:R-:W-:Y:S07]  /*2fb0*/  LDSM.16.M88.4 R56, [R229+0x4000] ;  /* 0x00400000e538783b */ /* 0x000fee0000000200 */
[C---:B--2---:R-:W-:Y:S08]  /*2fc0*/  HMMA.16816.F32 R36, R52.reuse, R24, R36 ;  /* 0x000000183424723c */ /* 0x044ff00000001824 */
        /* <DEDUP_REMOVED lines=9> */
[C---:B---3--:R-:W-:Y:S08]  /*3060*/  HMMA.16816.F32 R44, R64.reuse, R20, R44 ;  /* 0x00000014402c723c */ /* 0x048ff0000000182c */
[C---:B------:R-:W-:Y:S01]  /*3070*/  HMMA.16816.F32 R40, R64.reuse, R22, R40 ;  /* 0x000000164028723c */ /* 0x040fe20000001828 */
[----:B------:R-:W1:Y:S07]  /*3080*/  LDSM.16.M88.4 R20, [R234+0x6000] ;  /* 0x00600000ea14783b */ /* 0x000e6e0000000200 */
[C---:B------:R-:W-:Y:S08]  /*3090*/  HMMA.16816.F32 R36, R64.reuse, R32, R36 ;  /* 0x000000204024723c */ /* 0x040ff00000001824 */
[C---:B------:R-:W-:Y:S01]  /*30a0*/  HMMA.16816.F32 R76, R64.reuse, R34, R76 ;  /* 0x00000022404c723c */ /* 0x040fe2000000184c */
[----:B------:R-:W3:Y:S07]  /*30b0*/  LDSM.16.M88.4 R32, [R233+0xe800] ;  /* 0x00e80000e920783b */ /* 0x000eee0000000200 */
[C---:B--2---:R-:W-:Y:S08]  /*30c0*/  HMMA.16816.F32 R60, R64.reuse, R24, R60 ;  /* 0x00000018403c723c */ /* 0x044ff0000000183c */
[----:B------:R-:W-:Y:S01]  /*30d0*/  HMMA.16816.F32 R48, R64, R26, R48 ;  /* 0x0000001a4030723c */ /* 0x000fe20000001830 */
[----:B------:R-:W2:Y:S04]  /*30e0*/  LDSM.16.M88.4 R24, [R233+0xf000] ;  /* 0x00f00000e918783b */ /* 0x000ea80000000200 */
[----:B------:R-:W-:Y:S03]  /*30f0*/  LDSM.16.M88.4 R64, [R231+0x6800] ;  /* 0x00680000e740783b */ /* 0x000fe60000000200 */
[C---:B------:R-:W-:Y:S08]  /*3100*/  HMMA.16816.F32 R8, R56.reuse, R28, R8 ;  /* 0x0000001c3808723c */ /* 0x040ff00000001808 */
[C---:B------:R-:W-:Y:S01]  /*3110*/  HMMA.16816.F32 R72, R56.reuse, R30, R72 ;  /* 0x0000001e3848723c */ /* 0x040fe20000001848 */
[----:B------:R-:W-:Y:S07]  /*3120*/  LDSM.16.M88.4 R28, [R232+0x6000] ;  /* 0x00600000e81c783b */ /* 0x000fee0000000200 */
[C---:B----4-:R-:W-:Y:S08]  /*3130*/  HMMA.16816.F32 R44, R56.reuse, R16, R44 ;  /* 0x00000010382c723c */ /* 0x050ff0000000182c */
[C---:B------:R-:W-:Y:S01]  /*3140*/  HMMA.16816.F32 R40, R56.reuse, R18, R40 ;  /* 0x000000123828723c */ /* 0x040fe20000001828 */
[----:B------:R-:W-:Y:S07]  /*3150*/  LDSM.16.M88.4 R16, [R231+0x6000] ;  /* 0x00600000e710783b */ /* 0x000fee0000000200 */
[C---:B------:R-:W-:Y:S08]  /*3160*/  HMMA.16816.F32 R36, R56.reuse, R52, R36 ;  /* 0x000000343824723c */ /* 0x040ff00000001824 */
[C---:B------:R-:W-:Y:S01]  /*3170*/  HMMA.16816.F32 R76, R56.reuse, R54, R76 ;  /* 0x00000036384c723c */ /* 0x040fe2000000184c */
[----:B------:R-:W4:Y:S07]  /*3180*/  LDSM.16.M88.4 R52, [R233+0xf800] ;  /* 0x00f80000e934783b */ /* 0x000f2e0000000200 */
[C---:B------:R-:W-:Y:S08]  /*3190*/  HMMA.16816.F32 R60, R56.reuse, R68, R60 ;  /* 0x00000044383c723c */ /* 0x040ff0000000183c */
[----:B------:R-:W-:Y:S01]  /*31a0*/  HMMA.16816.F32 R48, R56, R70, R48 ;  /* 0x000000463830723c */ /* 0x000fe20000001830 */
[----:B------:R-:W4:Y:S07]  /*31b0*/  LDSM.16.M88.4 R56, [R231+0x7000] ;  /* 0x00700000e738783b */ /* 0x000f2e0000000200 */
[C---:B-1----:R-:W-:Y:S08]  /*31c0*/  HMMA.16816.F32 R8, R20.reuse, R12, R8 ;  /* 0x0000000c1408723c */ /* 0x042ff00000001808 */
[C---:B------:R-:W-:Y:S01]  /*31d0*/  HMMA.16816.F32 R72, R20.reuse, R14, R72 ;  /* 0x0000000e1448723c */ /* 0x040fe20000001848 */
[----:B------:R-:W1:Y:S07]  /*31e0*/  LDSM.16.M88.4 R12, [R231+0x7800] ;  /* 0x00780000e70c783b */ /* 0x000e6e0000000200 */
[C---:B---3--:R-:W-:Y:S08]  /*31f0*/  HMMA.16816.F32 R44, R20.reuse, R32, R44 ;  /* 0x00000020142c723c */ /* 0x048ff0000000182c */
[C---:B------:R-:W-:Y:S01]  /*3200*/  HMMA.16816.F32 R40, R20.reuse, R34, R40 ;  /* 0x000000221428723c */ /* 0x040fe20000001828 */
[----:B------:R-:W-:Y:S07]  /*3210*/  LDSM.16.M88.4 R32, [R227+0xe800] ;  /* 0x00e80000e320783b */ /* 0x000fee0000000200 */
[C---:B--2---:R-:W-:Y:S08]  /*3220*/  HMMA.16816.F32 R36, R20.reuse, R24, R36 ;  /* 0x000000181424723c */ /* 0x044ff00000001824 */
[C---:B------:R-:W-:Y:S01]  /*3230*/  HMMA.16816.F32 R76, R20.reuse, R26, R76 ;  /* 0x0000001a144c723c */ /* 0x040fe2000000184c */
[----:B------:R-:W-:Y:S07]  /*3240*/  LDSM.16.M88.4 R24, [R227+0xf000] ;  /* 0x00f00000e318783b */ /* 0x000fee0000000200 */
[C---:B----4-:R-:W-:Y:S08]  /*3250*/  HMMA.16816.F32 R60, R20.reuse, R52, R60 ;  /* 0x00000034143c723c */ /* 0x050ff0000000183c */
[----:B------:R-:W-:Y:S01]  /*3260*/  HMMA.16816.F32 R48, R20, R54, R48 ;  /* 0x000000361430723c */ /* 0x000fe20000001830 */
[----:B------:R-:W-:Y:S04]  /*3270*/  LDSM.16.M88.4 R20, [R230+0x6000] ;  /* 0x00600000e614783b */ /* 0x000fe80000000200 */
[----:B------:R-:W-:Y:S03]  /*3280*/  LDSM.16.M88.4 R52, [R227+0xf800] ;  /* 0x00f80000e334783b */ /* 0x000fe60000000200 */
[C---:B------:R-:W-:Y:S08]  /*3290*/  HMMA.16816.F32 R8, R28.reuse, R16, R8 ;  /* 0x000000101c08723c */ /* 0x040ff00000001808 */
[C---:B------:R-:W-:Y:S01]  /*32a0*/  HMMA.16816.F32 R72, R28.reuse, R18, R72 ;  /* 0x000000121c48723c */ /* 0x040fe20000001848 */
[----:B------:R-:W2:Y:S07]  /*32b0*/  LDSM.16.M88.4 R16, [R227+0xe000] ;  /* 0x00e00000e310783b */ /* 0x000eae0000000200 */
[C---:B------:R-:W-:Y:S08]  /*32c0*/  HMMA.16816.F32 R44, R28.reuse, R64, R44 ;  /* 0x000000401c2c723c */ /* 0x040ff0000000182c */
[C---:B------:R-:W-:Y:S08]  /*32d0*/  HMMA.16816.F32 R40, R28.reuse, R66, R40 ;  /* 0x000000421c28723c */ /* 0x040ff00000001828 */
[C---:B------:R-:W-:Y:S08]  /*32e0*/  HMMA.16816.F32 R36, R28.reuse, R56, R36 ;  /* 0x000000381c24723c */ /* 0x040ff00000001824 */
[C---:B------:R-:W-:Y:S01]  /*32f0*/  HMMA.16816.F32 R76, R28.reuse, R58, R76 ;  /* 0x0000003a1c4c723c */ /* 0x040fe2000000184c */
[----:B------:R-:W-:Y:S07]  /*3300*/  LDSM.16.M88.4 R56, [R220+0x6000] ;  /* 0x00600000dc38783b */ /* 0x000fee0000000200 */
[C---:B-1----:R-:W-:Y:S01]  /*3310*/  HMMA.16816.F32 R64, R28.reuse, R12, R60 ;  /* 0x0000000c1c40723c */ /* 0x042fe2000000183c */
[----:B------:R-:W1:Y:S07]  /*3320*/  LDSM.16.M88.4 R60, [R229+0x6000] ;  /* 0x00600000e53c783b */ /* 0x000e6e0000000200 */
[----:B------:R-:W-:Y:S01]  /*3330*/  HMMA.16816.F32 R48, R28, R14, R48 ;  /* 0x0000000e1c30723c */ /* 0x000fe20000001830 */
[----:B------:R-:W3:Y:S06]  /*3340*/  LDSM.16.M88.4 R12, [R220+0x6800] ;  /* 0x00680000dc0c783b */ /* 0x000eec0000000200 */
[----:B------:R-:W-:Y:S01]  /*3350*/  IADD3 R29, R0, -0x38, RZ ;  /* 0xffffffc8001d7810 */ /* 0x000fe20007ffe0ff */
[----:B--2---:R-:W-:Y:S03]  /*3360*/  HMMA.16816.F32 R8, R20, R16, R8 ;  /* 0x000000101408723c */ /* 0x004fe60000001808 */
[----:B------:R-:W-:-:S05]  /*3370*/  ISETP.GE.AND P2, PT, R29, R92, PT ;  /* 0x0000005c1d00720c */ /* 0x000fca0003f46270 */
[C---:B------:R-:W-:Y:S01]  /*3380*/  HMMA.16816.F32 R72, R20.reuse, R18, R72 ;  /* 0x000000121448723c */ /* 0x040fe20000001848 */
[----:B------:R-:W2:Y:S07]  /*3390*/  LDSM.16.M88.4 R16, [R220+0x7000] ;  /* 0x00700000dc10783b */ /* 0x000eae0000000200 */
[C---:B------:R-:W-:Y:S08]  /*33a0*/  HMMA.16816.F32 R44, R20.reuse, R32, R44 ;  /* 0x00000020142c723c */ /* 0x040ff0000000182c */
[C---:B------:R-:W-:Y:S08]  /*33b0*/  HMMA.16816.F32 R40, R20.reuse, R34, R40 ;  /* 0x000000221428723c */ /* 0x040ff00000001828 */
[C---:B------:R-:W-:Y:S07]  /*33c0*/  HMMA.16816.F32 R36, R20.reuse, R24, R36 ;  /* 0x000000181424723c */ /* 0x040fee0000001824 */
[----:B------:R-:W-:Y:S01]  /*33d0*/  IADD3 R25, R0, -0x3f, RZ ;  /* 0xffffffc100197810 */ /* 0x000fe20007ffe0ff */
[----:B------:R-:W-:Y:S03]  /*33e0*/  HMMA.16816.F32 R76, R20, R26, R76 ;  /* 0x0000001a144c723c */ /* 0x000fe6000000184c */
[----:B------:R-:W-:-:S02]  /*33f0*/  ISETP.GE.AND P3, PT, R25, R92, PT ;  /* 0x0000005c1900720c */ /* 0x000fc40003f66270 */
[C---:B------:R-:W-:Y:S02]  /*3400*/  IADD3 R25, R0.reuse, -0x30, RZ ;  /* 0xffffffd000197810 */ /* 0x040fe40007ffe0ff */
[C---:B------:R-:W-:Y:S01]  /*3410*/  IADD3 R27, R0.reuse, -0x40, RZ ;  /* 0xffffffc0001b7810 */ /* 0x040fe20007ffe0ff */
[----:B------:R-:W-:Y:S01]  /*3420*/  HMMA.16816.F32 R64, R20, R52, R64 ;  /* 0x000000341440723c */ /* 0x000fe20000001840 */
[-C--:B------:R-:W-:Y:S02]  /*3430*/  ISETP.GE.AND P1, PT, R25, R92.reuse, PT ;  /* 0x0000005c1900720c */ /* 0x080fe40003f26270 */
[----:B------:R-:W-:Y:S02]  /*3440*/  ISETP.GE.AND P4, PT, R27, R92, PT ;  /* 0x0000005c1b00720c */ /* 0x000fe40003f86270 */
[----:B------:R-:W-:-:S03]  /*3450*/  IADD3 R27, R0, -0x37, RZ ;  /* 0xffffffc9001b7810 */ /* 0x000fc60007ffe0ff */
[----:B------:R-:W-:Y:S01]  /*3460*/  HMMA.16816.F32 R48, R20, R54, R48 ;  /* 0x000000361430723c */ /* 0x000fe20000001830 */
[----:B------:R-:W4:Y:S01]  /*3470*/  LDSM.16.M88.4 R20, [R220+0x7800] ;  /* 0x00780000dc14783b */ /* 0x000f220000000200 */
[----:B------:R-:W-:Y:S01]  /*3480*/  ISETP.GE.AND P0, PT, R27, R92, PT ;  /* 0x0000005c1b00720c */ /* 0x000fe20003f06270 */
[----:B------:R-:W-:-:S05]  /*3490*/  DEPBAR.LE SB0, 0x0 ;  /* 0x000080000000791a */ /* 0x000fca0000000000 */
[C---:B-1----:R-:W-:Y:S08]  /*34a0*/  HMMA.16816.F32 R8, R60.reuse, R56, R8 ;  /* 0x000000383c08723c */ /* 0x042ff00000001808 */
[C---:B------:R-:W-:Y:S08]  /*34b0*/  HMMA.16816.F32 R72, R60.reuse, R58, R72 ;  /* 0x0000003a3c48723c */ /* 0x040ff00000001848 */
[C---:B---3--:R-:W-:Y:S07]  /*34c0*/  HMMA.16816.F32 R44, R60.reuse, R12, R44 ;  /* 0x0000000c3c2c723c */ /* 0x048fee000000182c */
[----:B------:R-:W-:Y:S01]  /*34d0*/  IADD3 R13, R0, -0x2f, RZ ;  /* 0xffffffd1000d7810 */ /* 0x000fe20007ffe0ff */
[----:B--2---:R-:W-:Y:S01]  /*34e0*/  HMMA.16816.F32 R36, R60, R16, R36 ;  /* 0x000000103c24723c */ /* 0x004fe20000001824 */
[----:B------:R-:W-:-:S02]  /*34f0*/  FSEL R11, R11, -INF , !P3 ;  /* 0xff8000000b0b7808 */ /* 0x000fc40005800000 */
[-C--:B------:R-:W-:Y:S02]  /*3500*/  ISETP.GE.AND P5, PT, R13, R92.reuse, PT ;  /* 0x0000005c0d00720c */ /* 0x080fe40003fa6270 */
[C---:B------:R-:W-:Y:S02]  /*3510*/  IADD3 R13, R0.reuse, -0x27, RZ ;  /* 0xffffffd9000d7810 */ /* 0x040fe40007ffe0ff */
[----:B------:R-:W-:Y:S01]  /*3520*/  FSEL R26, R9, -INF , !P3 ;  /* 0xff800000091a7808 */ /* 0x000fe20005800000 */
[----:B------:R-:W-:Y:S01]  /*3530*/  HMMA.16816.F32 R40, R60, R14, R40 ;  /* 0x0000000e3c28723c */ /* 0x000fe20000001828 */
[----:B------:R-:W-:Y:S02]  /*3540*/  ISETP.GE.AND P3, PT, R13, R92, PT ;  /* 0x0000005c0d00720c */ /* 0x000fe40003f66270 */
[C---:B------:R-:W-:Y:S02]  /*3550*/  IADD3 R9, R0.reuse, -0x1f, RZ ;  /* 0xffffffe100097810 */ /* 0x040fe40007ffe0ff */
[----:B------:R-:W-:-:S02]  /*3560*/  IADD3 R13, R0, -0x20, RZ ;  /* 0xffffffe0000d7810 */ /* 0x000fc40007ffe0ff */
[----:B------:R-:W-:Y:S01]  /*3570*/  IADD3 R15, R0, -0x28, RZ ;  /* 0xffffffd8000f7810 */ /* 0x000fe20007ffe0ff */
[C---:B------:R-:W-:Y:S01]  /*3580*/  HMMA.16816.F32 R76, R60.reuse, R18, R76 ;  /* 0x000000123c4c723c */ /* 0x040fe2000000184c */
[----:B------:R-:W-:Y:S02]  /*3590*/  FSEL R24, R10, -INF , !P4 ;  /* 0xff8000000a187808 */ /* 0x000fe40006000000 */
[----:B------:R-:W-:Y:S02]  /*35a0*/  FSEL R25, R8, -INF , !P4 ;  /* 0xff80000008197808 */ /* 0x000fe40006000000 */
[----:B------:R-:W-:Y:S02]  /*35b0*/  ISETP.GE.AND P4, PT, R15, R92, PT ;  /* 0x0000005c0f00720c */ /* 0x000fe40003f86270 */
[----:B------:R-:W-:Y:S01]  /*35c0*/  FSEL R75, R75, -INF , !P0 ;  /* 0xff8000004b4b7808 */ /* 0x000fe20004000000 */
[----:B----4-:R-:W-:Y:S01]  /*35d0*/  HMMA.16816.F32 R64, R60, R20, R64 ;  /* 0x000000143c40723c */ /* 0x010fe20000001840 */
[----:B------:R-:W-:-:S02]  /*35e0*/  FSEL R16, R73, -INF , !P0 ;  /* 0xff80000049107808 */ /* 0x000fc40004000000 */
[----:B------:R-:W-:Y:S02]  /*35f0*/  FSEL R17, R74, -INF , !P2 ;  /* 0xff8000004a117808 */ /* 0x000fe40005000000 */
[----:B------:R-:W-:Y:S02]  /*3600*/  FSEL R72, R72, -INF , !P2 ;  /* 0xff80000048487808 */ /* 0x000fe40005000000 */
[-C--:B------:R-:W-:Y:S01]  /*3610*/  ISETP.GE.AND P0, PT, R9, R92.reuse, PT ;  /* 0x0000005c0900720c */ /* 0x080fe20003f06270 */
[----:B------:R-:W-:Y:S01]  /*3620*/  HMMA.16816.F32 R48, R60, R22, R48 ;  /* 0x000000163c30723c */ /* 0x000fe20000001830 */
[C---:B------:R-:W-:Y:S02]  /*3630*/  IADD3 R15, R0.reuse, -0x18, RZ ;  /* 0xffffffe8000f7810 */ /* 0x040fe40007ffe0ff */
[----:B------:R-:W-:Y:S02]  /*3640*/  ISETP.GE.AND P2, PT, R13, R92, PT ;  /* 0x0000005c0d00720c */ /* 0x000fe40003f46270 */
[----:B------:R-:W-:-:S02]  /*3650*/  IADD3 R13, R0, -0x17, RZ ;  /* 0xffffffe9000d7810 */ /* 0x000fc40007ffe0ff */
[----:B------:R-:W-:Y:S02]  /*3660*/  FSEL R9, R46, -INF , !P1 ;  /* 0xff8000002e097808 */ /* 0x000fe40004800000 */
[----:B------:R-:W-:Y:S02]  /*3670*/  FSEL R14, R44, -INF , !P1 ;  /* 0xff8000002c0e7808 */ /* 0x000fe40004800000 */
[----:B------:R-:W-:Y:S02]  /*3680*/  ISETP.GE.AND P1, PT, R15, R92, PT ;  /* 0x0000005c0f00720c */ /* 0x000fe40003f26270 */
[----:B------:R-:W-:Y:S02]  /*3690*/  FSEL R203, R39, -INF , !P0 ;  /* 0xff80000027cb7808 */ /* 0x000fe40004000000 */
[----:B------:R-:W-:Y:S02]  /*36a0*/  FSEL R184, R37, -INF , !P0 ;  /* 0xff80000025b87808 */ /* 0x000fe40004000000 */
[----:B------:R-:W-:-:S02]  /*36b0*/  FSEL R15, R47, -INF , !P5 ;  /* 0xff8000002f0f7808 */ /* 0x000fc40006800000 */
[----:B------:R-:W-:Y:S02]  /*36c0*/  FSEL R12, R45, -INF , !P5 ;  /* 0xff8000002d0c7808 */ /* 0x000fe40006800000 */
[----:B------:R-:W-:Y:S02]  /*36d0*/  ISETP.GT.AND P0, PT, R2, 0x1, PT ;  /* 0x000000010200780c */ /* 0x000fe40003f04270 */
[----:B------:R-:W-:Y:S02]  /*36e0*/  ISETP.GE.AND P5, PT, R13, R92, PT ;  /* 0x0000005c0d00720c */ /* 0x000fe40003fa6270 */
[C---:B------:R-:W-:Y:S02]  /*36f0*/  IADD3 R13, R0.reuse, -0x10, RZ ;  /* 0xfffffff0000d7810 */ /* 0x040fe40007ffe0ff */
[----:B------:R-:W-:Y:S02]  /*3700*/  IADD3 R19, R0, -0xf, RZ ;  /* 0xfffffff100137810 */ /* 0x000fe40007ffe0ff */
[----:B------:R-:W-:-:S02]  /*3710*/  FSEL R21, R42, -INF , !P4 ;  /* 0xff8000002a157808 */ /* 0x000fc40006000000 */
[----:B------:R-:W-:Y:S02]  /*3720*/  FSEL R10, R40, -INF , !P4 ;  /* 0xff800000280a7808 */ /* 0x000fe40006000000 */
[-C--:B------:R-:W-:Y:S02]  /*3730*/  ISETP.GE.AND P4, PT, R13, R92.reuse, PT ;  /* 0x0000005c0d00720c */ /* 0x080fe40003f86270 */
[----:B------:R-:W-:Y:S02]  /*3740*/  FSEL R13, R43, -INF , !P3 ;  /* 0xff8000002b0d7808 */ /* 0x000fe40005800000 */
[----:B------:R-:W-:Y:S02]  /*3750*/  FSEL R8, R41, -INF , !P3 ;  /* 0xff80000029087808 */ /* 0x000fe40005800000 */
[----:B------:R-:W-:Y:S02]  /*3760*/  ISETP.GE.AND P3, PT, R19, R92, PT ;  /* 0x0000005c1300720c */ /* 0x000fe40003f66270 */
[----:B------:R-:W-:-:S02]  /*3770*/  IADD3 R19, R0, -0x8, RZ ;  /* 0xfffffff800137810 */ /* 0x000fc40007ffe0ff */
[----:B------:R-:W-:Y:S01]  /*3780*/  IADD3 R23, R0, -0x7, RZ ;  /* 0xfffffff900177810 */ /* 0x000fe20007ffe0ff */
[----:B------:R-:W-:Y:S01]  /*3790*/  IMAD.IADD R0, R90, 0x1, R85 ;  /* 0x000000015a007824 */ /* 0x000fe200078e0255 */
[----:B------:R-:W-:Y:S02]  /*37a0*/  FSEL R191, R38, -INF , !P2 ;  /* 0xff80000026bf7808 */ /* 0x000fe40005000000 */
[----:B------:R-:W-:Y:S02]  /*37b0*/  FSEL R194, R36, -INF , !P2 ;  /* 0xff80000024c27808 */ /* 0x000fe40005000000 */
[----:B------:R-:W-:Y:S02]  /*37c0*/  FSEL R201, R78, -INF , !P1 ;  /* 0xff8000004ec97808 */ /* 0x000fe40004800000 */
[----:B------:R-:W-:Y:S02]  /*37d0*/  FSEL R186, R76, -INF , !P1 ;  /* 0xff8000004cba7808 */ /* 0x000fe40004800000 */
[----:B------:R-:W-:-:S02]  /*37e0*/  FSEL R195, R67, -INF , !P3 ;  /* 0xff80000043c37808 */ /* 0x000fc40005800000 */
[----:B------:R-:W-:Y:S01]  /*37f0*/  FSEL R200, R65, -INF , !P3 ;  /* 0xff80000041c87808 */ /* 0x000fe20005800000 */
[----:B------:R-:W-:Y:S01]  /*3800*/  BAR.SYNC.DEFER_BLOCKING 0x0 ;  /* 0x0000000000007b1d */ /* 0x000fe20000010000 */
[-C--:B------:R-:W-:Y:S02]  /*3810*/  ISETP.GE.AND P2, PT, R19, R92.reuse, PT ;  /* 0x0000005c1300720c */ /* 0x080fe40003f46270 */
[----:B------:R-:W-:Y:S02]  /*3820*/  ISETP.GE.AND P1, PT, R23, R92, PT ;  /* 0x0000005c1700720c */ /* 0x000fe40003f26270 */
[----:B------:R-:W-:Y:S02]  /*3830*/  @!P0 LEA R242, P3, R86, c[0x0][0x168], 0x1 ;  /* 0x00005a0056f28a11 */ /* 0x000fe400078608ff */
        /* <DEDUP_REMOVED lines=8> */
[----:B------:R-:W-:Y:S01]  /*38c0*/  @!P0 LEA.HI.X R243, R86, c[0x0][0x16c], R89, 0x1, P3 ;  /* 0x00005b0056f38a11 */ /* 0x000fe200018f0c59 */
[----:B------:R-:W-:Y:S05]  /*38d0*/  @!P0 BRA `(.L_x_3924) ;  /* 0x000005d000008947 */ /* 0x000fea0003800000 */
[----:B------:R-:W-:Y:S05]  /*38e0*/  @!P6 BRA `(.L_x_3925) ;  /* 0x000003900000e947 */ /* 0x000fea0003800000 */
[----:B------:R-:W1:Y:S01]  /*38f0*/  I2F.RP R20, R84 ;  /* 0x0000005400147306 */ /* 0x000e620000209400 */
[----:B------:R-:W-:Y:S02]  /*3900*/  IADD3 R22, R4, -0x80, RZ ;  /* 0xffffff8004167810 */ /* 0x000fe40007ffe0ff */
[----:B------:R-:W-:Y:S02]  /*3910*/  IABS R18, R3 ;  /* 0x0000000300127213 */ /* 0x000fe40000000000 */
[----:B------:R-:W-:Y:S02]  /*3920*/  IABS R4, R22 ;  /* 0x0000001600047213 */ /* 0x000fe40000000000 */
[----:B------:R-:W-:Y:S02]  /*3930*/  LOP3.LUT R3, R3, c[0x0][0x2d0], RZ, 0x3c, !PT ;  /* 0x0000b40003037a12 */ /* 0x000fe400078e3cff */
[----:B------:R-:W-:-:S02]  /*3940*/  LOP3.LUT R22, R22, c[0x0][0x2d0], RZ, 0x3c, !PT ;  /* 0x0000b40016167a12 */ /* 0x000fc400078e3cff */
        /* <DEDUP_REMOVED lines=10> */
[----:B------:R-:W-:Y:S01]  /*39f0*/  IMAD.HI.U32 R20, R19, R4, RZ ;  /* 0x0000000413147227 */ /* 0x000fe200078e00ff */
[----:B------:R-:W-:-:S03]  /*3a00*/  IADD3 R23, -R27, RZ, RZ ;  /* 0x000000ff1b177210 */ /* 0x000fc60007ffe1ff */
[----:B------:R-:W-:Y:S02]  /*3a10*/  IMAD.MOV R19, RZ, RZ, -R20 ;  /* 0x000000ffff137224 */ /* 0x000fe400078e0a14 */
[C---:B------:R-:W-:Y:S01]  /*3a20*/  IMAD R23, R84.reuse, R23, R18 ;  /* 0x0000001754177224 */ /* 0x040fe200078e0212 */
[----:B------:R-:W-:Y:S01]  /*3a30*/  LOP3.LUT R18, RZ, c[0x0][0x2d0], RZ, 0x33, !PT ;  /* 0x0000b400ff127a12 */ /* 0x000fe200078e33ff */
        /* <DEDUP_REMOVED lines=9> */
[----:B------:R-:W-:-:S07]  /*3ad0*/  ISETP.NE.AND P1, PT, RZ, c[0x0][0x2d0], PT ;  /* 0x0000b400ff007a0c */ /* 0x000fce0003f25270 */
[----:B------:R-:W-:Y:S02]  /*3ae0*/  @P5 IADD3 R27, R27, 0x1, RZ ;  /* 0x000000011b1b5810 */ /* 0x000fe40007ffe0ff */
[----:B------:R-:W-:-:S03]  /*3af0*/  @P4 IADD3 R20, R20, 0x1, RZ ;  /* 0x0000000114144810 */ /* 0x000fc60007ffe0ff */
[----:B------:R-:W-:Y:S02]  /*3b00*/  @!P2 IMAD.MOV R27, RZ, RZ, -R27 ;  /* 0x000000ffff1ba224 */ /* 0x000fe400078e0a1b */
[----:B------:R-:W-:-:S03]  /*3b10*/  @!P0 IMAD.MOV R20, RZ, RZ, -R20 ;  /* 0x000000ffff148224 */ /* 0x000fc600078e0a14 */
[C---:B------:R-:W-:Y:S02]  /*3b20*/  SEL R3, R18.reuse, R27, !P1 ;  /* 0x0000001b12037207 */ /* 0x040fe40004800000 */
[----:B------:R-:W-:-:S03]  /*3b30*/  SEL R18, R18, R20, !P1 ;  /* 0x0000001412127207 */ /* 0x000fc60004800000 */
[----:B------:R-:W-:-:S04]  /*3b40*/  IMAD.WIDE R30, R3, 0x4, R238 ;  /* 0x00000004031e7825 */ /* 0x000fc800078e02ee */
[----:B------:R-:W-:Y:S01]  /*3b50*/  IMAD.WIDE R28, R18, 0x4, R238 ;  /* 0x00000004121c7825 */ /* 0x000fe200078e02ee */
[----:B------:R-:W2:Y:S04]  /*3b60*/  LDG.E R4, [R30.64] ;  /* 0x0000000c1e047981 */ /* 0x000ea8000c1e1900 */
[----:B------:R-:W2:Y:S01]  /*3b70*/  LDG.E R19, [R28.64] ;  /* 0x0000000c1c137981 */ /* 0x000ea2000c1e1900 */
[----:B------:R-:W-:Y:S01]  /*3b80*/  IADD3 R3, R3, -R18, RZ ;  /* 0x8000001203037210 */ /* 0x000fe20007ffe0ff */
[----:B------:R-:W-:-:S04]  /*3b90*/  IMAD.MOV.U32 R18, RZ, RZ, 0x40 ;  /* 0x00000040ff127424 */ /* 0x000fc800078e00ff */
[----:B------:R-:W-:-:S04]  /*3ba0*/  IMAD R18, R3, c[0x0][0x2d0], -R18 ;  /* 0x0000b40003127a24 */ /* 0x000fc800078e0a12 */
[----:B------:R-:W-:Y:S01]  /*3bb0*/  IMAD.WIDE.U32 R22, R18, c[0x0][0x198], RZ ;  /* 0x0000660012167a25 */ /* 0x000fe200078e00ff */
[----:B------:R-:W-:-:S05]  /*3bc0*/  SHF.R.S32.HI R3, RZ, 0x1f, R18 ;  /* 0x0000001fff037819 */ /* 0x000fca0000011412 */
[----:B------:R-:W-:-:S04]  /*3bd0*/  IMAD R3, R3, c[0x0][0x198], RZ ;  /* 0x0000660003037a24 */ /* 0x000fc800078e02ff */
[----:B------:R-:W-:-:S05]  /*3be0*/  IMAD R3, R18, c[0x0][0x19c], R3 ;  /* 0x0000670012037a24 */ /* 0x000fca00078e0203 */
[----:B------:R-:W-:Y:S01]  /*3bf0*/  IADD3 R23, R23, R3, RZ ;  /* 0x0000000317177210 */ /* 0x000fe20007ffe0ff */
[----:B--2---:R-:W-:-:S04]  /*3c00*/  IMAD.IADD R19, R19, 0x1, -R4 ;  /* 0x0000000113137824 */ /* 0x004fc800078e0a04 */
[----:B------:R-:W-:Y:S01]  /*3c10*/  IMAD.WIDE.U32 R22, R19, c[0x0][0x180], R22 ;  /* 0x0000600013167a25 */ /* 0x000fe200078e0016 */
[----:B------:R-:W-:-:S05]  /*3c20*/  SHF.R.S32.HI R4, RZ, 0x1f, R19 ;  /* 0x0000001fff047819 */ /* 0x000fca0000011413 */
[----:B------:R-:W-:-:S04]  /*3c30*/  IMAD R4, R4, c[0x0][0x180], RZ ;  /* 0x0000600004047a24 */ /* 0x000fc800078e02ff */
[----:B------:R-:W-:-:S04]  /*3c40*/  IMAD R4, R19, c[0x0][0x184], R4 ;  /* 0x0000610013047a24 */ /* 0x000fc800078e0204 */
[----:B------:R-:W-:Y:S01]  /*3c50*/  IMAD.IADD R3, R23, 0x1, R4 ;  /* 0x0000000117037824 */ /* 0x000fe200078e0204 */
[----:B------:R-:W-:Y:S01]  /*3c60*/  MOV R4, R22 ;  /* 0x0000001600047202 */ /* 0x000fe20000000f00 */
[----:B------:R-:W-:Y:S05]  /*3c70*/  BRA `(.L_x_3926) ;  /* 0x0000002000007947 */ /* 0x000fea0003800000 */
.L_x_3925:
[----:B------:R-:W-:-:S04]  /*3c80*/  LEA R4, -R6, RZ, 0x6 ;  /* 0x000000ff06047211 */ /* 0x000fc800078e31ff */
[----:B------:R-:W-:Y:S02]  /*3c90*/  SHF.R.S32.HI R3, RZ, 0x1f, R4 ;  /* 0x0000001fff037819 */ /* 0x000fe40000011404 */
.L_x_3926:
[----:B------:R-:W-:Y:S01]  /*3ca0*/  IADD3 R86, P0, R4, R86, RZ ;  /* 0x0000005604567210 */ /* 0x000fe20007f1e0ff */
[----:B------:R-:W-:Y:S02]  /*3cb0*/  IMAD.MOV.U32 R23, RZ, RZ, 0x5 ;  /* 0x00000005ff177424 */ /* 0x000fe400078e00ff */
[----:B------:R-:W-:Y:S01]  /*3cc0*/  IMAD.SHL.U32 R19, R6, 0x20, RZ ;  /* 0x0000002006137824 */ /* 0x000fe200078e00ff */
[----:B------:R-:W-:Y:S01]  /*3cd0*/  LEA R242, P1, R86, c[0x0][0x168], 0x1 ;  /* 0x00005a0056f27a11 */ /* 0x000fe200078208ff */
[----:B------:R-:W-:Y:S01]  /*3ce0*/  IMAD.X R3, R3, 0x1, R89, P0 ;  /* 0x0000000103037824 */ /* 0x000fe200000e0659 */
[----:B------:R-:W-:Y:S02]  /*3cf0*/  SHF.L.U64.HI R6, R6, R23, c[0x0][0x19c] ;  /* 0x0000670006067619 */ /* 0x000fe40000010217 */
[----:B------:R-:W-:Y:S02]  /*3d00*/  IADD3 R22, P0, R19, R242, RZ ;  /* 0x000000f213167210 */ /* 0x000fe40007f1e0ff */
[----:B------:R-:W-:-:S02]  /*3d10*/  LEA.HI.X R243, R86, c[0x0][0x16c], R3, 0x1, P1 ;  /* 0x00005b0056f37a11 */ /* 0x000fc400008f0c03 */
[----:B------:R-:W-:-:S03]  /*3d20*/  IADD3 R18, P1, R19, R22, RZ ;  /* 0x0000001613127210 */ /* 0x000fc60007f3e0ff */
[C---:B------:R-:W-:Y:S01]  /*3d30*/  IMAD.X R23, R6.reuse, 0x1, R243, P0 ;  /* 0x0000000106177824 */ /* 0x040fe200000e06f3 */
[----:B------:R-:W-:Y:S01]  /*3d40*/  @!PT LDS RZ, [RZ] ;  /* 0x00000000fffff984 */ /* 0x000fe20000000800 */
[----:B------:R-:W-:Y:S01]  /*3d50*/  @!PT LDS RZ, [RZ] ;  /* 0x00000000fffff984 */ /* 0x000fe20000000800 */
[----:B------:R-:W-:Y:S01]  /*3d60*/  @!PT LDS RZ, [RZ] ;  /* 0x00000000fffff984 */ /* 0x000fe20000000800 */
[----:B------:R1:W-:Y:S01]  /*3d70*/  LDGSTS.E.BYPASS.LTC128B.128 [R237+0x8000], [R242.64] ;  /* 0x08000000f2ed7fae */ /* 0x0003e2000b901d4c */
[----:B------:R-:W-:Y:S02]  /*3d80*/  IADD3 R28, P0, R19, R18, RZ ;  /* 0x00000012131c7210 */ /* 0x000fe40007f1e0ff */
[C---:B------:R-:W-:Y:S01]  /*3d90*/  IMAD.X R19, R6.reuse, 0x1, R23, P1 ;  /* 0x0000000106137824 */ /* 0x040fe200008e0617 */
[----:B------:R1:W-:Y:S03]  /*3da0*/  LDGSTS.E.BYPASS.LTC128B.128 [R237+0xa000], [R242.64+0x80] ;  /* 0x0a000080f2ed7fae */ /* 0x0003e6000b901d4c */
[----:B------:R-:W-:Y:S01]  /*3db0*/  IMAD.X R29, R6, 0x1, R19, P0 ;  /* 0x00000001061d7824 */ /* 0x000fe200000e0613 */
[----:B------:R1:W-:Y:S04]  /*3dc0*/  LDGSTS.E.BYPASS.LTC128B.128 [R237+0xc000], [R242.64+0x100] ;  /* 0x0c000100f2ed7fae */ /* 0x0003e8000b901d4c */
[----:B------:R1:W-:Y:S04]  /*3dd0*/  LDGSTS.E.BYPASS.LTC128B.128 [R237+0xe000], [R242.64+0x180] ;  /* 0x0e000180f2ed7fae */ /* 0x0003e8000b901d4c */
[----:B------:R1:W-:Y:S04]  /*3de0*/  LDGSTS.E.BYPASS.LTC128B.128 [R237+0x8800], [R22.64] ;  /* 0x0880000016ed7fae */ /* 0x0003e8000b901d4c */
[----:B------:R1:W-:Y:S04]  /*3df0*/  LDGSTS.E.BYPASS.LTC128B.128 [R237+0xa800], [R22.64+0x80] ;  /* 0x0a80008016ed7fae */ /* 0x0003e8000b901d4c */
        /* <DEDUP_REMOVED lines=10> */
[----:B------:R-:W0:Y:S02]  /*3ea0*/  LDGDEPBAR ;  /* 0x00000000000079af */ /* 0x000e240000000000 */
.L_x_3924:
        /* <DEDUP_REMOVED lines=27> */
[----:B-1----:R-:W-:Y:S02]  /*4060*/  FMNMX.FTZ R23, R189, R4, !PT ;  /* 0x00000004bd177209 */ /* 0x002fe40007810000 */
[----:B------:R-:W-:Y:S02]  /*4070*/  FMNMX.FTZ R6, R196, R3, !PT ;  /* 0x00000003c4067209 */ /* 0x000fe40007810000 */
[----:B------:R-:W-:Y:S02]  /*4080*/  FMNMX.FTZ R23, R188, R23, !PT ;  /* 0x00000017bc177209 */ /* 0x000fe40007810000 */
[----:B------:R-:W-:Y:S01]  /*4090*/  SHF.L.U32 R228, R0, 0x1, RZ ;  /* 0x0000000100e47819 */ /* 0x000fe200000006ff */
[----:B------:R-:W1:Y:S03]  /*40a0*/  SHFL.BFLY PT, R19, R6, 0x2, 0x1f ;  /* 0x0c401f0006137f89 */ /* 0x000e6600000e0000 */
[-C--:B------:R-:W-:Y:S01]  /*40b0*/  LEA R226, R7, R228.reuse, 0x1 ;  /* 0x000000e407e27211 */ /* 0x080fe200078e08ff */
[----:B------:R-:W2:Y:S01]  /*40c0*/  SHFL.BFLY PT, R4, R23, 0x2, 0x1f ;  /* 0x0c401f0017047f89 */ /* 0x000ea200000e0000 */
[----:B------:R-:W-:-:S02]  /*40d0*/  LEA R225, R5, R228, 0x1 ;  /* 0x000000e405e17211 */ /* 0x000fc400078e08ff */
        /* <DEDUP_REMOVED lines=10> */
[----:B------:R-:W3:Y:S04]  /*4180*/  LDSM.16.MT88.4 R76, [R226+0x12000] ;  /* 0x01200000e24c783b */ /* 0x000ee80000004200 */
[----:B------:R-:W4:Y:S04]  /*4190*/  LDSM.16.MT88.4 R84, [R225+0x12000] ;  /* 0x01200000e154783b */ /* 0x000f280000004200 */
[----:B------:R-:W5:Y:S04]  /*41a0*/  LDSM.16.MT88.4 R92, [R224+0x12000] ;  /* 0x01200000e05c783b */ /* 0x000f680000004200 */
[----:B------:R-:W3:Y:S01]  /*41b0*/  LDSM.16.MT88.4 R100, [R228+0x14000] ;  /* 0x01400000e464783b */ /* 0x000ee20000004200 */
[----:B-1----:R-:W-:-:S03]  /*41c0*/  FMNMX.FTZ R164, R19, R164, !PT ;  /* 0x000000a413a47209 */ /* 0x002fc60007810000 */
[----:B------:R-:W1:Y:S01]  /*41d0*/  LDSM.16.MT88.4 R108, [R226+0x14000] ;  /* 0x01400000e26c783b */ /* 0x000e620000004200 */
[----:B--2---:R-:W-:Y:S01]  /*41e0*/  FMNMX.FTZ R3, R4, R3, !PT ;  /* 0x0000000304037209 */ /* 0x004fe20007810000 */
[C---:B------:R-:W-:Y:S01]  /*41f0*/  FMUL.FTZ R199, R164.reuse, c[0x0][0x23c] ;  /* 0x00008f00a4c77a20 */ /* 0x040fe20000410000 */
[----:B------:R-:W-:Y:S01]  /*4200*/  FSETP.NEU.FTZ.AND P0, PT, R164, -INF , PT ;  /* 0xff800000a400780b */ /* 0x000fe20003f1d000 */
[----:B------:R-:W2:Y:S02]  /*4210*/  LDSM.16.MT88.4 R116, [R225+0x14000] ;  /* 0x01400000e174783b */ /* 0x000ea40000004200 */
[----:B------:R-:W-:Y:S01]  /*4220*/  FMUL.FTZ R190, R3, c[0x0][0x23c] ;  /* 0x00008f0003be7a20 */ /* 0x000fe20000410000 */
[----:B------:R-:W-:Y:S01]  /*4230*/  FSEL R199, R199, RZ, P0 ;  /* 0x000000ffc7c77208 */ /* 0x000fe20000000000 */
[----:B------:R-:W1:Y:S01]  /*4240*/  LDSM.16.MT88.4 R124, [R224+0x14000] ;  /* 0x01400000e07c783b */ /* 0x000e620000004200 */
[----:B------:R-:W-:-:S03]  /*4250*/  FSETP.NEU.FTZ.AND P0, PT, R3, -INF , PT ;  /* 0xff8000000300780b */ /* 0x000fc60003f1d000 */
[--C-:B------:R-:W-:Y:S01]  /*4260*/  FFMA.FTZ R180, R25, c[0x0][0x23c], -R199.reuse ;  /* 0x00008f0019b47a23 */ /* 0x100fe200000108c7 */
[----:B------:R-:W-:Y:S01]  /*4270*/  FSEL R190, R190, RZ, P0 ;  /* 0x000000ffbebe7208 */ /* 0x000fe20000000000 */
[--C-:B------:R-:W-:Y:S01]  /*4280*/  FFMA.FTZ R179, R26, c[0x0][0x23c], -R199.reuse ;  /* 0x00008f001ab37a23 */ /* 0x100fe200000108c7 */
[----:B------:R-:W1:Y:S01]  /*4290*/  LDSM.16.MT88.4 R132, [R228+0x16000] ;  /* 0x01600000e484783b */ /* 0x000e620000004200 */
[--C-:B------:R-:W-:Y:S01]  /*42a0*/  FFMA.FTZ R177, R72, c[0x0][0x23c], -R199.reuse ;  /* 0x00008f0048b17a23 */ /* 0x100fe200000108c7 */
[----:B------:R-:W-:Y:S01]  /*42b0*/  ISETP.GE.AND P0, PT, R2, 0x2, PT ;  /* 0x000000020200780c */ /* 0x000fe20003f06270 */
[----:B------:R-:W-:Y:S01]  /*42c0*/  FFMA.FTZ R174, R16, c[0x0][0x23c], -R199 ;  /* 0x00008f0010ae7a23 */ /* 0x000fe200000108c7 */
[----:B------:R-:W1:Y:S01]  /*42d0*/  LDSM.16.MT88.4 R156, [R226+0x16000] ;  /* 0x01600000e29c783b */ /* 0x000e620000004200 */
[--C-:B------:R-:W-:Y:S01]  /*42e0*/  FFMA.FTZ R182, R24, c[0x0][0x23c], -R190.reuse ;  /* 0x00008f0018b67a23 */ /* 0x100fe200000108be */
[----:B------:R-:W-:Y:S01]  /*42f0*/  MUFU.EX2 R180, R180 ;  /* 0x000000b400b47308 */ /* 0x000fe20000000800 */
[--C-:B------:R-:W-:Y:S01]  /*4300*/  FFMA.FTZ R181, R11, c[0x0][0x23c], -R190.reuse ;  /* 0x00008f000bb57a23 */ /* 0x100fe200000108be */
[----:B------:R-:W1:Y:S01]  /*4310*/  LDSM.16.MT88.4 R144, [R225+0x16000] ;  /* 0x01600000e190783b */ /* 0x000e620000004200 */
[----:B------:R-:W-:-:S02]  /*4320*/  FFMA.FTZ R183, R17, c[0x0][0x23c], -R190 ;  /* 0x00008f0011b77a23 */ /* 0x000fc400000108be */
[--C-:B------:R-:W-:Y:S01]  /*4330*/  FFMA.FTZ R176, R75, c[0x0][0x23c], -R190.reuse ;  /* 0x00008f004bb07a23 */ /* 0x100fe200000108be */
[----:B------:R-:W1:Y:S01]  /*4340*/  LDSM.16.MT88.4 R4, [R224+0x16000] ;  /* 0x01600000e004783b */ /* 0x000e620000004200 */
[--C-:B------:R-:W-:Y:S01]  /*4350*/  FFMA.FTZ R172, R10, c[0x0][0x23c], -R199.reuse ;  /* 0x00008f000aac7a23 */ /* 0x100fe200000108c7 */
[----:B------:R-:W2:Y:S01]  /*4360*/  MUFU.EX2 R179, R179 ;  /* 0x000000b300b37308 */ /* 0x000ea20000000800 */
[--C-:B------:R-:W-:Y:S01]  /*4370*/  FFMA.FTZ R165, R8, c[0x0][0x23c], -R199.reuse ;  /* 0x00008f0008a57a23 */ /* 0x100fe200000108c7 */
[----:B------:R-:W-:Y:S01]  /*4380*/  LDSM.16.MT88.4 R16, [R228+0x10800] ;  /* 0x01080000e410783b */ /* 0x000fe20000004200 */
[--C-:B------:R-:W-:Y:S02]  /*4390*/  FFMA.FTZ R175, R9, c[0x0][0x23c], -R190.reuse ;  /* 0x00008f0009af7a23 */ /* 0x100fe400000108be */
[--C-:B------:R-:W-:Y:S01]  /*43a0*/  FFMA.FTZ R178, R14, c[0x0][0x23c], -R199.reuse ;  /* 0x00008f000eb27a23 */ /* 0x100fe200000108c7 */
[----:B------:R-:W1:Y:S01]  /*43b0*/  LDSM.16.MT88.4 R8, [R226+0x10800] ;  /* 0x01080000e208783b */ /* 0x000e620000004200 */
[----:B------:R-:W-:Y:S01]  /*43c0*/  FFMA.FTZ R173, R12, c[0x0][0x23c], -R199 ;  /* 0x00008f000cad7a23 */ /* 0x000fe200000108c7 */
[----:B------:R-:W-:Y:S01]  /*43d0*/  MUFU.EX2 R177, R177 ;  /* 0x000000b100b17308 */ /* 0x000fe20000000800 */
[--C-:B------:R-:W-:Y:S01]  /*43e0*/  FFMA.FTZ R166, R15, c[0x0][0x23c], -R190.reuse ;  /* 0x00008f000fa67a23 */ /* 0x100fe200000108be */
[----:B------:R-:W-:Y:S01]  /*43f0*/  LDSM.16.MT88.4 R28, [R228+0x14800] ;  /* 0x01480000e41c783b */ /* 0x000fe20000004200 */
[----:B------:R-:W-:-:S02]  /*4400*/  FFMA.FTZ R167, R21, c[0x0][0x23c], -R190 ;  /* 0x00008f0015a77a23 */ /* 0x000fc400000108be */
[--C-:B------:R-:W-:Y:S01]  /*4410*/  FFMA.FTZ R0, R13, c[0x0][0x23c], -R190.reuse ;  /* 0x00008f000d007a23 */ /* 0x100fe200000108be */
[----:B------:R-:W-:Y:S01]  /*4420*/  LDSM.16.MT88.4 R20, [R225+0x10800] ;  /* 0x01080000e114783b */ /* 0x000fe20000004200 */
[--C-:B------:R-:W-:Y:S01]  /*4430*/  FFMA.FTZ R185, R194, c[0x0][0x23c], -R199.reuse ;  /* 0x00008f00c2b97a23 */ /* 0x100fe200000108c7 */
[----:B------:R-:W3:Y:S01]  /*4440*/  MUFU.EX2 R174, R174 ;  /* 0x000000ae00ae7308 */ /* 0x000ee20000000800 */
[----:B--2---:R-:W-:Y:S01]  /*4450*/  F2FP.PACK_AB R148, R179, R180 ;  /* 0x000000b4b394723e */ /* 0x004fe200000000ff */
[----:B------:R-:W2:Y:S01]  /*4460*/  LDSM.16.MT88.4 R12, [R224+0x10800] ;  /* 0x01080000e00c783b */ /* 0x000ea20000004200 */
        /* <DEDUP_REMOVED lines=9> */
[----:B------:R-:W-:Y:S01]  /*4500*/  LDSM.16.MT88.4 R24, [R226+0x14800] ;  /* 0x01480000e218783b */ /* 0x000fe20000004200 */
[----:B------:R-:W-:Y:S01]  /*4510*/  FFMA.FTZ R193, R193, c[0x0][0x23c], -R190 ;  /* 0x00008f00c1c17a23 */ /* 0x000fe200000108be */
[----:B------:R-:W1:Y:S01]  /*4520*/  MUFU.EX2 R181, R181 ;  /* 0x000000b500b57308 */ /* 0x000e620000000800 */
[----:B---3--:R-:W-:Y:S01]  /*4530*/  F2FP.PACK_AB R150, R174, R177 ;  /* 0x000000b1ae96723e */ /* 0x008fe200000000ff */
        /* <DEDUP_REMOVED lines=8> */
[----:B------:R-:W3:Y:S01]  /*45c0*/  MUFU.EX2 R176, R176 ;  /* 0x000000b000b07308 */ /* 0x000ee20000000800 */
[----:B-1----:R-:W-:Y:S01]  /*45d0*/  F2FP.PACK_AB R149, R181, R182 ;  /* 0x000000b6b595723e */ /* 0x002fe200000000ff */
[----:B------:R-:W-:Y:S02]  /*45e0*/  FFMA.FTZ R188, R188, c[0x0][0x23c], -R190 ;  /* 0x00008f00bcbc7a23 */ /* 0x000fe400000108be */
[----:B------:R-:W-:Y:S02]  /*45f0*/  FADD.FTZ R180, R180, R179 ;  /* 0x000000b3b4b47221 */ /* 0x000fe40000010000 */
[----:B------:R-:W-:-:S02]  /*4600*/  FADD.FTZ R182, R182, R181 ;  /* 0x000000b5b6b67221 */ /* 0x000fc40000010000 */
[----:B------:R-:W-:Y:S01]  /*4610*/  MUFU.EX2 R178, R178 ;  /* 0x000000b200b27308 */ /* 0x000fe20000000800 */
[----:B------:R-:W-:-:S04]  /*4620*/  FADD.FTZ R177, R177, R180 ;  /* 0x000000b4b1b17221 */ /* 0x000fc80000010000 */
[----:B------:R-:W-:Y:S01]  /*4630*/  FADD.FTZ R177, R174, R177 ;  /* 0x000000b1aeb17221 */ /* 0x000fe20000010000 */
[----:B---3--:R-:W-:Y:S02]  /*4640*/  F2FP.PACK_AB R151, R176, R183 ;  /* 0x000000b7b097723e */ /* 0x008fe400000000ff */
        /* <DEDUP_REMOVED lines=14> */
[----:B------:R-:W1:Y:S06]  /*4730*/  MUFU.EX2 R0, R0 ;  /* 0x0000000000007308 */ /* 0x000e6c0000000800 */
[C---:B------:R-:W-:Y:S02]  /*4740*/  HMMA.16816.F32 R72, R148.reuse, R76, RZ ;  /* 0x0000004c9448723c */ /* 0x040fe400000018ff */
[----:B------:R-:W-:Y:S06]  /*4750*/  MUFU.EX2 R185, R185 ;  /* 0x000000b900b97308 */ /* 0x000fec0000000800 */
[C---:B----4-:R-:W-:Y:S02]  /*4760*/  HMMA.16816.F32 R80, R148.reuse, R84, RZ ;  /* 0x000000549450723c */ /* 0x050fe400000018ff */
[----:B------:R-:W4:Y:S06]  /*4770*/  MUFU.EX2 R184, R184 ;  /* 0x000000b800b87308 */ /* 0x000f2c0000000800 */
[C---:B-----5:R-:W-:Y:S02]  /*4780*/  HMMA.16816.F32 R88, R148.reuse, R92, RZ ;  /* 0x0000005c9458723c */ /* 0x060fe400000018ff */
        /* <DEDUP_REMOVED lines=97> */
[----:B----4-:R-:W-:Y:S01]  /*4da0*/  F2FP.PACK_AB R4, R184, R185 ;  /* 0x000000b9b804723e */ /* 0x010fe200000000ff */
[----:B------:R-:W-:Y:S01]  /*4db0*/  FADD.FTZ R185, R185, R172 ;  /* 0x000000acb9b97221 */ /* 0x000fe20000010000 */
[----:B-----5:R-:W-:Y:S01]  /*4dc0*/  F2FP.PACK_AB R5, R194, R191 ;  /* 0x000000bfc205723e */ /* 0x020fe200000000ff */
        /* <DEDUP_REMOVED lines=27> */
[C---:B------:R-:W-:Y:S08]  /*4f80*/  HMMA.16816.F32 R80, R4.reuse, R32, R80 ;  /* 0x000000200450723c */ /* 0x040ff00000001850 */
[C---:B------:R-:W-:Y:S01]  /*4f90*/  HMMA.16816.F32 R84, R4.reuse, R34, R84 ;  /* 0x000000220454723c */ /* 0x040fe20000001854 */
[----:B------:R-:W-:Y:S07]  /*4fa0*/  LDSM.16.MT88.4 R32, [R224+0x17000] ;  /* 0x01700000e020783b */ /* 0x000fee0000004200 */
        /* <DEDUP_REMOVED lines=77> */
[C---:B------:R-:W-:Y:S08]  /*5480*/  HMMA.16816.F32 R152, R4.reuse, R16, R152 ;  /* 0x000000100498723c */ /* 0x040ff00000001898 */
[----:B------:R-:W-:Y:S01]  /*5490*/  HMMA.16816.F32 R148, R4, R18, R148 ;  /* 0x000000120494723c */ /* 0x000fe20000001894 */
[----:B------:R-:W-:Y:S07]  /*54a0*/  @!P0 BRA `(.L_x_3927) ;  /* 0x0000386000008947 */ /* 0x000fee0003800000 */
[----:B------:R-:W-:Y:S01]  /*54b0*/  ULDC UR10, c[0x0][0x1a0] ;  /* 0x00006800000a7ab9 */ /* 0x000fe20000000800 */
[----:B------:R-:W-:Y:S01]  /*54c0*/  IADD3 R246, R2, -0x2, RZ ;  /* 0xfffffffe02f67810 */ /* 0x000fe20007ffe0ff */
[----:B------:R-:W-:Y:S01]  /*54d0*/  ULEA UR4, -UR10, URZ, 0x6 ;  /* 0x0000003f0a047291 */ /* 0x000fe2000f8e313f */
[----:B------:R-:W-:Y:S01]  /*54e0*/  IMAD.MOV.U32 R0, RZ, RZ, R3 ;  /* 0x000000ffff007224 */ /* 0x000fe200078e0003 */
[----:B------:R-:W-:Y:S01]  /*54f0*/  UMOV UR8, 0x5 ;  /* 0x0000000500087882 */ /* 0x000fe20000000000 */
[----:B------:R-:W-:Y:S01]  /*5500*/  IMAD.MOV.U32 R165, RZ, RZ, R164 ;  /* 0x000000ffffa57224 */ /* 0x000fe200078e00a4 */
[----:B------:R-:W-:-:S02]  /*5510*/  USHF.R.S32.HI UR5, URZ, 0x1f, UR4 ;  /* 0x0000001f3f057899 */ /* 0x000fc40008011404 */
[----:B------:R-:W-:Y:S01]  /*5520*/  ULDC UR9, c[0x0][0x1a4] ;  /* 0x0000690000097ab9 */ /* 0x000fe20000000800 */
[----:B------:R-:W-:Y:S01]  /*5530*/  MOV R245, UR4 ;  /* 0x0000000400f57c02 */ /* 0x000fe20008000f00 */
[----:B------:R-:W-:Y:S02]  /*5540*/  USHF.L.U64.HI UR9, UR10, UR8, UR9 ;  /* 0x000000080a097299 */ /* 0x000fe40008010209 */
[----:B------:R-:W-:Y:S01]  /*5550*/  MOV R244, UR5 ;  /* 0x0000000500f47c02 */ /* 0x000fe20008000f00 */
[----:B------:R-:W-:Y:S02]  /*5560*/  USHF.L.U32 UR10, UR10, 0x5, URZ ;  /* 0x000000050a0a7899 */ /* 0x000fe4000800063f */
[----:B------:R-:W-:Y:S02]  /*5570*/  ULDC UR4, c[0x0][0x19c] ;  /* 0x0000670000047ab9 */ /* 0x000fe40000000800 */
.L_x_3931:
[----:B------:R-:W-:Y:S01]  /*5580*/  MOV R6, R245 ;  /* 0x000000f500067202 */ /* 0x000fe20000000f00 */
[----:B------:R-:W-:Y:S04]  /*5590*/  DEPBAR.LE SB0, 0x0 ;  /* 0x000080000000791a */ /* 0x000fe80000000000 */
[----:B------:R-:W-:Y:S01]  /*55a0*/  BAR.SYNC.DEFER_BLOCKING 0x0 ;  /* 0x0000000000007b1d */ /* 0x000fe20000010000 */
[----:B------:R-:W-:Y:S05]  /*55b0*/  MOV R3, R244 ;  /* 0x000000f400037202 */ /* 0x000fea0000000f00 */
[----:B------:R-:W-:-:S05]  /*55c0*/  @!P6 BRA `(.L_x_3928) ;  /* 0x000003b00000e947 */ /* 0x000fca0003800000 */
[----:B------:R-:W-:Y:S04]  /*55d0*/  IABS R2, c[0x0][0x2d0] ;  /* 0x0000b40000027a13 */ /* 0x000fe80000000000 */
[----:B------:R-:W1:Y:S10]  /*55e0*/  I2F.RP R7, R2 ;  /* 0x0000000200077306 */ /* 0x000e740000209400 */
[----:B-1----:R-:W1:Y:S02]  /*55f0*/  MUFU.RCP R3, R7 ;  /* 0x0000000700037308 */ /* 0x002e640000001000 */
[----:B-1----:R-:W-:Y:S01]  /*5600*/  IADD3 R8, R3, 0xffffffe, RZ ;  /* 0x0ffffffe03087810 */ /* 0x002fe20007ffe0ff */
[----:B------:R-:W-:Y:S07]  /*5610*/  IMAD.SHL.U32 R3, R246, 0x40, RZ ;  /* 0x00000040f6037824 */ /* 0x000fee00078e00ff */
[----:B------:R-:W1:Y:S01]  /*5620*/  F2I.FTZ.U32.TRUNC.NTZ R9, R8 ;  /* 0x0000000800097305 */ /* 0x000e62000021f000 */
[----:B------:R-:W-:Y:S02]  /*5630*/  IABS R4, R3 ;  /* 0x0000000300047213 */ /* 0x000fe40000000000 */
[C---:B------:R-:W-:Y:S02]  /*5640*/  IADD3 R10, R3.reuse, 0x40, RZ ;  /* 0x00000040030a7810 */ /* 0x040fe40007ffe0ff */
[----:B------:R-:W-:Y:S02]  /*5650*/  LOP3.LUT R3, R3, c[0x0][0x2d0], RZ, 0x3c, !PT ;  /* 0x0000b40003037a12 */ /* 0x000fe400078e3cff */
[----:B------:R-:W-:Y:S02]  /*5660*/  IABS R6, R10 ;  /* 0x0000000a00067213 */ /* 0x000fe40000000000 */
[----:B------:R-:W-:Y:S02]  /*5670*/  LOP3.LUT R10, R10, c[0x0][0x2d0], RZ, 0x3c, !PT ;  /* 0x0000b4000a0a7a12 */ /* 0x000fe400078e3cff */
[----:B------:R-:W-:Y:S02]  /*5680*/  ISETP.GE.AND P0, PT, R3, RZ, PT ;  /* 0x000000ff0300720c */ /* 0x000fe40003f06270 */
[----:B------:R-:W-:Y:S01]  /*5690*/  ISETP.GE.AND P2, PT, R10, RZ, PT ;  /* 0x000000ff0a00720c */ /* 0x000fe20003f46270 */
[--C-:B-1----:R-:W-:Y:S02]  /*56a0*/  IMAD.MOV R5, RZ, RZ, -R9.reuse ;  /* 0x000000ffff057224 */ /* 0x102fe400078e0a09 */
[----:B------:R-:W-:Y:S02]  /*56b0*/  IMAD.MOV.U32 R8, RZ, RZ, RZ ;  /* 0x000000ffff087224 */ /* 0x000fe400078e00ff */
[----:B------:R-:W-:Y:S04]  /*56c0*/  IMAD R5, R5, R2, RZ ;  /* 0x0000000205057224 */ /* 0x000fe800078e02ff */
[----:B------:R-:W-:Y:S06]  /*56d0*/  IMAD.HI.U32 R9, R9, R5, R8 ;  /* 0x0000000509097227 */ /* 0x000fec00078e0008 */
[C---:B------:R-:W-:Y:S04]  /*56e0*/  IMAD.HI.U32 R8, R9.reuse, R4, RZ ;  /* 0x0000000409087227 */ /* 0x040fe800078e00ff */
[----:B------:R-:W-:Y:S04]  /*56f0*/  IMAD.HI.U32 R9, R9, R6, RZ ;  /* 0x0000000609097227 */ /* 0x000fe800078e00ff */
[----:B------:R-:W-:Y:S02]  /*5700*/  IMAD.MOV R5, RZ, RZ, -R8 ;  /* 0x000000ffff057224 */ /* 0x000fe400078e0a08 */
[----:B------:R-:W-:Y:S02]  /*5710*/  IMAD.MOV R7, RZ, RZ, -R9 ;  /* 0x000000ffff077224 */ /* 0x000fe400078e0a09 */
[C---:B------:R-:W-:Y:S02]  /*5720*/  IMAD R4, R2.reuse, R5, R4 ;  /* 0x0000000502047224 */ /* 0x040fe400078e0204 */
        /* <DEDUP_REMOVED lines=9> */
[----:B------:R-:W-:Y:S02]  /*57c0*/  ISETP.NE.AND P1, PT, RZ, c[0x0][0x2d0], PT ;  /* 0x0000b400ff007a0c */ /* 0x000fe40003f25270 */
[----:B------:R-:W-:Y:S07]  /*57d0*/  LOP3.LUT R2, RZ, c[0x0][0x2d0], RZ, 0x33, !PT ;  /* 0x0000b400ff027a12 */ /* 0x000fee00078e33ff */
[----:B------:R-:W-:Y:S02]  /*57e0*/  @P4 IADD3 R8, R8, 0x1, RZ ;  /* 0x0000000108084810 */ /* 0x000fe40007ffe0ff */
[----:B------:R-:W-:Y:S03]  /*57f0*/  @P5 IADD3 R9, R9, 0x1, RZ ;  /* 0x0000000109095810 */ /* 0x000fe60007ffe0ff */
[----:B------:R-:W-:Y:S02]  /*5800*/  @!P0 IMAD.MOV R8, RZ, RZ, -R8 ;  /* 0x000000ffff088224 */ /* 0x000fe400078e0a08 */
[----:B------:R-:W-:Y:S03]  /*5810*/  @!P2 IMAD.MOV R9, RZ, RZ, -R9 ;  /* 0x000000ffff09a224 */ /* 0x000fe600078e0a09 */
[C---:B------:R-:W-:Y:S02]  /*5820*/  SEL R3, R2.reuse, R8, !P1 ;  /* 0x0000000802037207 */ /* 0x040fe40004800000 */
[----:B------:R-:W-:Y:S02]  /*5830*/  SEL R9, R2, R9, !P1 ;  /* 0x0000000902097207 */ /* 0x000fe40004800000 */
[-C--:B------:R-:W-:Y:S02]  /*5840*/  LEA R12, P1, R3, R238.reuse, 0x2 ;  /* 0x000000ee030c7211 */ /* 0x080fe400078210ff */
[C---:B------:R-:W-:Y:S01]  /*5850*/  LEA R10, P0, R9.reuse, R238, 0x2 ;  /* 0x000000ee090a7211 */ /* 0x040fe200078010ff */
[----:B------:R-:W-:Y:S01]  /*5860*/  IMAD.IADD R2, R9, 0x1, -R3 ;  /* 0x0000000109027824 */ /* 0x000fe200078e0a03 */
[-C--:B------:R-:W-:Y:S01]  /*5870*/  LEA.HI.X.SX32 R13, R3, R239.reuse, 0x2, P1 ;  /* 0x000000ef030d7211 */ /* 0x080fe200008f16ff */
[----:B------:R-:W-:Y:S01]  /*5880*/  IMAD.MOV.U32 R3, RZ, RZ, 0x40 ;  /* 0x00000040ff037424 */ /* 0x000fe200078e00ff */
[----:B------:R-:W-:Y:S03]  /*5890*/  LEA.HI.X.SX32 R11, R9, R239, 0x2, P0 ;  /* 0x000000ef090b7211 */ /* 0x000fe600000f16ff */
[----:B------:R-:W-:Y:S01]  /*58a0*/  IMAD R3, R2, c[0x0][0x2d0], -R3 ;  /* 0x0000b40002037a24 */ /* 0x000fe200078e0a03 */
[----:B------:R-:W2:Y:S03]  /*58b0*/  LDG.E R4, [R12.64] ;  /* 0x0000000c0c047981 */ /* 0x000ea6000c1e1900 */
[C---:B------:R-:W-:Y:S01]  /*58c0*/  IMAD.WIDE.U32 R6, R3.reuse, c[0x0][0x1a0], RZ ;  /* 0x0000680003067a25 */ /* 0x040fe200078e00ff */
[----:B------:R-:W2:Y:S01]  /*58d0*/  LDG.E R5, [R10.64] ;  /* 0x0000000c0a057981 */ /* 0x000ea2000c1e1900 */
[----:B------:R-:W-:Y:S05]  /*58e0*/  SHF.R.S32.HI R2, RZ, 0x1f, R3 ;  /* 0x0000001fff027819 */ /* 0x000fea0000011403 */
[----:B------:R-:W-:Y:S04]  /*58f0*/  IMAD R2, R2, c[0x0][0x1a0], RZ ;  /* 0x0000680002027a24 */ /* 0x000fe800078e02ff */
[----:B------:R-:W-:Y:S04]  /*5900*/  IMAD R2, R3, c[0x0][0x1a4], R2 ;  /* 0x0000690003027a24 */ /* 0x000fe800078e0202 */
[----:B------:R-:W-:Y:S02]  /*5910*/  IMAD.IADD R7, R7, 0x1, R2 ;  /* 0x0000000107077824 */ /* 0x000fe400078e0202 */
[----:B--2---:R-:W-:Y:S04]  /*5920*/  IMAD.IADD R4, R4, 0x1, -R5 ;  /* 0x0000000104047824 */ /* 0x004fe800078e0a05 */
[C---:B------:R-:W-:Y:S01]  /*5930*/  IMAD.WIDE.U32 R6, R4.reuse, c[0x0][0x188], R6 ;  /* 0x0000620004067a25 */ /* 0x040fe200078e0006 */
[----:B------:R-:W-:Y:S05]  /*5940*/  SHF.R.S32.HI R3, RZ, 0x1f, R4 ;  /* 0x0000001fff037819 */ /* 0x000fea0000011404 */
[----:B------:R-:W-:Y:S04]  /*5950*/  IMAD R3, R3, c[0x0][0x188], RZ ;  /* 0x0000620003037a24 */ /* 0x000fe800078e02ff */
[----:B------:R-:W-:Y:S04]  /*5960*/  IMAD R3, R4, c[0x0][0x18c], R3 ;  /* 0x0000630004037a24 */ /* 0x000fe800078e0203 */
[----:B------:R-:W-:Y:S02]  /*5970*/  IMAD.IADD R3, R7, 0x1, R3 ;  /* 0x0000000107037824 */ /* 0x000fe400078e0203 */
.L_x_3928:
[C---:B------:R-:W-:Y:S04]  /*5980*/  LEA R240, P0, R6.reuse, R240, 0x1 ;  /* 0x000000f006f07211 */ /* 0x040fe800078008ff */
[----:B------:R-:W-:Y:S02]  /*5990*/  LEA.HI.X R241, R6, R241, R3, 0x1, P0 ;  /* 0x000000f106f17211 */ /* 0x000fe400000f0c03 */
[----:B------:R-:W-:Y:S03]  /*59a0*/  IADD3 R250, P0, R240, UR10, RZ ;  /* 0x0000000af0fa7c10 */ /* 0x000fe6000ff1e0ff */
[----:B------:R-:W-:Y:S01]  /*59b0*/  @!PT LDS RZ, [RZ] ;  /* 0x00000000fffff984 */ /* 0x000fe20000000800 */
[----:B------:R-:W-:Y:S01]  /*59c0*/  @!PT LDS RZ, [RZ] ;  /* 0x00000000fffff984 */ /* 0x000fe20000000800 */
[----:B------:R-:W-:Y:S01]  /*59d0*/  @!PT LDS RZ, [RZ] ;  /* 0x00000000fffff984 */ /* 0x000fe20000000800 */
[----:B------:R1:W-:Y:S01]  /*59e0*/  LDGSTS.E.BYPASS.LTC128B.128 [R237+0x10000], [R240.64] ;  /* 0x10000000f0ed7fae */ /* 0x0003e2000b901d4c */
[----:B------:R-:W-:Y:S02]  /*59f0*/  IADD3.X R251, R241, UR9, RZ, P0, !PT ;  /* 0x00000009f1fb7c10 */ /* 0x000fe400087fe4ff */
[----:B------:R-:W-:Y:S01]  /*5a00*/  IADD3 R166, P0, R250, UR10, RZ ;  /* 0x0000000afaa67c10 */ /* 0x000fe2000ff1e0ff */
[----:B------:R1:W-:Y:S03]  /*5a10*/  LDGSTS.E.BYPASS.LTC128B.128 [R237+0x12000], [R240.64+0x80] ;  /* 0x12000080f0ed7fae */ /* 0x0003e6000b901d4c */
[----:B------:R-:W-:Y:S01]  /*5a20*/  IADD3.X R167, R251, UR9, RZ, P0, !PT ;  /* 0x00000009fba77c10 */ /* 0x000fe200087fe4ff */
[----:B------:R1:W-:Y:S01]  /*5a30*/  LDGSTS.E.BYPASS.LTC128B.128 [R237+0x14000], [R240.64+0x100] ;  /* 0x14000100f0ed7fae */ /* 0x0003e2000b901d4c */
[----:B------:R-:W-:Y:S03]  /*5a40*/  IADD3 R2, P0, R166, UR10, RZ ;  /* 0x0000000aa6027c10 */ /* 0x000fe6000ff1e0ff */
[----:B------:R1:W-:Y:S01]  /*5a50*/  LDGSTS.E.BYPASS.LTC128B.128 [R237+0x16000], [R240.64+0x180] ;  /* 0x16000180f0ed7fae */ /* 0x0003e2000b901d4c */
[----:B------:R-:W-:Y:S02]  /*5a60*/  IADD3.X R3, R167, UR9, RZ, P0, !PT ;  /* 0x00000009a7037c10 */ /* 0x000fe400087fe4ff */
[----:B------:R-:W-:Y:S01]  /*5a70*/  ISETP.GE.AND P0, PT, R246, 0x1, PT ;  /* 0x00000001f600780c */ /* 0x000fe20003f06270 */
        /* <DEDUP_REMOVED lines=12> */
[----:B------:R-:W-:Y:S04]  /*5b40*/  LDSM.16.M88.4 R168, [R234] ;  /* 0x00000000eaa8783b */ /* 0x000fe80000000200 */
[----:B------:R-:W2:Y:S04]  /*5b50*/  LDSM.16.M88.4 R172, [R233+0x8000] ;  /* 0x00800000e9ac783b */ /* 0x000ea80000000200 */
[----:B------:R-:W3:Y:S04]  /*5b60*/  LDSM.16.M88.4 R176, [R233+0x8800] ;  /* 0x00880000e9b0783b */ /* 0x000ee80000000200 */
[----:B------:R-:W4:Y:S04]  /*5b70*/  LDSM.16.M88.4 R180, [R233+0x9000] ;  /* 0x00900000e9b4783b */ /* 0x000f280000000200 */
[----:B------:R-:W0:Y:S04]  /*5b80*/  LDGDEPBAR ;  /* 0x00000000000079af */ /* 0x000e280000000000 */
[----:B------:R-:W5:Y:S04]  /*5b90*/  LDSM.16.M88.4 R184, [R233+0x9800] ;  /* 0x00980000e9b8783b */ /* 0x000f680000000200 */
[----:B------:R-:W-:Y:S04]  /*5ba0*/  LDSM.16.M88.4 R188, [R232] ;  /* 0x00000000e8bc783b */ /* 0x000fe80000000200 */
        /* <DEDUP_REMOVED lines=10> */
[C---:B----4-:R-:W-:Y:S08]  /*5c50*/  HMMA.16816.F32 R20, R168.reuse, R180, RZ ;  /* 0x000000b4a814723c */ /* 0x050ff000000018ff */
[C---:B------:R-:W-:Y:S01]  /*5c60*/  HMMA.16816.F32 R24, R168.reuse, R182, RZ ;  /* 0x000000b6a818723c */ /* 0x040fe200000018ff */
[----:B------:R-:W3:Y:S07]  /*5c70*/  LDSM.16.M88.4 R180, [R227+0x8800] ;  /* 0x00880000e3b4783b */ /* 0x000eee0000000200 */
[C---:B-----5:R-:W-:Y:S08]  /*5c80*/  HMMA.16816.F32 R28, R168.reuse, R184, RZ ;  /* 0x000000b8a81c723c */ /* 0x060ff000000018ff */
        /* <DEDUP_REMOVED lines=191> */
[----:B------:R-:W-:Y:S02]  /*6880*/  ULDC UR7, c[0x0][0x198] ;  /* 0x0000660000077ab9 */ /* 0x000fe40000000800 */
[----:B------:R-:W-:Y:S04]  /*6890*/  ULEA UR6, -UR7, URZ, 0x6 ;  /* 0x0000003f07067291 */ /* 0x000fe8000f8e313f */
[----:B------:R-:W-:Y:S02]  /*68a0*/  USHF.R.S32.HI UR5, URZ, 0x1f, UR6 ;  /* 0x0000001f3f057899 */ /* 0x000fe40008011406 */
[----:B------:R-:W-:Y:S04]  /*68b0*/  MOV R168, UR6 ;  /* 0x0000000600a87c02 */ /* 0x000fe80008000f00 */
[----:B------:R-:W-:Y:S01]  /*68c0*/  MOV R3, UR5 ;  /* 0x0000000500037c02 */ /* 0x000fe20008000f00 */
[----:B------:R-:W-:-:S05]  /*68d0*/  @!P6 BRA `(.L_x_3930) ;  /* 0x000003b00000e947 */ /* 0x000fca0003800000 */
[----:B------:R-:W-:Y:S04]  /*68e0*/  IABS R2, c[0x0][0x2d0] ;  /* 0x0000b40000027a13 */ /* 0x000fe80000000000 */
[----:B------:R-:W1:Y:S10]  /*68f0*/  I2F.RP R167, R2 ;  /* 0x0000000200a77306 */ /* 0x000e740000209400 */
[----:B-1----:R-:W1:Y:S02]  /*6900*/  MUFU.RCP R3, R167 ;  /* 0x000000a700037308 */ /* 0x002e640000001000 */
[----:B-1----:R-:W-:Y:S01]  /*6910*/  IADD3 R168, R3, 0xffffffe, RZ ;  /* 0x0ffffffe03a87810 */ /* 0x002fe20007ffe0ff */
[----:B------:R-:W-:Y:S07]  /*6920*/  IMAD.SHL.U32 R3, R246, 0x40, RZ ;  /* 0x00000040f6037824 */ /* 0x000fee00078e00ff */
[----:B------:R-:W1:Y:S01]  /*6930*/  F2I.FTZ.U32.TRUNC.NTZ R169, R168 ;  /* 0x000000a800a97305 */ /* 0x000e62000021f000 */
[C---:B------:R-:W-:Y:S02]  /*6940*/  IADD3 R170, R3.reuse, -0x40, RZ ;  /* 0xffffffc003aa7810 */ /* 0x040fe40007ffe0ff */
[----:B------:R-:W-:Y:S02]  /*6950*/  IABS R166, R3 ;  /* 0x0000000300a67213 */ /* 0x000fe40000000000 */
[----:B------:R-:W-:Y:S02]  /*6960*/  IABS R164, R170 ;  /* 0x000000aa00a47213 */ /* 0x000fe40000000000 */
[----:B------:R-:W-:Y:S02]  /*6970*/  LOP3.LUT R3, R3, c[0x0][0x2d0], RZ, 0x3c, !PT ;  /* 0x0000b40003037a12 */ /* 0x000fe400078e3cff */
        /* <DEDUP_REMOVED lines=30> */
[----:B------:R-:W-:Y:S01]  /*6b60*/  LEA R172, P1, R3, R238, 0x2 ;  /* 0x000000ee03ac7211 */ /* 0x000fe200078210ff */
[C---:B------:R-:W-:Y:S01]  /*6b70*/  IMAD.IADD R2, R171.reuse, 0x1, -R3 ;  /* 0x00000001ab027824 */ /* 0x040fe200078e0a03 */
[-C--:B------:R-:W-:Y:S02]  /*6b80*/  LEA.HI.X.SX32 R167, R171, R239.reuse, 0x2, P0 ;  /* 0x000000efaba77211 */ /* 0x080fe400000f16ff */
[----:B------:R-:W-:Y:S01]  /*6b90*/  LEA.HI.X.SX32 R173, R3, R239, 0x2, P1 ;  /* 0x000000ef03ad7211 */ /* 0x000fe200008f16ff */
[----:B------:R-:W-:Y:S03]  /*6ba0*/  IMAD.MOV.U32 R3, RZ, RZ, 0x40 ;  /* 0x00000040ff037424 */ /* 0x000fe600078e00ff */
[----:B------:R-:W2:Y:S01]  /*6bb0*/  LDG.E R167, [R166.64] ;  /* 0x0000000ca6a77981 */ /* 0x000ea2000c1e1900 */
[----:B------:R-:W-:Y:S03]  /*6bc0*/  IMAD R3, R2, c[0x0][0x2d0], -R3 ;  /* 0x0000b40002037a24 */ /* 0x000fe600078e0a03 */
[----:B------:R-:W2:Y:S01]  /*6bd0*/  LDG.E R164, [R172.64] ;  /* 0x0000000caca47981 */ /* 0x000ea2000c1e1900 */
[C---:B------:R-:W-:Y:S01]  /*6be0*/  IMAD.WIDE.U32 R168, R3.reuse, c[0x0][0x198], RZ ;  /* 0x0000660003a87a25 */ /* 0x040fe200078e00ff */
        /* <DEDUP_REMOVED lines=10> */
.L_x_3930:
[C---:B------:R-:W-:Y:S01]  /*6c90*/  LEA R242, P0, R168.reuse, R242, 0x1 ;  /* 0x000000f2a8f27211 */ /* 0x040fe200078008ff */
[----:B------:R-:W-:Y:S02]  /*6ca0*/  USHF.L.U32 UR5, UR7, 0x5, URZ ;  /* 0x0000000507057899 */ /* 0x000fe4000800063f */
[----:B------:R-:W-:Y:S01]  /*6cb0*/  USHF.L.U64.HI UR7, UR7, UR8, UR4 ;  /* 0x0000000807077299 */ /* 0x000fe20008010204 */
[----:B------:R-:W-:Y:S03]  /*6cc0*/  LEA.HI.X R243, R168, R243, R3, 0x1, P0 ;  /* 0x000000f3a8f37211 */ /* 0x000fe600000f0c03 */
[----:B------:R-:W-:Y:S02]  /*6cd0*/  IADD3 R168, P0, R242, UR5, RZ ;  /* 0x00000005f2a87c10 */ /* 0x000fe4000ff1e0ff */
[----:B------:R-:W-:Y:S01]  /*6ce0*/  @!PT LDS RZ, [RZ] ;  /* 0x00000000fffff984 */ /* 0x000fe20000000800 */
[----:B------:R-:W-:Y:S01]  /*6cf0*/  @!PT LDS RZ, [RZ] ;  /* 0x00000000fffff984 */ /* 0x000fe20000000800 */
[----:B------:R-:W-:Y:S01]  /*6d00*/  @!PT LDS RZ, [RZ] ;  /* 0x00000000fffff984 */ /* 0x000fe20000000800 */
[----:B------:R1:W-:Y:S02]  /*6d10*/  LDGSTS.E.BYPASS.LTC128B.128 [R237+0x8000], [R242.64] ;  /* 0x08000000f2ed7fae */ /* 0x0003e4000b901d4c */
[----:B------:R-:W-:Y:S02]  /*6d20*/  IADD3.X R169, R243, UR7, RZ, P0, !PT ;  /* 0x00000007f3a97c10 */ /* 0x000fe400087fe4ff */
[----:B------:R1:W-:Y:S01]  /*6d30*/  LDGSTS.E.BYPASS.LTC128B.128 [R237+0xa000], [R242.64+0x80] ;  /* 0x0a000080f2ed7fae */ /* 0x0003e2000b901d4c */
[----:B------:R-:W-:Y:S03]  /*6d40*/  IADD3 R166, P0, R168, UR5, RZ ;  /* 0x00000005a8a67c10 */ /* 0x000fe6000ff1e0ff */
[----:B------:R1:W-:Y:S01]  /*6d50*/  LDGSTS.E.BYPASS.LTC128B.128 [R237+0xc000], [R242.64+0x100] ;  /* 0x0c000100f2ed7fae */ /* 0x0003e2000b901d4c */
[----:B------:R-:W-:Y:S02]  /*6d60*/  IADD3.X R167, R169, UR7, RZ, P0, !PT ;  /* 0x00000007a9a77c10 */ /* 0x000fe400087fe4ff */
[----:B------:R-:W-:Y:S01]  /*6d70*/  IADD3 R2, P0, R166, UR5, RZ ;  /* 0x00000005a6027c10 */ /* 0x000fe2000ff1e0ff */
[----:B------:R1:W-:Y:S03]  /*6d80*/  LDGSTS.E.BYPASS.LTC128B.128 [R237+0xe000], [R242.64+0x180] ;  /* 0x0e000180f2ed7fae */ /* 0x0003e6000b901d4c */
[----:B------:R-:W-:Y:S01]  /*6d90*/  IADD3.X R3, R167, UR7, RZ, P0, !PT ;  /* 0x00000007a7037c10 */ /* 0x000fe200087fe4ff */
        /* <DEDUP_REMOVED lines=13> */
.L_x_3929:
[----:B-1----:R-:W-:Y:S01]  /*6e70*/  FMNMX.FTZ R2, R4, R165, !PT ;  /* 0x000000a504027209 */ /* 0x002fe20007810000 */
        /* <DEDUP_REMOVED lines=60> */
[----:B------:R-:W-:Y:S01]  /*7240*/  ISETP.GT.AND P0, PT, R246, RZ, PT ;  /* 0x000000fff600720c */ /* 0x000fe20003f04270 */
[--C-:B------:R-:W-:Y:S02]  /*7250*/  FFMA.FTZ R166, R8, c[0x0][0x23c], -R200.reuse ;  /* 0x00008f0008a67a23 */ /* 0x100fe400000108c8 */
        /* <DEDUP_REMOVED lines=216> */
[----:B------:R-:W-:Y:S01]  /*7fe0*/  IADD3 R0, R246, -0x1, RZ ;  /* 0xfffffffff6007810 */ /* 0x000fe20007ffe0ff */
[----:B------:R-:W-:Y:S01]  /*7ff0*/  FADD.FTZ R5, R5, R196 ;  /* 0x000000c405057221 */ /* 0x000fe20000010000 */
[----:B-----5:R-:W-:Y:S01]  /*8000*/  F2FP.PACK_AB R155, R248, R207 ;  /* 0x000000cff89b723e */ /* 0x020fe200000000ff */
[----:B------:R-:W-:Y:S01]  /*8010*/  FADD.FTZ R6, R7, R6 ;  /* 0x0000000607067221 */ /* 0x000fe20000010000 */
[----:B------:R-:W-:Y:S02]  /*8020*/  MOV R246, R0 ;  /* 0x0000000000f67202 */ /* 0x000fe40000000f00 */
[----:B------:R-:W4:Y:S03]  /*8030*/  LDSM.16.MT88.4 R160, [R226+0x12800] ;  /* 0x01280000e2a0783b */ /* 0x000f260000004200 */
[----:B------:R-:W-:Y:S01]  /*8040*/  FADD.FTZ R166, R166, R5 ;  /* 0x00000005a6a67221 */ /* 0x000fe20000010000 */
[C---:B------:R-:W-:Y:S05]  /*8050*/  HMMA.16816.F32 R8, R152.reuse, R168, R8 ;  /* 0x000000a89808723c */ /* 0x040fea0000001808 */
[----:B------:R-:W-:Y:S01]  /*8060*/  FADD.FTZ R197, R197, R6 ;  /* 0x00000006c5c57221 */ /* 0x000fe20000010000 */
[----:B------:R-:W-:Y:S01]  /*8070*/  MOV R0, R3 ;  /* 0x0000000300007202 */ /* 0x000fe20000000f00 */
        /* <DEDUP_REMOVED lines=201> */
.L_x_3927:
[----:B------:R-:W1:Y:S01]  /*8d10*/  SHFL.BFLY PT, R2, R249, 0x2, 0x1f ;  /* 0x0c401f00f9027f89 */ /* 0x000e6200000e0000 */
[----:B------:R-:W-:Y:S01]  /*8d20*/  MOV R4, 0x3f800000 ;  /* 0x3f80000000047802 */ /* 0x000fe20000000f00 */
[----:B------:R-:W-:Y:S01]  /*8d30*/  BSSY B0, `(.L_x_3932) ;  /* 0x0000171000007945 */ /* 0x000fe20003800000 */
[----:B------:R-:W-:Y:S01]  /*8d40*/  MOV R5, 0x3f800000 ;  /* 0x3f80000000057802 */ /* 0x000fe20000000f00 */
[----:B------:R-:W2:Y:S01]  /*8d50*/  SHFL.BFLY PT, R0, R247, 0x2, 0x1f ;  /* 0x0c401f00f7007f89 */ /* 0x000ea200000e0000 */
[----:B-1----:R-:W-:-:S02]  /*8d60*/  FADD.FTZ R9, R2, R249 ;  /* 0x000000f902097221 */ /* 0x002fc40000010000 */
[----:B--2---:R-:W-:-:S03]  /*8d70*/  FADD.FTZ R7, R0, R247 ;  /* 0x000000f700077221 */ /* 0x004fc60000010000 */
[----:B------:R-:W1:Y:S04]  /*8d80*/  SHFL.BFLY PT, R2, R9, 0x1, 0x1f ;  /* 0x0c201f0009027f89 */ /* 0x000e6800000e0000 */
        /* <DEDUP_REMOVED lines=126> */
[-C--:B------:R-:W-:Y:S01]  /*9570*/  LEA.HI R6, R7, R4.reuse, RZ, 0x2 ;  /* 0x0000000407067211 */ /* 0x080fe200078f10ff */
[----:B------:R-:W-:Y:S01]  /*9580*/  FMUL.FTZ R63, R5, R63 ;  /* 0x0000003f053f7220 */ /* 0x000fe20000410000 */
[----:B------:R-:W-:Y:S01]  /*9590*/  LEA.HI R7, R7, R4, RZ, 0x5 ;  /* 0x0000000407077211 */ /* 0x000fe200078f28ff */
        /* <DEDUP_REMOVED lines=16> */
[----:B------:R-:W-:Y:S01]  /*96a0*/  FMUL.FTZ R78, R5, R78 ;  /* 0x0000004e054e7220 */ /* 0x000fe20000410000 */
[----:B------:R-:W-:Y:S01]  /*96b0*/  F2FP.PACK_AB R66, R67, R66 ;  /* 0x000000424342723e */ /* 0x000fe200000000ff */
[C---:B------:R-:W-:Y:S01]  /*96c0*/  FMUL.FTZ R83, R5.reuse, R83 ;  /* 0x0000005305537220 */ /* 0x040fe20000410000 */
[C---:B------:R-:W-:Y:S01]  /*96d0*/  SHF.L.U32 R9, R8.reuse, 0x6, RZ ;  /* 0x0000000608097819 */ /* 0x040fe200000006ff */
[C---:B------:R-:W-:Y:S01]  /*96e0*/  FMUL.FTZ R82, R5.reuse, R82 ;  /* 0x0000005205527220 */ /* 0x040fe20000410000 */
[----:B------:R-:W-:Y:S01]  /*96f0*/  LOP3.LUT R10, R8, 0x1, RZ, 0xc0, !PT ;  /* 0x00000001080a7812 */ /* 0x000fe200078ec0ff */
[----:B------:R-:W-:Y:S01]  /*9700*/  FMUL.FTZ R87, R5, R87 ;  /* 0x0000005705577220 */ /* 0x000fe20000410000 */
[----:B------:R-:W-:Y:S01]  /*9710*/  LOP3.LUT R9, R9, 0x1c0, RZ, 0xc0, !PT ;  /* 0x000001c009097812 */ /* 0x000fe200078ec0ff */
[C---:B------:R-:W-:Y:S01]  /*9720*/  FMUL.FTZ R86, R5.reuse, R86 ;  /* 0x0000005605567220 */ /* 0x040fe20000410000 */
[----:B------:R-:W-:Y:S01]  /*9730*/  ISETP.NE.U32.AND P4, PT, R10, 0x1, PT ;  /* 0x000000010a00780c */ /* 0x000fe20003f85070 */
[----:B------:R-:W-:Y:S01]  /*9740*/  FMUL.FTZ R91, R5, R91 ;  /* 0x0000005b055b7220 */ /* 0x000fe20000410000 */
[----:B------:R-:W-:Y:S01]  /*9750*/  LEA.HI R12, R9, R9, RZ, 0x1d ;  /* 0x00000009090c7211 */ /* 0x000fe200078fe8ff */
[C---:B------:R-:W-:Y:S01]  /*9760*/  FMUL.FTZ R90, R5.reuse, R90 ;  /* 0x0000005a055a7220 */ /* 0x040fe20000410000 */
[----:B------:R-:W-:Y:S01]  /*9770*/  R2P PR, R8, 0x6 ;  /* 0x0000000608007804 */ /* 0x000fe20000000000 */
        /* <DEDUP_REMOVED lines=55> */
[----:B------:R-:W-:Y:S01]  /*9af0*/  LOP3.LUT R5, R6, 0x3ffffffc, RZ, 0xc0, !PT ;  /* 0x3ffffffc06057812 */ /* 0x000fe200078ec0ff */
[----:B-1----:R-:W-:Y:S01]  /*9b00*/  @P3 FMUL.FTZ R75, R2, 0.69314718246459960938 ;  /* 0x3f317218024b3820 */ /* 0x002fe20000410000 */
[----:B------:R-:W-:Y:S01]  /*9b10*/  SHF.R.S32.HI R6, RZ, 0x5, R7 ;  /* 0x00000005ff067819 */ /* 0x000fe20000011407 */
[----:B---3--:R-:W-:Y:S01]  /*9b20*/  @P0 FMUL.FTZ R0, R0, 0.69314718246459960938 ;  /* 0x3f31721800000820 */ /* 0x008fe20000410000 */
[----:B------:R-:W-:-:S02]  /*9b30*/  IADD3 R5, -R5, R4, RZ ;  /* 0x0000000405057210 */ /* 0x000fc40007ffe1ff */
[----:B------:R-:W-:Y:S02]  /*9b40*/  F2FP.PACK_AB R154, R155, R154 ;  /* 0x0000009a9b9a723e */ /* 0x000fe400000000ff */
[----:B------:R-:W-:Y:S02]  /*9b50*/  LEA R5, R6, R5, 0x9 ;  /* 0x0000000506057211 */ /* 0x000fe400078e48ff */
[----:B------:R-:W-:Y:S02]  /*9b60*/  F2FP.PACK_AB R150, R151, R150 ;  /* 0x000000969796723e */ /* 0x000fe400000000ff */
[----:B------:R-:W-:Y:S02]  /*9b70*/  LEA R5, R5, R12, 0x1 ;  /* 0x0000000c05057211 */ /* 0x000fe400078e08ff */
[----:B------:R-:W-:Y:S02]  /*9b80*/  LOP3.LUT R7, R7, 0xffffffe0, RZ, 0xc0, !PT ;  /* 0xffffffe007077812 */ /* 0x000fe400078ec0ff */
[----:B------:R-:W-:-:S02]  /*9b90*/  SHF.L.U32 R9, R5, 0x1, RZ ;  /* 0x0000000105097819 */ /* 0x000fc400000006ff */
[----:B------:R-:W-:Y:S02]  /*9ba0*/  MOV R5, 0x20 ;  /* 0x0000002000057802 */ /* 0x000fe40000000f00 */
[----:B------:R-:W-:Y:S01]  /*9bb0*/  IADD3 R11, R9, -0x10, RZ ;  /* 0xfffffff0090b7810 */ /* 0x000fe20007ffe0ff */
[----:B------:R-:W-:Y:S01]  /*9bc0*/  STS [R9], R160 ;  /* 0x000000a009007388 */ /* 0x000fe20000000800 */
[----:B------:R-:W-:Y:S02]  /*9bd0*/  SEL R8, R5, 0xffffffe0, !P1 ;  /* 0xffffffe005087807 */ /* 0x000fe40004800000 */
[----:B------:R-:W-:Y:S01]  /*9be0*/  MOV R5, 0x40 ;  /* 0x0000004000057802 */ /* 0x000fe20000000f00 */
[----:B------:R-:W-:Y:S01]  /*9bf0*/  STS [R9+0x400], R162 ;  /* 0x000400a209007388 */ /* 0x000fe20000000800 */
[----:B------:R-:W-:Y:S02]  /*9c00*/  @P4 IADD3 R11, R9, 0x10, RZ ;  /* 0x00000010090b4810 */ /* 0x000fe40007ffe0ff */
[----:B------:R-:W-:-:S02]  /*9c10*/  SEL R10, R5, 0xffffffc0, !P2 ;  /* 0xffffffc0050a7807 */ /* 0x000fc40005000000 */
[C---:B------:R-:W-:Y:S01]  /*9c20*/  IADD3 R13, R9.reuse, R8, RZ ;  /* 0x00000008090d7210 */ /* 0x040fe20007ffe0ff */
[----:B------:R-:W-:Y:S01]  /*9c30*/  STS [R11], R36 ;  /* 0x000000240b007388 */ /* 0x000fe20000000800 */
[-C--:B------:R-:W-:Y:S02]  /*9c40*/  IADD3 R15, R8, R11.reuse, RZ ;  /* 0x0000000b080f7210 */ /* 0x080fe40007ffe0ff */
[-C--:B------:R-:W-:Y:S01]  /*9c50*/  IADD3 R17, R9, R10.reuse, RZ ;  /* 0x0000000a09117210 */ /* 0x080fe20007ffe0ff */
[----:B------:R-:W-:Y:S01]  /*9c60*/  STS [R11+0x400], R38 ;  /* 0x000400260b007388 */ /* 0x000fe20000000800 */
[----:B------:R-:W-:Y:S01]  /*9c70*/  IADD3 R19, R10, R11, RZ ;  /* 0x0000000b0a137210 */ /* 0x000fe20007ffe0ff */
[----:B------:R-:W1:Y:S01]  /*9c80*/  LDC.U8 R8, c[0x0][0x328] ;  /* 0x0000ca00ff087b82 */ /* 0x000e620000000000 */
[-C--:B------:R-:W-:Y:S01]  /*9c90*/  IADD3 R21, R13, R10.reuse, RZ ;  /* 0x0000000a0d157210 */ /* 0x080fe20007ffe0ff */
[----:B------:R-:W-:Y:S01]  /*9ca0*/  STS [R13], R40 ;  /* 0x000000280d007388 */ /* 0x000fe20000000800 */
[----:B------:R-:W-:-:S02]  /*9cb0*/  IADD3 R23, R15, R10, RZ ;  /* 0x0000000a0f177210 */ /* 0x000fc40007ffe0ff */
[----:B------:R-:W-:Y:S01]  /*9cc0*/  ISETP.NE.AND P2, PT, R236, -0x1, PT ;  /* 0xffffffffec00780c */ /* 0x000fe20003f45270 */
[----:B------:R-:W-:Y:S01]  /*9cd0*/  STS [R13+0x400], R42 ;  /* 0x0004002a0d007388 */ /* 0x000fe20000000800 */
[----:B------:R-:W-:-:S03]  /*9ce0*/  IADD3 R7, -R7, R4, RZ ;  /* 0x0000000407077210 */ /* 0x000fc60007ffe1ff */
[----:B------:R-:W-:Y:S01]  /*9cf0*/  STS [R15], R44 ;  /* 0x0000002c0f007388 */ /* 0x000fe20000000800 */
[----:B------:R-:W-:-:S03]  /*9d00*/  SHF.R.S32.HI R4, RZ, 0x1f, R7 ;  /* 0x0000001fff047819 */ /* 0x000fc60000011407 */
[----:B------:R-:W-:Y:S01]  /*9d10*/  STS [R15+0x400], R46 ;  /* 0x0004002e0f007388 */ /* 0x000fe20000000800 */
[----:B------:R-:W-:-:S03]  /*9d20*/  LEA.HI R4, R4, R7, RZ, 0x2 ;  /* 0x0000000704047211 */ /* 0x000fc600078f10ff */
[----:B------:R-:W-:Y:S01]  /*9d30*/  STS [R17], R48 ;  /* 0x0000003011007388 */ /* 0x000fe20000000800 */
[----:B------:R-:W-:-:S03]  /*9d40*/  SHF.R.S32.HI R4, RZ, 0x2, R4 ;  /* 0x00000002ff047819 */ /* 0x000fc60000011404 */
[----:B------:R-:W-:Y:S01]  /*9d50*/  STS [R17+0x400], R50 ;  /* 0x0004003211007388 */ /* 0x000fe20000000800 */
[----:B-1----:R-:W-:-:S03]  /*9d60*/  ISETP.NE.AND P4, PT, R8, RZ, PT ;  /* 0x000000ff0800720c */ /* 0x002fc60003f85270 */
[----:B------:R-:W-:Y:S01]  /*9d70*/  STS [R19], R52 ;  /* 0x0000003413007388 */ /* 0x000fe20000000800 */
[----:B------:R-:W-:-:S03]  /*9d80*/  ISETP.NE.OR P1, PT, R236, -0x1, !P4 ;  /* 0xffffffffec00780c */ /* 0x000fc60006725670 */
        /* <DEDUP_REMOVED lines=13> */
[----:B------:R2:W-:Y:S04]  /*9e60*/  STS [R17+0x2000], R80 ;  /* 0x0020005011007388 */ /* 0x0005e80000000800 */
[----:B------:R3:W-:Y:S04]  /*9e70*/  STS [R17+0x2400], R82 ;  /* 0x0024005211007388 */ /* 0x0007e80000000800 */
[----:B------:R3:W-:Y:S04]  /*9e80*/  STS [R19+0x2000], R84 ;  /* 0x0020005413007388 */ /* 0x0007e80000000800 */
[----:B------:R3:W-:Y:S04]  /*9e90*/  STS [R19+0x2400], R86 ;  /* 0x0024005613007388 */ /* 0x0007e80000000800 */
[----:B------:R3:W-:Y:S01]  /*9ea0*/  STS [R21+0x2000], R88 ;  /* 0x0020005815007388 */ /* 0x0007e20000000800 */
[----:B-1----:R-:W-:-:S03]  /*9eb0*/  @P2 IMAD.WIDE.U32 R76, R236, c[0x0][0x1e8], RZ ;  /* 0x00007a00ec4c2a25 */ /* 0x002fc600078e00ff */
[----:B------:R3:W-:Y:S01]  /*9ec0*/  STS [R21+0x2400], R90 ;  /* 0x0024005a15007388 */ /* 0x0007e20000000800 */
[----:B------:R-:W-:-:S03]  /*9ed0*/  @P2 IMAD R74, R236, c[0x0][0x1ec], R77 ;  /* 0x00007b00ec4a2a24 */ /* 0x000fc600078e024d */
        /* <DEDUP_REMOVED lines=35> */
[----:B------:R-:W1:Y:S04]  /*a110*/  S2R R5, SR_CTAID.Y ;  /* 0x0000000000057919 */ /* 0x000e680000002600 */
[----:B------:R-:W4:Y:S04]  /*a120*/  S2R R72, SR_CTAID.Z ;  /* 0x0000000000487919 */ /* 0x000f280000002700 */
[----:B------:R3:W3:Y:S04]  /*a130*/  LDS.128 R64, [R237] ;  /* 0x00000000ed407984 */ /* 0x0006e80000000c00 */
[----:B------:R3:W3:Y:S01]  /*a140*/  LDS.128 R60, [R237+0x800] ;  /* 0x00080000ed3c7984 */ /* 0x0006e20000000c00 */
[----:B-1----:R-:W-:Y:S01]  /*a150*/  @!P2 SHF.R.S32.HI R73, RZ, 0x1f, R5 ;  /* 0x0000001fff49a819 */ /* 0x002fe20000011405 */
[----:B------:R-:W-:-:S02]  /*a160*/  @!P1 IMAD R236, R5, c[0x0][0x214], RZ ;  /* 0x0000850005ec9a24 */ /* 0x000fc400078e02ff */
[----:B------:R1:W1:Y:S01]  /*a170*/  LDS.128 R56, [R237+0x1000] ;  /* 0x00100000ed387984 */ /* 0x0002620000000c00 */
[----:B------:R-:W-:Y:S01]  /*a180*/  LOP3.LUT P1, RZ, R7, 0x3, RZ, 0xc0, !PT ;  /* 0x0000000307ff7812 */ /* 0x000fe2000782c0ff */
[----:B--2---:R-:W-:Y:S01]  /*a190*/  @!P2 IMAD.WIDE.U32 R80, R5, c[0x0][0x1e0], RZ ;  /* 0x000078000550aa25 */ /* 0x004fe200078e00ff */
[----:B------:R-:W-:Y:S01]  /*a1a0*/  MOV R7, 0x7f800000 ;  /* 0x7f80000000077802 */ /* 0x000fe20000000f00 */
[----:B------:R2:W1:Y:S02]  /*a1b0*/  LDS.128 R52, [R237+0x1800] ;  /* 0x00180000ed347984 */ /* 0x0004640000000c00 */
[----:B------:R-:W-:Y:S01]  /*a1c0*/  @!P2 IMAD R78, R73, c[0x0][0x1e0], RZ ;  /* 0x00007800494eaa24 */ /* 0x000fe200078e02ff */
[----:B------:R-:W-:Y:S01]  /*a1d0*/  SHF.R.S32.HI R73, RZ, 0x1f, R6 ;  /* 0x0000001fff497819 */ /* 0x000fe20000011406 */
[----:B------:R2:W1:Y:S01]  /*a1e0*/  LDS.128 R48, [R237+0x2000] ;  /* 0x00200000ed307984 */ /* 0x0004620000000c00 */
[----:B----4-:R-:W-:Y:S01]  /*a1f0*/  @P4 IMAD R236, R72, c[0x0][0x234], R236 ;  /* 0x00008d0048ec4a24 */ /* 0x010fe200078e02ec */
[----:B------:R-:W-:Y:S01]  /*a200*/  @!P2 MOV R76, R80 ;  /* 0x00000050004ca202 */ /* 0x000fe20000000f00 */
[----:B------:R-:W-:Y:S01]  /*a210*/  @!P2 IMAD R78, R5, c[0x0][0x1e4], R78 ;  /* 0x00007900054eaa24 */ /* 0x000fe200078e024e */
[----:B------:R2:W4:Y:S01]  /*a220*/  LDS.128 R44, [R237+0x2800] ;  /* 0x00280000ed2c7984 */ /* 0x0005220000000c00 */
[----:B------:R-:W-:Y:S01]  /*a230*/  LEA.HI R73, R73, R6, RZ, 0x2 ;  /* 0x0000000649497211 */ /* 0x000fe200078f10ff */
[----:B------:R-:W-:-:S02]  /*a240*/  @!P4 IMAD R5, R5, c[0x0][0x1c0], R72 ;  /* 0x000070000505ca24 */ /* 0x000fc400078e0248 */
[----:B------:R2:W1:Y:S01]  /*a250*/  LDS.128 R40, [R237+0x3000] ;  /* 0x00300000ed287984 */ /* 0x0004620000000c00 */
[----:B------:R-:W-:Y:S01]  /*a260*/  LOP3.LUT R73, R73, 0xffffffc, RZ, 0xc0, !PT ;  /* 0x0ffffffc49497812 */ /* 0x000fe200078ec0ff */
[----:B------:R-:W-:Y:S01]  /*a270*/  @P0 FFMA.FTZ R7, R3, c[0x0][0x238], R0 ;  /* 0x00008e0003070a23 */ /* 0x000fe20000010000 */
[----:B------:R-:W-:Y:S01]  /*a280*/  @!P2 IADD3 R74, R81, R78, RZ ;  /* 0x0000004e514aa210 */ /* 0x000fe20007ffe0ff */
[----:B------:R2:W1:Y:S01]  /*a290*/  LDS.128 R36, [R237+0x3800] ;  /* 0x00380000ed247984 */ /* 0x0004620000000c00 */
[----:B------:R-:W-:Y:S01]  /*a2a0*/  IADD3 R73, -R73, R6, RZ ;  /* 0x0000000649497210 */ /* 0x000fe20007ffe1ff */
[----:B------:R-:W-:Y:S01]  /*a2b0*/  @!P4 IMAD R236, R5, c[0x0][0x214], RZ ;  /* 0x0000850005ecca24 */ /* 0x000fe200078e02ff */
[----:B------:R-:W-:Y:S01]  /*a2c0*/  MOV R6, 0x7f800000 ;  /* 0x7f80000000067802 */ /* 0x000fe20000000f00 */
[----:B------:R2:W1:Y:S01]  /*a2d0*/  LDS.128 R32, [R237+0x4000] ;  /* 0x00400000ed207984 */ /* 0x0004620000000c00 */
[----:B------:R-:W-:Y:S01]  /*a2e0*/  @P3 FFMA.FTZ R6, R164, c[0x0][0x238], R75 ;  /* 0x00008e00a4063a23 */ /* 0x000fe2000001004b */
[----:B------:R-:W-:-:S02]  /*a2f0*/  LEA R4, R73, R4, 0x4 ;  /* 0x0000000449047211 */ /* 0x000fc400078e20ff */
        /* <DEDUP_REMOVED lines=8> */
[----:B---34-:R-:W3:Y:S01]  /*a380*/  S2R R5, SR_CTAID.X ;  /* 0x0000000000057919 */ /* 0x018ee20000002500 */
[----:B------:R-:W-:-:S02]  /*a390*/  IADD3 R2, R4, 0x8, RZ ;  /* 0x0000000804027810 */ /* 0x000fc40007ffe0ff */
[-C--:B------:R-:W-:Y:S02]  /*a3a0*/  ISETP.GE.AND P2, PT, R4, R235.reuse, PT ;  /* 0x000000eb0400720c */ /* 0x080fe40003f46270 */
[----:B------:R-:W-:Y:S01]  /*a3b0*/  ISETP.GE.AND P1, PT, R2, R235, PT ;  /* 0x000000eb0200720c */ /* 0x000fe20003f26270 */
[----:B---3--:R-:W-:-:S05]  /*a3c0*/  IMAD R5, R5, 0x40, R236 ;  /* 0x0000004005057824 */ /* 0x008fca00078e02ec */
[----:B------:R-:W-:Y:S02]  /*a3d0*/  SHF.R.S32.HI R3, RZ, 0x1f, R5 ;  /* 0x0000001fff037819 */ /* 0x000fe40000011405 */
[----:B------:R-:W-:-:S04]  /*a3e0*/  IADD3 R0, P0, R4, R5, RZ ;  /* 0x0000000504007210 */ /* 0x000fc80007f1e0ff */
[----:B------:R-:W-:Y:S02]  /*a3f0*/  LEA.HI.X.SX32 R3, R4, R3, 0x1, P0 ;  /* 0x0000000304037211 */ /* 0x000fe400000f0eff */
[----:B------:R-:W-:-:S04]  /*a400*/  LEA R2, P0, R0, c[0x0][0x200], 0x2 ;  /* 0x0000800000027a11 */ /* 0x000fc800078010ff */
[----:B------:R-:W-:-:S05]  /*a410*/  LEA.HI.X R3, R0, c[0x0][0x204], R3, 0x2, P0 ;  /* 0x0000810000037a11 */ /* 0x000fca00000f1403 */
[----:B------:R3:W-:Y:S04]  /*a420*/  @!P2 STG.E [R2.64], R6 ;  /* 0x000000060200a986 */ /* 0x0007e8000c10190c */
[----:B------:R3:W-:Y:S02]  /*a430*/  @!P1 STG.E [R2.64+0x20], R7 ;  /* 0x0000200702009986 */ /* 0x0007e4000c10190c */
.L_x_3933:
[----:B---34-:R-:W-:Y:S05]  /*a440*/  BSYNC B0 ;  /* 0x0000000000007941 */ /* 0x018fea0003800000 */
.L_x_3932:
[----:B------:R-:W3:Y:S01]  /*a450*/  S2R R3, SR_TID.X ;  /* 0x0000000000037919 */ /* 0x000ee20000002100 */
[----:B------:R-:W-:Y:S03]  /*a460*/  BSSY B0, `(.L_x_3934) ;  /* 0x0000023000007945 */ /* 0x000fe60003800000 */
[----:B------:R-:W4:Y:S01]  /*a470*/  S2R R4, SR_CTAID.X ;  /* 0x0000000000047919 */ /* 0x000f220000002500 */
[----:B---3--:R-:W-:-:S04]  /*a480*/  SHF.R.S32.HI R2, RZ, 0x1f, R3 ;  /* 0x0000001fff027819 */ /* 0x008fc80000011403 */
[----:B------:R-:W-:Y:S01]  /*a490*/  LEA.HI R2, R2, R3, RZ, 0x3 ;  /* 0x0000000302027211 */ /* 0x000fe200078f18ff */
[----:B----4-:R-:W-:-:S03]  /*a4a0*/  IMAD.SHL.U32 R4, R4, 0x40, RZ ;  /* 0x0000004004047824 */ /* 0x010fc600078e00ff */
[----:B------:R-:W-:Y:S02]  /*a4b0*/  LOP3.LUT R0, R2, 0xfffffff8, RZ, 0xc0, !PT ;  /* 0xfffffff802007812 */ /* 0x000fe400078ec0ff */
[----:B------:R-:W-:-:S03]  /*a4c0*/  SHF.R.S32.HI R2, RZ, 0x3, R2 ;  /* 0x00000003ff027819 */ /* 0x000fc60000011402 */
[----:B------:R-:W-:Y:S01]  /*a4d0*/  IMAD.IADD R0, R3, 0x1, -R0 ;  /* 0x0000000103007824 */ /* 0x000fe200078e0a00 */
[----:B------:R-:W-:-:S03]  /*a4e0*/  SHF.R.S32.HI R3, RZ, 0x1f, R4 ;  /* 0x0000001fff037819 */ /* 0x000fc60000011404 */
[----:B------:R-:W-:Y:S01]  /*a4f0*/  IMAD.SHL.U32 R6, R0, 0x8, RZ ;  /* 0x0000000800067824 */ /* 0x000fe200078e00ff */
[----:B------:R-:W-:Y:S01]  /*a500*/  SHF.R.S32.HI R0, RZ, 0x1f, R72 ;  /* 0x0000001fff007819 */ /* 0x000fe20000011448 */
[----:B------:R-:W-:-:S03]  /*a510*/  IMAD R3, R3, c[0x0][0x1e8], RZ ;  /* 0x00007a0003037a24 */ /* 0x000fc600078e02ff */
[----:B------:R-:W-:Y:S01]  /*a520*/  SHF.R.S32.HI R7, RZ, 0x1f, R6 ;  /* 0x0000001fff077819 */ /* 0x000fe20000011406 */
[----:B------:R-:W-:Y:S02]  /*a530*/  IMAD R3, R4, c[0x0][0x1ec], R3 ;  /* 0x00007b0004037a24 */ /* 0x000fe400078e0203 */
[----:B------:R-:W-:Y:S01]  /*a540*/  IMAD R5, R0, c[0x0][0x1f0], RZ ;  /* 0x00007c0000057a24 */ /* 0x000fe200078e02ff */
[----:B------:R-:W-:Y:S01]  /*a550*/  SHF.R.S32.HI R0, RZ, 0x1f, R2 ;  /* 0x0000001fff007819 */ /* 0x000fe20000011402 */
[----:B------:R-:W-:-:S04]  /*a560*/  IMAD.WIDE.U32 R6, R4, c[0x0][0x1e8], R6 ;  /* 0x00007a0004067a25 */ /* 0x000fc800078e0006 */
[----:B------:R-:W-:Y:S01]  /*a570*/  IMAD R5, R72, c[0x0][0x1f4], R5 ;  /* 0x00007d0048057a24 */ /* 0x000fe200078e0205 */
[----:B------:R-:W-:-:S04]  /*a580*/  IADD3 R76, P0, R76, R6, RZ ;  /* 0x000000064c4c7210 */ /* 0x000fc80007f1e0ff */
[----:B------:R-:W-:Y:S02]  /*a590*/  IADD3.X R77, R74, R3, R7, P0, !PT ;  /* 0x000000034a4d7210 */ /* 0x000fe400007fe407 */
[----:B------:R-:W-:-:S03]  /*a5a0*/  ISETP.GE.AND P0, PT, R2, R235, PT ;  /* 0x000000eb0200720c */ /* 0x000fc60003f06270 */
[----:B------:R-:W-:-:S04]  /*a5b0*/  IMAD.WIDE.U32 R72, R72, c[0x0][0x1f0], R76 ;  /* 0x00007c0048487a25 */ /* 0x000fc800078e004c */
[----:B------:R-:W-:-:S06]  /*a5c0*/  IMAD.IADD R7, R5, 0x1, R73 ;  /* 0x0000000105077824 */ /* 0x000fcc00078e0249 */
        /* <DEDUP_REMOVED lines=8> */
[----:B------:R3:W-:Y:S04]  /*a650*/  STG.E.128 [R74.64], R64 ;  /* 0x000000404a007986 */ /* 0x0007e8000c101d0c */
[----:B-1----:R3:W-:Y:S04]  /*a660*/  STG.E.128 [R74.64+0x80], R48 ;  /* 0x000080304a007986 */ /* 0x0027e8000c101d0c */
[----:B------:R3:W-:Y:S04]  /*a670*/  STG.E.128 [R74.64+0x100], R32 ;  /* 0x000100204a007986 */ /* 0x0007e8000c101d0c */
[----:B------:R3:W-:Y:S02]  /*a680*/  STG.E.128 [R74.64+0x180], R16 ;  /* 0x000180104a007986 */ /* 0x0007e4000c101d0c */
.L_x_3935:
[----:B------:R-:W-:Y:S05]  /*a690*/  BSYNC B0 ;  /* 0x0000000000007941 */ /* 0x000fea0003800000 */
.L_x_3934:
[----:B------:R-:W-:Y:S01]  /*a6a0*/  IADD3 R4, R2, 0x10, RZ ;  /* 0x0000001002047810 */ /* 0x000fe20007ffe0ff */
[----:B------:R-:W-:Y:S03]  /*a6b0*/  BSSY B0, `(.L_x_3936) ;  /* 0x0000011000007945 */ /* 0x000fe60003800000 */
[----:B------:R-:W-:-:S13]  /*a6c0*/  ISETP.GE.AND P0, PT, R4, R235, PT ;  /* 0x000000eb0400720c */ /* 0x000fda0003f06270 */
[----:B------:R-:W-:Y:S05]  /*a6d0*/  @P0 BRA `(.L_x_3937) ;  /* 0x000000e000000947 */ /* 0x000fea0003800000 */
[----:B------:R-:W-:Y:S01]  /*a6e0*/  IADD3 R4, P0, R2, 0x10, RZ ;  /* 0x0000001002047810 */ /* 0x000fe20007f1e0ff */
[----:B-1-3--:R-:W-:Y:S01]  /*a6f0*/  IMAD.MOV.U32 R16, RZ, RZ, R72 ;  /* 0x000000ffff107224 */ /* 0x00afe200078e0048 */
[----:B------:R-:W-:-:S03]  /*a700*/  MOV R17, R7 ;  /* 0x0000000700117202 */ /* 0x000fc60000000f00 */
[----:B------:R-:W-:Y:S02]  /*a710*/  IMAD.X R3, RZ, RZ, R0, P0 ;  /* 0x000000ffff037224 */ /* 0x000fe400000e0600 */
[----:B------:R-:W-:-:S04]  /*a720*/  IMAD.WIDE.U32 R16, R4, c[0x0][0x1e8], R16 ;  /* 0x00007a0004107a25 */ /* 0x000fc800078e0010 */
[----:B------:R-:W-:-:S04]  /*a730*/  IMAD R3, R3, c[0x0][0x1e8], RZ ;  /* 0x00007a0003037a24 */ /* 0x000fc800078e02ff */
[----:B------:R-:W-:Y:S01]  /*a740*/  IMAD R3, R4, c[0x0][0x1ec], R3 ;  /* 0x00007b0004037a24 */ /* 0x000fe200078e0203 */
[----:B------:R-:W-:-:S04]  /*a750*/  LEA R4, P0, R16, c[0x0][0x1d0], 0x1 ;  /* 0x0000740010047a11 */ /* 0x000fc800078008ff */
[----:B------:R-:W-:-:S04]  /*a760*/  IADD3 R3, R3, R17, RZ ;  /* 0x0000001103037210 */ /* 0x000fc80007ffe0ff */
[----:B------:R-:W-:-:S05]  /*a770*/  LEA.HI.X R5, R16, c[0x0][0x1d4], R3, 0x1, P0 ;  /* 0x0000750010057a11 */ /* 0x000fca00000f0c03 */
[----:B------:R1:W-:Y:S04]  /*a780*/  STG.E.128 [R4.64], R60 ;  /* 0x0000003c04007986 */ /* 0x0003e8000c101d0c */
[----:B------:R1:W-:Y:S04]  /*a790*/  STG.E.128 [R4.64+0x80], R44 ;  /* 0x0000802c04007986 */ /* 0x0003e8000c101d0c */
[----:B------:R1:W-:Y:S04]  /*a7a0*/  STG.E.128 [R4.64+0x100], R28 ;  /* 0x0001001c04007986 */ /* 0x0003e8000c101d0c */
[----:B------:R1:W-:Y:S02]  /*a7b0*/  STG.E.128 [R4.64+0x180], R12 ;  /* 0x0001800c04007986 */ /* 0x0003e4000c101d0c */
.L_x_3937:
[----:B------:R-:W-:Y:S05]  /*a7c0*/  BSYNC B0 ;  /* 0x0000000000007941 */ /* 0x000fea0003800000 */
.L_x_3936:
        /* <DEDUP_REMOVED lines=18> */
.L_x_3939:
[----:B------:R-:W-:Y:S05]  /*a8f0*/  BSYNC B0 ;  /* 0x0000000000007941 */ /* 0x000fea0003800000 */
.L_x_3938:
[----:B-1----:R-:W-:-:S04]  /*a900*/  IADD3 R4, R2, 0x30, RZ ;  /* 0x0000003002047810 */ /* 0x002fc80007ffe0ff */
[----:B------:R-:W-:-:S13]  /*a910*/  ISETP.GE.AND P0, PT, R4, R235, PT ;  /* 0x000000eb0400720c */ /* 0x000fda0003f06270 */
[----:B------:R-:W-:Y:S05]  /*a920*/  @P0 EXIT ;  /* 0x000000000000094d */ /* 0x000fea0003800000 */
        /* <DEDUP_REMOVED lines=10> */
[----:B------:R-:W-:Y:S04]  /*a9d0*/  STG.E.128 [R2.64], R52 ;  /* 0x0000003402007986 */ /* 0x000fe8000c101d0c */
[----:B------:R-:W-:Y:S04]  /*a9e0*/  STG.E.128 [R2.64+0x80], R36 ;  /* 0x0000802402007986 */ /* 0x000fe8000c101d0c */
[----:B------:R-:W-:Y:S04]  /*a9f0*/  STG.E.128 [R2.64+0x100], R20 ;  /* 0x0001001402007986 */ /* 0x000fe8000c101d0c */
[----:B------:R-:W-:Y:S01]  /*aa00*/  STG.E.128 [R2.64+0x180], R68 ;  /* 0x0001804402007986 */ /* 0x000fe2000c101d0c */
[----:B------:R-:W-:Y:S05]  /*aa10*/  EXIT ;  /* 0x000000000000794d */ /* 0x000fea0003800000 */
.L_x_3940:
        /* <DEDUP_REMOVED lines=14> */
.L_x_8796:


//--------------------- .text._ZN5flash24flash_fwd_splitkv_kernelI23Flash_fwd_kernel_traitsILi256ELi64ELi64ELi4ELb0ELb0EN7cutlass6half_tE19Flash_kernel_traitsILi256ELi64ELi64ELi4ES3_EELb0ELb0ELb0ELb0ELb1ELb1ELb0ELb0EEEvNS_16Flash_fwd_paramsE --------------------------
	.section	.text._ZN5flash24flash_fwd_splitkv_kernelI23Flash_fwd_kernel_traitsILi256ELi64ELi64ELi4ELb0ELb0EN7cutlass6half_tE19Flash_kernel_traitsILi256ELi64ELi64ELi4ES3_EELb0ELb0ELb0ELb0ELb1ELb1ELb0ELb0EEEvNS_16Flash_fwd_paramsE,"ax",@progbits
	.sectioninfo	@"SHI_REGISTERS=255"
	.align	128
        .global         _ZN5flash24flash_fwd_splitkv_kernelI23Flash_fwd_kernel_traitsILi256ELi64ELi64ELi4ELb0ELb0EN7cutlass6half_tE19Flash_kernel_traitsILi256ELi64ELi64ELi4ES3_EELb0ELb0ELb0ELb0ELb1ELb1ELb0ELb0EEEvNS_16Flash_fwd_paramsE
        .type           _ZN5flash24flash_fwd_splitkv_kernelI23Flash_fwd_kernel_traitsILi256ELi64ELi64ELi4ELb0ELb0EN7cutlass6half_tE19Flash_kernel_traitsILi256ELi64ELi64ELi4ES3_EELb0ELb0ELb0ELb0ELb1ELb1ELb0ELb0EEEvNS_16Flash_fwd_paramsE,@function
        .size           _ZN5flash24flash_fwd_splitkv_kernelI23Flash_fwd_kernel_traitsILi256ELi64ELi64ELi4ELb0ELb0EN7cutlass6half_tE19Flash_kernel_traitsILi256ELi64ELi64ELi4ES3_EELb0ELb0ELb0ELb0ELb1ELb1ELb0ELb0EEEvNS_16Flash_fwd_paramsE,(.L_x_8797 - _ZN5flash24flash_fwd_splitkv_kernelI23Flash_fwd_kernel_traitsILi256ELi64ELi64ELi4ELb0ELb0EN7cutlass6half_tE19Flash_kernel_traitsILi256ELi64ELi64ELi4ES3_EELb0ELb0ELb0ELb0ELb1ELb1ELb0ELb0EEEvNS_16Flash_fwd_paramsE)
        .other          _ZN5flash24flash_fwd_splitkv_kernelI23Flash_fwd_kernel_traitsILi256ELi64ELi64ELi4ELb0ELb0EN7cutlass6half_tE19Flash_kernel_traitsILi256ELi64ELi64ELi4ES3_EELb0ELb0ELb0ELb0ELb1ELb1ELb0ELb0EEEvNS_16Flash_fwd_paramsE,@"STO_CUDA_ENTRY STV_DEFAULT"
_ZN5flash24flash_fwd_splitkv_kernelI23Flash_fwd_kernel_traitsILi256ELi64ELi64ELi4ELb0ELb0EN7cutlass6half_tE19Flash_kernel_traitsILi256ELi64ELi64ELi4ES3_EELb0ELb0ELb0ELb0ELb1ELb1ELb0ELb0EEEvNS_16Flash_fwd_paramsE:
.text._ZN5flash24flash_fwd_splitkv_kernelI23Flash_fwd_kernel_traitsILi256ELi64ELi64ELi4ELb0ELb0EN7cutlass6half_tE19Flash_kernel_traitsILi256ELi64ELi64ELi4ES3_EELb0ELb0ELb0ELb0ELb1ELb1ELb0ELb0EEEvNS_16Flash_fwd_paramsE:
        /* <DEDUP_REMOVED lines=15> */
[----:B------:R-:W-:Y:S01]  /*00f0*/  IMAD.WIDE R8, R10, R4, c[0x0][0x248] ;  /* 0x000092000a087625 */ /* 0x000fe200078e0204 */
[----:B------:R1:W2:Y:S11]  /*0100*/  @P2 LDG.E R240, [R6.64] ;  /* 0x0000000c06f02981 */ /* 0x0002b6000c1e1900 */
[----:B------:R3:W5:Y:S04]  /*0110*/  @!P1 LDG.E R2, [R8.64] ;  /* 0x0000000c08029981 */ /* 0x000768000c1e1900 */
[----:B-1----:R-:W2:Y:S01]  /*0120*/  @P2 LDG.E R6, [R6.64+0x4] ;  /* 0x0000040c06062981 */ /* 0x002ea2000c1e1900 */
[----:B------:R-:W-:-:S02]  /*0130*/  IMAD.MOV.U32 R3, RZ, RZ, RZ ;  /* 0x000000ffff037224 */ /* 0x000fc400078e00ff */
[----:B------:R-:W-:Y:S01]  /*0140*/  @P0 IMAD.WIDE R12, R10, R4, c[0x0][0x250] ;  /* 0x000094000a0c0625 */ /* 0x000fe200078e0204 */
[----:B------:R-:W1:Y:S04]  /*0150*/  S2R R32, SR_CTAID.X ;  /* 0x0000000000207919 */ /* 0x000e680000002500 */
[----:B------:R3:W5:Y:S01]  /*0160*/  @P0 LDG.E R3, [R12.64] ;  /* 0x0000000c0c030981 */ /* 0x000762000c1e1900 */
[----:B------:R-:W-:-:S03]  /*0170*/  ISETP.NE.U32.AND P0, PT, RZ, c[0x0][0x248], PT ;  /* 0x00009200ff007a0c */ /* 0x000fc60003f05070 */
[----:B------:R-:W4:Y:S04]  /*0180*/  S2R R16, SR_CTAID.Z ;  /* 0x0000000000107919 */ /* 0x000f280000002700 */
[----:B------:R-:W1:Y:S01]  /*0190*/  S2R R103, SR_TID.X ;  /* 0x0000000000677919 */ /* 0x000e620000002100 */
[----:B------:R-:W-:Y:S01]  /*01a0*/  ISETP.NE.AND.EX P0, PT, RZ, c[0x0][0x24c], PT, P0 ;  /* 0x00009300ff007a0c */ /* 0x000fe20003f05300 */
[----:B--2---:R-:W-:Y:S02]  /*01b0*/  @P2 IMAD.IADD R6, R6, 0x1, -R240 ;  /* 0x0000000106062824 */ /* 0x004fe400078e0af0 */
[----:B------:R-:W-:-:S10]  /*01c0*/  @!P2 IMAD.MOV.U32 R6, RZ, RZ, c[0x0][0x214] ;  /* 0x00008500ff06a624 */ /* 0x000fd400078e00ff */
[----:B------:R-:W-:Y:S05]  /*01d0*/  @!P0 BRA `(.L_x_3941) ;  /* 0x0000004000008947 */ /* 0x000fea0003800000 */
[----:B-1-34-:R-:W2:Y:S02]  /*01e0*/  @P3 LDG.E R5, [R8.64+0x4] ;  /* 0x0000040c08053981 */ /* 0x01aea4000c1e1900 */
[----:B--2--5:R-:W-:-:S06]  /*01f0*/  @P3 IADD3 R5, R5, -R2, RZ ;  /* 0x8000000205053210 */ /* 0x024fcc0007ffe0ff */
[----:B------:R1:W5:Y:S01]  /*0200*/  @!P3 LDG.E R5, [R8.64] ;  /* 0x0000000c0805b981 */ /* 0x000362000c1e1900 */
[----:B------:R-:W-:Y:S05]  /*0210*/  BRA `(.L_x_3942) ;  /* 0x0000001000007947 */ /* 0x000fea0003800000 */
.L_x_3941:
[----:B-1-34-:R-:W-:Y:S02]  /*0220*/  MOV R5, c[0x0][0x218] ;  /* 0x0000860000057a02 */ /* 0x01afe40000000f00 */
.L_x_3942:
        /* <DEDUP_REMOVED lines=24> */
[----:B------:R-:W-:Y:S01]  /*03b0*/  SHF.R.S32.HI R2, RZ, 0x1f, R103 ;  /* 0x0000001fff027819 */ /* 0x000fe20000011467 */
[----:B------:R-:W-:Y:S01]  /*03c0*/  BSSY B0, `(.L_x_3944) ;  /* 0x000002d000007945 */ /* 0x000fe20003800000 */
[----:B------:R-:W-:Y:S02]  /*03d0*/  ISETP.NE.AND P0, PT, R240, -0x1, PT ;  /* 0xfffffffff000780c */ /* 0x000fe40003f05270 */
[-C--:B------:R-:W-:Y:S02]  /*03e0*/  LEA.HI R2, R2, R103.reuse, RZ, 0x3 ;  /* 0x0000006702027211 */ /* 0x080fe400078f18ff */
[----:B------:R-:W-:Y:S02]  /*03f0*/  SHF.R.S32.HI R0, RZ, 0x1f, R239 ;  /* 0x0000001fff007819 */ /* 0x000fe400000114ef */
[----:B------:R-:W-:Y:S02]  /*0400*/  LOP3.LUT R4, R2, 0x1ffffff8, RZ, 0xc0, !PT ;  /* 0x1ffffff802047812 */ /* 0x000fe400078ec0ff */
[----:B------:R-:W-:Y:S01]  /*0410*/  IADD3 R6, -R239, R6, RZ ;  /* 0x00000006ef067210 */ /* 0x000fe20007ffe1ff */
[----:B------:R-:W-:Y:S01]  /*0420*/  IMAD R0, R0, c[0x0][0x1e8], RZ ;  /* 0x00007a0000007a24 */ /* 0x000fe200078e02ff */
[----:B------:R-:W-:-:S02]  /*0430*/  IADD3 R4, -R4, R103, RZ ;  /* 0x0000006704047210 */ /* 0x000fc40007ffe1ff */
[----:B------:R-:W-:Y:S01]  /*0440*/  SHF.R.S32.HI R2, RZ, 0x3, R2 ;  /* 0x00000003ff027819 */ /* 0x000fe20000011402 */
[----:B------:R-:W-:Y:S01]  /*0450*/  @P0 IMAD.WIDE.U32 R8, R240, c[0x0][0x1e8], RZ ;  /* 0x00007a00f0080a25 */ /* 0x000fe200078e00ff */
[----:B------:R-:W-:Y:S02]  /*0460*/  @!P0 SHF.R.S32.HI R3, RZ, 0x1f, R10 ;  /* 0x0000001fff038819 */ /* 0x000fe4000001140a */
[----:B------:R-:W-:Y:S01]  /*0470*/  SHF.L.U32 R4, R4, 0x3, RZ ;  /* 0x0000000304047819 */ /* 0x000fe200000006ff */
[----:B------:R-:W-:Y:S02]  /*0480*/  @P0 IMAD R240, R240, c[0x0][0x1ec], R9 ;  /* 0x00007b00f0f00a24 */ /* 0x000fe400078e0209 */
[----:B------:R-:W-:Y:S01]  /*0490*/  @P0 IMAD.MOV.U32 R7, RZ, RZ, R8 ;  /* 0x000000ffff070224 */ /* 0x000fe200078e0008 */
[----:B------:R-:W-:Y:S01]  /*04a0*/  SHF.R.S32.HI R5, RZ, 0x1f, R4 ;  /* 0x0000001fff057819 */ /* 0x000fe20000011404 */
[----:B------:R-:W-:Y:S02]  /*04b0*/  @!P0 IMAD R3, R3, c[0x0][0x1e0], RZ ;  /* 0x0000780003038a24 */ /* 0x000fe400078e02ff */
[----:B------:R-:W-:-:S04]  /*04c0*/  @!P0 IMAD.WIDE.U32 R8, R10, c[0x0][0x1e0], RZ ;  /* 0x000078000a088a25 */ /* 0x000fc800078e00ff */
[----:B------:R-:W-:Y:S01]  /*04d0*/  @!P0 IMAD R3, R10, c[0x0][0x1e4], R3 ;  /* 0x000079000a038a24 */ /* 0x000fe200078e0203 */
[----:B------:R-:W-:Y:S01]  /*04e0*/  @!P0 MOV R7, R8 ;  /* 0x0000000800078202 */ /* 0x000fe20000000f00 */
[----:B------:R-:W-:-:S04]  /*04f0*/  IMAD.WIDE.U32 R4, R239, c[0x0][0x1e8], R4 ;  /* 0x00007a00ef047a25 */ /* 0x000fc800078e0004 */
[----:B------:R-:W-:Y:S01]  /*0500*/  @!P0 IMAD.IADD R240, R9, 0x1, R3 ;  /* 0x0000000109f08824 */ /* 0x000fe200078e0203 */
[----:B------:R-:W-:Y:S01]  /*0510*/  IADD3 R4, P0, R7, R4, RZ ;  /* 0x0000000407047210 */ /* 0x000fe20007f1e0ff */
[----:B------:R-:W-:Y:S01]  /*0520*/  IMAD R0, R239, c[0x0][0x1ec], R0 ;  /* 0x00007b00ef007a24 */ /* 0x000fe200078e0200 */
[--C-:B------:R-:W-:Y:S01]  /*0530*/  SHF.R.S32.HI R3, RZ, 0x1f, R16.reuse ;  /* 0x0000001fff037819 */ /* 0x100fe20000011410 */
[----:B------:R-:W-:-:S03]  /*0540*/  IMAD R10, R10, c[0x0][0x1c0], R16 ;  /* 0x000070000a0a7a24 */ /* 0x000fc600078e0210 */
[----:B------:R-:W-:Y:S01]  /*0550*/  IADD3.X R5, R240, R5, R0, P0, !PT ;  /* 0x00000005f0057210 */ /* 0x000fe200007fe400 */
[----:B------:R-:W-:Y:S01]  /*0560*/  IMAD R3, R3, c[0x0][0x1f0], RZ ;  /* 0x00007c0003037a24 */ /* 0x000fe200078e02ff */
[----:B------:R-:W-:Y:S01]  /*0570*/  ISETP.GE.AND P0, PT, R2, R6, PT ;  /* 0x000000060200720c */ /* 0x000fe20003f06270 */
[----:B------:R-:W-:Y:S02]  /*0580*/  IMAD R239, R10, c[0x0][0x214], R239 ;  /* 0x000085000aef7a24 */ /* 0x000fe400078e02ef */
[C---:B------:R-:W-:Y:S02]  /*0590*/  IMAD R3, R16.reuse, c[0x0][0x1f4], R3 ;  /* 0x00007d0010037a24 */ /* 0x040fe400078e0203 */
[----:B------:R-:W-:Y:S01]  /*05a0*/  IMAD.WIDE.U32 R16, R16, c[0x0][0x1f0], R4 ;  /* 0x00007c0010107a25 */ /* 0x000fe200078e0004 */
[----:B------:R-:W-:-:S03]  /*05b0*/  SHF.R.S32.HI R4, RZ, 0x1f, R2 ;  /* 0x0000001fff047819 */ /* 0x000fc60000011402 */
[----:B------:R-:W-:-:S04]  /*05c0*/  IMAD.IADD R11, R17, 0x1, R3 ;  /* 0x00000001110b7824 */ /* 0x000fc800078e0203 */
        /* <DEDUP_REMOVED lines=12> */
.L_x_3945:
[----:B------:R-:W-:Y:S05]  /*0690*/  BSYNC B0 ;  /* 0x0000000000007941 */ /* 0x000fea0003800000 */
.L_x_3944:
[----:B------:R-:W-:Y:S01]  /*06a0*/  IADD3 R7, R2, 0x10, RZ ;  /* 0x0000001002077810 */ /* 0x000fe20007ffe0ff */
        /* <DEDUP_REMOVED lines=9> */
[----:B-1----:R-:W-:-:S03]  /*0740*/  LEA R12, P0, R8, c[0x0][0x1d0], 0x1 ;  /* 0x00007400080c7a11 */ /* 0x002fc600078008ff */
[----:B------:R-:W-:-:S05]  /*0750*/  IMAD R0, R3, c[0x0][0x1ec], R0 ;  /* 0x00007b0003007a24 */ /* 0x000fca00078e0200 */
[----:B------:R-:W-:-:S04]  /*0760*/  IADD3 R0, R9, R0, RZ ;  /* 0x0000000009007210 */ /* 0x000fc80007ffe0ff */
[----:B------:R-:W-:-:S05]  /*0770*/  LEA.HI.X R13, R8, c[0x0][0x1d4], R0, 0x1, P0 ;  /* 0x00007500080d7a11 */ /* 0x000fca00000f0c00 */
[----:B------:R1:W-:Y:S04]  /*0780*/  STG.E.128 [R12.64], RZ ;  /* 0x000000ff0c007986 */ /* 0x0003e8000c101d0c */
[----:B------:R1:W-:Y:S04]  /*0790*/  STG.E.128 [R12.64+0x80], RZ ;  /* 0x000080ff0c007986 */ /* 0x0003e8000c101d0c */
[----:B------:R1:W-:Y:S04]  /*07a0*/  STG.E.128 [R12.64+0x100], RZ ;  /* 0x000100ff0c007986 */ /* 0x0003e8000c101d0c */
[----:B------:R1:W-:Y:S02]  /*07b0*/  STG.E.128 [R12.64+0x180], RZ ;  /* 0x000180ff0c007986 */ /* 0x0003e4000c101d0c */
.L_x_3947:
[----:B------:R-:W-:Y:S05]  /*07c0*/  BSYNC B0 ;  /* 0x0000000000007941 */ /* 0x000fea0003800000 */
.L_x_3946:
        /* <DEDUP_REMOVED lines=18> */
.L_x_3949:
[----:B------:R-:W-:Y:S05]  /*08f0*/  BSYNC B0 ;  /* 0x0000000000007941 */ /* 0x000fea0003800000 */
.L_x_3948:
[----:B------:R-:W-:Y:S01]  /*0900*/  IADD3 R8, R2, 0x30, RZ ;  /* 0x0000003002087810 */ /* 0x000fe20007ffe0ff */
[----:B------:R-:W-:Y:S03]  /*0910*/  BSSY B0, `(.L_x_3950) ;  /* 0x0000010000007945 */ /* 0x000fe60003800000 */
[----:B------:R-:W-:-:S13]  /*0920*/  ISETP.GE.AND P0, PT, R8, R6, PT ;  /* 0x000000060800720c */ /* 0x000fda0003f06270 */
[----:B------:R-:W-:Y:S05]  /*0930*/  @P0 BRA `(.L_x_3951) ;  /* 0x000000d000000947 */ /* 0x000fea0003800000 */
[----:B------:R-:W-:Y:S02]  /*0940*/  IADD3 R3, P0, R2, 0x30, RZ ;  /* 0x0000003002037810 */ /* 0x000fe40007f1e0ff */
[----:B------:R-:W-:Y:S02]  /*0950*/  MOV R10, R16 ;  /* 0x00000010000a7202 */ /* 0x000fe40000000f00 */
[----:B------:R-:W-:-:S03]  /*0960*/  IADD3.X R0, RZ, R4, RZ, P0, !PT ;  /* 0x00000004ff007210 */ /* 0x000fc600007fe4ff */
        /* <DEDUP_REMOVED lines=10> */
.L_x_3951:
[----:B------:R-:W-:Y:S05]  /*0a10*/  BSYNC B0 ;  /* 0x0000000000007941 */ /* 0x000fea0003800000 */
.L_x_3950:
[----:B------:R-:W-:-:S04]  /*0a20*/  LOP3.LUT P4, RZ, R103, 0x7, RZ, 0xc0, !PT ;  /* 0x0000000767ff7812 */ /* 0x000fc8000788c0ff */
[-C--:B------:R-:W-:Y:S02]  /*0a30*/  ISETP.GE.OR P3, PT, R2, R6.reuse, P4 ;  /* 0x000000060200720c */ /* 0x080fe40002766670 */
[-C--:B------:R-:W-:Y:S02]  /*0a40*/  ISETP.GE.OR P2, PT, R7, R6.reuse, P4 ;  /* 0x000000060700720c */ /* 0x080fe40002746670 */
[----:B------:R-:W-:Y:S02]  /*0a50*/  ISETP.GE.OR P1, PT, R5, R6, P4 ;  /* 0x000000060500720c */ /* 0x000fe40002726670 */
[C---:B------:R-:W-:Y:S02]  /*0a60*/  IADD3 R2, P0, R239.reuse, R2, RZ ;  /* 0x00000002ef027210 */ /* 0x040fe40007f1e0ff */
[----:B------:R-:W-:Y:S02]  /*0a70*/  ISETP.GE.OR P4, PT, R8, R6, P4 ;  /* 0x000000060800720c */ /* 0x000fe40002786670 */
[----:B------:R-:W-:-:S02]  /*0a80*/  LEA.HI.X.SX32 R239, R239, R4, 0x1, P0 ;  /* 0x00000004efef7211 */ /* 0x000fc400000f0eff */
[----:B------:R-:W-:Y:S01]  /*0a90*/  LEA R4, P0, R2, c[0x0][0x200], 0x2 ;  /* 0x0000800002047a11 */ /* 0x000fe200078010ff */
[----:B------:R-:W-:-:S03]  /*0aa0*/  @!P3 IMAD.MOV.U32 R3, RZ, RZ, 0x7f800000 ;  /* 0x7f800000ff03b424 */ /* 0x000fc600078e00ff */
[----:B------:R-:W-:Y:S01]  /*0ab0*/  LEA.HI.X R5, R2, c[0x0][0x204], R239, 0x2, P0 ;  /* 0x0000810002057a11 */ /* 0x000fe200000f14ef */
[----:B------:R-:W-:Y:S02]  /*0ac0*/  @!P2 IMAD.MOV.U32 R2, RZ, RZ, 0x7f800000 ;  /* 0x7f800000ff02a424 */ /* 0x000fe400078e00ff */
[----:B------:R-:W-:Y:S02]  /*0ad0*/  @!P1 IMAD.MOV.U32 R0, RZ, RZ, 0x7f800000 ;  /* 0x7f800000ff009424 */ /* 0x000fe400078e00ff */
[----:B------:R2:W-:Y:S04]  /*0ae0*/  @!P3 STG.E [R4.64], R3 ;  /* 0x000000030400b986 */ /* 0x0005e8000c10190c */
[----:B------:R2:W-:Y:S04]  /*0af0*/  @!P2 STG.E [R4.64+0x40], R2 ;  /* 0x000040020400a986 */ /* 0x0005e8000c10190c */
[----:B------:R2:W-:Y:S01]  /*0b00*/  @!P1 STG.E [R4.64+0x80], R0 ;  /* 0x0000800004009986 */ /* 0x0005e2000c10190c */
[----:B------:R-:W-:Y:S05]  /*0b10*/  @P4 EXIT ;  /* 0x000000000000494d */ /* 0x000fea0003800000 */
[----:B--2---:R-:W-:-:S05]  /*0b20*/  MOV R0, 0x7f800000 ;  /* 0x7f80000000007802 */ /* 0x004fca0000000f00 */
[----:B------:R-:W-:Y:S01]  /*0b30*/  STG.E [R4.64+0xc0], R0 ;  /* 0x0000c00004007986 */ /* 0x000fe2000c10190c */
[----:B------:R-:W-:Y:S05]  /*0b40*/  EXIT ;  /* 0x000000000000794d */ /* 0x000fea0003800000 */
.L_x_3943:
[----:B------:R-:W-:Y:S01]  /*0b50*/  ISETP.NE.U32.AND P0, PT, RZ, c[0x0][0x2b8], PT ;  /* 0x0000ae00ff007a0c */ /* 0x000fe20003f05070 */
[----:B------:R-:W-:Y:S01]  /*0b60*/  IMAD.MOV.U32 R0, RZ, RZ, R10 ;  /* 0x000000ffff007224 */ /* 0x000fe200078e000a */
[----:B------:R-:W-:Y:S02]  /*0b70*/  ISETP.NE.U32.AND P2, PT, RZ, c[0x0][0x2c0], PT ;  /* 0x0000b000ff007a0c */ /* 0x000fe40003f45070 */
[----:B------:R-:W-:Y:S02]  /*0b80*/  ISETP.NE.AND.EX P0, PT, RZ, c[0x0][0x2bc], PT, P0 ;  /* 0x0000af00ff007a0c */ /* 0x000fe40003f05300 */
[----:B------:R-:W-:-:S11]  /*0b90*/  ISETP.NE.AND.EX P2, PT, RZ, c[0x0][0x2c4], PT, P2 ;  /* 0x0000b100ff007a0c */ /* 0x000fd60003f45320 */
[----:B------:R-:W-:-:S05]  /*0ba0*/  @P0 IMAD.WIDE R4, R10, R4, c[0x0][0x2b8] ;  /* 0x0000ae000a040625 */ /* 0x000fca00078e0204 */
[----:B------:R1:W5:Y:S01]  /*0bb0*/  @P0 LDG.E R0, [R4.64] ;  /* 0x0000000c04000981 */ /* 0x000362000c1e1900 */
[----:B------:R-:W-:Y:S01]  /*0bc0*/  @P2 IMAD.WIDE.U32 R8, R10, c[0x0][0x2c8], RZ ;  /* 0x0000b2000a082a25 */ /* 0x000fe200078e00ff */
[----:B------:R-:W-:Y:S01]  /*0bd0*/  CS2R R242, SRZ ;  /* 0x0000000000f27805 */ /* 0x000fe2000001ff00 */
[----:B------:R-:W-:Y:S02]  /*0be0*/  PLOP3.LUT P0, PT, PT, PT, PT, 0x8, 0x0 ;  /* 0x000000000000781c */ /* 0x000fe40003f0e170 */
[----:B------:R-:W-:Y:S02]  /*0bf0*/  IABS R95, c[0x0][0x2d0] ;  /* 0x0000b400005f7a13 */ /* 0x000fe40000000000 */
[----:B------:R-:W-:Y:S02]  /*0c00*/  @P2 LEA R242, P1, R8, c[0x0][0x2c0], 0x2 ;  /* 0x0000b00008f22a11 */ /* 0x000fe400078210ff */
[----:B-1----:R-:W-:-:S05]  /*0c10*/  @P2 SHF.R.S32.HI R4, RZ, 0x1f, R10 ;  /* 0x0000001fff042819 */ /* 0x002fca000001140a */
[----:B------:R-:W-:-:S04]  /*0c20*/  @P2 IMAD R4, R4, c[0x0][0x2c8], RZ ;  /* 0x0000b20004042a24 */ /* 0x000fc800078e02ff */
[----:B------:R-:W-:-:S04]  /*0c30*/  @P2 IMAD R4, R10, c[0x0][0x2cc], R4 ;  /* 0x0000b3000a042a24 */ /* 0x000fc800078e0204 */
[----:B------:R-:W-:-:S05]  /*0c40*/  @P2 IMAD.IADD R4, R9, 0x1, R4 ;  /* 0x0000000109042824 */ /* 0x000fca00078e0204 */
[----:B------:R-:W-:-:S04]  /*0c50*/  @P2 SHF.L.U64.HI R4, R8, 0x2, R4 ;  /* 0x0000000208042819 */ /* 0x000fc80000010204 */
[----:B------:R-:W-:Y:S02]  /*0c60*/  @P2 IADD3.X R243, R4, c[0x0][0x2c4], RZ, P1, !PT ;  /* 0x0000b10004f32a10 */ /* 0x000fe40000ffe4ff */
[----:B------:R-:W-:-:S04]  /*0c70*/  @P2 ISETP.NE.U32.AND P1, PT, R242, RZ, PT ;  /* 0x000000fff200220c */ /* 0x000fc80003f25070 */
[----:B------:R-:W-:-:S13]  /*0c80*/  @P2 ISETP.NE.AND.EX P0, PT, R243, RZ, PT, P1 ;  /* 0x000000fff300220c */ /* 0x000fda0003f05310 */
[----:B------:R-:W-:Y:S05]  /*0c90*/  @!P0 BRA `(.L_x_3952) ;  /* 0x000004a000008947 */ /* 0x000fea0003800000 */
[----:B------:R-:W1:Y:S01]  /*0ca0*/  I2F.RP R4, R95 ;  /* 0x0000005f00047306 */ /* 0x000e620000209400 */
[----:B------:R-:W-:-:S04]  /*0cb0*/  LEA R14, R165, 0xffffffc0, 0x6 ;  /* 0xffffffc0a50e7811 */ /* 0x000fc800078e30ff */
[----:B-----5:R-:W-:-:S03]  /*0cc0*/  IABS R0, R14 ;  /* 0x0000000e00007213 */ /* 0x020fc60000000000 */
[----:B-1----:R-:W1:Y:S02]  /*0cd0*/  MUFU.RCP R4, R4 ;  /* 0x0000000400047308 */ /* 0x002e640000001000 */
[----:B-1----:R-:W-:-:S06]  /*0ce0*/  IADD3 R4, R4, 0xffffffe, RZ ;  /* 0x0ffffffe04047810 */ /* 0x002fcc0007ffe0ff */
        /* <DEDUP_REMOVED lines=10> */
[-C--:B------:R-:W-:Y:S02]  /*0d90*/  @!P2 IADD3 R0, R0, -R95.reuse, RZ ;  /* 0x8000005f0000a210 */ /* 0x080fe40007ffe0ff */
[----:B------:R-:W-:Y:S02]  /*0da0*/  @!P2 IADD3 R3, R3, 0x1, RZ ;  /* 0x000000010303a810 */ /* 0x000fe40007ffe0ff */
[----:B------:R-:W-:Y:S02]  /*0db0*/  ISETP.GE.U32.AND P3, PT, R0, R95, PT ;  /* 0x0000005f0000720c */ /* 0x000fe40003f66070 */
[----:B------:R-:W-:Y:S02]  /*0dc0*/  LOP3.LUT R0, R14, c[0x0][0x2d0], RZ, 0x3c, !PT ;  /* 0x0000b4000e007a12 */ /* 0x000fe400078e3cff */
[----:B------:R-:W-:Y:S02]  /*0dd0*/  ISETP.NE.AND P2, PT, RZ, c[0x0][0x2d0], PT ;  /* 0x0000b400ff007a0c */ /* 0x000fe40003f45270 */
[----:B------:R-:W-:-:S07]  /*0de0*/  ISETP.GE.AND P1, PT, R0, RZ, PT ;  /* 0x000000ff0000720c */ /* 0x000fce0003f26270 */
[----:B------:R-:W-:-:S05]  /*0df0*/  @P3 IADD3 R3, R3, 0x1, RZ ;  /* 0x0000000103033810 */ /* 0x000fca0007ffe0ff */
[----:B------:R-:W-:-:S05]  /*0e00*/  IMAD.MOV.U32 R2, RZ, RZ, R3 ;  /* 0x000000ffff027224 */ /* 0x000fca00078e0003 */
[----:B------:R-:W-:Y:S02]  /*0e10*/  @!P1 IADD3 R2, -R2, RZ, RZ ;  /* 0x000000ff02029210 */ /* 0x000fe40007ffe1ff */
        /* <DEDUP_REMOVED lines=8> */
[----:B-1----:R-:W-:Y:S01]  /*0ea0*/  IMAD.MOV R3, RZ, RZ, -R13 ;  /* 0x000000ffff037224 */ /* 0x002fe200078e0a0d */
[----:B------:R-:W-:-:S03]  /*0eb0*/  MOV R12, RZ ;  /* 0x000000ff000c7202 */ /* 0x000fc60000000f00 */
[----:B------:R-:W-:Y:S01]  /*0ec0*/  IMAD R4, R3, R0, RZ ;  /* 0x0000000003047224 */ /* 0x000fe200078e02ff */
[----:B------:R-:W-:-:S03]  /*0ed0*/  IABS R3, R16 ;  /* 0x0000001000037213 */ /* 0x000fc60000000000 */
[----:B------:R-:W-:-:S04]  /*0ee0*/  IMAD.HI.U32 R12, R13, R4, R12 ;  /* 0x000000040d0c7227 */ /* 0x000fc800078e000c */
[----:B------:R-:W-:-:S04]  /*0ef0*/  IMAD.MOV.U32 R4, RZ, RZ, R3 ;  /* 0x000000ffff047224 */ /* 0x000fc800078e0003 */
[----:B------:R-:W-:-:S05]  /*0f00*/  IMAD.HI.U32 R12, R12, R4, RZ ;  /* 0x000000040c0c7227 */ /* 0x000fca00078e00ff */
[----:B------:R-:W-:-:S05]  /*0f10*/  IADD3 R3, -R12, RZ, RZ ;  /* 0x000000ff0c037210 */ /* 0x000fca0007ffe1ff */
[----:B------:R-:W-:-:S05]  /*0f20*/  IMAD R3, R0, R3, R4 ;  /* 0x0000000300037224 */ /* 0x000fca00078e0204 */
[----:B------:R-:W-:-:S13]  /*0f30*/  ISETP.GT.U32.AND P1, PT, R0, R3, PT ;  /* 0x000000030000720c */ /* 0x000fda0003f24070 */
[----:B------:R-:W-:Y:S01]  /*0f40*/  @!P1 IMAD.IADD R3, R3, 0x1, -R0 ;  /* 0x0000000103039824 */ /* 0x000fe200078e0a00 */
[----:B------:R-:W-:-:S04]  /*0f50*/  @!P1 IADD3 R12, R12, 0x1, RZ ;  /* 0x000000010c0c9810 */ /* 0x000fc80007ffe0ff */
[----:B------:R-:W-:Y:S02]  /*0f60*/  ISETP.GE.U32.AND P2, PT, R3, R0, PT ;  /* 0x000000000300720c */ /* 0x000fe40003f46070 */
[----:B------:R-:W-:Y:S02]  /*0f70*/  LOP3.LUT R3, R16, c[0x0][0x1c8], RZ, 0x3c, !PT ;  /* 0x0000720010037a12 */ /* 0x000fe400078e3cff */
[----:B------:R-:W-:Y:S02]  /*0f80*/  IADD3 R0, -R2, RZ, RZ ;  /* 0x000000ff02007210 */ /* 0x000fe40007ffe1ff */
[----:B------:R-:W-:-:S03]  /*0f90*/  ISETP.GE.AND P1, PT, R3, RZ, PT ;  /* 0x000000ff0300720c */ /* 0x000fc60003f26270 */
[----:B------:R-:W-:-:S04]  /*0fa0*/  IMAD R14, R0, c[0x0][0x2d0], R14 ;  /* 0x0000b400000e7a24 */ /* 0x000fc800078e020e */
[----:B------:R-:W-:Y:S02]  /*0fb0*/  @P2 IADD3 R12, R12, 0x1, RZ ;  /* 0x000000010c0c2810 */ /* 0x000fe40007ffe0ff */
[----:B------:R-:W-:Y:S02]  /*0fc0*/  ISETP.NE.AND P2, PT, RZ, c[0x0][0x1c8], PT ;  /* 0x00007200ff007a0c */ /* 0x000fe40003f45270 */
[----:B------:R-:W-:Y:S02]  /*0fd0*/  SHF.R.S32.HI R5, RZ, 0x1f, R14 ;  /* 0x0000001fff057819 */ /* 0x000fe4000001140e */
[----:B------:R-:W-:-:S03]  /*0fe0*/  @!P1 IMAD.MOV R12, RZ, RZ, -R12 ;  /* 0x000000ffff0c9224 */ /* 0x000fc600078e0a0c */
[----:B------:R-:W-:-:S04]  /*0ff0*/  IMAD R0, R5, c[0x0][0x198], RZ ;  /* 0x0000660005007a24 */ /* 0x000fc800078e02ff */
[----:B------:R-:W-:Y:S02]  /*1000*/  IMAD R0, R14, c[0x0][0x19c], R0 ;  /* 0x000067000e007a24 */ /* 0x000fe400078e0200 */
[----:B------:R-:W-:-:S04]  /*1010*/  @!P2 LOP3.LUT R12, RZ, c[0x0][0x1c8], RZ, 0x33, !PT ;  /* 0x00007200ff0caa12 */ /* 0x000fc800078e33ff */
[----:B------:R-:W-:-:S05]  /*1020*/  SHF.R.S32.HI R30, RZ, 0x1f, R12 ;  /* 0x0000001fff1e7819 */ /* 0x000fca000001140c */
[----:B------:R-:W-:-:S04]  /*1030*/  IMAD R7, R30, c[0x0][0x1b0], RZ ;  /* 0x00006c001e077a24 */ /* 0x000fc800078e02ff */
[----:B------:R-:W-:Y:S01]  /*1040*/  IMAD R7, R12, c[0x0][0x1b4], R7 ;  /* 0x00006d000c077a24 */ /* 0x000fe200078e0207 */
[----:B--2---:R-:W-:Y:S01]  /*1050*/  SHF.R.S32.HI R2, RZ, 0x1f, R8 ;  /* 0x0000001fff027819 */ /* 0x004fe20000011408 */
[----:B------:R-:W-:-:S04]  /*1060*/  IMAD.WIDE.U32 R18, R8, c[0x0][0x180], RZ ;  /* 0x0000600008127a25 */ /* 0x000fc800078e00ff */
[C---:B------:R-:W-:Y:S02]  /*1070*/  IMAD R3, R2.reuse, c[0x0][0x180], RZ ;  /* 0x0000600002037a24 */ /* 0x040fe400078e02ff */
[----:B------:R-:W-:Y:S02]  /*1080*/  IMAD R2, R2, c[0x0][0x188], RZ ;  /* 0x0000620002027a24 */ /* 0x000fe400078e02ff */
[C---:B------:R-:W-:Y:S02]  /*1090*/  IMAD R3, R8.reuse, c[0x0][0x184], R3 ;  /* 0x0000610008037a24 */ /* 0x040fe400078e0203 */
[C---:B------:R-:W-:Y:S02]  /*10a0*/  IMAD R2, R8.reuse, c[0x0][0x18c], R2 ;  /* 0x0000630008027a24 */ /* 0x040fe400078e0202 */
[----:B------:R-:W-:Y:S01]  /*10b0*/  IMAD.WIDE.U32 R8, R8, c[0x0][0x188], RZ ;  /* 0x0000620008087a25 */ /* 0x000fe200078e00ff */
[----:B------:R-:W-:-:S03]  /*10c0*/  IADD3 R19, R19, R3, RZ ;  /* 0x0000000313137210 */ /* 0x000fc60007ffe0ff */
[----:B------:R-:W-:Y:S01]  /*10d0*/  IMAD.IADD R2, R9, 0x1, R2 ;  /* 0x0000000109027824 */ /* 0x000fe200078e0202 */
[----:B------:R-:W-:Y:S01]  /*10e0*/  MOV R20, R8 ;  /* 0x0000000800147202 */ /* 0x000fe20000000f00 */
[----:B------:R-:W-:-:S04]  /*10f0*/  IMAD.WIDE.U32 R96, R14, c[0x0][0x198], R18 ;  /* 0x000066000e607a25 */ /* 0x000fc800078e0012 */
[----:B------:R-:W-:-:S04]  /*1100*/  IMAD.IADD R97, R97, 0x1, R0 ;  /* 0x0000000161617824 */ /* 0x000fc800078e0200 */
[----:B------:R-:W-:-:S05]  /*1110*/  IMAD.WIDE.U32 R96, R12, c[0x0][0x1b0], R96 ;  /* 0x00006c000c607a25 */ /* 0x000fca00078e0060 */
[----:B------:R-:W-:Y:S01]  /*1120*/  IADD3 R7, R97, R7, RZ ;  /* 0x0000000761077210 */ /* 0x000fe20007ffe0ff */
[----:B------:R-:W-:Y:S05]  /*1130*/  BRA `(.L_x_3953) ;  /* 0x0000043000007947 */ /* 0x000fea0003800000 */
.L_x_3952:
[----:B------:R-:W-:-:S13]  /*1140*/  ISETP.NE.AND P4, PT, R2, -0x1, PT ;  /* 0xffffffff0200780c */ /* 0x000fda0003f85270 */
[----:B------:R-:W-:-:S05]  /*1150*/  @P4 IADD3 R7, R3, R2, RZ ;  /* 0x0000000203074210 */ /* 0x000fca0007ffe0ff */
[----:B------:R-:W-:-:S04]  /*1160*/  @P4 IMAD.WIDE.U32 R8, R7, c[0x0][0x198], RZ ;  /* 0x0000660007084a25 */ /* 0x000fc800078e00ff */
[----:B------:R-:W-:Y:S01]  /*1170*/  @P4 IMAD R7, R7, c[0x0][0x19c], R9 ;  /* 0x0000670007074a24 */ /* 0x000fe200078e0209 */
        /* <DEDUP_REMOVED lines=11> */
.L_x_3954:
[----:B------:R-:W-:Y:S02]  /*1230*/  IABS R9, c[0x0][0x1c8] ;  /* 0x0000720000097a13 */ /* 0x000fe40000000000 */
[----:B------:R-:W-:Y:S02]  /*1240*/  LEA R14, R165, 0xffffffc0, 0x6 ;  /* 0xffffffc0a50e7811 */ /* 0x000fe400078e30ff */
[----:B------:R-:W1:Y:S01]  /*1250*/  I2F.RP R12, R9 ;  /* 0x00000009000c7306 */ /* 0x000e620000209400 */
[----:B------:R-:W-:-:S05]  /*1260*/  @P4 IADD3 R2, R3, R2, RZ ;  /* 0x0000000203024210 */ /* 0x000fca0007ffe0ff */
        /* <DEDUP_REMOVED lines=13> */
[----:B------:R-:W-:Y:S01]  /*1340*/  IMAD R4, R9, R4, R5 ;  /* 0x0000000409047224 */ /* 0x000fe200078e0205 */
[----:B------:R-:W-:-:S04]  /*1350*/  SHF.R.S32.HI R5, RZ, 0x1f, R14 ;  /* 0x0000001fff057819 */ /* 0x000fc8000001140e */
[----:B------:R-:W-:-:S13]  /*1360*/  ISETP.GT.U32.AND P1, PT, R9, R4, PT ;  /* 0x000000040900720c */ /* 0x000fda0003f24070 */
[----:B------:R-:W-:Y:S01]  /*1370*/  @!P1 IMAD.IADD R4, R4, 0x1, -R9 ;  /* 0x0000000104049824 */ /* 0x000fe200078e0a09 */
[----:B------:R-:W-:Y:S02]  /*1380*/  @!P1 IADD3 R12, R12, 0x1, RZ ;  /* 0x000000010c0c9810 */ /* 0x000fe40007ffe0ff */
[----:B------:R-:W-:Y:S02]  /*1390*/  ISETP.NE.AND P1, PT, RZ, c[0x0][0x1c8], PT ;  /* 0x00007200ff007a0c */ /* 0x000fe40003f25270 */
[----:B------:R-:W-:Y:S01]  /*13a0*/  ISETP.GE.U32.AND P3, PT, R4, R9, PT ;  /* 0x000000090400720c */ /* 0x000fe20003f66070 */
[----:B------:R-:W-:Y:S01]  /*13b0*/  IMAD.MOV.U32 R9, RZ, RZ, R7 ;  /* 0x000000ffff097224 */ /* 0x000fe200078e0007 */
[----:B------:R-:W-:-:S03]  /*13c0*/  LOP3.LUT R4, R16, c[0x0][0x1c8], RZ, 0x3c, !PT ;  /* 0x0000720010047a12 */ /* 0x000fc600078e3cff */
[----:B------:R-:W-:Y:S01]  /*13d0*/  IMAD.WIDE.U32 R8, R14, c[0x0][0x198], R8 ;  /* 0x000066000e087a25 */ /* 0x000fe200078e0008 */
[----:B------:R-:W-:-:S03]  /*13e0*/  ISETP.GE.AND P2, PT, R4, RZ, PT ;  /* 0x000000ff0400720c */ /* 0x000fc60003f46270 */
[----:B------:R-:W-:-:S04]  /*13f0*/  IMAD R4, R5, c[0x0][0x198], RZ ;  /* 0x0000660005047a24 */ /* 0x000fc800078e02ff */
[----:B------:R-:W-:Y:S01]  /*1400*/  @P3 IADD3 R12, R12, 0x1, RZ ;  /* 0x000000010c0c3810 */ /* 0x000fe20007ffe0ff */
[----:B------:R-:W-:-:S04]  /*1410*/  IMAD R4, R14, c[0x0][0x19c], R4 ;  /* 0x000067000e047a24 */ /* 0x000fc800078e0204 */
[----:B------:R-:W-:Y:S01]  /*1420*/  IMAD.IADD R9, R9, 0x1, R4 ;  /* 0x0000000109097824 */ /* 0x000fe200078e0204 */
[----:B------:R-:W-:Y:S02]  /*1430*/  @!P2 IADD3 R12, -R12, RZ, RZ ;  /* 0x000000ff0c0ca210 */ /* 0x000fe40007ffe1ff */
[----:B------:R-:W-:-:S04]  /*1440*/  @!P1 LOP3.LUT R12, RZ, c[0x0][0x1c8], RZ, 0x33, !PT ;  /* 0x00007200ff0c9a12 */ /* 0x000fc800078e33ff */
[----:B------:R-:W-:Y:S01]  /*1450*/  SHF.R.S32.HI R30, RZ, 0x1f, R12 ;  /* 0x0000001fff1e7819 */ /* 0x000fe2000001140c */
[----:B------:R-:W-:-:S04]  /*1460*/  IMAD.WIDE.U32 R8, R12, c[0x0][0x1b0], R8 ;  /* 0x00006c000c087a25 */ /* 0x000fc800078e0008 */
[----:B------:R-:W-:Y:S01]  /*1470*/  IMAD R7, R30, c[0x0][0x1b0], RZ ;  /* 0x00006c001e077a24 */ /* 0x000fe200078e02ff */
[----:B------:R-:W-:-:S03]  /*1480*/  MOV R96, R8 ;  /* 0x0000000800607202 */ /* 0x000fc60000000f00 */
[----:B------:R-:W-:-:S04]  /*1490*/  IMAD R7, R12, c[0x0][0x1b4], R7 ;  /* 0x00006d000c077a24 */ /* 0x000fc800078e0207 */
[----:B------:R-:W-:Y:S01]  /*14a0*/  IMAD.IADD R7, R9, 0x1, R7 ;  /* 0x0000000109077824 */ /* 0x000fe200078e0207 */
        /* <DEDUP_REMOVED lines=11> */
[----:B------:R-:W-:Y:S02]  /*1560*/  MOV R20, R8 ;  /* 0x0000000800147202 */ /* 0x000fe40000000f00 */
.L_x_3953:
[----:B------:R-:W-:Y:S01]  /*1570*/  ISETP.NE.AND P1, PT, R240, -0x1, PT ;  /* 0xfffffffff000780c */ /* 0x000fe20003f25270 */
[----:B------:R-:W-:Y:S01]  /*1580*/  IMAD.IADD R239, R6, 0x1, -R239 ;  /* 0x0000000106ef7824 */ /* 0x000fe200078e0aef */
[----:B------:R-:W-:Y:S01]  /*1590*/  SHF.R.S32.HI R4, RZ, 0x1f, R103 ;  /* 0x0000001fff047819 */ /* 0x000fe20000011467 */
[----:B------:R-:W-:Y:S01]  /*15a0*/  IMAD R30, R30, c[0x0][0x1b8], RZ ;  /* 0x00006e001e1e7a24 */ /* 0x000fe200078e02ff */
[----:B------:R-:W-:Y:S01]  /*15b0*/  SHF.R.S32.HI R24, RZ, 0x1f, R16 ;  /* 0x0000001fff187819 */ /* 0x000fe20000011410 */
[----:B------:R-:W-:Y:S01]  /*15c0*/  IMAD.SHL.U32 R93, R165, 0x40, RZ ;  /* 0x00000040a55d7824 */ /* 0x000fe200078e00ff */
[----:B------:R-:W-:Y:S01]  /*15d0*/  LEA.HI R8, R4, R103, RZ, 0x3 ;  /* 0x0000006704087211 */ /* 0x000fe200078f18ff */
[----:B------:R-:W-:Y:S02]  /*15e0*/  IMAD R30, R12, c[0x0][0x1bc], R30 ;  /* 0x00006f000c1e7a24 */ /* 0x000fe400078e021e */
[----:B------:R-:W-:Y:S01]  /*15f0*/  IMAD R24, R24, c[0x0][0x1a8], RZ ;  /* 0x00006a0018187a24 */ /* 0x000fe200078e02ff */
[----:B------:R-:W-:Y:S01]  /*1600*/  LOP3.LUT R3, R8, 0xfffffff8, RZ, 0xc0, !PT ;  /* 0xfffffff808037812 */ /* 0x000fe200078ec0ff */
[----:B------:R-:W-:Y:S01]  /*1610*/  IMAD.MOV.U32 R94, RZ, RZ, c[0x0][0x198] ;  /* 0x00006600ff5e7624 */ /* 0x000fe200078e00ff */
[----:B------:R-:W-:Y:S01]  /*1620*/  SHF.R.S32.HI R8, RZ, 0x3, R8 ;  /* 0x00000003ff087819 */ /* 0x000fe20000011408 */
[----:B------:R-:W-:Y:S01]  /*1630*/  @!P1 IMAD.WIDE.U32 R22, R10, c[0x0][0x178], RZ ;  /* 0x00005e000a169a25 */ /* 0x000fe200078e00ff */
[----:B------:R-:W-:-:S02]  /*1640*/  @!P1 SHF.R.S32.HI R9, RZ, 0x1f, R10 ;  /* 0x0000001fff099819 */ /* 0x000fc4000001140a */
[C---:B------:R-:W-:Y:S01]  /*1650*/  IADD3 R6, R8.reuse, 0x10, RZ ;  /* 0x0000001008067810 */ /* 0x040fe20007ffe0ff */
[----:B------:R-:W-:Y:S01]  /*1660*/  IMAD.IADD R3, R103, 0x1, -R3 ;  /* 0x0000000167037824 */ /* 0x000fe200078e0a03 */
[----:B------:R-:W-:Y:S01]  /*1670*/  IADD3 R14, P3, R8, R14, RZ ;  /* 0x0000000e080e7210 */ /* 0x000fe20007f7e0ff */
[----:B------:R-:W-:Y:S01]  /*1680*/  @!P1 IMAD R9, R9, c[0x0][0x178], RZ ;  /* 0x00005e0009099a24 */ /* 0x000fe200078e02ff */
[----:B------:R-:W-:Y:S01]  /*1690*/  IADD3 R92, R93, -0x40, RZ ;  /* 0xffffffc05d5c7810 */ /* 0x000fe20007ffe0ff */
[----:B------:R-:W-:Y:S02]  /*16a0*/  IMAD.SHL.U32 R11, R3, 0x8, RZ ;  /* 0x00000008030b7824 */ /* 0x000fe400078e00ff */
[----:B------:R-:W-:-:S03]  /*16b0*/  @P1 IMAD.WIDE.U32 R18, R240, c[0x0][0x190], RZ ;  /* 0x00006400f0121a25 */ /* 0x000fc600078e00ff */
[C---:B------:R-:W-:Y:S01]  /*16c0*/  IADD3 R20, P2, R11.reuse, R20, RZ ;  /* 0x000000140b147210 */ /* 0x040fe20007f5e0ff */
[----:B------:R-:W-:Y:S01]  /*16d0*/  @!P1 IMAD R9, R10, c[0x0][0x17c], R9 ;  /* 0x00005f000a099a24 */ /* 0x000fe200078e0209 */
[----:B------:R-:W-:Y:S01]  /*16e0*/  SHF.R.S32.HI R10, RZ, 0x1f, R11 ;  /* 0x0000001fff0a7819 */ /* 0x000fe2000001140b */
[----:B------:R-:W-:Y:S01]  /*16f0*/  @!P1 IMAD.MOV.U32 R18, RZ, RZ, R22 ;  /* 0x000000ffff129224 */ /* 0x000fe200078e0016 */
[----:B------:R-:W-:Y:S01]  /*1700*/  IADD3 R96, P5, R11, R96, RZ ;  /* 0x000000600b607210 */ /* 0x000fe20007fbe0ff */
[----:B-----5:R-:W-:Y:S02]  /*1710*/  @P1 IMAD R0, R240, c[0x0][0x194], R19 ;  /* 0x00006500f0001a24 */ /* 0x020fe400078e0213 */
[----:B------:R-:W-:Y:S01]  /*1720*/  @!P1 IMAD.IADD R0, R23, 0x1, R9 ;  /* 0x0000000117009824 */ /* 0x000fe200078e0209 */
[----:B------:R-:W-:Y:S01]  /*1730*/  IADD3 R18, P1, R11, R18, RZ ;  /* 0x000000120b127210 */ /* 0x000fe20007f3e0ff */
[----:B------:R-:W-:Y:S01]  /*1740*/  IMAD.X R21, R10, 0x1, R2, P2 ;  /* 0x000000010a157824 */ /* 0x000fe200010e0602 */
[----:B------:R-:W-:Y:S01]  /*1750*/  ISETP.GE.AND P2, PT, R6, R239, PT ;  /* 0x000000ef0600720c */ /* 0x000fe20003f46270 */
[C---:B------:R-:W-:Y:S01]  /*1760*/  IMAD.SHL.U32 R241, R8.reuse, 0x40, RZ ;  /* 0x0000004008f17824 */ /* 0x040fe200078e00ff */
[----:B------:R-:W-:Y:S01]  /*1770*/  IADD3 R2, R8, 0x30, RZ ;  /* 0x0000003008027810 */ /* 0x000fe20007ffe0ff */
[----:B------:R-:W-:Y:S01]  /*1780*/  IMAD.X R19, R10, 0x1, R0, P1 ;  /* 0x000000010a137824 */ /* 0x000fe200008e0600 */
[----:B------:R-:W-:Y:S01]  /*1790*/  SHF.R.S32.HI R9, RZ, 0x1f, R8 ;  /* 0x0000001fff097819 */ /* 0x000fe20000011408 */
[----:B------:R-:W-:Y:S01]  /*17a0*/  IMAD.WIDE.U32 R12, R12, c[0x0][0x1b8], R20 ;  /* 0x00006e000c0c7a25 */ /* 0x000fe200078e0014 */
[----:B------:R-:W-:-:S02]  /*17b0*/  IADD3 R0, R8, 0x20, RZ ;  /* 0x0000002008007810 */ /* 0x000fc40007ffe0ff */
[-C--:B------:R-:W-:Y:S01]  /*17c0*/  ISETP.GE.AND P4, PT, R2, R239.reuse, PT ;  /* 0x000000ef0200720c */ /* 0x080fe20003f86270 */
[----:B------:R-:W-:Y:S01]  /*17d0*/  IMAD.WIDE R32, R32, 0x40, R8 ;  /* 0x0000004020207825 */ /* 0x000fe200078e0208 */
[-C--:B------:R-:W-:Y:S02]  /*17e0*/  ISETP.GE.AND P6, PT, R0, R239.reuse, PT ;  /* 0x000000ef0000720c */ /* 0x080fe40003fc6270 */
[----:B------:R-:W-:Y:S01]  /*17f0*/  ISETP.GE.AND P1, PT, R8, R239, PT ;  /* 0x000000ef0800720c */ /* 0x000fe20003f26270 */
[----:B------:R-:W-:Y:S01]  /*1800*/  IMAD.X R5, R9, 0x1, R5, P3 ;  /* 0x0000000109057824 */ /* 0x000fe200018e0605 */
[----:B------:R-:W-:Y:S01]  /*1810*/  @!P2 IADD3 R22, P3, R32, 0x10, RZ ;  /* 0x000000102016a810 */ /* 0x000fe20007f7e0ff */
[----:B------:R-:W-:Y:S01]  /*1820*/  IMAD.IADD R31, R13, 0x1, R30 ;  /* 0x000000010d1f7824 */ /* 0x000fe200078e021e */
[----:B------:R-:W-:Y:S01]  /*1830*/  LOP3.LUT R241, R241, 0x1c0, RZ, 0xc0, !PT ;  /* 0x000001c0f1f17812 */ /* 0x000fe200078ec0ff */
[----:B------:R-:W-:Y:S02]  /*1840*/  IMAD R5, R5, c[0x0][0x1a0], RZ ;  /* 0x0000680005057a24 */ /* 0x000fe400078e02ff */
[----:B------:R-:W-:Y:S01]  /*1850*/  IMAD.MOV.U32 R30, RZ, RZ, R12 ;  /* 0x000000ffff1e7224 */ /* 0x000fe200078e000c */
[----:B------:R-:W-:Y:S01]  /*1860*/  LOP3.LUT R11, R241, 0x38, R11, 0xf8, !PT ;  /* 0x00000038f10b7812 */ /* 0x000fe200078ef80b */
[C---:B------:R-:W-:Y:S01]  /*1870*/  IMAD R24, R16.reuse, c[0x0][0x1ac], R24 ;  /* 0x00006b0010187a24 */ /* 0x040fe200078e0218 */
[----:B------:R-:W-:Y:S01]  /*1880*/  SHF.R.U32.HI R241, RZ, 0x3, R241 ;  /* 0x00000003fff17819 */ /* 0x000fe200000116f1 */
[----:B------:R-:W-:-:S03]  /*1890*/  IMAD.WIDE.U32 R16, R16, c[0x0][0x1a8], R18 ;  /* 0x00006a0010107a25 */ /* 0x000fc600078e0012 */
[----:B------:R-:W-:Y:S01]  /*18a0*/  LOP3.LUT R241, R11, R241, RZ, 0x3c, !PT ;  /* 0x000000f10bf17212 */ /* 0x000fe200078e3cff */
[----:B------:R-:W-:Y:S01]  /*18b0*/  @!P2 IMAD.X R12, RZ, RZ, R33, P3 ;  /* 0x000000ffff0ca224 */ /* 0x000fe200018e0621 */
[----:B------:R-:W-:Y:S01]  /*18c0*/  @!P4 IADD3 R18, P3, R32, 0x30, RZ ;  /* 0x000000302012c810 */ /* 0x000fe20007f7e0ff */
[C---:B------:R-:W-:Y:S02]  /*18d0*/  IMAD R5, R14.reuse, c[0x0][0x1a4], R5 ;  /* 0x000069000e057a24 */ /* 0x040fe400078e0205 */
[----:B------:R-:W-:-:S04]  /*18e0*/  IMAD.WIDE.U32 R14, R14, c[0x0][0x1a0], R30 ;  /* 0x000068000e0e7a25 */ /* 0x000fc800078e001e */
[----:B------:R-:W-:Y:S01]  /*18f0*/  IMAD.X R97, R10, 0x1, R7, P5 ;  /* 0x000000010a617824 */ /* 0x000fe200028e0607 */
[----:B------:R-:W-:Y:S01]  /*1900*/  @!P6 IADD3 R20, P5, R32, 0x20, RZ ;  /* 0x000000202014e810 */ /* 0x000fe20007fbe0ff */
[----:B------:R-:W-:Y:S02]  /*1910*/  IMAD.IADD R25, R17, 0x1, R24 ;  /* 0x0000000111197824 */ /* 0x000fe400078e0218 */
[----:B------:R-:W-:Y:S01]  /*1920*/  @!P4 IMAD.X R11, RZ, RZ, R33, P3 ;  /* 0x000000ffff0bc224 */ /* 0x000fe200018e0621 */
[----:B------:R-:W-:Y:S01]  /*1930*/  LEA R244, P3, R14, c[0x0][0x170], 0x1 ;  /* 0x00005c000ef47a11 */ /* 0x000fe200078608ff */
[----:B------:R-:W-:Y:S02]  /*1940*/  IMAD.IADD R5, R15, 0x1, R5 ;  /* 0x000000010f057824 */ /* 0x000fe400078e0205 */
[----:B------:R-:W-:Y:S02]  /*1950*/  @!P2 IMAD R12, R12, c[0x0][0x190], RZ ;  /* 0x000064000c0caa24 */ /* 0x000fe400078e02ff */
[--C-:B------:R-:W-:Y:S01]  /*1960*/  @!P1 IMAD.MOV.U32 R24, RZ, RZ, R16.reuse ;  /* 0x000000ffff189224 */ /* 0x100fe200078e0010 */
[----:B------:R-:W-:Y:S01]  /*1970*/  LEA.HI.X R245, R14, c[0x0][0x174], R5, 0x1, P3 ;  /* 0x00005d000ef57a11 */ /* 0x000fe200018f0c05 */
[----:B------:R-:W-:Y:S01]  /*1980*/  @!P2 IMAD.MOV.U32 R28, RZ, RZ, R16 ;  /* 0x000000ffff1ca224 */ /* 0x000fe200078e0010 */
[----:B------:R-:W-:Y:S01]  /*1990*/  LEA.HI R5, R4, R103, RZ, 0x6 ;  /* 0x0000006704057211 */ /* 0x000fe200078f30ff */
[----:B------:R-:W-:-:S02]  /*19a0*/  @!P2 IMAD.MOV.U32 R29, RZ, RZ, R25 ;  /* 0x000000ffff1da224 */ /* 0x000fc400078e0019 */
[----:B------:R-:W-:Y:S02]  /*19b0*/  @!P1 IMAD R10, R33, c[0x0][0x190], RZ ;  /* 0x00006400210a9a24 */ /* 0x000fe400078e02ff */
[----:B------:R-:W-:Y:S02]  /*19c0*/  @!P6 IMAD.X R7, RZ, RZ, R33, P5 ;  /* 0x000000ffff07e224 */ /* 0x000fe400028e0621 */
[--C-:B------:R-:W-:Y:S02]  /*19d0*/  @!P6 IMAD.MOV.U32 R27, RZ, RZ, R25.reuse ;  /* 0x000000ffff1be224 */ /* 0x100fe400078e0019 */
[----:B------:R-:W-:Y:S02]  /*19e0*/  @!P4 IMAD.MOV.U32 R17, RZ, RZ, R25 ;  /* 0x000000ffff11c224 */ /* 0x000fe400078e0019 */
[----:B------:R-:W-:Y:S02]  /*19f0*/  @!P2 IMAD R12, R22, c[0x0][0x194], R12 ;  /* 0x00006500160caa24 */ /* 0x000fe400078e020c */
[----:B------:R-:W-:-:S02]  /*1a00*/  @!P4 IMAD R11, R11, c[0x0][0x190], RZ ;  /* 0x000064000b0bca24 */ /* 0x000fc400078e02ff */
[C---:B------:R-:W-:Y:S02]  /*1a10*/  @!P1 IMAD R10, R32.reuse, c[0x0][0x194], R10 ;  /* 0x00006500200a9a24 */ /* 0x040fe400078e020a */
[----:B------:R-:W-:-:S04]  /*1a20*/  @!P1 IMAD.WIDE.U32 R24, R32, c[0x0][0x190], R24 ;  /* 0x0000640020189a25 */ /* 0x000fc800078e0018 */
[----:B------:R-:W-:Y:S02]  /*1a30*/  @!P6 IMAD R7, R7, c[0x0][0x190], RZ ;  /* 0x000064000707ea24 */ /* 0x000fe400078e02ff */
[----:B------:R-:W-:-:S04]  /*1a40*/  @!P2 IMAD.WIDE.U32 R22, R22, c[0x0][0x190], R28 ;  /* 0x000064001616aa25 */ /* 0x000fc800078e001c */
[--C-:B------:R-:W-:Y:S01]  /*1a50*/  @!P6 IMAD.MOV.U32 R26, RZ, RZ, R16.reuse ;  /* 0x000000ffff1ae224 */ /* 0x100fe200078e0010 */
[----:B------:R-:W-:Y:S01]  /*1a60*/  @!P2 LEA R14, P3, R22, c[0x0][0x160], 0x1 ;  /* 0x00005800160eaa11 */ /* 0x000fe200078608ff */
[----:B------:R-:W-:Y:S02]  /*1a70*/  @!P4 IMAD R11, R18, c[0x0][0x194], R11 ;  /* 0x00006500120bca24 */ /* 0x000fe400078e020b */
[----:B------:R-:W-:Y:S02]  /*1a80*/  @!P6 IMAD R7, R20, c[0x0][0x194], R7 ;  /* 0x000065001407ea24 */ /* 0x000fe400078e0207 */
[----:B------:R-:W-:Y:S01]  /*1a90*/  @!P4 IMAD.WIDE.U32 R18, R18, c[0x0][0x190], R16 ;  /* 0x000064001212ca25 */ /* 0x000fe200078e0010 */
[----:B------:R-:W-:-:S03]  /*1aa0*/  @!P1 LEA R16, P5, R24, c[0x0][0x160], 0x1 ;  /* 0x0000580018109a11 */ /* 0x000fc600078a08ff */
[----:B------:R-:W-:Y:S02]  /*1ab0*/  @!P1 IMAD.IADD R10, R25, 0x1, R10 ;  /* 0x00000001190a9824 */ /* 0x000fe400078e020a */
[----:B------:R-:W-:Y:S02]  /*1ac0*/  @!P2 IMAD.IADD R12, R23, 0x1, R12 ;  /* 0x00000001170ca824 */ /* 0x000fe400078e020c */
[----:B------:R-:W-:Y:S01]  /*1ad0*/  IMAD.SHL.U32 R5, R5, 0x8, RZ ;  /* 0x0000000805057824 */ /* 0x000fe200078e00ff */
[----:B------:R-:W-:Y:S01]  /*1ae0*/  @!P1 LEA.HI.X R17, R24, c[0x0][0x164], R10, 0x1, P5 ;  /* 0x0000590018119a11 */ /* 0x000fe200028f0c0a */
[----:B------:R-:W-:Y:S01]  /*1af0*/  @!P6 IMAD.WIDE.U32 R20, R20, c[0x0][0x190], R26 ;  /* 0x000064001414ea25 */ /* 0x000fe200078e001a */
[----:B------:R-:W-:Y:S02]  /*1b00*/  @!P2 LEA.HI.X R15, R22, c[0x0][0x164], R12, 0x1, P3 ;  /* 0x00005900160faa11 */ /* 0x000fe400018f0c0c */
[----:B------:R-:W-:Y:S01]  /*1b10*/  LOP3.LUT R241, R241, 0xfffffe00, R5, 0xf8, !PT ;  /* 0xfffffe00f1f17812 */ /* 0x000fe200078ef805 */
[----:B------:R-:W-:Y:S01]  /*1b20*/  @!P6 IMAD.IADD R7, R21, 0x1, R7 ;  /* 0x000000011507e824 */ /* 0x000fe200078e0207 */
[----:B------:R-:W-:Y:S01]  /*1b30*/  @!P6 LEA R12, P5, R20, c[0x0][0x160], 0x1 ;  /* 0x00005800140cea11 */ /* 0x000fe200078a08ff */
[----:B------:R-:W-:Y:S01]  /*1b40*/  IMAD.IADD R5, R102, 0x1, -R92 ;  /* 0x0000000166057824 */ /* 0x000fe200078e0a5c */
[----:B------:R-:W-:Y:S01]  /*1b50*/  @!P4 LEA R10, P3, R18, c[0x0][0x160], 0x1 ;  /* 0x00005800120aca11 */ /* 0x000fe200078608ff */
[----:B------:R-:W-:Y:S01]  /*1b60*/  IMAD.SHL.U32 R241, R241, 0x2, RZ ;  /* 0x00000002f1f17824 */ /* 0x000fe200078e00ff */
[----:B------:R-:W-:Y:S01]  /*1b70*/  @!P6 LEA.HI.X R13, R20, c[0x0][0x164], R7, 0x1, P5 ;  /* 0x00005900140dea11 */ /* 0x000fe200028f0c07 */
[----:B------:R-:W-:Y:S01]  /*1b80*/  IMAD R98, R9, c[0x0][0x198], RZ ;  /* 0x0000660009627a24 */ /* 0x000fe200078e02ff */
[----:B------:R-:W-:Y:S01]  /*1b90*/  ISETP.GE.AND P5, PT, R6, R5, PT ;  /* 0x000000050600720c */ /* 0x000fe20003fa6270 */
[C---:B------:R-:W-:Y:S01]  /*1ba0*/  IMAD.WIDE.U32 R96, R8.reuse, c[0x0][0x198], R96 ;  /* 0x0000660008607a25 */ /* 0x040fe200078e0060 */
[----:B------:R-:W-:Y:S01]  /*1bb0*/  @!PT LDS RZ, [RZ] ;  /* 0x00000000fffff984 */ /* 0x000fe20000000800 */
[----:B------:R-:W-:Y:S01]  /*1bc0*/  @!PT LDS RZ, [RZ] ;  /* 0x00000000fffff984 */ /* 0x000fe20000000800 */
[----:B------:R-:W-:Y:S01]  /*1bd0*/  @!PT LDS RZ, [RZ] ;  /* 0x00000000fffff984 */ /* 0x000fe20000000800 */
[----:B------:R1:W-:Y:S03]  /*1be0*/  @!P1 LDGSTS.E.BYPASS.LTC128B.128 [R241], [R16.64] ;  /* 0x0000000010f19fae */ /* 0x0003e6000b901d4c */
[----:B------:R-:W-:Y:S01]  /*1bf0*/  IMAD R98, R8, c[0x0][0x19c], R98 ;  /* 0x0000670008627a24 */ /* 0x000fe200078e0262 */
[----:B------:R1:W-:Y:S01]  /*1c00*/  @!P1 LDGSTS.E.BYPASS.LTC128B.128 [R241+0x2000], [R16.64+0x80] ;  /* 0x0200008010f19fae */ /* 0x0003e2000b901d4c */
[----:B------:R-:W-:-:S02]  /*1c10*/  @!P4 IMAD.IADD R11, R19, 0x1, R11 ;  /* 0x00000001130bc824 */ /* 0x000fc400078e020b */
[----:B------:R-:W-:Y:S01]  /*1c20*/  IMAD.MOV.U32 R7, RZ, RZ, c[0x0][0x19c] ;  /* 0x00006700ff077624 */ /* 0x000fe200078e00ff */
[----:B------:R1:W-:Y:S01]  /*1c30*/  @!P1 LDGSTS.E.BYPASS.LTC128B.128 [R241+0x4000], [R16.64+0x100] ;  /* 0x0400010010f19fae */ /* 0x0003e2000b901d4c */
[----:B------:R-:W-:Y:S01]  /*1c40*/  IMAD.IADD R99, R97, 0x1, R98 ;  /* 0x0000000161637824 */ /* 0x000fe200078e0262 */
[----:B------:R-:W-:Y:S01]  /*1c50*/  @!P4 LEA.HI.X R11, R18, c[0x0][0x164], R11, 0x1, P3 ;  /* 0x00005900120bca11 */ /* 0x000fe200018f0c0b */
[----:B------:R-:W-:Y:S01]  /*1c60*/  IMAD.SHL.U32 R237, R3, 0x40, RZ ;  /* 0x0000004003ed7824 */ /* 0x000fe200078e00ff */
[----:B------:R1:W-:Y:S01]  /*1c70*/  @!P1 LDGSTS.E.BYPASS.LTC128B.128 [R241+0x6000], [R16.64+0x180] ;  /* 0x0600018010f19fae */ /* 0x0003e2000b901d4c */
[----:B------:R-:W-:Y:S02]  /*1c80*/  @!P5 LEA R9, P1, R94, R96, 0x4 ;  /* 0x000000605e09d211 */ /* 0x000fe400078220ff */
[----:B------:R-:W-:Y:S01]  /*1c90*/  ISETP.GE.AND P3, PT, R8, R5, PT ;  /* 0x000000050800720c */ /* 0x000fe20003f66270 */
[----:B------:R2:W-:Y:S01]  /*1ca0*/  @!P2 LDGSTS.E.BYPASS.LTC128B.128 [R241+0x800], [R14.64] ;  /* 0x008000000ef1afae */ /* 0x0005e2000b901d4c */
[----:B------:R-:W-:-:S03]  /*1cb0*/  LOP3.LUT R237, R237, 0x1c0, RZ, 0xc0, !PT ;  /* 0x000001c0eded7812 */ /* 0x000fc600078ec0ff */
[----:B------:R2:W-:Y:S04]  /*1cc0*/  @!P2 LDGSTS.E.BYPASS.LTC128B.128 [R241+0x2800], [R14.64+0x80] ;  /* 0x028000800ef1afae */ /* 0x0005e8000b901d4c */
[----:B------:R2:W-:Y:S04]  /*1cd0*/  @!P2 LDGSTS.E.BYPASS.LTC128B.128 [R241+0x4800], [R14.64+0x100] ;  /* 0x048001000ef1afae */ /* 0x0005e8000b901d4c */
[----:B------:R2:W-:Y:S01]  /*1ce0*/  @!P2 LDGSTS.E.BYPASS.LTC128B.128 [R241+0x6800], [R14.64+0x180] ;  /* 0x068001800ef1afae */ /* 0x0005e2000b901d4c */
[----:B------:R-:W-:-:S03]  /*1cf0*/  ISETP.GE.AND P2, PT, R0, R5, PT ;  /* 0x000000050000720c */ /* 0x000fc60003f46270 */
[----:B------:R3:W-:Y:S04]  /*1d00*/  @!P6 LDGSTS.E.BYPASS.LTC128B.128 [R241+0x1000], [R12.64] ;  /* 0x010000000cf1efae */ /* 0x0007e8000b901d4c */
[----:B------:R3:W-:Y:S04]  /*1d10*/  @!P6 LDGSTS.E.BYPASS.LTC128B.128 [R241+0x3000], [R12.64+0x80] ;  /* 0x030000800cf1efae */ /* 0x0007e8000b901d4c */
[----:B------:R3:W-:Y:S04]  /*1d20*/  @!P6 LDGSTS.E.BYPASS.LTC128B.128 [R241+0x5000], [R12.64+0x100] ;  /* 0x050001000cf1efae */ /* 0x0007e8000b901d4c */
[----:B------:R3:W-:Y:S04]  /*1d30*/  @!P6 LDGSTS.E.BYPASS.LTC128B.128 [R241+0x7000], [R12.64+0x180] ;  /* 0x070001800cf1efae */ /* 0x0007e8000b901d4c */
[----:B------:R4:W-:Y:S04]  /*1d40*/  @!P4 LDGSTS.E.BYPASS.LTC128B.128 [R241+0x1800], [R10.64] ;  /* 0x018000000af1cfae */ /* 0x0009e8000b901d4c */
[----:B------:R4:W-:Y:S01]  /*1d50*/  @!P4 LDGSTS.E.BYPASS.LTC128B.128 [R241+0x3800], [R10.64+0x80] ;  /* 0x038000800af1cfae */ /* 0x0009e2000b901d4c */
[----:B--2---:R-:W-:-:S03]  /*1d60*/  @!P5 LEA.HI.X R14, R94, R99, R7, 0x4, P1 ;  /* 0x000000635e0ed211 */ /* 0x004fc600008f2407 */
[----:B------:R4:W-:Y:S01]  /*1d70*/  @!P4 LDGSTS.E.BYPASS.LTC128B.128 [R241+0x5800], [R10.64+0x100] ;  /* 0x058001000af1cfae */ /* 0x0009e2000b901d4c */
[----:B-1----:R-:W-:-:S03]  /*1d80*/  @!P5 LEA R16, P1, R9, c[0x0][0x168], 0x1 ;  /* 0x00005a000910da11 */ /* 0x002fc600078208ff */
[----:B------:R4:W-:Y:S01]  /*1d90*/  @!P4 LDGSTS.E.BYPASS.LTC128B.128 [R241+0x7800], [R10.64+0x180] ;  /* 0x078001800af1cfae */ /* 0x0009e2000b901d4c */
[----:B------:R-:W-:Y:S01]  /*1da0*/  @!P5 LEA.HI.X R17, R9, c[0x0][0x16c], R14, 0x1, P1 ;  /* 0x00005b000911da11 */ /* 0x000fe200008f0c0e */
[----:B------:R-:W-:Y:S01]  /*1db0*/  IMAD.WIDE.U32 R14, R94, 0x20, RZ ;  /* 0x000000205e0e7825 */ /* 0x000fe200078e00ff */
[----:B------:R-:W-:-:S03]  /*1dc0*/  ISETP.GE.AND P4, PT, R6, R5, PT ;  /* 0x000000050600720c */ /* 0x000fc60003f86270 */
[----:B------:R-:W-:Y:S01]  /*1dd0*/  IMAD.SHL.U32 R9, R7, 0x20, RZ ;  /* 0x0000002007097824 */ /* 0x000fe200078e00ff */
[C---:B---3--:R-:W-:Y:S02]  /*1de0*/  @!P2 IADD3 R12, P1, R96.reuse, R14, RZ ;  /* 0x0000000e600ca210 */ /* 0x048fe40007f3e0ff */
[C---:B------:R-:W-:Y:S02]  /*1df0*/  @!P3 LEA R14, P6, R96.reuse, c[0x0][0x168], 0x1 ;  /* 0x00005a00600eba11 */ /* 0x040fe400078c08ff */
[----:B------:R-:W-:Y:S02]  /*1e00*/  @!P2 IADD3.X R9, R99, R15, R9, P1, !PT ;  /* 0x0000000f6309a210 */ /* 0x000fe40000ffe409 */
[----:B------:R-:W-:Y:S02]  /*1e10*/  @!P3 LEA.HI.X R15, R96, c[0x0][0x16c], R99, 0x1, P6 ;  /* 0x00005b00600fba11 */ /* 0x000fe400030f0c63 */
[----:B------:R-:W-:-:S03]  /*1e20*/  ISETP.GE.AND P6, PT, R2, R5, PT ;  /* 0x000000050200720c */ /* 0x000fc60003fc6270 */
[----:B------:R1:W-:Y:S04]  /*1e30*/  @!P3 LDGSTS.E.BYPASS.LTC128B.128 [R241+0x8000], [R14.64] ;  /* 0x080000000ef1bfae */ /* 0x0003e8000b901d4c */
[----:B------:R1:W-:Y:S01]  /*1e40*/  @!P3 LDGSTS.E.BYPASS.LTC128B.128 [R241+0xa000], [R14.64+0x80] ;  /* 0x0a0000800ef1bfae */ /* 0x0003e2000b901d4c */
[----:B----4-:R-:W-:-:S03]  /*1e50*/  @!P2 LEA R10, P1, R12, c[0x0][0x168], 0x1 ;  /* 0x00005a000c0aaa11 */ /* 0x010fc600078208ff */
[----:B------:R1:W-:Y:S01]  /*1e60*/  @!P3 LDGSTS.E.BYPASS.LTC128B.128 [R241+0xc000], [R14.64+0x100] ;  /* 0x0c0001000ef1bfae */ /* 0x0003e2000b901d4c */
[----:B------:R-:W-:Y:S01]  /*1e70*/  @!P2 LEA.HI.X R11, R12, c[0x0][0x16c], R9, 0x1, P1 ;  /* 0x00005b000c0baa11 */ /* 0x000fe200008f0c09 */
[----:B------:R-:W-:Y:S01]  /*1e80*/  @!P6 IMAD.MOV.U32 R98, RZ, RZ, R96 ;  /* 0x000000ffff62e224 */ /* 0x000fe200078e0060 */
[----:B------:R-:W-:Y:S01]  /*1e90*/  LEA.HI R9, R4, R103, RZ, 0x4 ;  /* 0x0000006704097211 */ /* 0x000fe200078f20ff */
[----:B------:R1:W-:Y:S01]  /*1ea0*/  @!P3 LDGSTS.E.BYPASS.LTC128B.128 [R241+0xe000], [R14.64+0x180] ;  /* 0x0e0001800ef1bfae */ /* 0x0003e2000b901d4c */
[----:B------:R-:W-:Y:S01]  /*1eb0*/  @!P6 IMAD R7, R7, 0x30, RZ ;  /* 0x000000300707e824 */ /* 0x000fe200078e02ff */
[----:B------:R-:W-:Y:S01]  /*1ec0*/  ISETP.GE.AND P3, PT, R0, R5, PT ;  /* 0x000000050000720c */ /* 0x000fe20003f66270 */
[----:B------:R-:W-:Y:S01]  /*1ed0*/  IMAD.MOV.U32 R0, RZ, RZ, 0x20 ;  /* 0x00000020ff007424 */ /* 0x000fe200078e00ff */
[----:B------:R2:W-:Y:S01]  /*1ee0*/  @!P5 LDGSTS.E.BYPASS.LTC128B.128 [R241+0x8800], [R16.64] ;  /* 0x0880000010f1dfae */ /* 0x0005e2000b901d4c */
[----:B------:R-:W-:-:S03]  /*1ef0*/  LOP3.LUT R6, R9, 0xfffffff0, RZ, 0xc0, !PT ;  /* 0xfffffff009067812 */ /* 0x000fc600078ec0ff */
[----:B------:R2:W-:Y:S04]  /*1f00*/  @!P5 LDGSTS.E.BYPASS.LTC128B.128 [R241+0xa800], [R16.64+0x80] ;  /* 0x0a80008010f1dfae */ /* 0x0005e8000b901d4c */
[----:B------:R2:W-:Y:S04]  /*1f10*/  @!P5 LDGSTS.E.BYPASS.LTC128B.128 [R241+0xc800], [R16.64+0x100] ;  /* 0x0c80010010f1dfae */ /* 0x0005e8000b901d4c */
[----:B------:R2:W-:Y:S01]  /*1f20*/  @!P5 LDGSTS.E.BYPASS.LTC128B.128 [R241+0xe800], [R16.64+0x180] ;  /* 0x0e80018010f1dfae */ /* 0x0005e2000b901d4c */
[----:B------:R-:W-:-:S03]  /*1f30*/  ISETP.GE.AND P5, PT, R8, R5, PT ;  /* 0x000000050800720c */ /* 0x000fc60003fa6270 */
[----:B------:R3:W-:Y:S04]  /*1f40*/  @!P2 LDGSTS.E.BYPASS.LTC128B.128 [R241+0x9000], [R10.64] ;  /* 0x090000000af1afae */ /* 0x0007e8000b901d4c */
[----:B------:R3:W-:Y:S01]  /*1f50*/  @!P2 LDGSTS.E.BYPASS.LTC128B.128 [R241+0xb000], [R10.64+0x80] ;  /* 0x0b0000800af1afae */ /* 0x0007e2000b901d4c */
[----:B-1----:R-:W-:-:S03]  /*1f60*/  @!P6 IMAD.WIDE.U32 R14, R94, 0x30, R98 ;  /* 0x000000305e0ee825 */ /* 0x002fc600078e0062 */
[----:B------:R3:W-:Y:S01]  /*1f70*/  @!P2 LDGSTS.E.BYPASS.LTC128B.128 [R241+0xd000], [R10.64+0x100] ;  /* 0x0d0001000af1afae */ /* 0x0007e2000b901d4c */
[----:B------:R-:W-:Y:S01]  /*1f80*/  @!P6 IMAD.IADD R7, R15, 0x1, R7 ;  /* 0x000000010f07e824 */ /* 0x000fe200078e0207 */
[----:B------:R-:W-:Y:S02]  /*1f90*/  @!P6 LEA R12, P1, R14, c[0x0][0x168], 0x1 ;  /* 0x00005a000e0cea11 */ /* 0x000fe400078208ff */
[----:B------:R3:W-:Y:S01]  /*1fa0*/  @!P2 LDGSTS.E.BYPASS.LTC128B.128 [R241+0xf000], [R10.64+0x180] ;  /* 0x0f0001800af1afae */ /* 0x0007e2000b901d4c */
[----:B------:R-:W-:Y:S01]  /*1fb0*/  ISETP.GE.AND P2, PT, R2, R5, PT ;  /* 0x000000050200720c */ /* 0x000fe20003f46270 */
[----:B------:R-:W-:Y:S01]  /*1fc0*/  IMAD.IADD R2, R103, 0x1, -R6 ;  /* 0x0000000167027824 */ /* 0x000fe200078e0a06 */
[----:B------:R-:W-:Y:S01]  /*1fd0*/  @!P6 LEA.HI.X R13, R14, c[0x0][0x16c], R7, 0x1, P1 ;  /* 0x00005b000e0dea11 */ /* 0x000fe200008f0c07 */
[----:B------:R-:W-:Y:S01]  /*1fe0*/  IMAD.SHL.U32 R6, R8, 0x8, RZ ;  /* 0x0000000808067824 */ /* 0x000fe200078e00ff */
[----:B------:R-:W-:Y:S01]  /*1ff0*/  SHF.R.S32.HI R7, RZ, 0x4, R9 ;  /* 0x00000004ff077819 */ /* 0x000fe20000011409 */
[----:B------:R-:W-:Y:S01]  /*2000*/  IMAD R5, R0, c[0x0][0x1a4], RZ ;  /* 0x0000690000057a24 */ /* 0x000fe200078e02ff */
[----:B------:R-:W-:Y:S01]  /*2010*/  SHF.R.S32.HI R101, RZ, 0x1f, R2 ;  /* 0x0000001fff657819 */ /* 0x000fe20000011402 */
[----:B------:R1:W-:Y:S01]  /*2020*/  @!P6 LDGSTS.E.BYPASS.LTC128B.128 [R241+0x9800], [R12.64] ;  /* 0x098000000cf1efae */ /* 0x0003e2000b901d4c */
[----:B------:R-:W-:-:S02]  /*2030*/  LEA.HI R9, R9, R7, RZ, 0x1 ;  /* 0x0000000709097211 */ /* 0x000fc400078f08ff */
[----:B------:R-:W-:Y:S01]  /*2040*/  LEA.HI R101, R101, R2, RZ, 0x3 ;  /* 0x0000000265657211 */ /* 0x000fe200078f18ff */
[----:B------:R1:W-:Y:S01]  /*2050*/  @!P6 LDGSTS.E.BYPASS.LTC128B.128 [R241+0xb800], [R12.64+0x80] ;  /* 0x0b8000800cf1efae */ /* 0x0003e2000b901d4c */
[----:B------:R-:W-:Y:S02]  /*2060*/  LOP3.LUT R6, R237, 0x8, R6, 0xf8, !PT ;  /* 0x00000008ed067812 */ /* 0x000fe400078ef806 */
[----:B------:R-:W-:Y:S01]  /*2070*/  LOP3.LUT R8, R101, 0xfffffff8, RZ, 0xc0, !PT ;  /* 0xfffffff865087812 */ /* 0x000fe200078ec0ff */
[----:B------:R1:W-:Y:S01]  /*2080*/  @!P6 LDGSTS.E.BYPASS.LTC128B.128 [R241+0xd800], [R12.64+0x100] ;  /* 0x0d8001000cf1efae */ /* 0x0003e2000b901d4c */
[----:B------:R-:W-:Y:S01]  /*2090*/  LOP3.LUT R9, R9, 0xfffffffe, RZ, 0xc0, !PT ;  /* 0xfffffffe09097812 */ /* 0x000fe200078ec0ff */
[----:B------:R-:W-:Y:S01]  /*20a0*/  IMAD.SHL.U32 R101, R101, 0x40, RZ ;  /* 0x0000004065657824 */ /* 0x000fe200078e00ff */
[----:B------:R-:W-:Y:S01]  /*20b0*/  SHF.R.U32.HI R237, RZ, 0x3, R237 ;  /* 0x00000003ffed7819 */ /* 0x000fe200000116ed */
[----:B------:R1:W-:Y:S01]  /*20c0*/  @!P6 LDGSTS.E.BYPASS.LTC128B.128 [R241+0xf800], [R12.64+0x180] ;  /* 0x0f8001800cf1efae */ /* 0x0003e2000b901d4c */
[----:B------:R-:W-:Y:S01]  /*20d0*/  IMAD.IADD R2, R2, 0x1, -R8 ;  /* 0x0000000102027824 */ /* 0x000fe200078e0a08 */
[----:B------:R-:W-:Y:S01]  /*20e0*/  LEA.HI R8, R4, R103, RZ, 0x5 ;  /* 0x0000006704087211 */ /* 0x000fe200078f28ff */
[----:B------:R-:W-:Y:S01]  /*20f0*/  IMAD.IADD R7, R7, 0x1, -R9 ;  /* 0x0000000107077824 */ /* 0x000fe200078e0a09 */
[----:B------:R-:W0:Y:S01]  /*2100*/  LDGDEPBAR ;  /* 0x00000000000079af */ /* 0x000e220000000000 */
[----:B------:R-:W-:Y:S01]  /*2110*/  LOP3.LUT R237, R6, R237, RZ, 0x3c, !PT ;  /* 0x000000ed06ed7212 */ /* 0x000fe200078e3cff */
[----:B------:R-:W-:Y:S01]  /*2120*/  IMAD.SHL.U32 R100, R2, 0x40, RZ ;  /* 0x0000004002647824 */ /* 0x000fe200078e00ff */
[----:B------:R-:W-:Y:S01]  /*2130*/  LOP3.LUT R101, R101, 0xfffffe00, RZ, 0xc0, !PT ;  /* 0xfffffe0065657812 */ /* 0x000fe200078ec0ff */
[----:B---3--:R-:W-:-:S03]  /*2140*/  IMAD.WIDE.U32 R10, R0, c[0x0][0x1a0], RZ ;  /* 0x00006800000a7a25 */ /* 0x008fc600078e00ff */
[----:B------:R-:W-:Y:S01]  /*2150*/  LOP3.LUT R100, R100, 0x1c0, RZ, 0xc0, !PT ;  /* 0x000001c064647812 */ /* 0x000fe200078ec0ff */
[----:B------:R-:W-:Y:S01]  /*2160*/  @!P2 IMAD.MOV.U32 R6, RZ, RZ, c[0x0][0x1a4] ;  /* 0x00006900ff06a624 */ /* 0x000fe200078e00ff */
[----:B------:R-:W-:Y:S01]  /*2170*/  @!P4 IADD3 R10, P1, R244, R10, RZ ;  /* 0x0000000af40ac210 */ /* 0x000fe20007f3e0ff */
[C---:B------:R-:W-:Y:S02]  /*2180*/  IMAD R237, R7.reuse, 0x200, R237 ;  /* 0x0000020007ed7824 */ /* 0x040fe400078e02ed */
[----:B------:R-:W-:Y:S01]  /*2190*/  IMAD.SHL.U32 R7, R7, 0x8, RZ ;  /* 0x0000000807077824 */ /* 0x000fe200078e00ff */
[----:B------:R-:W-:Y:S01]  /*21a0*/  @!P4 IADD3.X R11, R245, R11, R5, P1, !PT ;  /* 0x0000000bf50bc210 */ /* 0x000fe20000ffe405 */
[----:B------:R-:W-:Y:S02]  /*21b0*/  @!P3 IMAD.MOV.U32 R5, RZ, RZ, c[0x0][0x1a0] ;  /* 0x00006800ff05b624 */ /* 0x000fe400078e00ff */
[----:B------:R-:W-:Y:S01]  /*21c0*/  @!P2 IMAD R6, R6, 0x60, RZ ;  /* 0x000000600606a824 */ /* 0x000fe200078e02ff */
[----:B------:R-:W-:Y:S01]  /*21d0*/  LOP3.LUT R7, R100, 0x8, R7, 0xf8, !PT ;  /* 0x0000000864077812 */ /* 0x000fe200078ef807 */
[----:B------:R-:W-:Y:S01]  /*21e0*/  @!P3 IMAD.MOV.U32 R4, RZ, RZ, c[0x0][0x1a4] ;  /* 0x00006900ff04b624 */ /* 0x000fe200078e00ff */
[----:B------:R-:W-:Y:S01]  /*21f0*/  SHF.R.U32.HI R100, RZ, 0x3, R100 ;  /* 0x00000003ff647819 */ /* 0x000fe20000011664 */
[----:B------:R-:W-:Y:S01]  /*2200*/  IMAD.SHL.U32 R237, R237, 0x2, RZ ;  /* 0x00000002eded7824 */ /* 0x000fe200078e00ff */
[----:B------:R-:W-:Y:S01]  /*2210*/  @!P3 LEA R14, P1, R5, R244, 0x6 ;  /* 0x000000f4050eb211 */ /* 0x000fe200078230ff */
[----:B-1----:R-:W-:Y:S01]  /*2220*/  @!P2 IMAD.MOV.U32 R12, RZ, RZ, c[0x0][0x1a0] ;  /* 0x00006800ff0ca624 */ /* 0x002fe200078e00ff */
[----:B------:R-:W-:-:S04]  /*2230*/  DEPBAR.LE SB0, 0x0 ;  /* 0x000080000000791a */ /* 0x000fc80000000000 */
[----:B------:R-:W-:Y:S01]  /*2240*/  BAR.SYNC.DEFER_BLOCKING 0x0 ;  /* 0x0000000000007b1d */ /* 0x000fe20000010000 */
[----:B------:R-:W-:Y:S01]  /*2250*/  @!P2 IMAD.WIDE.U32 R12, R12, 0x60, R244 ;  /* 0x000000600c0ca825 */ /* 0x000fe200078e00f4 */
[----:B------:R-:W-:Y:S02]  /*2260*/  LOP3.LUT R100, R7, R100, RZ, 0x3c, !PT ;  /* 0x0000006407647212 */ /* 0x000fe400078e3cff */
[----:B------:R-:W-:Y:S01]  /*2270*/  @!P3 LEA.HI.X R15, R5, R245, R4, 0x6, P1 ;  /* 0x000000f5050fb211 */ /* 0x000fe200008f3404 */
[----:B------:R-:W-:Y:S01]  /*2280*/  @!P2 IMAD.IADD R13, R13, 0x1, R6 ;  /* 0x000000010d0da824 */ /* 0x000fe200078e0206 */
[----:B------:R-:W-:Y:S01]  /*2290*/  SHF.R.S32.HI R6, RZ, 0x5, R8 ;  /* 0x00000005ff067819 */ /* 0x000fe20000011408 */
[----:B------:R-:W-:Y:S01]  /*22a0*/  IMAD.IADD R232, R101, 0x1, R100 ;  /* 0x0000000165e87824 */ /* 0x000fe200078e0264 */
[----:B------:R-:W-:-:S03]  /*22b0*/  IADD3 R235, R237, 0x8020, RZ ;  /* 0x00008020edeb7810 */ /* 0x000fc60007ffe0ff */
[----:B------:R-:W-:-:S04]  /*22c0*/  IMAD R6, R6, 0x400, R101 ;  /* 0x0000040006067824 */ /* 0x000fc800078e0265 */
[----:B------:R-:W-:-:S04]  /*22d0*/  IMAD.IADD R238, R100, 0x1, R6 ;  /* 0x0000000164ee7824 */ /* 0x000fc800078e0206 */
[----:B------:R-:W-:Y:S01]  /*22e0*/  IMAD.SHL.U32 R238, R238, 0x2, RZ ;  /* 0x00000002eeee7824 */ /* 0x000fe200078e00ff */
        /* <DEDUP_REMOVED lines=44> */
[----:B------:R-:W-:Y:S01]  /*25b0*/  R2P PR, R2, 0x6 ;  /* 0x0000000602007804 */ /* 0x000fe20000000000 */
[----:B------:R-:W-:-:S02]  /*25c0*/  IMAD.MOV.U32 R2, RZ, RZ, 0x10 ;  /* 0x00000010ff027424 */ /* 0x000fc400078e00ff */
[----:B------:R-:W-:Y:S02]  /*25d0*/  LDSM.16.M88.4 R44, [R238] ;  /* 0x00000000ee2c783b */ /* 0x000fe40000000200 */
[----:B------:R-:W-:Y:S02]  /*25e0*/  SEL R0, R0, 0xffffffe0, !P2 ;  /* 0xffffffe000007807 */ /* 0x000fe40005000000 */
[----:B------:R-:W-:Y:S01]  /*25f0*/  SEL R2, R2, 0xfffffff0, !P1 ;  /* 0xfffffff002027807 */ /* 0x000fe20004800000 */
[----:B------:R-:W1:Y:S01]  /*2600*/  LDSM.16.M88.4 R40, [R237+0x8800] ;  /* 0x00880000ed28783b */ /* 0x000e620000000200 */
[----:B------:R-:W-:Y:S01]  /*2610*/  R2P PR, R3, 0x6 ;  /* 0x0000000603007804 */ /* 0x000fe20000000000 */
[--C-:B------:R-:W-:Y:S01]  /*2620*/  IMAD R234, R0, 0x2, R238.reuse ;  /* 0x0000000200ea7824 */ /* 0x100fe200078e02ee */
[----:B------:R-:W-:Y:S01]  /*2630*/  IADD3 R3, R237, 0x8000, RZ ;  /* 0x00008000ed037810 */ /* 0x000fe20007ffe0ff */
[----:B------:R-:W-:Y:S01]  /*2640*/  IMAD R236, R2, 0x2, R238 ;  /* 0x0000000202ec7824 */ /* 0x000fe200078e02ee */
[----:B------:R-:W2:Y:S03]  /*2650*/  LDSM.16.M88.4 R56, [R237+0x9000] ;  /* 0x00900000ed38783b */ /* 0x000ea60000000200 */
[----:B------:R-:W-:Y:S01]  /*2660*/  IMAD R233, R0, 0x2, R236 ;  /* 0x0000000200e97824 */ /* 0x000fe200078e02ec */
[----:B------:R-:W-:Y:S04]  /*2670*/  LDSM.16.M88.4 R64, [R236] ;  /* 0x00000000ec40783b */ /* 0x000fe80000000200 */
[----:B------:R-:W-:Y:S01]  /*2680*/  LDSM.16.M88.4 R48, [R237+0x9800] ;  /* 0x00980000ed30783b */ /* 0x000fe20000000200 */
[----:B------:R-:W-:Y:S01]  /*2690*/  @P1 IADD3 R235, R3, -0x20, RZ ;  /* 0xffffffe003eb1810 */ /* 0x000fe20007ffe0ff */
[----:B------:R-:W-:-:S02]  /*26a0*/  IMAD.MOV.U32 R3, RZ, RZ, 0x40 ;  /* 0x00000040ff037424 */ /* 0x000fc400078e00ff */
[----:B------:R-:W-:Y:S01]  /*26b0*/  LDSM.16.M88.4 R72, [R234] ;  /* 0x00000000ea48783b */ /* 0x000fe20000000200 */
[----:B------:R-:W-:Y:S02]  /*26c0*/  IADD3 R227, R235, 0x800, RZ ;  /* 0x00000800ebe37810 */ /* 0x000fe40007ffe0ff */
[----:B------:R-:W-:Y:S01]  /*26d0*/  SEL R3, R3, 0xffffffc0, !P2 ;  /* 0xffffffc003037807 */ /* 0x000fe20005000000 */
[----:B----4-:R-:W4:Y:S01]  /*26e0*/  LDSM.16.M88.4 R12, [R237+0x8000] ;  /* 0x00800000ed0c783b */ /* 0x010f220000000200 */
[C---:B------:R-:W-:Y:S02]  /*26f0*/  IADD3 R226, R235.reuse, 0x1000, RZ ;  /* 0x00001000ebe27810 */ /* 0x040fe40007ffe0ff */
[----:B------:R-:W-:Y:S01]  /*2700*/  IADD3 R225, R235, 0x1800, RZ ;  /* 0x00001800ebe17810 */ /* 0x000fe20007ffe0ff */
[----:B------:R-:W4:Y:S01]  /*2710*/  LDSM.16.M88.4 R20, [R235] ;  /* 0x00000000eb14783b */ /* 0x000f220000000200 */
[----:B------:R-:W-:Y:S01]  /*2720*/  IMAD.IADD R231, R237, 0x1, R3 ;  /* 0x00000001ede77824 */ /* 0x000fe200078e0203 */
[----:B------:R-:W-:Y:S01]  /*2730*/  IADD3 R223, R235, 0x2000, RZ ;  /* 0x00002000ebdf7810 */ /* 0x000fe20007ffe0ff */
[----:B------:R-:W-:Y:S01]  /*2740*/  IMAD.IADD R224, R3, 0x1, R235 ;  /* 0x0000000103e07824 */ /* 0x000fe200078e02eb */
[----:B---3--:R-:W3:Y:S01]  /*2750*/  LDSM.16.M88.4 R8, [R235+0x800] ;  /* 0x00080000eb08783b */ /* 0x008ee20000000200 */
[----:B------:R-:W-:-:S02]  /*2760*/  IADD3 R222, R235, 0x2800, RZ ;  /* 0x00002800ebde7810 */ /* 0x000fc40007ffe0ff */
[C---:B------:R-:W-:Y:S01]  /*2770*/  IADD3 R221, R235.reuse, 0x3000, RZ ;  /* 0x00003000ebdd7810 */ /* 0x040fe20007ffe0ff */
[----:B------:R-:W3:Y:S01]  /*2780*/  LDSM.16.M88.4 R32, [R231+0x8000] ;  /* 0x00800000e720783b */ /* 0x000ee20000000200 */
[C---:B------:R-:W-:Y:S02]  /*2790*/  IADD3 R220, R235.reuse, 0x3800, RZ ;  /* 0x00003800ebdc7810 */ /* 0x040fe40007ffe0ff */
[C---:B------:R-:W-:Y:S01]  /*27a0*/  IADD3 R219, R235.reuse, 0x4000, RZ ;  /* 0x00004000ebdb7810 */ /* 0x040fe20007ffe0ff */
[----:B------:R-:W3:Y:S01]  /*27b0*/  LDSM.16.M88.4 R24, [R235+0x1000] ;  /* 0x00100000eb18783b */ /* 0x000ee20000000200 */
[C---:B------:R-:W-:Y:S01]  /*27c0*/  IADD3 R218, R235.reuse, 0x4800, RZ ;  /* 0x00004800ebda7810 */ /* 0x040fe20007ffe0ff */
[----:B-1----:R-:W-:Y:S02]  /*27d0*/  HMMA.16816.F32 R28, R44, R40, RZ ;  /* 0x000000282c1c723c */ /* 0x002fe400000018ff */
[----:B------:R-:W1:Y:S01]  /*27e0*/  LDSM.16.M88.4 R68, [R235+0x1800] ;  /* 0x00180000eb44783b */ /* 0x000e620000000200 */
[----:B------:R-:W-:-:S02]  /*27f0*/  IADD3 R217, R235, 0x5000, RZ ;  /* 0x00005000ebd97810 */ /* 0x000fc40007ffe0ff */
[C---:B------:R-:W-:Y:S01]  /*2800*/  IADD3 R216, R235.reuse, 0x5800, RZ ;  /* 0x00005800ebd87810 */ /* 0x040fe20007ffe0ff */
[----:B------:R-:W1:Y:S01]  /*2810*/  LDSM.16.M88.4 R4, [R231+0x8800] ;  /* 0x00880000e704783b */ /* 0x000e620000000200 */
[C---:B------:R-:W-:Y:S01]  /*2820*/  IADD3 R215, R235.reuse, 0x6000, RZ ;  /* 0x00006000ebd77810 */ /* 0x040fe20007ffe0ff */
[C---:B------:R-:W-:Y:S02]  /*2830*/  HMMA.16816.F32 R40, R44.reuse, R42, RZ ;  /* 0x0000002a2c28723c */ /* 0x040fe400000018ff */
[----:B------:R-:W-:Y:S01]  /*2840*/  LDSM.16.M88.4 R36, [R231+0x9000] ;  /* 0x00900000e724783b */ /* 0x000fe20000000200 */
[C---:B------:R-:W-:Y:S02]  /*2850*/  IADD3 R214, R235.reuse, 0x6800, RZ ;  /* 0x00006800ebd67810 */ /* 0x040fe40007ffe0ff */
[C---:B------:R-:W-:Y:S01]  /*2860*/  IADD3 R213, R235.reuse, 0x7000, RZ ;  /* 0x00007000ebd57810 */ /* 0x040fe20007ffe0ff */
[----:B------:R-:W-:Y:S01]  /*2870*/  LDSM.16.M88.4 R76, [R231+0x9800] ;  /* 0x00980000e74c783b */ /* 0x000fe20000000200 */
[----:B------:R-:W-:Y:S01]  /*2880*/  IADD3 R212, R235, 0x7800, RZ ;  /* 0x00007800ebd47810 */ /* 0x000fe20007ffe0ff */
[C---:B--2---:R-:W-:Y:S02]  /*2890*/  HMMA.16816.F32 R60, R44.reuse, R56, RZ ;  /* 0x000000382c3c723c */ /* 0x044fe400000018ff */
[----:B------:R-:W-:Y:S04]  /*28a0*/  LDSM.16.M88.4 R88, [R224+0x4800] ;  /* 0x00480000e058783b */ /* 0x000fe80000000200 */
[----:B------:R-:W-:Y:S02]  /*28b0*/  LDSM.16.M88.4 R80, [R237+0xe800] ;  /* 0x00e80000ed50783b */ /* 0x000fe40000000200 */
[C---:B----4-:R-:W-:Y:S02]  /*28c0*/  HMMA.16816.F32 R16, R44.reuse, R12, RZ ;  /* 0x0000000c2c10723c */ /* 0x050fe400000018ff */
[----:B------:R-:W-:Y:S04]  /*28d0*/  LDSM.16.M88.4 R84, [R231+0xd800] ;  /* 0x00d80000e754783b */ /* 0x000fe80000000200 */
[----:B------:R-:W0:Y:S02]  /*28e0*/  LDGDEPBAR ;  /* 0x00000000000079af */ /* 0x000e240000000000 */
[C---:B------:R-:W-:Y:S08]  /*28f0*/  HMMA.16816.F32 R12, R44.reuse, R14, RZ ;  /* 0x0000000e2c0c723c */ /* 0x040ff000000018ff */
[----:B------:R-:W-:Y:S08]  /*2900*/  HMMA.16816.F32 R56, R44, R58, RZ ;  /* 0x0000003a2c38723c */ /* 0x000ff000000018ff */
[C---:B------:R-:W-:Y:S08]  /*2910*/  HMMA.16816.F32 R16, R64.reuse, R20, R16 ;  /* 0x000000144010723c */ /* 0x040ff00000001810 */
[----:B------:R-:W-:Y:S01]  /*2920*/  HMMA.16816.F32 R12, R64, R22, R12 ;  /* 0x00000016400c723c */ /* 0x000fe2000000180c */
[----:B------:R-:W-:Y:S07]  /*2930*/  LDSM.16.M88.4 R20, [R224] ;  /* 0x00000000e014783b */ /* 0x000fee0000000200 */
[C---:B------:R-:W-:Y:S08]  /*2940*/  HMMA.16816.F32 R52, R44.reuse, R48, RZ ;  /* 0x000000302c34723c */ /* 0x040ff000000018ff */
[----:B------:R-:W-:Y:S01]  /*2950*/  HMMA.16816.F32 R44, R44, R50, RZ ;  /* 0x000000322c2c723c */ /* 0x000fe200000018ff */
[----:B------:R-:W2:Y:S07]  /*2960*/  LDSM.16.M88.4 R48, [R233] ;  /* 0x00000000e930783b */ /* 0x000eae0000000200 */
        /* <DEDUP_REMOVED lines=9> */
[C---:B-1----:R-:W-:Y:S08]  /*2a00*/  HMMA.16816.F32 R52, R64.reuse, R68, R52 ;  /* 0x000000444034723c */ /* 0x042ff00000001834 */
[----:B------:R-:W-:Y:S01]  /*2a10*/  HMMA.16816.F32 R44, R64, R70, R44 ;  /* 0x00000046402c723c */ /* 0x000fe2000000182c */
[----:B------:R-:W1:Y:S04]  /*2a20*/  LDSM.16.M88.4 R64, [R238+0x2000] ;  /* 0x00200000ee40783b */ /* 0x000e680000000200 */
[----:B------:R-:W4:Y:S03]  /*2a30*/  LDSM.16.M88.4 R68, [R224+0x1800] ;  /* 0x00180000e044783b */ /* 0x000f260000000200 */
[C---:B------:R-:W-:Y:S08]  /*2a40*/  HMMA.16816.F32 R28, R72.reuse, R4, R28 ;  /* 0x00000004481c723c */ /* 0x040ff0000000181c */
        /* <DEDUP_REMOVED lines=11> */
[----:B------:R-:W2:Y:S03]  /*2b00*/  LDSM.16.M88.4 R76, [R237+0xb800] ;  /* 0x00b80000ed4c783b */ /* 0x000ea60000000200 */
[C---:B---3--:R-:W-:Y:S08]  /*2b10*/  HMMA.16816.F32 R28, R48.reuse, R8, R28 ;  /* 0x00000008301c723c */ /* 0x048ff0000000181c */
[----:B------:R-:W-:Y:S01]  /*2b20*/  HMMA.16816.F32 R40, R48, R10, R40 ;  /* 0x0000000a3028723c */ /* 0x000fe20000001828 */
[----:B------:R-:W3:Y:S07]  /*2b30*/  LDSM.16.M88.4 R8, [R235+0x2800] ;  /* 0x00280000eb08783b */ /* 0x000eee0000000200 */
[C---:B-1----:R-:W-:Y:S08]  /*2b40*/  HMMA.16816.F32 R16, R64.reuse, R32, R16 ;  /* 0x000000204010723c */ /* 0x042ff00000001810 */
[----:B------:R-:W-:Y:S01]  /*2b50*/  HMMA.16816.F32 R12, R64, R34, R12 ;  /* 0x00000022400c723c */ /* 0x000fe2000000180c */
[----:B------:R-:W-:Y:S07]  /*2b60*/  LDSM.16.M88.4 R32, [R231+0xa000] ;  /* 0x00a00000e720783b */ /* 0x000fee0000000200 */
[C---:B------:R-:W-:Y:S08]  /*2b70*/  HMMA.16816.F32 R60, R48.reuse, R24, R60 ;  /* 0x00000018303c723c */ /* 0x040ff0000000183c */
[C---:B------:R-:W-:Y:S01]  /*2b80*/  HMMA.16816.F32 R56, R48.reuse, R26, R56 ;  /* 0x0000001a3038723c */ /* 0x040fe20000001838 */
[----:B------:R-:W-:Y:S07]  /*2b90*/  LDSM.16.M88.4 R24, [R235+0x3000] ;  /* 0x00300000eb18783b */ /* 0x000fee0000000200 */
[C---:B----4-:R-:W-:Y:S08]  /*2ba0*/  HMMA.16816.F32 R52, R48.reuse, R68, R52 ;  /* 0x000000443034723c */ /* 0x050ff00000001834 */
        /* <DEDUP_REMOVED lines=28> */
[----:B------:R-:W-:Y:S03]  /*2d70*/  LDSM.16.M88.4 R68, [R224+0x3800] ;  /* 0x00380000e044783b */ /* 0x000fe60000000200 */
[C---:B------:R-:W-:Y:S08]  /*2d80*/  HMMA.16816.F32 R28, R48.reuse, R4, R28 ;  /* 0x00000004301c723c */ /* 0x040ff0000000181c */
[----:B------:R-:W-:Y:S01]  /*2d90*/  HMMA.16816.F32 R40, R48, R6, R40 ;  /* 0x000000063028723c */ /* 0x000fe20000001828 */
[----:B------:R-:W4:Y:S07]  /*2da0*/  LDSM.16.M88.4 R4, [R237+0xc800] ;  /* 0x00c80000ed04783b */ /* 0x000f2e0000000200 */
        /* <DEDUP_REMOVED lines=13> */
[C---:B-1----:R-:W-:Y:S08]  /*2e80*/  HMMA.16816.F32 R16, R44.reuse, R32, R16 ;  /* 0x000000202c10723c */ /* 0x042ff00000001810 */
[----:B------:R-:W-:Y:S01]  /*2e90*/  HMMA.16816.F32 R12, R44, R34, R12 ;  /* 0x000000222c0c723c */ /* 0x000fe2000000180c */
[----:B------:R-:W-:Y:S07]  /*2ea0*/  LDSM.16.M88.4 R32, [R231+0xc000] ;  /* 0x00c00000e720783b */ /* 0x000fee0000000200 */
[C---:B------:R-:W-:Y:S08]  /*2eb0*/  HMMA.16816.F32 R60, R64.reuse, R24, R60 ;  /* 0x00000018403c723c */ /* 0x040ff0000000183c */
[----:B------:R-:W-:Y:S01]  /*2ec0*/  HMMA.16816.F32 R56, R64, R26, R56 ;  /* 0x0000001a4038723c */ /* 0x000fe20000001838 */
[----:B------:R-:W1:Y:S07]  /*2ed0*/  LDSM.16.M88.4 R24, [R235+0x4800] ;  /* 0x00480000eb18783b */ /* 0x000e6e0000000200 */
[C---:B----4-:R-:W-:Y:S08]  /*2ee0*/  HMMA.16816.F32 R28, R44.reuse, R4, R28 ;  /* 0x000000042c1c723c */ /* 0x050ff0000000181c */
[----:B------:R-:W-:Y:S01]  /*2ef0*/  HMMA.16816.F32 R40, R44, R6, R40 ;  /* 0x000000062c28723c */ /* 0x000fe20000001828 */
[----:B------:R-:W4:Y:S07]  /*2f00*/  LDSM.16.M88.4 R4, [R235+0x5000] ;  /* 0x00500000eb04783b */ /* 0x000f2e0000000200 */
        /* <DEDUP_REMOVED lines=14> */
[C---:B-1----:R-:W-:Y:S08]  /*2ff0*/  HMMA.16816.F32 R28, R8.reuse, R24, R28 ;  /* 0x00000018081c723c */ /* 0x042ff0000000181c */
[----:B------:R-:W-:Y:S01]  /*3000*/  HMMA.16816.F32 R40, R8, R26, R40 ;  /* 0x0000001a0828723c */ /* 0x000fe20000001828 */
[----:B------:R-:W1:Y:S07]  /*3010*/  LDSM.16.M88.4 R24, [R231+0xc800] ;  /* 0x00c80000e718783b */ /* 0x000e6e0000000200 */
[C---:B------:R-:W-:Y:S08]  /*3020*/  HMMA.16816.F32 R16, R76.reuse, R32, R16 ;  /* 0x000000204c10723c */ /* 0x040ff00000001810 */
[----:B------:R-:W-:Y:S01]  /*3030*/  HMMA.16816.F32 R12, R76, R34, R12 ;  /* 0x000000224c0c723c */ /* 0x000fe2000000180c */
[----:B------:R-:W-:Y:S07]  /*3040*/  LDSM.16.M88.4 R32, [R235+0x6800] ;  /* 0x00680000eb20783b */ /* 0x000fee0000000200 */
[C---:B----4-:R-:W-:Y:S08]  /*3050*/  HMMA.16816.F32 R60, R8.reuse, R4, R60 ;  /* 0x00000004083c723c */ /* 0x050ff0000000183c */
[C---:B------:R-:W-:Y:S01]  /*3060*/  HMMA.16816.F32 R56, R8.reuse, R6, R56 ;  /* 0x000000060838723c */ /* 0x040fe20000001838 */
[----:B------:R-:W3:Y:S07]  /*3070*/  LDSM.16.M88.4 R4, [R237+0xe000] ;  /* 0x00e00000ed04783b */ /* 0x000eee0000000200 */
[C---:B--2---:R-:W-:Y:S08]  /*3080*/  HMMA.16816.F32 R52, R8.reuse, R36, R52 ;  /* 0x000000240834723c */ /* 0x044ff00000001834 */
[----:B------:R-:W-:Y:S01]  /*3090*/  HMMA.16816.F32 R72, R8, R38, R72 ;  /* 0x000000260848723c */ /* 0x000fe20000001848 */
[----:B------:R-:W2:Y:S04]  /*30a0*/  LDSM.16.M88.4 R8, [R231+0xd000] ;  /* 0x00d00000e708783b */ /* 0x000ea80000000200 */
[----:B------:R-:W4:Y:S03]  /*30b0*/  LDSM.16.M88.4 R36, [R236+0x6000] ;  /* 0x00600000ec24783b */ /* 0x000f260000000200 */
[C---:B------:R-:W-:Y:S08]  /*30c0*/  HMMA.16816.F32 R16, R68.reuse, R20, R16 ;  /* 0x000000144410723c */ /* 0x040ff00000001810 */
[----:B------:R-:W-:Y:S01]  /*30d0*/  HMMA.16816.F32 R12, R68, R22, R12 ;  /* 0x00000016440c723c */ /* 0x000fe2000000180c */
[----:B------:R-:W-:Y:S07]  /*30e0*/  LDSM.16.M88.4 R20, [R231+0xe000] ;  /* 0x00e00000e714783b */ /* 0x000fee0000000200 */
[C---:B-1----:R-:W-:Y:S08]  /*30f0*/  HMMA.16816.F32 R28, R76.reuse, R24, R28 ;  /* 0x000000184c1c723c */ /* 0x042ff0000000181c */
[----:B------:R-:W-:Y:S01]  /*3100*/  HMMA.16816.F32 R40, R76, R26, R40 ;  /* 0x0000001a4c28723c */ /* 0x000fe20000001828 */
[----:B------:R-:W1:Y:S07]  /*3110*/  LDSM.16.M88.4 R24, [R234+0x6000] ;  /* 0x00600000ea18783b */ /* 0x000e6e0000000200 */
[C---:B---3--:R-:W-:Y:S08]  /*3120*/  HMMA.16816.F32 R16, R48.reuse, R4, R16 ;  /* 0x000000043010723c */ /* 0x048ff00000001810 */
[----:B------:R-:W-:Y:S01]  /*3130*/  HMMA.16816.F32 R12, R48, R6, R12 ;  /* 0x00000006300c723c */ /* 0x000fe2000000180c */
[----:B------:R-:W-:Y:S07]  /*3140*/  LDSM.16.M88.4 R4, [R224+0x6000] ;  /* 0x00600000e004783b */ /* 0x000fee0000000200 */
[----:B--2---:R-:W-:Y:S08]  /*3150*/  HMMA.16816.F32 R60, R76, R8, R60 ;  /* 0x000000084c3c723c */ /* 0x004ff0000000183c */
[----:B------:R-:W-:Y:S08]  /*3160*/  HMMA.16816.F32 R28, R68, R88, R28 ;  /* 0x00000058441c723c */ /* 0x000ff0000000181c */
[----:B------:R-:W-:Y:S01]  /*3170*/  HMMA.16816.F32 R56, R76, R10, R56 ;  /* 0x0000000a4c38723c */ /* 0x000fe20000001838 */
[----:B------:R-:W-:Y:S07]  /*3180*/  LDSM.16.M88.4 R8, [R233+0x6000] ;  /* 0x00600000e908783b */ /* 0x000fee0000000200 */
[----:B------:R-:W-:Y:S08]  /*3190*/  HMMA.16816.F32 R40, R68, R90, R40 ;  /* 0x0000005a4428723c */ /* 0x000ff00000001828 */
[C---:B----4-:R-:W-:Y:S08]  /*31a0*/  HMMA.16816.F32 R16, R36.reuse, R44, R16 ;  /* 0x0000002c2410723c */ /* 0x050ff00000001810 */
[----:B------:R-:W-:Y:S01]  /*31b0*/  HMMA.16816.F32 R12, R36, R46, R12 ;  /* 0x0000002e240c723c */ /* 0x000fe2000000180c */
[----:B------:R-:W2:Y:S07]  /*31c0*/  LDSM.16.M88.4 R44, [R237+0xf000] ;  /* 0x00f00000ed2c783b */ /* 0x000eae0000000200 */
[----:B------:R-:W-:Y:S08]  /*31d0*/  HMMA.16816.F32 R28, R48, R80, R28 ;  /* 0x00000050301c723c */ /* 0x000ff0000000181c */
[----:B------:R-:W-:Y:S08]  /*31e0*/  HMMA.16816.F32 R60, R68, R64, R60 ;  /* 0x00000040443c723c */ /* 0x000ff0000000183c */
[----:B------:R-:W-:Y:S01]  /*31f0*/  HMMA.16816.F32 R40, R48, R82, R40 ;  /* 0x000000523028723c */ /* 0x000fe20000001828 */
[----:B------:R-:W3:Y:S07]  /*3200*/  LDSM.16.M88.4 R80, [R224+0x5800] ;  /* 0x00580000e050783b */ /* 0x000eee0000000200 */
[----:B------:R-:W-:Y:S01]  /*3210*/  HMMA.16816.F32 R64, R68, R66, R56 ;  /* 0x000000424440723c */ /* 0x000fe20000001838 */
[----:B------:R-:W-:Y:S07]  /*3220*/  LDSM.16.M88.4 R56, [R224+0x6800] ;  /* 0x00680000e038783b */ /* 0x000fee0000000200 */
[C---:B------:R-:W-:Y:S08]  /*3230*/  HMMA.16816.F32 R52, R76.reuse, R84, R52 ;  /* 0x000000544c34723c */ /* 0x040ff00000001834 */
[----:B------:R-:W-:Y:S01]  /*3240*/  HMMA.16816.F32 R76, R76, R86, R72 ;  /* 0x000000564c4c723c */ /* 0x000fe20000001848 */
[----:B------:R-:W4:Y:S07]  /*3250*/  LDSM.16.M88.4 R72, [R231+0xe800] ;  /* 0x00e80000e748783b */ /* 0x000f2e0000000200 */
[C---:B-1----:R-:W-:Y:S08]  /*3260*/  HMMA.16816.F32 R16, R24.reuse, R20, R16 ;  /* 0x000000141810723c */ /* 0x042ff00000001810 */
[----:B------:R-:W-:Y:S01]  /*3270*/  HMMA.16816.F32 R12, R24, R22, R12 ;  /* 0x00000016180c723c */ /* 0x000fe2000000180c */
[----:B------:R-:W1:Y:S07]  /*3280*/  LDSM.16.M88.4 R20, [R235+0x7000] ;  /* 0x00700000eb14783b */ /* 0x000e6e0000000200 */
[----:B------:R-:W-:Y:S08]  /*3290*/  HMMA.16816.F32 R28, R36, R32, R28 ;  /* 0x00000020241c723c */ /* 0x000ff0000000181c */
[----:B--2---:R-:W-:Y:S08]  /*32a0*/  HMMA.16816.F32 R60, R48, R44, R60 ;  /* 0x0000002c303c723c */ /* 0x004ff0000000183c */
[----:B------:R-:W-:Y:S01]  /*32b0*/  HMMA.16816.F32 R40, R36, R34, R40 ;  /* 0x000000222428723c */ /* 0x000fe20000001828 */
[----:B------:R-:W2:Y:S07]  /*32c0*/  LDSM.16.M88.4 R32, [R237+0xf800] ;  /* 0x00f80000ed20783b */ /* 0x000eae0000000200 */
[----:B------:R-:W-:Y:S08]  /*32d0*/  HMMA.16816.F32 R64, R48, R46, R64 ;  /* 0x0000002e3040723c */ /* 0x000ff00000001840 */
[----:B---3--:R-:W-:Y:S08]  /*32e0*/  HMMA.16816.F32 R52, R68, R80, R52 ;  /* 0x000000504434723c */ /* 0x008ff00000001834 */
[----:B------:R-:W-:Y:S08]  /*32f0*/  HMMA.16816.F32 R12, R8, R6, R12 ;  /* 0x00000006080c723c */ /* 0x000ff0000000180c */
[----:B----4-:R-:W-:Y:S08]  /*3300*/  HMMA.16816.F32 R28, R24, R72, R28 ;  /* 0x00000048181c723c */ /* 0x010ff0000000181c */
[C---:B-1----:R-:W-:Y:S08]  /*3310*/  HMMA.16816.F32 R60, R36.reuse, R20, R60 ;  /* 0x00000014243c723c */ /* 0x042ff0000000183c */
[----:B------:R-:W-:Y:S01]  /*3320*/  HMMA.16816.F32 R64, R36, R22, R64 ;  /* 0x000000162440723c */ /* 0x000fe20000001840 */
[----:B------:R-:W1:Y:S01]  /*3330*/  LDSM.16.M88.4 R20, [R235+0x7800] ;  /* 0x00780000eb14783b */ /* 0x000e620000000200 */
[----:B------:R-:W-:-:S02]  /*3340*/  FMUL.FTZ R12, R12, c[0x0][0x2ec] ;  /* 0x0000bb000c0c7a20 */ /* 0x000fc40000410000 */
[----:B------:R-:W-:Y:S02]  /*3350*/  FMUL.FTZ R13, R13, c[0x0][0x2ec] ;  /* 0x0000bb000d0d7a20 */ /* 0x000fe40000410000 */
[----:B------:R-:W-:Y:S01]  /*3360*/  FMUL.FTZ R14, R14, c[0x0][0x2ec] ;  /* 0x0000bb000e0e7a20 */ /* 0x000fe20000410000 */
[----:B------:R-:W-:Y:S01]  /*3370*/  MUFU.TANH R47, R12 ;  /* 0x0000000c002f7308 */ /* 0x000fe20000002400 */
[----:B------:R-:W-:Y:S01]  /*3380*/  HMMA.16816.F32 R76, R68, R82, R76 ;  /* 0x00000052444c723c */ /* 0x000fe2000000184c */
[----:B------:R-:W-:-:S06]  /*3390*/  FMUL.FTZ R15, R15, c[0x0][0x2ec] ;  /* 0x0000bb000f0f7a20 */ /* 0x000fcc0000410000 */
[----:B------:R-:W-:Y:S01]  /*33a0*/  MUFU.TANH R72, R15 ;  /* 0x0000000f00487308 */ /* 0x000fe20000002400 */
[----:B------:R-:W-:Y:S01]  /*33b0*/  HMMA.16816.F32 R16, R8, R4, R16 ;  /* 0x000000040810723c */ /* 0x000fe20000001810 */
[----:B------:R-:W3:Y:S07]  /*33c0*/  LDSM.16.M88.4 R4, [R231+0xf000] ;  /* 0x00f00000e704783b */ /* 0x000eee0000000200 */
[----:B--2---:R-:W-:Y:S08]  /*33d0*/  HMMA.16816.F32 R52, R48, R32, R52 ;  /* 0x000000203034723c */ /* 0x004ff00000001834 */
[----:B------:R-:W-:Y:S01]  /*33e0*/  HMMA.16816.F32 R28, R8, R56, R28 ;  /* 0x00000038081c723c */ /* 0x000fe2000000181c */
[----:B------:R-:W-:Y:S07]  /*33f0*/  MUFU.TANH R56, R13 ;  /* 0x0000000d00387308 */ /* 0x000fee0000002400 */
[----:B------:R-:W-:Y:S01]  /*3400*/  HMMA.16816.F32 R76, R48, R34, R76 ;  /* 0x00000022304c723c */ /* 0x000fe2000000184c */
[----:B------:R2:W-:Y:S01]  /*3410*/  MUFU.TANH R57, R14 ;  /* 0x0000000e00397308 */ /* 0x0005e20000002400 */
[----:B------:R-:W-:-:S02]  /*3420*/  FMUL.FTZ R17, R17, c[0x0][0x2ec] ;  /* 0x0000bb0011117a20 */ /* 0x000fc40000410000 */
[----:B------:R-:W-:Y:S02]  /*3430*/  FMUL.FTZ R18, R18, c[0x0][0x2ec] ;  /* 0x0000bb0012127a20 */ /* 0x000fe40000410000 */
[----:B------:R-:W-:Y:S02]  /*3440*/  FMUL.FTZ R19, R19, c[0x0][0x2ec] ;  /* 0x0000bb0013137a20 */ /* 0x000fe40000410000 */
[----:B------:R-:W-:Y:S01]  /*3450*/  FMUL.FTZ R3, R16, c[0x0][0x2ec] ;  /* 0x0000bb0010037a20 */ /* 0x000fe20000410000 */
[----:B------:R-:W-:Y:S01]  /*3460*/  MUFU.TANH R44, R17 ;  /* 0x00000011002c7308 */ /* 0x000fe20000002400 */
[----:B-1----:R-:W-:Y:S06]  /*3470*/  HMMA.16816.F32 R52, R36, R20, R52 ;  /* 0x000000142434723c */ /* 0x002fec0000001834 */
[----:B------:R-:W-:Y:S01]  /*3480*/  FMUL.FTZ R28, R28, c[0x0][0x2ec] ;  /* 0x0000bb001c1c7a20 */ /* 0x000fe20000410000 */
[----:B--2---:R-:W1:Y:S01]  /*3490*/  LDSM.16.M88.4 R12, [R231+0xf800] ;  /* 0x00f80000e70c783b */ /* 0x004e620000000200 */
[----:B------:R-:W2:Y:S01]  /*34a0*/  MUFU.TANH R45, R18 ;  /* 0x00000012002d7308 */ /* 0x000ea20000002400 */
[----:B---3--:R-:W-:Y:S01]  /*34b0*/  HMMA.16816.F32 R60, R24, R4, R60 ;  /* 0x00000004183c723c */ /* 0x008fe2000000183c */
[----:B------:R-:W-:-:S02]  /*34c0*/  FMUL.FTZ R30, R30, c[0x0][0x2ec] ;  /* 0x0000bb001e1e7a20 */ /* 0x000fc40000410000 */
[----:B------:R-:W-:Y:S02]  /*34d0*/  FMUL.FTZ R29, R29, c[0x0][0x2ec] ;  /* 0x0000bb001d1d7a20 */ /* 0x000fe40000410000 */
[----:B------:R-:W-:Y:S02]  /*34e0*/  FMUL.FTZ R31, R31, c[0x0][0x2ec] ;  /* 0x0000bb001f1f7a20 */ /* 0x000fe40000410000 */
[----:B------:R3:W-:Y:S01]  /*34f0*/  MUFU.TANH R46, R19 ;  /* 0x00000013002e7308 */ /* 0x0007e20000002400 */
[----:B------:R-:W-:Y:S01]  /*3500*/  HMMA.16816.F32 R64, R24, R6, R64 ;  /* 0x000000061840723c */ /* 0x000fe20000001840 */
[----:B------:R-:W4:Y:S06]  /*3510*/  LDSM.16.M88.4 R4, [R224+0x7800] ;  /* 0x00780000e004783b */ /* 0x000f2c0000000200 */
[----:B------:R-:W1:Y:S01]  /*3520*/  MUFU.TANH R3, R3 ;  /* 0x0000000300037308 */ /* 0x000e620000002400 */
[----:B------:R-:W-:Y:S01]  /*3530*/  HMMA.16816.F32 R76, R36, R22, R76 ;  /* 0x00000016244c723c */ /* 0x000fe2000000184c */
[----:B---3--:R-:W3:Y:S07]  /*3540*/  LDSM.16.M88.4 R16, [R224+0x7000] ;  /* 0x00700000e010783b */ /* 0x008eee0000000200 */
[----:B------:R-:W-:Y:S01]  /*3550*/  HMMA.16816.F32 R40, R24, R74, R40 ;  /* 0x0000004a1828723c */ /* 0x000fe20000001828 */
[----:B------:R-:W-:Y:S01]  /*3560*/  MUFU.TANH R28, R28 ;  /* 0x0000001c001c7308 */ /* 0x000fe20000002400 */
[----:B------:R-:W-:-:S07]  /*3570*/  DEPBAR.LE SB0, 0x0 ;  /* 0x000080000000791a */ /* 0x000fce0000000000 */
[----:B------:R-:W2:Y:S01]  /*3580*/  MUFU.TANH R30, R30 ;  /* 0x0000001e001e7308 */ /* 0x000ea20000002400 */
[----:B-1----:R-:W-:Y:S07]  /*3590*/  HMMA.16816.F32 R52, R24, R12, R52 ;  /* 0x0000000c1834723c */ /* 0x002fee0000001834 */
[----:B------:R-:W-:Y:S01]  /*35a0*/  MUFU.TANH R29, R29 ;  /* 0x0000001d001d7308 */ /* 0x000fe20000002400 */
[----:B------:R-:W-:-:S06]  /*35b0*/  IMAD.SHL.U32 R12, R103, 0x2, RZ ;  /* 0x00000002670c7824 */ /* 0x000fcc00078e00ff */
[----:B------:R-:W-:Y:S01]  /*35c0*/  HMMA.16816.F32 R40, R8, R58, R40 ;  /* 0x0000003a0828723c */ /* 0x000fe20000001828 */
[----:B------:R-:W1:Y:S01]  /*35d0*/  MUFU.TANH R31, R31 ;  /* 0x0000001f001f7308 */ /* 0x000e620000002400 */
[----:B------:R-:W-:-:S05]  /*35e0*/  LOP3.LUT R12, R12, 0x6, RZ, 0xc0, !PT ;  /* 0x000000060c0c7812 */ /* 0x000fca00078ec0ff */
[----:B------:R-:W-:-:S05]  /*35f0*/  IMAD R22, R165, 0x40, R12 ;  /* 0x00000040a5167824 */ /* 0x000fca00078e020c */
[----:B------:R-:W-:Y:S01]  /*3600*/  IADD3 R12, R22, -0x40, RZ ;  /* 0xffffffc0160c7810 */ /* 0x000fe20007ffe0ff */
[C---:B----4-:R-:W-:Y:S03]  /*3610*/  HMMA.16816.F32 R52, R8.reuse, R4, R52 ;  /* 0x000000040834723c */ /* 0x050fe60000001834 */
[----:B------:R-:W-:Y:S02]  /*3620*/  ISETP.GE.AND P6, PT, R12, R102, PT ;  /* 0x000000660c00720c */ /* 0x000fe40003fc6270 */
[C---:B------:R-:W-:Y:S02]  /*3630*/  IADD3 R12, R22.reuse, -0x3f, RZ ;  /* 0xffffffc1160c7810 */ /* 0x040fe40007ffe0ff */
[----:B--2---:R-:W-:Y:S01]  /*3640*/  FSEL R45, R45, -INF , !P6 ;  /* 0xff8000002d2d7808 */ /* 0x004fe20007000000 */
[----:B---3--:R-:W-:Y:S01]  /*3650*/  HMMA.16816.F32 R60, R8, R16, R60 ;  /* 0x00000010083c723c */ /* 0x008fe2000000183c */
[----:B------:R-:W-:-:S02]  /*3660*/  IADD3 R4, R22, -0x37, RZ ;  /* 0xffffffc916047810 */ /* 0x000fc40007ffe0ff */
[----:B------:R-:W-:Y:S01]  /*3670*/  FMUL.FTZ R32, R40, c[0x0][0x2ec] ;  /* 0x0000bb0028207a20 */ /* 0x000fe20000410000 */
[----:B------:R-:W-:Y:S01]  /*3680*/  FSEL R3, R3, -INF , !P6 ;  /* 0xff80000003037808 */ /* 0x000fe20007000000 */
[----:B------:R-:W-:Y:S01]  /*3690*/  FMUL.FTZ R21, R42, c[0x0][0x2ec] ;  /* 0x0000bb002a157a20 */ /* 0x000fe20000410000 */
[-C--:B------:R-:W-:Y:S01]  /*36a0*/  ISETP.GE.AND P4, PT, R4, R102.reuse, PT ;  /* 0x000000660400720c */ /* 0x080fe20003f86270 */
[----:B------:R-:W-:Y:S01]  /*36b0*/  FMUL.FTZ R20, R41, c[0x0][0x2ec] ;  /* 0x0000bb0029147a20 */ /* 0x000fe20000410000 */
[----:B------:R-:W-:Y:S01]  /*36c0*/  IADD3 R4, R22, -0x2f, RZ ;  /* 0xffffffd116047810 */ /* 0x000fe20007ffe0ff */
[----:B------:R-:W-:Y:S01]  /*36d0*/  HMMA.16816.F32 R64, R8, R18, R64 ;  /* 0x000000120840723c */ /* 0x000fe20000001840 */
[-C--:B------:R-:W-:Y:S01]  /*36e0*/  ISETP.GE.AND P5, PT, R12, R102.reuse, PT ;  /* 0x000000660c00720c */ /* 0x080fe20003fa6270 */
[----:B------:R-:W-:Y:S01]  /*36f0*/  FMUL.FTZ R33, R43, c[0x0][0x2ec] ;  /* 0x0000bb002b217a20 */ /* 0x000fe20000410000 */
[----:B------:R-:W-:Y:S01]  /*3700*/  ISETP.GE.AND P1, PT, R4, R102, PT ;  /* 0x000000660400720c */ /* 0x000fe20003f26270 */
[----:B------:R-:W-:Y:S01]  /*3710*/  MUFU.TANH R32, R32 ;  /* 0x0000002000207308 */ /* 0x000fe20000002400 */
[----:B------:R-:W-:-:S02]  /*3720*/  IADD3 R4, R22, -0x28, RZ ;  /* 0xffffffd816047810 */ /* 0x000fc40007ffe0ff */
[----:B------:R-:W-:Y:S01]  /*3730*/  IADD3 R5, R22, -0x38, RZ ;  /* 0xffffffc816057810 */ /* 0x000fe20007ffe0ff */
[----:B------:R-:W-:Y:S01]  /*3740*/  HMMA.16816.F32 R16, R24, R14, R76 ;  /* 0x0000000e1810723c */ /* 0x000fe2000000184c */
[-C--:B------:R-:W-:Y:S01]  /*3750*/  ISETP.GE.AND P6, PT, R4, R102.reuse, PT ;  /* 0x000000660400720c */ /* 0x080fe20003fc6270 */
[----:B------:R-:W-:Y:S01]  /*3760*/  FMUL.FTZ R52, R52, c[0x0][0x2ec] ;  /* 0x0000bb0034347a20 */ /* 0x000fe20000410000 */
[----:B------:R-:W-:Y:S01]  /*3770*/  IADD3 R4, R22, -0x27, RZ ;  /* 0xffffffd916047810 */ /* 0x000fe20007ffe0ff */
[----:B------:R-:W-:Y:S01]  /*3780*/  MUFU.TANH R21, R21 ;  /* 0x0000001500157308 */ /* 0x000fe20000002400 */
[----:B------:R-:W-:Y:S01]  /*3790*/  FSEL R46, R46, -INF , !P5 ;  /* 0xff8000002e2e7808 */ /* 0x000fe20006800000 */
[----:B------:R-:W-:Y:S01]  /*37a0*/  FMUL.FTZ R53, R53, c[0x0][0x2ec] ;  /* 0x0000bb0035357a20 */ /* 0x000fe20000410000 */
[----:B------:R-:W-:Y:S01]  /*37b0*/  FSEL R44, R44, -INF , !P5 ;  /* 0xff8000002c2c7808 */ /* 0x000fe20006800000 */
[----:B------:R-:W-:Y:S01]  /*37c0*/  FMUL.FTZ R60, R60, c[0x0][0x2ec] ;  /* 0x0000bb003c3c7a20 */ /* 0x000fe20000410000 */
[-C--:B------:R-:W-:Y:S01]  /*37d0*/  ISETP.GE.AND P2, PT, R5, R102.reuse, PT ;  /* 0x000000660500720c */ /* 0x080fe20003f46270 */
[----:B------:R-:W-:Y:S01]  /*37e0*/  FMUL.FTZ R62, R62, c[0x0][0x2ec] ;  /* 0x0000bb003e3e7a20 */ /* 0x000fe20000410000 */
[-C--:B------:R-:W-:Y:S01]  /*37f0*/  ISETP.GE.AND P5, PT, R4, R102.reuse, PT ;  /* 0x000000660400720c */ /* 0x080fe20003fa6270 */
[----:B------:R-:W-:Y:S01]  /*3800*/  MUFU.TANH R185, R60 ;  /* 0x0000003c00b97308 */ /* 0x000fe20000002400 */
[----:B------:R-:W-:Y:S01]  /*3810*/  IADD3 R4, R22, -0x20, RZ ;  /* 0xffffffe016047810 */ /* 0x000fe20007ffe0ff */
[----:B------:R-:W-:Y:S01]  /*3820*/  FMUL.FTZ R61, R61, c[0x0][0x2ec] ;  /* 0x0000bb003d3d7a20 */ /* 0x000fe20000410000 */
[----:B------:R-:W-:Y:S01]  /*3830*/  FSEL R57, R57, -INF , !P2 ;  /* 0xff80000039397808 */ /* 0x000fe20005000000 */
[----:B------:R-:W-:Y:S01]  /*3840*/  FMUL.FTZ R63, R63, c[0x0][0x2ec] ;  /* 0x0000bb003f3f7a20 */ /* 0x000fe20000410000 */
[----:B------:R-:W-:Y:S01]  /*3850*/  FSEL R47, R47, -INF , !P2 ;  /* 0xff8000002f2f7808 */ /* 0x000fe20005000000 */
[----:B------:R-:W-:Y:S01]  /*3860*/  FMUL.FTZ R64, R64, c[0x0][0x2ec] ;  /* 0x0000bb0040407a20 */ /* 0x000fe20000410000 */
[-C--:B------:R-:W-:Y:S01]  /*3870*/  ISETP.GE.AND P2, PT, R4, R102.reuse, PT ;  /* 0x000000660400720c */ /* 0x080fe20003f46270 */
[----:B------:R-:W2:Y:S01]  /*3880*/  MUFU.TANH R191, R62 ;  /* 0x0000003e00bf7308 */ /* 0x000ea20000002400 */
[C---:B------:R-:W-:Y:S01]  /*3890*/  IADD3 R5, R22.reuse, -0x30, RZ ;  /* 0xffffffd016057810 */ /* 0x040fe20007ffe0ff */
[----:B------:R-:W-:Y:S01]  /*38a0*/  FMUL.FTZ R65, R65, c[0x0][0x2ec] ;  /* 0x0000bb0041417a20 */ /* 0x000fe20000410000 */
[----:B------:R-:W-:Y:S01]  /*38b0*/  IADD3 R4, R22, -0x1f, RZ ;  /* 0xffffffe116047810 */ /* 0x000fe20007ffe0ff */
[----:B------:R-:W-:Y:S01]  /*38c0*/  HMMA.16816.F32 R16, R8, R6, R16 ;  /* 0x000000060810723c */ /* 0x000fe20000001810 */
[----:B------:R-:W-:Y:S01]  /*38d0*/  FSEL R72, R72, -INF , !P4 ;  /* 0xff80000048487808 */ /* 0x000fe20006000000 */
[----:B------:R-:W-:Y:S01]  /*38e0*/  FMUL.FTZ R66, R66, c[0x0][0x2ec] ;  /* 0x0000bb0042427a20 */ /* 0x000fe20000410000 */
[----:B------:R-:W-:Y:S01]  /*38f0*/  FSEL R56, R56, -INF , !P4 ;  /* 0xff80000038387808 */ /* 0x000fe20006000000 */
[----:B------:R-:W-:Y:S01]  /*3900*/  MUFU.TANH R20, R20 ;  /* 0x0000001400147308 */ /* 0x000fe20000002400 */
[-C--:B------:R-:W-:Y:S01]  /*3910*/  ISETP.GE.AND P3, PT, R5, R102.reuse, PT ;  /* 0x000000660500720c */ /* 0x080fe20003f66270 */
[----:B------:R-:W-:Y:S01]  /*3920*/  FMUL.FTZ R67, R67, c[0x0][0x2ec] ;  /* 0x0000bb0043437a20 */ /* 0x000fe20000410000 */
[----:B------:R-:W-:Y:S01]  /*3930*/  ISETP.GE.AND P4, PT, R4, R102, PT ;  /* 0x000000660400720c */ /* 0x000fe20003f86270 */
[----:B------:R-:W-:Y:S01]  /*3940*/  FMUL.FTZ R54, R54, c[0x0][0x2ec] ;  /* 0x0000bb0036367a20 */ /* 0x000fe20000410000 */
[C---:B------:R-:W-:Y:S01]  /*3950*/  IADD3 R4, R22.reuse, -0x18, RZ ;  /* 0xffffffe816047810 */ /* 0x040fe20007ffe0ff */
[----:B------:R-:W-:Y:S01]  /*3960*/  FMUL.FTZ R55, R55, c[0x0][0x2ec] ;  /* 0x0000bb0037377a20 */ /* 0x000fe20000410000 */
[----:B------:R-:W-:Y:S01]  /*3970*/  IADD3 R6, R22, -0x17, RZ ;  /* 0xffffffe916067810 */ /* 0x000fe20007ffe0ff */
[----:B------:R-:W3:Y:S01]  /*3980*/  MUFU.TANH R33, R33 ;  /* 0x0000002100217308 */ /* 0x000ee20000002400 */
[----:B------:R-:W-:-:S02]  /*3990*/  FSEL R8, R30, -INF , !P3 ;  /* 0xff8000001e087808 */ /* 0x000fc40005800000 */
[----:B------:R-:W-:Y:S02]  /*39a0*/  FSEL R5, R28, -INF , !P3 ;  /* 0xff8000001c057808 */ /* 0x000fe40005800000 */
[-C--:B------:R-:W-:Y:S02]  /*39b0*/  ISETP.GE.AND P3, PT, R4, R102.reuse, PT ;  /* 0x000000660400720c */ /* 0x080fe40003f66270 */
[----:B-1----:R-:W-:Y:S01]  /*39c0*/  FSEL R14, R31, -INF , !P1 ;  /* 0xff8000001f0e7808 */ /* 0x002fe20004800000 */
[----:B------:R-:W-:Y:S01]  /*39d0*/  MUFU.TANH R184, R61 ;  /* 0x0000003d00b87308 */ /* 0x000fe20000002400 */
[----:B------:R-:W-:Y:S02]  /*39e0*/  FSEL R4, R29, -INF , !P1 ;  /* 0xff8000001d047808 */ /* 0x000fe40004800000 */
[----:B------:R-:W-:Y:S01]  /*39f0*/  ISETP.GE.AND P1, PT, R6, R102, PT ;  /* 0x000000660600720c */ /* 0x000fe20003f26270 */
[----:B------:R-:W-:Y:S01]  /*3a00*/  FMUL.FTZ R16, R16, c[0x0][0x2ec] ;  /* 0x0000bb0010107a20 */ /* 0x000fe20000410000 */
[----:B------:R-:W-:Y:S01]  /*3a10*/  IADD3 R6, R22, -0x10, RZ ;  /* 0xfffffff016067810 */ /* 0x000fe20007ffe0ff */
[----:B------:R-:W-:Y:S01]  /*3a20*/  FMUL.FTZ R18, R18, c[0x0][0x2ec] ;  /* 0x0000bb0012127a20 */ /* 0x000fe20000410000 */
[----:B--2---:R-:W-:Y:S01]  /*3a30*/  FSEL R191, R191, -INF , !P2 ;  /* 0xff800000bfbf7808 */ /* 0x004fe20005000000 */
[----:B------:R-:W1:Y:S01]  /*3a40*/  MUFU.TANH R193, R63 ;  /* 0x0000003f00c17308 */ /* 0x000e620000002400 */
[----:B------:R-:W-:Y:S01]  /*3a50*/  FMUL.FTZ R17, R17, c[0x0][0x2ec] ;  /* 0x0000bb0011117a20 */ /* 0x000fe20000410000 */
[----:B------:R-:W-:Y:S01]  /*3a60*/  FSEL R185, R185, -INF , !P2 ;  /* 0xff800000b9b97808 */ /* 0x000fe20005000000 */
[----:B------:R-:W-:Y:S01]  /*3a70*/  FMUL.FTZ R19, R19, c[0x0][0x2ec] ;  /* 0x0000bb0013137a20 */ /* 0x000fe20000410000 */
[----:B------:R-:W-:-:S02]  /*3a80*/  ISETP.GT.AND P2, PT, R165, 0x1, PT ;  /* 0x00000001a500780c */ /* 0x000fc40003f44270 */
[----:B------:R-:W-:Y:S02]  /*3a90*/  FSEL R13, R21, -INF , !P6 ;  /* 0xff800000150d7808 */ /* 0x000fe40007000000 */
[----:B------:R-:W2:Y:S01]  /*3aa0*/  MUFU.TANH R186, R64 ;  /* 0x0000004000ba7308 */ /* 0x000ea20000002400 */
[----:B------:R-:W-:Y:S02]  /*3ab0*/  FSEL R10, R32, -INF , !P6 ;  /* 0xff800000200a7808 */ /* 0x000fe40007000000 */
[----:B------:R-:W-:Y:S02]  /*3ac0*/  ISETP.GE.AND P6, PT, R6, R102, PT ;  /* 0x000000660600720c */ /* 0x000fe40003fc6270 */
[----:B------:R-:W-:Y:S02]  /*3ad0*/  IADD3 R6, R22, -0xf, RZ ;  /* 0xfffffff116067810 */ /* 0x000fe40007ffe0ff */
[----:B---3--:R-:W-:Y:S01]  /*3ae0*/  FSEL R12, R33, -INF , !P5 ;  /* 0xff800000210c7808 */ /* 0x008fe20006800000 */
[----:B------:R-:W3:Y:S01]  /*3af0*/  MUFU.TANH R187, R65 ;  /* 0x0000004100bb7308 */ /* 0x000ee20000002400 */
[----:B------:R-:W-:-:S02]  /*3b00*/  FSEL R9, R20, -INF , !P5 ;  /* 0xff80000014097808 */ /* 0x000fc40006800000 */
[----:B------:R-:W-:Y:S02]  /*3b10*/  ISETP.GE.AND P5, PT, R6, R102, PT ;  /* 0x000000660600720c */ /* 0x000fe40003fa6270 */
[C---:B------:R-:W-:Y:S02]  /*3b20*/  IADD3 R6, R22.reuse, -0x8, RZ ;  /* 0xfffffff816067810 */ /* 0x040fe40007ffe0ff */
[----:B------:R-:W-:Y:S01]  /*3b30*/  IADD3 R22, R22, -0x7, RZ ;  /* 0xfffffff916167810 */ /* 0x000fe20007ffe0ff */
[----:B------:R-:W4:Y:S01]  /*3b40*/  MUFU.TANH R192, R66 ;  /* 0x0000004200c07308 */ /* 0x000f220000002400 */
[----:B-1----:R-:W-:Y:S02]  /*3b50*/  FSEL R193, R193, -INF , !P4 ;  /* 0xff800000c1c17808 */ /* 0x002fe40006000000 */
[----:B------:R-:W-:Y:S02]  /*3b60*/  FSEL R184, R184, -INF , !P4 ;  /* 0xff800000b8b87808 */ /* 0x000fe40006000000 */
[----:B--2---:R-:W-:-:S02]  /*3b70*/  FSEL R186, R186, -INF , !P3 ;  /* 0xff800000baba7808 */ /* 0x004fc40005800000 */
[----:B------:R-:W-:Y:S01]  /*3b80*/  ISETP.GE.AND P4, PT, R6, R102, PT ;  /* 0x000000660600720c */ /* 0x000fe20003f86270 */
[----:B------:R-:W1:Y:S01]  /*3b90*/  MUFU.TANH R194, R67 ;  /* 0x0000004300c27308 */ /* 0x000e620000002400 */
[----:B---3--:R-:W-:-:S07]  /*3ba0*/  FSEL R187, R187, -INF , !P1 ;  /* 0xff800000bbbb7808 */ /* 0x008fce0004800000 */
[----:B------:R-:W2:Y:S01]  /*3bb0*/  MUFU.TANH R201, R52 ;  /* 0x0000003400c97308 */ /* 0x000ea20000002400 */
[----:B----4-:R-:W-:Y:S02]  /*3bc0*/  FSEL R192, R192, -INF , !P3 ;  /* 0xff800000c0c07808 */ /* 0x010fe40005800000 */
[----:B------:R-:W-:-:S05]  /*3bd0*/  ISETP.GE.AND P3, PT, R22, R102, PT ;  /* 0x000000661600720c */ /* 0x000fca0003f66270 */
[----:B------:R-:W3:Y:S01]  /*3be0*/  MUFU.TANH R200, R53 ;  /* 0x0000003500c87308 */ /* 0x000ee20000002400 */
[----:B-1----:R-:W-:Y:S02]  /*3bf0*/  FSEL R194, R194, -INF , !P1 ;  /* 0xff800000c2c27808 */ /* 0x002fe40004800000 */
[----:B------:R-:W-:-:S04]  /*3c00*/  @!P2 LEA R247, P1, R96, c[0x0][0x168], 0x1 ;  /* 0x00005a0060f7aa11 */ /* 0x000fc800078208ff */
[----:B------:R-:W-:Y:S01]  /*3c10*/  @!P2 LEA.HI.X R246, R96, c[0x0][0x16c], R99, 0x1, P1 ;  /* 0x00005b0060f6aa11 */ /* 0x000fe200008f0c63 */
        /* <DEDUP_REMOVED lines=16> */
[----:B------:R-:W-:Y:S05]  /*3d20*/  @!P0 BRA `(.L_x_3956) ;  /* 0x000003a000008947 */ /* 0x000fea0003800000 */
[----:B------:R-:W1:Y:S01]  /*3d30*/  I2F.RP R18, R95 ;  /* 0x0000005f00127306 */ /* 0x000e620000209400 */
[----:B------:R-:W-:-:S02]  /*3d40*/  IADD3 R93, R93, -0x80, RZ ;  /* 0xffffff805d5d7810 */ /* 0x000fc40007ffe0ff */
[----:B------:R-:W-:Y:S02]  /*3d50*/  IABS R15, R92 ;  /* 0x0000005c000f7213 */ /* 0x000fe40000000000 */
[----:B------:R-:W-:Y:S02]  /*3d60*/  IABS R7, R93 ;  /* 0x0000005d00077213 */ /* 0x000fe40000000000 */
[----:B------:R-:W-:Y:S02]  /*3d70*/  LOP3.LUT R92, R92, c[0x0][0x2d0], RZ, 0x3c, !PT ;  /* 0x0000b4005c5c7a12 */ /* 0x000fe400078e3cff */
[----:B------:R-:W-:Y:S02]  /*3d80*/  LOP3.LUT R93, R93, c[0x0][0x2d0], RZ, 0x3c, !PT ;  /* 0x0000b4005d5d7a12 */ /* 0x000fe400078e3cff */
        /* <DEDUP_REMOVED lines=11> */
[----:B------:R-:W-:Y:S01]  /*3e40*/  IMAD.MOV R11, RZ, RZ, -R17 ;  /* 0x000000ffff0b7224 */ /* 0x000fe200078e0a11 */
[----:B------:R-:W-:-:S03]  /*3e50*/  IADD3 R6, -R16, RZ, RZ ;  /* 0x000000ff10067210 */ /* 0x000fc60007ffe1ff */
[C---:B------:R-:W-:Y:S02]  /*3e60*/  IMAD R11, R95.reuse, R11, R15 ;  /* 0x0000000b5f0b7224 */ /* 0x040fe400078e020f */
[----:B------:R-:W-:-:S03]  /*3e70*/  IMAD R6, R95, R6, R7 ;  /* 0x000000065f067224 */ /* 0x000fc600078e0207 */
[C---:B------:R-:W-:Y:S02]  /*3e80*/  ISETP.GT.U32.AND P4, PT, R95.reuse, R11, PT ;  /* 0x0000000b5f00720c */ /* 0x040fe40003f84070 */
[----:B------:R-:W-:-:S11]  /*3e90*/  ISETP.GT.U32.AND P2, PT, R95, R6, PT ;  /* 0x000000065f00720c */ /* 0x000fd60003f44070 */
[--C-:B------:R-:W-:Y:S01]  /*3ea0*/  @!P4 IMAD.IADD R11, R11, 0x1, -R95.reuse ;  /* 0x000000010b0bc824 */ /* 0x100fe200078e0a5f */
[----:B------:R-:W-:Y:S01]  /*3eb0*/  @!P4 IADD3 R17, R17, 0x1, RZ ;  /* 0x000000011111c810 */ /* 0x000fe20007ffe0ff */
[----:B------:R-:W-:Y:S01]  /*3ec0*/  @!P2 IMAD.IADD R6, R6, 0x1, -R95 ;  /* 0x000000010606a824 */ /* 0x000fe200078e0a5f */
[----:B------:R-:W-:Y:S02]  /*3ed0*/  @!P2 IADD3 R16, R16, 0x1, RZ ;  /* 0x000000011010a810 */ /* 0x000fe40007ffe0ff */
[-C--:B------:R-:W-:Y:S02]  /*3ee0*/  ISETP.GE.U32.AND P6, PT, R11, R95.reuse, PT ;  /* 0x0000005f0b00720c */ /* 0x080fe40003fc6070 */
[----:B------:R-:W-:Y:S02]  /*3ef0*/  ISETP.GE.U32.AND P5, PT, R6, R95, PT ;  /* 0x0000005f0600720c */ /* 0x000fe40003fa6070 */
[----:B------:R-:W-:Y:S02]  /*3f00*/  ISETP.NE.AND P2, PT, RZ, c[0x0][0x2d0], PT ;  /* 0x0000b400ff007a0c */ /* 0x000fe40003f45270 */
[----:B------:R-:W-:-:S07]  /*3f10*/  LOP3.LUT R11, RZ, c[0x0][0x2d0], RZ, 0x33, !PT ;  /* 0x0000b400ff0b7a12 */ /* 0x000fce00078e33ff */
[----:B------:R-:W-:Y:S02]  /*3f20*/  @P6 IADD3 R17, R17, 0x1, RZ ;  /* 0x0000000111116810 */ /* 0x000fe40007ffe0ff */
[----:B------:R-:W-:Y:S02]  /*3f30*/  @P5 IADD3 R16, R16, 0x1, RZ ;  /* 0x0000000110105810 */ /* 0x000fe40007ffe0ff */
[----:B------:R-:W-:-:S03]  /*3f40*/  MOV R6, R17 ;  /* 0x0000001100067202 */ /* 0x000fc60000000f00 */
[----:B------:R-:W-:Y:S02]  /*3f50*/  @!P1 IMAD.MOV R16, RZ, RZ, -R16 ;  /* 0x000000ffff109224 */ /* 0x000fe400078e0a10 */
[----:B------:R-:W-:-:S05]  /*3f60*/  @!P3 IMAD.MOV R6, RZ, RZ, -R6 ;  /* 0x000000ffff06b224 */ /* 0x000fca00078e0a06 */
[C---:B------:R-:W-:Y:S02]  /*3f70*/  SEL R6, R11.reuse, R6, !P2 ;  /* 0x000000060b067207 */ /* 0x040fe40005000000 */
[----:B------:R-:W-:-:S03]  /*3f80*/  SEL R11, R11, R16, !P2 ;  /* 0x000000100b0b7207 */ /* 0x000fc60005000000 */
[----:B------:R-:W-:-:S04]  /*3f90*/  IMAD.WIDE R18, R6, 0x4, R242 ;  /* 0x0000000406127825 */ /* 0x000fc800078e02f2 */
[----:B------:R-:W-:Y:S01]  /*3fa0*/  IMAD.WIDE R16, R11, 0x4, R242 ;  /* 0x000000040b107825 */ /* 0x000fe200078e02f2 */
[----:B------:R-:W2:Y:S04]  /*3fb0*/  LDG.E R7, [R18.64] ;  /* 0x0000000c12077981 */ /* 0x000ea8000c1e1900 */
[----:B------:R1:W2:Y:S01]  /*3fc0*/  LDG.E R15, [R16.64] ;  /* 0x0000000c100f7981 */ /* 0x0002a2000c1e1900 */
[----:B------:R-:W-:Y:S01]  /*3fd0*/  IADD3 R6, R6, -R11, RZ ;  /* 0x8000000b06067210 */ /* 0x000fe20007ffe0ff */
[----:B------:R-:W-:-:S04]  /*3fe0*/  IMAD.MOV.U32 R11, RZ, RZ, 0x40 ;  /* 0x00000040ff0b7424 */ /* 0x000fc800078e00ff */
[----:B------:R-:W-:-:S05]  /*3ff0*/  IMAD R11, R6, c[0x0][0x2d0], -R11 ;  /* 0x0000b400060b7a24 */ /* 0x000fca00078e0a0b */
[----:B------:R-:W-:-:S05]  /*4000*/  SHF.R.S32.HI R6, RZ, 0x1f, R11 ;  /* 0x0000001fff067819 */ /* 0x000fca000001140b */
[----:B------:R-:W-:-:S04]  /*4010*/  IMAD R6, R6, c[0x0][0x198], RZ ;  /* 0x0000660006067a24 */ /* 0x000fc800078e02ff */
[C---:B------:R-:W-:Y:S02]  /*4020*/  IMAD R6, R11.reuse, c[0x0][0x19c], R6 ;  /* 0x000067000b067a24 */ /* 0x040fe400078e0206 */
[----:B-1----:R-:W-:-:S05]  /*4030*/  IMAD.WIDE.U32 R16, R11, c[0x0][0x198], RZ ;  /* 0x000066000b107a25 */ /* 0x002fca00078e00ff */
[----:B------:R-:W-:Y:S01]  /*4040*/  IADD3 R17, R17, R6, RZ ;  /* 0x0000000611117210 */ /* 0x000fe20007ffe0ff */
[----:B--2---:R-:W-:-:S04]  /*4050*/  IMAD.IADD R15, R15, 0x1, -R7 ;  /* 0x000000010f0f7824 */ /* 0x004fc800078e0a07 */
[----:B------:R-:W-:Y:S01]  /*4060*/  IMAD.WIDE.U32 R16, R15, c[0x0][0x180], R16 ;  /* 0x000060000f107a25 */ /* 0x000fe200078e0010 */
[----:B------:R-:W-:-:S04]  /*4070*/  SHF.R.S32.HI R7, RZ, 0x1f, R15 ;  /* 0x0000001fff077819 */ /* 0x000fc8000001140f */
[----:B------:R-:W-:Y:S01]  /*4080*/  MOV R6, R16 ;  /* 0x0000001000067202 */ /* 0x000fe20000000f00 */
[----:B------:R-:W-:-:S04]  /*4090*/  IMAD R7, R7, c[0x0][0x180], RZ ;  /* 0x0000600007077a24 */ /* 0x000fc800078e02ff */
[----:B------:R-:W-:-:S04]  /*40a0*/  IMAD R7, R15, c[0x0][0x184], R7 ;  /* 0x000061000f077a24 */ /* 0x000fc800078e0207 */
[----:B------:R-:W-:Y:S01]  /*40b0*/  IMAD.IADD R7, R17, 0x1, R7 ;  /* 0x0000000111077824 */ /* 0x000fe200078e0207 */
[----:B------:R-:W-:Y:S05]  /*40c0*/  BRA `(.L_x_3957) ;  /* 0x0000002000007947 */ /* 0x000fea0003800000 */
.L_x_3956:
[----:B------:R-:W-:-:S04]  /*40d0*/  LEA R6, -R94, RZ, 0x6 ;  /* 0x000000ff5e067211 */ /* 0x000fc800078e31ff */
[----:B------:R-:W-:Y:S02]  /*40e0*/  SHF.R.S32.HI R7, RZ, 0x1f, R6 ;  /* 0x0000001fff077819 */ /* 0x000fe40000011406 */
.L_x_3957:
[----:B------:R-:W-:Y:S01]  /*40f0*/  IADD3 R96, P1, R6, R96, RZ ;  /* 0x0000006006607210 */ /* 0x000fe20007f3e0ff */
[----:B------:R-:W-:Y:S02]  /*4100*/  IMAD.MOV.U32 R11, RZ, RZ, 0x5 ;  /* 0x00000005ff0b7424 */ /* 0x000fe400078e00ff */
[----:B------:R-:W-:Y:S01]  /*4110*/  IMAD.SHL.U32 R6, R94, 0x20, RZ ;  /* 0x000000205e067824 */ /* 0x000fe200078e00ff */
[----:B------:R-:W-:Y:S01]  /*4120*/  LEA R247, P2, R96, c[0x0][0x168], 0x1 ;  /* 0x00005a0060f77a11 */ /* 0x000fe200078408ff */
[----:B------:R-:W-:Y:S01]  /*4130*/  IMAD.X R7, R7, 0x1, R99, P1 ;  /* 0x0000000107077824 */ /* 0x000fe200008e0663 */
[----:B------:R-:W-:Y:S02]  /*4140*/  SHF.L.U64.HI R11, R94, R11, c[0x0][0x19c] ;  /* 0x000067005e0b7619 */ /* 0x000fe4000001020b */
[----:B------:R-:W-:Y:S01]  /*4150*/  IADD3 R16, P1, R6, R247, RZ ;  /* 0x000000f706107210 */ /* 0x000fe20007f3e0ff */
[----:B------:R-:W-:Y:S01]  /*4160*/  IMAD.MOV.U32 R20, RZ, RZ, R247 ;  /* 0x000000ffff147224 */ /* 0x000fe200078e00f7 */
[----:B------:R-:W-:-:S02]  /*4170*/  LEA.HI.X R246, R96, c[0x0][0x16c], R7, 0x1, P2 ;  /* 0x00005b0060f67a11 */ /* 0x000fc400010f0c07 */
[----:B------:R-:W-:-:S03]  /*4180*/  IADD3 R18, P2, R6, R16, RZ ;  /* 0x0000001006127210 */ /* 0x000fc60007f5e0ff */
[--C-:B------:R-:W-:Y:S02]  /*4190*/  IMAD.MOV.U32 R21, RZ, RZ, R246.reuse ;  /* 0x000000ffff157224 */ /* 0x100fe400078e00f6 */
[C---:B------:R-:W-:Y:S01]  /*41a0*/  IMAD.X R17, R11.reuse, 0x1, R246, P1 ;  /* 0x000000010b117824 */ /* 0x040fe200008e06f6 */
[----:B------:R-:W-:Y:S02]  /*41b0*/  IADD3 R6, P1, R6, R18, RZ ;  /* 0x0000001206067210 */ /* 0x000fe40007f3e0ff */
[----:B------:R-:W-:Y:S01]  /*41c0*/  @!PT LDS RZ, [RZ] ;  /* 0x00000000fffff984 */ /* 0x000fe20000000800 */
[----:B------:R-:W-:Y:S01]  /*41d0*/  @!PT LDS RZ, [RZ] ;  /* 0x00000000fffff984 */ /* 0x000fe20000000800 */
[----:B------:R-:W-:Y:S01]  /*41e0*/  @!PT LDS RZ, [RZ] ;  /* 0x00000000fffff984 */ /* 0x000fe20000000800 */
[----:B------:R1:W-:Y:S02]  /*41f0*/  LDGSTS.E.BYPASS.LTC128B.128 [R241+0x8000], [R20.64] ;  /* 0x0800000014f17fae */ /* 0x0003e4000b901d4c */
[C---:B------:R-:W-:Y:S02]  /*4200*/  IADD3.X R19, R11.reuse, R17, RZ, P2, !PT ;  /* 0x000000110b137210 */ /* 0x040fe400017fe4ff */
[----:B------:R1:W-:Y:S02]  /*4210*/  LDGSTS.E.BYPASS.LTC128B.128 [R241+0xa000], [R20.64+0x80] ;  /* 0x0a00008014f17fae */ /* 0x0003e4000b901d4c */
[----:B------:R-:W-:-:S02]  /*4220*/  IADD3.X R7, R11, R19, RZ, P1, !PT ;  /* 0x000000130b077210 */ /* 0x000fc40000ffe4ff */
        /* <DEDUP_REMOVED lines=15> */
.L_x_3955:
[----:B------:R-:W-:Y:S02]  /*4320*/  FMNMX.FTZ R15, R3, R44, !PT ;  /* 0x0000002c030f7209 */ /* 0x000fe40007810000 */
        /* <DEDUP_REMOVED lines=62> */
[----:B------:R-:W-:Y:S01]  /*4710*/  MUFU.EX2 R180, R180 ;  /* 0x000000b400b47308 */ /* 0x000fe20000000800 */
[--C-:B------:R-:W-:Y:S01]  /*4720*/  FFMA.FTZ R174, R56, c[0x0][0x23c], -R198.reuse ;  /* 0x00008f0038ae7a23 */ /* 0x100fe200000108c6 */
[----:B------:R-:W-:Y:S01]  /*4730*/  LDSM.16.MT88.4 R16, [R232+0x10800] ;  /* 0x01080000e810783b */ /* 0x000fe20000004200 */
[--C-:B------:R-:W-:Y:S01]  /*4740*/  FFMA.FTZ R177, R5, c[0x0][0x23c], -R198.reuse ;  /* 0x00008f0005b17a23 */ /* 0x100fe200000108c6 */
[----:B------:R-:W-:Y:S01]  /*4750*/  FSEL R190, R190, RZ, P1 ;  /* 0x000000ffbebe7208 */ /* 0x000fe20000800000 */
[--C-:B------:R-:W-:Y:S01]  /*4760*/  FFMA.FTZ R173, R4, c[0x0][0x23c], -R198.reuse ;  /* 0x00008f0004ad7a23 */ /* 0x100fe200000108c6 */
[----:B------:R-:W-:Y:S01]  /*4770*/  LDSM.16.MT88.4 R20, [R229+0x10800] ;  /* 0x01080000e514783b */ /* 0x000fe20000004200 */
[----:B------:R-:W-:Y:S01]  /*4780*/  FFMA.FTZ R172, R10, c[0x0][0x23c], -R198 ;  /* 0x00008f000aac7a23 */ /* 0x000fe200000108c6 */
[----:B------:R-:W1:Y:S01]  /*4790*/  MUFU.EX2 R179, R179 ;  /* 0x000000b300b37308 */ /* 0x000e620000000800 */
[--C-:B------:R-:W-:Y:S01]  /*47a0*/  FFMA.FTZ R182, R45, c[0x0][0x23c], -R190.reuse ;  /* 0x00008f002db67a23 */ /* 0x100fe200000108be */
[----:B------:R-:W-:Y:S01]  /*47b0*/  LDSM.16.MT88.4 R4, [R228+0x16000] ;  /* 0x01600000e404783b */ /* 0x000fe20000004200 */
[--C-:B------:R-:W-:Y:S01]  /*47c0*/  FFMA.FTZ R181, R46, c[0x0][0x23c], -R190.reuse ;  /* 0x00008f002eb57a23 */ /* 0x100fe200000108be */
[----:B------:R-:W-:Y:S01]  /*47d0*/  ISETP.GE.AND P1, PT, R165, 0x2, PT ;  /* 0x00000002a500780c */ /* 0x000fe20003f26270 */
[--C-:B------:R-:W-:Y:S01]  /*47e0*/  FFMA.FTZ R183, R57, c[0x0][0x23c], -R190.reuse ;  /* 0x00008f0039b77a23 */ /* 0x100fe200000108be */
[----:B------:R-:W-:Y:S01]  /*47f0*/  LDSM.16.MT88.4 R28, [R232+0x14800] ;  /* 0x01480000e81c783b */ /* 0x000fe20000004200 */
[----:B------:R-:W-:Y:S01]  /*4800*/  FFMA.FTZ R176, R72, c[0x0][0x23c], -R190 ;  /* 0x00008f0048b07a23 */ /* 0x000fe200000108be */
[----:B------:R-:W-:Y:S01]  /*4810*/  MUFU.EX2 R178, R178 ;  /* 0x000000b200b27308 */ /* 0x000fe20000000800 */
[----:B------:R-:W-:Y:S01]  /*4820*/  FFMA.FTZ R2, R9, c[0x0][0x23c], -R198 ;  /* 0x00008f0009027a23 */ /* 0x000fe200000108c6 */
[----:B------:R-:W2:Y:S01]  /*4830*/  LDSM.16.MT88.4 R56, [R229+0x12000] ;  /* 0x01200000e538783b */ /* 0x000ea20000004200 */
[----:B------:R-:W-:-:S02]  /*4840*/  FFMA.FTZ R175, R8, c[0x0][0x23c], -R190 ;  /* 0x00008f0008af7a23 */ /* 0x000fc400000108be */
[--C-:B------:R-:W-:Y:S01]  /*4850*/  FFMA.FTZ R167, R14, c[0x0][0x23c], -R190.reuse ;  /* 0x00008f000ea77a23 */ /* 0x100fe200000108be */
[----:B------:R-:W4:Y:S01]  /*4860*/  LDSM.16.MT88.4 R72, [R232+0x14000] ;  /* 0x01400000e848783b */ /* 0x000f220000004200 */
[--C-:B------:R-:W-:Y:S01]  /*4870*/  FFMA.FTZ R166, R13, c[0x0][0x23c], -R190.reuse ;  /* 0x00008f000da67a23 */ /* 0x100fe200000108be */
[----:B------:R-:W5:Y:S01]  /*4880*/  MUFU.EX2 R174, R174 ;  /* 0x000000ae00ae7308 */ /* 0x000f620000000800 */
[----:B-1----:R-:W-:Y:S01]  /*4890*/  F2FP.PACK_AB R128, R179, R180 ;  /* 0x000000b4b380723e */ /* 0x002fe200000000ff */
[----:B------:R-:W1:Y:S01]  /*48a0*/  LDSM.16.MT88.4 R8, [R230+0x10800] ;  /* 0x01080000e608783b */ /* 0x000e620000004200 */
[----:B------:R-:W-:Y:S02]  /*48b0*/  FFMA.FTZ R0, R12, c[0x0][0x23c], -R190 ;  /* 0x00008f000c007a23 */ /* 0x000fe400000108be */
[--C-:B------:R-:W-:Y:S01]  /*48c0*/  FFMA.FTZ R185, R185, c[0x0][0x23c], -R198.reuse ;  /* 0x00008f00b9b97a23 */ /* 0x100fe200000108c6 */
[----:B------:R-:W1:Y:S01]  /*48d0*/  LDSM.16.MT88.4 R12, [R228+0x10800] ;  /* 0x01080000e40c783b */ /* 0x000e620000004200 */
[--C-:B------:R-:W-:Y:S01]  /*48e0*/  FFMA.FTZ R184, R184, c[0x0][0x23c], -R198.reuse ;  /* 0x00008f00b8b87a23 */ /* 0x100fe200000108c6 */
        /* <DEDUP_REMOVED lines=8> */
[----:B-----5:R-:W-:Y:S01]  /*4970*/  F2FP.PACK_AB R130, R174, R178 ;  /* 0x000000b2ae82723e */ /* 0x020fe200000000ff */
[----:B------:R-:W-:Y:S01]  /*4980*/  LDSM.16.MT88.4 R24, [R230+0x14800] ;  /* 0x01480000e618783b */ /* 0x000fe20000004200 */
[--C-:B------:R-:W-:Y:S02]  /*4990*/  FFMA.FTZ R192, R192, c[0x0][0x23c], -R190.reuse ;  /* 0x00008f00c0c07a23 */ /* 0x100fe400000108be */
[----:B------:R-:W-:Y:S02]  /*49a0*/  FFMA.FTZ R194, R194, c[0x0][0x23c], -R190 ;  /* 0x00008f00c2c27a23 */ /* 0x000fe400000108be */
[--C-:B------:R-:W-:Y:S01]  /*49b0*/  FFMA.FTZ R201, R201, c[0x0][0x23c], -R198.reuse ;  /* 0x00008f00c9c97a23 */ /* 0x100fe200000108c6 */
[----:B------:R-:W-:Y:S01]  /*49c0*/  MUFU.EX2 R183, R183 ;  /* 0x000000b700b77308 */ /* 0x000fe20000000800 */
[----:B------:R-:W-:-:S02]  /*49d0*/  FFMA.FTZ R200, R200, c[0x0][0x23c], -R198 ;  /* 0x00008f00c8c87a23 */ /* 0x000fc400000108c6 */
[--C-:B------:R-:W-:Y:S02]  /*49e0*/  FFMA.FTZ R199, R199, c[0x0][0x23c], -R198.reuse ;  /* 0x00008f00c7c77a23 */ /* 0x100fe400000108c6 */
[----:B------:R-:W-:Y:S02]  /*49f0*/  FFMA.FTZ R252, R197, c[0x0][0x23c], -R198 ;  /* 0x00008f00c5fc7a23 */ /* 0x000fe400000108c6 */
[--C-:B------:R-:W-:Y:S01]  /*4a00*/  FFMA.FTZ R196, R196, c[0x0][0x23c], -R190.reuse ;  /* 0x00008f00c4c47a23 */ /* 0x100fe200000108be */
[----:B------:R-:W5:Y:S01]  /*4a10*/  MUFU.EX2 R176, R176 ;  /* 0x000000b000b07308 */ /* 0x000f620000000800 */
[----:B---3--:R-:W-:Y:S01]  /*4a20*/  F2FP.PACK_AB R129, R181, R182 ;  /* 0x000000b6b581723e */ /* 0x008fe200000000ff */
[--C-:B------:R-:W-:Y:S02]  /*4a30*/  FFMA.FTZ R195, R195, c[0x0][0x23c], -R190.reuse ;  /* 0x00008f00c3c37a23 */ /* 0x100fe400000108be */
[--C-:B------:R-:W-:Y:S02]  /*4a40*/  FFMA.FTZ R189, R189, c[0x0][0x23c], -R190.reuse ;  /* 0x00008f00bdbd7a23 */ /* 0x100fe400000108be */
[----:B------:R-:W-:-:S02]  /*4a50*/  FFMA.FTZ R251, R188, c[0x0][0x23c], -R190 ;  /* 0x00008f00bcfb7a23 */ /* 0x000fc400000108be */
[----:B------:R-:W-:Y:S01]  /*4a60*/  MUFU.EX2 R177, R177 ;  /* 0x000000b100b17308 */ /* 0x000fe20000000800 */
[----:B------:R-:W-:Y:S02]  /*4a70*/  FADD.FTZ R179, R180, R179 ;  /* 0x000000b3b4b37221 */ /* 0x000fe40000010000 */
[----:B------:R-:W-:Y:S02]  /*4a80*/  FADD.FTZ R181, R182, R181 ;  /* 0x000000b5b6b57221 */ /* 0x000fe40000010000 */
[----:B------:R-:W-:Y:S01]  /*4a90*/  FADD.FTZ R178, R178, R179 ;  /* 0x000000b3b2b27221 */ /* 0x000fe20000010000 */
[----:B-----5:R-:W-:Y:S02]  /*4aa0*/  F2FP.PACK_AB R131, R176, R183 ;  /* 0x000000b7b083723e */ /* 0x020fe400000000ff */
[----:B------:R-:W3:Y:S01]  /*4ab0*/  MUFU.EX2 R173, R173 ;  /* 0x000000ad00ad7308 */ /* 0x000ee20000000800 */
[----:B------:R-:W-:Y:S02]  /*4ac0*/  FADD.FTZ R183, R183, R181 ;  /* 0x000000b5b7b77221 */ /* 0x000fe40000010000 */
[----:B------:R-:W-:-:S02]  /*4ad0*/  FADD.FTZ R178, R174, R178 ;  /* 0x000000b2aeb27221 */ /* 0x000fc40000010000 */
        /* <DEDUP_REMOVED lines=19> */
[C---:B----4-:R-:W-:Y:S02]  /*4c10*/  HMMA.16816.F32 R68, R128.reuse, R72, RZ ;  /* 0x000000488044723c */ /* 0x050fe400000018ff */
        /* <DEDUP_REMOVED lines=55> */
[----:B------:R-:W5:Y:S07]  /*4f90*/  LDSM.16.MT88.4 R12, [R228+0x14800] ;  /* 0x01480000e40c783b */ /* 0x000f6e0000004200 */
        /* <DEDUP_REMOVED lines=33> */
[C---:B-----5:R-:W-:Y:S08]  /*51b0*/  HMMA.16816.F32 R116, R4.reuse, R12, R116 ;  /* 0x0000000c0474723c */ /* 0x060ff00000001874 */
[C---:B------:R-:W-:Y:S01]  /*51c0*/  HMMA.16816.F32 R120, R4.reuse, R14, R120 ;  /* 0x0000000e0478723c */ /* 0x040fe20000001878 */
[----:B------:R-:W3:Y:S07]  /*51d0*/  LDSM.16.MT88.4 R12, [R232+0x13000] ;  /* 0x01300000e80c783b */ /* 0x000eee0000004200 */
[C---:B------:R-:W-:Y:S08]  /*51e0*/  HMMA.16816.F32 R124, R4.reuse, R28, R124 ;  /* 0x0000001c047c723c */ /* 0x040ff0000000187c */
[----:B------:R-:W-:Y:S01]  /*51f0*/  HMMA.16816.F32 R128, R4, R30, R128 ;  /* 0x0000001e0480723c */ /* 0x000fe20000001880 */
[----:B------:R-:W-:Y:S06]  /*5200*/  LDSM.16.MT88.4 R28, [R228+0x13000] ;  /* 0x01300000e41c783b */ /* 0x000fec0000004200 */
[C---:B--2---:R-:W-:Y:S01]  /*5210*/  F2FP.PACK_AB R4, R184.reuse, R185 ;  /* 0x000000b9b804723e */ /* 0x044fe200000000ff */
[----:B------:R-:W-:Y:S01]  /*5220*/  FADD.FTZ R185, R185, R172 ;  /* 0x000000acb9b97221 */ /* 0x000fe20000010000 */
[----:B----4-:R-:W-:Y:S01]  /*5230*/  F2FP.PACK_AB R5, R193, R191 ;  /* 0x000000bfc105723e */ /* 0x010fe200000000ff */
        /* <DEDUP_REMOVED lines=17> */
[----:B---3--:R-:W-:Y:S01]  /*5350*/  HMMA.16816.F32 R36, R4, R12, R36 ;  /* 0x0000000c0424723c */ /* 0x008fe20000001824 */
[----:B------:R-:W-:-:S07]  /*5360*/  FADD.FTZ R192, R189, R192 ;  /* 0x000000c0bdc07221 */ /* 0x000fce0000010000 */
        /* <DEDUP_REMOVED lines=44> */
[----:B------:R-:W-:-:S02]  /*5630*/  F2FP.PACK_AB R4, R200, R201 ;  /* 0x000000c9c804723e */ /* 0x000fc400000000ff */
[----:B------:R-:W-:Y:S02]  /*5640*/  F2FP.PACK_AB R5, R195, R196 ;  /* 0x000000c4c305723e */ /* 0x000fe400000000ff */
[C---:B------:R-:W-:Y:S01]  /*5650*/  F2FP.PACK_AB R6, R252.reuse, R199 ;  /* 0x000000c7fc06723e */ /* 0x040fe200000000ff */
[----:B------:R-:W-:Y:S01]  /*5660*/  FADD.FTZ R252, R252, R186 ;  /* 0x000000bafcfc7221 */ /* 0x000fe20000010000 */
[C---:B------:R-:W-:Y:S01]  /*5670*/  F2FP.PACK_AB R7, R251.reuse, R189 ;  /* 0x000000bdfb07723e */ /* 0x040fe200000000ff */
[----:B------:R-:W-:-:S06]  /*5680*/  FADD.FTZ R251, R251, R192 ;  /* 0x000000c0fbfb7221 */ /* 0x000fcc0000010000 */
[C---:B-1----:R-:W-:Y:S08]  /*5690*/  HMMA.16816.F32 R136, R4.reuse, R8, R136 ;  /* 0x000000080488723c */ /* 0x042ff00000001888 */
        /* <DEDUP_REMOVED lines=53> */
.L_x_3962:
[----:B------:R-:W-:Y:S01]  /*59f0*/  MOV R8, R249 ;  /* 0x000000f900087202 */ /* 0x000fe20000000f00 */
[----:B------:R-:W-:Y:S04]  /*5a00*/  DEPBAR.LE SB0, 0x0 ;  /* 0x000080000000791a */ /* 0x000fe80000000000 */
[----:B------:R-:W-:Y:S01]  /*5a10*/  BAR.SYNC.DEFER_BLOCKING 0x0 ;  /* 0x0000000000007b1d */ /* 0x000fe20000010000 */
[----:B------:R-:W-:Y:S05]  /*5a20*/  MOV R4, R248 ;  /* 0x000000f800047202 */ /* 0x000fea0000000f00 */
[----:B------:R-:W-:-:S05]  /*5a30*/  @!P0 BRA `(.L_x_3959) ;  /* 0x000003b000008947 */ /* 0x000fca0003800000 */
[----:B------:R-:W-:Y:S01]  /*5a40*/  IMAD.SHL.U32 R4, R250, 0x40, RZ ;  /* 0x00000040fa047824 */ /* 0x000fe200078e00ff */
[----:B------:R-:W-:Y:S04]  /*5a50*/  IABS R3, c[0x0][0x2d0] ;  /* 0x0000b40000037a13 */ /* 0x000fe80000000000 */
[----:B------:R-:W1:Y:S01]  /*5a60*/  I2F.RP R12, R3 ;  /* 0x00000003000c7306 */ /* 0x000e620000209400 */
[C---:B------:R-:W-:Y:S02]  /*5a70*/  IADD3 R11, R4.reuse, 0x40, RZ ;  /* 0x00000040040b7810 */ /* 0x040fe40007ffe0ff */
[----:B------:R-:W-:Y:S02]  /*5a80*/  IABS R6, R4 ;  /* 0x0000000400067213 */ /* 0x000fe40000000000 */
[----:B------:R-:W-:Y:S02]  /*5a90*/  IABS R8, R11 ;  /* 0x0000000b00087213 */ /* 0x000fe40000000000 */
[----:B------:R-:W-:Y:S02]  /*5aa0*/  LOP3.LUT R4, R4, c[0x0][0x2d0], RZ, 0x3c, !PT ;  /* 0x0000b40004047a12 */ /* 0x000fe400078e3cff */
[----:B------:R-:W-:Y:S02]  /*5ab0*/  LOP3.LUT R11, R11, c[0x0][0x2d0], RZ, 0x3c, !PT ;  /* 0x0000b4000b0b7a12 */ /* 0x000fe400078e3cff */
[----:B------:R-:W-:Y:S02]  /*5ac0*/  ISETP.GE.AND P1, PT, R4, RZ, PT ;  /* 0x000000ff0400720c */ /* 0x000fe40003f26270 */
[----:B------:R-:W-:Y:S01]  /*5ad0*/  ISETP.GE.AND P3, PT, R11, RZ, PT ;  /* 0x000000ff0b00720c */ /* 0x000fe20003f66270 */
[----:B-1----:R-:W1:Y:S02]  /*5ae0*/  MUFU.RCP R12, R12 ;  /* 0x0000000c000c7308 */ /* 0x002e640000001000 */
[----:B-1----:R-:W-:Y:S08]  /*5af0*/  IADD3 R12, R12, 0xffffffe, RZ ;  /* 0x0ffffffe0c0c7810 */ /* 0x002ff00007ffe0ff */
[----:B------:R-:W1:Y:S02]  /*5b00*/  F2I.FTZ.U32.TRUNC.NTZ R13, R12 ;  /* 0x0000000c000d7305 */ /* 0x000e64000021f000 */
        /* <DEDUP_REMOVED lines=30> */
[----:B------:R-:W-:Y:S03]  /*5cf0*/  IMAD.IADD R3, R3, 0x1, -R9 ;  /* 0x0000000103037824 */ /* 0x000fe600078e0a09 */
[----:B------:R1:W2:Y:S04]  /*5d00*/  LDG.E R5, [R4.64] ;  /* 0x0000000c04057981 */ /* 0x0002a8000c1e1900 */
[----:B------:R-:W2:Y:S01]  /*5d10*/  LDG.E R6, [R6.64] ;  /* 0x0000000c06067981 */ /* 0x000ea2000c1e1900 */
[----:B-1----:R-:W-:Y:S04]  /*5d20*/  IMAD.MOV.U32 R4, RZ, RZ, 0x40 ;  /* 0x00000040ff047424 */ /* 0x002fe800078e00ff */
[----:B------:R-:W-:Y:S04]  /*5d30*/  IMAD R4, R3, c[0x0][0x2d0], -R4 ;  /* 0x0000b40003047a24 */ /* 0x000fe800078e0a04 */
        /* <DEDUP_REMOVED lines=11> */
.L_x_3959:
        /* <DEDUP_REMOVED lines=8> */
[----:B------:R-:W-:Y:S03]  /*5e70*/  IADD3 R6, P1, R8, UR10, RZ ;  /* 0x0000000a08067c10 */ /* 0x000fe6000ff3e0ff */
[----:B------:R1:W-:Y:S01]  /*5e80*/  LDGSTS.E.BYPASS.LTC128B.128 [R241+0x12000], [R244.64+0x80] ;  /* 0x12000080f4f17fae */ /* 0x0003e2000b901d4c */
[----:B------:R-:W-:Y:S02]  /*5e90*/  IADD3.X R7, R9, UR9, RZ, P1, !PT ;  /* 0x0000000909077c10 */ /* 0x000fe40008ffe4ff */
[----:B------:R-:W-:Y:S03]  /*5ea0*/  IADD3 R4, P1, R6, UR10, RZ ;  /* 0x0000000a06047c10 */ /* 0x000fe6000ff3e0ff */
[----:B------:R1:W-:Y:S01]  /*5eb0*/  LDGSTS.E.BYPASS.LTC128B.128 [R241+0x14000], [R244.64+0x100] ;  /* 0x14000100f4f17fae */ /* 0x0003e2000b901d4c */
[----:B------:R-:W-:Y:S02]  /*5ec0*/  IADD3.X R5, R7, UR9, RZ, P1, !PT ;  /* 0x0000000907057c10 */ /* 0x000fe40008ffe4ff */
[----:B------:R-:W-:Y:S03]  /*5ed0*/  ISETP.GE.AND P1, PT, R250, 0x1, PT ;  /* 0x00000001fa00780c */ /* 0x000fe60003f26270 */
[----:B------:R1:W-:Y:S06]  /*5ee0*/  LDGSTS.E.BYPASS.LTC128B.128 [R241+0x16000], [R244.64+0x180] ;  /* 0x16000180f4f17fae */ /* 0x0003ec000b901d4c */
[----:B------:R2:W-:Y:S06]  /*5ef0*/  LDGSTS.E.BYPASS.LTC128B.128 [R241+0x10800], [R8.64] ;  /* 0x1080000008f17fae */ /* 0x0005ec000b901d4c */
[----:B------:R2:W-:Y:S06]  /*5f00*/  LDGSTS.E.BYPASS.LTC128B.128 [R241+0x12800], [R8.64+0x80] ;  /* 0x1280008008f17fae */ /* 0x0005ec000b901d4c */
[----:B------:R2:W-:Y:S06]  /*5f10*/  LDGSTS.E.BYPASS.LTC128B.128 [R241+0x14800], [R8.64+0x100] ;  /* 0x1480010008f17fae */ /* 0x0005ec000b901d4c */
        /* <DEDUP_REMOVED lines=9> */
[----:B------:R-:W-:Y:S06]  /*5fb0*/  LDSM.16.M88.4 R32, [R238] ;  /* 0x00000000ee20783b */ /* 0x000fec0000000200 */
[----:B--2---:R-:W3:Y:S06]  /*5fc0*/  LDSM.16.M88.4 R8, [R237+0x8000] ;  /* 0x00800000ed08783b */ /* 0x004eec0000000200 */
[----:B------:R-:W2:Y:S06]  /*5fd0*/  LDSM.16.M88.4 R16, [R237+0x8800] ;  /* 0x00880000ed10783b */ /* 0x000eac0000000200 */
[----:B------:R-:W4:Y:S06]  /*5fe0*/  LDSM.16.M88.4 R24, [R237+0x9000] ;  /* 0x00900000ed18783b */ /* 0x000f2c0000000200 */
[----:B------:R-:W0:Y:S06]  /*5ff0*/  LDGDEPBAR ;  /* 0x00000000000079af */ /* 0x000e2c0000000000 */
[----:B------:R-:W5:Y:S06]  /*6000*/  LDSM.16.M88.4 R164, [R237+0x9800] ;  /* 0x00980000eda4783b */ /* 0x000f6c0000000200 */
[----:B------:R-:W-:Y:S06]  /*6010*/  LDSM.16.M88.4 R168, [R236] ;  /* 0x00000000eca8783b */ /* 0x000fec0000000200 */
[----:B------:R-:W1:Y:S01]  /*6020*/  LDSM.16.M88.4 R172, [R235] ;  /* 0x00000000ebac783b */ /* 0x000e620000000200 */
[C---:B---3--:R-:W-:Y:S05]  /*6030*/  HMMA.16816.F32 R4, R32.reuse, R8, RZ ;  /* 0x000000082004723c */ /* 0x048fea00000018ff */
[----:B------:R-:W3:Y:S03]  /*6040*/  LDSM.16.M88.4 R176, [R227] ;  /* 0x00000000e3b0783b */ /* 0x000ee60000000200 */
[C---:B------:R-:W-:Y:S03]  /*6050*/  HMMA.16816.F32 R8, R32.reuse, R10, RZ ;  /* 0x0000000a2008723c */ /* 0x040fe600000018ff */
[----:B------:R-:W1:Y:S06]  /*6060*/  LDSM.16.M88.4 R180, [R226] ;  /* 0x00000000e2b4783b */ /* 0x000e6c0000000200 */
[----:B------:R-:W1:Y:S01]  /*6070*/  LDSM.16.M88.4 R184, [R225] ;  /* 0x00000000e1b8783b */ /* 0x000e620000000200 */
[C---:B--2---:R-:W-:Y:S05]  /*6080*/  HMMA.16816.F32 R12, R32.reuse, R16, RZ ;  /* 0x00000010200c723c */ /* 0x044fea00000018ff */
[----:B------:R-:W-:Y:S03]  /*6090*/  LDSM.16.M88.4 R188, [R234] ;  /* 0x00000000eabc783b */ /* 0x000fe60000000200 */
[C---:B------:R-:W-:Y:S03]  /*60a0*/  HMMA.16816.F32 R16, R32.reuse, R18, RZ ;  /* 0x000000122010723c */ /* 0x040fe600000018ff */
[----:B------:R-:W2:Y:S05]  /*60b0*/  LDSM.16.M88.4 R192, [R231+0x8000] ;  /* 0x00800000e7c0783b */ /* 0x000eaa0000000200 */
[C---:B----4-:R-:W-:Y:S01]  /*60c0*/  HMMA.16816.F32 R20, R32.reuse, R24, RZ ;  /* 0x000000182014723c */ /* 0x050fe200000018ff */
[----:B------:R-:W-:Y:S06]  /*60d0*/  LDSM.16.M88.4 R196, [R231+0x9000] ;  /* 0x00900000e7c4783b */ /* 0x000fec0000000200 */
[----:B------:R-:W-:Y:S01]  /*60e0*/  LDSM.16.M88.4 R200, [R231+0x9800] ;  /* 0x00980000e7c8783b */ /* 0x000fe20000000200 */
[C---:B------:R-:W-:Y:S05]  /*60f0*/  HMMA.16816.F32 R24, R32.reuse, R26, RZ ;  /* 0x0000001a2018723c */ /* 0x040fea00000018ff */
[----:B------:R-:W-:Y:S03]  /*6100*/  LDSM.16.M88.4 R204, [R233] ;  /* 0x00000000e9cc783b */ /* 0x000fe60000000200 */
[C---:B-----5:R-:W-:Y:S03]  /*6110*/  HMMA.16816.F32 R28, R32.reuse, R164, RZ ;  /* 0x000000a4201c723c */ /* 0x060fe600000018ff */
[----:B------:R-:W-:Y:S05]  /*6120*/  LDSM.16.M88.4 R208, [R224] ;  /* 0x00000000e0d0783b */ /* 0x000fea0000000200 */
[----:B------:R-:W-:Y:S01]  /*6130*/  HMMA.16816.F32 R32, R32, R166, RZ ;  /* 0x000000a62020723c */ /* 0x000fe200000018ff */
[----:B------:R-:W4:Y:S07]  /*6140*/  LDSM.16.M88.4 R164, [R231+0x8800] ;  /* 0x00880000e7a4783b */ /* 0x000f2e0000000200 */
        /* <DEDUP_REMOVED lines=11> */
[----:B------:R-:W1:Y:S06]  /*6200*/  LDSM.16.M88.4 R168, [R224+0x800] ;  /* 0x00080000e0a8783b */ /* 0x000e6c0000000200 */
[----:B------:R-:W3:Y:S01]  /*6210*/  LDSM.16.M88.4 R184, [R237+0xa000] ;  /* 0x00a00000edb8783b */ /* 0x000ee20000000200 */
[C---:B--2---:R-:W-:Y:S08]  /*6220*/  HMMA.16816.F32 R4, R188.reuse, R192, R4 ;  /* 0x000000c0bc04723c */ /* 0x044ff00000001804 */
[C---:B------:R-:W-:Y:S01]  /*6230*/  HMMA.16816.F32 R8, R188.reuse, R194, R8 ;  /* 0x000000c2bc08723c */ /* 0x040fe20000001808 */
[----:B------:R-:W-:Y:S07]  /*6240*/  LDSM.16.M88.4 R192, [R237+0xb800] ;  /* 0x00b80000edc0783b */ /* 0x000fee0000000200 */
[C---:B----4-:R-:W-:Y:S08]  /*6250*/  HMMA.16816.F32 R12, R188.reuse, R164, R12 ;  /* 0x000000a4bc0c723c */ /* 0x050ff0000000180c */
[C---:B------:R-:W-:Y:S01]  /*6260*/  HMMA.16816.F32 R16, R188.reuse, R166, R16 ;  /* 0x000000a6bc10723c */ /* 0x040fe20000001810 */
[----:B------:R-:W2:Y:S07]  /*6270*/  LDSM.16.M88.4 R164, [R237+0xa800] ;  /* 0x00a80000eda4783b */ /* 0x000eae0000000200 */
[C---:B------:R-:W-:Y:S08]  /*6280*/  HMMA.16816.F32 R20, R188.reuse, R196, R20 ;  /* 0x000000c4bc14723c */ /* 0x040ff00000001814 */
[C---:B------:R-:W-:Y:S01]  /*6290*/  HMMA.16816.F32 R24, R188.reuse, R198, R24 ;  /* 0x000000c6bc18723c */ /* 0x040fe20000001818 */
[----:B------:R-:W-:Y:S07]  /*62a0*/  LDSM.16.M88.4 R196, [R236+0x2000] ;  /* 0x00200000ecc4783b */ /* 0x000fee0000000200 */
[C---:B------:R-:W-:Y:S08]  /*62b0*/  HMMA.16816.F32 R28, R188.reuse, R200, R28 ;  /* 0x000000c8bc1c723c */ /* 0x040ff0000000181c */
[----:B------:R-:W-:Y:S01]  /*62c0*/  HMMA.16816.F32 R32, R188, R202, R32 ;  /* 0x000000cabc20723c */ /* 0x000fe20000001820 */
[----:B------:R-:W4:Y:S06]  /*62d0*/  LDSM.16.M88.4 R188, [R237+0xb000] ;  /* 0x00b00000edbc783b */ /* 0x000f2c0000000200 */
[----:B------:R-:W5:Y:S01]  /*62e0*/  LDSM.16.M88.4 R200, [R223] ;  /* 0x00000000dfc8783b */ /* 0x000f620000000200 */
        /* <DEDUP_REMOVED lines=11> */
[----:B------:R-:W1:Y:S06]  /*63a0*/  LDSM.16.M88.4 R176, [R220] ;  /* 0x00000000dcb0783b */ /* 0x000e6c0000000200 */
[----:B------:R-:W1:Y:S01]  /*63b0*/  LDSM.16.M88.4 R204, [R234+0x2000] ;  /* 0x00200000eacc783b */ /* 0x000e620000000200 */
[C---:B---3--:R-:W-:Y:S08]  /*63c0*/  HMMA.16816.F32 R4, R180.reuse, R184, R4 ;  /* 0x000000b8b404723c */ /* 0x048ff00000001804 */
[C---:B------:R-:W-:Y:S01]  /*63d0*/  HMMA.16816.F32 R8, R180.reuse, R186, R8 ;  /* 0x000000bab408723c */ /* 0x040fe20000001808 */
[----:B------:R-:W-:Y:S07]  /*63e0*/  LDSM.16.M88.4 R184, [R231+0xb800] ;  /* 0x00b80000e7b8783b */ /* 0x000fee0000000200 */
[C---:B--2---:R-:W-:Y:S08]  /*63f0*/  HMMA.16816.F32 R12, R180.reuse, R164, R12 ;  /* 0x000000a4b40c723c */ /* 0x044ff0000000180c */
[C---:B------:R-:W-:Y:S01]  /*6400*/  HMMA.16816.F32 R16, R180.reuse, R166, R16 ;  /* 0x000000a6b410723c */ /* 0x040fe20000001810 */
[----:B------:R-:W2:Y:S07]  /*6410*/  LDSM.16.M88.4 R164, [R231+0xa800] ;  /* 0x00a80000e7a4783b */ /* 0x000eae0000000200 */
[C---:B----4-:R-:W-:Y:S08]  /*6420*/  HMMA.16816.F32 R20, R180.reuse, R188, R20 ;  /* 0x000000bcb414723c */ /* 0x050ff00000001814 */
[C---:B------:R-:W-:Y:S01]  /*6430*/  HMMA.16816.F32 R24, R180.reuse, R190, R24 ;  /* 0x000000beb418723c */ /* 0x040fe20000001818 */
[----:B------:R-:W-:Y:S07]  /*6440*/  LDSM.16.M88.4 R188, [R233+0x2000] ;  /* 0x00200000e9bc783b */ /* 0x000fee0000000200 */
[C---:B------:R-:W-:Y:S08]  /*6450*/  HMMA.16816.F32 R28, R180.reuse, R192, R28 ;  /* 0x000000c0b41c723c */ /* 0x040ff0000000181c */
[----:B------:R-:W-:Y:S01]  /*6460*/  HMMA.16816.F32 R32, R180, R194, R32 ;  /* 0x000000c2b420723c */ /* 0x000fe20000001820 */
[----:B------:R-:W3:Y:S06]  /*6470*/  LDSM.16.M88.4 R180, [R231+0xb000] ;  /* 0x00b00000e7b4783b */ /* 0x000eec0000000200 */
[----:B------:R-:W4:Y:S01]  /*6480*/  LDSM.16.M88.4 R192, [R224+0x2000] ;  /* 0x00200000e0c0783b */ /* 0x000f220000000200 */
        /* <DEDUP_REMOVED lines=11> */
[----:B------:R-:W1:Y:S06]  /*6540*/  LDSM.16.M88.4 R176, [R224+0x3800] ;  /* 0x00380000e0b0783b */ /* 0x000e6c0000000200 */
[----:B------:R-:W1:Y:S01]  /*6550*/  LDSM.16.M88.4 R196, [R238+0x4000] ;  /* 0x00400000eec4783b */ /* 0x000e620000000200 */
        /* <DEDUP_REMOVED lines=11> */
[----:B------:R-:W2:Y:S06]  /*6610*/  LDSM.16.M88.4 R184, [R237+0xd800] ;  /* 0x00d80000edb8783b */ /* 0x000eac0000000200 */
[----:B------:R-:W2:Y:S01]  /*6620*/  LDSM.16.M88.4 R204, [R236+0x4000] ;  /* 0x00400000eccc783b */ /* 0x000ea20000000200 */
[C---:B----4-:R-:W-:Y:S08]  /*6630*/  HMMA.16816.F32 R4, R188.reuse, R192, R4 ;  /* 0x000000c0bc04723c */ /* 0x050ff00000001804 */
[C---:B------:R-:W-:Y:S01]  /*6640*/  HMMA.16816.F32 R8, R188.reuse, R194, R8 ;  /* 0x000000c2bc08723c */ /* 0x040fe20000001808 */
[----:B------:R-:W-:Y:S07]  /*6650*/  LDSM.16.M88.4 R192, [R231+0xc000] ;  /* 0x00c00000e7c0783b */ /* 0x000fee0000000200 */
[C---:B-1----:R-:W-:Y:S08]  /*6660*/  HMMA.16816.F32 R12, R188.reuse, R168, R12 ;  /* 0x000000a8bc0c723c */ /* 0x042ff0000000180c */
[C---:B------:R-:W-:Y:S01]  /*6670*/  HMMA.16816.F32 R16, R188.reuse, R170, R16 ;  /* 0x000000aabc10723c */ /* 0x040fe20000001810 */
[----:B------:R-:W1:Y:S07]  /*6680*/  LDSM.16.M88.4 R168, [R218] ;  /* 0x00000000daa8783b */ /* 0x000e6e0000000200 */
[C---:B-----5:R-:W-:Y:S08]  /*6690*/  HMMA.16816.F32 R20, R188.reuse, R172, R20 ;  /* 0x000000acbc14723c */ /* 0x060ff00000001814 */
[C---:B------:R-:W-:Y:S01]  /*66a0*/  HMMA.16816.F32 R24, R188.reuse, R174, R24 ;  /* 0x000000aebc18723c */ /* 0x040fe20000001818 */
[----:B------:R-:W4:Y:S07]  /*66b0*/  LDSM.16.M88.4 R172, [R217] ;  /* 0x00000000d9ac783b */ /* 0x000f2e0000000200 */
[C---:B------:R-:W-:Y:S08]  /*66c0*/  HMMA.16816.F32 R28, R188.reuse, R176, R28 ;  /* 0x000000b0bc1c723c */ /* 0x040ff0000000181c */
[----:B------:R-:W-:Y:S01]  /*66d0*/  HMMA.16816.F32 R32, R188, R178, R32 ;  /* 0x000000b2bc20723c */ /* 0x000fe20000001820 */
[----:B------:R-:W5:Y:S06]  /*66e0*/  LDSM.16.M88.4 R176, [R216] ;  /* 0x00000000d8b0783b */ /* 0x000f6c0000000200 */
[----:B------:R-:W1:Y:S01]  /*66f0*/  LDSM.16.M88.4 R188, [R234+0x4000] ;  /* 0x00400000eabc783b */ /* 0x000e620000000200 */
        /* <DEDUP_REMOVED lines=13> */
[C---:B------:R-:W-:Y:S08]  /*67d0*/  HMMA.16816.F32 R4, R204.reuse, R208, R4 ;  /* 0x000000d0cc04723c */ /* 0x040ff00000001804 */
[C---:B------:R-:W-:Y:S01]  /*67e0*/  HMMA.16816.F32 R8, R204.reuse, R210, R8 ;  /* 0x000000d2cc08723c */ /* 0x040fe20000001808 */
[----:B------:R-:W-:Y:S07]  /*67f0*/  LDSM.16.M88.4 R208, [R237+0xe000] ;  /* 0x00e00000edd0783b */ /* 0x000fee0000000200 */
        /* <DEDUP_REMOVED lines=8> */
[----:B------:R-:W5:Y:S06]  /*6880*/  LDSM.16.M88.4 R176, [R224+0x5800] ;  /* 0x00580000e0b0783b */ /* 0x000f6c0000000200 */
        /* <DEDUP_REMOVED lines=19> */
[----:B------:R-:W1:Y:S07]  /*69c0*/  LDSM.16.M88.4 R168, [R214] ;  /* 0x00000000d6a8783b */ /* 0x000e6e0000000200 */
[C---:B----4-:R-:W-:Y:S08]  /*69d0*/  HMMA.16816.F32 R20, R196.reuse, R172, R20 ;  /* 0x000000acc414723c */ /* 0x050ff00000001814 */
[C---:B------:R-:W-:Y:S01]  /*69e0*/  HMMA.16816.F32 R24, R196.reuse, R174, R24 ;  /* 0x000000aec418723c */ /* 0x040fe20000001818 */
[----:B------:R-:W4:Y:S07]  /*69f0*/  LDSM.16.M88.4 R172, [R213] ;  /* 0x00000000d5ac783b */ /* 0x000f2e0000000200 */
[C---:B-----5:R-:W-:Y:S08]  /*6a00*/  HMMA.16816.F32 R28, R196.reuse, R176, R28 ;  /* 0x000000b0c41c723c */ /* 0x060ff0000000181c */
        /* <DEDUP_REMOVED lines=17> */
[C---:B------:R-:W-:Y:S08]  /*6b20*/  HMMA.16816.F32 R8, R188.reuse, R194, R8 ;  /* 0x000000c2bc08723c */ /* 0x040ff00000001808 */
[C---:B-1----:R-:W-:Y:S08]  /*6b30*/  HMMA.16816.F32 R12, R188.reuse, R168, R12 ;  /* 0x000000a8bc0c723c */ /* 0x042ff0000000180c */
[C---:B------:R-:W-:Y:S08]  /*6b40*/  HMMA.16816.F32 R16, R188.reuse, R170, R16 ;  /* 0x000000aabc10723c */ /* 0x040ff00000001810 */
[C---:B----4-:R-:W-:Y:S08]  /*6b50*/  HMMA.16816.F32 R20, R188.reuse, R172, R20 ;  /* 0x000000acbc14723c */ /* 0x050ff00000001814 */
[C---:B------:R-:W-:Y:S08]  /*6b60*/  HMMA.16816.F32 R24, R188.reuse, R174, R24 ;  /* 0x000000aebc18723c */ /* 0x040ff00000001818 */
[C---:B-----5:R-:W-:Y:S08]  /*6b70*/  HMMA.16816.F32 R28, R188.reuse, R176, R28 ;  /* 0x000000b0bc1c723c */ /* 0x060ff0000000181c */
[----:B------:R-:W-:Y:S08]  /*6b80*/  HMMA.16816.F32 R32, R188, R178, R32 ;  /* 0x000000b2bc20723c */ /* 0x000ff00000001820 */
[C---:B------:R-:W-:Y:S08]  /*6b90*/  HMMA.16816.F32 R4, R196.reuse, R200, R4 ;  /* 0x000000c8c404723c */ /* 0x040ff00000001804 */
[C---:B------:R-:W-:Y:S08]  /*6ba0*/  HMMA.16816.F32 R8, R196.reuse, R202, R8 ;  /* 0x000000cac408723c */ /* 0x040ff00000001808 */
[C---:B--2---:R-:W-:Y:S08]  /*6bb0*/  HMMA.16816.F32 R12, R196.reuse, R164, R12 ;  /* 0x000000a4c40c723c */ /* 0x044ff0000000180c */
[C---:B------:R-:W-:Y:S01]  /*6bc0*/  HMMA.16816.F32 R16, R196.reuse, R166, R16 ;  /* 0x000000a6c410723c */ /* 0x040fe20000001810 */
[----:B------:R-:W1:Y:S07]  /*6bd0*/  LDSM.16.M88.4 R164, [R224+0x6800] ;  /* 0x00680000e0a4783b */ /* 0x000e6e0000000200 */
[C---:B---3--:R-:W-:Y:S08]  /*6be0*/  HMMA.16816.F32 R20, R196.reuse, R180, R20 ;  /* 0x000000b4c414723c */ /* 0x048ff00000001814 */
[C---:B------:R-:W-:Y:S08]  /*6bf0*/  HMMA.16816.F32 R24, R196.reuse, R182, R24 ;  /* 0x000000b6c418723c */ /* 0x040ff00000001818 */
[C---:B------:R-:W-:Y:S08]  /*6c00*/  HMMA.16816.F32 R28, R196.reuse, R184, R28 ;  /* 0x000000b8c41c723c */ /* 0x040ff0000000181c */
        /* <DEDUP_REMOVED lines=17> */
[----:B------:R-:W3:Y:S01]  /*6d20*/  MUFU.TANH R182, R6 ;  /* 0x0000000600b67308 */ /* 0x000ee20000002400 */
[----:B------:R-:W-:Y:S02]  /*6d30*/  FMUL.FTZ R14, R14, c[0x0][0x2ec] ;  /* 0x0000bb000e0e7a20 */ /* 0x000fe40000410000 */
[----:B------:R-:W-:Y:S02]  /*6d40*/  FMUL.FTZ R15, R15, c[0x0][0x2ec] ;  /* 0x0000bb000f0f7a20 */ /* 0x000fe40000410000 */
[----:B------:R-:W-:Y:S02]  /*6d50*/  FMUL.FTZ R16, R16, c[0x0][0x2ec] ;  /* 0x0000bb0010107a20 */ /* 0x000fe40000410000 */
[----:B------:R-:W-:Y:S02]  /*6d60*/  FMUL.FTZ R17, R17, c[0x0][0x2ec] ;  /* 0x0000bb0011117a20 */ /* 0x000fe40000410000 */
[----:B------:R-:W-:Y:S01]  /*6d70*/  FMUL.FTZ R18, R18, c[0x0][0x2ec] ;  /* 0x0000bb0012127a20 */ /* 0x000fe20000410000 */
[----:B------:R4:W1:Y:S01]  /*6d80*/  MUFU.TANH R181, R7 ;  /* 0x0000000700b57308 */ /* 0x0008620000002400 */
[----:B------:R-:W-:Y:S09]  /*6d90*/  FMUL.FTZ R19, R19, c[0x0][0x2ec] ;  /* 0x0000bb0013137a20 */ /* 0x000ff20000410000 */
[----:B------:R-:W1:Y:S10]  /*6da0*/  MUFU.TANH R180, R8 ;  /* 0x0000000800b47308 */ /* 0x000e740000002400 */
[----:B------:R-:W1:Y:S01]  /*6db0*/  MUFU.TANH R193, R9 ;  /* 0x0000000900c17308 */ /* 0x000e620000002400 */
[----:B----4-:R-:W4:Y:S09]  /*6dc0*/  LDSM.16.M88.4 R4, [R224+0x7000] ;  /* 0x00700000e004783b */ /* 0x010f320000000200 */
[----:B------:R-:W1:Y:S10]  /*6dd0*/  MUFU.TANH R192, R10 ;  /* 0x0000000a00c07308 */ /* 0x000e740000002400 */
[----:B------:R5:W1:Y:S10]  /*6de0*/  MUFU.TANH R191, R11 ;  /* 0x0000000b00bf7308 */ /* 0x000a740000002400 */
[----:B------:R1:W1:Y:S10]  /*6df0*/  MUFU.TANH R175, R12 ;  /* 0x0000000c00af7308 */ /* 0x0002740000002400 */
[----:B------:R1:W1:Y:S01]  /*6e00*/  MUFU.TANH R174, R13 ;  /* 0x0000000d00ae7308 */ /* 0x0002620000002400 */
[----:B-----5:R-:W5:Y:S01]  /*6e10*/  LDSM.16.M88.4 R8, [R224+0x7800] ;  /* 0x00780000e008783b */ /* 0x020f620000000200 */
[----:B------:R-:W-:Y:S04]  /*6e20*/  DEPBAR.LE SB0, 0x0 ;  /* 0x000080000000791a */ /* 0x000fe80000000000 */
[C---:B----4-:R-:W-:Y:S04]  /*6e30*/  HMMA.16816.F32 R20, R204.reuse, R4, R20 ;  /* 0x00000004cc14723c */ /* 0x050fe80000001814 */
[----:B------:R4:W1:Y:S01]  /*6e40*/  MUFU.TANH R173, R14 ;  /* 0x0000000e00ad7308 */ /* 0x0008620000002400 */
[----:B------:R-:W-:Y:S03]  /*6e50*/  BAR.SYNC.DEFER_BLOCKING 0x0 ;  /* 0x0000000000007b1d */ /* 0x000fe60000010000 */
[C---:B------:R-:W-:Y:S06]  /*6e60*/  HMMA.16816.F32 R24, R204.reuse, R6, R24 ;  /* 0x00000006cc18723c */ /* 0x040fec0000001818 */
[----:B------:R4:W1:Y:S10]  /*6e70*/  MUFU.TANH R172, R15 ;  /* 0x0000000f00ac7308 */ /* 0x0008740000002400 */
[----:B------:R4:W1:Y:S01]  /*6e80*/  MUFU.TANH R171, R16 ;  /* 0x0000001000ab7308 */ /* 0x0008620000002400 */
[----:B------:R-:W-:Y:S02]  /*6e90*/  FMUL.FTZ R20, R20, c[0x0][0x2ec] ;  /* 0x0000bb0014147a20 */ /* 0x000fe40000410000 */
[----:B------:R-:W-:Y:S02]  /*6ea0*/  FMUL.FTZ R21, R21, c[0x0][0x2ec] ;  /* 0x0000bb0015157a20 */ /* 0x000fe40000410000 */
[----:B------:R-:W-:Y:S02]  /*6eb0*/  FMUL.FTZ R22, R22, c[0x0][0x2ec] ;  /* 0x0000bb0016167a20 */ /* 0x000fe40000410000 */
[----:B------:R-:W-:Y:S03]  /*6ec0*/  FMUL.FTZ R23, R23, c[0x0][0x2ec] ;  /* 0x0000bb0017177a20 */ /* 0x000fe60000410000 */
[----:B------:R4:W1:Y:S01]  /*6ed0*/  MUFU.TANH R170, R17 ;  /* 0x0000001100aa7308 */ /* 0x0008620000002400 */
[----:B------:R-:W-:Y:S02]  /*6ee0*/  FMUL.FTZ R24, R24, c[0x0][0x2ec] ;  /* 0x0000bb0018187a20 */ /* 0x000fe40000410000 */
[----:B------:R-:W-:Y:S01]  /*6ef0*/  FMUL.FTZ R25, R25, c[0x0][0x2ec] ;  /* 0x0000bb0019197a20 */ /* 0x000fe20000410000 */
[C---:B-----5:R-:W-:Y:S03]  /*6f00*/  HMMA.16816.F32 R28, R204.reuse, R8, R28 ;  /* 0x00000008cc1c723c */ /* 0x060fe6000000181c */
[----:B------:R-:W-:Y:S02]  /*6f10*/  FMUL.FTZ R26, R26, c[0x0][0x2ec] ;  /* 0x0000bb001a1a7a20 */ /* 0x000fe40000410000 */
[----:B------:R-:W-:Y:S01]  /*6f20*/  FMUL.FTZ R27, R27, c[0x0][0x2ec] ;  /* 0x0000bb001b1b7a20 */ /* 0x000fe20000410000 */
[----:B------:R4:W1:Y:S02]  /*6f30*/  MUFU.TANH R169, R18 ;  /* 0x0000001200a97308 */ /* 0x0008640000002400 */
[----:B------:R-:W-:Y:S08]  /*6f40*/  HMMA.16816.F32 R32, R204, R10, R32 ;  /* 0x0000000acc20723c */ /* 0x000ff00000001820 */
[----:B------:R4:W1:Y:S08]  /*6f50*/  MUFU.TANH R168, R19 ;  /* 0x0000001300a87308 */ /* 0x0008700000002400 */
[----:B------:R-:W-:Y:S02]  /*6f60*/  FMUL.FTZ R28, R28, c[0x0][0x2ec] ;  /* 0x0000bb001c1c7a20 */ /* 0x000fe40000410000 */
[----:B------:R4:W1:Y:S01]  /*6f70*/  MUFU.TANH R209, R20 ;  /* 0x0000001400d17308 */ /* 0x0008620000002400 */
        /* <DEDUP_REMOVED lines=21> */
[----:B------:R4:W1:Y:S01]  /*70d0*/  MUFU.TANH R165, R35 ;  /* 0x0000002300a57308 */ /* 0x0008620000002400 */
[----:B------:R-:W-:-:S05]  /*70e0*/  @!P1 BRA `(.L_x_3960) ;  /* 0x0000061000009947 */ /* 0x000fca0003800000 */
[----:B--23--:R-:W-:Y:S02]  /*70f0*/  ULDC UR7, c[0x0][0x198] ;  /* 0x0000660000077ab9 */ /* 0x00cfe40000000800 */
[----:B------:R-:W-:Y:S04]  /*7100*/  ULEA UR6, -UR7, URZ, 0x6 ;  /* 0x0000003f07067291 */ /* 0x000fe8000f8e313f */
[----:B------:R-:W-:Y:S02]  /*7110*/  USHF.R.S32.HI UR5, URZ, 0x1f, UR6 ;  /* 0x0000001f3f057899 */ /* 0x000fe40008011406 */
[----:B------:R-:W-:Y:S04]  /*7120*/  MOV R8, UR6 ;  /* 0x0000000600087c02 */ /* 0x000fe80008000f00 */
[----:B------:R-:W-:Y:S01]  /*7130*/  MOV R4, UR5 ;  /* 0x0000000500047c02 */ /* 0x000fe20008000f00 */
[----:B------:R-:W-:-:S05]  /*7140*/  @!P0 BRA `(.L_x_3961) ;  /* 0x000003b000008947 */ /* 0x000fca0003800000 */
[----:B------:R-:W-:Y:S01]  /*7150*/  IMAD.SHL.U32 R4, R250, 0x40, RZ ;  /* 0x00000040fa047824 */ /* 0x000fe200078e00ff */
[----:B------:R-:W-:Y:S04]  /*7160*/  IABS R3, c[0x0][0x2d0] ;  /* 0x0000b40000037a13 */ /* 0x000fe80000000000 */
[----:B-1----:R-:W1:Y:S01]  /*7170*/  I2F.RP R12, R3 ;  /* 0x00000003000c7306 */ /* 0x002e620000209400 */
[----:B------:R-:W-:Y:S02]  /*7180*/  IADD3 R10, R4, -0x40, RZ ;  /* 0xffffffc0040a7810 */ /* 0x000fe40007ffe0ff */
        /* <DEDUP_REMOVED lines=55> */
.L_x_3961:
[C---:B------:R-:W-:Y:S01]  /*7500*/  LEA R247, P1, R8.reuse, R247, 0x1 ;  /* 0x000000f708f77211 */ /* 0x040fe200078208ff */
[----:B------:R-:W-:Y:S02]  /*7510*/  USHF.L.U32 UR5, UR7, 0x5, URZ ;  /* 0x0000000507057899 */ /* 0x000fe4000800063f */
[----:B------:R-:W-:Y:S01]  /*7520*/  USHF.L.U64.HI UR7, UR7, UR8, UR4 ;  /* 0x0000000807077299 */ /* 0x000fe20008010204 */
[----:B------:R-:W-:Y:S01]  /*7530*/  LEA.HI.X R246, R8, R246, R4, 0x1, P1 ;  /* 0x000000f608f67211 */ /* 0x000fe200008f0c04 */
[----:B------:R-:W-:Y:S02]  /*7540*/  IMAD.MOV.U32 R10, RZ, RZ, R247 ;  /* 0x000000ffff0a7224 */ /* 0x000fe400078e00f7 */
[----:B------:R-:W-:Y:S02]  /*7550*/  IADD3 R8, P1, R247, UR5, RZ ;  /* 0x00000005f7087c10 */ /* 0x000fe4000ff3e0ff */
[----:B------:R-:W-:Y:S02]  /*7560*/  IMAD.MOV.U32 R11, RZ, RZ, R246 ;  /* 0x000000ffff0b7224 */ /* 0x000fe400078e00f6 */
[----:B------:R-:W-:Y:S02]  /*7570*/  IADD3.X R9, R246, UR7, RZ, P1, !PT ;  /* 0x00000007f6097c10 */ /* 0x000fe40008ffe4ff */
[----:B------:R-:W-:Y:S01]  /*7580*/  IADD3 R6, P1, R8, UR5, RZ ;  /* 0x0000000508067c10 */ /* 0x000fe2000ff3e0ff */
[----:B------:R-:W-:Y:S01]  /*7590*/  @!PT LDS RZ, [RZ] ;  /* 0x00000000fffff984 */ /* 0x000fe20000000800 */
[----:B------:R-:W-:Y:S01]  /*75a0*/  @!PT LDS RZ, [RZ] ;  /* 0x00000000fffff984 */ /* 0x000fe20000000800 */
[----:B------:R-:W-:Y:S01]  /*75b0*/  @!PT LDS RZ, [RZ] ;  /* 0x00000000fffff984 */ /* 0x000fe20000000800 */
[----:B------:R2:W-:Y:S03]  /*75c0*/  LDGSTS.E.BYPASS.LTC128B.128 [R241+0x8000], [R10.64] ;  /* 0x080000000af17fae */ /* 0x0005e6000b901d4c */
[----:B------:R-:W-:Y:S01]  /*75d0*/  IADD3.X R7, R9, UR7, RZ, P1, !PT ;  /* 0x0000000709077c10 */ /* 0x000fe20008ffe4ff */
[----:B------:R2:W-:Y:S01]  /*75e0*/  LDGSTS.E.BYPASS.LTC128B.128 [R241+0xa000], [R10.64+0x80] ;  /* 0x0a0000800af17fae */ /* 0x0005e2000b901d4c */
[----:B------:R-:W-:Y:S03]  /*75f0*/  IADD3 R4, P1, R6, UR5, RZ ;  /* 0x0000000506047c10 */ /* 0x000fe6000ff3e0ff */
[----:B------:R2:W-:Y:S01]  /*7600*/  LDGSTS.E.BYPASS.LTC128B.128 [R241+0xc000], [R10.64+0x100] ;  /* 0x0c0001000af17fae */ /* 0x0005e2000b901d4c */
[----:B------:R-:W-:Y:S03]  /*7610*/  IADD3.X R5, R7, UR7, RZ, P1, !PT ;  /* 0x0000000707057c10 */ /* 0x000fe60008ffe4ff */
        /* <DEDUP_REMOVED lines=14> */
.L_x_3960:
[----:B-123--:R-:W-:Y:S01]  /*7700*/  FMNMX.FTZ R5, R183, R2, !PT ;  /* 0x00000002b7057209 */ /* 0x00efe20007810000 */
[----:B----4-:R-:W-:Y:S01]  /*7710*/  LDSM.16.MT88.4 R12, [R232+0x10000] ;  /* 0x01000000e80c783b */ /* 0x010fe20000004200 */
        /* <DEDUP_REMOVED lines=46> */
[----:B------:R-:W-:Y:S02]  /*7a00*/  FADD.FTZ R2, -R164, R2 ;  /* 0x00000002a4027221 */ /* 0x000fe40000010100 */
[----:B------:R-:W1:Y:S01]  /*7a10*/  MUFU.EX2 R0, R0 ;  /* 0x0000000000007308 */ /* 0x000e620000000800 */
[----:B------:R-:W-:Y:S01]  /*7a20*/  FSEL R187, R187, RZ, P1 ;  /* 0x000000ffbbbb7208 */ /* 0x000fe20000800000 */
[----:B------:R-:W-:Y:S01]  /*7a30*/  FMUL.FTZ R2, R2, c[0x0][0x23c] ;  /* 0x00008f0002027a20 */ /* 0x000fe20000410000 */
[----:B------:R-:W-:Y:S03]  /*7a40*/  FSETP.NEU.FTZ.AND P1, PT, R3, -INF , PT ;  /* 0xff8000000300780b */ /* 0x000fe60003f3d000 */
[--C-:B------:R-:W-:Y:S01]  /*7a50*/  FFMA.FTZ R185, R177, c[0x0][0x23c], -R187.reuse ;  /* 0x00008f00b1b97a23 */ /* 0x100fe200000108bb */
[----:B------:R-:W-:Y:S01]  /*7a60*/  FSEL R177, R4, RZ, P1 ;  /* 0x000000ff04b17208 */ /* 0x000fe20000800000 */
[--C-:B------:R-:W-:Y:S01]  /*7a70*/  FFMA.FTZ R186, R183, c[0x0][0x23c], -R187.reuse ;  /* 0x00008f00b7ba7a23 */ /* 0x100fe200000108bb */
[----:B------:R-:W-:Y:S01]  /*7a80*/  ISETP.GT.AND P1, PT, R250, RZ, PT ;  /* 0x000000fffa00720c */ /* 0x000fe20003f24270 */
[----:B------:R-:W-:Y:S01]  /*7a90*/  FFMA.FTZ R184, R180, c[0x0][0x23c], -R187 ;  /* 0x00008f00b4b87a23 */ /* 0x000fe200000108bb */
[----:B------:R-:W2:Y:S01]  /*7aa0*/  MUFU.EX2 R2, R2 ;  /* 0x0000000200027308 */ /* 0x000ea20000000800 */
[--C-:B------:R-:W-:Y:S02]  /*7ab0*/  FFMA.FTZ R182, R182, c[0x0][0x23c], -R177.reuse ;  /* 0x00008f00b6b67a23 */ /* 0x100fe400000108b1 */
[----:B------:R-:W-:Y:S02]  /*7ac0*/  FFMA.FTZ R181, R181, c[0x0][0x23c], -R177 ;  /* 0x00008f00b5b57a23 */ /* 0x000fe400000108b1 */
[----:B------:R-:W-:Y:S02]  /*7ad0*/  FFMA.FTZ R183, R193, c[0x0][0x23c], -R187 ;  /* 0x00008f00c1b77a23 */ /* 0x000fe400000108bb */
[--C-:B------:R-:W-:Y:S02]  /*7ae0*/  FFMA.FTZ R180, R192, c[0x0][0x23c], -R177.reuse ;  /* 0x00008f00c0b47a23 */ /* 0x100fe400000108b1 */
[----:B------:R-:W-:Y:S01]  /*7af0*/  FFMA.FTZ R167, R191, c[0x0][0x23c], -R177 ;  /* 0x00008f00bfa77a23 */ /* 0x000fe200000108b1 */
        /* <DEDUP_REMOVED lines=18> */
[----:B------:R-:W-:Y:S01]  /*7c20*/  FMUL.FTZ R25, R2, R141 ;  /* 0x0000008d02197220 */ /* 0x000fe20000410000 */
[----:B------:R-:W2:Y:S01]  /*7c30*/  MUFU.EX2 R181, R181 ;  /* 0x000000b500b57308 */ /* 0x000ea20000000800 */
[C---:B------:R-:W-:Y:S01]  /*7c40*/  FMUL.FTZ R26, R0.reuse, R142 ;  /* 0x0000008e001a7220 */ /* 0x040fe20000410000 */
[----:B------:R-:W-:Y:S01]  /*7c50*/  LDSM.16.MT88.4 R148, [R228+0x10800] ;  /* 0x01080000e494783b */ /* 0x000fe20000004200 */
[----:B------:R-:W-:Y:S01]  /*7c60*/  FMUL.FTZ R27, R0, R143 ;  /* 0x0000008f001b7220 */ /* 0x000fe20000410000 */
[----:B-1----:R-:W-:Y:S01]  /*7c70*/  F2FP.PACK_AB R160, R185, R186 ;  /* 0x000000bab9a0723e */ /* 0x002fe200000000ff */
[C---:B------:R-:W-:Y:S02]  /*7c80*/  FMUL.FTZ R32, R2.reuse, R132 ;  /* 0x0000008402207220 */ /* 0x040fe40000410000 */
[----:B------:R-:W-:Y:S02]  /*7c90*/  FMUL.FTZ R33, R2, R133 ;  /* 0x0000008502217220 */ /* 0x000fe40000410000 */
[C---:B------:R-:W-:Y:S01]  /*7ca0*/  FMUL.FTZ R34, R0.reuse, R134 ;  /* 0x0000008600227220 */ /* 0x040fe20000410000 */
[----:B------:R-:W-:Y:S01]  /*7cb0*/  MUFU.EX2 R184, R184 ;  /* 0x000000b800b87308 */ /* 0x000fe20000000800 */
[----:B------:R-:W-:Y:S01]  /*7cc0*/  LDSM.16.MT88.4 R140, [R228+0x12000] ;  /* 0x01200000e48c783b */ /* 0x000fe20000004200 */
[----:B------:R-:W-:Y:S02]  /*7cd0*/  FMUL.FTZ R35, R0, R135 ;  /* 0x0000008700237220 */ /* 0x000fe40000410000 */
[----:B------:R-:W-:Y:S02]  /*7ce0*/  FFMA.FTZ R192, R174, c[0x0][0x23c], -R187 ;  /* 0x00008f00aec07a23 */ /* 0x000fe400000108bb */
[--C-:B------:R-:W-:Y:S02]  /*7cf0*/  FFMA.FTZ R193, R173, c[0x0][0x23c], -R177.reuse ;  /* 0x00008f00adc17a23 */ /* 0x100fe400000108b1 */
[----:B------:R-:W-:Y:S01]  /*7d00*/  FFMA.FTZ R194, R172, c[0x0][0x23c], -R177 ;  /* 0x00008f00acc27a23 */ /* 0x000fe200000108b1 */
[----:B------:R-:W-:Y:S01]  /*7d10*/  LDSM.16.MT88.4 R132, [R229+0x12000] ;  /* 0x01200000e584783b */ /* 0x000fe20000004200 */
[----:B------:R-:W1:Y:S01]  /*7d20*/  MUFU.EX2 R183, R183 ;  /* 0x000000b700b77308 */ /* 0x000e620000000800 */
[--C-:B------:R-:W-:Y:S02]  /*7d30*/  FFMA.FTZ R196, R171, c[0x0][0x23c], -R187.reuse ;  /* 0x00008f00abc47a23 */ /* 0x100fe400000108bb */
[----:B------:R-:W-:Y:S01]  /*7d40*/  FFMA.FTZ R195, R170, c[0x0][0x23c], -R187 ;  /* 0x00008f00aac37a23 */ /* 0x000fe200000108bb */
[----:B--2---:R-:W-:Y:S01]  /*7d50*/  F2FP.PACK_AB R161, R181, R182 ;  /* 0x000000b6b5a1723e */ /* 0x004fe200000000ff */
[--C-:B------:R-:W-:Y:S02]  /*7d60*/  FFMA.FTZ R197, R169, c[0x0][0x23c], -R177.reuse ;  /* 0x00008f00a9c57a23 */ /* 0x100fe400000108b1 */
[----:B------:R-:W-:Y:S01]  /*7d70*/  LDSM.16.MT88.4 R172, [R230+0x14800] ;  /* 0x01480000e6ac783b */ /* 0x000fe20000004200 */
[--C-:B------:R-:W-:Y:S02]  /*7d80*/  FFMA.FTZ R198, R168, c[0x0][0x23c], -R177.reuse ;  /* 0x00008f00a8c67a23 */ /* 0x100fe400000108b1 */
[----:B------:R-:W-:Y:S01]  /*7d90*/  MUFU.EX2 R180, R180 ;  /* 0x000000b400b47308 */ /* 0x000fe20000000800 */
[----:B------:R-:W-:Y:S02]  /*7da0*/  FFMA.FTZ R207, R179, c[0x0][0x23c], -R177 ;  /* 0x00008f00b3cf7a23 */ /* 0x000fe400000108b1 */
[C---:B------:R-:W-:Y:S02]  /*7db0*/  FMUL.FTZ R36, R2.reuse, R36 ;  /* 0x0000002402247220 */ /* 0x040fe40000410000 */
[----:B------:R-:W-:Y:S01]  /*7dc0*/  LDSM.16.MT88.4 R168, [R232+0x14800] ;  /* 0x01480000e8a8783b */ /* 0x000fe20000004200 */
[----:B------:R-:W-:Y:S02]  /*7dd0*/  FMUL.FTZ R37, R2, R37 ;  /* 0x0000002502257220 */ /* 0x000fe40000410000 */
[C---:B------:R-:W-:Y:S02]  /*7de0*/  FMUL.FTZ R38, R0.reuse, R38 ;  /* 0x0000002600267220 */ /* 0x040fe40000410000 */
        /* <DEDUP_REMOVED lines=16> */
[----:B--2---:R-:W-:Y:S01]  /*7ef0*/  F2FP.PACK_AB R163, R167, R180 ;  /* 0x000000b4a7a3723e */ /* 0x004fe200000000ff */
[----:B------:R-:W-:Y:S02]  /*7f00*/  FMUL.FTZ R51, R0, R51 ;  /* 0x0000003300337220 */ /* 0x000fe40000410000 */
[C---:B------:R-:W-:Y:S02]  /*7f10*/  FMUL.FTZ R52, R2.reuse, R52 ;  /* 0x0000003402347220 */ /* 0x040fe40000410000 */
[----:B------:R-:W-:Y:S01]  /*7f20*/  FMUL.FTZ R53, R2, R53 ;  /* 0x0000003502357220 */ /* 0x000fe20000410000 */
[----:B------:R-:W-:Y:S01]  /*7f30*/  MUFU.EX2 R193, R193 ;  /* 0x000000c100c17308 */ /* 0x000fe20000000800 */
[C---:B------:R-:W-:Y:S05]  /*7f40*/  HMMA.16816.F32 R4, R160.reuse, R12, R4 ;  /* 0x0000000ca004723c */ /* 0x040fea0000001804 */
[----:B------:R-:W-:Y:S02]  /*7f50*/  FMUL.FTZ R54, R0, R54 ;  /* 0x0000003600367220 */ /* 0x000fe40000410000 */
[C---:B------:R-:W-:Y:S01]  /*7f60*/  FMUL.FTZ R12, R2.reuse, R152 ;  /* 0x00000098020c7220 */ /* 0x040fe20000410000 */
[C---:B------:R-:W-:Y:S01]  /*7f70*/  HMMA.16816.F32 R8, R160.reuse, R14, R8 ;  /* 0x0000000ea008723c */ /* 0x040fe20000001808 */
[----:B------:R-:W2:Y:S03]  /*7f80*/  MUFU.EX2 R194, R194 ;  /* 0x000000c200c27308 */ /* 0x000ea60000000800 */
[----:B------:R-:W-:Y:S02]  /*7f90*/  FMUL.FTZ R13, R2, R153 ;  /* 0x00000099020d7220 */ /* 0x000fe40000410000 */
[C---:B------:R-:W-:Y:S02]  /*7fa0*/  FMUL.FTZ R55, R0.reuse, R55 ;  /* 0x0000003700377220 */ /* 0x040fe40000410000 */
[C---:B------:R-:W-:Y:S03]  /*7fb0*/  FMUL.FTZ R14, R0.reuse, R154 ;  /* 0x0000009a000e7220 */ /* 0x040fe60000410000 */
[----:B------:R-:W-:Y:S01]  /*7fc0*/  MUFU.EX2 R196, R196 ;  /* 0x000000c400c47308 */ /* 0x000fe20000000800 */
[----:B------:R-:W-:Y:S02]  /*7fd0*/  FMUL.FTZ R15, R0, R155 ;  /* 0x0000009b000f7220 */ /* 0x000fe40000410000 */
[----:B------:R-:W3:Y:S01]  /*7fe0*/  LDSM.16.MT88.4 R152, [R228+0x10000] ;  /* 0x01000000e498783b */ /* 0x000ee20000004200 */
[C---:B------:R-:W-:Y:S02]  /*7ff0*/  FMUL.FTZ R56, R2.reuse, R56 ;  /* 0x0000003802387220 */ /* 0x040fe40000410000 */
[----:B------:R-:W-:Y:S02]  /*8000*/  FMUL.FTZ R57, R2, R57 ;  /* 0x0000003902397220 */ /* 0x000fe40000410000 */
[C---:B------:R-:W-:Y:S02]  /*8010*/  HMMA.16816.F32 R12, R160.reuse, R20, R12 ;  /* 0x00000014a00c723c */ /* 0x040fe4000000180c */
[----:B------:R-:W4:Y:S01]  /*8020*/  MUFU.EX2 R195, R195 ;  /* 0x000000c300c37308 */ /* 0x000f220000000800 */
[C---:B------:R-:W-:Y:S02]  /*8030*/  FMUL.FTZ R58, R0.reuse, R58 ;  /* 0x0000003a003a7220 */ /* 0x040fe40000410000 */
[----:B------:R-:W-:Y:S02]  /*8040*/  FMUL.FTZ R59, R0, R59 ;  /* 0x0000003b003b7220 */ /* 0x000fe40000410000 */
[C---:B------:R-:W-:Y:S01]  /*8050*/  FMUL.FTZ R20, R2.reuse, R144 ;  /* 0x0000009002147220 */ /* 0x040fe20000410000 */
[C---:B------:R-:W-:Y:S04]  /*8060*/  HMMA.16816.F32 R16, R160.reuse, R22, R16 ;  /* 0x00000016a010723c */ /* 0x040fe80000001810 */
[C---:B------:R-:W-:Y:S01]  /*8070*/  FMUL.FTZ R21, R2.reuse, R145 ;  /* 0x0000009102157220 */ /* 0x040fe20000410000 */
[----:B------:R-:W-:Y:S01]  /*8080*/  MUFU.EX2 R197, R197 ;  /* 0x000000c500c57308 */ /* 0x000fe20000000800 */
[----:B------:R-:W-:Y:S02]  /*8090*/  FMUL.FTZ R60, R2, R60 ;  /* 0x0000003c023c7220 */ /* 0x000fe40000410000 */
[C---:B------:R-:W-:Y:S04]  /*80a0*/  FMUL.FTZ R22, R0.reuse, R146 ;  /* 0x0000009200167220 */ /* 0x040fe80000410000 */
[----:B------:R-:W-:Y:S02]  /*80b0*/  FMUL.FTZ R23, R0, R147 ;  /* 0x0000009300177220 */ /* 0x000fe40000410000 */
[----:B------:R-:W5:Y:S01]  /*80c0*/  LDSM.16.MT88.4 R144, [R232+0x12000] ;  /* 0x01200000e890783b */ /* 0x000f620000004200 */
[----:B------:R-:W-:Y:S01]  /*80d0*/  FMUL.FTZ R61, R2, R61 ;  /* 0x0000003d023d7220 */ /* 0x000fe20000410000 */
[----:B------:R-:W1:Y:S01]  /*80e0*/  MUFU.EX2 R198, R198 ;  /* 0x000000c600c67308 */ /* 0x000e620000000800 */
[C---:B------:R-:W-:Y:S02]  /*80f0*/  FMUL.FTZ R62, R0.reuse, R62 ;  /* 0x0000003e003e7220 */ /* 0x040fe40000410000 */
[C---:B------:R-:W-:Y:S03]  /*8100*/  HMMA.16816.F32 R20, R160.reuse, R28, R20 ;  /* 0x0000001ca014723c */ /* 0x040fe60000001814 */
[----:B------:R-:W-:Y:S02]  /*8110*/  FMUL.FTZ R63, R0, R63 ;  /* 0x0000003f003f7220 */ /* 0x000fe40000410000 */
[C---:B------:R-:W-:Y:S02]  /*8120*/  FMUL.FTZ R64, R2.reuse, R64 ;  /* 0x0000004002407220 */ /* 0x040fe40000410000 */
[C---:B------:R-:W-:Y:S01]  /*8130*/  FMUL.FTZ R28, R2.reuse, R136 ;  /* 0x00000088021c7220 */ /* 0x040fe20000410000 */
[C---:B------:R-:W-:Y:S01]  /*8140*/  HMMA.16816.F32 R24, R160.reuse, R30, R24 ;  /* 0x0000001ea018723c */ /* 0x040fe20000001818 */
[----:B------:R-:W-:Y:S03]  /*8150*/  MUFU.EX2 R207, R207 ;  /* 0x000000cf00cf7308 */ /* 0x000fe60000000800 */
[C---:B------:R-:W-:Y:S02]  /*8160*/  FMUL.FTZ R29, R2.reuse, R137 ;  /* 0x00000089021d7220 */ /* 0x040fe40000410000 */
[----:B------:R-:W-:Y:S02]  /*8170*/  FMUL.FTZ R65, R2, R65 ;  /* 0x0000004102417220 */ /* 0x000fe40000410000 */
[C---:B------:R-:W-:Y:S04]  /*8180*/  FMUL.FTZ R30, R0.reuse, R138 ;  /* 0x0000008a001e7220 */ /* 0x040fe80000410000 */
[C---:B------:R-:W-:Y:S02]  /*8190*/  FMUL.FTZ R31, R0.reuse, R139 ;  /* 0x0000008b001f7220 */ /* 0x040fe40000410000 */
        /* <DEDUP_REMOVED lines=101> */
[C---:B---3--:R-:W-:Y:S03]  /*87f0*/  HMMA.16816.F32 R124, R160.reuse, R132, R124 ;  /* 0x00000084a07c723c */ /* 0x048fe6000000187c */
[C---:B------:R-:W-:Y:S02]  /*8800*/  FMUL.FTZ R130, R0.reuse, R130 ;  /* 0x0000008200827220 */ /* 0x040fe40000410000 */
[----:B------:R-:W-:Y:S02]  /*8810*/  FMUL.FTZ R131, R0, R131 ;  /* 0x0000008300837220 */ /* 0x000fe40000410000 */
[----:B------:R-:W-:Y:S01]  /*8820*/  F2FP.PACK_AB R132, R192, R191 ;  /* 0x000000bfc084723e */ /* 0x000fe200000000ff */
[--C-:B------:R-:W-:Y:S01]  /*8830*/  FFMA.FTZ R204, R209, c[0x0][0x23c], -R187.reuse ;  /* 0x00008f00d1cc7a23 */ /* 0x100fe200000108bb */
[----:B--2---:R-:W-:Y:S03]  /*8840*/  F2FP.PACK_AB R133, R194, R193 ;  /* 0x000000c1c285723e */ /* 0x004fe600000000ff */
[----:B------:R-:W-:Y:S01]  /*8850*/  HMMA.16816.F32 R128, R160, R134, R128 ;  /* 0x00000086a080723c */ /* 0x000fe20000001880 */
[----:B------:R-:W2:Y:S01]  /*8860*/  LDSM.16.MT88.4 R160, [R229+0x12800] ;  /* 0x01280000e5a0783b */ /* 0x000ea20000004200 */
[----:B------:R-:W-:Y:S01]  /*8870*/  MUFU.EX2 R204, R204 ;  /* 0x000000cc00cc7308 */ /* 0x000fe20000000800 */
[----:B------:R-:W-:Y:S02]  /*8880*/  FFMA.FTZ R205, R210, c[0x0][0x23c], -R187 ;  /* 0x00008f00d2cd7a23 */ /* 0x000fe400000108bb */
[----:B------:R-:W-:Y:S02]  /*8890*/  FFMA.FTZ R206, R208, c[0x0][0x23c], -R177 ;  /* 0x00008f00d0ce7a23 */ /* 0x000fe400000108b1 */
[----:B----4-:R-:W-:Y:S01]  /*88a0*/  F2FP.PACK_AB R134, R195, R196 ;  /* 0x000000c4c386723e */ /* 0x010fe200000000ff */
[----:B------:R-:W-:Y:S01]  /*88b0*/  FFMA.FTZ R208, R178, c[0x0][0x23c], -R187 ;  /* 0x00008f00b2d07a23 */ /* 0x000fe200000108bb */
[----:B------:R-:W-:Y:S03]  /*88c0*/  F2FP.PACK_AB R135, R198, R197 ;  /* 0x000000c5c687723e */ /* 0x000fe600000000ff */
[----:B------:R-:W-:Y:S01]  /*88d0*/  FFMA.FTZ R202, R202, c[0x0][0x23c], -R177 ;  /* 0x00008f00caca7a23 */ /* 0x000fe200000108b1 */
[----:B------:R-:W-:Y:S01]  /*88e0*/  MUFU.EX2 R205, R205 ;  /* 0x000000cd00cd7308 */ /* 0x000fe20000000800 */
[--C-:B------:R-:W-:Y:S02]  /*88f0*/  FFMA.FTZ R203, R203, c[0x0][0x23c], -R187.reuse ;  /* 0x00008f00cbcb7a23 */ /* 0x100fe400000108bb */
[C---:B-----5:R-:W-:Y:S05]  /*8900*/  HMMA.16816.F32 R4, R132.reuse, R140, R4 ;  /* 0x0000008c8404723c */ /* 0x060fea0000001804 */
[----:B------:R-:W-:Y:S02]  /*8910*/  FFMA.FTZ R201, R201, c[0x0][0x23c], -R187 ;  /* 0x00008f00c9c97a23 */ /* 0x000fe400000108bb */
[--C-:B------:R-:W-:Y:S01]  /*8920*/  FFMA.FTZ R200, R200, c[0x0][0x23c], -R177.reuse ;  /* 0x00008f00c8c87a23 */ /* 0x100fe200000108b1 */
[C---:B------:R-:W-:Y:S01]  /*8930*/  HMMA.16816.F32 R8, R132.reuse, R142, R8 ;  /* 0x0000008e8408723c */ /* 0x040fe20000001808 */
[----:B------:R-:W3:Y:S01]  /*8940*/  LDSM.16.MT88.4 R140, [R228+0x12800] ;  /* 0x01280000e48c783b */ /* 0x000ee20000004200 */
[----:B------:R-:W4:Y:S02]  /*8950*/  MUFU.EX2 R206, R206 ;  /* 0x000000ce00ce7308 */ /* 0x000f240000000800 */
[----:B------:R-:W-:Y:S02]  /*8960*/  FFMA.FTZ R199, R199, c[0x0][0x23c], -R177 ;  /* 0x00008f00c7c77a23 */ /* 0x000fe400000108b1 */
[--C-:B------:R-:W-:Y:S02]  /*8970*/  FFMA.FTZ R189, R189, c[0x0][0x23c], -R187.reuse ;  /* 0x00008f00bdbd7a23 */ /* 0x100fe400000108bb */
[C---:B-1----:R-:W-:Y:S04]  /*8980*/  HMMA.16816.F32 R12, R132.reuse, R136, R12 ;  /* 0x00000088840c723c */ /* 0x042fe8000000180c */
[--C-:B------:R-:W-:Y:S01]  /*8990*/  FFMA.FTZ R190, R190, c[0x0][0x23c], -R187.reuse ;  /* 0x00008f00bebe7a23 */ /* 0x100fe200000108bb */
[----:B------:R-:W1:Y:S01]  /*89a0*/  MUFU.EX2 R202, R202 ;  /* 0x000000ca00ca7308 */ /* 0x000e620000000800 */
[----:B------:R-:W-:Y:S02]  /*89b0*/  FFMA.FTZ R187, R176, c[0x0][0x23c], -R187 ;  /* 0x00008f00b0bb7a23 */ /* 0x000fe400000108bb */
[C---:B------:R-:W-:Y:S01]  /*89c0*/  HMMA.16816.F32 R16, R132.reuse, R138, R16 ;  /* 0x0000008a8410723c */ /* 0x040fe20000001810 */
[----:B------:R-:W5:Y:S03]  /*89d0*/  LDSM.16.MT88.4 R136, [R229+0x14800] ;  /* 0x01480000e588783b */ /* 0x000f660000004200 */
[--C-:B------:R-:W-:Y:S02]  /*89e0*/  FFMA.FTZ R188, R188, c[0x0][0x23c], -R177.reuse ;  /* 0x00008f00bcbc7a23 */ /* 0x100fe400000108b1 */
[--C-:B------:R-:W-:Y:S01]  /*89f0*/  FFMA.FTZ R166, R166, c[0x0][0x23c], -R177.reuse ;  /* 0x00008f00a6a67a23 */ /* 0x100fe200000108b1 */
[----:B------:R-:W-:Y:S01]  /*8a00*/  MUFU.EX2 R203, R203 ;  /* 0x000000cb00cb7308 */ /* 0x000fe20000000800 */
[C---:B------:R-:W-:Y:S04]  /*8a10*/  HMMA.16816.F32 R20, R132.reuse, R144, R20 ;  /* 0x000000908414723c */ /* 0x040fe80000001814 */
[----:B------:R-:W-:Y:S02]  /*8a20*/  FFMA.FTZ R177, R165, c[0x0][0x23c], -R177 ;  /* 0x00008f00a5b17a23 */ /* 0x000fe400000108b1 */
[----:B------:R-:W-:Y:S01]  /*8a30*/  FFMA.FTZ R186, R2, R252, R186 ;  /* 0x000000fc02ba7223 */ /* 0x000fe200000100ba */
[----:B------:R-:W-:Y:S01]  /*8a40*/  MOV R2, R164 ;  /* 0x000000a400027202 */ /* 0x000fe20000000f00 */
[C---:B------:R-:W-:Y:S01]  /*8a50*/  HMMA.16816.F32 R24, R132.reuse, R146, R24 ;  /* 0x000000928418723c */ /* 0x040fe20000001818 */
[----:B------:R-:W1:Y:S01]  /*8a60*/  LDSM.16.MT88.4 R144, [R228+0x14800] ;  /* 0x01480000e490783b */ /* 0x000e620000004200 */
[----:B------:R2:W-:Y:S02]  /*8a70*/  MUFU.EX2 R165, R177 ;  /* 0x000000b100a57308 */ /* 0x0005e40000000800 */
[----:B------:R-:W-:Y:S01]  /*8a80*/  FFMA.FTZ R182, R0, R251, R182 ;  /* 0x000000fb00b67223 */ /* 0x000fe200000100b6 */
[----:B------:R-:W-:Y:S01]  /*8a90*/  IADD3 R0, R250, -0x1, RZ ;  /* 0xfffffffffa007810 */ /* 0x000fe20007ffe0ff */
[----:B------:R-:W-:Y:S02]  /*8aa0*/  FADD.FTZ R186, R185, R186 ;  /* 0x000000bab9ba7221 */ /* 0x000fe40000010000 */
[C---:B------:R-:W-:Y:S04]  /*8ab0*/  HMMA.16816.F32 R28, R132.reuse, R148, R28 ;  /* 0x00000094841c723c */ /* 0x040fe8000000181c */
[----:B------:R-:W1:Y:S01]  /*8ac0*/  MUFU.EX2 R201, R201 ;  /* 0x000000c900c97308 */ /* 0x000e620000000800 */
[----:B------:R-:W-:Y:S01]  /*8ad0*/  FADD.FTZ R182, R181, R182 ;  /* 0x000000b6b5b67221 */ /* 0x000fe20000010000 */
[----:B------:R-:W-:Y:S01]  /*8ae0*/  MOV R250, R0 ;  /* 0x0000000000fa7202 */ /* 0x000fe20000000f00 */
[----:B------:R-:W-:Y:S01]  /*8af0*/  FADD.FTZ R184, R184, R186 ;  /* 0x000000bab8b87221 */ /* 0x000fe20000010000 */
[C---:B------:R-:W-:Y:S01]  /*8b00*/  HMMA.16816.F32 R32, R132.reuse, R150, R32 ;  /* 0x000000968420723c */ /* 0x040fe20000001820 */
[----:B------:R-:W1:Y:S03]  /*8b10*/  LDSM.16.MT88.4 R148, [R232+0x16800] ;  /* 0x01680000e894783b */ /* 0x000e660000004200 */
[----:B------:R-:W-:Y:S01]  /*8b20*/  FADD.FTZ R182, R180, R182 ;  /* 0x000000b6b4b67221 */ /* 0x000fe20000010000 */
[----:B------:R-:W-:Y:S01]  /*8b30*/  MOV R0, R3 ;  /* 0x0000000300007202 */ /* 0x000fe20000000f00 */
[----:B------:R-:W-:Y:S01]  /*8b40*/  MUFU.EX2 R200, R200 ;  /* 0x000000c800c87308 */ /* 0x000fe20000000800 */
[----:B------:R-:W-:Y:S01]  /*8b50*/  FADD.FTZ R184, R183, R184 ;  /* 0x000000b8b7b87221 */ /* 0x000fe20000010000 */
[C---:B------:R-:W-:Y:S01]  /*8b60*/  HMMA.16816.F32 R36, R132.reuse, R152, R36 ;  /* 0x000000988424723c */ /* 0x040fe20000001824 */
[----:B--2---:R-:W-:Y:S03]  /*8b70*/  LDSM.16.MT88.4 R176, [R232+0x15800] ;  /* 0x01580000e8b0783b */ /* 0x004fe60000004200 */
[----:B------:R-:W-:Y:S02]  /*8b80*/  FADD.FTZ R167, R167, R182 ;  /* 0x000000b6a7a77221 */ /* 0x000fe40000010000 */
[----:B------:R-:W-:Y:S02]  /*8b90*/  FADD.FTZ R191, R191, R184 ;  /* 0x000000b8bfbf7221 */ /* 0x000fe40000010000 */
[C---:B------:R-:W-:Y:S01]  /*8ba0*/  HMMA.16816.F32 R40, R132.reuse, R154, R40 ;  /* 0x0000009a8428723c */ /* 0x040fe20000001828 */
[----:B------:R-:W2:Y:S01]  /*8bb0*/  MUFU.EX2 R199, R199 ;  /* 0x000000c700c77308 */ /* 0x000ea20000000800 */
[----:B------:R-:W-:Y:S02]  /*8bc0*/  LDSM.16.MT88.4 R152, [R232+0x13000] ;  /* 0x01300000e898783b */ /* 0x000fe40000004200 */
[----:B------:R-:W-:Y:S02]  /*8bd0*/  FADD.FTZ R167, R193, R167 ;  /* 0x000000a7c1a77221 */ /* 0x000fe40000010000 */
[----:B------:R-:W-:Y:S02]  /*8be0*/  FADD.FTZ R191, R192, R191 ;  /* 0x000000bfc0bf7221 */ /* 0x000fe40000010000 */
[C---:B------:R-:W-:Y:S03]  /*8bf0*/  HMMA.16816.F32 R44, R132.reuse, R156, R44 ;  /* 0x0000009c842c723c */ /* 0x040fe6000000182c */
[----:B------:R-:W-:Y:S01]  /*8c00*/  MUFU.EX2 R189, R189 ;  /* 0x000000bd00bd7308 */ /* 0x000fe20000000800 */
[----:B------:R-:W-:Y:S02]  /*8c10*/  FADD.FTZ R194, R194, R167 ;  /* 0x000000a7c2c27221 */ /* 0x000fe40000010000 */
[----:B------:R-:W-:Y:S02]  /*8c20*/  FADD.FTZ R196, R196, R191 ;  /* 0x000000bfc4c47221 */ /* 0x000fe40000010000 */
[C---:B------:R-:W-:Y:S01]  /*8c30*/  HMMA.16816.F32 R48, R132.reuse, R158, R48 ;  /* 0x0000009e8430723c */ /* 0x040fe20000001830 */
[----:B------:R-:W-:Y:S03]  /*8c40*/  LDSM.16.MT88.4 R156, [R230+0x13000] ;  /* 0x01300000e69c783b */ /* 0x000fe60000004200 */
[----:B------:R-:W-:Y:S01]  /*8c50*/  FADD.FTZ R194, R197, R194 ;  /* 0x000000c2c5c27221 */ /* 0x000fe20000010000 */
[----:B------:R-:W-:Y:S01]  /*8c60*/  MUFU.EX2 R190, R190 ;  /* 0x000000be00be7308 */ /* 0x000fe20000000800 */
[----:B------:R-:W-:Y:S02]  /*8c70*/  FADD.FTZ R196, R195, R196 ;  /* 0x000000c4c3c47221 */ /* 0x000fe40000010000 */
[C---:B------:R-:W-:Y:S04]  /*8c80*/  HMMA.16816.F32 R52, R132.reuse, R160, R52 ;  /* 0x000000a08434723c */ /* 0x040fe80000001834 */
[----:B------:R-:W-:Y:S03]  /*8c90*/  FADD.FTZ R198, R198, R194 ;  /* 0x000000c2c6c67221 */ /* 0x000fe60000010000 */
[----:B------:R-:W1:Y:S01]  /*8ca0*/  MUFU.EX2 R188, R188 ;  /* 0x000000bc00bc7308 */ /* 0x000e620000000800 */
[C---:B------:R-:W-:Y:S01]  /*8cb0*/  HMMA.16816.F32 R56, R132.reuse, R162, R56 ;  /* 0x000000a28438723c */ /* 0x040fe20000001838 */
[----:B------:R-:W-:Y:S03]  /*8cc0*/  LDSM.16.MT88.4 R160, [R229+0x13000] ;  /* 0x01300000e5a0783b */ /* 0x000fe60000004200 */
[----:B----4-:R-:W-:Y:S04]  /*8cd0*/  FADD.FTZ R198, R206, R198 ;  /* 0x000000c6cec67221 */ /* 0x010fe80000010000 */
[C---:B---3--:R-:W-:Y:S01]  /*8ce0*/  HMMA.16816.F32 R60, R132.reuse, R140, R60 ;  /* 0x0000008c843c723c */ /* 0x048fe2000000183c */
[----:B------:R-:W-:Y:S07]  /*8cf0*/  MUFU.EX2 R208, R208 ;  /* 0x000000d000d07308 */ /* 0x000fee0000000800 */
[C---:B------:R-:W-:Y:S01]  /*8d00*/  HMMA.16816.F32 R64, R132.reuse, R142, R64 ;  /* 0x0000008e8440723c */ /* 0x040fe20000001840 */
[----:B------:R-:W3:Y:S02]  /*8d10*/  LDSM.16.MT88.4 R140, [R230+0x16800] ;  /* 0x01680000e68c783b */ /* 0x000ee40000004200 */
[----:B------:R-:W-:Y:S05]  /*8d20*/  MUFU.EX2 R187, R187 ;  /* 0x000000bb00bb7308 */ /* 0x000fea0000000800 */
[C---:B------:R-:W-:Y:S05]  /*8d30*/  HMMA.16816.F32 R68, R132.reuse, R168, R68 ;  /* 0x000000a88444723c */ /* 0x040fea0000001844 */
[----:B------:R-:W4:Y:S03]  /*8d40*/  MUFU.EX2 R166, R166 ;  /* 0x000000a600a67308 */ /* 0x000f260000000800 */
[C---:B------:R-:W-:Y:S01]  /*8d50*/  HMMA.16816.F32 R72, R132.reuse, R170, R72 ;  /* 0x000000aa8448723c */ /* 0x040fe20000001848 */
[----:B------:R-:W-:Y:S07]  /*8d60*/  LDSM.16.MT88.4 R168, [R228+0x13000] ;  /* 0x01300000e4a8783b */ /* 0x000fee0000004200 */
        /* <DEDUP_REMOVED lines=15> */
[C---:B-----5:R-:W-:Y:S08]  /*8e60*/  HMMA.16816.F32 R116, R132.reuse, R136, R116 ;  /* 0x000000888474723c */ /* 0x060ff00000001874 */
[C---:B------:R-:W-:Y:S01]  /*8e70*/  HMMA.16816.F32 R120, R132.reuse, R138, R120 ;  /* 0x0000008a8478723c */ /* 0x040fe20000001878 */
[----:B------:R-:W5:Y:S07]  /*8e80*/  LDSM.16.MT88.4 R136, [R229+0x11000] ;  /* 0x01100000e588783b */ /* 0x000f6e0000004200 */
[C---:B-1----:R-:W-:Y:S08]  /*8e90*/  HMMA.16816.F32 R124, R132.reuse, R144, R124 ;  /* 0x00000090847c723c */ /* 0x042ff0000000187c */
[----:B------:R-:W-:Y:S01]  /*8ea0*/  HMMA.16816.F32 R128, R132, R146, R128 ;  /* 0x000000928480723c */ /* 0x000fe20000001880 */
[----:B------:R-:W1:Y:S06]  /*8eb0*/  LDSM.16.MT88.4 R144, [R228+0x11000] ;  /* 0x01100000e490783b */ /* 0x000e6c0000004200 */
[----:B------:R-:W-:Y:S01]  /*8ec0*/  F2FP.PACK_AB R132, R205, R204 ;  /* 0x000000cccd84723e */ /* 0x000fe200000000ff */
[----:B------:R-:W-:Y:S01]  /*8ed0*/  FADD.FTZ R204, R204, R196 ;  /* 0x000000c4cccc7221 */ /* 0x000fe20000010000 */
[C---:B------:R-:W-:Y:S03]  /*8ee0*/  F2FP.PACK_AB R133, R202.reuse, R206 ;  /* 0x000000ceca85723e */ /* 0x040fe600000000ff */
[----:B------:R-:W-:Y:S01]  /*8ef0*/  F2FP.PACK_AB R134, R201, R203 ;  /* 0x000000cbc986723e */ /* 0x000fe200000000ff */
[----:B------:R-:W-:Y:S01]  /*8f00*/  FADD.FTZ R204, R205, R204 ;  /* 0x000000cccdcc7221 */ /* 0x000fe20000010000 */
[----:B--2---:R-:W-:Y:S01]  /*8f10*/  F2FP.PACK_AB R135, R199, R200 ;  /* 0x000000c8c787723e */ /* 0x004fe200000000ff */
[----:B------:R-:W-:Y:S02]  /*8f20*/  FADD.FTZ R202, R202, R198 ;  /* 0x000000c6caca7221 */ /* 0x000fe40000010000 */
[----:B------:R-:W-:Y:S02]  /*8f30*/  FADD.FTZ R203, R203, R204 ;  /* 0x000000cccbcb7221 */ /* 0x000fe40000010000 */
[----:B------:R-:W-:Y:S02]  /*8f40*/  FADD.FTZ R202, R200, R202 ;  /* 0x000000cac8ca7221 */ /* 0x000fe40000010000 */
[C---:B---3--:R-:W-:Y:S03]  /*8f50*/  HMMA.16816.F32 R4, R132.reuse, R140, R4 ;  /* 0x0000008c8404723c */ /* 0x048fe60000001804 */
[----:B------:R-:W-:Y:S02]  /*8f60*/  FADD.FTZ R203, R201, R203 ;  /* 0x000000cbc9cb7221 */ /* 0x000fe40000010000 */
[----:B------:R-:W-:Y:S03]  /*8f70*/  FADD.FTZ R199, R199, R202 ;  /* 0x000000cac7c77221 */ /* 0x000fe60000010000 */
[C---:B------:R-:W-:Y:S01]  /*8f80*/  HMMA.16816.F32 R8, R132.reuse, R142, R8 ;  /* 0x0000008e8408723c */ /* 0x040fe20000001808 */
[----:B------:R-:W2:Y:S03]  /*8f90*/  LDSM.16.MT88.4 R140, [R230+0x15000] ;  /* 0x01500000e68c783b */ /* 0x000ea60000004200 */
[----:B------:R-:W-:Y:S04]  /*8fa0*/  FADD.FTZ R199, R188, R199 ;  /* 0x000000c7bcc77221 */ /* 0x000fe80000010000 */
[C---:B------:R-:W-:Y:S04]  /*8fb0*/  HMMA.16816.F32 R12, R132.reuse, R148, R12 ;  /* 0x00000094840c723c */ /* 0x040fe8000000180c */
[----:B------:R-:W-:Y:S04]  /*8fc0*/  FADD.FTZ R199, R207, R199 ;  /* 0x000000c7cfc77221 */ /* 0x000fe80000010000 */
[C---:B------:R-:W-:Y:S01]  /*8fd0*/  HMMA.16816.F32 R16, R132.reuse, R150, R16 ;  /* 0x000000968410723c */ /* 0x040fe20000001810 */
[----:B------:R-:W-:Y:S03]  /*8fe0*/  LDSM.16.MT88.4 R148, [R232+0x17000] ;  /* 0x01700000e894783b */ /* 0x000fe60000004200 */
[----:B----4-:R-:W-:Y:S04]  /*8ff0*/  FADD.FTZ R199, R166, R199 ;  /* 0x000000c7a6c77221 */ /* 0x010fe80000010000 */
[C---:B-----5:R-:W-:Y:S04]  /*9000*/  HMMA.16816.F32 R20, R132.reuse, R136, R20 ;  /* 0x000000888414723c */ /* 0x060fe80000001814 */
[----:B------:R-:W-:Y:S04]  /*9010*/  FADD.FTZ R251, R165, R199 ;  /* 0x000000c7a5fb7221 */ /* 0x000fe80000010000 */
        /* <DEDUP_REMOVED lines=13> */
[C---:B------:R-:W-:Y:S01]  /*90f0*/  F2FP.PACK_AB R168, R190.reuse, R189 ;  /* 0x000000bdbea8723e */ /* 0x040fe200000000ff */
[C---:B------:R-:W-:Y:S04]  /*9100*/  HMMA.16816.F32 R64, R132.reuse, R170, R64 ;  /* 0x000000aa8440723c */ /* 0x040fe80000001840 */
[----:B------:R-:W-:Y:S01]  /*9110*/  F2FP.PACK_AB R169, R207, R188 ;  /* 0x000000bccfa9723e */ /* 0x000fe200000000ff */
[----:B------:R-:W-:Y:S02]  /*9120*/  FADD.FTZ R189, R189, R203 ;  /* 0x000000cbbdbd7221 */ /* 0x000fe40000010000 */
[----:B------:R-:W-:Y:S01]  /*9130*/  F2FP.PACK_AB R170, R187, R208 ;  /* 0x000000d0bbaa723e */ /* 0x000fe200000000ff */
[C---:B------:R-:W-:Y:S04]  /*9140*/  HMMA.16816.F32 R68, R132.reuse, R172, R68 ;  /* 0x000000ac8444723c */ /* 0x040fe80000001844 */
[----:B------:R-:W-:Y:S01]  /*9150*/  F2FP.PACK_AB R171, R165, R166 ;  /* 0x000000a6a5ab723e */ /* 0x000fe200000000ff */
[----:B------:R-:W-:Y:S03]  /*9160*/  FADD.FTZ R189, R190, R189 ;  /* 0x000000bdbebd7221 */ /* 0x000fe60000010000 */
[C---:B------:R-:W-:Y:S01]  /*9170*/  HMMA.16816.F32 R72, R132.reuse, R174, R72 ;  /* 0x000000ae8448723c */ /* 0x040fe20000001848 */
[----:B------:R-:W-:Y:S03]  /*9180*/  LDSM.16.MT88.4 R172, [R228+0x11800] ;  /* 0x01180000e4ac783b */ /* 0x000fe60000004200 */
[----:B------:R-:W-:Y:S04]  /*9190*/  FADD.FTZ R189, R208, R189 ;  /* 0x000000bdd0bd7221 */ /* 0x000fe80000010000 */
[C---:B--2---:R-:W-:Y:S04]  /*91a0*/  HMMA.16816.F32 R76, R132.reuse, R140, R76 ;  /* 0x0000008c844c723c */ /* 0x044fe8000000184c */
[----:B------:R-:W-:Y:S04]  /*91b0*/  FADD.FTZ R252, R187, R189 ;  /* 0x000000bdbbfc7221 */ /* 0x000fe80000010000 */
        /* <DEDUP_REMOVED lines=15> */
[C---:B------:R-:W-:Y:S08]  /*92b0*/  HMMA.16816.F32 R120, R132.reuse, R138, R120 ;  /* 0x0000008a8478723c */ /* 0x040ff00000001878 */
[C---:B-1----:R-:W-:Y:S08]  /*92c0*/  HMMA.16816.F32 R124, R132.reuse, R144, R124 ;  /* 0x00000090847c723c */ /* 0x042ff0000000187c */
[----:B------:R-:W-:Y:S08]  /*92d0*/  HMMA.16816.F32 R128, R132, R146, R128 ;  /* 0x000000928480723c */ /* 0x000ff00000001880 */
[C---:B------:R-:W-:Y:S01]  /*92e0*/  HMMA.16816.F32 R160, R168.reuse, R156, R4 ;  /* 0x0000009ca8a0723c */ /* 0x040fe20000001804 */
[----:B------:R-:W1:Y:S07]  /*92f0*/  LDSM.16.MT88.4 R4, [R232+0x13800] ;  /* 0x01380000e804783b */ /* 0x000e6e0000004200 */
[C---:B------:R-:W-:Y:S01]  /*9300*/  HMMA.16816.F32 R156, R168.reuse, R158, R8 ;  /* 0x0000009ea89c723c */ /* 0x040fe20000001808 */
[----:B------:R-:W3:Y:S07]  /*9310*/  LDSM.16.MT88.4 R8, [R230+0x13800] ;  /* 0x01380000e608783b */ /* 0x000eee0000004200 */
[C---:B----4-:R-:W-:Y:S01]  /*9320*/  HMMA.16816.F32 R152, R168.reuse, R148, R12 ;  /* 0x00000094a898723c */ /* 0x050fe2000000180c */
        /* <DEDUP_REMOVED lines=39> */
.L_x_3958:
[----:B------:R-:W1:Y:S01]  /*95a0*/  SHFL.BFLY PT, R2, R252, 0x2, 0x1f ;  /* 0x0c401f00fc027f89 */ /* 0x000e6200000e0000 */
[----:B------:R-:W-:Y:S01]  /*95b0*/  MOV R4, 0x3f800000 ;  /* 0x3f80000000047802 */ /* 0x000fe20000000f00 */
[----:B------:R-:W2:Y:S01]  /*95c0*/  LDC.U8 R17, c[0x0][0x328] ;  /* 0x0000ca00ff117b82 */ /* 0x000ea20000000000 */
[----:B------:R-:W-:Y:S01]  /*95d0*/  MOV R5, 0x3f800000 ;  /* 0x3f80000000057802 */ /* 0x000fe20000000f00 */
[----:B------:R-:W3:Y:S01]  /*95e0*/  SHFL.BFLY PT, R0, R251, 0x2, 0x1f ;  /* 0x0c401f00fb007f89 */ /* 0x000ee200000e0000 */
[----:B------:R-:W-:Y:S03]  /*95f0*/  BSSY B0, `(.L_x_3963) ;  /* 0x000016f000007945 */ /* 0x000fe60003800000 */
[----:B------:R-:W4:Y:S01]  /*9600*/  S2R R6, SR_TID.X ;  /* 0x0000000000067919 */ /* 0x000f220000002100 */
[----:B-1----:R-:W-:-:S02]  /*9610*/  FADD.FTZ R252, R2, R252 ;  /* 0x000000fc02fc7221 */ /* 0x002fc40000010000 */
[----:B---3--:R-:W-:-:S03]  /*9620*/  FADD.FTZ R251, R0, R251 ;  /* 0x000000fb00fb7221 */ /* 0x008fc60000010000 */
[----:B------:R-:W1:Y:S01]  /*9630*/  SHFL.BFLY PT, R2, R252, 0x1, 0x1f ;  /* 0x0c201f00fc027f89 */ /* 0x000e6200000e0000 */
[----:B----4-:R-:W-:-:S03]  /*9640*/  SHF.R.S32.HI R7, RZ, 0x1f, R6 ;  /* 0x0000001fff077819 */ /* 0x010fc60000011406 */
[----:B------:R-:W3:Y:S01]  /*9650*/  SHFL.BFLY PT, R0, R251, 0x1, 0x1f ;  /* 0x0c201f00fb007f89 */ /* 0x000ee200000e0000 */
[CC--:B------:R-:W-:Y:S02]  /*9660*/  LEA.HI R8, R7.reuse, R6.reuse, RZ, 0x2 ;  /* 0x0000000607087211 */ /* 0x0c0fe400078f10ff */
[----:B------:R-:W-:Y:S02]  /*9670*/  LEA.HI R7, R7, R6, RZ, 0x5 ;  /* 0x0000000607077211 */ /* 0x000fe400078f28ff */
[--C-:B------:R-:W-:Y:S02]  /*9680*/  SHF.R.S32.HI R10, RZ, 0x2, R8.reuse ;  /* 0x00000002ff0a7819 */ /* 0x100fe40000011408 */
[----:B------:R-:W-:Y:S02]  /*9690*/  SHF.R.S32.HI R9, RZ, 0x1f, R8 ;  /* 0x0000001fff097819 */ /* 0x000fe40000011408 */
[----:B------:R-:W-:Y:S02]  /*96a0*/  LOP3.LUT R8, R8, 0x3ffffffc, RZ, 0xc0, !PT ;  /* 0x3ffffffc08087812 */ /* 0x000fe400078ec0ff */
[----:B------:R-:W-:-:S02]  /*96b0*/  LEA.HI R9, R9, R10, RZ, 0x3 ;  /* 0x0000000a09097211 */ /* 0x000fc400078f18ff */
[----:B------:R-:W-:Y:S02]  /*96c0*/  IADD3 R8, -R8, R6, RZ ;  /* 0x0000000608087210 */ /* 0x000fe40007ffe1ff */
[----:B------:R-:W-:Y:S01]  /*96d0*/  LOP3.LUT R9, R9, 0xfffffff8, RZ, 0xc0, !PT ;  /* 0xfffffff809097812 */ /* 0x000fe200078ec0ff */
[----:B-1----:R-:W-:-:S03]  /*96e0*/  FADD.FTZ R2, R252, R2 ;  /* 0x00000002fc027221 */ /* 0x002fc60000010000 */
[----:B------:R-:W-:Y:S02]  /*96f0*/  IADD3 R9, R10, -R9, RZ ;  /* 0x800000090a097210 */ /* 0x000fe40007ffe0ff */
[----:B------:R-:W-:Y:S01]  /*9700*/  SHF.R.S32.HI R10, RZ, 0x5, R7 ;  /* 0x00000005ff0a7819 */ /* 0x000fe20000011407 */
[----:B---3--:R-:W-:Y:S01]  /*9710*/  FADD.FTZ R0, R251, R0 ;  /* 0x00000000fb007221 */ /* 0x008fe20000010000 */
[----:B------:R-:W-:Y:S02]  /*9720*/  FSETP.NE.FTZ.AND P3, PT, R2, RZ, PT ;  /* 0x000000ff0200720b */ /* 0x000fe40003f75000 */
[----:B------:R-:W-:Y:S02]  /*9730*/  SHF.L.U32 R11, R9, 0x6, RZ ;  /* 0x00000006090b7819 */ /* 0x000fe400000006ff */
[----:B------:R-:W-:Y:S02]  /*9740*/  FSETP.NE.FTZ.AND P0, PT, R0, RZ, PT ;  /* 0x000000ff0000720b */ /* 0x000fe40003f15000 */
[----:B------:R-:W-:-:S02]  /*9750*/  LOP3.LUT R11, R11, 0x1c0, RZ, 0xc0, !PT ;  /* 0x000001c00b0b7812 */ /* 0x000fc400078ec0ff */
[----:B------:R-:W-:Y:S02]  /*9760*/  LOP3.LUT R12, R9, 0x1, RZ, 0xc0, !PT ;  /* 0x00000001090c7812 */ /* 0x000fe400078ec0ff */
[----:B------:R-:W-:Y:S02]  /*9770*/  LEA R8, R10, R8, 0x9 ;  /* 0x000000080a087211 */ /* 0x000fe400078e48ff */
[----:B------:R-:W-:Y:S01]  /*9780*/  LEA.HI R11, R11, R11, RZ, 0x1d ;  /* 0x0000000b0b0b7211 */ /* 0x000fe200078fe8ff */
[----:B------:R-:W1:Y:S01]  /*9790*/  @P3 MUFU.RCP R4, R2 ;  /* 0x0000000200043308 */ /* 0x000e620000001000 */
[----:B------:R-:W-:Y:S02]  /*97a0*/  ISETP.NE.U32.AND P4, PT, R12, 0x1, PT ;  /* 0x000000010c00780c */ /* 0x000fe40003f85070 */
[----:B------:R-:W-:Y:S02]  /*97b0*/  LEA R8, R8, R11, 0x1 ;  /* 0x0000000b08087211 */ /* 0x000fe400078e08ff */
[----:B------:R-:W-:-:S02]  /*97c0*/  R2P PR, R9, 0x6 ;  /* 0x0000000609007804 */ /* 0x000fc40000000000 */
[----:B------:R-:W-:Y:S01]  /*97d0*/  SHF.L.U32 R8, R8, 0x1, RZ ;  /* 0x0000000108087819 */ /* 0x000fe200000006ff */
[----:B------:R-:W3:Y:S01]  /*97e0*/  @P0 MUFU.RCP R5, R0 ;  /* 0x0000000000050308 */ /* 0x000ee20000001000 */
[----:B------:R-:W-:Y:S02]  /*97f0*/  MOV R11, 0x20 ;  /* 0x00000020000b7802 */ /* 0x000fe40000000f00 */
[C---:B------:R-:W-:Y:S02]  /*9800*/  IADD3 R9, R8.reuse, -0x10, RZ ;  /* 0xfffffff008097810 */ /* 0x040fe40007ffe0ff */
[----:B------:R-:W-:Y:S02]  /*9810*/  SEL R11, R11, 0xffffffe0, !P1 ;  /* 0xffffffe00b0b7807 */ /* 0x000fe40004800000 */
[----:B------:R-:W-:Y:S01]  /*9820*/  @P4 IADD3 R9, R8, 0x10, RZ ;  /* 0x0000001008094810 */ /* 0x000fe20007ffe0ff */
[----:B-1----:R-:W-:Y:S01]  /*9830*/  FMUL.FTZ R160, R4, R160 ;  /* 0x000000a004a07220 */ /* 0x002fe20000410000 */
[----:B------:R-:W-:Y:S01]  /*9840*/  IADD3 R12, R8, R11, RZ ;  /* 0x0000000b080c7210 */ /* 0x000fe20007ffe0ff */
[C---:B------:R-:W-:Y:S01]  /*9850*/  FMUL.FTZ R161, R4.reuse, R161 ;  /* 0x000000a104a17220 */ /* 0x040fe20000410000 */
[----:B------:R-:W-:Y:S01]  /*9860*/  IADD3 R11, R11, R9, RZ ;  /* 0x000000090b0b7210 */ /* 0x000fe20007ffe0ff */
[C---:B------:R-:W-:Y:S01]  /*9870*/  FMUL.FTZ R156, R4.reuse, R156 ;  /* 0x0000009c049c7220 */ /* 0x040fe20000410000 */
[----:B--2---:R-:W-:Y:S01]  /*9880*/  ISETP.NE.AND P4, PT, R17, RZ, PT ;  /* 0x000000ff1100720c */ /* 0x004fe20003f85270 */
[C---:B------:R-:W-:Y:S01]  /*9890*/  FMUL.FTZ R157, R4.reuse, R157 ;  /* 0x0000009d049d7220 */ /* 0x040fe20000410000 */
[----:B------:R-:W-:Y:S01]  /*98a0*/  F2FP.PACK_AB R160, R161, R160 ;  /* 0x000000a0a1a0723e */ /* 0x000fe200000000ff */
[----:B------:R-:W-:Y:S01]  /*98b0*/  FMUL.FTZ R152, R4, R152 ;  /* 0x0000009804987220 */ /* 0x000fe20000410000 */
[----:B------:R-:W-:Y:S01]  /*98c0*/  ISETP.NE.OR P1, PT, R240, -0x1, !P4 ;  /* 0xfffffffff000780c */ /* 0x000fe20006725670 */
[C---:B------:R-:W-:Y:S01]  /*98d0*/  FMUL.FTZ R153, R4.reuse, R153 ;  /* 0x0000009904997220 */ /* 0x040fe20000410000 */
[----:B------:R-:W-:Y:S01]  /*98e0*/  F2FP.PACK_AB R156, R157, R156 ;  /* 0x0000009c9d9c723e */ /* 0x000fe200000000ff */
[C---:B------:R-:W-:Y:S01]  /*98f0*/  FMUL.FTZ R148, R4.reuse, R148 ;  /* 0x0000009404947220 */ /* 0x040fe20000410000 */
[----:B------:R-:W-:Y:S01]  /*9900*/  STS [R8], R160 ;  /* 0x000000a008007388 */ /* 0x000fe20000000800 */
[C---:B------:R-:W-:Y:S01]  /*9910*/  FMUL.FTZ R149, R4.reuse, R149 ;  /* 0x0000009504957220 */ /* 0x040fe20000410000 */
[----:B------:R-:W-:Y:S01]  /*9920*/  F2FP.PACK_AB R152, R153, R152 ;  /* 0x000000989998723e */ /* 0x000fe200000000ff */
[C---:B------:R-:W-:Y:S01]  /*9930*/  FMUL.FTZ R144, R4.reuse, R144 ;  /* 0x0000009004907220 */ /* 0x040fe20000410000 */
[----:B------:R-:W-:Y:S01]  /*9940*/  LOP3.LUT R7, R7, 0xffffffe0, RZ, 0xc0, !PT ;  /* 0xffffffe007077812 */ /* 0x000fe200078ec0ff */
[C---:B------:R-:W-:Y:S01]  /*9950*/  FMUL.FTZ R145, R4.reuse, R145 ;  /* 0x0000009104917220 */ /* 0x040fe20000410000 */
[----:B------:R-:W-:Y:S01]  /*9960*/  F2FP.PACK_AB R148, R149, R148 ;  /* 0x000000949594723e */ /* 0x000fe200000000ff */
[C---:B------:R-:W-:Y:S01]  /*9970*/  FMUL.FTZ R140, R4.reuse, R140 ;  /* 0x0000008c048c7220 */ /* 0x040fe20000410000 */
[----:B------:R-:W1:Y:S01]  /*9980*/  @P3 MUFU.LG2 R2, R2 ;  /* 0x0000000200023308 */ /* 0x000e620000000c00 */
[C---:B------:R-:W-:Y:S01]  /*9990*/  FMUL.FTZ R141, R4.reuse, R141 ;  /* 0x0000008d048d7220 */ /* 0x040fe20000410000 */
[----:B------:R-:W-:Y:S01]  /*99a0*/  F2FP.PACK_AB R144, R145, R144 ;  /* 0x000000909190723e */ /* 0x000fe200000000ff */
[C---:B------:R-:W-:Y:S01]  /*99b0*/  FMUL.FTZ R136, R4.reuse, R136 ;  /* 0x0000008804887220 */ /* 0x040fe20000410000 */
[----:B------:R-:W-:Y:S01]  /*99c0*/  IADD3 R7, -R7, R6, RZ ;  /* 0x0000000607077210 */ /* 0x000fe20007ffe1ff */
[C---:B------:R-:W-:Y:S01]  /*99d0*/  FMUL.FTZ R137, R4.reuse, R137 ;  /* 0x0000008904897220 */ /* 0x040fe20000410000 */
[----:B------:R-:W-:Y:S01]  /*99e0*/  F2FP.PACK_AB R140, R141, R140 ;  /* 0x0000008c8d8c723e */ /* 0x000fe200000000ff */
[C---:B------:R-:W-:Y:S01]  /*99f0*/  FMUL.FTZ R132, R4.reuse, R132 ;  /* 0x0000008404847220 */ /* 0x040fe20000410000 */
[----:B------:R-:W2:Y:S01]  /*9a00*/  @P0 MUFU.LG2 R0, R0 ;  /* 0x0000000000000308 */ /* 0x000ea20000000c00 */
[C---:B------:R-:W-:Y:S01]  /*9a10*/  FMUL.FTZ R133, R4.reuse, R133 ;  /* 0x0000008504857220 */ /* 0x040fe20000410000 */
[----:B------:R-:W-:Y:S01]  /*9a20*/  F2FP.PACK_AB R136, R137, R136 ;  /* 0x000000888988723e */ /* 0x000fe200000000ff */
[C---:B------:R-:W-:Y:S01]  /*9a30*/  FMUL.FTZ R36, R4.reuse, R36 ;  /* 0x0000002404247220 */ /* 0x040fe20000410000 */
[----:B------:R-:W-:Y:S01]  /*9a40*/  SHF.R.S32.HI R6, RZ, 0x1f, R7 ;  /* 0x0000001fff067819 */ /* 0x000fe20000011407 */
[C---:B------:R-:W-:Y:S01]  /*9a50*/  FMUL.FTZ R37, R4.reuse, R37 ;  /* 0x0000002504257220 */ /* 0x040fe20000410000 */
[----:B------:R-:W-:Y:S01]  /*9a60*/  F2FP.PACK_AB R132, R133, R132 ;  /* 0x000000848584723e */ /* 0x000fe200000000ff */
[----:B------:R-:W-:Y:S01]  /*9a70*/  FMUL.FTZ R40, R4, R40 ;  /* 0x0000002804287220 */ /* 0x000fe20000410000 */
[----:B------:R-:W-:Y:S01]  /*9a80*/  LEA.HI R6, R6, R7, RZ, 0x2 ;  /* 0x0000000706067211 */ /* 0x000fe200078f10ff */
[C---:B------:R-:W-:Y:S01]  /*9a90*/  FMUL.FTZ R41, R4.reuse, R41 ;  /* 0x0000002904297220 */ /* 0x040fe20000410000 */
[----:B------:R-:W-:Y:S01]  /*9aa0*/  F2FP.PACK_AB R36, R37, R36 ;  /* 0x000000242524723e */ /* 0x000fe200000000ff */
[C---:B------:R-:W-:Y:S01]  /*9ab0*/  FMUL.FTZ R44, R4.reuse, R44 ;  /* 0x0000002c042c7220 */ /* 0x040fe20000410000 */
[----:B------:R-:W-:Y:S01]  /*9ac0*/  SHF.R.S32.HI R6, RZ, 0x2, R6 ;  /* 0x00000002ff067819 */ /* 0x000fe20000011406 */
        /* <DEDUP_REMOVED lines=63> */
[----:B------:R-:W-:Y:S01]  /*9ec0*/  FMUL.FTZ R4, R4, R129 ;  /* 0x0000008104047220 */ /* 0x000fe20000410000 */
[----:B------:R-:W-:Y:S01]  /*9ed0*/  F2FP.PACK_AB R124, R125, R124 ;  /* 0x0000007c7d7c723e */ /* 0x000fe200000000ff */
[----:B---3--:R-:W-:-:S02]  /*9ee0*/  FMUL.FTZ R163, R5, R163 ;  /* 0x000000a305a37220 */ /* 0x008fc40000410000 */
        /* <DEDUP_REMOVED lines=128> */
[----:B------:R-:W-:Y:S01]  /*a6f0*/  F2FP.PACK_AB R126, R127, R126 ;  /* 0x0000007e7f7e723e */ /* 0x000fe200000000ff */
[----:B--2---:R-:W-:Y:S01]  /*a700*/  @P0 FMUL.FTZ R0, R0, 0.69314718246459960938 ;  /* 0x3f31721800000820 */ /* 0x004fe20000410000 */
[----:B------:R-:W-:Y:S01]  /*a710*/  F2FP.PACK_AB R5, R131, R5 ;  /* 0x000000058305723e */ /* 0x000fe200000000ff */
[----:B------:R-:W-:Y:S01]  /*a720*/  STS [R15+0x2000], R60 ;  /* 0x0020003c0f007388 */ /* 0x000fe20000000800 */
[----:B------:R-:W-:-:S03]  /*a730*/  ISETP.NE.AND P2, PT, R240, -0x1, PT ;  /* 0xfffffffff000780c */ /* 0x000fc60003f45270 */
        /* <DEDUP_REMOVED lines=14> */
[----:B-1----:R-:W-:-:S03]  /*a820*/  @P2 IMAD.WIDE.U32 R76, R240, c[0x0][0x1e8], RZ ;  /* 0x00007a00f04c2a25 */ /* 0x002fc600078e00ff */
        /* <DEDUP_REMOVED lines=14> */
[----:B------:R-:W-:Y:S01]  /*a910*/  STS [R13+0x6400], R118 ;  /* 0x006400760d007388 */ /* 0x000fe20000000800 */
[----:B-1----:R-:W-:-:S03]  /*a920*/  @P2 IMAD R9, R240, c[0x0][0x1ec], R77 ;  /* 0x00007b00f0092a24 */ /* 0x002fc600078e024d */
[----:B------:R-:W-:Y:S04]  /*a930*/  STS [R14+0x6000], R120 ;  /* 0x006000780e007388 */ /* 0x000fe80000000800 */
[----:B------:R-:W-:Y:S04]  /*a940*/  STS [R14+0x6400], R122 ;  /* 0x0064007a0e007388 */ /* 0x000fe80000000800 */
[----:B------:R-:W-:Y:S04]  /*a950*/  STS [R15+0x6000], R124 ;  /* 0x0060007c0f007388 */ /* 0x000fe80000000800 */
[----:B------:R-:W-:Y:S01]  /*a960*/  STS [R15+0x6400], R126 ;  /* 0x0064007e0f007388 */ /* 0x000fe20000000800 */
[----:B--2---:R-:W-:-:S02]  /*a970*/  @P2 MOV R11, R76 ;  /* 0x0000004c000b2202 */ /* 0x004fc40000000f00 */
[----:B------:R-:W-:Y:S01]  /*a980*/  SHF.R.S32.HI R76, RZ, 0x1f, R10 ;  /* 0x0000001fff4c7819 */ /* 0x000fe2000001140a */
[----:B------:R-:W-:Y:S03]  /*a990*/  STS [R16+0x6000], R128 ;  /* 0x0060008010007388 */ /* 0x000fe60000000800 */
[-C--:B------:R-:W-:Y:S01]  /*a9a0*/  LEA.HI R76, R76, R10.reuse, RZ, 0x2 ;  /* 0x0000000a4c4c7211 */ /* 0x080fe200078f10ff */
[----:B------:R1:W-:Y:S03]  /*a9b0*/  STS [R16+0x6400], R5 ;  /* 0x0064000510007388 */ /* 0x0003e60000000800 */
[----:B------:R-:W-:Y:S01]  /*a9c0*/  LOP3.LUT R76, R76, 0xffffffc, RZ, 0xc0, !PT ;  /* 0x0ffffffc4c4c7812 */ /* 0x000fe200078ec0ff */
[----:B------:R-:W-:Y:S03]  /*a9d0*/  BAR.SYNC.DEFER_BLOCKING 0x0 ;  /* 0x0000000000007b1d */ /* 0x000fe60000010000 */
[----:B------:R-:W-:-:S03]  /*a9e0*/  IADD3 R76, -R76, R10, RZ ;  /* 0x0000000a4c4c7210 */ /* 0x000fc60007ffe1ff */
[----:B------:R-:W2:Y:S01]  /*a9f0*/  S2R R4, SR_CTAID.Y ;  /* 0x0000000000047919 */ /* 0x000ea20000002600 */
[----:B------:R-:W-:-:S03]  /*aa00*/  LEA R6, R76, R6, 0x4 ;  /* 0x000000064c067211 */ /* 0x000fc600078e20ff */
[----:B-1----:R-:W1:Y:S04]  /*aa10*/  S2R R5, SR_CTAID.Z ;  /* 0x0000000000057919 */ /* 0x002e680000002700 */
[----:B------:R3:W4:Y:S04]  /*aa20*/  LDS.128 R68, [R241] ;  /* 0x00000000f1447984 */ /* 0x0007280000000c00 */
[----:B------:R3:W3:Y:S01]  /*aa30*/  LDS.128 R64, [R241+0x800] ;  /* 0x00080000f1407984 */ /* 0x0006e20000000c00 */
[----:B--2---:R-:W-:Y:S01]  /*aa40*/  @!P2 SHF.R.S32.HI R8, RZ, 0x1f, R4 ;  /* 0x0000001fff08a819 */ /* 0x004fe20000011404 */
[C---:B------:R-:W-:Y:S01]  /*aa50*/  @!P1 IMAD R240, R4.reuse, c[0x0][0x214], RZ ;  /* 0x0000850004f09a24 */ /* 0x040fe200078e02ff */
[----:B------:R-:W-:Y:S01]  /*aa60*/  LOP3.LUT P1, RZ, R7, 0x3, RZ, 0xc0, !PT ;  /* 0x0000000307ff7812 */ /* 0x000fe2000782c0ff */
[----:B------:R2:W2:Y:S01]  /*aa70*/  LDS.128 R60, [R241+0x1000] ;  /* 0x00100000f13c7984 */ /* 0x0004a20000000c00 */
[----:B------:R-:W-:Y:S01]  /*aa80*/  @!P2 IMAD.WIDE.U32 R78, R4, c[0x0][0x1e0], RZ ;  /* 0x00007800044eaa25 */ /* 0x000fe200078e00ff */
[----:B------:R-:W-:-:S02]  /*aa90*/  MOV R7, 0x7f800000 ;  /* 0x7f80000000077802 */ /* 0x000fc40000000f00 */
[----:B------:R2:W2:Y:S01]  /*aaa0*/  LDS.128 R56, [R241+0x1800] ;  /* 0x00180000f1387984 */ /* 0x0004a20000000c00 */
[----:B------:R-:W-:Y:S01]  /*aab0*/  @!P2 IMAD R8, R8, c[0x0][0x1e0], RZ ;  /* 0x000078000808aa24 */ /* 0x000fe200078e02ff */
[----:B------:R-:W-:Y:S01]  /*aac0*/  @!P2 MOV R11, R78 ;  /* 0x0000004e000ba202 */ /* 0x000fe20000000f00 */
[----:B------:R-:W-:Y:S01]  /*aad0*/  @P3 FFMA.FTZ R7, R164, c[0x0][0x238], R2 ;  /* 0x00008e00a4073a23 */ /* 0x000fe20000010002 */
[----:B------:R2:W2:Y:S01]  /*aae0*/  LDS.128 R52, [R241+0x2000] ;  /* 0x00200000f1347984 */ /* 0x0004a20000000c00 */
[----:B------:R-:W-:-:S03]  /*aaf0*/  @!P2 IMAD R8, R4, c[0x0][0x1e4], R8 ;  /* 0x000079000408aa24 */ /* 0x000fc600078e0208 */
[----:B------:R2:W2:Y:S01]  /*ab00*/  LDS.128 R48, [R241+0x2800] ;  /* 0x00280000f1307984 */ /* 0x0004a20000000c00 */
[----:B-1----:R-:W-:Y:S01]  /*ab10*/  @!P4 IMAD R4, R4, c[0x0][0x1c0], R5 ;  /* 0x000070000404ca24 */ /* 0x002fe200078e0205 */
[----:B------:R-:W-:Y:S01]  /*ab20*/  @!P2 IADD3 R9, R79, R8, RZ ;  /* 0x000000084f09a210 */ /* 0x000fe20007ffe0ff */
[----:B------:R-:W-:Y:S01]  /*ab30*/  @P4 IMAD R240, R5, c[0x0][0x234], R240 ;  /* 0x00008d0005f04a24 */ /* 0x000fe200078e02f0 */
[----:B------:R1:W1:Y:S01]  /*ab40*/  LDS.128 R44, [R241+0x3000] ;  /* 0x00300000f12c7984 */ /* 0x0002620000000c00 */
[----:B------:R-:W-:Y:S01]  /*ab50*/  MOV R8, 0x7f800000 ;  /* 0x7f80000000087802 */ /* 0x000fe20000000f00 */
[----:B------:R-:W-:Y:S02]  /*ab60*/  @P0 FFMA.FTZ R8, R3, c[0x0][0x238], R0 ;  /* 0x00008e0003080a23 */ /* 0x000fe40000010000 */
[----:B------:R1:W1:Y:S01]  /*ab70*/  LDS.128 R40, [R241+0x3800] ;  /* 0x00380000f1287984 */ /* 0x0002620000000c00 */
[----:B------:R-:W-:-:S03]  /*ab80*/  @!P4 IMAD R240, R4, c[0x0][0x214], RZ ;  /* 0x0000850004f0ca24 */ /* 0x000fc600078e02ff */
        /* <DEDUP_REMOVED lines=9> */
[----:B--234-:R-:W2:Y:S01]  /*ac20*/  S2R R0, SR_CTAID.X ;  /* 0x0000000000007919 */ /* 0x01cea20000002500 */
[----:B------:R-:W-:-:S02]  /*ac30*/  IADD3 R3, R6, 0x8, RZ ;  /* 0x0000000806037810 */ /* 0x000fc40007ffe0ff */
[-C--:B------:R-:W-:Y:S02]  /*ac40*/  ISETP.GE.AND P2, PT, R6, R239.reuse, PT ;  /* 0x000000ef0600720c */ /* 0x080fe40003f46270 */
[----:B------:R-:W-:Y:S01]  /*ac50*/  ISETP.GE.AND P1, PT, R3, R239, PT ;  /* 0x000000ef0300720c */ /* 0x000fe20003f26270 */
[----:B--2---:R-:W-:-:S05]  /*ac60*/  IMAD R240, R0, 0x40, R240 ;  /* 0x0000004000f07824 */ /* 0x004fca00078e02f0 */
[----:B------:R-:W-:Y:S02]  /*ac70*/  SHF.R.S32.HI R2, RZ, 0x1f, R240 ;  /* 0x0000001fff027819 */ /* 0x000fe400000114f0 */
[----:B------:R-:W-:-:S04]  /*ac80*/  IADD3 R0, P0, R6, R240, RZ ;  /* 0x000000f006007210 */ /* 0x000fc80007f1e0ff */
[----:B------:R-:W-:Y:S02]  /*ac90*/  LEA.HI.X.SX32 R2, R6, R2, 0x1, P0 ;  /* 0x0000000206027211 */ /* 0x000fe400000f0eff */
[----:B------:R-:W-:-:S04]  /*aca0*/  LEA R76, P0, R0, c[0x0][0x200], 0x2 ;  /* 0x00008000004c7a11 */ /* 0x000fc800078010ff */
[----:B------:R-:W-:-:S05]  /*acb0*/  LEA.HI.X R77, R0, c[0x0][0x204], R2, 0x2, P0 ;  /* 0x00008100004d7a11 */ /* 0x000fca00000f1402 */
[----:B------:R2:W-:Y:S04]  /*acc0*/  @!P2 STG.E [R76.64], R7 ;  /* 0x000000074c00a986 */ /* 0x0005e8000c10190c */
[----:B------:R2:W-:Y:S02]  /*acd0*/  @!P1 STG.E [R76.64+0x20], R8 ;  /* 0x000020084c009986 */ /* 0x0005e4000c10190c */
.L_x_3964:
[----:B--234-:R-:W-:Y:S05]  /*ace0*/  BSYNC B0 ;  /* 0x0000000000007941 */ /* 0x01cfea0003800000 */
.L_x_3963:
[----:B------:R-:W2:Y:S01]  /*acf0*/  S2R R3, SR_TID.X ;  /* 0x0000000000037919 */ /* 0x000ea20000002100 */
[----:B------:R-:W-:Y:S03]  /*ad00*/  BSSY B0, `(.L_x_3965) ;  /* 0x0000023000007945 */ /* 0x000fe60003800000 */
[----:B------:R-:W3:Y:S01]  /*ad10*/  S2R R4, SR_CTAID.X ;  /* 0x0000000000047919 */ /* 0x000ee20000002500 */
[----:B--2---:R-:W-:-:S04]  /*ad20*/  SHF.R.S32.HI R2, RZ, 0x1f, R3 ;  /* 0x0000001fff027819 */ /* 0x004fc80000011403 */
[----:B------:R-:W-:Y:S01]  /*ad30*/  LEA.HI R2, R2, R3, RZ, 0x3 ;  /* 0x0000000302027211 */ /* 0x000fe200078f18ff */
[----:B---3--:R-:W-:-:S03]  /*ad40*/  IMAD.SHL.U32 R4, R4, 0x40, RZ ;  /* 0x0000004004047824 */ /* 0x008fc600078e00ff */
[----:B------:R-:W-:Y:S02]  /*ad50*/  LOP3.LUT R0, R2, 0xfffffff8, RZ, 0xc0, !PT ;  /* 0xfffffff802007812 */ /* 0x000fe400078ec0ff */
[----:B------:R-:W-:-:S03]  /*ad60*/  SHF.R.S32.HI R2, RZ, 0x3, R2 ;  /* 0x00000003ff027819 */ /* 0x000fc60000011402 */
[----:B------:R-:W-:Y:S01]  /*ad70*/  IMAD.IADD R0, R3, 0x1, -R0 ;  /* 0x0000000103007824 */ /* 0x000fe200078e0a00 */
[----:B------:R-:W-:-:S03]  /*ad80*/  SHF.R.S32.HI R3, RZ, 0x1f, R5 ;  /* 0x0000001fff037819 */ /* 0x000fc60000011405 */
[----:B------:R-:W-:Y:S01]  /*ad90*/  IMAD.SHL.U32 R6, R0, 0x8, RZ ;  /* 0x0000000800067824 */ /* 0x000fe200078e00ff */
[----:B------:R-:W-:Y:S01]  /*ada0*/  SHF.R.S32.HI R0, RZ, 0x1f, R4 ;  /* 0x0000001fff007819 */ /* 0x000fe20000011404 */
[----:B------:R-:W-:-:S03]  /*adb0*/  IMAD R3, R3, c[0x0][0x1f0], RZ ;  /* 0x00007c0003037a24 */ /* 0x000fc600078e02ff */
[--C-:B------:R-:W-:Y:S01]  /*adc0*/  SHF.R.S32.HI R7, RZ, 0x1f, R6.reuse ;  /* 0x0000001fff077819 */ /* 0x100fe20000011406 */
[----:B------:R-:W-:Y:S02]  /*add0*/  IMAD R0, R0, c[0x0][0x1e8], RZ ;  /* 0x00007a0000007a24 */ /* 0x000fe400078e02ff */
[----:B------:R-:W-:Y:S02]  /*ade0*/  IMAD R3, R5, c[0x0][0x1f4], R3 ;  /* 0x00007d0005037a24 */ /* 0x000fe400078e0203 */
[----:B------:R-:W-:-:S04]  /*adf0*/  IMAD.WIDE.U32 R6, R4, c[0x0][0x1e8], R6 ;  /* 0x00007a0004067a25 */ /* 0x000fc800078e0006 */
[----:B------:R-:W-:Y:S01]  /*ae00*/  IMAD R0, R4, c[0x0][0x1ec], R0 ;  /* 0x00007b0004007a24 */ /* 0x000fe200078e0200 */
[----:B------:R-:W-:-:S04]  /*ae10*/  IADD3 R6, P0, R11, R6, RZ ;  /* 0x000000060b067210 */ /* 0x000fc80007f1e0ff */
[----:B------:R-:W-:Y:S02]  /*ae20*/  IADD3.X R7, R9, R0, R7, P0, !PT ;  /* 0x0000000009077210 */ /* 0x000fe400007fe407 */
[----:B------:R-:W-:Y:S02]  /*ae30*/  ISETP.GE.AND P0, PT, R2, R239, PT ;  /* 0x000000ef0200720c */ /* 0x000fe40003f06270 */
[----:B------:R-:W-:Y:S01]  /*ae40*/  SHF.R.S32.HI R0, RZ, 0x1f, R2 ;  /* 0x0000001fff007819 */ /* 0x000fe20000011402 */
        /* <DEDUP_REMOVED lines=11> */
[----:B------:R2:W-:Y:S04]  /*af00*/  STG.E.128 [R10.64+0x80], R52 ;  /* 0x000080340a007986 */ /* 0x0005e8000c101d0c */
[----:B-1----:R2:W-:Y:S04]  /*af10*/  STG.E.128 [R10.64+0x100], R36 ;  /* 0x000100240a007986 */ /* 0x0025e8000c101d0c */
[----:B------:R2:W-:Y:S02]  /*af20*/  STG.E.128 [R10.64+0x180], R20 ;  /* 0x000180140a007986 */ /* 0x0005e4000c101d0c */
.L_x_3966:
[----:B------:R-:W-:Y:S05]  /*af30*/  BSYNC B0 ;  /* 0x0000000000007941 */ /* 0x000fea0003800000 */
.L_x_3965:
[----:B------:R-:W-:Y:S01]  /*af40*/  IADD3 R3, R2, 0x10, RZ ;  /* 0x0000001002037810 */ /* 0x000fe20007ffe0ff */
[----:B------:R-:W-:Y:S03]  /*af50*/  BSSY B0, `(.L_x_3967) ;  /* 0x0000011000007945 */ /* 0x000fe60003800000 */
[----:B------:R-:W-:-:S13]  /*af60*/  ISETP.GE.AND P0, PT, R3, R239, PT ;  /* 0x000000ef0300720c */ /* 0x000fda0003f06270 */
[----:B------:R-:W-:Y:S05]  /*af70*/  @P0 BRA `(.L_x_3968) ;  /* 0x000000e000000947 */ /* 0x000fea0003800000 */
[----:B------:R-:W-:Y:S01]  /*af80*/  IADD3 R4, P0, R2, 0x10, RZ ;  /* 0x0000001002047810 */ /* 0x000fe20007f1e0ff */
[----:B--2---:R-:W-:Y:S01]  /*af90*/  IMAD.MOV.U32 R10, RZ, RZ, R6 ;  /* 0x000000ffff0a7224 */ /* 0x004fe200078e0006 */
        /* <DEDUP_REMOVED lines=12> */
.L_x_3968:
[----:B------:R-:W-:Y:S05]  /*b060*/  BSYNC B0 ;  /* 0x0000000000007941 */ /* 0x000fea0003800000 */
.L_x_3967:
[----:B------:R-:W-:Y:S01]  /*b070*/  IADD3 R3, R2, 0x20, RZ ;  /* 0x0000002002037810 */ /* 0x000fe20007ffe0ff */
[----:B------:R-:W-:Y:S03]  /*b080*/  BSSY B0, `(.L_x_3969) ;  /* 0x0000011000007945 */ /* 0x000fe60003800000 */
[----:B------:R-:W-:-:S13]  /*b090*/  ISETP.GE.AND P0, PT, R3, R239, PT ;  /* 0x000000ef0300720c */ /* 0x000fda0003f06270 */
[----:B------:R-:W-:Y:S05]  /*b0a0*/  @P0 BRA `(.L_x_3970) ;  /* 0x000000e000000947 */ /* 0x000fea0003800000 */
[----:B--2---:R-:W-:Y:S01]  /*b0b0*/  IADD3 R4, P0, R2, 0x20, RZ ;  /* 0x0000002002047810 */ /* 0x004fe20007f1e0ff */
        /* <DEDUP_REMOVED lines=13> */
.L_x_3970:
[----:B------:R-:W-:Y:S05]  /*b190*/  BSYNC B0 ;  /* 0x0000000000007941 */ /* 0x000fea0003800000 */
.L_x_3969:
[----:B------:R-:W-:-:S04]  /*b1a0*/  IADD3 R3, R2, 0x30, RZ ;  /* 0x0000003002037810 */ /* 0x000fc80007ffe0ff */
[----:B------:R-:W-:-:S13]  /*b1b0*/  ISETP.GE.AND P0, PT, R3, R239, PT ;  /* 0x000000ef0300720c */ /* 0x000fda0003f06270 */
[----:B------:R-:W-:Y:S05]  /*b1c0*/  @P0 EXIT ;  /* 0x000000000000094d */ /* 0x000fea0003800000 */
        /* <DEDUP_REMOVED lines=11> */
[----:B-1----:R-:W-:Y:S04]  /*b280*/  STG.E.128 [R2.64+0x80], R40 ;  /* 0x0000802802007986 */ /* 0x002fe8000c101d0c */
[----:B------:R-:W-:Y:S04]  /*b290*/  STG.E.128 [R2.64+0x100], R24 ;  /* 0x0001001802007986 */ /* 0x000fe8000c101d0c */
[----:B------:R-:W-:Y:S01]  /*b2a0*/  STG.E.128 [R2.64+0x180], R72 ;  /* 0x0001804802007986 */ /* 0x000fe2000c101d0c */
[----:B------:R-:W-:Y:S05]  /*b2b0*/  EXIT ;  /* 0x000000000000794d */ /* 0x000fea0003800000 */
.L_x_3971:
        /* <DEDUP_REMOVED lines=12> */
.L_x_8797:


//--------------------- .text._ZN5flash24flash_fwd_splitkv_kernelI23Flash_fwd_kernel_traitsILi256ELi64ELi64ELi4ELb0ELb0EN7cutlass6half_tE19Flash_kernel_traitsILi256ELi64ELi64ELi4ES3_EELb0ELb0ELb1ELb0ELb0ELb0ELb0ELb0EEEvNS_16Flash_fwd_paramsE --------------------------
	.section	.text._ZN5flash24flash_fwd_splitkv_kernelI23Flash_fwd_kernel_traitsILi256ELi64ELi64ELi4ELb0ELb0EN7cutlass6half_tE19Flash_kernel_traitsILi256ELi64ELi64ELi4ES3_EELb0ELb0ELb1ELb0ELb0ELb0ELb0ELb0EEEvNS_16Flash_fwd_paramsE,"ax",@progbits
	.sectioninfo	@"SHI_REGISTERS=254"
	.align	128
        .global         _ZN5flash24flash_fwd_splitkv_kernelI23Flash_fwd_kernel_traitsILi256ELi64ELi64ELi4ELb0ELb0EN7cutlass6half_tE19Flash_kernel_traitsILi256ELi64ELi64ELi4ES3_EELb0ELb0ELb1ELb0ELb0ELb0ELb0ELb0EEEvNS_16Flash_fwd_paramsE
        .type           _ZN5flash24flash_fwd_splitkv_kernelI23Flash_fwd_kernel_traitsILi256ELi64ELi64ELi4ELb0ELb0EN7cutlass6half_tE19Flash_kernel_traitsILi256ELi64ELi64ELi4ES3_EELb0ELb0ELb1ELb0ELb0ELb0ELb0ELb0EEEvNS_16Flash_fwd_paramsE,@function
        .size           _ZN5flash24flash_fwd_splitkv_kernelI23Flash_fwd_kernel_traitsILi256ELi64ELi64ELi4ELb0ELb0EN7cutlass6half_tE19Flash_kernel_traitsILi256ELi64ELi64ELi4ES3_EELb0ELb0ELb1ELb0ELb0ELb0ELb0ELb0EEEvNS_16Flash_fwd_paramsE,(.L_x_8798 - _ZN5flash24flash_fwd_splitkv_kernelI23Flash_fwd_kernel_traitsILi256ELi64ELi64ELi4ELb0ELb0EN7cutlass6half_tE19Flash_kernel_traitsILi256ELi64ELi64ELi4ES3_EELb0ELb0ELb1ELb0ELb0ELb0ELb0ELb0EEEvNS_16Flash_fwd_paramsE)
        .other          _ZN5flash24flash_fwd_splitkv_kernelI23Flash_fwd_kernel_traitsILi256ELi64ELi64ELi4ELb0ELb0EN7cutlass6half_tE19Flash_kernel_traitsILi256ELi64ELi64ELi4ES3_EELb0ELb0ELb1ELb0ELb0ELb0ELb0ELb0EEEvNS_16Flash_fwd_paramsE,@"STO_CUDA_ENTRY STV_DEFAULT"
_ZN5flash24flash_fwd_splitkv_kernelI23Flash_fwd_kernel_traitsILi256ELi64ELi64ELi4ELb0ELb0EN7cutlass6half_tE19Flash_kernel_traitsILi256ELi64ELi64ELi4ES3_EELb0ELb0ELb1ELb0ELb0ELb0ELb0ELb0EEEvNS_16Flash_fwd_paramsE:
.text._ZN5flash24flash_fwd_splitkv_kernelI23Flash_fwd_kernel_traitsILi256ELi64ELi64ELi4ELb0ELb0EN7cutlass6half_tE19Flash_kernel_traitsILi256ELi64ELi64ELi4ES3_EELb0ELb0ELb1ELb0ELb0ELb0ELb0ELb0EEEvNS_16Flash_fwd_paramsE:
        /* <DEDUP_REMOVED lines=28> */
[----:B------:R-:W4:Y:S01]  /*01c0*/  @P0 LDG.E R4, [R8.64] ;  /* 0x0000002008040981 */ /* 0x000f22000c1e1900 */
[----:B------:R-:W-:Y:S01]  /*01d0*/  PLOP3.LUT P1, PT, PT, PT, UP1, 0x80, 0x0 ;  /* 0x000000000000781c */ /* 0x000fe20003f2f018 */
[----:B------:R-:W-:-:S06]  /*01e0*/  UIMAD.WIDE UR6, UR13, UR24, UR6 ;  /* 0x000000180d0672a5 */ /* 0x000fcc000f8e0206 */
[----:B------:R-:W-:Y:S01]  /*01f0*/  IMAD.U32 R2, RZ, RZ, UR6 ;  /* 0x00000006ff027e24 */ /* 0x000fe2000f8e00ff */
[----:B------:R-:W-:-:S05]  /*0200*/  MOV R3, UR7 ;  /* 0x0000000700037c02 */ /* 0x000fca0008000f00 */
[----:B------:R-:W5:Y:S01]  /*0210*/  @!P1 LDG.E R5, [R2.64] ;  /* 0x0000002002059981 */ /* 0x000f62000c1e1900 */
[----:B------:R-:W-:Y:S02]  /*0220*/  UMOV UR28, 0xffffffff ;  /* 0xffffffff001c7882 */ /* 0x000fe40000000000 */
[----:B------:R-:W-:Y:S01]  /*0230*/  UMOV UR7, URZ ;  /* 0x0000003f00077c82 */ /* 0x000fe20008000000 */
[----:B------:R-:W1:Y:S01]  /*0240*/  S2R R165, SR_TID.X ;  /* 0x0000000000a57919 */ /* 0x000e620000002100 */
        /* <DEDUP_REMOVED lines=19> */
.L_x_3972:
[----:B------:R-:W-:Y:S02]  /*0380*/  ULDC UR6, c[0x0][0x218] ;  /* 0x0000860000067ab9 */ /* 0x000fe40000000800 */
.L_x_3973:
        /* <DEDUP_REMOVED lines=40> */
[----:B------:R-:W-:Y:S01]  /*0610*/  IMAD.U32 R3, RZ, RZ, UR12 ;  /* 0x0000000cff037e24 */ /* 0x000fe2000f8e00ff */
[----:B------:R-:W-:Y:S01]  /*0620*/  ULDC.64 UR4, c[0x0][0x1e8] ;  /* 0x00007a0000047ab9 */ /* 0x000fe20000000a00 */
[----:B------:R-:W-:Y:S01]  /*0630*/  LOP3.LUT R0, R10, 0xfffffff8, RZ, 0xc0, !PT ;  /* 0xfffffff80a007812 */ /* 0x000fe200078ec0ff */
[----:B------:R-:W-:Y:S01]  /*0640*/  UIMAD UR4, UR10, UR4, URZ ;  /* 0x000000040a0472a4 */ /* 0x000fe2000f8e023f */
[----:B------:R-:W-:Y:S01]  /*0650*/  SHF.R.S32.HI R10, RZ, 0x3, R10 ;  /* 0x00000003ff0a7819 */ /* 0x000fe2000001140a */
[----:B------:R-:W-:Y:S01]  /*0660*/  UIADD3 UR27, -UR12, UR27, URZ ;  /* 0x0000001b0c1b7290 */ /* 0x000fe2000fffe13f */
[----:B------:R-:W-:Y:S01]  /*0670*/  BSSY B0, `(.L_x_3975) ;  /* 0x0000031000007945 */ /* 0x000fe20003800000 */
[----:B------:R-:W-:Y:S01]  /*0680*/  @UP0 UIMAD.WIDE.U32 UR8, UR28, UR6, URZ ;  /* 0x000000061c0802a5 */ /* 0x000fe2000f8e003f */
[----:B------:R-:W-:Y:S01]  /*0690*/  IMAD.IADD R165, R165, 0x1, -R0 ;  /* 0x00000001a5a57824 */ /* 0x000fe200078e0a00 */
[----:B------:R-:W-:-:S02]  /*06a0*/  UIMAD UR6, UR12, UR5, UR4 ;  /* 0x000000050c0672a4 */ /* 0x000fc4000f8e0204 */
        /* <DEDUP_REMOVED lines=45> */
.L_x_3976:
[----:B------:R-:W-:Y:S05]  /*0980*/  BSYNC B0 ;  /* 0x0000000000007941 */ /* 0x000fea0003800000 */
.L_x_3975:
        /* <DEDUP_REMOVED lines=22> */
.L_x_3978:
[----:B------:R-:W-:Y:S05]  /*0af0*/  BSYNC B0 ;  /* 0x0000000000007941 */ /* 0x000fea0003800000 */
.L_x_3977:
        /* <DEDUP_REMOVED lines=22> */
.L_x_3980:
[----:B------:R-:W-:Y:S05]  /*0c60*/  BSYNC B0 ;  /* 0x0000000000007941 */ /* 0x000fea0003800000 */
.L_x_3979:
        /* <DEDUP_REMOVED lines=21> */
.L_x_3982:
[----:B------:R-:W-:Y:S05]  /*0dc0*/  BSYNC B0 ;  /* 0x0000000000007941 */ /* 0x000fea0003800000 */
.L_x_3981:
        /* <DEDUP_REMOVED lines=20> */
.L_x_3974:
        /* <DEDUP_REMOVED lines=61> */
[----:B------:R-:W-:Y:S02]  /*12e0*/  IMAD.U32 R8, RZ, RZ, UR4 ;  /* 0x00000004ff087e24 */ /* 0x000fe4000f8e00ff */
[----:B------:R-:W-:Y:S01]  /*12f0*/  IMAD.U32 R9, RZ, RZ, UR5 ;  /* 0x00000005ff097e24 */ /* 0x000fe2000f8e00ff */
        /* <DEDUP_REMOVED lines=15> */
[----:B-1----:R-:W-:Y:S01]  /*13f0*/  IADD3 R3, RZ, -R7, RZ ;  /* 0x80000007ff037210 */ /* 0x002fe20007ffe0ff */
[----:B------:R-:W-:-:S04]  /*1400*/  IMAD.MOV.U32 R6, RZ, RZ, RZ ;  /* 0x000000ffff067224 */ /* 0x000fc800078e00ff */
[----:B------:R-:W-:-:S04]  /*1410*/  IMAD R3, R3, R4, RZ ;  /* 0x0000000403037224 */ /* 0x000fc800078e02ff */
[----:B------:R-:W-:-:S06]  /*1420*/  IMAD.HI.U32 R3, R7, R3, R6 ;  /* 0x0000000307037227 */ /* 0x000fcc00078e0006 */
        /* <DEDUP_REMOVED lines=37> */
.L_x_3983:
        /* <DEDUP_REMOVED lines=19> */
.L_x_3985:
        /* <DEDUP_REMOVED lines=59> */
.L_x_3984:
[----:B------:R-:W-:Y:S01]  /*1b60*/  SHF.R.S32.HI R8, RZ, 0x1f, R165 ;  /* 0x0000001fff087819 */ /* 0x000fe200000114a5 */
[----:B------:R-:W-:Y:S01]  /*1b70*/  UISETP.NE.AND UP0, UPT, UR28, -0x1, UPT ;  /* 0xffffffff1c00788c */ /* 0x000fe2000bf05270 */
[----:B------:R-:W1:Y:S01]  /*1b80*/  S2R R16, SR_CTAID.Z ;  /* 0x0000000000107919 */ /* 0x000e620000002700 */
[----:B------:R-:W-:Y:S01]  /*1b90*/  ULDC.64 UR6, c[0x0][0x190] ;  /* 0x0000640000067ab9 */ /* 0x000fe20000000a00 */
[CC--:B------:R-:W-:Y:S01]  /*1ba0*/  LEA.HI R2, R8.reuse, R165.reuse, RZ, 0x3 ;  /* 0x000000a508027211 */ /* 0x0c0fe200078f18ff */
[----:B------:R-:W-:Y:S01]  /*1bb0*/  ULDC.64 UR4, c[0x0][0x178] ;  /* 0x00005e0000047ab9 */ /* 0x000fe20000000a00 */
[----:B------:R-:W-:Y:S01]  /*1bc0*/  LEA.HI R0, R8, R165, RZ, 0x4 ;  /* 0x000000a508007211 */ /* 0x000fe200078f20ff */
[----:B------:R-:W2:Y:S01]  /*1bd0*/  S2R R21, SR_CTAID.X ;  /* 0x0000000000157919 */ /* 0x000ea20000002500 */
[----:B------:R-:W-:Y:S01]  /*1be0*/  SHF.R.S32.HI R14, RZ, 0x3, R2 ;  /* 0x00000003ff0e7819 */ /* 0x000fe20000011402 */
[----:B------:R-:W-:Y:S01]  /*1bf0*/  IMAD R7, R7, c[0x0][0x1b8], RZ ;  /* 0x00006e0007077a24 */ /* 0x000fe200078e02ff */
[----:B------:R-:W-:Y:S01]  /*1c00*/  SHF.R.S32.HI R3, RZ, 0x4, R0 ;  /* 0x00000004ff037819 */ /* 0x000fe20000011400 */
[----:B------:R-:W-:Y:S01]  /*1c10*/  BSSY B0, `(.L_x_3986) ;  /* 0x000007a000007945 */ /* 0x000fe20003800000 */
        /* <DEDUP_REMOVED lines=10> */
[----:B------:R-:W-:Y:S01]  /*1cc0*/  @!UP0 UIMAD.WIDE.U32 UR18, UR13, UR4, URZ ;  /* 0x000000040d1282a5 */ /* 0x000fe2000f8e003f */
[----:B------:R-:W-:Y:S01]  /*1cd0*/  IMAD.IADD R11, R165, 0x1, -R0 ;  /* 0x00000001a50b7824 */ /* 0x000fe200078e0a00 */
[----:B------:R-:W-:Y:S01]  /*1ce0*/  SHF.R.U32.HI R238, RZ, 0x3, R9 ;  /* 0x00000003ffee7819 */ /* 0x000fe20000011609 */
[----:B------:R-:W-:Y:S01]  /*1cf0*/  IMAD.IADD R233, R3, 0x1, -R233 ;  /* 0x0000000103e97824 */ /* 0x000fe200078e0ae9 */
[--C-:B------:R-:W-:Y:S01]  /*1d00*/  LOP3.LUT R3, R9, 0x38, R240.reuse, 0xf8, !PT ;  /* 0x0000003809037812 */ /* 0x100fe200078ef8f0 */
[----:B------:R-:W-:Y:S01]  /*1d10*/  @!UP0 UIMAD UR6, UR6, UR4, URZ ;  /* 0x00000004060682a4 */ /* 0x000fe2000f8e023f */
[----:B------:R-:W-:Y:S01]  /*1d20*/  SHF.R.S32.HI R0, RZ, 0x1f, R11 ;  /* 0x0000001fff007819 */ /* 0x000fe2000001140b */
[----:B------:R-:W-:Y:S01]  /*1d30*/  @UP0 UIMAD UR7, UR28, UR7, UR21 ;  /* 0x000000071c0702a4 */ /* 0x000fe2000f8e0215 */
[----:B------:R-:W-:Y:S01]  /*1d40*/  LOP3.LUT R238, R3, R238, RZ, 0x3c, !PT ;  /* 0x000000ee03ee7212 */ /* 0x000fe200078e3cff */
[----:B------:R-:W-:Y:S01]  /*1d50*/  @!UP0 UIMAD UR5, UR13, UR5, UR6 ;  /* 0x000000050d0582a4 */ /* 0x000fe2000f8e0206 */
[----:B------:R-:W-:Y:S01]  /*1d60*/  LEA.HI R3, R0, R11, RZ, 0x3 ;  /* 0x0000000b00037211 */ /* 0x000fe200078f18ff */
[----:B------:R-:W-:Y:S01]  /*1d70*/  @!UP0 UMOV UR20, UR18 ;  /* 0x0000001200148c82 */ /* 0x000fe20008000000 */
[----:B------:R-:W-:Y:S01]  /*1d80*/  SHF.R.S32.HI R4, RZ, 0x1f, R240 ;  /* 0x0000001fff047819 */ /* 0x000fe200000114f0 */
[----:B------:R-:W-:Y:S01]  /*1d90*/  @!UP0 UIADD3 UR7, UR19, UR5, URZ ;  /* 0x0000000513078290 */ /* 0x000fe2000fffe03f */
[----:B------:R-:W-:Y:S01]  /*1da0*/  LOP3.LUT R0, R3, 0xfffffff8, RZ, 0xc0, !PT ;  /* 0xfffffff803007812 */ /* 0x000fe200078ec0ff */
[----:B------:R-:W-:Y:S01]  /*1db0*/  UIADD3 UR19, -UR12, UR27, URZ ;  /* 0x0000001b0c137290 */ /* 0x000fe2000fffe13f */
[----:B------:R-:W-:Y:S01]  /*1dc0*/  IADD3 R10, P0, R240, UR20, RZ ;  /* 0x00000014f00a7c10 */ /* 0x000fe2000ff1e0ff */
[----:B------:R-:W-:Y:S01]  /*1dd0*/  IMAD R6, R12, c[0x0][0x1bc], R7 ;  /* 0x00006f000c067a24 */ /* 0x000fe200078e0207 */
[-C--:B------:R-:W-:Y:S01]  /*1de0*/  LEA.HI R9, R8, R165.reuse, RZ, 0x6 ;  /* 0x000000a508097211 */ /* 0x080fe200078f30ff */
[----:B------:R-:W-:Y:S01]  /*1df0*/  IMAD.IADD R0, R11, 0x1, -R0 ;  /* 0x000000010b007824 */ /* 0x000fe200078e0a00 */
[C---:B------:R-:W-:Y:S01]  /*1e00*/  IADD3 R18, P2, R240.reuse, R18, RZ ;  /* 0x00000012f0127210 */ /* 0x040fe20007f5e0ff */
[----:B------:R-:W-:Y:S01]  /*1e10*/  ULDC.64 UR4, c[0x0][0x1a8] ;  /* 0x00006a0000047ab9 */ /* 0x000fe20000000a00 */
[----:B------:R-:W-:Y:S01]  /*1e20*/  IADD3 R22, P1, R240, UR16, RZ ;  /* 0x00000010f0167c10 */ /* 0x000fe2000ff3e0ff */
[----:B------:R-:W-:Y:S01]  /*1e30*/  IMAD.SHL.U32 R9, R9, 0x8, RZ ;  /* 0x0000000809097824 */ /* 0x000fe200078e00ff */
[C---:B------:R-:W-:Y:S01]  /*1e40*/  IADD3.X R11, R4.reuse, UR7, RZ, P0, !PT ;  /* 0x00000007040b7c10 */ /* 0x040fe200087fe4ff */
[C---:B------:R-:W-:Y:S01]  /*1e50*/  IMAD.X R19, R4.reuse, 0x1, R5, P2 ;  /* 0x0000000104137824 */ /* 0x040fe200010e0605 */
[----:B------:R-:W-:Y:S01]  /*1e60*/  IADD3.X R23, R4, UR15, RZ, P1, !PT ;  /* 0x0000000f04177c10 */ /* 0x000fe20008ffe4ff */
[----:B------:R-:W-:Y:S01]  /*1e70*/  USHF.R.S32.HI UR15, URZ, 0x1f, UR14 ;  /* 0x0000001f3f0f7899 */ /* 0x000fe2000801140e */
[----:B------:R-:W-:Y:S01]  /*1e80*/  R2P PR, R0, 0x6 ;  /* 0x0000000600007804 */ /* 0x000fe20000000000 */
[----:B-1----:R-:W-:Y:S01]  /*1e90*/  IMAD.WIDE.U32 R16, R16, c[0x0][0x1a8], R10 ;  /* 0x00006a0010107a25 */ /* 0x002fe200078e000a */
[----:B------:R-:W-:Y:S01]  /*1ea0*/  SHF.R.S32.HI R15, RZ, 0x1f, R14 ;  /* 0x0000001fff0f7819 */ /* 0x000fe2000001140e */
[----:B------:R-:W-:Y:S01]  /*1eb0*/  UIMAD UR4, UR15, UR4, URZ ;  /* 0x000000040f0472a4 */ /* 0x000fe2000f8e023f */
[----:B------:R-:W-:Y:S01]  /*1ec0*/  IADD3 R10, P0, R14, UR9, RZ ;  /* 0x000000090e0a7c10 */ /* 0x000fe2000ff1e0ff */
[----:B------:R-:W-:Y:S01]  /*1ed0*/  IMAD.SHL.U32 R0, R0, 0x40, RZ ;  /* 0x0000004000007824 */ /* 0x000fe200078e00ff */
[----:B------:R-:W-:Y:S01]  /*1ee0*/  LOP3.LUT R238, R238, 0xfffffe00, R9, 0xf8, !PT ;  /* 0xfffffe00eeee7812 */ /* 0x000fe200078ef809 */
[----:B------:R-:W-:Y:S01]  /*1ef0*/  IMAD.SHL.U32 R5, R233, 0x8, RZ ;  /* 0x00000008e9057824 */ /* 0x000fe200078e00ff */
[C---:B------:R-:W-:Y:S01]  /*1f00*/  IADD3.X R9, R15.reuse, UR8, RZ, P0, !PT ;  /* 0x000000080f097c10 */ /* 0x040fe200087fe4ff */
[----:B------:R-:W-:Y:S01]  /*1f10*/  IMAD.WIDE.U32 R12, R12, c[0x0][0x1b8], R22 ;  /* 0x00006e000c0c7a25 */ /* 0x000fe200078e0016 */
[----:B------:R-:W-:Y:S01]  /*1f20*/  LOP3.LUT R0, R0, 0x1c0, RZ, 0xc0, !PT ;  /* 0x000001c000007812 */ /* 0x000fe200078ec0ff */
[----:B------:R-:W-:Y:S01]  /*1f30*/  UIMAD UR5, UR14, UR5, UR4 ;  /* 0x000000050e0572a4 */ /* 0x000fe2000f8e0204 */
[----:B------:R-:W-:Y:S01]  /*1f40*/  ISETP.GE.AND P0, PT, R14, UR19, PT ;  /* 0x000000130e007c0c */ /* 0x000fe2000bf06270 */
[----:B------:R-:W-:Y:S01]  /*1f50*/  IMAD R167, R15, c[0x0][0x198], RZ ;  /* 0x000066000fa77a24 */ /* 0x000fe200078e02ff */
[----:B------:R-:W-:Y:S01]  /*1f60*/  LOP3.LUT R5, R0, 0x8, R5, 0xf8, !PT ;  /* 0x0000000800057812 */ /* 0x000fe200078ef805 */
[----:B------:R-:W-:Y:S01]  /*1f70*/  IMAD.IADD R7, R13, 0x1, R6 ;  /* 0x000000010d077824 */ /* 0x000fe200078e0206 */
[----:B------:R-:W-:Y:S01]  /*1f80*/  SHF.R.U32.HI R0, RZ, 0x3, R0 ;  /* 0x00000003ff007819 */ /* 0x000fe20000011600 */
[----:B------:R-:W-:Y:S01]  /*1f90*/  IMAD R9, R9, c[0x0][0x1a0], RZ ;  /* 0x0000680009097a24 */ /* 0x000fe200078e02ff */
[----:B------:R-:W-:Y:S01]  /*1fa0*/  ULDC.64 UR8, c[0x0][0x1a0] ;  /* 0x0000680000087ab9 */ /* 0x000fe20000000a00 */
[----:B------:R-:W-:Y:S01]  /*1fb0*/  IMAD.MOV.U32 R6, RZ, RZ, R12 ;  /* 0x000000ffff067224 */ /* 0x000fe200078e000c */
[----:B------:R-:W-:Y:S01]  /*1fc0*/  LOP3.LUT R0, R5, R0, RZ, 0x3c, !PT ;  /* 0x0000000005007212 */ /* 0x000fe200078e3cff */
[----:B------:R-:W-:Y:S01]  /*1fd0*/  IMAD R167, R14, c[0x0][0x19c], R167 ;  /* 0x000067000ea77a24 */ /* 0x000fe200078e02a7 */
[----:B------:R-:W-:Y:S01]  /*1fe0*/  LEA.HI R8, R8, R165, RZ, 0x5 ;  /* 0x000000a508087211 */ /* 0x000fe200078f28ff */
[----:B------:R-:W-:Y:S01]  /*1ff0*/  IMAD.WIDE.U32 R18, R14, c[0x0][0x198], R18 ;  /* 0x000066000e127a25 */ /* 0x000fe200078e0012 */
[----:B------:R-:W-:Y:S01]  /*2000*/  USHF.L.U64.HI UR20, UR8, UR24, UR9 ;  /* 0x0000001808147299 */ /* 0x000fe20008010209 */
[----:B------:R-:W-:Y:S01]  /*2010*/  IADD3 R237, R240, 0x40, RZ ;  /* 0x00000040f0ed7810 */ /* 0x000fe20007ffe0ff */
[----:B------:R-:W-:Y:S01]  /*2020*/  USHF.L.U32 UR21, UR8, 0x4, URZ ;  /* 0x0000000408157899 */ /* 0x000fe2000800063f */
[C---:B------:R-:W-:Y:S01]  /*2030*/  IMAD R9, R10.reuse, c[0x0][0x1a4], R9 ;  /* 0x000069000a097a24 */ /* 0x040fe200078e0209 */
[----:B------:R-:W-:Y:S01]  /*2040*/  SHF.R.S32.HI R85, RZ, 0x5, R8 ;  /* 0x00000005ff557819 */ /* 0x000fe20000011408 */
[----:B------:R-:W-:Y:S01]  /*2050*/  IMAD.WIDE.U32 R10, R10, c[0x0][0x1a0], R6 ;  /* 0x000068000a0a7a25 */ /* 0x000fe200078e0006 */
[----:B------:R-:W-:-:S02]  /*2060*/  IADD3 R236, R240, 0x80, RZ ;  /* 0x00000080f0ec7810 */ /* 0x000fc40007ffe0ff */
[----:B------:R-:W-:Y:S01]  /*2070*/  IADD3 R235, R240, 0xc0, RZ ;  /* 0x000000c0f0eb7810 */ /* 0x000fe20007ffe0ff */
[----:B------:R-:W-:Y:S02]  /*2080*/  IMAD.SHL.U32 R3, R3, 0x40, RZ ;  /* 0x0000004003037824 */ /* 0x000fe400078e00ff */
[----:B------:R-:W-:Y:S02]  /*2090*/  IMAD.MOV.U32 R7, RZ, RZ, 0x10 ;  /* 0x00000010ff077424 */ /* 0x000fe400078e00ff */
[----:B------:R-:W-:Y:S01]  /*20a0*/  IMAD.MOV.U32 R5, RZ, RZ, 0x20 ;  /* 0x00000020ff057424 */ /* 0x000fe200078e00ff */
[----:B------:R-:W-:Y:S01]  /*20b0*/  LOP3.LUT R0, R0, 0xfffffe00, R3, 0xf8, !PT ;  /* 0xfffffe0000007812 */ /* 0x000fe200078ef803 */
[----:B------:R-:W-:Y:S01]  /*20c0*/  IMAD.IADD R167, R19, 0x1, R167 ;  /* 0x0000000113a77824 */ /* 0x000fe200078e02a7 */
[----:B------:R-:W-:Y:S01]  /*20d0*/  IADD3 R19, R17, UR5, RZ ;  /* 0x0000000511137c10 */ /* 0x000fe2000fffe0ff */
[----:B--2---:R-:W-:Y:S01]  /*20e0*/  IMAD.WIDE R20, R21, 0x40, R14 ;  /* 0x0000004015147825 */ /* 0x004fe200078e020e */
[----:B------:R-:W-:-:S02]  /*20f0*/  SEL R7, R7, 0xfffffff0, !P1 ;  /* 0xfffffff007077807 */ /* 0x000fc40004800000 */
[----:B------:R-:W-:Y:S01]  /*2100*/  SEL R5, R5, 0xffffffe0, !P2 ;  /* 0xffffffe005057807 */ /* 0x000fe20005000000 */
[----:B------:R-:W-:Y:S02]  /*2110*/  IMAD.MOV.U32 R166, RZ, RZ, R18 ;  /* 0x000000ffffa67224 */ /* 0x000fe400078e0012 */
        /* <DEDUP_REMOVED lines=41> */
.L_x_3987:
[----:B------:R-:W-:Y:S05]  /*23b0*/  BSYNC B0 ;  /* 0x0000000000007941 */ /* 0x000fea0003800000 */
.L_x_3986:
        /* <DEDUP_REMOVED lines=45> */
.L_x_3989:
[----:B------:R-:W-:Y:S05]  /*2690*/  BSYNC B0 ;  /* 0x0000000000007941 */ /* 0x000fea0003800000 */
.L_x_3988:
        /* <DEDUP_REMOVED lines=45> */
.L_x_3991:
[----:B------:R-:W-:Y:S05]  /*2970*/  BSYNC B0 ;  /* 0x0000000000007941 */ /* 0x000fea0003800000 */
.L_x_3990:
        /* <DEDUP_REMOVED lines=44> */
.L_x_3993:
[----:B------:R-:W-:Y:S05]  /*2c40*/  BSYNC B0 ;  /* 0x0000000000007941 */ /* 0x000fea0003800000 */
.L_x_3992:
        /* <DEDUP_REMOVED lines=39> */
.L_x_3995:
[----:B------:R-:W-:Y:S05]  /*2ec0*/  BSYNC B0 ;  /* 0x0000000000007941 */ /* 0x000fea0003800000 */
.L_x_3994:
        /* <DEDUP_REMOVED lines=41> */
.L_x_3997:
[----:B------:R-:W-:Y:S05]  /*3160*/  BSYNC B0 ;  /* 0x0000000000007941 */ /* 0x000fea0003800000 */
.L_x_3996:
        /* <DEDUP_REMOVED lines=40> */
.L_x_3999:
[----:B------:R-:W-:Y:S05]  /*33f0*/  BSYNC B0 ;  /* 0x0000000000007941 */ /* 0x000fea0003800000 */
.L_x_3998:
[----:B------:R-:W-:Y:S01]  /*3400*/  ISETP.GE.AND P0, PT, R3, UR9, PT ;  /* 0x0000000903007c0c */ /* 0x000fe2000bf06270 */
[----:B------:R-:W-:-:S12]  /*3410*/  BSSY B0, `(.L_x_4000) ;  /* 0x0000027000007945 */ /* 0x000fd80003800000 */
[----:B------:R-:W-:Y:S05]  /*3420*/  @P0 BRA `(.L_x_4001) ;  /* 0x0000025000000947 */ /* 0x000fea0003800000 */
[----:B------:R-:W-:Y:S01]  /*3430*/  ISETP.GE.AND P6, PT, R240, c[0x0][0x220], PT ;  /* 0x00008800f0007a0c */ /* 0x000fe20003fc6270 */
[----:B-1----:R-:W-:Y:S01]  /*3440*/  IMAD.MOV.U32 R22, RZ, RZ, c[0x0][0x198] ;  /* 0x00006600ff167624 */ /* 0x002fe200078e00ff */
[----:B------:R-:W-:Y:S01]  /*3450*/  ISETP.GE.AND P5, PT, R237, c[0x0][0x220], PT ;  /* 0x00008800ed007a0c */ /* 0x000fe20003fa6270 */
[----:B------:R-:W-:Y:S01]  /*3460*/  ULDC UR4, c[0x0][0x19c] ;  /* 0x0000670000047ab9 */ /* 0x000fe20000000800 */
[----:B------:R-:W-:Y:S01]  /*3470*/  ISETP.GE.AND P3, PT, R236, c[0x0][0x220], PT ;  /* 0x00008800ec007a0c */ /* 0x000fe20003f66270 */
[----:B------:R-:W-:Y:S01]  /*3480*/  UIMAD UR4, UR4, 0x30, URZ ;  /* 0x00000030040478a4 */ /* 0x000fe2000f8e023f */
[----:B------:R-:W-:Y:S01]  /*3490*/  ISETP.GE.AND P1, PT, R235, c[0x0][0x220], PT ;  /* 0x00008800eb007a0c */ /* 0x000fe20003f26270 */
[----:B------:R-:W-:-:S05]  /*34a0*/  IMAD.WIDE.U32 R22, R22, 0x30, R166 ;  /* 0x0000003016167825 */ /* 0x000fca00078e00a6 */
[----:B--2---:R-:W-:Y:S01]  /*34b0*/  IADD3 R12, R23, UR4, RZ ;  /* 0x00000004170c7c10 */ /* 0x004fe2000fffe0ff */
[----:B------:R1:W-:Y:S01]  /*34c0*/  @P6 STS.128 [R238+0x9800], RZ ;  /* 0x009800ffee006388 */ /* 0x0003e20000000c00 */
[C---:B------:R-:W-:Y:S02]  /*34d0*/  @!P6 LEA R24, P0, R22.reuse, c[0x0][0x168], 0x1 ;  /* 0x00005a001618ea11 */ /* 0x040fe400078008ff */
[C---:B------:R-:W-:Y:S02]  /*34e0*/  @!P5 LEA R20, P4, R22.reuse, c[0x0][0x168], 0x1 ;  /* 0x00005a001614da11 */ /* 0x040fe400078808ff */
[C---:B------:R-:W-:Y:S02]  /*34f0*/  @!P3 LEA R18, P2, R22.reuse, c[0x0][0x168], 0x1 ;  /* 0x00005a001612ba11 */ /* 0x040fe400078408ff */
[C---:B------:R-:W-:Y:S02]  /*3500*/  @!P6 LEA.HI.X R25, R22.reuse, c[0x0][0x16c], R12, 0x1, P0 ;  /* 0x00005b001619ea11 */ /* 0x040fe400000f0c0c */
[----:B------:R-:W-:-:S02]  /*3510*/  @!P1 LEA R16, P0, R22, c[0x0][0x168], 0x1 ;  /* 0x00005a0016109a11 */ /* 0x000fc400078008ff */
[C-C-:B------:R-:W-:Y:S01]  /*3520*/  @!P5 LEA.HI.X R21, R22.reuse, c[0x0][0x16c], R12.reuse, 0x1, P4 ;  /* 0x00005b001615da11 */ /* 0x140fe200020f0c0c */
[----:B------:R-:W-:Y:S01]  /*3530*/  @!PT LDS RZ, [RZ] ;  /* 0x00000000fffff984 */ /* 0x000fe20000000800 */
[----:B------:R-:W-:Y:S01]  /*3540*/  @!PT LDS RZ, [RZ] ;  /* 0x00000000fffff984 */ /* 0x000fe20000000800 */
[----:B------:R-:W-:Y:S01]  /*3550*/  @!PT LDS RZ, [RZ] ;  /* 0x00000000fffff984 */ /* 0x000fe20000000800 */
[----:B------:R1:W-:Y:S01]  /*3560*/  @!P6 LDGSTS.E.BYPASS.LTC128B.128 [R238+0x9800], [R24.64] ;  /* 0x0980000018eeefae */ /* 0x0003e2000b901d60 */
[C-C-:B------:R-:W-:Y:S02]  /*3570*/  @!P3 LEA.HI.X R19, R22.reuse, c[0x0][0x16c], R12.reuse, 0x1, P2 ;  /* 0x00005b001613ba11 */ /* 0x140fe400010f0c0c */
[----:B------:R-:W-:Y:S01]  /*3580*/  @!P1 LEA.HI.X R17, R22, c[0x0][0x16c], R12, 0x1, P0 ;  /* 0x00005b0016119a11 */ /* 0x000fe200000f0c0c */
        /* <DEDUP_REMOVED lines=14> */
[----:B------:R1:W-:Y:S02]  /*3670*/  @!P1 LDGSTS.E.BYPASS.LTC128B.128 [R238+0xf800], [R16.64+0x180] ;  /* 0x0f80018010ee9fae */ /* 0x0003e4000b901d60 */
.L_x_4001:
[----:B------:R-:W-:Y:S05]  /*3680*/  BSYNC B0 ;  /* 0x0000000000007941 */ /* 0x000fea0003800000 */
.L_x_4000:
[----:B------:R-:W-:Y:S01]  /*3690*/  USHF.R.S32.HI UR7, URZ, 0x1f, UR13 ;  /* 0x0000001f3f077899 */ /* 0x000fe2000801140d */
[----:B------:R-:W0:Y:S01]  /*36a0*/  LDGDEPBAR ;  /* 0x00000000000079af */ /* 0x000e220000000000 */
[----:B------:R-:W-:-:S02]  /*36b0*/  ULDC.64 UR4, c[0x0][0x320] ;  /* 0x0000c80000047ab9 */ /* 0x000fc40000000a00 */
[----:B------:R-:W-:Y:S02]  /*36c0*/  UIMAD UR7, UR7, UR4, URZ ;  /* 0x00000004070772a4 */ /* 0x000fe4000f8e023f */
[----:B------:R-:W-:Y:S02]  /*36d0*/  UIMAD.WIDE.U32 UR14, UR13, UR4, UR14 ;  /* 0x000000040d0e72a5 */ /* 0x000fe4000f8e000e */
[----:B------:R-:W-:-:S03]  /*36e0*/  UIMAD UR7, UR13, UR5, UR7 ;  /* 0x000000050d0772a4 */ /* 0x000fc6000f8e0207 */
[----:B------:R-:W-:Y:S02]  /*36f0*/  ULDC.64 UR4, c[0x0][0x318] ;  /* 0x0000c60000047ab9 */ /* 0x000fe40000000a00 */
[----:B------:R-:W-:Y:S02]  /*3700*/  ULEA UR4, UP0, UR14, UR4, 0x2 ;  /* 0x000000040e047291 */ /* 0x000fe4000f80103f */
[----:B------:R-:W-:-:S04]  /*3710*/  UIADD3 UR7, UR15, UR7, URZ ;  /* 0x000000070f077290 */ /* 0x000fc8000fffe03f */
[----:B------:R-:W-:Y:S01]  /*3720*/  ULEA.HI.X UR5, UR14, UR5, UR7, 0x2, UP0 ;  /* 0x000000050e057291 */ /* 0x000fe200080f1407 */
[----:B-1----:R-:W-:-:S05]  /*3730*/  IMAD.U32 R16, RZ, RZ, UR4 ;  /* 0x00000004ff107e24 */ /* 0x002fca000f8e00ff */
[----:B------:R-:W-:Y:S01]  /*3740*/  IMAD.U32 R17, RZ, RZ, UR5 ;  /* 0x00000005ff117e24 */ /* 0x000fe2000f8e00ff */
[----:B------:R-:W-:-:S04]  /*3750*/  DEPBAR.LE SB0, 0x0 ;  /* 0x000080000000791a */ /* 0x000fc80000000000 */
[----:B--2---:R-:W2:Y:S04]  /*3760*/  LDG.E R13, [R16.64] ;  /* 0x00000020100d7981 */ /* 0x004ea8000c1e1900 */
[----:B------:R-:W-:Y:S01]  /*3770*/  BAR.SYNC.DEFER_BLOCKING 0x0 ;  /* 0x0000000000007b1d */ /* 0x000fe20000010000 */
[----:B------:R-:W-:Y:S02]  /*3780*/  ISETP.GE.AND P1, PT, R14, UR9, PT ;  /* 0x000000090e007c0c */ /* 0x000fe4000bf26270 */
[----:B------:R-:W-:-:S03]  /*3790*/  LEA R250, P0, R10, c[0x0][0x170], 0x1 ;  /* 0x00005c000afa7a11 */ /* 0x000fc600078008ff */
[----:B------:R-:W2:Y:S01]  /*37a0*/  MUFU.RCP R12, c[0x0][0x238] ;  /* 0x00008e00000c7b08 */ /* 0x000ea20000001000 */
[----:B------:R-:W-:Y:S01]  /*37b0*/  BSSY B0, `(.L_x_4002) ;  /* 0x0000024000007945 */ /* 0x000fe20003800000 */
[----:B------:R-:W-:-:S06]  /*37c0*/  LEA.HI.X R251, R10, c[0x0][0x174], R9, 0x1, P0 ;  /* 0x00005d000afb7a11 */ /* 0x000fcc00000f0c09 */
[----:B------:R1:W-:Y:S04]  /*37d0*/  @P1 STS.128 [R238+0x10000], RZ ;  /* 0x010000ffee001388 */ /* 0x0003e80000000c00 */
[----:B------:R1:W-:Y:S04]  /*37e0*/  @P1 STS.128 [R238+0x12000], RZ ;  /* 0x012000ffee001388 */ /* 0x0003e80000000c00 */
[----:B------:R1:W-:Y:S04]  /*37f0*/  @P1 STS.128 [R238+0x14000], RZ ;  /* 0x014000ffee001388 */ /* 0x0003e80000000c00 */
[----:B------:R1:W-:Y:S01]  /*3800*/  @P1 STS.128 [R238+0x16000], RZ ;  /* 0x016000ffee001388 */ /* 0x0003e20000000c00 */
[----:B--2---:R-:W-:-:S04]  /*3810*/  FMUL.FTZ R12, R13, R12 ;  /* 0x0000000c0d0c7220 */ /* 0x004fc80000410000 */
[----:B------:R1:W2:Y:S01]  /*3820*/  R2UR UR4, R12 ;  /* 0x000000000c0473c2 */ /* 0x0002a200000e0000 */
[----:B------:R-:W-:Y:S05]  /*3830*/  @P1 BRA `(.L_x_4003) ;  /* 0x000001b000001947 */ /* 0x000fea0003800000 */
[----:B------:R-:W-:Y:S02]  /*3840*/  ISETP.GE.AND P2, PT, R237, c[0x0][0x220], PT ;  /* 0x00008800ed007a0c */ /* 0x000fe40003f46270 */
[----:B------:R-:W-:Y:S02]  /*3850*/  ISETP.GE.AND P3, PT, R240, c[0x0][0x220], PT ;  /* 0x00008800f0007a0c */ /* 0x000fe40003f66270 */
[----:B------:R-:W-:Y:S02]  /*3860*/  ISETP.GE.AND P1, PT, R236, c[0x0][0x220], PT ;  /* 0x00008800ec007a0c */ /* 0x000fe40003f26270 */
[----:B------:R-:W-:-:S07]  /*3870*/  ISETP.GE.AND P0, PT, R235, c[0x0][0x220], PT ;  /* 0x00008800eb007a0c */ /* 0x000fce0003f06270 */
[----:B-1----:R-:W-:Y:S02]  /*3880*/  @!P2 IMAD.MOV.U32 R12, RZ, RZ, R250 ;  /* 0x000000ffff0ca224 */ /* 0x002fe400078e00fa */
        /* <DEDUP_REMOVED lines=22> */
.L_x_4003:
[----:B------:R-:W-:Y:S05]  /*39f0*/  BSYNC B0 ;  /* 0x0000000000007941 */ /* 0x000fea0003800000 */
.L_x_4002:
        /* <DEDUP_REMOVED lines=8> */
[----:B-1----:R-:W-:Y:S01]  /*3a80*/  IMAD.U32 R13, RZ, RZ, UR21 ;  /* 0x00000015ff0d7e24 */ /* 0x002fe2000f8e00ff */
        /* <DEDUP_REMOVED lines=36> */
.L_x_4005:
[----:B------:R-:W-:Y:S05]  /*3cd0*/  BSYNC B0 ;  /* 0x0000000000007941 */ /* 0x000fea0003800000 */
.L_x_4004:
        /* <DEDUP_REMOVED lines=48> */
.L_x_4007:
[----:B------:R-:W-:Y:S05]  /*3fe0*/  BSYNC B0 ;  /* 0x0000000000007941 */ /* 0x000fea0003800000 */
.L_x_4006:
[----:B------:R-:W-:Y:S01]  /*3ff0*/  ISETP.GE.AND P0, PT, R3, UR9, PT ;  /* 0x0000000903007c0c */ /* 0x000fe2000bf06270 */
[----:B------:R-:W-:Y:S01]  /*4000*/  BSSY B0, `(.L_x_4008) ;  /* 0x0000030000007945 */ /* 0x000fe20003800000 */
[----:B------:R-:W-:-:S05]  /*4010*/  LOP3.LUT R4, R8, 0xffffffe0, RZ, 0xc0, !PT ;  /* 0xffffffe008047812 */ /* 0x000fca00078ec0ff */
[----:B------:R-:W-:-:S06]  /*4020*/  IMAD.IADD R3, R165, 0x1, -R4 ;  /* 0x00000001a5037824 */ /* 0x000fcc00078e0a04 */
        /* <DEDUP_REMOVED lines=45> */
.L_x_4009:
[----:B------:R-:W-:Y:S05]  /*4300*/  BSYNC B0 ;  /* 0x0000000000007941 */ /* 0x000fea0003800000 */
.L_x_4008:
[C---:B------:R-:W-:Y:S01]  /*4310*/  IMAD.SHL.U32 R4, R2.reuse, 0x40, RZ ;  /* 0x0000004002047824 */ /* 0x040fe200078e00ff */
[----:B------:R-:W-:Y:S01]  /*4320*/  R2P PR, R2, 0x6 ;  /* 0x0000000602007804 */ /* 0x000fe20000000000 */
[----:B------:R-:W-:Y:S01]  /*4330*/  IMAD.SHL.U32 R14, R14, 0x8, RZ ;  /* 0x000000080e0e7824 */ /* 0x000fe200078e00ff */
[----:B------:R-:W0:Y:S01]  /*4340*/  LDGDEPBAR ;  /* 0x00000000000079af */ /* 0x000e220000000000 */
[----:B------:R-:W-:Y:S01]  /*4350*/  IMAD R234, R85, 0x400, R0 ;  /* 0x0000040055ea7824 */ /* 0x000fe200078e0200 */
[----:B------:R-:W-:Y:S01]  /*4360*/  LOP3.LUT R9, R4, 0x1c0, RZ, 0xc0, !PT ;  /* 0x000001c004097812 */ /* 0x000fe200078ec0ff */
[----:B------:R-:W-:Y:S02]  /*4370*/  UISETP.GE.AND UP0, UPT, UR26, 0x2, UPT ;  /* 0x000000021a00788c */ /* 0x000fe4000bf06270 */
[----:B------:R-:W-:Y:S01]  /*4380*/  IMAD.SHL.U32 R234, R234, 0x2, RZ ;  /* 0x00000002eaea7824 */ /* 0x000fe200078e00ff */
[----:B------:R-:W-:Y:S02]  /*4390*/  LOP3.LUT R4, R9, 0x8, R14, 0xf8, !PT ;  /* 0x0000000809047812 */ /* 0x000fe400078ef80e */
[----:B------:R-:W-:Y:S01]  /*43a0*/  SHF.R.U32.HI R9, RZ, 0x3, R9 ;  /* 0x00000003ff097819 */ /* 0x000fe20000011609 */
[--C-:B------:R-:W-:Y:S01]  /*43b0*/  IMAD R232, R7, 0x2, R234.reuse ;  /* 0x0000000207e87824 */ /* 0x100fe200078e02ea */
[----:B------:R-:W-:Y:S01]  /*43c0*/  LDSM.16.M88.4 R80, [R234+0x2000] ;  /* 0x00200000ea50783b */ /* 0x000fe20000000200 */
[C---:B------:R-:W-:Y:S01]  /*43d0*/  IMAD R230, R5.reuse, 0x2, R234 ;  /* 0x0000000205e67824 */ /* 0x040fe200078e02ea */
[----:B------:R-:W-:Y:S01]  /*43e0*/  LOP3.LUT R4, R4, R9, RZ, 0x3c, !PT ;  /* 0x0000000904047212 */ /* 0x000fe200078e3cff */
[----:B------:R-:W-:Y:S01]  /*43f0*/  IMAD R229, R5, 0x2, R232 ;  /* 0x0000000205e57824 */ /* 0x000fe200078e02e8 */
[----:B-1----:R-:W-:Y:S03]  /*4400*/  LDSM.16.M88.4 R8, [R234] ;  /* 0x00000000ea08783b */ /* 0x002fe60000000200 */
[----:B------:R-:W-:Y:S01]  /*4410*/  IMAD R233, R233, 0x200, R4 ;  /* 0x00000200e9e97824 */ /* 0x000fe200078e0204 */
[----:B------:R-:W-:Y:S03]  /*4420*/  LDSM.16.M88.4 R32, [R232] ;  /* 0x00000000e820783b */ /* 0x000fe60000000200 */
[----:B------:R-:W-:Y:S01]  /*4430*/  IMAD.SHL.U32 R233, R233, 0x2, RZ ;  /* 0x00000002e9e97824 */ /* 0x000fe200078e00ff */
[----:B------:R-:W-:Y:S04]  /*4440*/  LDSM.16.M88.4 R44, [R230] ;  /* 0x00000000e62c783b */ /* 0x000fe80000000200 */
[----:B------:R-:W1:Y:S01]  /*4450*/  LDSM.16.M88.4 R60, [R233+0x8800] ;  /* 0x00880000e93c783b */ /* 0x000e620000000200 */
[----:B------:R-:W-:-:S02]  /*4460*/  IADD3 R2, R233, 0x8000, RZ ;  /* 0x00008000e9027810 */ /* 0x000fc40007ffe0ff */
[----:B------:R-:W-:Y:S01]  /*4470*/  IADD3 R231, R233, 0x8020, RZ ;  /* 0x00008020e9e77810 */ /* 0x000fe20007ffe0ff */
[----:B------:R-:W5:Y:S01]  /*4480*/  LDSM.16.M88.4 R16, [R233+0x8000] ;  /* 0x00800000e910783b */ /* 0x000f620000000200 */
[----:B------:R-:W-:Y:S01]  /*4490*/  @P1 IADD3 R231, R2, -0x20, RZ ;  /* 0xffffffe002e71810 */ /* 0x000fe20007ffe0ff */
[----:B------:R-:W-:Y:S02]  /*44a0*/  IMAD.MOV.U32 R2, RZ, RZ, 0x40 ;  /* 0x00000040ff027424 */ /* 0x000fe400078e00ff */
[----:B------:R-:W3:Y:S01]  /*44b0*/  LDSM.16.M88.4 R52, [R233+0x9000] ;  /* 0x00900000e934783b */ /* 0x000ee20000000200 */
[C---:B------:R-:W-:Y:S02]  /*44c0*/  IADD3 R223, R231.reuse, 0x800, RZ ;  /* 0x00000800e7df7810 */ /* 0x040fe40007ffe0ff */
[----:B------:R-:W-:Y:S01]  /*44d0*/  SEL R2, R2, 0xffffffc0, !P2 ;  /* 0xffffffc002027807 */ /* 0x000fe20005000000 */
[----:B------:R-:W4:Y:S01]  /*44e0*/  LDSM.16.M88.4 R28, [R233+0x9800] ;  /* 0x00980000e91c783b */ /* 0x000f220000000200 */
[----:B------:R-:W-:-:S02]  /*44f0*/  IADD3 R222, R231, 0x1000, RZ ;  /* 0x00001000e7de7810 */ /* 0x000fc40007ffe0ff */
[----:B------:R-:W-:Y:S01]  /*4500*/  IADD3 R221, R231, 0x1800, RZ ;  /* 0x00001800e7dd7810 */ /* 0x000fe20007ffe0ff */
[----:B------:R-:W2:Y:S01]  /*4510*/  LDSM.16.M88.4 R24, [R231+0x800] ;  /* 0x00080000e718783b */ /* 0x000ea20000000200 */
[----:B------:R-:W-:Y:S01]  /*4520*/  IMAD.IADD R227, R233, 0x1, R2 ;  /* 0x00000001e9e37824 */ /* 0x000fe200078e0202 */
[C---:B------:R-:W-:Y:S01]  /*4530*/  IADD3 R219, R231.reuse, 0x2000, RZ ;  /* 0x00002000e7db7810 */ /* 0x040fe20007ffe0ff */
[----:B------:R-:W-:Y:S01]  /*4540*/  IMAD.IADD R220, R2, 0x1, R231 ;  /* 0x0000000102dc7824 */ /* 0x000fe200078e02e7 */
[----:B------:R-:W2:Y:S01]  /*4550*/  LDSM.16.M88.4 R36, [R231] ;  /* 0x00000000e724783b */ /* 0x000ea20000000200 */
[----:B------:R-:W-:Y:S02]  /*4560*/  SHF.R.S32.HI R2, RZ, 0x1f, R3 ;  /* 0x0000001fff027819 */ /* 0x000fe40000011403 */
[----:B------:R-:W-:Y:S01]  /*4570*/  IADD3 R218, R231, 0x2800, RZ ;  /* 0x00002800e7da7810 */ /* 0x000fe20007ffe0ff */
[----:B------:R-:W2:Y:S01]  /*4580*/  LDSM.16.M88.4 R12, [R231+0x1000] ;  /* 0x00100000e70c783b */ /* 0x000ea20000000200 */
[----:B------:R-:W-:Y:S01]  /*4590*/  LEA.HI R3, R2, R3, RZ, 0x2 ;  /* 0x0000000302037211 */ /* 0x000fe200078f10ff */
[----:B------:R-:W-:Y:S01]  /*45a0*/  IMAD.SHL.U32 R2, R165, 0x2, RZ ;  /* 0x00000002a5027824 */ /* 0x000fe200078e00ff */
[----:B------:R-:W-:Y:S01]  /*45b0*/  IADD3 R217, R231, 0x3000, RZ ;  /* 0x00003000e7d97810 */ /* 0x000fe20007ffe0ff */
[----:B------:R-:W2:Y:S01]  /*45c0*/  LDSM.16.M88.4 R72, [R231+0x1800] ;  /* 0x00180000e748783b */ /* 0x000ea20000000200 */
[----:B------:R-:W-:-:S02]  /*45d0*/  SHF.R.S32.HI R4, RZ, 0x2, R3 ;  /* 0x00000002ff047819 */ /* 0x000fc40000011403 */
[----:B------:R-:W-:Y:S01]  /*45e0*/  LOP3.LUT R3, R2, 0x6, RZ, 0xc0, !PT ;  /* 0x0000000602037812 */ /* 0x000fe200078ec0ff */
[----:B------:R-:W-:Y:S01]  /*45f0*/  LDSM.16.M88.4 R68, [R227+0x8800] ;  /* 0x00880000e344783b */ /* 0x000fe20000000200 */
[----:B------:R-:W-:Y:S01]  /*4600*/  IADD3 R216, R231, 0x3800, RZ ;  /* 0x00003800e7d87810 */ /* 0x000fe20007ffe0ff */
[----:B------:R-:W-:Y:S01]  /*4610*/  IMAD R2, R85, 0x10, R4 ;  /* 0x0000001055027824 */ /* 0x000fe200078e0204 */
[C---:B------:R-:W-:Y:S01]  /*4620*/  IADD3 R215, R231.reuse, 0x4000, RZ ;  /* 0x00004000e7d77810 */ /* 0x040fe20007ffe0ff */
[----:B------:R-:W-:Y:S01]  /*4630*/  LDSM.16.M88.4 R40, [R227+0x9000] ;  /* 0x00900000e328783b */ /* 0x000fe20000000200 */
[C---:B------:R-:W-:Y:S02]  /*4640*/  IADD3 R214, R231.reuse, 0x4800, RZ ;  /* 0x00004800e7d67810 */ /* 0x040fe40007ffe0ff */
[----:B------:R-:W-:Y:S01]  /*4650*/  IADD3 R2, R2, UR12, RZ ;  /* 0x0000000c02027c10 */ /* 0x000fe2000fffe0ff */
[----:B-1----:R-:W-:Y:S01]  /*4660*/  HMMA.16816.F32 R64, R8, R60, RZ ;  /* 0x0000003c0840723c */ /* 0x002fe200000018ff */
[----:B------:R-:W-:Y:S01]  /*4670*/  LDSM.16.M88.4 R76, [R233+0xa800] ;  /* 0x00a80000e94c783b */ /* 0x000fe20000000200 */
[----:B------:R-:W-:-:S02]  /*4680*/  IADD3 R213, R231, 0x5000, RZ ;  /* 0x00005000e7d57810 */ /* 0x000fc40007ffe0ff */
[C---:B------:R-:W-:Y:S02]  /*4690*/  IADD3 R212, R231.reuse, 0x5800, RZ ;  /* 0x00005800e7d47810 */ /* 0x040fe40007ffe0ff */
[C---:B------:R-:W-:Y:S02]  /*46a0*/  IADD3 R211, R231.reuse, 0x6000, RZ ;  /* 0x00006000e7d37810 */ /* 0x040fe40007ffe0ff */
[----:B------:R-:W-:Y:S01]  /*46b0*/  HMMA.16816.F32 R60, R8, R62, RZ ;  /* 0x0000003e083c723c */ /* 0x000fe200000018ff */
[C---:B------:R-:W-:Y:S02]  /*46c0*/  IADD3 R210, R231.reuse, 0x6800, RZ ;  /* 0x00006800e7d27810 */ /* 0x040fe40007ffe0ff */
[C---:B------:R-:W-:Y:S02]  /*46d0*/  IADD3 R209, R231.reuse, 0x7000, RZ ;  /* 0x00007000e7d17810 */ /* 0x040fe40007ffe0ff */
[----:B------:R-:W-:-:S03]  /*46e0*/  IADD3 R208, R231, 0x7800, RZ ;  /* 0x00007800e7d07810 */ /* 0x000fc60007ffe0ff */
[C---:B-----5:R-:W-:Y:S08]  /*46f0*/  HMMA.16816.F32 R20, R8.reuse, R16, RZ ;  /* 0x000000100814723c */ /* 0x060ff000000018ff */
[C---:B---3--:R-:W-:Y:S08]  /*4700*/  HMMA.16816.F32 R56, R8.reuse, R52, RZ ;  /* 0x000000340838723c */ /* 0x048ff000000018ff */
[C---:B------:R-:W-:Y:S08]  /*4710*/  HMMA.16816.F32 R16, R8.reuse, R18, RZ ;  /* 0x000000120810723c */ /* 0x040ff000000018ff */
[C---:B------:R-:W-:Y:S08]  /*4720*/  HMMA.16816.F32 R52, R8.reuse, R54, RZ ;  /* 0x000000360834723c */ /* 0x040ff000000018ff */
[C---:B----4-:R-:W-:Y:S08]  /*4730*/  HMMA.16816.F32 R48, R8.reuse, R28, RZ ;  /* 0x0000001c0830723c */ /* 0x050ff000000018ff */
[----:B------:R-:W-:Y:S01]  /*4740*/  HMMA.16816.F32 R8, R8, R30, RZ ;  /* 0x0000001e0808723c */ /* 0x000fe200000018ff */
[----:B------:R-:W1:Y:S07]  /*4750*/  LDSM.16.M88.4 R28, [R227+0x8000] ;  /* 0x00800000e31c783b */ /* 0x000e6e0000000200 */
[C---:B--2---:R-:W-:Y:S08]  /*4760*/  HMMA.16816.F32 R64, R32.reuse, R24, R64 ;  /* 0x000000182040723c */ /* 0x044ff00000001840 */
[C---:B------:R-:W-:Y:S01]  /*4770*/  HMMA.16816.F32 R60, R32.reuse, R26, R60 ;  /* 0x0000001a203c723c */ /* 0x040fe2000000183c */
[----:B------:R-:W2:Y:S07]  /*4780*/  LDSM.16.M88.4 R24, [R227+0x9800] ;  /* 0x00980000e318783b */ /* 0x000eae0000000200 */
[C---:B------:R-:W-:Y:S08]  /*4790*/  HMMA.16816.F32 R20, R32.reuse, R36, R20 ;  /* 0x000000242014723c */ /* 0x040ff00000001814 */
[C---:B------:R-:W-:Y:S01]  /*47a0*/  HMMA.16816.F32 R16, R32.reuse, R38, R16 ;  /* 0x000000262010723c */ /* 0x040fe20000001810 */
[----:B------:R-:W-:Y:S07]  /*47b0*/  LDSM.16.M88.4 R36, [R220] ;  /* 0x00000000dc24783b */ /* 0x000fee0000000200 */
[C---:B------:R-:W-:Y:S08]  /*47c0*/  HMMA.16816.F32 R56, R32.reuse, R12, R56 ;  /* 0x0000000c2038723c */ /* 0x040ff00000001838 */
[C---:B------:R-:W-:Y:S01]  /*47d0*/  HMMA.16816.F32 R52, R32.reuse, R14, R52 ;  /* 0x0000000e2034723c */ /* 0x040fe20000001834 */
[----:B------:R-:W3:Y:S07]  /*47e0*/  LDSM.16.M88.4 R12, [R229] ;  /* 0x00000000e50c783b */ /* 0x000eee0000000200 */
[C---:B------:R-:W-:Y:S08]  /*47f0*/  HMMA.16816.F32 R48, R32.reuse, R72, R48 ;  /* 0x000000482030723c */ /* 0x040ff00000001830 */
        /* <DEDUP_REMOVED lines=12> */
[C---:B--2---:R-:W-:Y:S08]  /*48c0*/  HMMA.16816.F32 R48, R44.reuse, R24, R48 ;  /* 0x000000182c30723c */ /* 0x044ff00000001830 */
[----:B------:R-:W-:Y:S01]  /*48d0*/  HMMA.16816.F32 R44, R44, R26, R8 ;  /* 0x0000001a2c2c723c */ /* 0x000fe20000001808 */
[----:B------:R-:W2:Y:S04]  /*48e0*/  LDSM.16.M88.4 R24, [R220+0x1800] ;  /* 0x00180000dc18783b */ /* 0x000ea80000000200 */
[----:B------:R-:W5:Y:S03]  /*48f0*/  LDSM.16.M88.4 R8, [R233+0xa000] ;  /* 0x00a00000e908783b */ /* 0x000f660000000200 */
[C---:B---3--:R-:W-:Y:S08]  /*4900*/  HMMA.16816.F32 R20, R12.reuse, R36, R20 ;  /* 0x000000240c14723c */ /* 0x048ff00000001814 */
[C---:B------:R-:W-:Y:S01]  /*4910*/  HMMA.16816.F32 R16, R12.reuse, R38, R16 ;  /* 0x000000260c10723c */ /* 0x040fe20000001810 */
[----:B------:R-:W3:Y:S07]  /*4920*/  LDSM.16.M88.4 R36, [R231+0x2000] ;  /* 0x00200000e724783b */ /* 0x000eee0000000200 */
[C---:B----4-:R-:W-:Y:S08]  /*4930*/  HMMA.16816.F32 R64, R12.reuse, R32, R64 ;  /* 0x000000200c40723c */ /* 0x050ff00000001840 */
[C---:B------:R-:W-:Y:S01]  /*4940*/  HMMA.16816.F32 R60, R12.reuse, R34, R60 ;  /* 0x000000220c3c723c */ /* 0x040fe2000000183c */
[----:B------:R-:W4:Y:S07]  /*4950*/  LDSM.16.M88.4 R32, [R231+0x2800] ;  /* 0x00280000e720783b */ /* 0x000f2e0000000200 */
[C---:B-1----:R-:W-:Y:S08]  /*4960*/  HMMA.16816.F32 R56, R12.reuse, R28, R56 ;  /* 0x0000001c0c38723c */ /* 0x042ff00000001838 */
[C---:B--2---:R-:W-:Y:S08]  /*4970*/  HMMA.16816.F32 R48, R12.reuse, R24, R48 ;  /* 0x000000180c30723c */ /* 0x044ff00000001830 */
[C---:B------:R-:W-:Y:S01]  /*4980*/  HMMA.16816.F32 R44, R12.reuse, R26, R44 ;  /* 0x0000001a0c2c723c */ /* 0x040fe2000000182c */
[----:B------:R-:W1:Y:S07]  /*4990*/  LDSM.16.M88.4 R24, [R231+0x3800] ;  /* 0x00380000e718783b */ /* 0x000e6e0000000200 */
[----:B------:R-:W-:Y:S01]  /*49a0*/  HMMA.16816.F32 R52, R12, R30, R52 ;  /* 0x0000001e0c34723c */ /* 0x000fe20000001834 */
[----:B------:R-:W2:Y:S04]  /*49b0*/  LDSM.16.M88.4 R28, [R231+0x3000] ;  /* 0x00300000e71c783b */ /* 0x000ea80000000200 */
[----:B------:R-:W-:Y:S03]  /*49c0*/  LDSM.16.M88.4 R12, [R230+0x2000] ;  /* 0x00200000e60c783b */ /* 0x000fe60000000200 */
[C---:B-----5:R-:W-:Y:S08]  /*49d0*/  HMMA.16816.F32 R20, R80.reuse, R8, R20 ;  /* 0x000000085014723c */ /* 0x060ff00000001814 */
[C---:B------:R-:W-:Y:S01]  /*49e0*/  HMMA.16816.F32 R16, R80.reuse, R10, R16 ;  /* 0x0000000a5010723c */ /* 0x040fe20000001810 */
[----:B------:R-:W5:Y:S07]  /*49f0*/  LDSM.16.M88.4 R8, [R227+0xa000] ;  /* 0x00a00000e308783b */ /* 0x000f6e0000000200 */
[C---:B------:R-:W-:Y:S08]  /*4a00*/  HMMA.16816.F32 R64, R80.reuse, R76, R64 ;  /* 0x0000004c5040723c */ /* 0x040ff00000001840 */
[C---:B------:R-:W-:Y:S08]  /*4a10*/  HMMA.16816.F32 R60, R80.reuse, R78, R60 ;  /* 0x0000004e503c723c */ /* 0x040ff0000000183c */
[C---:B------:R-:W-:Y:S08]  /*4a20*/  HMMA.16816.F32 R48, R80.reuse, R68, R48 ;  /* 0x000000445030723c */ /* 0x040ff00000001830 */
[C---:B------:R-:W-:Y:S01]  /*4a30*/  HMMA.16816.F32 R44, R80.reuse, R70, R44 ;  /* 0x00000046502c723c */ /* 0x040fe2000000182c */
[----:B------:R-:W1:Y:S07]  /*4a40*/  LDSM.16.M88.4 R68, [R227+0xa800] ;  /* 0x00a80000e344783b */ /* 0x000e6e0000000200 */
[C---:B------:R-:W-:Y:S08]  /*4a50*/  HMMA.16816.F32 R56, R80.reuse, R72, R56 ;  /* 0x000000485038723c */ /* 0x040ff00000001838 */
[----:B------:R-:W-:Y:S08]  /*4a60*/  HMMA.16816.F32 R52, R80, R74, R52 ;  /* 0x0000004a5034723c */ /* 0x000ff00000001834 */
[C---:B---3--:R-:W-:Y:S08]  /*4a70*/  HMMA.16816.F32 R20, R40.reuse, R36, R20 ;  /* 0x000000242814723c */ /* 0x048ff00000001814 */
[C---:B------:R-:W-:Y:S01]  /*4a80*/  HMMA.16816.F32 R16, R40.reuse, R38, R16 ;  /* 0x000000262810723c */ /* 0x040fe20000001810 */
[----:B------:R-:W3:Y:S07]  /*4a90*/  LDSM.16.M88.4 R36, [R227+0xb000] ;  /* 0x00b00000e324783b */ /* 0x000eee0000000200 */
[C---:B----4-:R-:W-:Y:S08]  /*4aa0*/  HMMA.16816.F32 R64, R40.reuse, R32, R64 ;  /* 0x000000202840723c */ /* 0x050ff00000001840 */
        /* <DEDUP_REMOVED lines=8> */
[----:B------:R-:W-:Y:S03]  /*4b30*/  LDSM.16.M88.4 R40, [R220+0x3000] ;  /* 0x00300000dc28783b */ /* 0x000fe60000000200 */
[C---:B-----5:R-:W-:Y:S08]  /*4b40*/  HMMA.16816.F32 R20, R12.reuse, R8, R20 ;  /* 0x000000080c14723c */ /* 0x060ff00000001814 */
[C---:B------:R-:W-:Y:S01]  /*4b50*/  HMMA.16816.F32 R16, R12.reuse, R10, R16 ;  /* 0x0000000a0c10723c */ /* 0x040fe20000001810 */
[----:B------:R-:W4:Y:S07]  /*4b60*/  LDSM.16.M88.4 R8, [R220+0x2800] ;  /* 0x00280000dc08783b */ /* 0x000f2e0000000200 */
[C---:B------:R-:W-:Y:S08]  /*4b70*/  HMMA.16816.F32 R64, R12.reuse, R68, R64 ;  /* 0x000000440c40723c */ /* 0x040ff00000001840 */
[C---:B------:R-:W-:Y:S01]  /*4b80*/  HMMA.16816.F32 R60, R12.reuse, R70, R60 ;  /* 0x000000460c3c723c */ /* 0x040fe2000000183c */
[----:B------:R-:W5:Y:S07]  /*4b90*/  LDSM.16.M88.4 R68, [R220+0x3800] ;  /* 0x00380000dc44783b */ /* 0x000f6e0000000200 */
[C---:B---3--:R-:W-:Y:S08]  /*4ba0*/  HMMA.16816.F32 R56, R12.reuse, R36, R56 ;  /* 0x000000240c38723c */ /* 0x048ff00000001838 */
[C---:B------:R-:W-:Y:S01]  /*4bb0*/  HMMA.16816.F32 R72, R12.reuse, R38, R52 ;  /* 0x000000260c48723c */ /* 0x040fe20000001834 */
[----:B------:R-:W-:Y:S04]  /*4bc0*/  LDSM.16.M88.4 R52, [R234+0x4000] ;  /* 0x00400000ea34783b */ /* 0x000fe80000000200 */
[----:B------:R-:W3:Y:S03]  /*4bd0*/  LDSM.16.M88.4 R36, [R233+0xc000] ;  /* 0x00c00000e924783b */ /* 0x000ee60000000200 */
[C---:B-1----:R-:W-:Y:S08]  /*4be0*/  HMMA.16816.F32 R48, R12.reuse, R24, R48 ;  /* 0x000000180c30723c */ /* 0x042ff00000001830 */
[----:B------:R-:W-:Y:S01]  /*4bf0*/  HMMA.16816.F32 R44, R12, R26, R44 ;  /* 0x0000001a0c2c723c */ /* 0x000fe2000000182c */
[----:B------:R-:W1:Y:S04]  /*4c00*/  LDSM.16.M88.4 R12, [R233+0xc800] ;  /* 0x00c80000e90c783b */ /* 0x000e680000000200 */
[----:B------:R-:W-:Y:S03]  /*4c10*/  LDSM.16.M88.4 R24, [R231+0x4000] ;  /* 0x00400000e718783b */ /* 0x000fe60000000200 */
        /* <DEDUP_REMOVED lines=9> */
[C---:B-----5:R-:W-:Y:S08]  /*4cb0*/  HMMA.16816.F32 R48, R32.reuse, R68, R48 ;  /* 0x000000442030723c */ /* 0x060ff00000001830 */
[----:B------:R-:W-:Y:S01]  /*4cc0*/  HMMA.16816.F32 R44, R32, R70, R44 ;  /* 0x00000046202c723c */ /* 0x000fe2000000182c */
[----:B------:R-:W4:Y:S07]  /*4cd0*/  LDSM.16.M88.4 R32, [R233+0xd800] ;  /* 0x00d80000e920783b */ /* 0x000f2e0000000200 */
        /* <DEDUP_REMOVED lines=17> */
[C---:B------:R-:W-:Y:S01]  /*4df0*/  HMMA.16816.F32 R60, R28.reuse, R42, R60 ;  /* 0x0000002a1c3c723c */ /* 0x040fe2000000183c */
[----:B------:R-:W4:Y:S07]  /*4e00*/  LDSM.16.M88.4 R40, [R227+0xc800] ;  /* 0x00c80000e328783b */ /* 0x000f2e0000000200 */
[C---:B---3--:R-:W-:Y:S08]  /*4e10*/  HMMA.16816.F32 R56, R28.reuse, R36, R56 ;  /* 0x000000241c38723c */ /* 0x048ff00000001838 */
[C---:B------:R-:W-:Y:S01]  /*4e20*/  HMMA.16816.F32 R72, R28.reuse, R38, R72 ;  /* 0x000000261c48723c */ /* 0x040fe20000001848 */
[----:B------:R-:W3:Y:S07]  /*4e30*/  LDSM.16.M88.4 R36, [R227+0xd800] ;  /* 0x00d80000e324783b */ /* 0x000eee0000000200 */
[C---:B-1----:R-:W-:Y:S01]  /*4e40*/  HMMA.16816.F32 R68, R28.reuse, R12, R48 ;  /* 0x0000000c1c44723c */ /* 0x042fe20000001830 */
[----:B------:R-:W-:Y:S07]  /*4e50*/  LDSM.16.M88.4 R48, [R220+0x4000] ;  /* 0x00400000dc30783b */ /* 0x000fee0000000200 */
[----:B------:R-:W-:Y:S01]  /*4e60*/  HMMA.16816.F32 R44, R28, R14, R44 ;  /* 0x0000000e1c2c723c */ /* 0x000fe2000000182c */
[----:B------:R-:W1:Y:S04]  /*4e70*/  LDSM.16.M88.4 R12, [R220+0x4800] ;  /* 0x00480000dc0c783b */ /* 0x000e680000000200 */
[----:B------:R-:W-:Y:S03]  /*4e80*/  LDSM.16.M88.4 R28, [R233+0xe800] ;  /* 0x00e80000e91c783b */ /* 0x000fe60000000200 */
[C---:B--2---:R-:W-:Y:S08]  /*4e90*/  HMMA.16816.F32 R20, R24.reuse, R8, R20 ;  /* 0x000000081814723c */ /* 0x044ff00000001814 */
[C---:B------:R-:W-:Y:S01]  /*4ea0*/  HMMA.16816.F32 R16, R24.reuse, R10, R16 ;  /* 0x0000000a1810723c */ /* 0x040fe20000001810 */
[----:B------:R-:W2:Y:S07]  /*4eb0*/  LDSM.16.M88.4 R8, [R220+0x5000] ;  /* 0x00500000dc08783b */ /* 0x000eae0000000200 */
        /* <DEDUP_REMOVED lines=10> */
[C---:B-1----:R-:W-:Y:S08]  /*4f60*/  HMMA.16816.F32 R64, R52.reuse, R12, R64 ;  /* 0x0000000c3440723c */ /* 0x042ff00000001840 */
[C---:B------:R-:W-:Y:S01]  /*4f70*/  HMMA.16816.F32 R60, R52.reuse, R14, R60 ;  /* 0x0000000e343c723c */ /* 0x040fe2000000183c */
[----:B------:R-:W1:Y:S07]  /*4f80*/  LDSM.16.M88.4 R12, [R233+0xf800] ;  /* 0x00f80000e90c783b */ /* 0x000e6e0000000200 */
[C---:B------:R-:W-:Y:S08]  /*4f90*/  HMMA.16816.F32 R20, R52.reuse, R48, R20 ;  /* 0x000000303414723c */ /* 0x040ff00000001814 */
[C---:B------:R-:W-:Y:S01]  /*4fa0*/  HMMA.16816.F32 R16, R52.reuse, R50, R16 ;  /* 0x000000323410723c */ /* 0x040fe20000001810 */
[----:B------:R-:W-:Y:S07]  /*4fb0*/  LDSM.16.M88.4 R48, [R232+0x6000] ;  /* 0x00600000e830783b */ /* 0x000fee0000000200 */
[C---:B--2---:R-:W-:Y:S08]  /*4fc0*/  HMMA.16816.F32 R56, R52.reuse, R8, R56 ;  /* 0x000000083438723c */ /* 0x044ff00000001838 */
[C---:B---3--:R-:W-:Y:S08]  /*4fd0*/  HMMA.16816.F32 R68, R52.reuse, R24, R68 ;  /* 0x000000183444723c */ /* 0x048ff00000001844 */
[C---:B------:R-:W-:Y:S01]  /*4fe0*/  HMMA.16816.F32 R44, R52.reuse, R26, R44 ;  /* 0x0000001a342c723c */ /* 0x040fe2000000182c */
[----:B------:R-:W-:Y:S07]  /*4ff0*/  LDSM.16.M88.4 R24, [R231+0x6800] ;  /* 0x00680000e718783b */ /* 0x000fee0000000200 */
[----:B------:R-:W-:Y:S01]  /*5000*/  HMMA.16816.F32 R72, R52, R10, R72 ;  /* 0x0000000a3448723c */ /* 0x000fe20000001848 */
[----:B------:R-:W2:Y:S07]  /*5010*/  LDSM.16.M88.4 R8, [R231+0x6000] ;  /* 0x00600000e708783b */ /* 0x000eae0000000200 */
        /* <DEDUP_REMOVED lines=8> */
[----:B------:R-:W3:Y:S07]  /*50a0*/  LDSM.16.M88.4 R28, [R231+0x7000] ;  /* 0x00700000e71c783b */ /* 0x000eee0000000200 */
[C---:B--2---:R-:W-:Y:S08]  /*50b0*/  HMMA.16816.F32 R20, R48.reuse, R8, R20 ;  /* 0x000000083014723c */ /* 0x044ff00000001814 */
[----:B------:R-:W-:Y:S01]  /*50c0*/  HMMA.16816.F32 R16, R48, R10, R16 ;  /* 0x0000000a3010723c */ /* 0x000fe20000001810 */
[----:B------:R-:W2:Y:S07]  /*50d0*/  LDSM.16.M88.4 R8, [R227+0xe000] ;  /* 0x00e00000e308783b */ /* 0x000eae0000000200 */
[C---:B------:R-:W-:Y:S07]  /*50e0*/  HMMA.16816.F32 R56, R36.reuse, R40, R56 ;  /* 0x000000282438723c */ /* 0x040fee0000001838 */
[----:B------:R-:W-:Y:S01]  /*50f0*/  IMAD.U32 R40, RZ, RZ, UR26 ;  /* 0x0000001aff287e24 */ /* 0x000fe2000f8e00ff */
[----:B------:R-:W-:Y:S01]  /*5100*/  HMMA.16816.F32 R72, R36, R42, R72 ;  /* 0x0000002a2448723c */ /* 0x000fe20000001848 */
[----:B------:R-:W-:-:S02]  /*5110*/  IMAD.U32 R41, RZ, RZ, UR10 ;  /* 0x0000000aff297e24 */ /* 0x000fc4000f8e00ff */
[----:B------:R-:W-:-:S03]  /*5120*/  IMAD R40, R40, 0x40, R3 ;  /* 0x0000004028287824 */ /* 0x000fc600078e0203 */
[----:B------:R-:W-:Y:S02]  /*5130*/  IADD3 R41, R41, -UR27, R2 ;  /* 0x8000001b29297c10 */ /* 0x000fe4000fffe002 */
[C---:B------:R-:W-:Y:S01]  /*5140*/  IADD3 R38, R40.reuse, -0x38, RZ ;  /* 0xffffffc828267810 */ /* 0x040fe20007ffe0ff */
[C---:B------:R-:W-:Y:S01]  /*5150*/  HMMA.16816.F32 R64, R48.reuse, R24, R64 ;  /* 0x000000183040723c */ /* 0x040fe20000001840 */
[C---:B------:R-:W-:Y:S02]  /*5160*/  IADD3 R80, R40.reuse, -0x28, RZ ;  /* 0xffffffd828507810 */ /* 0x040fe40007ffe0ff */
[C---:B------:R-:W-:Y:S02]  /*5170*/  IADD3 R54, R40.reuse, -0x37, RZ ;  /* 0xffffffc928367810 */ /* 0x040fe40007ffe0ff */
[C---:B------:R-:W-:Y:S02]  /*5180*/  IADD3 R76, R40.reuse, -0x30, RZ ;  /* 0xffffffd0284c7810 */ /* 0x040fe40007ffe0ff */
[C---:B------:R-:W-:Y:S01]  /*5190*/  IMAD.IADD R24, R41.reuse, 0x1, -R38 ;  /* 0x0000000129187824 */ /* 0x040fe200078e0a26 */
[----:B-1----:R-:W-:Y:S01]  /*51a0*/  HMMA.16816.F32 R68, R48, R12, R68 ;  /* 0x0000000c3044723c */ /* 0x002fe20000001844 */
[----:B------:R-:W-:Y:S01]  /*51b0*/  IMAD.IADD R37, R41, 0x1, -R54 ;  /* 0x0000000129257824 */ /* 0x000fe200078e0a36 */
[----:B------:R-:W-:-:S02]  /*51c0*/  IADD3 R78, R40, -0x2f, RZ ;  /* 0xffffffd1284e7810 */ /* 0x000fc40007ffe0ff */
[----:B------:R-:W-:Y:S02]  /*51d0*/  IABS R24, R24 ;  /* 0x0000001800187213 */ /* 0x000fe40000000000 */
[----:B------:R-:W-:Y:S01]  /*51e0*/  IABS R37, R37 ;  /* 0x0000002500257213 */ /* 0x000fe20000000000 */
[----:B------:R-:W-:Y:S01]  /*51f0*/  IMAD.IADD R12, R41, 0x1, -R80 ;  /* 0x00000001290c7824 */ /* 0x000fe200078e0a50 */
[----:B------:R-:W-:Y:S01]  /*5200*/  HMMA.16816.F32 R60, R48, R26, R60 ;  /* 0x0000001a303c723c */ /* 0x000fe2000000183c */
[----:B------:R1:W-:Y:S01]  /*5210*/  I2F R39, R24 ;  /* 0x0000001800277306 */ /* 0x0003e20000201400 */
[C---:B------:R-:W-:Y:S01]  /*5220*/  IADD3 R86, R40.reuse, -0x20, RZ ;  /* 0xffffffe028567810 */ /* 0x040fe20007ffe0ff */
[----:B------:R-:W-:Y:S01]  /*5230*/  IMAD.MOV.U32 R42, RZ, RZ, R37 ;  /* 0x000000ffff2a7224 */ /* 0x000fe200078e0025 */
[----:B------:R-:W-:Y:S02]  /*5240*/  IABS R12, R12 ;  /* 0x0000000c000c7213 */ /* 0x000fe40000000000 */
[----:B------:R-:W-:-:S02]  /*5250*/  IADD3 R82, R40, -0x27, RZ ;  /* 0xffffffd928527810 */ /* 0x000fc40007ffe0ff */
[C---:B---3--:R-:W-:Y:S01]  /*5260*/  HMMA.16816.F32 R56, R48.reuse, R28, R56 ;  /* 0x0000001c3038723c */ /* 0x048fe20000001838 */
[----:B------:R-:W-:Y:S01]  /*5270*/  IMAD.MOV.U32 R43, RZ, RZ, R12 ;  /* 0x000000ffff2b7224 */ /* 0x000fe200078e000c */
[C---:B------:R-:W-:Y:S01]  /*5280*/  IADD3 R92, R40.reuse, -0x1f, RZ ;  /* 0xffffffe1285c7810 */ /* 0x040fe20007ffe0ff */
[----:B------:R-:W-:Y:S01]  /*5290*/  I2F R42, R42 ;  /* 0x0000002a002a7306 */ /* 0x000fe20000201400 */
[C---:B------:R-:W-:Y:S02]  /*52a0*/  IADD3 R88, R40.reuse, -0x8, RZ ;  /* 0xfffffff828587810 */ /* 0x040fe40007ffe0ff */
[C---:B------:R-:W-:Y:S01]  /*52b0*/  IADD3 R100, R40.reuse, -0x10, RZ ;  /* 0xfffffff028647810 */ /* 0x040fe20007ffe0ff */
[C---:B------:R-:W-:Y:S01]  /*52c0*/  IMAD.IADD R28, R41.reuse, 0x1, -R76 ;  /* 0x00000001291c7824 */ /* 0x040fe200078e0a4c */
[----:B------:R-:W-:Y:S01]  /*52d0*/  HMMA.16816.F32 R44, R48, R14, R44 ;  /* 0x0000000e302c723c */ /* 0x000fe2000000182c */
[----:B-1----:R-:W1:Y:S01]  /*52e0*/  LDSM.16.M88.4 R24, [R227+0xe800] ;  /* 0x00e80000e318783b */ /* 0x002e620000000200 */
[C---:B------:R-:W-:Y:S01]  /*52f0*/  IMAD.IADD R29, R41.reuse, 0x1, -R78 ;  /* 0x00000001291d7824 */ /* 0x040fe200078e0a4e */
[C---:B------:R-:W-:Y:S01]  /*5300*/  IADD3 R90, R40.reuse, -0xf, RZ ;  /* 0xfffffff1285a7810 */ /* 0x040fe20007ffe0ff */
[C---:B------:R-:W-:Y:S01]  /*5310*/  IMAD.IADD R55, R41.reuse, 0x1, -R100 ;  /* 0x0000000129377824 */ /* 0x040fe200078e0a64 */
[----:B------:R-:W-:Y:S01]  /*5320*/  IABS R28, R28 ;  /* 0x0000001c001c7213 */ /* 0x000fe20000000000 */
[----:B------:R-:W3:Y:S01]  /*5330*/  LDSM.16.M88.4 R12, [R227+0xf000] ;  /* 0x00f00000e30c783b */ /* 0x000ee20000000200 */
[----:B------:R-:W-:Y:S01]  /*5340*/  IADD3 R4, R40, -0x40, RZ ;  /* 0xffffffc028047810 */ /* 0x000fe20007ffe0ff */
[----:B--2---:R-:W-:Y:S01]  /*5350*/  HMMA.16816.F32 R20, R32, R8, R20 ;  /* 0x000000082014723c */ /* 0x004fe20000001814 */
[C---:B------:R-:W-:Y:S01]  /*5360*/  IMAD.IADD R53, R41.reuse, 0x1, -R90 ;  /* 0x0000000129357824 */ /* 0x040fe200078e0a5a */
[----:B------:R-:W-:Y:S01]  /*5370*/  IABS R55, R55 ;  /* 0x0000003700377213 */ /* 0x000fe20000000000 */
[----:B------:R-:W-:Y:S01]  /*5380*/  IMAD.MOV.U32 R37, RZ, RZ, R28 ;  /* 0x000000ffff257224 */ /* 0x000fe200078e001c */
[----:B------:R-:W-:Y:S01]  /*5390*/  IABS R28, R29 ;  /* 0x0000001d001c7213 */ /* 0x000fe20000000000 */
[C---:B------:R-:W-:Y:S01]  /*53a0*/  IMAD.IADD R3, R41.reuse, 0x1, -R4 ;  /* 0x0000000129037824 */ /* 0x040fe200078e0a04 */
[----:B------:R-:W-:Y:S01]  /*53b0*/  IABS R98, R53 ;  /* 0x0000003500627213 */ /* 0x000fe20000000000 */
[C---:B------:R-:W-:Y:S01]  /*53c0*/  IMAD.IADD R8, R41.reuse, 0x1, -R86 ;  /* 0x0000000129087824 */ /* 0x040fe200078e0a56 */
[----:B------:R-:W-:Y:S01]  /*53d0*/  HMMA.16816.F32 R72, R48, R30, R72 ;  /* 0x0000001e3048723c */ /* 0x000fe20000001848 */
[----:B------:R-:W-:Y:S01]  /*53e0*/  IMAD.MOV.U32 R52, RZ, RZ, R28 ;  /* 0x000000ffff347224 */ /* 0x000fe200078e001c */
[----:B------:R2:W-:Y:S01]  /*53f0*/  I2F R53, R55 ;  /* 0x0000003700357306 */ /* 0x0005e20000201400 */
[----:B------:R-:W-:Y:S01]  /*5400*/  IMAD.IADD R28, R41, 0x1, -R82 ;  /* 0x00000001291c7824 */ /* 0x000fe200078e0a52 */
[----:B------:R-:W-:-:S02]  /*5410*/  IABS R8, R8 ;  /* 0x0000000800087213 */ /* 0x000fc40000000000 */
[----:B------:R-:W-:Y:S02]  /*5420*/  IADD3 R36, R40, -0x3f, RZ ;  /* 0xffffffc128247810 */ /* 0x000fe40007ffe0ff */
[----:B------:R-:W-:Y:S01]  /*5430*/  IABS R28, R28 ;  /* 0x0000001c001c7213 */ /* 0x000fe20000000000 */
[----:B------:R-:W-:Y:S01]  /*5440*/  HMMA.16816.F32 R16, R32, R10, R16 ;  /* 0x0000000a2010723c */ /* 0x000fe20000001810 */
[----:B------:R4:W-:Y:S01]  /*5450*/  I2F R49, R8 ;  /* 0x0000000800317306 */ /* 0x0009e20000201400 */
[C---:B------:R-:W-:Y:S01]  /*5460*/  IMAD.IADD R6, R41.reuse, 0x1, -R36 ;  /* 0x0000000129067824 */ /* 0x040fe200078e0a24 */
[----:B------:R-:W-:Y:S01]  /*5470*/  IABS R3, R3 ;  /* 0x0000000300037213 */ /* 0x000fe20000000000 */
[----:B------:R-:W-:Y:S01]  /*5480*/  IMAD.MOV.U32 R48, RZ, RZ, R28 ;  /* 0x000000ffff307224 */ /* 0x000fe200078e001c */
[----:B------:R-:W-:Y:S01]  /*5490*/  ISETP.GE.AND P2, PT, R4, UR10, PT ;  /* 0x0000000a04007c0c */ /* 0x000fe2000bf46270 */
[----:B------:R-:W-:Y:S01]  /*54a0*/  IMAD.IADD R28, R41, 0x1, -R92 ;  /* 0x00000001291c7824 */ /* 0x000fe200078e0a5c */
[----:B------:R-:W-:-:S02]  /*54b0*/  IABS R6, R6 ;  /* 0x0000000600067213 */ /* 0x000fc40000000000 */
[----:B--2---:R-:W-:Y:S01]  /*54c0*/  IADD3 R55, R41, 0x8, RZ ;  /* 0x0000000829377810 */ /* 0x004fe20007ffe0ff */
[----:B------:R-:W2:Y:S01]  /*54d0*/  I2F R3, R3 ;  /* 0x0000000300037306 */ /* 0x000ea20000201400 */
[----:B------:R-:W-:Y:S02]  /*54e0*/  IABS R28, R28 ;  /* 0x0000001c001c7213 */ /* 0x000fe40000000000 */
[----:B------:R-:W-:Y:S02]  /*54f0*/  ISETP.GE.AND P1, PT, R36, UR10, PT ;  /* 0x0000000a24007c0c */ /* 0x000fe4000bf26270 */
[----:B------:R-:W-:Y:S01]  /*5500*/  ISETP.GE.AND P3, PT, R80, UR10, PT ;  /* 0x0000000a50007c0c */ /* 0x000fe2000bf66270 */
[----:B-1----:R-:W-:Y:S01]  /*5510*/  HMMA.16816.F32 R64, R32, R24, R64 ;  /* 0x000000182040723c */ /* 0x002fe20000001840 */
[----:B----4-:R-:W1:Y:S01]  /*5520*/  LDSM.16.M88.4 R8, [R227+0xf800] ;  /* 0x00f80000e308783b */ /* 0x010e620000000200 */
[----:B------:R4:W-:Y:S01]  /*5530*/  I2F R50, R28 ;  /* 0x0000001c00327306 */ /* 0x0009e20000201400 */
[C---:B------:R-:W-:Y:S01]  /*5540*/  IADD3 R96, R40.reuse, -0x18, RZ ;  /* 0xffffffe828607810 */ /* 0x040fe20007ffe0ff */
[----:B------:R-:W-:Y:S01]  /*5550*/  IMAD.IADD R80, R55, 0x1, -R80 ;  /* 0x0000000137507824 */ /* 0x000fe200078e0a50 */
[----:B------:R-:W-:-:S02]  /*5560*/  IADD3 R94, R40, -0x17, RZ ;  /* 0xffffffe9285e7810 */ /* 0x000fc40007ffe0ff */
[----:B------:R-:W-:Y:S01]  /*5570*/  IADD3 R40, R40, -0x7, RZ ;  /* 0xfffffff928287810 */ /* 0x000fe20007ffe0ff */
[C---:B------:R-:W-:Y:S01]  /*5580*/  HMMA.16816.F32 R60, R32.reuse, R26, R60 ;  /* 0x0000001a203c723c */ /* 0x040fe2000000183c */
[----:B------:R-:W-:Y:S01]  /*5590*/  LDSM.16.M88.4 R24, [R220+0x6000] ;  /* 0x00600000dc18783b */ /* 0x000fe20000000200 */
[----:B------:R-:W-:Y:S01]  /*55a0*/  I2F R6, R6 ;  /* 0x0000000600067306 */ /* 0x000fe20000201400 */
[----:B------:R-:W-:Y:S01]  /*55b0*/  IABS R80, R80 ;  /* 0x0000005000507213 */ /* 0x000fe20000000000 */
[C---:B------:R-:W-:Y:S01]  /*55c0*/  IMAD.IADD R51, R41.reuse, 0x1, -R96 ;  /* 0x0000000129337824 */ /* 0x040fe200078e0a60 */
[----:B------:R-:W-:Y:S01]  /*55d0*/  ISETP.GE.AND P0, PT, R38, UR10, PT ;  /* 0x0000000a26007c0c */ /* 0x000fe2000bf06270 */
[C---:B------:R-:W-:Y:S01]  /*55e0*/  IMAD.IADD R84, R41.reuse, 0x1, -R94 ;  /* 0x0000000129547824 */ /* 0x040fe200078e0a5e */
[----:B------:R-:W-:Y:S01]  /*55f0*/  ISETP.GE.AND P6, PT, R54, UR10, PT ;  /* 0x0000000a36007c0c */ /* 0x000fe2000bfc6270 */
[----:B---3--:R-:W-:Y:S01]  /*5600*/  HMMA.16816.F32 R56, R32, R12, R56 ;  /* 0x0000000c2038723c */ /* 0x008fe20000001838 */
[----:B------:R-:W-:Y:S01]  /*5610*/  IMAD.IADD R77, R41, 0x1, -R40 ;  /* 0x00000001294d7824 */ /* 0x000fe200078e0a28 */
[----:B----4-:R-:W3:Y:S01]  /*5620*/  LDSM.16.M88.4 R28, [R229+0x6000] ;  /* 0x00600000e51c783b */ /* 0x010ee20000000200 */
[----:B------:R-:W-:Y:S01]  /*5630*/  IABS R51, R51 ;  /* 0x0000003300337213 */ /* 0x000fe20000000000 */
[----:B------:R-:W-:Y:S01]  /*5640*/  I2F R37, R37 ;  /* 0x0000002500257306 */ /* 0x000fe20000201400 */
[----:B------:R-:W-:-:S02]  /*5650*/  IABS R84, R84 ;  /* 0x0000005400547213 */ /* 0x000fc40000000000 */
[----:B------:R-:W-:Y:S01]  /*5660*/  IMAD.IADD R12, R41, 0x1, -R88 ;  /* 0x00000001290c7824 */ /* 0x000fe200078e0a58 */
[----:B------:R-:W-:Y:S01]  /*5670*/  HMMA.16816.F32 R72, R32, R14, R72 ;  /* 0x0000000e2048723c */ /* 0x000fe20000001848 */
[----:B------:R-:W-:Y:S02]  /*5680*/  IABS R77, R77 ;  /* 0x0000004d004d7213 */ /* 0x000fe40000000000 */
[----:B------:R-:W-:Y:S01]  /*5690*/  ISETP.GE.AND P5, PT, R76, UR10, PT ;  /* 0x0000000a4c007c0c */ /* 0x000fe2000bfa6270 */
[----:B------:R-:W-:Y:S01]  /*56a0*/  I2F R52, R52 ;  /* 0x0000003400347306 */ /* 0x000fe20000201400 */
[----:B------:R-:W-:Y:S02]  /*56b0*/  IABS R79, R12 ;  /* 0x0000000c004f7213 */ /* 0x000fe40000000000 */
[----:B------:R-:W4:Y:S01]  /*56c0*/  LDSM.16.M88.4 R12, [R220+0x6800] ;  /* 0x00680000dc0c783b */ /* 0x000f220000000200 */
[----:B------:R-:W-:-:S04]  /*56d0*/  ISETP.GE.AND P4, PT, R78, UR10, PT ;  /* 0x0000000a4e007c0c */ /* 0x000fc8000bf86270 */
[----:B------:R-:W-:Y:S01]  /*56e0*/  I2F R43, R43 ;  /* 0x0000002b002b7306 */ /* 0x000fe20000201400 */
[C---:B-1----:R-:W-:Y:S07]  /*56f0*/  HMMA.16816.F32 R68, R32.reuse, R8, R68 ;  /* 0x000000082044723c */ /* 0x042fee0000001844 */
[----:B------:R-:W-:Y:S01]  /*5700*/  I2F R48, R48 ;  /* 0x0000003000307306 */ /* 0x000fe20000201400 */
[C---:B------:R-:W-:Y:S01]  /*5710*/  IMAD.IADD R8, R55.reuse, 0x1, -R4 ;  /* 0x0000000137087824 */ /* 0x040fe200078e0a04 */
[----:B------:R-:W-:Y:S01]  /*5720*/  HMMA.16816.F32 R44, R32, R10, R44 ;  /* 0x0000000a202c723c */ /* 0x000fe2000000182c */
[----:B------:R-:W-:-:S05]  /*5730*/  IMAD.IADD R9, R55, 0x1, -R36 ;  /* 0x0000000137097824 */ /* 0x000fca00078e0a24 */
[----:B------:R-:W-:Y:S01]  /*5740*/  I2F R51, R51 ;  /* 0x0000003300337306 */ /* 0x000fe20000201400 */
[----:B------:R-:W-:-:S05]  /*5750*/  IABS R8, R8 ;  /* 0x0000000800087213 */ /* 0x000fca0000000000 */
[----:B------:R-:W-:Y:S01]  /*5760*/  IMAD.MOV.U32 R33, RZ, RZ, R8 ;  /* 0x000000ffff217224 */ /* 0x000fe200078e0008 */
[----:B------:R-:W-:Y:S01]  /*5770*/  IABS R8, R9 ;  /* 0x0000000900087213 */ /* 0x000fe20000000000 */
[C---:B------:R-:W-:Y:S01]  /*5780*/  IMAD.IADD R9, R55.reuse, 0x1, -R38 ;  /* 0x0000000137097824 */ /* 0x040fe200078e0a26 */
[----:B---3--:R-:W-:Y:S01]  /*5790*/  HMMA.16816.F32 R20, R28, R24, R20 ;  /* 0x000000181c14723c */ /* 0x008fe20000001814 */
[----:B------:R-:W-:Y:S02]  /*57a0*/  I2F R84, R84 ;  /* 0x0000005400547306 */ /* 0x000fe40000201400 */
[----:B------:R-:W-:Y:S01]  /*57b0*/  IMAD.MOV.U32 R32, RZ, RZ, R8 ;  /* 0x000000ffff207224 */ /* 0x000fe200078e0008 */
[----:B------:R-:W-:Y:S01]  /*57c0*/  IABS R8, R9 ;  /* 0x0000000900087213 */ /* 0x000fe20000000000 */
[----:B------:R-:W-:-:S03]  /*57d0*/  IMAD.IADD R9, R55, 0x1, -R54 ;  /* 0x0000000137097824 */ /* 0x000fc600078e0a36 */
[----:B------:R-:W-:Y:S01]  /*57e0*/  HMMA.16816.F32 R16, R28, R26, R16 ;  /* 0x0000001a1c10723c */ /* 0x000fe20000001810 */
[----:B------:R-:W1:Y:S01]  /*57f0*/  I2F R33, R33 ;  /* 0x0000002100217306 */ /* 0x000e620000201400 */
[----:B------:R-:W-:Y:S01]  /*5800*/  IABS R4, R9 ;  /* 0x0000000900047213 */ /* 0x000fe20000000000 */
[----:B------:R-:W-:-:S05]  /*5810*/  IMAD.IADD R9, R55, 0x1, -R76 ;  /* 0x0000000137097824 */ /* 0x000fca00078e0a4c */
[C---:B----4-:R-:W-:Y:S01]  /*5820*/  HMMA.16816.F32 R64, R28.reuse, R12, R64 ;  /* 0x0000000c1c40723c */ /* 0x050fe20000001840 */
[----:B------:R-:W3:Y:S06]  /*5830*/  I2F R32, R32 ;  /* 0x0000002000207306 */ /* 0x000eec0000201400 */
[----:B------:R-:W-:Y:S01]  /*5840*/  IABS R13, R9 ;  /* 0x00000009000d7213 */ /* 0x000fe20000000000 */
[----:B--2---:R-:W-:Y:S01]  /*5850*/  FFMA.FTZ R3, R3, -UR4, R20 ;  /* 0x8000000403037c23 */ /* 0x004fe20008010014 */
[----:B------:R2:W4:Y:S01]  /*5860*/  I2F R27, R8 ;  /* 0x00000008001b7306 */ /* 0x0005220000201400 */
[----:B-1----:R-:W-:Y:S01]  /*5870*/  FFMA.FTZ R22, R33, -UR4, R22 ;  /* 0x8000000421167c23 */ /* 0x002fe20008010016 */
[----:B------:R-:W-:Y:S01]  /*5880*/  HMMA.16816.F32 R60, R28, R14, R60 ;  /* 0x0000000e1c3c723c */ /* 0x000fe2000000183c */
[----:B------:R-:W-:Y:S01]  /*5890*/  FFMA.FTZ R6, R6, -UR4, R21 ;  /* 0x8000000406067c23 */ /* 0x000fe20008010015 */
[----:B------:R-:W-:Y:S01]  /*58a0*/  FSEL R3, R3, -INF , !P2 ;  /* 0xff80000003037808 */ /* 0x000fe20005000000 */
[----:B------:R-:W-:Y:S01]  /*58b0*/  IMAD.IADD R12, R55, 0x1, -R78 ;  /* 0x00000001370c7824 */ /* 0x000fe200078e0a4e */
[----:B------:R-:W-:Y:S01]  /*58c0*/  FSEL R24, R22, -INF , !P2 ;  /* 0xff80000016187808 */ /* 0x000fe20005000000 */
[----:B------:R-:W-:Y:S01]  /*58d0*/  FFMA.FTZ R39, R39, -UR4, R16 ;  /* 0x8000000427277c23 */ /* 0x000fe20008010010 */
[----:B------:R-:W1:Y:S01]  /*58e0*/  I2F R4, R4 ;  /* 0x0000000400047306 */ /* 0x000e620000201400 */
[----:B---3--:R-:W-:Y:S01]  /*58f0*/  FFMA.FTZ R23, R32, -UR4, R23 ;  /* 0x8000000420177c23 */ /* 0x008fe20008010017 */
[----:B------:R-:W-:Y:S01]  /*5900*/  ISETP.GE.AND P2, PT, R82, UR10, PT ;  /* 0x0000000a52007c0c */ /* 0x000fe2000bf46270 */
[C---:B------:R-:W-:Y:S01]  /*5910*/  IMAD.IADD R82, R55.reuse, 0x1, -R82 ;  /* 0x0000000137527824 */ /* 0x040fe200078e0a52 */
[----:B------:R-:W-:Y:S01]  /*5920*/  FSEL R25, R6, -INF , !P1 ;  /* 0xff80000006197808 */ /* 0x000fe20004800000 */
[----:B------:R-:W-:Y:S01]  /*5930*/  IMAD.IADD R32, R55, 0x1, -R86 ;  /* 0x0000000137207824 */ /* 0x000fe200078e0a56 */
[----:B------:R-:W-:Y:S01]  /*5940*/  FSEL R16, R23, -INF , !P1 ;  /* 0xff80000017107808 */ /* 0x000fe20004800000 */
[----:B------:R-:W-:Y:S01]  /*5950*/  IMAD.IADD R14, R55, 0x1, -R92 ;  /* 0x00000001370e7824 */ /* 0x000fe200078e0a5c */
[----:B--2---:R-:W2:Y:S01]  /*5960*/  LDSM.16.M88.4 R8, [R220+0x7000] ;  /* 0x00700000dc08783b */ /* 0x004ea20000000200 */
[----:B------:R-:W-:Y:S01]  /*5970*/  IABS R26, R82 ;  /* 0x00000052001a7213 */ /* 0x000fe20000000000 */
[----:B------:R-:W-:Y:S01]  /*5980*/  I2F R15, R80 ;  /* 0x00000050000f7306 */ /* 0x000fe20000201400 */
[----:B------:R-:W-:Y:S01]  /*5990*/  IABS R32, R32 ;  /* 0x0000002000207213 */ /* 0x000fe20000000000 */
[----:B------:R-:W3:Y:S01]  /*59a0*/  LDSM.16.M88.4 R20, [R220+0x7800] ;  /* 0x00780000dc14783b */ /* 0x000ee20000000200 */
[----:B------:R-:W-:Y:S01]  /*59b0*/  IABS R14, R14 ;  /* 0x0000000e000e7213 */ /* 0x000fe20000000000 */
[----:B----4-:R-:W-:Y:S01]  /*59c0*/  FFMA.FTZ R6, R27, -UR4, R18 ;  /* 0x800000041b067c23 */ /* 0x010fe20008010012 */
[----:B------:R-:W-:Y:S01]  /*59d0*/  IABS R12, R12 ;  /* 0x0000000c000c7213 */ /* 0x000fe20000000000 */
[----:B-1----:R-:W-:Y:S01]  /*59e0*/  FFMA.FTZ R4, R4, -UR4, R19 ;  /* 0x8000000404047c23 */ /* 0x002fe20008010013 */
[----:B------:R-:W-:Y:S01]  /*59f0*/  FSEL R27, R39, -INF , !P0 ;  /* 0xff800000271b7808 */ /* 0x000fe20004000000 */
[----:B------:R-:W-:Y:S01]  /*5a00*/  I2F R18, R26 ;  /* 0x0000001a00127306 */ /* 0x000fe20000201400 */
[----:B------:R-:W-:Y:S01]  /*5a10*/  FSEL R6, R6, -INF , !P0 ;  /* 0xff80000006067808 */ /* 0x000fe20004000000 */
[----:B------:R-:W-:Y:S01]  /*5a20*/  FFMA.FTZ R17, R42, -UR4, R17 ;  /* 0x800000042a117c23 */ /* 0x000fe20008010011 */
[----:B------:R-:W-:Y:S01]  /*5a30*/  ISETP.GE.AND P0, PT, R92, UR10, PT ;  /* 0x0000000a5c007c0c */ /* 0x000fe2000bf06270 */
[----:B------:R-:W-:Y:S01]  /*5a40*/  FFMA.FTZ R37, R37, -UR4, R64 ;  /* 0x8000000425257c23 */ /* 0x000fe20008010040 */
[----:B------:R-:W-:Y:S01]  /*5a50*/  ISETP.GE.AND P1, PT, R86, UR10, PT ;  /* 0x0000000a56007c0c */ /* 0x000fe2000bf26270 */
[----:B------:R-:W-:Y:S01]  /*5a60*/  FFMA.FTZ R43, R43, -UR4, R60 ;  /* 0x800000042b2b7c23 */ /* 0x000fe2000801003c */
[----:B------:R-:W-:Y:S01]  /*5a70*/  FSEL R17, R17, -INF , !P6 ;  /* 0xff80000011117808 */ /* 0x000fe20007000000 */
[----:B------:R-:W-:Y:S01]  /*5a80*/  I2F R19, R32 ;  /* 0x0000002000137306 */ /* 0x000fe20000201400 */
[----:B------:R-:W-:Y:S01]  /*5a90*/  FFMA.FTZ R48, R48, -UR4, R61 ;  /* 0x8000000430307c23 */ /* 0x000fe2000801003d */
[----:B------:R-:W-:Y:S01]  /*5aa0*/  FSEL R4, R4, -INF , !P6 ;  /* 0xff80000004047808 */ /* 0x000fe20007000000 */
[----:B------:R-:W-:-:S04]  /*5ab0*/  DEPBAR.LE SB0, 0x0 ;  /* 0x000080000000791a */ /* 0x000fc80000000000 */
[----:B------:R-:W-:Y:S01]  /*5ac0*/  ISETP.GE.AND P6, PT, R96, UR10, PT ;  /* 0x0000000a60007c0c */ /* 0x000fe2000bfc6270 */
[----:B------:R-:W-:Y:S08]  /*5ad0*/  I2F R26, R14 ;  /* 0x0000000e001a7306 */ /* 0x000ff00000201400 */
[----:B------:R-:W1:Y:S01]  /*5ae0*/  I2F R13, R13 ;  /* 0x0000000d000d7306 */ /* 0x000e620000201400 */
[C---:B--2---:R-:W-:Y:S07]  /*5af0*/  HMMA.16816.F32 R56, R28.reuse, R8, R56 ;  /* 0x000000081c38723c */ /* 0x044fee0000001838 */
[----:B------:R-:W2:Y:S01]  /*5b00*/  I2F R12, R12 ;  /* 0x0000000c000c7306 */ /* 0x000ea20000201400 */
[C---:B------:R-:W-:Y:S01]  /*5b10*/  IMAD.IADD R8, R55.reuse, 0x1, -R96 ;  /* 0x0000000137087824 */ /* 0x040fe200078e0a60 */
[----:B------:R-:W-:Y:S01]  /*5b20*/  HMMA.16816.F32 R72, R28, R10, R72 ;  /* 0x0000000a1c48723c */ /* 0x000fe20000001848 */
[----:B------:R-:W-:-:S05]  /*5b30*/  IMAD.IADD R9, R55, 0x1, -R94 ;  /* 0x0000000137097824 */ /* 0x000fca00078e0a5e */
[----:B------:R-:W4:Y:S01]  /*5b40*/  I2F R98, R98 ;  /* 0x0000006200627306 */ /* 0x000f220000201400 */
[----:B-1----:R-:W-:Y:S01]  /*5b50*/  FFMA.FTZ R66, R13, -UR4, R66 ;  /* 0x800000040d427c23 */ /* 0x002fe20008010042 */
[----:B------:R-:W-:Y:S02]  /*5b60*/  IABS R8, R8 ;  /* 0x0000000800087213 */ /* 0x000fe40000000000 */
[----:B------:R-:W-:Y:S01]  /*5b70*/  IABS R9, R9 ;  /* 0x0000000900097213 */ /* 0x000fe20000000000 */
[----:B------:R-:W-:Y:S01]  /*5b80*/  IMAD.IADD R10, R55, 0x1, -R100 ;  /* 0x00000001370a7824 */ /* 0x000fe200078e0a64 */
[----:B---3--:R-:W-:Y:S01]  /*5b90*/  HMMA.16816.F32 R68, R28, R20, R68 ;  /* 0x000000141c44723c */ /* 0x008fe20000001844 */
[----:B------:R-:W-:Y:S01]  /*5ba0*/  FFMA.FTZ R11, R52, -UR4, R65 ;  /* 0x80000004340b7c23 */ /* 0x000fe20008010041 */
[----:B------:R1:W3:Y:S01]  /*5bb0*/  I2F R33, R8 ;  /* 0x0000000800217306 */ /* 0x0002e20000201400 */
[----:B--2---:R-:W-:Y:S01]  /*5bc0*/  FFMA.FTZ R12, R12, -UR4, R67 ;  /* 0x800000040c0c7c23 */ /* 0x004fe20008010043 */
[----:B------:R-:W-:-:S02]  /*5bd0*/  FSEL R13, R37, -INF , !P5 ;  /* 0xff800000250d7808 */ /* 0x000fc40006800000 */
[----:B------:R-:W-:Y:S02]  /*5be0*/  FSEL R14, R66, -INF , !P5 ;  /* 0xff800000420e7808 */ /* 0x000fe40006800000 */
[----:B------:R-:W-:Y:S01]  /*5bf0*/  HMMA.16816.F32 R44, R28, R22, R44 ;  /* 0x000000161c2c723c */ /* 0x000fe2000000182c */
[----:B------:R-:W-:Y:S01]  /*5c00*/  FFMA.FTZ R58, R19, -UR4, R58 ;  /* 0x80000004133a7c23 */ /* 0x000fe2000801003a */
[----:B------:R2:W5:Y:S01]  /*5c10*/  I2F R32, R9 ;  /* 0x0000000900207306 */ /* 0x0005620000201400 */
[----:B------:R-:W-:Y:S01]  /*5c20*/  FFMA.FTZ R50, R50, -UR4, R57 ;  /* 0x8000000432327c23 */ /* 0x000fe20008010039 */
[----:B------:R-:W-:Y:S01]  /*5c30*/  FSEL R11, R11, -INF , !P4 ;  /* 0xff8000000b0b7808 */ /* 0x000fe20006000000 */
[----:B------:R-:W-:Y:S01]  /*5c40*/  FFMA.FTZ R26, R26, -UR4, R59 ;  /* 0x800000041a1a7c23 */ /* 0x000fe2000801003b */
[----:B------:R-:W-:Y:S01]  /*5c50*/  FSEL R12, R12, -INF , !P4 ;  /* 0xff8000000c0c7808 */ /* 0x000fe20006000000 */
[----:B------:R-:W-:Y:S01]  /*5c60*/  FFMA.FTZ R49, R49, -UR4, R56 ;  /* 0x8000000431317c23 */ /* 0x000fe20008010038 */
[----:B------:R-:W-:Y:S01]  /*5c70*/  FSEL R189, R50, -INF , !P0 ;  /* 0xff80000032bd7808 */ /* 0x000fe20004000000 */
[----:B------:R-:W-:Y:S01]  /*5c80*/  FFMA.FTZ R51, R51, -UR4, R72 ;  /* 0x8000000433337c23 */ /* 0x000fe20008010048 */
[----:B-1----:R-:W-:Y:S01]  /*5c90*/  IABS R8, R10 ;  /* 0x0000000a00087213 */ /* 0x002fe20000000000 */
[----:B------:R-:W-:Y:S01]  /*5ca0*/  FFMA.FTZ R10, R15, -UR4, R62 ;  /* 0x800000040f0a7c23 */ /* 0x000fe2000801003e */
[----:B------:R-:W1:Y:S01]  /*5cb0*/  I2F R41, R79 ;  /* 0x0000004f00297306 */ /* 0x000e620000201400 */
[----:B------:R-:W-:Y:S01]  /*5cc0*/  FSEL R202, R26, -INF , !P0 ;  /* 0xff8000001aca7808 */ /* 0x000fe20004000000 */
[----:B------:R-:W-:Y:S01]  /*5cd0*/  FFMA.FTZ R73, R84, -UR4, R73 ;  /* 0x8000000454497c23 */ /* 0x000fe20008010049 */
[----:B------:R-:W-:Y:S01]  /*5ce0*/  PLOP3.LUT P0, PT, PT, PT, UP0, 0x80, 0x0 ;  /* 0x000000000000781c */ /* 0x000fe20003f0f008 */
[----:B------:R-:W-:Y:S01]  /*5cf0*/  FFMA.FTZ R53, R53, -UR4, R68 ;  /* 0x8000000435357c23 */ /* 0x000fe20008010044 */
[----:B------:R-:W-:Y:S01]  /*5d00*/  FSEL R10, R10, -INF , !P3 ;  /* 0xff8000000a0a7808 */ /* 0x000fe20005800000 */
[----:B--2---:R-:W-:Y:S01]  /*5d10*/  IMAD.IADD R9, R55, 0x1, -R90 ;  /* 0x0000000137097824 */ /* 0x004fe200078e0a5a */
[----:B------:R-:W-:Y:S01]  /*5d20*/  FSEL R195, R49, -INF , !P1 ;  /* 0xff80000031c37808 */ /* 0x000fe20004800000 */
[----:B------:R2:W2:Y:S01]  /*5d30*/  I2F R21, R8 ;  /* 0x0000000800157306 */ /* 0x0004a20000201400 */
[----:B------:R-:W-:Y:S01]  /*5d40*/  FSEL R190, R58, -INF , !P1 ;  /* 0xff8000003abe7808 */ /* 0x000fe20004800000 */
[----:B----4-:R-:W-:Y:S01]  /*5d50*/  FFMA.FTZ R69, R98, -UR4, R69 ;  /* 0x8000000462457c23 */ /* 0x010fe20008010045 */
[----:B------:R-:W-:Y:S01]  /*5d60*/  IABS R20, R9 ;  /* 0x0000000900147213 */ /* 0x000fe20000000000 */
[----:B---3--:R-:W-:Y:S01]  /*5d70*/  FFMA.FTZ R33, R33, -UR4, R74 ;  /* 0x8000000421217c23 */ /* 0x008fe2000801004a */
[----:B------:R-:W-:Y:S01]  /*5d80*/  FSEL R9, R43, -INF , !P3 ;  /* 0xff8000002b097808 */ /* 0x000fe20005800000 */
[----:B-----5:R-:W-:Y:S01]  /*5d90*/  FFMA.FTZ R32, R32, -UR4, R75 ;  /* 0x8000000420207c23 */ /* 0x020fe2000801004b */
[----:B------:R-:W-:Y:S01]  /*5da0*/  ISETP.GE.AND P5, PT, R94, UR10, PT ;  /* 0x0000000a5e007c0c */ /* 0x000fe2000bfa6270 */
[----:B------:R-:W3:Y:S01]  /*5db0*/  I2F R102, R77 ;  /* 0x0000004d00667306 */ /* 0x000ee20000201400 */
[----:B-1----:R-:W-:Y:S01]  /*5dc0*/  FFMA.FTZ R41, R41, -UR4, R44 ;  /* 0x8000000429297c23 */ /* 0x002fe2000801002c */
[----:B------:R-:W-:-:S02]  /*5dd0*/  ISETP.GE.AND P4, PT, R100, UR10, PT ;  /* 0x0000000a64007c0c */ /* 0x000fc4000bf86270 */
[----:B------:R-:W-:Y:S02]  /*5de0*/  ISETP.GE.AND P3, PT, R90, UR10, PT ;  /* 0x0000000a5a007c0c */ /* 0x000fe4000bf66270 */
[----:B------:R-:W-:Y:S01]  /*5df0*/  ISETP.GE.AND P1, PT, R40, UR10, PT ;  /* 0x0000000a28007c0c */ /* 0x000fe2000bf26270 */
[C---:B--2---:R-:W-:Y:S01]  /*5e00*/  IMAD.IADD R8, R55.reuse, 0x1, -R88 ;  /* 0x0000000137087824 */ /* 0x044fe200078e0a58 */
[----:B------:R-:W1:Y:S01]  /*5e10*/  I2F R20, R20 ;  /* 0x0000001400147306 */ /* 0x000e620000201400 */
[----:B------:R-:W-:Y:S01]  /*5e20*/  IMAD.IADD R55, R55, 0x1, -R40 ;  /* 0x0000000137377824 */ /* 0x000fe200078e0a28 */
[----:B------:R-:W-:Y:S01]  /*5e30*/  FSEL R193, R51, -INF , !P6 ;  /* 0xff80000033c17808 */ /* 0x000fe20007000000 */
[----:B------:R-:W-:Y:S01]  /*5e40*/  FFMA.FTZ R21, R21, -UR4, R70 ;  /* 0x8000000415157c23 */ /* 0x000fe20008010046 */
[----:B------:R-:W-:Y:S01]  /*5e50*/  IABS R15, R8 ;  /* 0x00000008000f7213 */ /* 0x000fe20000000000 */
[----:B------:R-:W-:Y:S01]  /*5e60*/  FFMA.FTZ R8, R18, -UR4, R63 ;  /* 0x8000000412087c23 */ /* 0x000fe2000801003f */
[----:B------:R-:W-:Y:S01]  /*5e70*/  IABS R55, R55 ;  /* 0x0000003700377213 */ /* 0x000fe20000000000 */
[----:B---3--:R-:W-:Y:S01]  /*5e80*/  FFMA.FTZ R45, R102, -UR4, R45 ;  /* 0x80000004662d7c23 */ /* 0x008fe2000801002d */
[----:B------:R2:W3:Y:S01]  /*5e90*/  I2F R19, R15 ;  /* 0x0000000f00137306 */ /* 0x0004e20000201400 */
[----:B------:R-:W-:-:S02]  /*5ea0*/  FSEL R192, R33, -INF , !P6 ;  /* 0xff80000021c07808 */ /* 0x000fc40007000000 */
[----:B------:R-:W-:Y:S02]  /*5eb0*/  FSEL R8, R8, -INF , !P2 ;  /* 0xff80000008087808 */ /* 0x000fe40005000000 */
[----:B------:R-:W-:Y:S02]  /*5ec0*/  FSEL R191, R73, -INF , !P5 ;  /* 0xff80000049bf7808 */ /* 0x000fe40006800000 */
[----:B------:R-:W-:Y:S01]  /*5ed0*/  FSEL R200, R32, -INF , !P5 ;  /* 0xff80000020c87808 */ /* 0x000fe20006800000 */
[----:B------:R-:W4:Y:S01]  /*5ee0*/  I2F R18, R55 ;  /* 0x0000003700127306 */ /* 0x000f220000201400 */
[----:B-1----:R-:W-:Y:S01]  /*5ef0*/  FFMA.FTZ R20, R20, -UR4, R71 ;  /* 0x8000000414147c23 */ /* 0x002fe20008010047 */
[----:B------:R-:W-:Y:S02]  /*5f00*/  FSEL R201, R53, -INF , !P4 ;  /* 0xff80000035c97808 */ /* 0x000fe40006000000 */
[----:B------:R-:W-:Y:S02]  /*5f10*/  FSEL R196, R21, -INF , !P4 ;  /* 0xff80000015c47808 */ /* 0x000fe40006000000 */
[----:B------:R-:W-:-:S02]  /*5f20*/  FSEL R199, R69, -INF , !P3 ;  /* 0xff80000045c77808 */ /* 0x000fc40005800000 */
[----:B--2---:R-:W-:Y:S01]  /*5f30*/  FSEL R15, R48, -INF , !P2 ;  /* 0xff800000300f7808 */ /* 0x004fe20005000000 */
[----:B---3--:R-:W-:Y:S01]  /*5f40*/  FFMA.FTZ R46, R19, -UR4, R46 ;  /* 0x80000004132e7c23 */ /* 0x008fe2000801002e */
[----:B------:R-:W-:Y:S01]  /*5f50*/  BAR.SYNC.DEFER_BLOCKING 0x0 ;  /* 0x0000000000007b1d */ /* 0x000fe20000010000 */
[----:B------:R-:W-:Y:S02]  /*5f60*/  ISETP.GE.AND P2, PT, R88, UR10, PT ;  /* 0x0000000a58007c0c */ /* 0x000fe4000bf46270 */
[----:B------:R-:W-:Y:S02]  /*5f70*/  FSEL R194, R20, -INF , !P3 ;  /* 0xff80000014c27808 */ /* 0x000fe40005800000 */
[----:B------:R-:W-:Y:S01]  /*5f80*/  FSEL R197, R41, -INF , !P2 ;  /* 0xff80000029c57808 */ /* 0x000fe20005000000 */
[----:B----4-:R-:W-:Y:S01]  /*5f90*/  FFMA.FTZ R47, R18, -UR4, R47 ;  /* 0x80000004122f7c23 */ /* 0x010fe2000801002f */
[----:B------:R-:W-:Y:S02]  /*5fa0*/  FSEL R170, R46, -INF , !P2 ;  /* 0xff8000002eaa7808 */ /* 0x000fe40005000000 */
[----:B------:R-:W-:-:S02]  /*5fb0*/  FSEL R171, R45, -INF , !P1 ;  /* 0xff8000002dab7808 */ /* 0x000fc40004800000 */
[----:B------:R-:W-:Y:S01]  /*5fc0*/  FSEL R168, R47, -INF , !P1 ;  /* 0xff8000002fa87808 */ /* 0x000fe20004800000 */
        /* <DEDUP_REMOVED lines=75> */
.L_x_4011:
[----:B------:R-:W-:-:S04]  /*6480*/  ULEA UR6, -UR6, URZ, 0x6 ;  /* 0x0000003f06067291 */ /* 0x000fc8000f8e313f */
[----:B------:R-:W-:Y:S02]  /*6490*/  USHF.R.S32.HI UR5, URZ, 0x1f, UR6 ;  /* 0x0000001f3f057899 */ /* 0x000fe40008011406 */
[----:B------:R-:W-:-:S04]  /*64a0*/  MOV R23, UR6 ;  /* 0x0000000600177c02 */ /* 0x000fc80008000f00 */
[----:B------:R-:W-:Y:S02]  /*64b0*/  MOV R26, UR5 ;  /* 0x00000005001a7c02 */ /* 0x000fe40008000f00 */
.L_x_4012:
        /* <DEDUP_REMOVED lines=156> */
.L_x_4014:
[----:B------:R-:W-:Y:S05]  /*6e80*/  BSYNC B0 ;  /* 0x0000000000007941 */ /* 0x000fea0003800000 */
.L_x_4013:
[----:B------:R-:W0:Y:S01]  /*6e90*/  LDGDEPBAR ;  /* 0x00000000000079af */ /* 0x000e220000000000 */
[----:B------:R-:W-:-:S04]  /*6ea0*/  IADD3 R166, P1, R23, R166, RZ ;  /* 0x000000a617a67210 */ /* 0x000fc80007f3e0ff */
[----:B------:R-:W-:Y:S02]  /*6eb0*/  IADD3.X R167, R26, R167, RZ, P1, !PT ;  /* 0x000000a71aa77210 */ /* 0x000fe40000ffe4ff */
.L_x_4010:
[----:B------:R-:W-:Y:S02]  /*6ec0*/  FMNMX.FTZ R22, R3, R25, !PT ;  /* 0x0000001903167209 */ /* 0x000fe40007810000 */
[----:B--2---:R-:W-:Y:S02]  /*6ed0*/  FMNMX.FTZ R19, R24, R16, !PT ;  /* 0x0000001018137209 */ /* 0x004fe40007810000 */
        /* <DEDUP_REMOVED lines=35> */
[----:B-1----:R-:W-:Y:S04]  /*7110*/  LDSM.16.MT88.4 R48, [R225+0x10000] ;  /* 0x01000000e130783b */ /* 0x002fe80000004200 */
[----:B------:R-:W-:Y:S04]  /*7120*/  LDSM.16.MT88.4 R56, [R224+0x10000] ;  /* 0x01000000e038783b */ /* 0x000fe80000004200 */
[----:B------:R-:W-:Y:S01]  /*7130*/  LDSM.16.MT88.4 R40, [R226+0x10000] ;  /* 0x01000000e228783b */ /* 0x000fe20000004200 */
[----:B--2---:R-:W-:-:S03]  /*7140*/  FMNMX.FTZ R21, R22, R21, !PT ;  /* 0x0000001516157209 */ /* 0x004fc60007810000 */
[----:B------:R-:W-:Y:S01]  /*7150*/  LDSM.16.MT88.4 R64, [R228+0x12000] ;  /* 0x01200000e440783b */ /* 0x000fe20000004200 */
[----:B---3--:R-:W-:-:S03]  /*7160*/  FMNMX.FTZ R19, R20, R19, !PT ;  /* 0x0000001314137209 */ /* 0x008fc60007810000 */
        /* <DEDUP_REMOVED lines=8> */
[C---:B------:R-:W-:Y:S01]  /*71f0*/  FSETP.NEU.FTZ.AND P1, PT, R164.reuse, -INF , PT ;  /* 0xff800000a400780b */ /* 0x040fe20003f3d000 */
[----:B------:R-:W-:Y:S02]  /*7200*/  FMUL.FTZ R198, R164, c[0x0][0x23c] ;  /* 0x00008f00a4c67a20 */ /* 0x000fe40000410000 */
[----:B------:R-:W1:Y:S03]  /*7210*/  LDSM.16.MT88.4 R112, [R225+0x14000] ;  /* 0x01400000e170783b */ /* 0x000e660000004200 */
[----:B------:R-:W-:Y:S01]  /*7220*/  FSEL R198, R198, RZ, P1 ;  /* 0x000000ffc6c67208 */ /* 0x000fe20000800000 */
[----:B------:R-:W1:Y:S04]  /*7230*/  LDSM.16.MT88.4 R120, [R224+0x14000] ;  /* 0x01400000e078783b */ /* 0x000e680000004200 */
[--C-:B------:R-:W-:Y:S01]  /*7240*/  FFMA.FTZ R183, R3, c[0x0][0x23c], -R198.reuse ;  /* 0x00008f0003b77a23 */ /* 0x100fe200000108c6 */
[----:B--2---:R-:W-:Y:S01]  /*7250*/  FMNMX.FTZ R3, R19, R18, !PT ;  /* 0x0000001213037209 */ /* 0x004fe20007810000 */
[--C-:B------:R-:W-:Y:S01]  /*7260*/  FFMA.FTZ R182, R25, c[0x0][0x23c], -R198.reuse ;  /* 0x00008f0019b67a23 */ /* 0x100fe200000108c6 */
[----:B------:R-:W2:Y:S01]  /*7270*/  LDSM.16.MT88.4 R128, [R228+0x16000] ;  /* 0x01600000e480783b */ /* 0x000ea20000004200 */
[--C-:B------:R-:W-:Y:S01]  /*7280*/  FFMA.FTZ R180, R27, c[0x0][0x23c], -R198.reuse ;  /* 0x00008f001bb47a23 */ /* 0x100fe200000108c6 */
[C---:B------:R-:W-:Y:S01]  /*7290*/  FSETP.NEU.FTZ.AND P1, PT, R3.reuse, -INF , PT ;  /* 0xff8000000300780b */ /* 0x040fe20003f3d000 */
[----:B------:R-:W-:Y:S01]  /*72a0*/  FMUL.FTZ R169, R3, c[0x0][0x23c] ;  /* 0x00008f0003a97a20 */ /* 0x000fe20000410000 */
[----:B------:R-:W1:Y:S01]  /*72b0*/  LDSM.16.MT88.4 R136, [R226+0x16000] ;  /* 0x01600000e288783b */ /* 0x000e620000004200 */
[--C-:B------:R-:W-:Y:S01]  /*72c0*/  FFMA.FTZ R177, R17, c[0x0][0x23c], -R198.reuse ;  /* 0x00008f0011b17a23 */ /* 0x100fe200000108c6 */
[----:B------:R-:W-:Y:S01]  /*72d0*/  MUFU.EX2 R183, R183 ;  /* 0x000000b700b77308 */ /* 0x000fe20000000800 */
[--C-:B------:R-:W-:Y:S01]  /*72e0*/  FFMA.FTZ R181, R13, c[0x0][0x23c], -R198.reuse ;  /* 0x00008f000db57a23 */ /* 0x100fe200000108c6 */
[----:B------:R-:W-:Y:S01]  /*72f0*/  FSEL R169, R169, RZ, P1 ;  /* 0x000000ffa9a97208 */ /* 0x000fe20000800000 */
[----:B------:R-:W1:Y:S01]  /*7300*/  LDSM.16.MT88.4 R152, [R225+0x16000] ;  /* 0x01600000e198783b */ /* 0x000e620000004200 */
[--C-:B------:R-:W-:Y:S01]  /*7310*/  FFMA.FTZ R176, R11, c[0x0][0x23c], -R198.reuse ;  /* 0x00008f000bb07a23 */ /* 0x100fe200000108c6 */
[----:B------:R-:W-:Y:S01]  /*7320*/  LEA R244, P1, R166, c[0x0][0x168], 0x1 ;  /* 0x00005a00a6f47a11 */ /* 0x000fe200078208ff */
[--C-:B------:R-:W-:Y:S01]  /*7330*/  FFMA.FTZ R175, R9, c[0x0][0x23c], -R198.reuse ;  /* 0x00008f0009af7a23 */ /* 0x100fe200000108c6 */
[----:B------:R-:W-:Y:S01]  /*7340*/  LDSM.16.MT88.4 R20, [R228+0x12800] ;  /* 0x01280000e414783b */ /* 0x000fe20000004200 */
[--C-:B------:R-:W-:Y:S01]  /*7350*/  FFMA.FTZ R185, R24, c[0x0][0x23c], -R169.reuse ;  /* 0x00008f0018b97a23 */ /* 0x100fe200000108a9 */
[----:B------:R-:W3:Y:S01]  /*7360*/  MUFU.EX2 R182, R182 ;  /* 0x000000b600b67308 */ /* 0x000ee20000000800 */
        /* <DEDUP_REMOVED lines=15> */
[----:B---3--:R-:W-:Y:S01]  /*7460*/  F2FP.PACK_AB R144, R182, R183 ;  /* 0x000000b7b690723e */ /* 0x008fe200000000ff */
[----:B------:R-:W3:Y:S01]  /*7470*/  LDSM.16.MT88.4 R8, [R224+0x10800] ;  /* 0x01080000e008783b */ /* 0x000ee20000004200 */
        /* <DEDUP_REMOVED lines=8> */
[--C-:B------:R-:W-:Y:S02]  /*7500*/  FFMA.FTZ R193, R202, c[0x0][0x23c], -R169.reuse ;  /* 0x00008f00cac17a23 */ /* 0x100fe400000108a9 */
[--C-:B------:R-:W-:Y:S01]  /*7510*/  FFMA.FTZ R192, R192, c[0x0][0x23c], -R169.reuse ;  /* 0x00008f00c0c07a23 */ /* 0x100fe200000108a9 */
[----:B------:R-:W4:Y:S01]  /*7520*/  MUFU.EX2 R184, R184 ;  /* 0x000000b800b87308 */ /* 0x000f220000000800 */
[----:B--2---:R-:W-:Y:S01]  /*7530*/  F2FP.PACK_AB R146, R177, R180 ;  /* 0x000000b4b192723e */ /* 0x004fe200000000ff */
[----:B------:R-:W-:Y:S02]  /*7540*/  FFMA.FTZ R195, R200, c[0x0][0x23c], -R169 ;  /* 0x00008f00c8c37a23 */ /* 0x000fe400000108a9 */
[--C-:B------:R-:W-:Y:S02]  /*7550*/  FFMA.FTZ R200, R201, c[0x0][0x23c], -R198.reuse ;  /* 0x00008f00c9c87a23 */ /* 0x100fe400000108c6 */
[--C-:B------:R-:W-:Y:S02]  /*7560*/  FFMA.FTZ R199, R199, c[0x0][0x23c], -R198.reuse ;  /* 0x00008f00c7c77a23 */ /* 0x100fe400000108c6 */
[----:B------:R-:W-:Y:S01]  /*7570*/  MUFU.EX2 R187, R187 ;  /* 0x000000bb00bb7308 */ /* 0x000fe20000000800 */
[----:B------:R-:W-:-:S02]  /*7580*/  FFMA.FTZ R197, R197, c[0x0][0x23c], -R198 ;  /* 0x00008f00c5c57a23 */ /* 0x000fc400000108c6 */
[--C-:B------:R-:W-:Y:S02]  /*7590*/  FFMA.FTZ R201, R194, c[0x0][0x23c], -R169.reuse ;  /* 0x00008f00c2c97a23 */ /* 0x100fe400000108a9 */
[----:B------:R-:W-:Y:S02]  /*75a0*/  FFMA.FTZ R198, R171, c[0x0][0x23c], -R198 ;  /* 0x00008f00abc67a23 */ /* 0x000fe400000108c6 */
[--C-:B------:R-:W-:Y:S01]  /*75b0*/  FFMA.FTZ R196, R196, c[0x0][0x23c], -R169.reuse ;  /* 0x00008f00c4c47a23 */ /* 0x100fe200000108a9 */
[----:B------:R-:W2:Y:S01]  /*75c0*/  MUFU.EX2 R178, R178 ;  /* 0x000000b200b27308 */ /* 0x000ea20000000800 */
[----:B----4-:R-:W-:Y:S01]  /*75d0*/  F2FP.PACK_AB R145, R184, R185 ;  /* 0x000000b9b891723e */ /* 0x010fe200000000ff */
[--C-:B------:R-:W-:Y:S02]  /*75e0*/  FFMA.FTZ R194, R170, c[0x0][0x23c], -R169.reuse ;  /* 0x00008f00aac27a23 */ /* 0x100fe400000108a9 */
[----:B------:R-:W-:Y:S02]  /*75f0*/  FFMA.FTZ R247, R168, c[0x0][0x23c], -R169 ;  /* 0x00008f00a8f77a23 */ /* 0x000fe400000108a9 */
[----:B------:R-:W-:Y:S01]  /*7600*/  FADD.FTZ R183, R183, R182 ;  /* 0x000000b6b7b77221 */ /* 0x000fe20000010000 */
[----:B------:R-:W-:Y:S01]  /*7610*/  LDSM.16.MT88.4 R168, [R225+0x13800] ;  /* 0x01380000e1a8783b */ /* 0x000fe20000004200 */
[----:B------:R-:W-:Y:S01]  /*7620*/  MUFU.EX2 R181, R181 ;  /* 0x000000b500b57308 */ /* 0x000fe20000000800 */
[----:B------:R-:W-:-:S02]  /*7630*/  FADD.FTZ R184, R185, R184 ;  /* 0x000000b8b9b87221 */ /* 0x000fc40000010000 */
[----:B------:R-:W-:-:S04]  /*7640*/  FADD.FTZ R180, R180, R183 ;  /* 0x000000b7b4b47221 */ /* 0x000fc80000010000 */
[----:B------:R-:W-:Y:S01]  /*7650*/  FADD.FTZ R180, R177, R180 ;  /* 0x000000b4b1b47221 */ /* 0x000fe20000010000 */
[----:B--2---:R-:W-:Y:S01]  /*7660*/  F2FP.PACK_AB R147, R178, R187 ;  /* 0x000000bbb293723e */ /* 0x004fe200000000ff */
        /* <DEDUP_REMOVED lines=21> */
[C---:B-----5:R-:W-:Y:S02]  /*77c0*/  HMMA.16816.F32 R84, R144.reuse, R88, RZ ;  /* 0x000000589054723c */ /* 0x060fe400000018ff */
[----:B------:R-:W-:Y:S06]  /*77d0*/  MUFU.EX2 R191, R191 ;  /* 0x000000bf00bf7308 */ /* 0x000fec0000000800 */
[C---:B------:R-:W-:Y:S02]  /*77e0*/  HMMA.16816.F32 R92, R144.reuse, R96, RZ ;  /* 0x00000060905c723c */ /* 0x040fe400000018ff */
[----:B------:R-:W-:Y:S06]  /*77f0*/  MUFU.EX2 R190, R190 ;  /* 0x000000be00be7308 */ /* 0x000fec0000000800 */
[C---:B-1----:R-:W-:Y:S02]  /*7800*/  HMMA.16816.F32 R100, R144.reuse, R104, RZ ;  /* 0x000000689064723c */ /* 0x042fe400000018ff */
[----:B------:R-:W1:Y:S06]  /*7810*/  MUFU.EX2 R193, R193 ;  /* 0x000000c100c17308 */ /* 0x000e6c0000000800 */
        /* <DEDUP_REMOVED lines=51> */
[C---:B------:R-:W-:Y:S08]  /*7b50*/  HMMA.16816.F32 R60, R4.reuse, R20, R60 ;  /* 0x00000014043c723c */ /* 0x040ff0000000183c */
        /* <DEDUP_REMOVED lines=34> */
[----:B------:R-:W4:Y:S07]  /*7d80*/  LDSM.16.MT88.4 R16, [R226+0x11000] ;  /* 0x01100000e210783b */ /* 0x000f2e0000004200 */
[C---:B-1----:R-:W-:Y:S08]  /*7d90*/  HMMA.16816.F32 R148, R4.reuse, R20, R148 ;  /* 0x000000140494723c */ /* 0x042ff00000001894 */
        /* <DEDUP_REMOVED lines=8> */
[----:B-----5:R-:W-:Y:S01]  /*7e20*/  F2FP.PACK_AB R7, R195, R192 ;  /* 0x000000c0c307723e */ /* 0x020fe200000000ff */
        /* <DEDUP_REMOVED lines=110> */
[----:B------:R-:W-:Y:S01]  /*8510*/  LOP3.LUT R165, R165, 0x3, RZ, 0xc0, !PT ;  /* 0x00000003a5a57812 */ /* 0x000fe200078ec0ff */
[----:B------:R-:W-:Y:S01]  /*8520*/  IMAD.MOV.U32 R8, RZ, RZ, R0 ;  /* 0x000000ffff087224 */ /* 0x000fe200078e0000 */
[----:B------:R-:W1:Y:S01]  /*8530*/  R2UR UR18, R5 ;  /* 0x00000000051273c2 */ /* 0x000e6200000e0000 */
[----:B------:R-:W-:Y:S01]  /*8540*/  UMOV UR34, URZ ;  /* 0x0000003f00227c82 */ /* 0x000fe20008000000 */
[----:B------:R-:W-:Y:S01]  /*8550*/  IMAD.U32 R243, RZ, RZ, UR10 ;  /* 0x0000000afff37e24 */ /* 0x000fe2000f8e00ff */
[----:B------:R-:W-:Y:S01]  /*8560*/  UMOV UR22, URZ ;  /* 0x0000003f00167c82 */ /* 0x000fe20008000000 */
[----:B------:R-:W-:Y:S01]  /*8570*/  IMAD R2, R165, -0x2, R2 ;  /* 0xfffffffea5027824 */ /* 0x000fe200078e0202 */
[----:B------:R-:W-:Y:S01]  /*8580*/  USHF.R.S32.HI UR10, URZ, 0x1f, UR11 ;  /* 0x0000001f3f0a7899 */ /* 0x000fe2000801140b */
[----:B------:R-:W-:Y:S01]  /*8590*/  MOV R165, R164 ;  /* 0x000000a400a57202 */ /* 0x000fe20000000f00 */
[----:B------:R-:W-:Y:S01]  /*85a0*/  ULDC UR12, c[0x0][0x2d0] ;  /* 0x0000b400000c7ab9 */ /* 0x000fe20000000800 */
[----:B------:R-:W2:Y:S01]  /*85b0*/  R2UR UR14, R8 ;  /* 0x00000000080e73c2 */ /* 0x000ea200000e0000 */
[----:B------:R-:W-:Y:S01]  /*85c0*/  IADD3 R243, R243, -UR27, R2 ;  /* 0x8000001bf3f37c10 */ /* 0x000fe2000fffe002 */
[----:B------:R-:W-:Y:S01]  /*85d0*/  ULDC UR5, c[0x0][0x2d0] ;  /* 0x0000b40000057ab9 */ /* 0x000fe20000000800 */
[----:B------:R-:W-:Y:S01]  /*85e0*/  IMAD.U32 R242, RZ, RZ, UR11 ;  /* 0x0000000bfff27e24 */ /* 0x000fe2000f8e00ff */
[----:B------:R-:W-:Y:S01]  /*85f0*/  MOV R239, UR10 ;  /* 0x0000000a00ef7c02 */ /* 0x000fe20008000f00 */
[----:B------:R-:W-:-:S02]  /*8600*/  UIADD3 UR26, UR26, -0x2, URZ ;  /* 0xfffffffe1a1a7890 */ /* 0x000fc4000fffe03f */
[----:B------:R-:W-:Y:S02]  /*8610*/  UISETP.NE.AND UP1, UPT, URZ, UR12, UPT ;  /* 0x0000000c3f00728c */ /* 0x000fe4000bf25270 */
        /* <DEDUP_REMOVED lines=24> */
.L_x_4019:
        /* <DEDUP_REMOVED lines=78> */
.L_x_4016:
        /* <DEDUP_REMOVED lines=76> */
[----:B------:R5:W-:Y:S01]  /*9140*/  @!P3 LDGSTS.E.BYPASS.LTC128B.128 [R238+0x16800], [R14.64+0x180] ;  /* 0x168001800eeebfae */ /* 0x000be2000b901d60 */
[----:B------:R-:W-:Y:S03]  /*9150*/  PLOP3.LUT P0, PT, PT, PT, UP2, 0x80, 0x0 ;  /* 0x000000000000781c */ /* 0x000fe60003f0f028 */
        /* <DEDUP_REMOVED lines=42> */
[----:B------:R-:W5:Y:S04]  /*9400*/  LDSM.16.M88.4 R176, [R233+0x8800] ;  /* 0x00880000e9b0783b */ /* 0x000f680000000200 */
[----:B------:R-:W3:Y:S04]  /*9410*/  LDSM.16.M88.4 R180, [R233+0x9000] ;  /* 0x00900000e9b4783b */ /* 0x000ee80000000200 */
        /* <DEDUP_REMOVED lines=12> */
[C---:B-----5:R-:W-:Y:S08]  /*94e0*/  HMMA.16816.F32 R12, R168.reuse, R176, RZ ;  /* 0x000000b0a80c723c */ /* 0x060ff000000018ff */
[C---:B----4-:R-:W-:Y:S01]  /*94f0*/  HMMA.16816.F32 R16, R168.reuse, R178, RZ ;  /* 0x000000b2a810723c */ /* 0x050fe200000018ff */
[----:B------:R-:W2:Y:S07]  /*9500*/  LDSM.16.M88.4 R176, [R227+0x8000] ;  /* 0x00800000e3b0783b */ /* 0x000eae0000000200 */
[C---:B---3--:R-:W-:Y:S08]  /*9510*/  HMMA.16816.F32 R20, R168.reuse, R180, RZ ;  /* 0x000000b4a814723c */ /* 0x048ff000000018ff */
        /* <DEDUP_REMOVED lines=270> */
.L_x_4018:
        /* <DEDUP_REMOVED lines=117> */
.L_x_4017:
[----:B-1----:R-:W-:Y:S01]  /*ad50*/  MOV R180, UR26 ;  /* 0x0000001a00b47c02 */ /* 0x002fe20008000f00 */
[----:B------:R-:W-:Y:S01]  /*ad60*/  LDSM.16.MT88.4 R184, [R224+0x12800] ;  /* 0x01280000e0b8783b */ /* 0x000fe20000004200 */
[----:B------:R-:W-:Y:S02]  /*ad70*/  UIADD3 UR29, UR26, -0x1, URZ ;  /* 0xffffffff1a1d7890 */ /* 0x000fe4000fffe03f */
[----:B------:R-:W-:Y:S01]  /*ad80*/  UMOV UR10, UR23 ;  /* 0x00000017000a7c82 */ /* 0x000fe20008000000 */
[----:B------:R-:W-:Y:S01]  /*ad90*/  IMAD R180, R180, -0x40, R243 ;  /* 0xffffffc0b4b47824 */ /* 0x000fe200078e02f3 */
[----:B------:R-:W-:Y:S03]  /*ada0*/  UMOV UR11, UR22 ;  /* 0x00000016000b7c82 */ /* 0x000fe60008000000 */
[----:B------:R-:W-:Y:S01]  /*adb0*/  LDSM.16.MT88.4 R188, [R228+0x14800] ;  /* 0x01480000e4bc783b */ /* 0x000fe20000004200 */
[C---:B------:R-:W-:Y:S02]  /*adc0*/  IADD3 R179, R180.reuse, 0x8, RZ ;  /* 0x00000008b4b37810 */ /* 0x040fe40007ffe0ff */
[----:B------:R-:W-:Y:S02]  /*add0*/  IADD3 R176, R180, -0x1, RZ ;  /* 0xffffffffb4b07810 */ /* 0x000fe40007ffe0ff */
[----:B------:R-:W-:Y:S02]  /*ade0*/  ISETP.GE.AND P1, PT, R179, RZ, PT ;  /* 0x000000ffb300720c */ /* 0x000fe40003f26270 */
[----:B------:R-:W-:Y:S02]  /*adf0*/  ISETP.GE.AND P0, PT, R176, RZ, PT ;  /* 0x000000ffb000720c */ /* 0x000fe40003f06270 */
[C---:B------:R-:W-:Y:S02]  /*ae00*/  IADD3 R178, R180.reuse, 0x7, RZ ;  /* 0x00000007b4b27810 */ /* 0x040fe40007ffe0ff */
[C---:B------:R-:W-:Y:S02]  /*ae10*/  IADD3 R177, R180.reuse, -0x8, RZ ;  /* 0xfffffff8b4b17810 */ /* 0x040fe40007ffe0ff */
[C---:B------:R-:W-:Y:S02]  /*ae20*/  IADD3 R174, R180.reuse, -0x9, RZ ;  /* 0xfffffff7b4ae7810 */ /* 0x040fe40007ffe0ff */
[C---:B------:R-:W-:Y:S02]  /*ae30*/  IADD3 R175, R180.reuse, -0x10, RZ ;  /* 0xfffffff0b4af7810 */ /* 0x040fe40007ffe0ff */
[C---:B------:R-:W-:Y:S02]  /*ae40*/  IADD3 R172, R180.reuse, -0x11, RZ ;  /* 0xffffffefb4ac7810 */ /* 0x040fe40007ffe0ff */
[C---:B------:R-:W-:Y:S02]  /*ae50*/  @!P1 IADD3 R179, -R180.reuse, -0x8, RZ ;  /* 0xfffffff8b4b39810 */ /* 0x040fe40007ffe1ff */
[----:B------:R-:W-:Y:S02]  /*ae60*/  @!P0 IADD3 R176, -R180, 0x1, RZ ;  /* 0x00000001b4b08810 */ /* 0x000fe40007ffe1ff */
[----:B------:R-:W-:Y:S02]  /*ae70*/  ISETP.GE.AND P1, PT, R178, RZ, PT ;  /* 0x000000ffb200720c */ /* 0x000fe40003f26270 */
[----:B------:R-:W-:Y:S01]  /*ae80*/  ISETP.GE.AND P0, PT, R177, RZ, PT ;  /* 0x000000ffb100720c */ /* 0x000fe20003f06270 */
[----:B------:R-:W-:Y:S01]  /*ae90*/  I2F R179, R179 ;  /* 0x000000b300b37306 */ /* 0x000fe20000201400 */
[C---:B------:R-:W-:Y:S02]  /*aea0*/  IADD3 R171, R180.reuse, -0x18, RZ ;  /* 0xffffffe8b4ab7810 */ /* 0x040fe40007ffe0ff */
[C---:B------:R-:W-:Y:S02]  /*aeb0*/  IADD3 R168, R180.reuse, -0x19, RZ ;  /* 0xffffffe7b4a87810 */ /* 0x040fe40007ffe0ff */
[C---:B------:R-:W-:Y:S02]  /*aec0*/  IADD3 R169, R180.reuse, -0x20, RZ ;  /* 0xffffffe0b4a97810 */ /* 0x040fe40007ffe0ff */
[----:B------:R-:W-:Y:S02]  /*aed0*/  IABS R181, R180 ;  /* 0x000000b400b57213 */ /* 0x000fe40000000000 */
[C---:B------:R-:W-:Y:S01]  /*aee0*/  IADD3 R166, R180.reuse, -0x21, RZ ;  /* 0xffffffdfb4a67810 */ /* 0x040fe20007ffe0ff */
[----:B------:R-:W-:Y:S01]  /*aef0*/  I2F R176, R176 ;  /* 0x000000b000b07306 */ /* 0x000fe20000201400 */
[C---:B------:R-:W-:Y:S02]  /*af00*/  @!P1 IADD3 R178, -R180.reuse, -0x7, RZ ;  /* 0xfffffff9b4b29810 */ /* 0x040fe40007ffe1ff */
[----:B------:R-:W-:Y:S02]  /*af10*/  @!P0 IADD3 R177, -R180, 0x8, RZ ;  /* 0x00000008b4b18810 */ /* 0x000fe40007ffe1ff */
[----:B------:R-:W-:Y:S02]  /*af20*/  ISETP.GE.AND P1, PT, R174, RZ, PT ;  /* 0x000000ffae00720c */ /* 0x000fe40003f26270 */
[----:B------:R-:W-:Y:S02]  /*af30*/  ISETP.GE.AND P0, PT, R175, RZ, PT ;  /* 0x000000ffaf00720c */ /* 0x000fe40003f06270 */
[C---:B------:R-:W-:Y:S01]  /*af40*/  IADD3 R167, R180.reuse, -0x28, RZ ;  /* 0xffffffd8b4a77810 */ /* 0x040fe20007ffe0ff */
[----:B------:R-:W-:Y:S01]  /*af50*/  I2F R181, R181 ;  /* 0x000000b500b57306 */ /* 0x000fe20000201400 */
[C---:B------:R-:W-:Y:S02]  /*af60*/  IADD3 R164, R180.reuse, -0x29, RZ ;  /* 0xffffffd7b4a47810 */ /* 0x040fe40007ffe0ff */
[C---:B------:R-:W-:Y:S02]  /*af70*/  IADD3 R3, R180.reuse, -0x30, RZ ;  /* 0xffffffd0b4037810 */ /* 0x040fe40007ffe0ff */
[C---:B------:R-:W-:Y:S02]  /*af80*/  IADD3 R2, R180.reuse, -0x31, RZ ;  /* 0xffffffcfb4027810 */ /* 0x040fe40007ffe0ff */
[C---:B------:R-:W-:Y:S02]  /*af90*/  IADD3 R173, R180.reuse, -0x38, RZ ;  /* 0xffffffc8b4ad7810 */ /* 0x040fe40007ffe0ff */
[C---:B------:R-:W-:Y:S01]  /*afa0*/  @!P1 IADD3 R174, -R180.reuse, 0x9, RZ ;  /* 0x00000009b4ae9810 */ /* 0x040fe20007ffe1ff */
[----:B------:R-:W-:Y:S01]  /*afb0*/  I2F R177, R177 ;  /* 0x000000b100b17306 */ /* 0x000fe20000201400 */
[----:B------:R-:W-:Y:S02]  /*afc0*/  @!P0 IADD3 R175, -R180, 0x10, RZ ;  /* 0x00000010b4af8810 */ /* 0x000fe40007ffe1ff */
[----:B------:R-:W-:Y:S02]  /*afd0*/  ISETP.GE.AND P1, PT, R172, RZ, PT ;  /* 0x000000ffac00720c */ /* 0x000fe40003f26270 */
[----:B------:R-:W-:Y:S02]  /*afe0*/  ISETP.GE.AND P0, PT, R171, RZ, PT ;  /* 0x000000ffab00720c */ /* 0x000fe40003f06270 */
[----:B------:R-:W-:Y:S02]  /*aff0*/  IADD3 R170, R180, -0x39, RZ ;  /* 0xffffffc7b4aa7810 */ /* 0x000fe40007ffe0ff */
[----:B------:R-:W-:Y:S01]  /*b000*/  ISETP.GE.AND P4, PT, R164, RZ, PT ;  /* 0x000000ffa400720c */ /* 0x000fe20003f86270 */
[----:B------:R-:W-:Y:S01]  /*b010*/  I2F R178, R178 ;  /* 0x000000b200b27306 */ /* 0x000fe20000201400 */
[----:B------:R-:W-:Y:S02]  /*b020*/  ISETP.GE.AND P3, PT, R3, RZ, PT ;  /* 0x000000ff0300720c */ /* 0x000fe40003f66270 */
[----:B------:R-:W-:Y:S03]  /*b030*/  ISETP.GE.AND P2, PT, R2, RZ, PT ;  /* 0x000000ff0200720c */ /* 0x000fe60003f46270 */
[C---:B------:R-:W-:Y:S02]  /*b040*/  @!P1 IADD3 R172, -R180.reuse, 0x11, RZ ;  /* 0x00000011b4ac9810 */ /* 0x040fe40007ffe1ff */
[----:B------:R-:W-:Y:S02]  /*b050*/  @!P0 IADD3 R171, -R180, 0x18, RZ ;  /* 0x00000018b4ab8810 */ /* 0x000fe40007ffe1ff */
[----:B------:R-:W-:Y:S01]  /*b060*/  ISETP.GE.AND P1, PT, R168, RZ, PT ;  /* 0x000000ffa800720c */ /* 0x000fe20003f26270 */
[----:B------:R-:W-:Y:S01]  /*b070*/  I2F R174, R174 ;  /* 0x000000ae00ae7306 */ /* 0x000fe20000201400 */
[----:B------:R-:W-:Y:S02]  /*b080*/  ISETP.GE.AND P0, PT, R169, RZ, PT ;  /* 0x000000ffa900720c */ /* 0x000fe40003f06270 */
[C---:B------:R-:W-:Y:S02]  /*b090*/  @!P4 IADD3 R164, -R180.reuse, 0x29, RZ ;  /* 0x00000029b4a4c810 */ /* 0x040fe40007ffe1ff */
[C---:B------:R-:W-:Y:S02]  /*b0a0*/  @!P3 IADD3 R3, -R180.reuse, 0x30, RZ ;  /* 0x00000030b403b810 */ /* 0x040fe40007ffe1ff */
[C---:B------:R-:W-:Y:S03]  /*b0b0*/  @!P2 IADD3 R2, -R180.reuse, 0x31, RZ ;  /* 0x00000031b402a810 */ /* 0x040fe60007ffe1ff */
[----:B------:R-:W-:Y:S02]  /*b0c0*/  I2F R175, R175 ;  /* 0x000000af00af7306 */ /* 0x000fe40000201400 */
[C---:B------:R-:W-:Y:S02]  /*b0d0*/  @!P1 IADD3 R168, -R180.reuse, 0x19, RZ ;  /* 0x00000019b4a89810 */ /* 0x040fe40007ffe1ff */
[----:B------:R-:W-:Y:S02]  /*b0e0*/  @!P0 IADD3 R169, -R180, 0x20, RZ ;  /* 0x00000020b4a98810 */ /* 0x000fe40007ffe1ff */
[----:B------:R-:W-:Y:S02]  /*b0f0*/  ISETP.GE.AND P1, PT, R166, RZ, PT ;  /* 0x000000ffa600720c */ /* 0x000fe40003f26270 */
[----:B------:R-:W-:Y:S02]  /*b100*/  ISETP.GE.AND P0, PT, R167, RZ, PT ;  /* 0x000000ffa700720c */ /* 0x000fe40003f06270 */
[----:B------:R-:W-:Y:S09]  /*b110*/  I2F R172, R172 ;  /* 0x000000ac00ac7306 */ /* 0x000ff20000201400 */
[C---:B------:R-:W-:Y:S01]  /*b120*/  @!P1 IADD3 R166, -R180.reuse, 0x21, RZ ;  /* 0x00000021b4a69810 */ /* 0x040fe20007ffe1ff */
[----:B------:R-:W-:Y:S01]  /*b130*/  I2F R171, R171 ;  /* 0x000000ab00ab7306 */ /* 0x000fe20000201400 */
[----:B------:R-:W-:Y:S02]  /*b140*/  @!P0 IADD3 R167, -R180, 0x28, RZ ;  /* 0x00000028b4a78810 */ /* 0x000fe40007ffe1ff */
[----:B------:R-:W-:Y:S02]  /*b150*/  ISETP.GE.AND P1, PT, R173, RZ, PT ;  /* 0x000000ffad00720c */ /* 0x000fe40003f26270 */
[----:B------:R-:W-:Y:S05]  /*b160*/  ISETP.GE.AND P0, PT, R170, RZ, PT ;  /* 0x000000ffaa00720c */ /* 0x000fea0003f06270 */
[----:B------:R-:W-:Y:S06]  /*b170*/  I2F R168, R168 ;  /* 0x000000a800a87306 */ /* 0x000fec0000201400 */
[C---:B------:R-:W-:Y:S02]  /*b180*/  @!P1 IADD3 R173, -R180.reuse, 0x38, RZ ;  /* 0x00000038b4ad9810 */ /* 0x040fe40007ffe1ff */
[----:B------:R-:W-:Y:S02]  /*b190*/  @!P0 IADD3 R170, -R180, 0x39, RZ ;  /* 0x00000039b4aa8810 */ /* 0x000fe40007ffe1ff */
[----:B------:R-:W-:Y:S10]  /*b1a0*/  I2F R169, R169 ;  /* 0x000000a900a97306 */ /* 0x000ff40000201400 */
[----:B------:R-:W-:Y:S10]  /*b1b0*/  I2F R166, R166 ;  /* 0x000000a600a67306 */ /* 0x000ff40000201400 */
[----:B------:R-:W-:Y:S10]  /*b1c0*/  I2F R167, R167 ;  /* 0x000000a700a77306 */ /* 0x000ff40000201400 */
[----:B------:R-:W-:Y:S10]  /*b1d0*/  I2F R164, R164 ;  /* 0x000000a400a47306 */ /* 0x000ff40000201400 */
[----:B------:R-:W-:Y:S10]  /*b1e0*/  I2F R3, R3 ;  /* 0x0000000300037306 */ /* 0x000ff40000201400 */
[----:B------:R-:W-:Y:S10]  /*b1f0*/  I2F R2, R2 ;  /* 0x0000000200027306 */ /* 0x000ff40000201400 */
[----:B------:R-:W-:Y:S10]  /*b200*/  I2F R173, R173 ;  /* 0x000000ad00ad7306 */ /* 0x000ff40000201400 */
[----:B------:R-:W1:Y:S02]  /*b210*/  I2F R170, R170 ;  /* 0x000000aa00aa7306 */ /* 0x000e640000201400 */
[----:B-1----:R-:W-:Y:S02]  /*b220*/  FFMA.FTZ R33, R170, -UR4, R33 ;  /* 0x80000004aa217c23 */ /* 0x002fe40008010021 */
[----:B------:R-:W-:Y:S02]  /*b230*/  FFMA.FTZ R4, R181, -UR4, R4 ;  /* 0x80000004b5047c23 */ /* 0x000fe40008010004 */
[----:B------:R-:W-:Y:S02]  /*b240*/  FFMA.FTZ R5, R176, -UR4, R5 ;  /* 0x80000004b0057c23 */ /* 0x000fe40008010005 */
[----:B------:R-:W-:Y:S01]  /*b250*/  FFMA.FTZ R6, R179, -UR4, R6 ;  /* 0x80000004b3067c23 */ /* 0x000fe20008010006 */
[----:B------:R-:W-:Y:S01]  /*b260*/  FMNMX.FTZ R180, R4, R165, !PT ;  /* 0x000000a504b47209 */ /* 0x000fe20007810000 */
[----:B------:R-:W-:Y:S02]  /*b270*/  FFMA.FTZ R8, R177, -UR4, R8 ;  /* 0x80000004b1087c23 */ /* 0x000fe40008010008 */
[----:B------:R-:W-:Y:S01]  /*b280*/  FFMA.FTZ R7, R178, -UR4, R7 ;  /* 0x80000004b2077c23 */ /* 0x000fe20008010007 */
[----:B------:R-:W-:Y:S01]  /*b290*/  FMNMX.FTZ R179, R5, R180, !PT ;  /* 0x000000b405b37209 */ /* 0x000fe20007810000 */
[----:B------:R-:W-:Y:S01]  /*b2a0*/  FFMA.FTZ R11, R176, -UR4, R11 ;  /* 0x80000004b00b7c23 */ /* 0x000fe2000801000b */
[----:B------:R-:W-:Y:S01]  /*b2b0*/  FMNMX.FTZ R176, R6, R0, !PT ;  /* 0x0000000006b07209 */ /* 0x000fe20007810000 */
        /* <DEDUP_REMOVED lines=49> */
[----:B------:R-:W-:Y:S01]  /*b5d0*/  LDSM.16.MT88.4 R172, [R226+0x10000] ;  /* 0x01000000e2ac783b */ /* 0x000fe20000004200 */
[----:B------:R-:W-:Y:S02]  /*b5e0*/  FMNMX.FTZ R166, R32, R169, !PT ;  /* 0x000000a920a67209 */ /* 0x000fe40007810000 */
[----:B------:R-:W-:Y:S02]  /*b5f0*/  FMNMX.FTZ R3, R31, R164, !PT ;  /* 0x000000a41f037209 */ /* 0x000fe40007810000 */
[----:B------:R-:W-:Y:S02]  /*b600*/  FMNMX.FTZ R168, R33, R166, !PT ;  /* 0x000000a621a87209 */ /* 0x000fe40007810000 */
[----:B------:R-:W-:Y:S01]  /*b610*/  FMNMX.FTZ R2, R34, R3, !PT ;  /* 0x0000000322027209 */ /* 0x000fe20007810000 */
[----:B------:R-:W-:Y:S03]  /*b620*/  LDSM.16.MT88.4 R176, [R225+0x10000] ;  /* 0x01000000e1b0783b */ /* 0x000fe60000004200 */
[----:B------:R-:W-:Y:S05]  /*b630*/  FMNMX.FTZ R169, R35, R2, !PT ;  /* 0x0000000223a97209 */ /* 0x000fea0007810000 */
[----:B------:R-:W1:Y:S08]  /*b640*/  SHFL.BFLY PT, R3, R168, 0x2, 0x1f ;  /* 0x0c401f00a8037f89 */ /* 0x000e7000000e0000 */
[----:B------:R-:W2:Y:S08]  /*b650*/  SHFL.BFLY PT, R2, R169, 0x2, 0x1f ;  /* 0x0c401f00a9027f89 */ /* 0x000eb000000e0000 */
[----:B------:R-:W-:Y:S01]  /*b660*/  LDSM.16.MT88.4 R180, [R225+0x12800] ;  /* 0x01280000e1b4783b */ /* 0x000fe20000004200 */
[----:B-1----:R-:W-:Y:S07]  /*b670*/  FMNMX.FTZ R171, R168, R3, !PT ;  /* 0x00000003a8ab7209 */ /* 0x002fee0007810000 */
[----:B------:R-:W1:Y:S01]  /*b680*/  SHFL.BFLY PT, R164, R171, 0x1, 0x1f ;  /* 0x0c201f00aba47f89 */ /* 0x000e6200000e0000 */
[----:B--2---:R-:W-:Y:S07]  /*b690*/  FMNMX.FTZ R166, R169, R2, !PT ;  /* 0x00000002a9a67209 */ /* 0x004fee0007810000 */
[----:B------:R-:W2:Y:S01]  /*b6a0*/  SHFL.BFLY PT, R3, R166, 0x1, 0x1f ;  /* 0x0c201f00a6037f89 */ /* 0x000ea200000e0000 */
[----:B-1----:R-:W-:Y:S07]  /*b6b0*/  FMNMX.FTZ R164, R171, R164, !PT ;  /* 0x000000a4aba47209 */ /* 0x002fee0007810000 */
[----:B------:R-:W1:Y:S01]  /*b6c0*/  LDSM.16.MT88.4 R168, [R228+0x10000] ;  /* 0x01000000e4a8783b */ /* 0x000e620000004200 */
[C---:B------:R-:W-:Y:S01]  /*b6d0*/  FSETP.NEU.FTZ.AND P0, PT, R164.reuse, -INF , PT ;  /* 0xff800000a400780b */ /* 0x040fe20003f1d000 */
[C---:B------:R-:W-:Y:S02]  /*b6e0*/  FADD.FTZ R2, -R164.reuse, R165 ;  /* 0x000000a5a4027221 */ /* 0x040fe40000010100 */
[----:B------:R-:W-:Y:S01]  /*b6f0*/  FMUL.FTZ R198, R164, c[0x0][0x23c] ;  /* 0x00008f00a4c67a20 */ /* 0x000fe20000410000 */
[----:B--2---:R-:W-:Y:S01]  /*b700*/  FMNMX.FTZ R3, R166, R3, !PT ;  /* 0x00000003a6037209 */ /* 0x004fe20007810000 */
[----:B------:R-:W-:Y:S03]  /*b710*/  FMUL.FTZ R167, R2, c[0x0][0x23c] ;  /* 0x00008f0002a77a20 */ /* 0x000fe60000410000 */
[----:B------:R-:W-:Y:S01]  /*b720*/  FSEL R198, R198, RZ, P0 ;  /* 0x000000ffc6c67208 */ /* 0x000fe20000000000 */
[----:B------:R2:W3:Y:S01]  /*b730*/  MUFU.EX2 R2, R167 ;  /* 0x000000a700027308 */ /* 0x0004e20000000800 */
[C---:B------:R-:W-:Y:S01]  /*b740*/  FMUL.FTZ R197, R3.reuse, c[0x0][0x23c] ;  /* 0x00008f0003c57a20 */ /* 0x040fe20000410000 */
[C---:B------:R-:W-:Y:S01]  /*b750*/  FSETP.NEU.FTZ.AND P0, PT, R3.reuse, -INF , PT ;  /* 0xff8000000300780b */ /* 0x040fe20003f1d000 */
[----:B------:R-:W-:Y:S02]  /*b760*/  FADD.FTZ R165, -R3, R0 ;  /* 0x0000000003a57221 */ /* 0x000fe40000010100 */
[--C-:B------:R-:W-:Y:S01]  /*b770*/  FFMA.FTZ R195, R4, c[0x0][0x23c], -R198.reuse ;  /* 0x00008f0004c37a23 */ /* 0x100fe200000108c6 */
[----:B------:R-:W-:Y:S01]  /*b780*/  FSEL R197, R197, RZ, P0 ;  /* 0x000000ffc5c57208 */ /* 0x000fe20000000000 */
[--C-:B------:R-:W-:Y:S01]  /*b790*/  FFMA.FTZ R194, R5, c[0x0][0x23c], -R198.reuse ;  /* 0x00008f0005c27a23 */ /* 0x100fe200000108c6 */
[----:B------:R-:W-:Y:S01]  /*b7a0*/  ISETP.LT.AND P0, PT, RZ, UR26, PT ;  /* 0x0000001aff007c0c */ /* 0x000fe2000bf01270 */
[--C-:B------:R-:W-:Y:S01]  /*b7b0*/  FFMA.FTZ R193, R8, c[0x0][0x23c], -R198.reuse ;  /* 0x00008f0008c17a23 */ /* 0x100fe200000108c6 */
[----:B------:R-:W-:Y:S01]  /*b7c0*/  UMOV UR26, UR29 ;  /* 0x0000001d001a7c82 */ /* 0x000fe20008000000 */
[--C-:B------:R-:W-:Y:S01]  /*b7d0*/  FFMA.FTZ R192, R9, c[0x0][0x23c], -R198.reuse ;  /* 0x00008f0009c07a23 */ /* 0x100fe200000108c6 */
[----:B------:R-:W-:Y:S01]  /*b7e0*/  MUFU.EX2 R195, R195 ;  /* 0x000000c300c37308 */ /* 0x000fe20000000800 */
[--C-:B------:R-:W-:Y:S02]  /*b7f0*/  FFMA.FTZ R196, R6, c[0x0][0x23c], -R197.reuse ;  /* 0x00008f0006c47a23 */ /* 0x100fe400000108c5 */
[--C-:B------:R-:W-:Y:S02]  /*b800*/  FFMA.FTZ R166, R10, c[0x0][0x23c], -R197.reuse ;  /* 0x00008f000aa67a23 */ /* 0x100fe400000108c5 */
[----:B------:R-:W-:Y:S02]  /*b810*/  FMUL.FTZ R0, R165, c[0x0][0x23c] ;  /* 0x00008f00a5007a20 */ /* 0x000fe40000410000 */
[--C-:B------:R-:W-:Y:S02]  /*b820*/  FFMA.FTZ R165, R11, c[0x0][0x23c], -R197.reuse ;  /* 0x00008f000ba57a23 */ /* 0x100fe400000108c5 */
[--C-:B------:R-:W-:Y:S01]  /*b830*/  FFMA.FTZ R199, R12, c[0x0][0x23c], -R198.reuse ;  /* 0x00008f000cc77a23 */ /* 0x100fe200000108c6 */
[----:B------:R-:W4:Y:S01]  /*b840*/  MUFU.EX2 R194, R194 ;  /* 0x000000c200c27308 */ /* 0x000f220000000800 */
[--C-:B------:R-:W-:Y:S02]  /*b850*/  FFMA.FTZ R200, R13, c[0x0][0x23c], -R198.reuse ;  /* 0x00008f000dc87a23 */ /* 0x100fe400000108c6 */
[--C-:B--2---:R-:W-:Y:S02]  /*b860*/  FFMA.FTZ R167, R7, c[0x0][0x23c], -R197.reuse ;  /* 0x00008f0007a77a23 */ /* 0x104fe400000108c5 */
[C---:B---3--:R-:W-:Y:S02]  /*b870*/  FMUL.FTZ R4, R2.reuse, R160 ;  /* 0x000000a002047220 */ /* 0x048fe40000410000 */
[C---:B------:R-:W-:Y:S02]  /*b880*/  FMUL.FTZ R5, R2.reuse, R161 ;  /* 0x000000a102057220 */ /* 0x040fe40000410000 */
[C---:B------:R-:W-:Y:S01]  /*b890*/  FMUL.FTZ R8, R2.reuse, R156 ;  /* 0x0000009c02087220 */ /* 0x040fe20000410000 */
[----:B------:R-:W2:Y:S01]  /*b8a0*/  MUFU.EX2 R0, R0 ;  /* 0x0000000000007308 */ /* 0x000ea20000000800 */
[C---:B------:R-:W-:Y:S02]  /*b8b0*/  FMUL.FTZ R9, R2.reuse, R157 ;  /* 0x0000009d02097220 */ /* 0x040fe40000410000 */
[C---:B------:R-:W-:Y:S02]  /*b8c0*/  FMUL.FTZ R36, R2.reuse, R36 ;  /* 0x0000002402247220 */ /* 0x040fe40000410000 */
[C---:B------:R-:W-:Y:S02]  /*b8d0*/  FMUL.FTZ R37, R2.reuse, R37 ;  /* 0x0000002502257220 */ /* 0x040fe40000410000 */
[C---:B------:R-:W-:Y:S02]  /*b8e0*/  FMUL.FTZ R40, R2.reuse, R40 ;  /* 0x0000002802287220 */ /* 0x040fe40000410000 */
[C---:B------:R-:W-:Y:S01]  /*b8f0*/  FMUL.FTZ R41, R2.reuse, R41 ;  /* 0x0000002902297220 */ /* 0x040fe20000410000 */
[----:B------:R-:W-:Y:S01]  /*b900*/  MUFU.EX2 R193, R193 ;  /* 0x000000c100c17308 */ /* 0x000fe20000000800 */
[C---:B------:R-:W-:Y:S02]  /*b910*/  FMUL.FTZ R12, R2.reuse, R152 ;  /* 0x00000098020c7220 */ /* 0x040fe40000410000 */
[----:B------:R-:W-:Y:S01]  /*b920*/  FMUL.FTZ R13, R2, R153 ;  /* 0x00000099020d7220 */ /* 0x000fe20000410000 */
[----:B----4-:R-:W-:Y:S01]  /*b930*/  F2FP.PACK_AB R160, R194, R195 ;  /* 0x000000c3c2a0723e */ /* 0x010fe200000000ff */
[C---:B------:R-:W-:Y:S02]  /*b940*/  FMUL.FTZ R44, R2.reuse, R44 ;  /* 0x0000002c022c7220 */ /* 0x040fe40000410000 */
[C---:B------:R-:W-:Y:S02]  /*b950*/  FMUL.FTZ R45, R2.reuse, R45 ;  /* 0x0000002d022d7220 */ /* 0x040fe40000410000 */
[C---:B------:R-:W-:Y:S01]  /*b960*/  FMUL.FTZ R48, R2.reuse, R48 ;  /* 0x0000003002307220 */ /* 0x040fe20000410000 */
[----:B------:R-:W3:Y:S01]  /*b970*/  MUFU.EX2 R192, R192 ;  /* 0x000000c000c07308 */ /* 0x000ee20000000800 */
[C---:B------:R-:W-:Y:S02]  /*b980*/  FMUL.FTZ R49, R2.reuse, R49 ;  /* 0x0000003102317220 */ /* 0x040fe40000410000 */
[----:B------:R-:W-:Y:S02]  /*b990*/  FMUL.FTZ R52, R2, R52 ;  /* 0x0000003402347220 */ /* 0x000fe40000410000 */
[C---:B--2---:R-:W-:Y:S02]  /*b9a0*/  FMUL.FTZ R6, R0.reuse, R162 ;  /* 0x000000a200067220 */ /* 0x044fe40000410000 */
[C---:B------:R-:W-:Y:S02]  /*b9b0*/  FMUL.FTZ R7, R0.reuse, R163 ;  /* 0x000000a300077220 */ /* 0x040fe40000410000 */
[C---:B------:R-:W-:Y:S01]  /*b9c0*/  FMUL.FTZ R10, R0.reuse, R158 ;  /* 0x0000009e000a7220 */ /* 0x040fe20000410000 */
[----:B------:R-:W-:Y:S01]  /*b9d0*/  MUFU.EX2 R196, R196 ;  /* 0x000000c400c47308 */ /* 0x000fe20000000800 */
[C---:B------:R-:W-:Y:S02]  /*b9e0*/  FMUL.FTZ R11, R0.reuse, R159 ;  /* 0x0000009f000b7220 */ /* 0x040fe40000410000 */
[----:B------:R-:W2:Y:S01]  /*b9f0*/  LDSM.16.MT88.4 R156, [R224+0x10000] ;  /* 0x01000000e09c783b */ /* 0x000ea20000004200 */
[C---:B------:R-:W-:Y:S02]  /*ba00*/  FMUL.FTZ R38, R0.reuse, R38 ;  /* 0x0000002600267220 */ /* 0x040fe40000410000 */
[C---:B------:R-:W-:Y:S02]  /*ba10*/  FMUL.FTZ R39, R0.reuse, R39 ;  /* 0x0000002700277220 */ /* 0x040fe40000410000 */
[C---:B------:R-:W-:Y:S02]  /*ba20*/  FMUL.FTZ R42, R0.reuse, R42 ;  /* 0x0000002a002a7220 */ /* 0x040fe40000410000 */
[----:B------:R-:W4:Y:S01]  /*ba30*/  MUFU.EX2 R167, R167 ;  /* 0x000000a700a77308 */ /* 0x000f220000000800 */
[C---:B------:R-:W-:Y:S02]  /*ba40*/  FMUL.FTZ R43, R0.reuse, R43 ;  /* 0x0000002b002b7220 */ /* 0x040fe40000410000 */
[----:B------:R-:W-:Y:S01]  /*ba50*/  FMUL.FTZ R46, R0, R46 ;  /* 0x0000002e002e7220 */ /* 0x000fe20000410000 */
[----:B---3--:R-:W-:Y:S01]  /*ba60*/  F2FP.PACK_AB R162, R192, R193 ;  /* 0x000000c1c0a2723e */ /* 0x008fe200000000ff */
[C---:B------:R-:W-:Y:S02]  /*ba70*/  FMUL.FTZ R47, R0.reuse, R47 ;  /* 0x0000002f002f7220 */ /* 0x040fe40000410000 */
[C---:B------:R-:W-:Y:S02]  /*ba80*/  FMUL.FTZ R50, R0.reuse, R50 ;  /* 0x0000003200327220 */ /* 0x040fe40000410000 */
[----:B------:R-:W-:Y:S01]  /*ba90*/  FMUL.FTZ R51, R0, R51 ;  /* 0x0000003300337220 */ /* 0x000fe20000410000 */
        /* <DEDUP_REMOVED lines=9> */
[----:B----4-:R-:W-:Y:S01]  /*bb30*/  F2FP.PACK_AB R161, R167, R196 ;  /* 0x000000c4a7a1723e */ /* 0x010fe200000000ff */
        /* <DEDUP_REMOVED lines=9> */
[----:B------:R-:W4:Y:S01]  /*bbd0*/  MUFU.EX2 R200, R200 ;  /* 0x000000c800c87308 */ /* 0x000f220000000800 */
[C---:B------:R-:W-:Y:S02]  /*bbe0*/  FMUL.FTZ R68, R2.reuse, R68 ;  /* 0x0000004402447220 */ /* 0x040fe40000410000 */
[----:B------:R-:W-:Y:S01]  /*bbf0*/  FMUL.FTZ R69, R2, R69 ;  /* 0x0000004502457220 */ /* 0x000fe20000410000 */
[----:B---3--:R-:W-:Y:S01]  /*bc00*/  F2FP.PACK_AB R163, R165, R166 ;  /* 0x000000a6a5a3723e */ /* 0x008fe200000000ff */
[C---:B------:R-:W-:Y:S02]  /*bc10*/  FMUL.FTZ R70, R0.reuse, R70 ;  /* 0x0000004600467220 */ /* 0x040fe40000410000 */
[----:B------:R-:W-:Y:S02]  /*bc20*/  FMUL.FTZ R71, R0, R71 ;  /* 0x0000004700477220 */ /* 0x000fe40000410000 */
[C---:B------:R-:W-:Y:S02]  /*bc30*/  FMUL.FTZ R72, R2.reuse, R72 ;  /* 0x0000004802487220 */ /* 0x040fe40000410000 */
        /* <DEDUP_REMOVED lines=28> */
[C---:B-1----:R-:W-:Y:S04]  /*be00*/  HMMA.16816.F32 R60, R160.reuse, R168, R60 ;  /* 0x000000a8a03c723c */ /* 0x042fe8000000183c */
[----:B------:R-:W-:Y:S02]  /*be10*/  FMUL.FTZ R89, R2, R89 ;  /* 0x0000005902597220 */ /* 0x000fe40000410000 */
[C---:B------:R-:W-:Y:S02]  /*be20*/  FMUL.FTZ R90, R0.reuse, R90 ;  /* 0x0000005a005a7220 */ /* 0x040fe40000410000 */
        /* <DEDUP_REMOVED lines=76> */
[--C-:B------:R-:W-:Y:S02]  /*c2f0*/  FFMA.FTZ R204, R14, c[0x0][0x23c], -R197.reuse ;  /* 0x00008f000ecc7a23 */ /* 0x100fe400000108c5 */
[C---:B------:R-:W-:Y:S03]  /*c300*/  FMUL.FTZ R14, R0.reuse, R154 ;  /* 0x0000009a000e7220 */ /* 0x040fe60000410000 */
[C---:B------:R-:W-:Y:S01]  /*c310*/  HMMA.16816.F32 R136, R160.reuse, R170, R136 ;  /* 0x000000aaa088723c */ /* 0x040fe20000001888 */
[----:B------:R-:W-:Y:S01]  /*c320*/  MUFU.EX2 R204, R204 ;  /* 0x000000cc00cc7308 */ /* 0x000fe20000000800 */
[----:B------:R-:W-:Y:S01]  /*c330*/  LDSM.16.MT88.4 R168, [R226+0x10800] ;  /* 0x01080000e2a8783b */ /* 0x000fe20000004200 */
[--C-:B------:R-:W-:Y:S02]  /*c340*/  FFMA.FTZ R203, R15, c[0x0][0x23c], -R197.reuse ;  /* 0x00008f000fcb7a23 */ /* 0x100fe400000108c5 */
[----:B------:R-:W-:Y:S02]  /*c350*/  FMUL.FTZ R15, R0, R155 ;  /* 0x0000009b000f7220 */ /* 0x000fe40000410000 */
[C---:B------:R-:W-:Y:S02]  /*c360*/  FMUL.FTZ R140, R2.reuse, R140 ;  /* 0x0000008c028c7220 */ /* 0x040fe40000410000 */
[----:B------:R-:W-:Y:S01]  /*c370*/  FMUL.FTZ R141, R2, R141 ;  /* 0x0000008d028d7220 */ /* 0x000fe20000410000 */
[----:B------:R-:W1:Y:S01]  /*c380*/  LDSM.16.MT88.4 R152, [R228+0x10800] ;  /* 0x01080000e498783b */ /* 0x000e620000004200 */
[----:B------:R-:W5:Y:S01]  /*c390*/  MUFU.EX2 R203, R203 ;  /* 0x000000cb00cb7308 */ /* 0x000f620000000800 */
[C---:B------:R-:W-:Y:S02]  /*c3a0*/  FMUL.FTZ R142, R0.reuse, R142 ;  /* 0x0000008e008e7220 */ /* 0x040fe40000410000 */
[----:B------:R-:W-:Y:S02]  /*c3b0*/  FMUL.FTZ R143, R0, R143 ;  /* 0x0000008f008f7220 */ /* 0x000fe40000410000 */
[--C-:B------:R-:W-:Y:S02]  /*c3c0*/  FFMA.FTZ R201, R16, c[0x0][0x23c], -R198.reuse ;  /* 0x00008f0010c97a23 */ /* 0x100fe400000108c6 */
[----:B------:R-:W-:Y:S02]  /*c3d0*/  FFMA.FTZ R202, R17, c[0x0][0x23c], -R198 ;  /* 0x00008f0011ca7a23 */ /* 0x000fe400000108c6 */
[--C-:B------:R-:W-:Y:S01]  /*c3e0*/  FFMA.FTZ R205, R18, c[0x0][0x23c], -R197.reuse ;  /* 0x00008f0012cd7a23 */ /* 0x100fe200000108c5 */
[C---:B---3--:R-:W-:Y:S01]  /*c3f0*/  HMMA.16816.F32 R140, R160.reuse, R172, R140 ;  /* 0x000000aca08c723c */ /* 0x048fe2000000188c */
[----:B------:R-:W-:Y:S02]  /*c400*/  MUFU.EX2 R201, R201 ;  /* 0x000000c900c97308 */ /* 0x000fe40000000800 */
[----:B------:R-:W-:Y:S02]  /*c410*/  FFMA.FTZ R206, R19, c[0x0][0x23c], -R197 ;  /* 0x00008f0013ce7a23 */ /* 0x000fe400000108c5 */
[----:B------:R-:W-:Y:S01]  /*c420*/  FMUL.FTZ R16, R2, R148 ;  /* 0x0000009402107220 */ /* 0x000fe20000410000 */
[----:B----4-:R-:W-:Y:S01]  /*c430*/  F2FP.PACK_AB R148, R200, R199 ;  /* 0x000000c7c894723e */ /* 0x010fe200000000ff */
[----:B------:R-:W-:Y:S01]  /*c440*/  FMUL.FTZ R17, R2, R149 ;  /* 0x0000009502117220 */ /* 0x000fe20000410000 */
[C---:B------:R-:W-:Y:S01]  /*c450*/  HMMA.16816.F32 R12, R160.reuse, R174, R12 ;  /* 0x000000aea00c723c */ /* 0x040fe2000000180c */
[----:B------:R-:W3:Y:S02]  /*c460*/  LDSM.16.MT88.4 R172, [R225+0x10800] ;  /* 0x01080000e1ac783b */ /* 0x000ee40000004200 */
[----:B------:R-:W4:Y:S01]  /*c470*/  MUFU.EX2 R202, R202 ;  /* 0x000000ca00ca7308 */ /* 0x000f220000000800 */
[C---:B------:R-:W-:Y:S02]  /*c480*/  FMUL.FTZ R18, R0.reuse, R150 ;  /* 0x0000009600127220 */ /* 0x040fe40000410000 */
[----:B------:R-:W-:Y:S01]  /*c490*/  FMUL.FTZ R19, R0, R151 ;  /* 0x0000009700137220 */ /* 0x000fe20000410000 */
[----:B-----5:R-:W-:Y:S01]  /*c4a0*/  F2FP.PACK_AB R149, R203, R204 ;  /* 0x000000cccb95723e */ /* 0x020fe200000000ff */
[C---:B------:R-:W-:Y:S04]  /*c4b0*/  FMUL.FTZ R144, R2.reuse, R144 ;  /* 0x0000009002907220 */ /* 0x040fe80000410000 */
[----:B------:R-:W-:Y:S01]  /*c4c0*/  FMUL.FTZ R145, R2, R145 ;  /* 0x0000009102917220 */ /* 0x000fe20000410000 */
[C---:B--2---:R-:W-:Y:S01]  /*c4d0*/  HMMA.16816.F32 R16, R160.reuse, R156, R16 ;  /* 0x0000009ca010723c */ /* 0x044fe20000001810 */
[----:B------:R-:W-:Y:S02]  /*c4e0*/  MUFU.EX2 R205, R205 ;  /* 0x000000cd00cd7308 */ /* 0x000fe40000000800 */
[C---:B------:R-:W-:Y:S02]  /*c4f0*/  FMUL.FTZ R146, R0.reuse, R146 ;  /* 0x0000009200927220 */ /* 0x040fe40000410000 */
[----:B------:R-:W-:Y:S02]  /*c500*/  FMUL.FTZ R147, R0, R147 ;  /* 0x0000009300937220 */ /* 0x000fe40000410000 */
[----:B------:R-:W-:Y:S02]  /*c510*/  FFMA.FTZ R195, R2, R249, R195 ;  /* 0x000000f902c37223 */ /* 0x000fe400000100c3 */
[----:B------:R-:W-:Y:S02]  /*c520*/  FFMA.FTZ R196, R0, R247, R196 ;  /* 0x000000f700c47223 */ /* 0x000fe400000100c4 */
[----:B------:R-:W2:Y:S01]  /*c530*/  MUFU.EX2 R206, R206 ;  /* 0x000000ce00ce7308 */ /* 0x000ea20000000800 */
[----:B------:R-:W-:Y:S01]  /*c540*/  HMMA.16816.F32 R144, R160, R158, R144 ;  /* 0x0000009ea090723c */ /* 0x000fe20000001890 */
[----:B------:R-:W5:Y:S02]  /*c550*/  LDSM.16.MT88.4 R156, [R228+0x12800] ;  /* 0x01280000e49c783b */ /* 0x000f640000004200 */
[----:B----4-:R-:W-:Y:S01]  /*c560*/  F2FP.PACK_AB R150, R202, R201 ;  /* 0x000000c9ca96723e */ /* 0x010fe200000000ff */
[----:B------:R-:W-:Y:S01]  /*c570*/  FADD.FTZ R194, R194, R195 ;  /* 0x000000c3c2c27221 */ /* 0x000fe20000010000 */
[----:B------:R-:W-:Y:S01]  /*c580*/  MOV R0, R3 ;  /* 0x0000000300007202 */ /* 0x000fe20000000f00 */
[----:B------:R-:W-:Y:S02]  /*c590*/  FADD.FTZ R167, R167, R196 ;  /* 0x000000c4a7a77221 */ /* 0x000fe40000010000 */
[----:B------:R-:W-:Y:S01]  /*c5a0*/  FADD.FTZ R193, R193, R194 ;  /* 0x000000c2c1c17221 */ /* 0x000fe20000010000 */
[----:B------:R-:W4:Y:S03]  /*c5b0*/  LDSM.16.MT88.4 R160, [R226+0x12800] ;  /* 0x01280000e2a0783b */ /* 0x000f260000004200 */
[----:B------:R-:W-:Y:S02]  /*c5c0*/  FADD.FTZ R166, R166, R167 ;  /* 0x000000a7a6a67221 */ /* 0x000fe40000010000 */
[----:B------:R-:W-:Y:S02]  /*c5d0*/  FADD.FTZ R192, R192, R193 ;  /* 0x000000c1c0c07221 */ /* 0x000fe40000010000 */
[----:B------:R-:W-:Y:S02]  /*c5e0*/  FADD.FTZ R165, R165, R166 ;  /* 0x000000a6a5a57221 */ /* 0x000fe40000010000 */
[----:B------:R-:W-:Y:S02]  /*c5f0*/  FADD.FTZ R199, R199, R192 ;  /* 0x000000c0c7c77221 */ /* 0x000fe40000010000 */
[----:B------:R-:W-:Y:S01]  /*c600*/  FADD.FTZ R204, R204, R165 ;  /* 0x000000a5cccc7221 */ /* 0x000fe20000010000 */
[----:B------:R-:W-:Y:S01]  /*c610*/  MOV R165, R164 ;  /* 0x000000a400a57202 */ /* 0x000fe20000000f00 */
[----:B------:R-:W-:Y:S01]  /*c620*/  FADD.FTZ R200, R200, R199 ;  /* 0x000000c7c8c87221 */ /* 0x000fe20000010000 */
[----:B--2---:R-:W-:Y:S01]  /*c630*/  F2FP.PACK_AB R151, R206, R205 ;  /* 0x000000cdce97723e */ /* 0x004fe200000000ff */
[----:B------:R-:W-:Y:S02]  /*c640*/  FADD.FTZ R204, R203, R204 ;  /* 0x000000cccbcc7221 */ /* 0x000fe40000010000 */
[----:B------:R-:W-:Y:S02]  /*c650*/  FADD.FTZ R201, R201, R200 ;  /* 0x000000c8c9c97221 */ /* 0x000fe40000010000 */
[----:B------:R-:W-:Y:S02]  /*c660*/  FADD.FTZ R205, R205, R204 ;  /* 0x000000cccdcd7221 */ /* 0x000fe40000010000 */
[C---:B-1----:R-:W-:Y:S05]  /*c670*/  HMMA.16816.F32 R4, R148.reuse, R152, R4 ;  /* 0x000000989404723c */ /* 0x042fea0000001804 */
[----:B------:R-:W-:Y:S02]  /*c680*/  FADD.FTZ R201, R202, R201 ;  /* 0x000000c9cac97221 */ /* 0x000fe40000010000 */
[----:B------:R-:W-:Y:S01]  /*c690*/  FADD.FTZ R205, R206, R205 ;  /* 0x000000cdcecd7221 */ /* 0x000fe20000010000 */
[C---:B------:R-:W-:Y:S01]  /*c6a0*/  HMMA.16816.F32 R8, R148.reuse, R154, R8 ;  /* 0x0000009a9408723c */ /* 0x040fe20000001808 */
[----:B------:R-:W1:Y:S07]  /*c6b0*/  LDSM.16.MT88.4 R152, [R226+0x14800] ;  /* 0x01480000e298783b */ /* 0x000e6e0000004200 */
[C---:B------:R-:W-:Y:S08]  /*c6c0*/  HMMA.16816.F32 R36, R148.reuse, R168, R36 ;  /* 0x000000a89424723c */ /* 0x040ff00000001824 */
[C---:B------:R-:W-:Y:S01]  /*c6d0*/  HMMA.16816.F32 R40, R148.reuse, R170, R40 ;  /* 0x000000aa9428723c */ /* 0x040fe20000001828 */
[----:B------:R-:W2:Y:S07]  /*c6e0*/  LDSM.16.MT88.4 R168, [R225+0x14800] ;  /* 0x01480000e1a8783b */ /* 0x000eae0000004200 */
[C---:B---3--:R-:W-:Y:S08]  /*c6f0*/  HMMA.16816.F32 R44, R148.reuse, R172, R44 ;  /* 0x000000ac942c723c */ /* 0x048ff0000000182c */
        /* <DEDUP_REMOVED lines=8> */
[C---:B-----5:R-:W-:Y:S04]  /*c780*/  HMMA.16816.F32 R60, R148.reuse, R156, R60 ;  /* 0x0000009c943c723c */ /* 0x060fe8000000183c */
[----:B------:R-:W-:Y:S03]  /*c790*/  FFMA.FTZ R179, R25, c[0x0][0x23c], -R198 ;  /* 0x00008f0019b37a23 */ /* 0x000fe600000108c6 */
[----:B------:R-:W3:Y:S01]  /*c7a0*/  MUFU.EX2 R177, R177 ;  /* 0x000000b100b17308 */ /* 0x000ee20000000800 */
[C---:B------:R-:W-:Y:S01]  /*c7b0*/  HMMA.16816.F32 R64, R148.reuse, R158, R64 ;  /* 0x0000009e9440723c */ /* 0x040fe20000001840 */
[----:B------:R-:W5:Y:S07]  /*c7c0*/  LDSM.16.MT88.4 R156, [R224+0x14800] ;  /* 0x01480000e09c783b */ /* 0x000f6e0000004200 */
[C---:B----4-:R-:W-:Y:S01]  /*c7d0*/  HMMA.16816.F32 R68, R148.reuse, R160, R68 ;  /* 0x000000a09444723c */ /* 0x050fe20000001844 */
[----:B------:R-:W-:Y:S07]  /*c7e0*/  MUFU.EX2 R178, R178 ;  /* 0x000000b200b27308 */ /* 0x000fee0000000800 */
[C---:B------:R-:W-:Y:S01]  /*c7f0*/  HMMA.16816.F32 R72, R148.reuse, R162, R72 ;  /* 0x000000a29448723c */ /* 0x040fe20000001848 */
[----:B------:R-:W4:Y:S02]  /*c800*/  LDSM.16.MT88.4 R160, [R228+0x16800] ;  /* 0x01680000e4a0783b */ /* 0x000f240000004200 */
[----:B------:R-:W1:Y:S01]  /*c810*/  MUFU.EX2 R179, R179 ;  /* 0x000000b300b37308 */ /* 0x000e620000000800 */
[----:B---3--:R-:W-:Y:S04]  /*c820*/  F2FP.PACK_AB R20, R177, R176 ;  /* 0x000000b0b114723e */ /* 0x008fe800000000ff */
[C---:B------:R-:W-:Y:S04]  /*c830*/  HMMA.16816.F32 R76, R148.reuse, R180, R76 ;  /* 0x000000b4944c723c */ /* 0x040fe8000000184c */
[----:B------:R-:W-:Y:S03]  /*c840*/  FADD.FTZ R176, R176, R201 ;  /* 0x000000c9b0b07221 */ /* 0x000fe60000010000 */
[--C-:B------:R-:W-:Y:S01]  /*c850*/  FFMA.FTZ R180, R22, c[0x0][0x23c], -R197.reuse ;  /* 0x00008f0016b47a23 */ /* 0x100fe200000108c5 */
[C---:B------:R-:W-:Y:S04]  /*c860*/  HMMA.16816.F32 R80, R148.reuse, R182, R80 ;  /* 0x000000b69450723c */ /* 0x040fe80000001850 */
[--C-:B------:R-:W-:Y:S01]  /*c870*/  FFMA.FTZ R181, R23, c[0x0][0x23c], -R197.reuse ;  /* 0x00008f0017b57a23 */ /* 0x100fe200000108c5 */
[----:B------:R-:W-:Y:S01]  /*c880*/  MUFU.EX2 R180, R180 ;  /* 0x000000b400b47308 */ /* 0x000fe20000000800 */
[----:B------:R-:W-:Y:S02]  /*c890*/  FADD.FTZ R177, R177, R176 ;  /* 0x000000b0b1b17221 */ /* 0x000fe40000010000 */
[C---:B------:R-:W-:Y:S04]  /*c8a0*/  HMMA.16816.F32 R84, R148.reuse, R184, R84 ;  /* 0x000000b89454723c */ /* 0x040fe80000001854 */
[--C-:B------:R-:W-:Y:S01]  /*c8b0*/  FFMA.FTZ R182, R26, c[0x0][0x23c], -R197.reuse ;  /* 0x00008f001ab67a23 */ /* 0x100fe200000108c5 */
[----:B-1----:R-:W-:Y:S01]  /*c8c0*/  F2FP.PACK_AB R22, R179, R178 ;  /* 0x000000b2b316723e */ /* 0x002fe200000000ff */
[--C-:B------:R-:W-:Y:S01]  /*c8d0*/  FFMA.FTZ R183, R27, c[0x0][0x23c], -R197.reuse ;  /* 0x00008f001bb77a23 */ /* 0x100fe200000108c5 */
[----:B------:R-:W1:Y:S01]  /*c8e0*/  MUFU.EX2 R181, R181 ;  /* 0x000000b500b57308 */ /* 0x000e620000000800 */
[C---:B------:R-:W-:Y:S01]  /*c8f0*/  HMMA.16816.F32 R88, R148.reuse, R186, R88 ;  /* 0x000000ba9458723c */ /* 0x040fe20000001858 */
[----:B------:R-:W-:Y:S03]  /*c900*/  LDSM.16.MT88.4 R24, [R226+0x11000] ;  /* 0x01100000e218783b */ /* 0x000fe60000004200 */
[--C-:B------:R-:W-:Y:S02]  /*c910*/  FFMA.FTZ R184, R28, c[0x0][0x23c], -R198.reuse ;  /* 0x00008f001cb87a23 */ /* 0x100fe400000108c6 */
[--C-:B------:R-:W-:Y:S02]  /*c920*/  FFMA.FTZ R185, R29, c[0x0][0x23c], -R198.reuse ;  /* 0x00008f001db97a23 */ /* 0x100fe400000108c6 */
[C---:B------:R-:W-:Y:S01]  /*c930*/  HMMA.16816.F32 R92, R148.reuse, R188, R92 ;  /* 0x000000bc945c723c */ /* 0x040fe2000000185c */
[----:B------:R-:W-:Y:S03]  /*c940*/  MUFU.EX2 R182, R182 ;  /* 0x000000b600b67308 */ /* 0x000fe60000000800 */
[--C-:B------:R-:W-:Y:S02]  /*c950*/  FFMA.FTZ R186, R32, c[0x0][0x23c], -R198.reuse ;  /* 0x00008f0020ba7a23 */ /* 0x100fe400000108c6 */
[----:B------:R-:W-:Y:S02]  /*c960*/  FFMA.FTZ R198, R33, c[0x0][0x23c], -R198 ;  /* 0x00008f0021c67a23 */ /* 0x000fe400000108c6 */
[C---:B------:R-:W-:Y:S03]  /*c970*/  HMMA.16816.F32 R96, R148.reuse, R190, R96 ;  /* 0x000000be9460723c */ /* 0x040fe60000001860 */
[----:B------:R-:W3:Y:S01]  /*c980*/  MUFU.EX2 R183, R183 ;  /* 0x000000b700b77308 */ /* 0x000ee20000000800 */
[--C-:B------:R-:W-:Y:S02]  /*c990*/  FFMA.FTZ R188, R30, c[0x0][0x23c], -R197.reuse ;  /* 0x00008f001ebc7a23 */ /* 0x100fe400000108c5 */
[--C-:B------:R-:W-:Y:S01]  /*c9a0*/  FFMA.FTZ R189, R31, c[0x0][0x23c], -R197.reuse ;  /* 0x00008f001fbd7a23 */ /* 0x100fe200000108c5 */
[----:B-1----:R-:W-:Y:S01]  /*c9b0*/  F2FP.PACK_AB R21, R181, R180 ;  /* 0x000000b4b515723e */ /* 0x002fe200000000ff */
[C---:B------:R-:W-:Y:S01]  /*c9c0*/  HMMA.16816.F32 R100, R148.reuse, R152, R100 ;  /* 0x000000989464723c */ /* 0x040fe20000001864 */
[----:B------:R-:W-:Y:S03]  /*c9d0*/  LDSM.16.MT88.4 R28, [R226+0x11800] ;  /* 0x01180000e21c783b */ /* 0x000fe60000004200 */
[--C-:B------:R-:W-:Y:S01]  /*c9e0*/  FFMA.FTZ R190, R34, c[0x0][0x23c], -R197.reuse ;  /* 0x00008f0022be7a23 */ /* 0x100fe200000108c5 */
[----:B------:R-:W-:Y:S01]  /*c9f0*/  MUFU.EX2 R184, R184 ;  /* 0x000000b800b87308 */ /* 0x000fe20000000800 */
[----:B------:R-:W-:Y:S02]  /*ca00*/  FFMA.FTZ R197, R35, c[0x0][0x23c], -R197 ;  /* 0x00008f0023c57a23 */ /* 0x000fe400000108c5 */
[C---:B------:R-:W-:Y:S01]  /*ca10*/  HMMA.16816.F32 R104, R148.reuse, R154, R104 ;  /* 0x0000009a9468723c */ /* 0x040fe20000001868 */
[----:B------:R-:W1:Y:S03]  /*ca20*/  LDSM.16.MT88.4 R152, [R226+0x16800] ;  /* 0x01680000e298783b */ /* 0x000e660000004200 */
[----:B------:R-:W-:Y:S02]  /*ca30*/  FADD.FTZ R180, R180, R205 ;  /* 0x000000cdb4b47221 */ /* 0x000fe40000010000 */
[----:B------:R-:W-:Y:S01]  /*ca40*/  FADD.FTZ R178, R178, R177 ;  /* 0x000000b1b2b27221 */ /* 0x000fe20000010000 */
[----:B------:R-:W1:Y:S01]  /*ca50*/  MUFU.EX2 R185, R185 ;  /* 0x000000b900b97308 */ /* 0x000e620000000800 */
[C---:B--2---:R-:W-:Y:S01]  /*ca60*/  HMMA.16816.F32 R108, R148.reuse, R168, R108 ;  /* 0x000000a8946c723c */ /* 0x044fe2000000186c */
[----:B------:R-:W-:Y:S03]  /*ca70*/  LDSM.16.MT88.4 R32, [R225+0x11800] ;  /* 0x01180000e120783b */ /* 0x000fe60000004200 */
[----:B---3--:R-:W-:Y:S01]  /*ca80*/  F2FP.PACK_AB R23, R183, R182 ;  /* 0x000000b6b717723e */ /* 0x008fe200000000ff */
[----:B------:R-:W-:Y:S02]  /*ca90*/  FADD.FTZ R181, R181, R180 ;  /* 0x000000b4b5b57221 */ /* 0x000fe40000010000 */
[----:B------:R-:W-:Y:S01]  /*caa0*/  FADD.FTZ R179, R179, R178 ;  /* 0x000000b2b3b37221 */ /* 0x000fe20000010000 */
[C---:B------:R-:W-:Y:S01]  /*cab0*/  HMMA.16816.F32 R112, R148.reuse, R170, R112 ;  /* 0x000000aa9470723c */ /* 0x040fe20000001870 */
[----:B------:R-:W2:Y:S01]  /*cac0*/  LDSM.16.MT88.4 R168, [R225+0x16800] ;  /* 0x01680000e1a8783b */ /* 0x000ea20000004200 */
[----:B------:R-:W-:Y:S02]  /*cad0*/  MUFU.EX2 R186, R186 ;  /* 0x000000ba00ba7308 */ /* 0x000fe40000000800 */
[----:B------:R-:W-:Y:S04]  /*cae0*/  FADD.FTZ R182, R182, R181 ;  /* 0x000000b5b6b67221 */ /* 0x000fe80000010000 */
[C---:B-----5:R-:W-:Y:S04]  /*caf0*/  HMMA.16816.F32 R116, R148.reuse, R156, R116 ;  /* 0x0000009c9474723c */ /* 0x060fe80000001874 */
[----:B------:R-:W3:Y:S01]  /*cb00*/  MUFU.EX2 R187, R198 ;  /* 0x000000c600bb7308 */ /* 0x000ee20000000800 */
[----:B------:R-:W-:Y:S03]  /*cb10*/  FADD.FTZ R183, R183, R182 ;  /* 0x000000b6b7b77221 */ /* 0x000fe60000010000 */
[C---:B------:R-:W-:Y:S01]  /*cb20*/  HMMA.16816.F32 R120, R148.reuse, R158, R120 ;  /* 0x0000009e9478723c */ /* 0x040fe20000001878 */
[----:B------:R-:W5:Y:S05]  /*cb30*/  LDSM.16.MT88.4 R156, [R224+0x16800] ;  /* 0x01680000e09c783b */ /* 0x000f6a0000004200 */
[----:B------:R-:W-:Y:S02]  /*cb40*/  MUFU.EX2 R188, R188 ;  /* 0x000000bc00bc7308 */ /* 0x000fe40000000800 */
[C---:B----4-:R-:W-:Y:S08]  /*cb50*/  HMMA.16816.F32 R124, R148.reuse, R160, R124 ;  /* 0x000000a0947c723c */ /* 0x050ff0000000187c */
[C---:B------:R-:W-:Y:S01]  /*cb60*/  HMMA.16816.F32 R128, R148.reuse, R162, R128 ;  /* 0x000000a29480723c */ /* 0x040fe20000001880 */
[----:B------:R-:W4:Y:S01]  /*cb70*/  LDSM.16.MT88.4 R160, [R228+0x11000] ;  /* 0x01100000e4a0783b */ /* 0x000f220000004200 */
[----:B------:R-:W3:Y:S06]  /*cb80*/  MUFU.EX2 R189, R189 ;  /* 0x000000bd00bd7308 */ /* 0x000eec0000000800 */
[C---:B-1----:R-:W-:Y:S04]  /*cb90*/  HMMA.16816.F32 R132, R148.reuse, R152, R132 ;  /* 0x000000989484723c */ /* 0x042fe80000001884 */
[----:B------:R-:W-:Y:S04]  /*cba0*/  MUFU.EX2 R190, R190 ;  /* 0x000000be00be7308 */ /* 0x000fe80000000800 */
[C---:B------:R-:W-:Y:S01]  /*cbb0*/  HMMA.16816.F32 R136, R148.reuse, R154, R136 ;  /* 0x0000009a9488723c */ /* 0x040fe20000001888 */
[----:B------:R-:W1:Y:S05]  /*cbc0*/  LDSM.16.MT88.4 R152, [R225+0x11000] ;  /* 0x01100000e198783b */ /* 0x000e6a0000004200 */
[----:B------:R-:W1:Y:S02]  /*cbd0*/  MUFU.EX2 R197, R197 ;  /* 0x000000c500c57308 */ /* 0x000e640000000800 */
[C---:B--2---:R-:W-:Y:S08]  /*cbe0*/  HMMA.16816.F32 R140, R148.reuse, R168, R140 ;  /* 0x000000a8948c723c */ /* 0x044ff0000000188c */
[C---:B------:R-:W-:Y:S01]  /*cbf0*/  HMMA.16816.F32 R12, R148.reuse, R170, R12 ;  /* 0x000000aa940c723c */ /* 0x040fe2000000180c */
[----:B------:R-:W-:Y:S07]  /*cc00*/  LDSM.16.MT88.4 R168, [R226+0x13000] ;  /* 0x01300000e2a8783b */ /* 0x000fee0000004200 */
[C---:B-----5:R-:W-:Y:S08]  /*cc10*/  HMMA.16816.F32 R16, R148.reuse, R156, R16 ;  /* 0x0000009c9410723c */ /* 0x060ff00000001810 */
[----:B------:R-:W-:Y:S01]  /*cc20*/  HMMA.16816.F32 R144, R148, R158, R144 ;  /* 0x0000009e9490723c */ /* 0x000fe20000001890 */
[----:B------:R-:W2:Y:S07]  /*cc30*/  LDSM.16.MT88.4 R148, [R224+0x11000] ;  /* 0x01100000e094783b */ /* 0x000eae0000004200 */
[C---:B----4-:R-:W-:Y:S01]  /*cc40*/  HMMA.16816.F32 R4, R20.reuse, R160, R4 ;  /* 0x000000a01404723c */ /* 0x050fe20000001804 */
[----:B------:R-:W4:Y:S07]  /*cc50*/  LDSM.16.MT88.4 R156, [R228+0x13000] ;  /* 0x01300000e49c783b */ /* 0x000f2e0000004200 */
[C---:B------:R-:W-:Y:S01]  /*cc60*/  HMMA.16816.F32 R8, R20.reuse, R162, R8 ;  /* 0x000000a21408723c */ /* 0x040fe20000001808 */
[----:B------:R-:W5:Y:S07]  /*cc70*/  LDSM.16.MT88.4 R160, [R225+0x13000] ;  /* 0x01300000e1a0783b */ /* 0x000f6e0000004200 */
[C---:B------:R-:W-:Y:S08]  /*cc80*/  HMMA.16816.F32 R36, R20.reuse, R24, R36 ;  /* 0x000000181424723c */ /* 0x040ff00000001824 */
        /* <DEDUP_REMOVED lines=14> */
[C---:B-----5:R-:W-:Y:S08]  /*cd70*/  HMMA.16816.F32 R76, R20.reuse, R160, R76 ;  /* 0x000000a0144c723c */ /* 0x060ff0000000184c */
[C---:B------:R-:W-:Y:S08]  /*cd80*/  HMMA.16816.F32 R80, R20.reuse, R162, R80 ;  /* 0x000000a21450723c */ /* 0x040ff00000001850 */
        /* <DEDUP_REMOVED lines=20> */
[----:B------:R-:W-:Y:S07]  /*ced0*/  LDSM.16.MT88.4 R152, [R228+0x15800] ;  /* 0x01580000e498783b */ /* 0x000fee0000004200 */
[C---:B--2---:R-:W-:Y:S08]  /*cee0*/  HMMA.16816.F32 R140, R20.reuse, R148, R140 ;  /* 0x00000094148c723c */ /* 0x044ff0000000188c */
[C---:B------:R-:W-:Y:S01]  /*cef0*/  HMMA.16816.F32 R12, R20.reuse, R150, R12 ;  /* 0x00000096140c723c */ /* 0x040fe2000000180c */
[----:B------:R-:W1:Y:S07]  /*cf00*/  LDSM.16.MT88.4 R148, [R224+0x11800] ;  /* 0x01180000e094783b */ /* 0x000e6e0000004200 */
[C---:B----4-:R-:W-:Y:S08]  /*cf10*/  HMMA.16816.F32 R16, R20.reuse, R156, R16 ;  /* 0x0000009c1410723c */ /* 0x050ff00000001810 */
[----:B------:R-:W-:Y:S07]  /*cf20*/  HMMA.16816.F32 R144, R20, R158, R144 ;  /* 0x0000009e1490723c */ /* 0x000fee0000001890 */
        /* <DEDUP_REMOVED lines=9> */
[C---:B---3--:R-:W-:Y:S01]  /*cfc0*/  HMMA.16816.F32 R160, R20.reuse, R24, R4 ;  /* 0x0000001814a0723c */ /* 0x048fe20000001804 */
[----:B------:R-:W2:Y:S02]  /*cfd0*/  LDSM.16.MT88.4 R4, [R228+0x13800] ;  /* 0x01380000e404783b */ /* 0x000ea40000004200 */
[----:B------:R-:W-:Y:S02]  /*cfe0*/  FADD.FTZ R190, R190, R189 ;  /* 0x000000bdbebe7221 */ /* 0x000fe40000010000 */
[----:B------:R-:W-:Y:S02]  /*cff0*/  FADD.FTZ R249, R187, R186 ;  /* 0x000000babbf97221 */ /* 0x000fe40000010000 */
[----:B------:R-:W-:Y:S01]  /*d000*/  FADD.FTZ R247, R197, R190 ;  /* 0x000000bec5f77221 */ /* 0x000fe20000010000 */
[C---:B------:R-:W-:Y:S01]  /*d010*/  HMMA.16816.F32 R156, R20.reuse, R26, R8 ;  /* 0x0000001a149c723c */ /* 0x040fe20000001808 */
[----:B------:R-:W3:Y:S07]  /*d020*/  LDSM.16.MT88.4 R8, [R226+0x13800] ;  /* 0x01380000e208783b */ /* 0x000eee0000004200 */
[C---:B------:R-:W-:Y:S01]  /*d030*/  HMMA.16816.F32 R36, R20.reuse, R28, R36 ;  /* 0x0000001c1424723c */ /* 0x040fe20000001824 */
[----:B------:R-:W4:Y:S07]  /*d040*/  LDSM.16.MT88.4 R24, [R225+0x13800] ;  /* 0x01380000e118783b */ /* 0x000f2e0000004200 */
        /* <DEDUP_REMOVED lines=15> */
[C---:B------:R-:W-:Y:S08]  /*d140*/  HMMA.16816.F32 R80, R20.reuse, R26, R80 ;  /* 0x0000001a1450723c */ /* 0x040ff00000001850 */
[C---:B-----5:R-:W-:Y:S08]  /*d150*/  HMMA.16816.F32 R84, R20.reuse, R28, R84 ;  /* 0x0000001c1454723c */ /* 0x060ff00000001854 */
[C---:B------:R-:W-:Y:S08]  /*d160*/  HMMA.16816.F32 R88, R20.reuse, R30, R88 ;  /* 0x0000001e1458723c */ /* 0x040ff00000001858 */
[C---:B------:R-:W-:Y:S08]  /*d170*/  HMMA.16816.F32 R92, R20.reuse, R152, R92 ;  /* 0x00000098145c723c */ /* 0x040ff0000000185c */
        /* <DEDUP_REMOVED lines=10> */
[C---:B--2---:R-:W-:Y:S08]  /*d220*/  HMMA.16816.F32 R132, R20.reuse, R4, R132 ;  /* 0x000000041484723c */ /* 0x044ff00000001884 */
[C---:B------:R-:W-:Y:S08]  /*d230*/  HMMA.16816.F32 R136, R20.reuse, R6, R136 ;  /* 0x000000061488723c */ /* 0x040ff00000001888 */
[C---:B---3--:R-:W-:Y:S08]  /*d240*/  HMMA.16816.F32 R140, R20.reuse, R152, R140 ;  /* 0x00000098148c723c */ /* 0x048ff0000000188c */
[C---:B------:R-:W-:Y:S08]  /*d250*/  HMMA.16816.F32 R152, R20.reuse, R154, R12 ;  /* 0x0000009a1498723c */ /* 0x040ff0000000180c */
[C---:B------:R-:W-:Y:S08]  /*d260*/  HMMA.16816.F32 R148, R20.reuse, R8, R16 ;  /* 0x000000081494723c */ /* 0x040ff00000001810 */
[----:B------:R-:W-:Y:S01]  /*d270*/  HMMA.16816.F32 R144, R20, R10, R144 ;  /* 0x0000000a1490723c */ /* 0x000fe20000001890 */
[----:B------:R-:W-:-:S07]  /*d280*/  @P0 BRA `(.L_x_4019) ;  /* 0xffffb51000000947 */ /* 0x000fce000383ffff */
.L_x_4015:
[----:B------:R-:W1:Y:S01]  /*d290*/  SHFL.BFLY PT, R2, R249, 0x2, 0x1f ;  /* 0x0c401f00f9027f89 */ /* 0x000e6200000e0000 */
[----:B------:R-:W-:Y:S01]  /*d2a0*/  MOV R4, 0x3f800000 ;  /* 0x3f80000000047802 */ /* 0x000fe20000000f00 */
[----:B------:R-:W-:Y:S01]  /*d2b0*/  ULDC.U8 UR4, c[0x0][0x328] ;  /* 0x0000ca0000047ab9 */ /* 0x000fe20000000000 */
        /* <DEDUP_REMOVED lines=13> */
[----:B------:R-:W-:Y:S01]  /*d390*/  @P3 MUFU.LG2 R0, R0 ;  /* 0x0000000000003308 */ /* 0x000fe20000000c00 */
[C---:B------:R-:W-:Y:S02]  /*d3a0*/  FMUL.FTZ R161, R4.reuse, R161 ;  /* 0x000000a104a17220 */ /* 0x040fe40000410000 */
        /* <DEDUP_REMOVED lines=93> */
[----:B------:R-:W1:Y:S01]  /*d980*/  S2R R4, SR_TID.X ;  /* 0x0000000000047919 */ /* 0x000e620000002100 */
        /* <DEDUP_REMOVED lines=17> */
[----:B-1----:R-:W-:Y:S01]  /*daa0*/  SHF.R.S32.HI R7, RZ, 0x1f, R4 ;  /* 0x0000001fff077819 */ /* 0x002fe20000011404 */
        /* <DEDUP_REMOVED lines=94> */
[----:B------:R-:W-:Y:S02]  /*e090*/  LEA.HI R5, R7, R4, RZ, 0x5 ;  /* 0x0000000407057211 */ /* 0x000fe400078f28ff */
[----:B------:R-:W-:-:S02]  /*e0a0*/  F2FP.PACK_AB R150, R151, R150 ;  /* 0x000000969796723e */ /* 0x000fc400000000ff */
[----:B------:R-:W-:Y:S02]  /*e0b0*/  SHF.R.S32.HI R6, RZ, 0x5, R5 ;  /* 0x00000005ff067819 */ /* 0x000fe40000011405 */
[----:B------:R-:W-:Y:S02]  /*e0c0*/  F2FP.PACK_AB R146, R147, R146 ;  /* 0x000000929392723e */ /* 0x000fe400000000ff */
[----:B------:R-:W-:-:S04]  /*e0d0*/  LEA R9, R6, R9, 0x9 ;  /* 0x0000000906097211 */ /* 0x000fc800078e48ff */
[----:B------:R-:W-:Y:S02]  /*e0e0*/  LEA R9, R9, R10, 0x1 ;  /* 0x0000000a09097211 */ /* 0x000fe400078e08ff */
[----:B------:R-:W-:Y:S02]  /*e0f0*/  MOV R10, 0x40 ;  /* 0x00000040000a7802 */ /* 0x000fe40000000f00 */
[----:B------:R-:W-:Y:S02]  /*e100*/  SHF.L.U32 R9, R9, 0x1, RZ ;  /* 0x0000000109097819 */ /* 0x000fe400000006ff */
[----:B------:R-:W-:Y:S02]  /*e110*/  SEL R10, R10, 0xffffffc0, !P2 ;  /* 0xffffffc00a0a7807 */ /* 0x000fe40005000000 */
[C---:B------:R-:W-:Y:S01]  /*e120*/  IADD3 R11, R9.reuse, -0x10, RZ ;  /* 0xfffffff0090b7810 */ /* 0x040fe20007ffe0ff */
[----:B------:R-:W-:Y:S01]  /*e130*/  STS [R9], R160 ;  /* 0x000000a009007388 */ /* 0x000fe20000000800 */
[----:B------:R-:W-:-:S02]  /*e140*/  @P0 IADD3 R11, R9, 0x10, RZ ;  /* 0x00000010090b0810 */ /* 0x000fc40007ffe0ff */
[C---:B------:R-:W-:Y:S01]  /*e150*/  IADD3 R13, R9.reuse, R8, RZ ;  /* 0x00000008090d7210 */ /* 0x040fe20007ffe0ff */
[----:B------:R-:W-:Y:S01]  /*e160*/  STS [R9+0x400], R162 ;  /* 0x000400a209007388 */ /* 0x000fe20000000800 */
[-C--:B------:R-:W-:Y:S02]  /*e170*/  IADD3 R15, R8, R11.reuse, RZ ;  /* 0x0000000b080f7210 */ /* 0x080fe40007ffe0ff */
[-C--:B------:R-:W-:Y:S01]  /*e180*/  IADD3 R17, R9, R10.reuse, RZ ;  /* 0x0000000a09117210 */ /* 0x080fe20007ffe0ff */
[----:B------:R-:W-:Y:S01]  /*e190*/  STS [R11], R156 ;  /* 0x0000009c0b007388 */ /* 0x000fe20000000800 */
[----:B------:R-:W-:Y:S01]  /*e1a0*/  IADD3 R19, R10, R11, RZ ;  /* 0x0000000b0a137210 */ /* 0x000fe20007ffe0ff */
[----:B------:R1:W2:Y:S01]  /*e1b0*/  @P4 MUFU.LG2 R8, R2 ;  /* 0x0000000200084308 */ /* 0x0002a20000000c00 */
[-C--:B------:R-:W-:Y:S01]  /*e1c0*/  IADD3 R21, R13, R10.reuse, RZ ;  /* 0x0000000a0d157210 */ /* 0x080fe20007ffe0ff */
[----:B------:R-:W-:Y:S01]  /*e1d0*/  STS [R11+0x400], R158 ;  /* 0x0004009e0b007388 */ /* 0x000fe20000000800 */
[----:B------:R-:W-:-:S02]  /*e1e0*/  IADD3 R23, R15, R10, RZ ;  /* 0x0000000a0f177210 */ /* 0x000fc40007ffe0ff */
[----:B------:R-:W-:Y:S01]  /*e1f0*/  ISETP.NE.AND P0, PT, RZ, UR4, PT ;  /* 0x00000004ff007c0c */ /* 0x000fe2000bf05270 */
[----:B------:R-:W-:Y:S04]  /*e200*/  STS [R13], R36 ;  /* 0x000000240d007388 */ /* 0x000fe80000000800 */
[----:B------:R-:W-:Y:S04]  /*e210*/  STS [R13+0x400], R38 ;  /* 0x000400260d007388 */ /* 0x000fe80000000800 */
[----:B------:R-:W-:Y:S01]  /*e220*/  STS [R15], R40 ;  /* 0x000000280f007388 */ /* 0x000fe20000000800 */
[----:B-1----:R-:W-:-:S03]  /*e230*/  MOV R2, 0x7f800000 ;  /* 0x7f80000000027802 */ /* 0x002fc60000000f00 */
[----:B------:R-:W-:Y:S04]  /*e240*/  STS [R15+0x400], R42 ;  /* 0x0004002a0f007388 */ /* 0x000fe80000000800 */
[----:B------:R-:W-:Y:S04]  /*e250*/  STS [R17], R44 ;  /* 0x0000002c11007388 */ /* 0x000fe80000000800 */
        /* <DEDUP_REMOVED lines=20> */
[----:B-1----:R-:W-:-:S03]  /*e3a0*/  MOV R72, 0x7f800000 ;  /* 0x7f80000000487802 */ /* 0x002fc60000000f00 */
        /* <DEDUP_REMOVED lines=27> */
[----:B--2---:R-:W-:-:S02]  /*e560*/  @P4 FMUL.FTZ R9, R8, 0.69314718246459960938 ;  /* 0x3f31721808094820 */ /* 0x004fc40000410000 */
[----:B------:R-:W-:Y:S01]  /*e570*/  @P3 FMUL.FTZ R8, R0, 0.69314718246459960938 ;  /* 0x3f31721800083820 */ /* 0x000fe20000410000 */
[----:B------:R1:W-:Y:S01]  /*e580*/  STS [R17+0x6000], R140 ;  /* 0x0060008c11007388 */ /* 0x0003e20000000800 */
[----:B------:R-:W-:Y:S02]  /*e590*/  @P4 FFMA.FTZ R2, R164, c[0x0][0x238], R9 ;  /* 0x00008e00a4024a23 */ /* 0x000fe40000010009 */
[----:B------:R-:W-:Y:S01]  /*e5a0*/  @P3 FFMA.FTZ R72, R3, c[0x0][0x238], R8 ;  /* 0x00008e0003483a23 */ /* 0x000fe20000010008 */
[----:B------:R1:W-:Y:S04]  /*e5b0*/  STS [R17+0x6400], R142 ;  /* 0x0064008e11007388 */ /* 0x0003e80000000800 */
[----:B------:R1:W-:Y:S04]  /*e5c0*/  STS [R19+0x6000], R152 ;  /* 0x0060009813007388 */ /* 0x0003e80000000800 */
[----:B------:R1:W-:Y:S04]  /*e5d0*/  STS [R19+0x6400], R154 ;  /* 0x0064009a13007388 */ /* 0x0003e80000000800 */
[----:B------:R1:W-:Y:S04]  /*e5e0*/  STS [R21+0x6000], R148 ;  /* 0x0060009415007388 */ /* 0x0003e80000000800 */
[----:B------:R1:W-:Y:S04]  /*e5f0*/  STS [R21+0x6400], R150 ;  /* 0x0064009615007388 */ /* 0x0003e80000000800 */
[----:B------:R1:W-:Y:S04]  /*e600*/  STS [R23+0x6000], R144 ;  /* 0x0060009017007388 */ /* 0x0003e80000000800 */
[----:B------:R1:W-:Y:S01]  /*e610*/  STS [R23+0x6400], R146 ;  /* 0x0064009217007388 */ /* 0x0003e20000000800 */
[----:B------:R-:W-:Y:S05]  /*e620*/  @!P0 BRA `(.L_x_4020) ;  /* 0x0000009000008947 */ /* 0x000fea0003800000 */
[----:B------:R-:W2:Y:S01]  /*e630*/  S2UR UR6, SR_CTAID.Y ;  /* 0x00000000000679c3 */ /* 0x000ea20000002600 */
[----:B------:R-:W-:-:S02]  /*e640*/  ULDC UR4, c[0x0][0x214] ;  /* 0x0000850000047ab9 */ /* 0x000fc40000000800 */
[----:B------:R-:W-:Y:S02]  /*e650*/  UISETP.NE.AND UP0, UPT, UR28, -0x1, UPT ;  /* 0xffffffff1c00788c */ /* 0x000fe4000bf05270 */
[----:B------:R-:W-:-:S03]  /*e660*/  ULDC UR8, c[0x0][0x234] ;  /* 0x00008d0000087ab9 */ /* 0x000fc60000000800 */
[----:B------:R-:W3:Y:S01]  /*e670*/  S2UR UR7, SR_CTAID.Z ;  /* 0x00000000000779c3 */ /* 0x000ee20000002700 */
[----:B--2---:R-:W-:-:S04]  /*e680*/  UIMAD UR4, UR6, UR4, URZ ;  /* 0x00000004060472a4 */ /* 0x004fc8000f8e023f */
[----:B------:R-:W-:-:S04]  /*e690*/  USEL UR4, UR4, UR28, !UP0 ;  /* 0x0000001c04047287 */ /* 0x000fc8000c000000 */
[----:B---3--:R-:W-:Y:S01]  /*e6a0*/  UIMAD UR8, UR7, UR8, UR4 ;  /* 0x00000008070872a4 */ /* 0x008fe2000f8e0204 */
[----:B------:R-:W-:Y:S05]  /*e6b0*/  BRA `(.L_x_4021) ;  /* 0x0000006000007947 */ /* 0x000fea0003800000 */
.L_x_4020:
[----:B------:R-:W2:Y:S01]  /*e6c0*/  S2UR UR7, SR_CTAID.Z ;  /* 0x00000000000779c3 */ /* 0x000ea20000002700 */
[----:B------:R-:W-:Y:S02]  /*e6d0*/  ULDC UR4, c[0x0][0x1c0] ;  /* 0x0000700000047ab9 */ /* 0x000fe40000000800 */
[----:B------:R-:W-:-:S05]  /*e6e0*/  ULDC UR8, c[0x0][0x214] ;  /* 0x0000850000087ab9 */ /* 0x000fca0000000800 */
[----:B------:R-:W2:Y:S02]  /*e6f0*/  S2UR UR6, SR_CTAID.Y ;  /* 0x00000000000679c3 */ /* 0x000ea40000002600 */
[----:B--2---:R-:W-:-:S04]  /*e700*/  UIMAD UR4, UR6, UR4, UR7 ;  /* 0x00000004060472a4 */ /* 0x004fc8000f8e0207 */
[----:B------:R-:W-:Y:S02]  /*e710*/  UIMAD UR8, UR4, UR8, URZ ;  /* 0x00000008040872a4 */ /* 0x000fe4000f8e023f */
.L_x_4021:
[----:B------:R-:W-:Y:S01]  /*e720*/  BAR.SYNC.DEFER_BLOCKING 0x0 ;  /* 0x0000000000007b1d */ /* 0x000fe20000010000 */
[----:B------:R-:W-:Y:S01]  /*e730*/  LOP3.LUT R73, R5, 0xffffffe0, RZ, 0xc0, !PT ;  /* 0xffffffe005497812 */ /* 0x000fe200078ec0ff */
[----:B------:R-:W-:Y:S02]  /*e740*/  USHF.R.S32.HI UR10, URZ, 0x1f, UR6 ;  /* 0x0000001f3f0a7899 */ /* 0x000fe40008011406 */
[----:B------:R-:W-:Y:S02]  /*e750*/  UISETP.NE.AND UP0, UPT, UR28, -0x1, UPT ;  /* 0xffffffff1c00788c */ /* 0x000fe4000bf05270 */
[----:B------:R-:W2:Y:S01]  /*e760*/  S2R R0, SR_TID.X ;  /* 0x0000000000007919 */ /* 0x000ea20000002100 */
[----:B------:R-:W-:Y:S01]  /*e770*/  IMAD.IADD R73, R4, 0x1, -R73 ;  /* 0x0000000104497824 */ /* 0x000fe200078e0a49 */
[----:B------:R-:W-:Y:S01]  /*e780*/  ULDC.64 UR4, c[0x0][0x1e8] ;  /* 0x00007a0000047ab9 */ /* 0x000fe20000000a00 */
[----:B------:R-:W-:Y:S01]  /*e790*/  BSSY B0, `(.L_x_4022) ;  /* 0x0000033000007945 */ /* 0x000fe20003800000 */
[----:B------:R-:W-:-:S02]  /*e7a0*/  UIMAD.WIDE.U32 UR12, UR28, UR4, URZ ;  /* 0x000000041c0c72a5 */ /* 0x000fc4000f8e003f */
[----:B------:R-:W-:Y:S02]  /*e7b0*/  LOP3.LUT P0, RZ, R73, 0x3, RZ, 0xc0, !PT ;  /* 0x0000000349ff7812 */ /* 0x000fe4000780c0ff */
[----:B------:R-:W-:Y:S01]  /*e7c0*/  SHF.R.S32.HI R73, RZ, 0x1f, R6 ;  /* 0x0000001fff497819 */ /* 0x000fe20000011406 */
[----:B------:R-:W-:-:S03]  /*e7d0*/  UIMAD UR9, UR28, UR5, UR13 ;  /* 0x000000051c0972a4 */ /* 0x000fc6000f8e020d */
[----:B------:R-:W-:Y:S01]  /*e7e0*/  LEA.HI R73, R73, R6, RZ, 0x2 ;  /* 0x0000000649497211 */ /* 0x000fe200078f10ff */
[----:B------:R-:W-:Y:S02]  /*e7f0*/  ULDC.64 UR4, c[0x0][0x1e0] ;  /* 0x0000780000047ab9 */ /* 0x000fe40000000a00 */
[----:B------:R-:W-:Y:S01]  /*e800*/  UIMAD UR10, UR10, UR4, URZ ;  /* 0x000000040a0a72a4 */ /* 0x000fe2000f8e023f */
[----:B------:R-:W-:Y:S01]  /*e810*/  LOP3.LUT R73, R73, 0xffffffc, RZ, 0xc0, !PT ;  /* 0x0ffffffc49497812 */ /* 0x000fe200078ec0ff */
[----:B------:R-:W-:Y:S01]  /*e820*/  UIMAD.WIDE.U32 UR14, UR6, UR4, URZ ;  /* 0x00000004060e72a5 */ /* 0x000fe2000f8e003f */
[----:B------:R3:W4:Y:S01]  /*e830*/  LDS.128 R64, [R238] ;  /* 0x00000000ee407984 */ /* 0x0007220000000c00 */
[----:B------:R-:W-:Y:S02]  /*e840*/  UIMAD UR5, UR6, UR5, UR10 ;  /* 0x00000005060572a4 */ /* 0x000fe4000f8e020a */
[----:B------:R-:W-:Y:S01]  /*e850*/  IMAD.IADD R73, R6, 0x1, -R73 ;  /* 0x0000000106497824 */ /* 0x000fe200078e0a49 */
[----:B------:R3:W1:Y:S01]  /*e860*/  LDS.128 R60, [R238+0x800] ;  /* 0x00080000ee3c7984 */ /* 0x0006620000000c00 */
[----:B------:R-:W-:Y:S01]  /*e870*/  USEL UR12, UR14, UR12, !UP0 ;  /* 0x0000000c0e0c7287 */ /* 0x000fe2000c000000 */
[----:B--2---:R-:W-:Y:S01]  /*e880*/  SHF.R.S32.HI R5, RZ, 0x1f, R0 ;  /* 0x0000001fff057819 */ /* 0x004fe20000011400 */
[----:B------:R-:W-:Y:S01]  /*e890*/  @!UP0 UIADD3 UR9, UR15, UR5, URZ ;  /* 0x000000050f098290 */ /* 0x000fe2000fffe03f */
[----:B------:R3:W2:Y:S02]  /*e8a0*/  LDS.128 R56, [R238+0x1000] ;  /* 0x00100000ee387984 */ /* 0x0006a40000000c00 */
[----:B------:R-:W-:-:S02]  /*e8b0*/  LEA.HI R3, R5, R0, RZ, 0x5 ;  /* 0x0000000005037211 */ /* 0x000fc400078f28ff */
[----:B------:R3:W1:Y:S02]  /*e8c0*/  LDS.128 R52, [R238+0x1800] ;  /* 0x00180000ee347984 */ /* 0x0006640000000c00 */
[----:B------:R-:W-:Y:S02]  /*e8d0*/  LOP3.LUT R3, R3, 0xffffffe0, RZ, 0xc0, !PT ;  /* 0xffffffe003037812 */ /* 0x000fe400078ec0ff */
[----:B------:R3:W1:Y:S03]  /*e8e0*/  LDS.128 R48, [R238+0x2000] ;  /* 0x00200000ee307984 */ /* 0x0006660000000c00 */
[----:B------:R-:W-:Y:S01]  /*e8f0*/  IMAD.IADD R74, R0, 0x1, -R3 ;  /* 0x00000001004a7824 */ /* 0x000fe200078e0a03 */
[----:B------:R3:W1:Y:S04]  /*e900*/  LDS.128 R44, [R238+0x2800] ;  /* 0x00280000ee2c7984 */ /* 0x0006680000000c00 */
[----:B------:R3:W1:Y:S01]  /*e910*/  LDS.128 R40, [R238+0x3000] ;  /* 0x00300000ee287984 */ /* 0x0006620000000c00 */
[----:B------:R-:W-:-:S03]  /*e920*/  SHF.R.S32.HI R3, RZ, 0x1f, R74 ;  /* 0x0000001fff037819 */ /* 0x000fc6000001144a */
[----:B------:R3:W1:Y:S01]  /*e930*/  LDS.128 R36, [R238+0x3800] ;  /* 0x00380000ee247984 */ /* 0x0006620000000c00 */
[----:B------:R-:W-:-:S03]  /*e940*/  LEA.HI R3, R3, R74, RZ, 0x2 ;  /* 0x0000004a03037211 */ /* 0x000fc600078f10ff */
[----:B------:R3:W1:Y:S01]  /*e950*/  LDS.128 R32, [R238+0x4000] ;  /* 0x00400000ee207984 */ /* 0x0006620000000c00 */
[----:B------:R-:W-:-:S03]  /*e960*/  SHF.R.S32.HI R6, RZ, 0x2, R3 ;  /* 0x00000002ff067819 */ /* 0x000fc60000011403 */
[----:B------:R3:W1:Y:S02]  /*e970*/  LDS.128 R28, [R238+0x4800] ;  /* 0x00480000ee1c7984 */ /* 0x0006640000000c00 */
[----:B------:R-:W-:Y:S02]  /*e980*/  IMAD R73, R73, 0x10, R6 ;  /* 0x0000001049497824 */ /* 0x000fe400078e0206 */
[----:B------:R3:W1:Y:S04]  /*e990*/  LDS.128 R24, [R238+0x5000] ;  /* 0x00500000ee187984 */ /* 0x0006680000000c00 */
[----:B-1----:R3:W1:Y:S04]  /*e9a0*/  LDS.128 R20, [R238+0x5800] ;  /* 0x00580000ee147984 */ /* 0x0026680000000c00 */
[----:B------:R3:W1:Y:S04]  /*e9b0*/  LDS.128 R16, [R238+0x6000] ;  /* 0x00600000ee107984 */ /* 0x0006680000000c00 */
[----:B------:R3:W1:Y:S04]  /*e9c0*/  LDS.128 R12, [R238+0x6800] ;  /* 0x00680000ee0c7984 */ /* 0x0006680000000c00 */
[----:B------:R3:W1:Y:S04]  /*e9d0*/  LDS.128 R8, [R238+0x7000] ;  /* 0x00700000ee087984 */ /* 0x0006680000000c00 */
[----:B------:R3:W1:Y:S01]  /*e9e0*/  LDS.128 R68, [R238+0x7800] ;  /* 0x00780000ee447984 */ /* 0x0006620000000c00 */
[----:B------:R-:W-:Y:S05]  /*e9f0*/  @P0 BRA `(.L_x_4023) ;  /* 0x000000c000000947 */ /* 0x000fea0003800000 */
[----:B--2-4-:R-:W2:Y:S01]  /*ea00*/  S2UR UR5, SR_CTAID.X ;  /* 0x00000000000579c3 */ /* 0x014ea20000002500 */
[----:B------:R-:W-:-:S02]  /*ea10*/  IADD3 R6, R73, 0x8, RZ ;  /* 0x0000000849067810 */ /* 0x000fc40007ffe0ff */
[----:B------:R-:W-:Y:S02]  /*ea20*/  ISETP.GE.AND P2, PT, R73, UR19, PT ;  /* 0x0000001349007c0c */ /* 0x000fe4000bf46270 */
[----:B------:R-:W-:Y:S01]  /*ea30*/  ISETP.GE.AND P1, PT, R6, UR19, PT ;  /* 0x0000001306007c0c */ /* 0x000fe2000bf26270 */
[----:B--2---:R-:W-:-:S04]  /*ea40*/  ULEA UR5, UR5, UR8, 0x6 ;  /* 0x0000000805057291 */ /* 0x004fc8000f8e303f */
[----:B------:R-:W-:Y:S02]  /*ea50*/  USHF.R.S32.HI UR4, URZ, 0x1f, UR5 ;  /* 0x0000001f3f047899 */ /* 0x000fe40008011405 */
[----:B------:R-:W-:-:S04]  /*ea60*/  IADD3 R3, P0, R73, UR5, RZ ;  /* 0x0000000549037c10 */ /* 0x000fc8000ff1e0ff */
[----:B------:R-:W-:Y:S02]  /*ea70*/  LEA.HI.X.SX32 R6, R73, UR4, 0x1, P0 ;  /* 0x0000000449067c11 */ /* 0x000fe400080f0eff */
[----:B------:R-:W-:-:S04]  /*ea80*/  LEA R74, P0, R3, c[0x0][0x200], 0x2 ;  /* 0x00008000034a7a11 */ /* 0x000fc800078010ff */
[----:B------:R-:W-:-:S05]  /*ea90*/  LEA.HI.X R75, R3, c[0x0][0x204], R6, 0x2, P0 ;  /* 0x00008100034b7a11 */ /* 0x000fca00000f1406 */
[----:B------:R2:W-:Y:S04]  /*eaa0*/  @!P2 STG.E [R74.64], R2 ;  /* 0x000000024a00a986 */ /* 0x0005e8000c101920 */
[----:B------:R2:W-:Y:S02]  /*eab0*/  @!P1 STG.E [R74.64+0x20], R72 ;  /* 0x000020484a009986 */ /* 0x0005e4000c101920 */
.L_x_4023:
[----:B--2-4-:R-:W-:Y:S05]  /*eac0*/  BSYNC B0 ;  /* 0x0000000000007941 */ /* 0x014fea0003800000 */
.L_x_4022:
[----:B------:R-:W2:Y:S01]  /*ead0*/  S2R R3, SR_CTAID.X ;  /* 0x0000000000037919 */ /* 0x000ea20000002500 */
[----:B------:R-:W-:Y:S01]  /*eae0*/  SHF.R.S32.HI R241, RZ, 0x1f, R240 ;  /* 0x0000001ffff17819 */ /* 0x000fe200000114f0 */
[----:B------:R-:W-:Y:S01]  /*eaf0*/  USHF.R.S32.HI UR6, URZ, 0x1f, UR7 ;  /* 0x0000001f3f067899 */ /* 0x000fe20008011407 */
[----:B------:R-:W-:Y:S01]  /*eb00*/  LEA.HI R4, R7, R4, RZ, 0x3 ;  /* 0x0000000407047211 */ /* 0x000fe200078f18ff */
[----:B------:R-:W-:Y:S01]  /*eb10*/  ULDC.64 UR4, c[0x0][0x1f0] ;  /* 0x00007c0000047ab9 */ /* 0x000fe20000000a00 */
[----:B------:R-:W-:Y:S01]  /*eb20*/  LEA.HI R0, R5, R0, RZ, 0x3 ;  /* 0x0000000005007211 */ /* 0x000fe200078f18ff */
[----:B------:R-:W-:Y:S01]  /*eb30*/  UIMAD UR4, UR6, UR4, URZ ;  /* 0x00000004060472a4 */ /* 0x000fe2000f8e023f */
[----:B------:R-:W-:Y:S01]  /*eb40*/  SHF.R.S32.HI R4, RZ, 0x3, R4 ;  /* 0x00000003ff047819 */ /* 0x000fe20000011404 */
[----:B------:R-:W-:Y:S01]  /*eb50*/  BSSY B0, `(.L_x_4024) ;  /* 0x0000020000007945 */ /* 0x000fe20003800000 */
[----:B------:R-:W-:Y:S01]  /*eb60*/  SHF.R.S32.HI R0, RZ, 0x3, R0 ;  /* 0x00000003ff007819 */ /* 0x000fe20000011400 */
[----:B------:R-:W-:-:S03]  /*eb70*/  UIMAD UR4, UR7, UR5, UR4 ;  /* 0x00000005070472a4 */ /* 0x000fc6000f8e0204 */
[----:B------:R-:W-:Y:S01]  /*eb80*/  SHF.R.S32.HI R0, RZ, 0x1f, R0 ;  /* 0x0000001fff007819 */ /* 0x000fe20000011400 */
[----:B--2---:R-:W-:-:S04]  /*eb90*/  IMAD.SHL.U32 R3, R3, 0x40, RZ ;  /* 0x0000004003037824 */ /* 0x004fc800078e00ff */
        /* <DEDUP_REMOVED lines=24> */
[----:B------:R2:W-:Y:S04]  /*ed20*/  @!P2 STG.E.128 [R76.64+0x80], R48 ;  /* 0x000080304c00a986 */ /* 0x0005e8000c101d20 */
[----:B------:R2:W-:Y:S04]  /*ed30*/  @!P1 STG.E.128 [R76.64+0x100], R32 ;  /* 0x000100204c009986 */ /* 0x0005e8000c101d20 */
[----:B-1----:R2:W-:Y:S02]  /*ed40*/  @!P0 STG.E.128 [R76.64+0x180], R16 ;  /* 0x000180104c008986 */ /* 0x0025e4000c101d20 */
.L_x_4025:
[----:B------:R-:W-:Y:S05]  /*ed50*/  BSYNC B0 ;  /* 0x0000000000007941 */ /* 0x000fea0003800000 */
.L_x_4024:
[----:B------:R-:W-:Y:S01]  /*ed60*/  IADD3 R2, R4, 0x10, RZ ;  /* 0x0000001004027810 */ /* 0x000fe20007ffe0ff */
[----:B------:R-:W-:Y:S03]  /*ed70*/  BSSY B0, `(.L_x_4026) ;  /* 0x0000015000007945 */ /* 0x000fe60003800000 */
[----:B------:R-:W-:-:S13]  /*ed80*/  ISETP.GE.AND P0, PT, R2, UR19, PT ;  /* 0x0000001302007c0c */ /* 0x000fda000bf06270 */
[----:B------:R-:W-:Y:S05]  /*ed90*/  @P0 BRA `(.L_x_4027) ;  /* 0x0000012000000947 */ /* 0x000fea0003800000 */
[----:B------:R-:W-:Y:S01]  /*eda0*/  IADD3 R3, P0, R4, 0x10, RZ ;  /* 0x0000001004037810 */ /* 0x000fe20007f1e0ff */
[----:B-12---:R-:W-:Y:S01]  /*edb0*/  IMAD.MOV.U32 R16, RZ, RZ, R6 ;  /* 0x000000ffff107224 */ /* 0x006fe200078e0006 */
        /* <DEDUP_REMOVED lines=16> */
.L_x_4027:
[----:B------:R-:W-:Y:S05]  /*eec0*/  BSYNC B0 ;  /* 0x0000000000007941 */ /* 0x000fea0003800000 */
.L_x_4026:
        /* <DEDUP_REMOVED lines=22> */
.L_x_4029:
[----:B------:R-:W-:Y:S05]  /*f030*/  BSYNC B0 ;  /* 0x0000000000007941 */ /* 0x000fea0003800000 */
.L_x_4028:
        /* <DEDUP_REMOVED lines=22> */
.L_x_4030:
        /* <DEDUP_REMOVED lines=14> */
.L_x_8798:


//--------------------- .text._ZN5flash24flash_fwd_splitkv_kernelI23Flash_fwd_kernel_traitsILi256ELi64ELi64ELi4ELb0ELb0EN7cutlass6half_tE19Flash_kernel_traitsILi256ELi64ELi64ELi4ES3_EELb0ELb0ELb1ELb0ELb0ELb1ELb0ELb0EEEvNS_16Flash_fwd_paramsE --------------------------
	.section	.text._ZN5flash24flash_fwd_splitkv_kernelI23Flash_fwd_kernel_traitsILi256ELi64ELi64ELi4ELb0ELb0EN7cutlass6half_tE19Flash_kernel_traitsILi256ELi64ELi64ELi4ES3_EELb0ELb0ELb1ELb0ELb0ELb1ELb0ELb0EEEvNS_16Flash_fwd_paramsE,"ax",@progbits
	.sectioninfo	@"SHI_REGISTERS=254"
	.align	128
        .global         _ZN5flash24flash_fwd_splitkv_kernelI23Flash_fwd_kernel_traitsILi256ELi64ELi64ELi4ELb0ELb0EN7cutlass6half_tE19Flash_kernel_traitsILi256ELi64ELi64ELi4ES3_EELb0ELb0ELb1ELb0ELb0ELb1ELb0ELb0EEEvNS_16Flash_fwd_paramsE
        .type           _ZN5flash24flash_fwd_splitkv_kernelI23Flash_fwd_kernel_traitsILi256ELi64ELi64ELi4ELb0ELb0EN7cutlass6half_tE19Flash_kernel_traitsILi256ELi64ELi64ELi4ES3_EELb0ELb0ELb1ELb0ELb0ELb1ELb0ELb0EEEvNS_16Flash_fwd_paramsE,@function
        .size           _ZN5flash24flash_fwd_splitkv_kernelI23Flash_fwd_kernel_traitsILi256ELi64ELi64ELi4ELb0ELb0EN7cutlass6half_tE19Flash_kernel_traitsILi256ELi64ELi64ELi4ES3_EELb0ELb0ELb1ELb0ELb0ELb1ELb0ELb0EEEvNS_16Flash_fwd_paramsE,(.L_x_8799 - _ZN5flash24flash_fwd_splitkv_kernelI23Flash_fwd_kernel_traitsILi256ELi64ELi64ELi4ELb0ELb0EN7cutlass6half_tE19Flash_kernel_traitsILi256ELi64ELi64ELi4ES3_EELb0ELb0ELb1ELb0ELb0ELb1ELb0ELb0EEEvNS_16Flash_fwd_paramsE)
        .other          _ZN5flash24flash_fwd_splitkv_kernelI23Flash_fwd_kernel_traitsILi256ELi64ELi64ELi4ELb0ELb0EN7cutlass6half_tE19Flash_kernel_traitsILi256ELi64ELi64ELi4ES3_EELb0ELb0ELb1ELb0ELb0ELb1ELb0ELb0EEEvNS_16Flash_fwd_paramsE,@"STO_CUDA_ENTRY STV_DEFAULT"
_ZN5flash24flash_fwd_splitkv_kernelI23Flash_fwd_kernel_traitsILi256ELi64ELi64ELi4ELb0ELb0EN7cutlass6half_tE19Flash_kernel_traitsILi256ELi64ELi64ELi4ES3_EELb0ELb0ELb1ELb0ELb0ELb1ELb0ELb0EEEvNS_16Flash_fwd_paramsE:
.text._ZN5flash24flash_fwd_splitkv_kernelI23Flash_fwd_kernel_traitsILi256ELi64ELi64ELi4ELb0ELb0EN7cutlass6half_tE19Flash_kernel_traitsILi256ELi64ELi64ELi4ES3_EELb0ELb0ELb1ELb0ELb0ELb1ELb0ELb0EEEvNS_16Flash_fwd_paramsE:
        /* <DEDUP_REMOVED lines=26> */
[----:B------:R-:W-:Y:S01]  /*01a0*/  IMAD.U32 R4, RZ, RZ, UR4 ;  /* 0x00000004ff047e24 */ /* 0x000fe2000f8e00ff */
[----:B------:R-:W-:-:S05]  /*01b0*/  MOV R5, UR5 ;  /* 0x0000000500057c02 */ /* 0x000fca0008000f00 */
[----:B------:R4:W5:Y:S01]  /*01c0*/  @P0 LDG.E R4, [R4.64] ;  /* 0x0000002004040981 */ /* 0x000962000c1e1900 */
[----:B------:R-:W-:Y:S01]  /*01d0*/  PLOP3.LUT P1, PT, PT, PT, UP1, 0x80, 0x0 ;  /* 0x000000000000781c */ /* 0x000fe20003f2f018 */
[----:B------:R-:W-:-:S06]  /*01e0*/  UIMAD.WIDE UR6, UR13, UR24, UR6 ;  /* 0x000000180d0672a5 */ /* 0x000fcc000f8e0206 */
[----:B-1----:R-:W-:Y:S01]  /*01f0*/  IMAD.U32 R2, RZ, RZ, UR6 ;  /* 0x00000006ff027e24 */ /* 0x002fe2000f8e00ff */
[----:B------:R-:W-:-:S05]  /*0200*/  MOV R3, UR7 ;  /* 0x0000000700037c02 */ /* 0x000fca0008000f00 */
[----:B----4-:R-:W4:Y:S01]  /*0210*/  @!P1 LDG.E R5, [R2.64] ;  /* 0x0000002002059981 */ /* 0x010f22000c1e1900 */
        /* <DEDUP_REMOVED lines=8> */
[----:B-----5:R3:W1:Y:S01]  /*02a0*/  @P0 R2UR UR7, R4 ;  /* 0x00000000040703c2 */ /* 0x02066200000e0000 */
[----:B------:R-:W-:-:S04]  /*02b0*/  ISETP.NE.U32.AND P0, PT, RZ, c[0x0][0x248], PT ;  /* 0x00009200ff007a0c */ /* 0x000fc80003f05070 */
[----:B------:R-:W-:Y:S01]  /*02c0*/  ISETP.NE.AND.EX P0, PT, RZ, c[0x0][0x24c], PT, P0 ;  /* 0x00009300ff007a0c */ /* 0x000fe20003f05300 */
[----:B--2---:R-:W-:Y:S02]  /*02d0*/  @UP2 UIADD3 UR27, UR27, -UR28, URZ ;  /* 0x8000001c1b1b2290 */ /* 0x004fe4000fffe03f */
[----:B----4-:R3:W2:Y:S05]  /*02e0*/  @!P1 R2UR UR15, R5 ;  /* 0x00000000050f93c2 */ /* 0x0106aa00000e0000 */
[----:B------:R-:W-:-:S05]  /*02f0*/  @!UP2 ULDC UR27, c[0x0][0x214] ;  /* 0x00008500001baab9 */ /* 0x000fca0000000800 */
[----:B-123--:R-:W-:Y:S05]  /*0300*/  @!P0 BRA `(.L_x_4031) ;  /* 0x0000007000008947 */ /* 0x00efea0003800000 */
[----:B------:R-:W-:-:S13]  /*0310*/  PLOP3.LUT P0, PT, PT, PT, UP3, 0x80, 0x0 ;  /* 0x000000000000781c */ /* 0x000fda0003f0f038 */
[----:B------:R-:W2:Y:S04]  /*0320*/  @P0 LDG.E R0, [R2.64+0x4] ;  /* 0x0000042002000981 */ /* 0x000ea8000c1e1900 */
[----:B------:R-:W3:Y:S01]  /*0330*/  @!P0 LDG.E R2, [R2.64] ;  /* 0x0000002002028981 */ /* 0x000ee2000c1e1900 */
[----:B--2---:R-:W1:Y:S02]  /*0340*/  @P0 R2UR UR6, R0 ;  /* 0x00000000000603c2 */ /* 0x004e6400000e0000 */
[----:B-1----:R-:W-:-:S11]  /*0350*/  @UP3 UIADD3 UR6, UR6, -UR15, URZ ;  /* 0x8000000f06063290 */ /* 0x002fd6000fffe03f */
[----:B---3--:R1:W2:Y:S02]  /*0360*/  @!P0 R2UR UR6, R2 ;  /* 0x00000000020683c2 */ /* 0x0082a400000e0000 */
[----:B-12---:R-:W-:Y:S05]  /*0370*/  BRA `(.L_x_4032) ;  /* 0x0000001000007947 */ /* 0x006fea0003800000 */
.L_x_4031:
[----:B------:R-:W-:Y:S02]  /*0380*/  ULDC UR6, c[0x0][0x218] ;  /* 0x0000860000067ab9 */ /* 0x000fe40000000800 */
.L_x_4032:
        /* <DEDUP_REMOVED lines=53> */
[----:B------:R-:W-:Y:S02]  /*06e0*/  ULDC.64 UR4, c[0x0][0x1e0] ;  /* 0x0000780000047ab9 */ /* 0x000fe40000000a00 */
[----:B------:R-:W-:Y:S01]  /*06f0*/  @!UP0 UIMAD UR9, UR9, UR4, URZ ;  /* 0x00000004090982a4 */ /* 0x000fe2000f8e023f */
[----:B------:R-:W-:Y:S01]  /*0700*/  SHF.R.S32.HI R17, RZ, 0x1f, R16 ;  /* 0x0000001fff117819 */ /* 0x000fe20000011410 */
[----:B------:R-:W-:Y:S01]  /*0710*/  @!UP0 UIMAD.WIDE.U32 UR16, UR13, UR4, URZ ;  /* 0x000000040d1082a5 */ /* 0x000fe2000f8e003f */
[----:B------:R-:W-:Y:S01]  /*0720*/  IADD3 R9, R16, 0x40, RZ ;  /* 0x0000004010097810 */ /* 0x000fe20007ffe0ff */
[----:B------:R-:W-:Y:S01]  /*0730*/  @!UP0 UIMAD UR9, UR13, UR5, UR9 ;  /* 0x000000050d0982a4 */ /* 0x000fe2000f8e0209 */
[----:B------:R-:W-:Y:S01]  /*0740*/  IADD3 R8, R16, 0x80, RZ ;  /* 0x0000008010087810 */ /* 0x000fe20007ffe0ff */
[----:B------:R-:W-:Y:S01]  /*0750*/  IMAD.WIDE.U32 R2, R0, c[0x0][0x1e8], R16 ;  /* 0x00007a0000027a25 */ /* 0x000fe200078e0010 */
[----:B------:R-:W-:Y:S01]  /*0760*/  USHF.R.S32.HI UR10, URZ, 0x1f, UR14 ;  /* 0x0000001f3f0a7899 */ /* 0x000fe2000801140e */
[----:B------:R-:W-:Y:S01]  /*0770*/  IADD3 R7, R16, 0xc0, RZ ;  /* 0x000000c010077810 */ /* 0x000fe20007ffe0ff */
[----:B------:R-:W-:Y:S01]  /*0780*/  @!UP0 UMOV UR8, UR16 ;  /* 0x0000001000088c82 */ /* 0x000fe20008000000 */
[----:B------:R-:W-:Y:S01]  /*0790*/  IMAD.U32 R0, RZ, RZ, UR6 ;  /* 0x00000006ff007e24 */ /* 0x000fe2000f8e00ff */
[----:B------:R-:W-:Y:S01]  /*07a0*/  @!UP0 UIADD3 UR7, UR17, UR9, URZ ;  /* 0x0000000911078290 */ /* 0x000fe2000fffe03f */
[----:B------:R-:W-:Y:S01]  /*07b0*/  IADD3 R2, P0, R2, UR8, RZ ;  /* 0x0000000802027c10 */ /* 0x000fe2000ff1e0ff */
[----:B------:R-:W-:-:S02]  /*07c0*/  ULDC.64 UR4, c[0x0][0x1f0] ;  /* 0x00007c0000047ab9 */ /* 0x000fc40000000a00 */
        /* <DEDUP_REMOVED lines=27> */
.L_x_4035:
[----:B------:R-:W-:Y:S05]  /*0980*/  BSYNC B0 ;  /* 0x0000000000007941 */ /* 0x000fea0003800000 */
.L_x_4034:
        /* <DEDUP_REMOVED lines=22> */
.L_x_4037:
[----:B------:R-:W-:Y:S05]  /*0af0*/  BSYNC B0 ;  /* 0x0000000000007941 */ /* 0x000fea0003800000 */
.L_x_4036:
        /* <DEDUP_REMOVED lines=22> */
.L_x_4039:
[----:B------:R-:W-:Y:S05]  /*0c60*/  BSYNC B0 ;  /* 0x0000000000007941 */ /* 0x000fea0003800000 */
.L_x_4038:
        /* <DEDUP_REMOVED lines=21> */
.L_x_4041:
[----:B------:R-:W-:Y:S05]  /*0dc0*/  BSYNC B0 ;  /* 0x0000000000007941 */ /* 0x000fea0003800000 */
.L_x_4040:
        /* <DEDUP_REMOVED lines=20> */
.L_x_4033:
        /* <DEDUP_REMOVED lines=46> */
[----:B-1----:R-:W-:-:S07]  /*11f0*/  UIMAD.WIDE.U32 UR16, UR7, UR5, URZ ;  /* 0x00000005071072a5 */ /* 0x002fce000f8e003f */
        /* <DEDUP_REMOVED lines=74> */
.L_x_4042:
        /* <DEDUP_REMOVED lines=19> */
.L_x_4044:
        /* <DEDUP_REMOVED lines=60> */
.L_x_4043:
        /* <DEDUP_REMOVED lines=24> */
[----:B------:R-:W-:Y:S01]  /*1d10*/  @!UP0 UIMAD UR6, UR6, UR4, URZ ;  /* 0x00000004060682a4 */ /* 0x000fe2000f8e023f */
[----:B------:R-:W-:Y:S01]  /*1d20*/  IMAD.IADD R7, R165, 0x1, -R7 ;  /* 0x00000001a5077824 */ /* 0x000fe200078e0a07 */
[----:B------:R-:W-:Y:S01]  /*1d30*/  LOP3.LUT R0, R242, 0x38, R244, 0xf8, !PT ;  /* 0x00000038f2007812 */ /* 0x000fe200078ef8f4 */
[----:B------:R-:W-:Y:S01]  /*1d40*/  @!UP0 UIMAD.WIDE.U32 UR18, UR13, UR4, URZ ;  /* 0x000000040d1282a5 */ /* 0x000fe2000f8e003f */
[----:B------:R-:W-:Y:S01]  /*1d50*/  SHF.R.U32.HI R242, RZ, 0x3, R242 ;  /* 0x00000003fff27819 */ /* 0x000fe200000116f2 */
[----:B------:R-:W-:Y:S01]  /*1d60*/  IMAD.SHL.U32 R2, R2, 0x8, RZ ;  /* 0x0000000802027824 */ /* 0x000fe200078e00ff */
[----:B------:R-:W-:Y:S01]  /*1d70*/  @!UP0 UIMAD UR5, UR13, UR5, UR6 ;  /* 0x000000050d0582a4 */ /* 0x000fe2000f8e0206 */
[----:B------:R-:W-:Y:S01]  /*1d80*/  IADD3 R12, P2, R244, R12, RZ ;  /* 0x0000000cf40c7210 */ /* 0x000fe20007f5e0ff */
[----:B------:R-:W-:Y:S01]  /*1d90*/  @UP0 UIMAD UR7, UR28, UR7, UR21 ;  /* 0x000000071c0702a4 */ /* 0x000fe2000f8e0215 */
[----:B------:R-:W-:Y:S01]  /*1da0*/  LOP3.LUT R242, R0, R242, RZ, 0x3c, !PT ;  /* 0x000000f200f27212 */ /* 0x000fe200078e3cff */
[----:B------:R-:W-:Y:S01]  /*1db0*/  @!UP0 UMOV UR20, UR18 ;  /* 0x0000001200148c82 */ /* 0x000fe20008000000 */
[----:B------:R-:W-:Y:S01]  /*1dc0*/  SHF.R.S32.HI R0, RZ, 0x1f, R7 ;  /* 0x0000001fff007819 */ /* 0x000fe20000011407 */
[----:B------:R-:W-:Y:S01]  /*1dd0*/  @!UP0 UIADD3 UR7, UR19, UR5, URZ ;  /* 0x0000000513078290 */ /* 0x000fe2000fffe03f */
[----:B------:R-:W-:Y:S01]  /*1de0*/  LOP3.LUT R242, R242, 0xfffffe00, R2, 0xf8, !PT ;  /* 0xfffffe00f2f27812 */ /* 0x000fe200078ef802 */
[----:B------:R-:W-:Y:S01]  /*1df0*/  UIADD3 UR19, -UR12, UR27, URZ ;  /* 0x0000001b0c137290 */ /* 0x000fe2000fffe13f */
[----:B------:R-:W-:Y:S01]  /*1e00*/  LEA.HI R0, R0, R7, RZ, 0x3 ;  /* 0x0000000700007211 */ /* 0x000fe200078f18ff */
[----:B------:R-:W-:Y:S01]  /*1e10*/  ULDC.64 UR4, c[0x0][0x1a8] ;  /* 0x00006a0000047ab9 */ /* 0x000fe20000000a00 */
[----:B------:R-:W-:Y:S01]  /*1e20*/  SHF.R.S32.HI R2, RZ, 0x1f, R244 ;  /* 0x0000001fff027819 */ /* 0x000fe200000114f4 */
[----:B------:R-:W-:Y:S01]  /*1e30*/  IMAD R6, R14, c[0x0][0x1bc], R6 ;  /* 0x00006f000e067a24 */ /* 0x000fe200078e0206 */
[C---:B------:R-:W-:Y:S01]  /*1e40*/  LOP3.LUT R4, R0.reuse, 0xfffffff8, RZ, 0xc0, !PT ;  /* 0xfffffff800047812 */ /* 0x040fe200078ec0ff */
[----:B------:R-:W-:Y:S01]  /*1e50*/  IMAD.SHL.U32 R0, R0, 0x40, RZ ;  /* 0x0000004000007824 */ /* 0x000fe200078e00ff */
[----:B------:R-:W-:Y:S01]  /*1e60*/  IADD3 R20, P1, R244, UR16, RZ ;  /* 0x00000010f4147c10 */ /* 0x000fe2000ff3e0ff */
[----:B------:R-:W-:Y:S01]  /*1e70*/  IMAD.X R13, R2, 0x1, R5, P2 ;  /* 0x00000001020d7824 */ /* 0x000fe200010e0605 */
[----:B------:R-:W-:Y:S01]  /*1e80*/  IADD3 R10, P0, R244, UR20, RZ ;  /* 0x00000014f40a7c10 */ /* 0x000fe2000ff1e0ff */
[----:B------:R-:W-:Y:S01]  /*1e90*/  IMAD.IADD R4, R7, 0x1, -R4 ;  /* 0x0000000107047824 */ /* 0x000fe200078e0a04 */
[----:B------:R-:W-:Y:S01]  /*1ea0*/  IADD3.X R21, R2, UR15, RZ, P1, !PT ;  /* 0x0000000f02157c10 */ /* 0x000fe20008ffe4ff */
[----:B------:R-:W-:Y:S01]  /*1eb0*/  IMAD.WIDE.U32 R12, R16, c[0x0][0x198], R12 ;  /* 0x00006600100c7a25 */ /* 0x000fe200078e000c */
[----:B------:R-:W-:Y:S01]  /*1ec0*/  IADD3.X R11, R2, UR7, RZ, P0, !PT ;  /* 0x00000007020b7c10 */ /* 0x000fe200087fe4ff */
[----:B------:R-:W-:Y:S01]  /*1ed0*/  USHF.R.S32.HI UR15, URZ, 0x1f, UR14 ;  /* 0x0000001f3f0f7899 */ /* 0x000fe2000801140e */
[C---:B------:R-:W-:Y:S01]  /*1ee0*/  R2P PR, R4.reuse, 0x6 ;  /* 0x0000000604007804 */ /* 0x040fe20000000000 */
[----:B------:R-:W-:Y:S01]  /*1ef0*/  IMAD.SHL.U32 R4, R4, 0x40, RZ ;  /* 0x0000004004047824 */ /* 0x000fe200078e00ff */
[----:B------:R-:W-:Y:S01]  /*1f00*/  SHF.R.S32.HI R17, RZ, 0x1f, R16 ;  /* 0x0000001fff117819 */ /* 0x000fe20000011410 */
[----:B-1----:R-:W-:Y:S01]  /*1f10*/  IMAD.WIDE.U32 R18, R18, c[0x0][0x1a8], R10 ;  /* 0x00006a0012127a25 */ /* 0x002fe200078e000a */
[----:B------:R-:W-:Y:S01]  /*1f20*/  IADD3 R10, P0, R16, UR9, RZ ;  /* 0x00000009100a7c10 */ /* 0x000fe2000ff1e0ff */
[----:B------:R-:W-:Y:S01]  /*1f30*/  UIMAD UR4, UR15, UR4, URZ ;  /* 0x000000040f0472a4 */ /* 0x000fe2000f8e023f */
[----:B------:R-:W-:Y:S01]  /*1f40*/  LOP3.LUT R4, R4, 0x1c0, RZ, 0xc0, !PT ;  /* 0x000001c004047812 */ /* 0x000fe200078ec0ff */
[----:B------:R-:W-:Y:S01]  /*1f50*/  IMAD.SHL.U32 R2, R237, 0x8, RZ ;  /* 0x00000008ed027824 */ /* 0x000fe200078e00ff */
[----:B------:R-:W-:Y:S01]  /*1f60*/  LEA.HI R9, R9, R165, RZ, 0x5 ;  /* 0x000000a509097211 */ /* 0x000fe200078f28ff */
[----:B------:R-:W-:Y:S01]  /*1f70*/  IMAD.MOV.U32 R172, RZ, RZ, R12 ;  /* 0x000000ffffac7224 */ /* 0x000fe200078e000c */
[C---:B------:R-:W-:Y:S01]  /*1f80*/  IADD3.X R12, R17.reuse, UR8, RZ, P0, !PT ;  /* 0x00000008110c7c10 */ /* 0x040fe200087fe4ff */
[----:B------:R-:W-:Y:S01]  /*1f90*/  IMAD.WIDE.U32 R14, R14, c[0x0][0x1b8], R20 ;  /* 0x00006e000e0e7a25 */ /* 0x000fe200078e0014 */
[----:B------:R-:W-:Y:S01]  /*1fa0*/  LOP3.LUT R2, R4, 0x8, R2, 0xf8, !PT ;  /* 0x0000000804027812 */ /* 0x000fe200078ef802 */
[----:B------:R-:W-:Y:S01]  /*1fb0*/  UIMAD UR5, UR14, UR5, UR4 ;  /* 0x000000050e0572a4 */ /* 0x000fe2000f8e0204 */
[----:B------:R-:W-:Y:S01]  /*1fc0*/  ISETP.GE.AND P0, PT, R16, UR19, PT ;  /* 0x0000001310007c0c */ /* 0x000fe2000bf06270 */
[----:B------:R-:W-:Y:S01]  /*1fd0*/  IMAD R166, R17, c[0x0][0x198], RZ ;  /* 0x0000660011a67a24 */ /* 0x000fe200078e02ff */
[----:B------:R-:W-:Y:S01]  /*1fe0*/  SHF.R.U32.HI R4, RZ, 0x3, R4 ;  /* 0x00000003ff047819 */ /* 0x000fe20000011604 */
[----:B------:R-:W-:Y:S01]  /*1ff0*/  IMAD.IADD R7, R15, 0x1, R6 ;  /* 0x000000010f077824 */ /* 0x000fe200078e0206 */
[----:B------:R-:W-:Y:S01]  /*2000*/  ULDC.64 UR8, c[0x0][0x1a0] ;  /* 0x0000680000087ab9 */ /* 0x000fe20000000a00 */
[----:B------:R-:W-:Y:S01]  /*2010*/  IMAD R12, R12, c[0x0][0x1a0], RZ ;  /* 0x000068000c0c7a24 */ /* 0x000fe200078e02ff */
[----:B------:R-:W-:Y:S01]  /*2020*/  LOP3.LUT R4, R2, R4, RZ, 0x3c, !PT ;  /* 0x0000000402047212 */ /* 0x000fe200078e3cff */
[----:B------:R-:W-:Y:S01]  /*2030*/  IMAD.MOV.U32 R6, RZ, RZ, R14 ;  /* 0x000000ffff067224 */ /* 0x000fe200078e000e */
[----:B------:R-:W-:Y:S01]  /*2040*/  USHF.L.U64.HI UR20, UR8, UR24, UR9 ;  /* 0x0000001808147299 */ /* 0x000fe20008010209 */
[----:B------:R-:W-:Y:S01]  /*2050*/  IMAD R166, R16, c[0x0][0x19c], R166 ;  /* 0x0000670010a67a24 */ /* 0x000fe200078e02a6 */
[----:B------:R-:W-:Y:S01]  /*2060*/  LOP3.LUT R4, R4, 0xfffffe00, R0, 0xf8, !PT ;  /* 0xfffffe0004047812 */ /* 0x000fe200078ef800 */
[C---:B------:R-:W-:Y:S01]  /*2070*/  IMAD R12, R10.reuse, c[0x0][0x1a4], R12 ;  /* 0x000069000a0c7a24 */ /* 0x040fe200078e020c */
[----:B------:R-:W-:Y:S01]  /*2080*/  USHF.L.U32 UR21, UR8, 0x4, URZ ;  /* 0x0000000408157899 */ /* 0x000fe2000800063f */
[----:B------:R-:W-:Y:S01]  /*2090*/  IMAD.MOV.U32 R2, RZ, RZ, 0x10 ;  /* 0x00000010ff027424 */ /* 0x000fe200078e00ff */
[----:B------:R-:W-:Y:S01]  /*20a0*/  IADD3 R21, R19, UR5, RZ ;  /* 0x0000000513157c10 */ /* 0x000fe2000fffe0ff */
[----:B------:R-:W-:Y:S01]  /*20b0*/  IMAD.MOV.U32 R0, RZ, RZ, 0x20 ;  /* 0x00000020ff007424 */ /* 0x000fe200078e00ff */
[----:B------:R-:W-:Y:S01]  /*20c0*/  SHF.R.S32.HI R5, RZ, 0x5, R9 ;  /* 0x00000005ff057819 */ /* 0x000fe20000011409 */
[----:B------:R-:W-:Y:S01]  /*20d0*/  IMAD.WIDE.U32 R10, R10, c[0x0][0x1a0], R6 ;  /* 0x000068000a0a7a25 */ /* 0x000fe200078e0006 */
[----:B------:R-:W-:-:S02]  /*20e0*/  IADD3 R241, R244, 0x40, RZ ;  /* 0x00000040f4f17810 */ /* 0x000fc40007ffe0ff */
[C---:B------:R-:W-:Y:S01]  /*20f0*/  IADD3 R240, R244.reuse, 0x80, RZ ;  /* 0x00000080f4f07810 */ /* 0x040fe20007ffe0ff */
[----:B------:R-:W-:Y:S01]  /*2100*/  IMAD.IADD R166, R13, 0x1, R166 ;  /* 0x000000010da67824 */ /* 0x000fe200078e02a6 */
[----:B------:R-:W-:Y:S01]  /*2110*/  IADD3 R239, R244, 0xc0, RZ ;  /* 0x000000c0f4ef7810 */ /* 0x000fe20007ffe0ff */
[----:B--2---:R-:W-:Y:S01]  /*2120*/  IMAD.WIDE R22, R22, 0x40, R16 ;  /* 0x0000004016167825 */ /* 0x004fe200078e0210 */
[----:B------:R-:W-:Y:S02]  /*2130*/  SEL R2, R2, 0xfffffff0, !P1 ;  /* 0xfffffff002027807 */ /* 0x000fe40004800000 */
[----:B------:R-:W-:Y:S01]  /*2140*/  SEL R0, R0, 0xffffffe0, !P2 ;  /* 0xffffffe000007807 */ /* 0x000fe20005000000 */
        /* <DEDUP_REMOVED lines=41> */
.L_x_4046:
[----:B------:R-:W-:Y:S05]  /*23e0*/  BSYNC B0 ;  /* 0x0000000000007941 */ /* 0x000fea0003800000 */
.L_x_4045:
        /* <DEDUP_REMOVED lines=45> */
.L_x_4048:
[----:B------:R-:W-:Y:S05]  /*26c0*/  BSYNC B0 ;  /* 0x0000000000007941 */ /* 0x000fea0003800000 */
.L_x_4047:
        /* <DEDUP_REMOVED lines=45> */
.L_x_4050:
[----:B------:R-:W-:Y:S05]  /*29a0*/  BSYNC B0 ;  /* 0x0000000000007941 */ /* 0x000fea0003800000 */
.L_x_4049:
        /* <DEDUP_REMOVED lines=44> */
.L_x_4052:
[----:B------:R-:W-:Y:S05]  /*2c70*/  BSYNC B0 ;  /* 0x0000000000007941 */ /* 0x000fea0003800000 */
.L_x_4051:
        /* <DEDUP_REMOVED lines=39> */
.L_x_4054:
[----:B------:R-:W-:Y:S05]  /*2ef0*/  BSYNC B0 ;  /* 0x0000000000007941 */ /* 0x000fea0003800000 */
.L_x_4053:
        /* <DEDUP_REMOVED lines=41> */
.L_x_4056:
[----:B------:R-:W-:Y:S05]  /*3190*/  BSYNC B0 ;  /* 0x0000000000007941 */ /* 0x000fea0003800000 */
.L_x_4055:
        /* <DEDUP_REMOVED lines=40> */
.L_x_4058:
[----:B------:R-:W-:Y:S05]  /*3420*/  BSYNC B0 ;  /* 0x0000000000007941 */ /* 0x000fea0003800000 */
.L_x_4057:
[----:B------:R-:W-:Y:S01]  /*3430*/  ISETP.GE.AND P0, PT, R6, UR9, PT ;  /* 0x0000000906007c0c */ /* 0x000fe2000bf06270 */
[----:B------:R-:W-:-:S12]  /*3440*/  BSSY B0, `(.L_x_4059) ;  /* 0x0000029000007945 */ /* 0x000fd80003800000 */
[----:B------:R-:W-:Y:S05]  /*3450*/  @P0 BRA `(.L_x_4060) ;  /* 0x0000027000000947 */ /* 0x000fea0003800000 */
[----:B------:R-:W-:Y:S01]  /*3460*/  ISETP.GE.AND P6, PT, R244, c[0x0][0x220], PT ;  /* 0x00008800f4007a0c */ /* 0x000fe20003fc6270 */
[----:B-1----:R-:W-:Y:S01]  /*3470*/  IMAD.MOV.U32 R24, RZ, RZ, c[0x0][0x198] ;  /* 0x00006600ff187624 */ /* 0x002fe200078e00ff */
[----:B------:R-:W-:Y:S01]  /*3480*/  ISETP.GE.AND P5, PT, R241, c[0x0][0x220], PT ;  /* 0x00008800f1007a0c */ /* 0x000fe20003fa6270 */
[----:B--2---:R-:W-:Y:S01]  /*3490*/  IMAD.MOV.U32 R14, RZ, RZ, R172 ;  /* 0x000000ffff0e7224 */ /* 0x004fe200078e00ac */
        /* <DEDUP_REMOVED lines=35> */
.L_x_4060:
[----:B------:R-:W-:Y:S05]  /*36d0*/  BSYNC B0 ;  /* 0x0000000000007941 */ /* 0x000fea0003800000 */
.L_x_4059:
        /* <DEDUP_REMOVED lines=10> */
[----:B-12---:R-:W-:-:S05]  /*3780*/  IMAD.U32 R14, RZ, RZ, UR4 ;  /* 0x00000004ff0e7e24 */ /* 0x006fca000f8e00ff */
[----:B------:R-:W-:Y:S01]  /*3790*/  IMAD.U32 R15, RZ, RZ, UR5 ;  /* 0x00000005ff0f7e24 */ /* 0x000fe2000f8e00ff */
[----:B------:R-:W-:-:S05]  /*37a0*/  DEPBAR.LE SB0, 0x0 ;  /* 0x000080000000791a */ /* 0x000fca0000000000 */
[----:B------:R1:W2:Y:S04]  /*37b0*/  LDG.E R15, [R14.64] ;  /* 0x000000200e0f7981 */ /* 0x0002a8000c1e1900 */
[----:B------:R-:W-:Y:S01]  /*37c0*/  BAR.SYNC.DEFER_BLOCKING 0x0 ;  /* 0x0000000000007b1d */ /* 0x000fe20000010000 */
[----:B------:R-:W-:Y:S02]  /*37d0*/  ISETP.GE.AND P1, PT, R16, UR9, PT ;  /* 0x0000000910007c0c */ /* 0x000fe4000bf26270 */
[----:B------:R-:W-:-:S03]  /*37e0*/  LEA R180, P0, R10, c[0x0][0x170], 0x1 ;  /* 0x00005c000ab47a11 */ /* 0x000fc600078008ff */
[----:B------:R-:W-:Y:S01]  /*37f0*/  BSSY B0, `(.L_x_4061) ;  /* 0x000002b000007945 */ /* 0x000fe20003800000 */
[----:B------:R-:W-:Y:S01]  /*3800*/  LEA.HI.X R167, R10, c[0x0][0x174], R13, 0x1, P0 ;  /* 0x00005d000aa77a11 */ /* 0x000fe200000f0c0d */
[----:B-1----:R-:W2:Y:S06]  /*3810*/  MUFU.RCP R14, c[0x0][0x238] ;  /* 0x00008e00000e7b08 */ /* 0x002eac0000001000 */
        /* <DEDUP_REMOVED lines=11> */
[--C-:B-1----:R-:W-:Y:S01]  /*38d0*/  @!P3 IMAD.MOV.U32 R14, RZ, RZ, R180.reuse ;  /* 0x000000ffff0eb224 */ /* 0x102fe200078e00b4 */
        /* <DEDUP_REMOVED lines=28> */
.L_x_4062:
[----:B------:R-:W-:Y:S05]  /*3aa0*/  BSYNC B0 ;  /* 0x0000000000007941 */ /* 0x000fea0003800000 */
.L_x_4061:
        /* <DEDUP_REMOVED lines=45> */
.L_x_4064:
[----:B------:R-:W-:Y:S05]  /*3d80*/  BSYNC B0 ;  /* 0x0000000000007941 */ /* 0x000fea0003800000 */
.L_x_4063:
        /* <DEDUP_REMOVED lines=15> */
[----:B-1--4-:R-:W-:-:S04]  /*3e80*/  IADD3 R14, P0, R10, UR13, RZ ;  /* 0x0000000d0a0e7c10 */ /* 0x012fc8000ff1e0ff */
[----:B------:R-:W-:Y:S01]  /*3e90*/  IMAD.U32 R7, RZ, RZ, UR5 ;  /* 0x00000005ff077e24 */ /* 0x000fe2000f8e00ff */
[----:B------:R-:W-:Y:S01]  /*3ea0*/  @!P4 LEA R18, P1, R8, R180, 0x1 ;  /* 0x000000b40812c211 */ /* 0x000fe200078208ff */
[----:B------:R1:W-:Y:S01]  /*3eb0*/  @P4 STS.128 [R242+0x11000], RZ ;  /* 0x011000fff2004388 */ /* 0x0003e20000000c00 */
[----:B------:R-:W-:Y:S02]  /*3ec0*/  @!P3 LEA R22, P5, R14, c[0x0][0x170], 0x1 ;  /* 0x00005c000e16ba11 */ /* 0x000fe400078a08ff */
        /* <DEDUP_REMOVED lines=28> */
.L_x_4066:
[----:B------:R-:W-:Y:S05]  /*4090*/  BSYNC B0 ;  /* 0x0000000000007941 */ /* 0x000fea0003800000 */
.L_x_4065:
        /* <DEDUP_REMOVED lines=23> */
[----:B----4-:R-:W-:Y:S01]  /*4210*/  @!P2 LEA R14, P1, R12, c[0x0][0x170], 0x1 ;  /* 0x00005c000c0eaa11 */ /* 0x010fe200078208ff */
        /* <DEDUP_REMOVED lines=27> */
.L_x_4068:
[----:B------:R-:W-:Y:S05]  /*43d0*/  BSYNC B0 ;  /* 0x0000000000007941 */ /* 0x000fea0003800000 */
.L_x_4067:
[C---:B------:R-:W-:Y:S01]  /*43e0*/  IMAD.SHL.U32 R7, R3.reuse, 0x40, RZ ;  /* 0x0000004003077824 */ /* 0x040fe200078e00ff */
[----:B------:R-:W-:Y:S01]  /*43f0*/  R2P PR, R3, 0x6 ;  /* 0x0000000603007804 */ /* 0x000fe20000000000 */
[----:B------:R-:W-:Y:S01]  /*4400*/  IMAD.SHL.U32 R16, R16, 0x8, RZ ;  /* 0x0000000810107824 */ /* 0x000fe200078e00ff */
[----:B------:R-:W-:Y:S01]  /*4410*/  SHF.R.S32.HI R173, RZ, 0x1f, R6 ;  /* 0x0000001fffad7819 */ /* 0x000fe20000011406 */
[----:B------:R-:W-:Y:S01]  /*4420*/  IMAD R238, R5, 0x400, R4 ;  /* 0x0000040005ee7824 */ /* 0x000fe200078e0204 */
[----:B------:R-:W-:Y:S01]  /*4430*/  LOP3.LUT R7, R7, 0x1c0, RZ, 0xc0, !PT ;  /* 0x000001c007077812 */ /* 0x000fe200078ec0ff */
[----:B------:R-:W-:Y:S01]  /*4440*/  IMAD.U32 R112, RZ, RZ, UR26 ;  /* 0x0000001aff707e24 */ /* 0x000fe2000f8e00ff */
[----:B------:R-:W-:Y:S01]  /*4450*/  LEA.HI R173, R173, R6, RZ, 0x2 ;  /* 0x00000006adad7211 */ /* 0x000fe200078f10ff */
[----:B------:R-:W-:Y:S01]  /*4460*/  IMAD.SHL.U32 R238, R238, 0x2, RZ ;  /* 0x00000002eeee7824 */ /* 0x000fe200078e00ff */
[----:B------:R-:W-:Y:S01]  /*4470*/  LOP3.LUT R16, R7, 0x8, R16, 0xf8, !PT ;  /* 0x0000000807107812 */ /* 0x000fe200078ef810 */
[----:B------:R-:W-:Y:S01]  /*4480*/  IMAD.U32 R127, RZ, RZ, UR10 ;  /* 0x0000000aff7f7e24 */ /* 0x000fe2000f8e00ff */
[----:B------:R-:W-:Y:S01]  /*4490*/  SHF.R.U32.HI R7, RZ, 0x3, R7 ;  /* 0x00000003ff077819 */ /* 0x000fe20000011607 */
[--C-:B------:R-:W-:Y:S01]  /*44a0*/  IMAD R236, R2, 0x2, R238.reuse ;  /* 0x0000000202ec7824 */ /* 0x100fe200078e02ee */
[----:B------:R-:W-:Y:S01]  /*44b0*/  LDSM.16.M88.4 R56, [R238] ;  /* 0x00000000ee38783b */ /* 0x000fe20000000200 */
[----:B------:R-:W-:Y:S01]  /*44c0*/  IMAD R234, R0, 0x2, R238 ;  /* 0x0000000200ea7824 */ /* 0x000fe200078e02ee */
[----:B------:R-:W-:Y:S01]  /*44d0*/  LOP3.LUT R7, R16, R7, RZ, 0x3c, !PT ;  /* 0x0000000710077212 */ /* 0x000fe200078e3cff */
[----:B------:R-:W-:Y:S01]  /*44e0*/  IMAD R233, R0, 0x2, R236 ;  /* 0x0000000200e97824 */ /* 0x000fe200078e02ec */
[----:B------:R-:W-:Y:S01]  /*44f0*/  LDSM.16.M88.4 R24, [R236] ;  /* 0x00000000ec18783b */ /* 0x000fe20000000200 */
[----:B------:R-:W-:Y:S01]  /*4500*/  SHF.R.S32.HI R173, RZ, 0x2, R173 ;  /* 0x00000002ffad7819 */ /* 0x000fe200000114ad */
[----:B------:R-:W-:Y:S01]  /*4510*/  UISETP.GE.AND UP0, UPT, UR26, 0x2, UPT ;  /* 0x000000021a00788c */ /* 0x000fe2000bf06270 */
[----:B------:R-:W-:Y:S01]  /*4520*/  IMAD R237, R237, 0x200, R7 ;  /* 0x00000200eded7824 */ /* 0x000fe200078e0207 */
[----:B------:R-:W-:Y:S01]  /*4530*/  LDSM.16.M88.4 R64, [R234] ;  /* 0x00000000ea40783b */ /* 0x000fe20000000200 */
[----:B------:R-:W-:-:S02]  /*4540*/  LEA R173, R5, R173, 0x4 ;  /* 0x000000ad05ad7211 */ /* 0x000fc400078e20ff */
[----:B------:R-:W-:Y:S01]  /*4550*/  IMAD.SHL.U32 R237, R237, 0x2, RZ ;  /* 0x00000002eded7824 */ /* 0x000fe200078e00ff */
[----:B------:R-:W0:Y:S01]  /*4560*/  LDGDEPBAR ;  /* 0x00000000000079af */ /* 0x000e220000000000 */
[----:B------:R-:W-:-:S03]  /*4570*/  IADD3 R173, R173, UR12, RZ ;  /* 0x0000000cadad7c10 */ /* 0x000fc6000fffe0ff */
[----:B-1--4-:R-:W1:Y:S01]  /*4580*/  LDSM.16.M88.4 R8, [R237+0x8000] ;  /* 0x00800000ed08783b */ /* 0x012e620000000200 */
[C---:B------:R-:W-:Y:S02]  /*4590*/  IADD3 R3, R237.reuse, 0x8000, RZ ;  /* 0x00008000ed037810 */ /* 0x040fe40007ffe0ff */
[----:B------:R-:W-:Y:S01]  /*45a0*/  IADD3 R235, R237, 0x8020, RZ ;  /* 0x00008020edeb7810 */ /* 0x000fe20007ffe0ff */
[----:B------:R-:W4:Y:S01]  /*45b0*/  LDSM.16.M88.4 R28, [R237+0x8800] ;  /* 0x00880000ed1c783b */ /* 0x000f220000000200 */
[----:B------:R-:W-:Y:S01]  /*45c0*/  @P1 IADD3 R235, R3, -0x20, RZ ;  /* 0xffffffe003eb1810 */ /* 0x000fe20007ffe0ff */
[----:B------:R-:W-:Y:S01]  /*45d0*/  IMAD.MOV.U32 R3, RZ, RZ, 0x40 ;  /* 0x00000040ff037424 */ /* 0x000fe200078e00ff */
[----:B------:R-:W-:Y:S01]  /*45e0*/  IADD3 R127, R127, -UR27, R173 ;  /* 0x8000001b7f7f7c10 */ /* 0x000fe2000fffe0ad */
[----:B------:R-:W5:Y:S01]  /*45f0*/  LDSM.16.M88.4 R52, [R237+0x9000] ;  /* 0x00900000ed34783b */ /* 0x000f620000000200 */
[----:B------:R-:W-:Y:S02]  /*4600*/  IADD3 R227, R235, 0x800, RZ ;  /* 0x00000800ebe37810 */ /* 0x000fe40007ffe0ff */
[----:B------:R-:W-:Y:S01]  /*4610*/  SEL R3, R3, 0xffffffc0, !P2 ;  /* 0xffffffc003037807 */ /* 0x000fe20005000000 */
[----:B------:R-:W3:Y:S01]  /*4620*/  LDSM.16.M88.4 R32, [R237+0x9800] ;  /* 0x00980000ed20783b */ /* 0x000ee20000000200 */
[----:B------:R-:W-:-:S02]  /*4630*/  IADD3 R226, R235, 0x1000, RZ ;  /* 0x00001000ebe27810 */ /* 0x000fc40007ffe0ff */
[----:B------:R-:W-:Y:S01]  /*4640*/  IADD3 R225, R235, 0x1800, RZ ;  /* 0x00001800ebe17810 */ /* 0x000fe20007ffe0ff */
[----:B------:R-:W2:Y:S01]  /*4650*/  LDSM.16.M88.4 R20, [R235] ;  /* 0x00000000eb14783b */ /* 0x000ea20000000200 */
[----:B------:R-:W-:Y:S01]  /*4660*/  IMAD.IADD R231, R237, 0x1, R3 ;  /* 0x00000001ede77824 */ /* 0x000fe200078e0203 */
[----:B------:R-:W-:Y:S01]  /*4670*/  IADD3 R223, R235, 0x2000, RZ ;  /* 0x00002000ebdf7810 */ /* 0x000fe20007ffe0ff */
[----:B------:R-:W-:Y:S01]  /*4680*/  IMAD.IADD R224, R3, 0x1, R235 ;  /* 0x0000000103e07824 */ /* 0x000fe200078e02eb */
[----:B------:R-:W2:Y:S01]  /*4690*/  LDSM.16.M88.4 R60, [R235+0x800] ;  /* 0x00080000eb3c783b */ /* 0x000ea20000000200 */
[----:B------:R-:W-:Y:S01]  /*46a0*/  IMAD.SHL.U32 R3, R165, 0x2, RZ ;  /* 0x00000002a5037824 */ /* 0x000fe200078e00ff */
[C---:B------:R-:W-:Y:S02]  /*46b0*/  IADD3 R222, R235.reuse, 0x2800, RZ ;  /* 0x00002800ebde7810 */ /* 0x040fe40007ffe0ff */
[----:B------:R-:W2:Y:S01]  /*46c0*/  LDSM.16.M88.4 R44, [R235+0x1000] ;  /* 0x00100000eb2c783b */ /* 0x000ea20000000200 */
[----:B------:R-:W-:-:S02]  /*46d0*/  IADD3 R221, R235, 0x3000, RZ ;  /* 0x00003000ebdd7810 */ /* 0x000fc40007ffe0ff */
[----:B------:R-:W-:Y:S01]  /*46e0*/  LOP3.LUT R3, R3, 0x6, RZ, 0xc0, !PT ;  /* 0x0000000603037812 */ /* 0x000fe200078ec0ff */
[----:B------:R-:W2:Y:S01]  /*46f0*/  LDSM.16.M88.4 R40, [R235+0x1800] ;  /* 0x00180000eb28783b */ /* 0x000ea20000000200 */
[C---:B------:R-:W-:Y:S02]  /*4700*/  IADD3 R220, R235.reuse, 0x3800, RZ ;  /* 0x00003800ebdc7810 */ /* 0x040fe40007ffe0ff */
[C---:B------:R-:W-:Y:S01]  /*4710*/  IADD3 R219, R235.reuse, 0x4000, RZ ;  /* 0x00004000ebdb7810 */ /* 0x040fe20007ffe0ff */
[----:B------:R-:W2:Y:S01]  /*4720*/  LDSM.16.M88.4 R68, [R231+0x8000] ;  /* 0x00800000e744783b */ /* 0x000ea20000000200 */
[----:B------:R-:W-:Y:S01]  /*4730*/  IMAD R112, R112, 0x40, R3 ;  /* 0x0000004070707824 */ /* 0x000fe200078e0203 */
[C---:B------:R-:W-:Y:S02]  /*4740*/  IADD3 R218, R235.reuse, 0x4800, RZ ;  /* 0x00004800ebda7810 */ /* 0x040fe40007ffe0ff */
[----:B------:R-:W-:Y:S01]  /*4750*/  LDSM.16.M88.4 R76, [R224+0x1000] ;  /* 0x00100000e04c783b */ /* 0x000fe20000000200 */
[----:B------:R-:W-:-:S02]  /*4760*/  IADD3 R217, R235, 0x5000, RZ ;  /* 0x00005000ebd97810 */ /* 0x000fc40007ffe0ff */
[C---:B------:R-:W-:Y:S01]  /*4770*/  IADD3 R5, R112.reuse, -0x3f, RZ ;  /* 0xffffffc170057810 */ /* 0x040fe20007ffe0ff */
[C---:B-1----:R-:W-:Y:S01]  /*4780*/  HMMA.16816.F32 R12, R56.reuse, R8, RZ ;  /* 0x00000008380c723c */ /* 0x042fe200000018ff */
[----:B------:R-:W-:Y:S01]  /*4790*/  LDSM.16.M88.4 R72, [R224+0x1800] ;  /* 0x00180000e048783b */ /* 0x000fe20000000200 */
[C---:B------:R-:W-:Y:S02]  /*47a0*/  IADD3 R88, R112.reuse, -0x37, RZ ;  /* 0xffffffc970587810 */ /* 0x040fe40007ffe0ff */
[C---:B------:R-:W-:Y:S01]  /*47b0*/  IADD3 R90, R112.reuse, -0x30, RZ ;  /* 0xffffffd0705a7810 */ /* 0x040fe20007ffe0ff */
[----:B------:R-:W-:Y:S01]  /*47c0*/  LDSM.16.M88.4 R84, [R224+0x5800] ;  /* 0x00580000e054783b */ /* 0x000fe20000000200 */
[C---:B------:R-:W-:Y:S02]  /*47d0*/  IADD3 R94, R112.reuse, -0x28, RZ ;  /* 0xffffffd8705e7810 */ /* 0x040fe40007ffe0ff */
[----:B----4-:R-:W-:Y:S01]  /*47e0*/  HMMA.16816.F32 R16, R56, R28, RZ ;  /* 0x0000001c3810723c */ /* 0x010fe200000018ff */
[C---:B------:R-:W-:Y:S01]  /*47f0*/  IADD3 R92, R112.reuse, -0x2f, RZ ;  /* 0xffffffd1705c7810 */ /* 0x040fe20007ffe0ff */
[----:B------:R-:W-:Y:S01]  /*4800*/  LDSM.16.M88.4 R80, [R237+0xf000] ;  /* 0x00f00000ed50783b */ /* 0x000fe20000000200 */
[----:B------:R-:W-:-:S02]  /*4810*/  IADD3 R96, R112, -0x27, RZ ;  /* 0xffffffd970607810 */ /* 0x000fc40007ffe0ff */
[C---:B------:R-:W-:Y:S02]  /*4820*/  IADD3 R98, R112.reuse, -0x20, RZ ;  /* 0xffffffe070627810 */ /* 0x040fe40007ffe0ff */
[C---:B------:R-:W-:Y:S01]  /*4830*/  IADD3 R100, R112.reuse, -0x1f, RZ ;  /* 0xffffffe170647810 */ /* 0x040fe20007ffe0ff */
[C---:B------:R-:W-:Y:S01]  /*4840*/  HMMA.16816.F32 R8, R56.reuse, R10, RZ ;  /* 0x0000000a3808723c */ /* 0x040fe200000018ff */
[C---:B------:R-:W-:Y:S02]  /*4850*/  IADD3 R3, R112.reuse, -0x40, RZ ;  /* 0xffffffc070037810 */ /* 0x040fe40007ffe0ff */
[C---:B------:R-:W-:Y:S02]  /*4860*/  IADD3 R102, R112.reuse, -0x18, RZ ;  /* 0xffffffe870667810 */ /* 0x040fe40007ffe0ff */
[C---:B------:R-:W-:Y:S01]  /*4870*/  IADD3 R105, R112.reuse, -0x17, RZ ;  /* 0xffffffe970697810 */ /* 0x040fe20007ffe0ff */
[----:B------:R-:W-:Y:S01]  /*4880*/  IMAD.IADD R6, R127, 0x1, -R3 ;  /* 0x000000017f067824 */ /* 0x000fe200078e0a03 */
[C---:B------:R-:W-:Y:S01]  /*4890*/  IADD3 R107, R112.reuse, -0x10, RZ ;  /* 0xfffffff0706b7810 */ /* 0x040fe20007ffe0ff */
[----:B------:R-:W-:Y:S01]  /*48a0*/  HMMA.16816.F32 R28, R56, R30, RZ ;  /* 0x0000001e381c723c */ /* 0x000fe200000018ff */
[----:B------:R-:W-:-:S02]  /*48b0*/  IADD3 R109, R112, -0xf, RZ ;  /* 0xfffffff1706d7810 */ /* 0x000fc40007ffe0ff */
[----:B------:R-:W-:Y:S02]  /*48c0*/  IABS R6, R6 ;  /* 0x0000000600067213 */ /* 0x000fe40000000000 */
[C---:B------:R-:W-:Y:S02]  /*48d0*/  IADD3 R111, R112.reuse, -0x8, RZ ;  /* 0xfffffff8706f7810 */ /* 0x040fe40007ffe0ff */
[----:B------:R-:W-:Y:S01]  /*48e0*/  ISETP.GE.AND P1, PT, R5, UR10, PT ;  /* 0x0000000a05007c0c */ /* 0x000fe2000bf26270 */
[C---:B-----5:R-:W-:Y:S01]  /*48f0*/  HMMA.16816.F32 R36, R56.reuse, R52, RZ ;  /* 0x000000343824723c */ /* 0x060fe200000018ff */
[----:B------:R-:W-:Y:S01]  /*4900*/  IMAD.MOV.U32 R7, RZ, RZ, R6 ;  /* 0x000000ffff077224 */ /* 0x000fe200078e0006 */
[C---:B------:R-:W-:Y:S02]  /*4910*/  IADD3 R6, R112.reuse, -0x38, RZ ;  /* 0xffffffc870067810 */ /* 0x040fe40007ffe0ff */
[----:B------:R-:W-:Y:S02]  /*4920*/  IADD3 R112, R112, -0x7, RZ ;  /* 0xfffffff970707810 */ /* 0x000fe40007ffe0ff */
[----:B------:R-:W-:Y:S01]  /*4930*/  ISETP.GE.AND P0, PT, R6, UR10, PT ;  /* 0x0000000a06007c0c */ /* 0x000fe2000bf06270 */
[----:B------:R-:W-:Y:S01]  /*4940*/  I2F R7, R7 ;  /* 0x0000000700077306 */ /* 0x000fe20000201400 */
[----:B------:R-:W-:Y:S01]  /*4950*/  HMMA.16816.F32 R52, R56, R54, RZ ;  /* 0x000000363834723c */ /* 0x000fe200000018ff */
[----:B------:R-:W-:-:S02]  /*4960*/  ISETP.GE.AND P2, PT, R3, UR10, PT ;  /* 0x0000000a03007c0c */ /* 0x000fc4000bf46270 */
[----:B------:R-:W-:Y:S02]  /*4970*/  ISETP.GE.AND P6, PT, R88, UR10, PT ;  /* 0x0000000a58007c0c */ /* 0x000fe4000bfc6270 */
[----:B------:R-:W-:Y:S02]  /*4980*/  ISETP.GE.AND P5, PT, R90, UR10, PT ;  /* 0x0000000a5a007c0c */ /* 0x000fe4000bfa6270 */
[----:B------:R-:W-:Y:S01]  /*4990*/  ISETP.GE.AND P4, PT, R92, UR10, PT ;  /* 0x0000000a5c007c0c */ /* 0x000fe2000bf86270 */
[----:B---3--:R-:W-:Y:S01]  /*49a0*/  HMMA.16816.F32 R48, R56, R32, RZ ;  /* 0x000000203830723c */ /* 0x008fe200000018ff */
[----:B------:R-:W-:Y:S02]  /*49b0*/  ISETP.GE.AND P3, PT, R94, UR10, PT ;  /* 0x0000000a5e007c0c */ /* 0x000fe4000bf66270 */
[C---:B------:R-:W-:Y:S02]  /*49c0*/  IADD3 R216, R235.reuse, 0x5800, RZ ;  /* 0x00005800ebd87810 */ /* 0x040fe40007ffe0ff */
[----:B------:R-:W-:-:S02]  /*49d0*/  IADD3 R215, R235, 0x6000, RZ ;  /* 0x00006000ebd77810 */ /* 0x000fc40007ffe0ff */
[C---:B------:R-:W-:Y:S01]  /*49e0*/  IADD3 R214, R235.reuse, 0x6800, RZ ;  /* 0x00006800ebd67810 */ /* 0x040fe20007ffe0ff */
[----:B------:R-:W-:Y:S01]  /*49f0*/  HMMA.16816.F32 R56, R56, R34, RZ ;  /* 0x000000223838723c */ /* 0x000fe200000018ff */
[----:B------:R-:W1:Y:S01]  /*4a00*/  LDSM.16.M88.4 R32, [R231+0x8800] ;  /* 0x00880000e720783b */ /* 0x000e620000000200 */
[C---:B------:R-:W-:Y:S02]  /*4a10*/  IADD3 R213, R235.reuse, 0x7000, RZ ;  /* 0x00007000ebd57810 */ /* 0x040fe40007ffe0ff */
[----:B------:R-:W-:-:S04]  /*4a20*/  IADD3 R212, R235, 0x7800, RZ ;  /* 0x00007800ebd47810 */ /* 0x000fc80007ffe0ff */
        /* <DEDUP_REMOVED lines=8> */
[----:B------:R-:W-:Y:S07]  /*4ab0*/  LDSM.16.M88.4 R44, [R224] ;  /* 0x00000000e02c783b */ /* 0x000fee0000000200 */
[C---:B------:R-:W-:Y:S08]  /*4ac0*/  HMMA.16816.F32 R48, R24.reuse, R40, R48 ;  /* 0x000000281830723c */ /* 0x040ff00000001830 */
[----:B------:R-:W-:Y:S01]  /*4ad0*/  HMMA.16816.F32 R56, R24, R42, R56 ;  /* 0x0000002a1838723c */ /* 0x000fe20000001838 */
[----:B------:R-:W4:Y:S04]  /*4ae0*/  LDSM.16.M88.4 R40, [R233] ;  /* 0x00000000e928783b */ /* 0x000f280000000200 */
[----:B------:R-:W5:Y:S03]  /*4af0*/  LDSM.16.M88.4 R24, [R224+0x800] ;  /* 0x00080000e018783b */ /* 0x000f660000000200 */
        /* <DEDUP_REMOVED lines=8> */
[----:B------:R-:W1:Y:S07]  /*4b80*/  LDSM.16.M88.4 R20, [R238+0x2000] ;  /* 0x00200000ee14783b */ /* 0x000e6e0000000200 */
[C---:B---3--:R-:W-:Y:S08]  /*4b90*/  HMMA.16816.F32 R48, R64.reuse, R60, R48 ;  /* 0x0000003c4030723c */ /* 0x048ff00000001830 */
[----:B------:R-:W-:Y:S01]  /*4ba0*/  HMMA.16816.F32 R64, R64, R62, R56 ;  /* 0x0000003e4040723c */ /* 0x000fe20000001838 */
[----:B------:R-:W2:Y:S04]  /*4bb0*/  LDSM.16.M88.4 R60, [R237+0xb000] ;  /* 0x00b00000ed3c783b */ /* 0x000ea80000000200 */
[----:B------:R-:W-:Y:S03]  /*4bc0*/  LDSM.16.M88.4 R56, [R235+0x2000] ;  /* 0x00200000eb38783b */ /* 0x000fe60000000200 */
[C---:B----4-:R-:W-:Y:S08]  /*4bd0*/  HMMA.16816.F32 R12, R40.reuse, R44, R12 ;  /* 0x0000002c280c723c */ /* 0x050ff0000000180c */
[C---:B------:R-:W-:Y:S01]  /*4be0*/  HMMA.16816.F32 R8, R40.reuse, R46, R8 ;  /* 0x0000002e2808723c */ /* 0x040fe20000001808 */
[----:B------:R-:W-:Y:S07]  /*4bf0*/  LDSM.16.M88.4 R44, [R236+0x2000] ;  /* 0x00200000ec2c783b */ /* 0x000fee0000000200 */
[C---:B-----5:R-:W-:Y:S08]  /*4c00*/  HMMA.16816.F32 R16, R40.reuse, R24, R16 ;  /* 0x000000182810723c */ /* 0x060ff00000001810 */
        /* <DEDUP_REMOVED lines=16> */
[C---:B------:R-:W-:Y:S01]  /*4d10*/  HMMA.16816.F32 R52, R20.reuse, R62, R52 ;  /* 0x0000003e1434723c */ /* 0x040fe20000001834 */
[----:B------:R-:W-:Y:S07]  /*4d20*/  LDSM.16.M88.4 R60, [R231+0xb000] ;  /* 0x00b00000e73c783b */ /* 0x000fee0000000200 */
[C---:B---3--:R-:W-:Y:S08]  /*4d30*/  HMMA.16816.F32 R48, R20.reuse, R24, R48 ;  /* 0x000000181430723c */ /* 0x048ff00000001830 */
[----:B------:R-:W-:Y:S01]  /*4d40*/  HMMA.16816.F32 R64, R20, R26, R64 ;  /* 0x0000001a1440723c */ /* 0x000fe20000001840 */
[----:B------:R-:W-:Y:S04]  /*4d50*/  LDSM.16.M88.4 R20, [R234+0x2000] ;  /* 0x00200000ea14783b */ /* 0x000fe80000000200 */
[----:B------:R-:W2:Y:S03]  /*4d60*/  LDSM.16.M88.4 R24, [R231+0xa000] ;  /* 0x00a00000e718783b */ /* 0x000ea60000000200 */
[C---:B----4-:R-:W-:Y:S08]  /*4d70*/  HMMA.16816.F32 R16, R44.reuse, R40, R16 ;  /* 0x000000282c10723c */ /* 0x050ff00000001810 */
[C---:B------:R-:W-:Y:S01]  /*4d80*/  HMMA.16816.F32 R28, R44.reuse, R42, R28 ;  /* 0x0000002a2c1c723c */ /* 0x040fe2000000181c */
[----:B------:R-:W3:Y:S07]  /*4d90*/  LDSM.16.M88.4 R40, [R231+0xb800] ;  /* 0x00b80000e728783b */ /* 0x000eee0000000200 */
        /* <DEDUP_REMOVED lines=27> */
[C---:B------:R-:W-:Y:S08]  /*4f50*/  HMMA.16816.F32 R16, R32.reuse, R44, R16 ;  /* 0x0000002c2010723c */ /* 0x040ff00000001810 */
[----:B------:R-:W-:Y:S01]  /*4f60*/  HMMA.16816.F32 R28, R32, R46, R28 ;  /* 0x0000002e201c723c */ /* 0x000fe2000000181c */
[----:B------:R-:W-:Y:S07]  /*4f70*/  LDSM.16.M88.4 R44, [R236+0x4000] ;  /* 0x00400000ec2c783b */ /* 0x000fee0000000200 */
[C---:B---3--:R-:W-:Y:S08]  /*4f80*/  HMMA.16816.F32 R12, R40.reuse, R20, R12 ;  /* 0x00000014280c723c */ /* 0x048ff0000000180c */
[----:B------:R-:W-:Y:S01]  /*4f90*/  HMMA.16816.F32 R8, R40, R22, R8 ;  /* 0x000000162808723c */ /* 0x000fe20000001808 */
[----:B------:R-:W2:Y:S07]  /*4fa0*/  LDSM.16.M88.4 R20, [R235+0x5000] ;  /* 0x00500000eb14783b */ /* 0x000eae0000000200 */
[C---:B------:R-:W-:Y:S01]  /*4fb0*/  HMMA.16816.F32 R52, R32.reuse, R26, R52 ;  /* 0x0000001a2034723c */ /* 0x040fe20000001834 */
[----:B------:R-:W3:Y:S07]  /*4fc0*/  LDSM.16.M88.4 R24, [R235+0x4000] ;  /* 0x00400000eb18783b */ /* 0x000eee0000000200 */
[C---:B------:R-:W-:Y:S08]  /*4fd0*/  HMMA.16816.F32 R48, R32.reuse, R72, R48 ;  /* 0x000000482030723c */ /* 0x040ff00000001830 */
[----:B------:R-:W-:Y:S01]  /*4fe0*/  HMMA.16816.F32 R64, R32, R74, R64 ;  /* 0x0000004a2040723c */ /* 0x000fe20000001840 */
[----:B------:R-:W4:Y:S04]  /*4ff0*/  LDSM.16.M88.4 R32, [R235+0x4800] ;  /* 0x00480000eb20783b */ /* 0x000f280000000200 */
[----:B------:R-:W-:Y:S03]  /*5000*/  LDSM.16.M88.4 R72, [R224+0x6000] ;  /* 0x00600000e048783b */ /* 0x000fe60000000200 */
[C---:B------:R-:W-:Y:S08]  /*5010*/  HMMA.16816.F32 R36, R40.reuse, R60, R36 ;  /* 0x0000003c2824723c */ /* 0x040ff00000001824 */
[C---:B------:R-:W-:Y:S08]  /*5020*/  HMMA.16816.F32 R16, R40.reuse, R68, R16 ;  /* 0x000000442810723c */ /* 0x040ff00000001810 */
[C---:B------:R-:W-:Y:S01]  /*5030*/  HMMA.16816.F32 R28, R40.reuse, R70, R28 ;  /* 0x00000046281c723c */ /* 0x040fe2000000181c */
[----:B------:R-:W-:Y:S07]  /*5040*/  LDSM.16.M88.4 R68, [R233+0x4000] ;  /* 0x00400000e944783b */ /* 0x000fee0000000200 */
[C---:B------:R-:W-:Y:S01]  /*5050*/  HMMA.16816.F32 R52, R40.reuse, R62, R52 ;  /* 0x0000003e2834723c */ /* 0x040fe20000001834 */
[----:B------:R-:W-:Y:S07]  /*5060*/  LDSM.16.M88.4 R60, [R238+0x6000] ;  /* 0x00600000ee3c783b */ /* 0x000fee0000000200 */
[C---:B-1----:R-:W-:Y:S08]  /*5070*/  HMMA.16816.F32 R48, R40.reuse, R56, R48 ;  /* 0x000000382830723c */ /* 0x042ff00000001830 */
[----:B------:R-:W-:Y:S01]  /*5080*/  HMMA.16816.F32 R64, R40, R58, R64 ;  /* 0x0000003a2840723c */ /* 0x000fe20000001840 */
[----:B------:R-:W1:Y:S04]  /*5090*/  LDSM.16.M88.4 R56, [R235+0x5800] ;  /* 0x00580000eb38783b */ /* 0x000e680000000200 */
[----:B------:R-:W-:Y:S03]  /*50a0*/  LDSM.16.M88.4 R40, [R231+0xc000] ;  /* 0x00c00000e728783b */ /* 0x000fe60000000200 */
[C---:B--2---:R-:W-:Y:S07]  /*50b0*/  HMMA.16816.F32 R36, R44.reuse, R20, R36 ;  /* 0x000000142c24723c */ /* 0x044fee0000001824 */
[----:B------:R-:W-:Y:S01]  /*50c0*/  IMAD.IADD R20, R127, 0x1, -R5 ;  /* 0x000000017f147824 */ /* 0x000fe200078e0a05 */
[----:B---3--:R-:W-:Y:S04]  /*50d0*/  HMMA.16816.F32 R12, R44, R24, R12 ;  /* 0x000000182c0c723c */ /* 0x008fe8000000180c */
[----:B------:R-:W-:-:S04]  /*50e0*/  IABS R20, R20 ;  /* 0x0000001400147213 */ /* 0x000fc80000000000 */
[----:B------:R-:W-:Y:S01]  /*50f0*/  HMMA.16816.F32 R8, R44, R26, R8 ;  /* 0x0000001a2c08723c */ /* 0x000fe20000001808 */
[----:B------:R-:W2:Y:S01]  /*5100*/  LDSM.16.M88.4 R24, [R234+0x4000] ;  /* 0x00400000ea18783b */ /* 0x000ea20000000200 */
[----:B------:R-:W-:-:S06]  /*5110*/  IMAD.MOV.U32 R89, RZ, RZ, R20 ;  /* 0x000000ffff597224 */ /* 0x000fcc00078e0014 */
[C---:B----4-:R-:W-:Y:S01]  /*5120*/  HMMA.16816.F32 R16, R44.reuse, R32, R16 ;  /* 0x000000202c10723c */ /* 0x050fe20000001810 */
[----:B------:R-:W-:Y:S07]  /*5130*/  I2F R89, R89 ;  /* 0x0000005900597306 */ /* 0x000fee0000201400 */
[C---:B------:R-:W-:Y:S01]  /*5140*/  HMMA.16816.F32 R28, R44.reuse, R34, R28 ;  /* 0x000000222c1c723c */ /* 0x040fe2000000181c */
[----:B------:R-:W3:Y:S07]  /*5150*/  LDSM.16.M88.4 R32, [R231+0xc800] ;  /* 0x00c80000e720783b */ /* 0x000eee0000000200 */
[C---:B------:R-:W-:Y:S01]  /*5160*/  HMMA.16816.F32 R52, R44.reuse, R22, R52 ;  /* 0x000000162c34723c */ /* 0x040fe20000001834 */
[----:B------:R-:W4:Y:S07]  /*5170*/  LDSM.16.M88.4 R20, [R231+0xd000] ;  /* 0x00d00000e714783b */ /* 0x000f2e0000000200 */
[C---:B-1----:R-:W-:Y:S07]  /*5180*/  HMMA.16816.F32 R48, R44.reuse, R56, R48 ;  /* 0x000000382c30723c */ /* 0x042fee0000001830 */
[----:B------:R-:W-:Y:S01]  /*5190*/  IMAD.IADD R56, R127, 0x1, -R6 ;  /* 0x000000017f387824 */ /* 0x000fe200078e0a06 */
[----:B------:R-:W-:Y:S04]  /*51a0*/  HMMA.16816.F32 R64, R44, R58, R64 ;  /* 0x0000003a2c40723c */ /* 0x000fe80000001840 */
[----:B------:R-:W-:-:S03]  /*51b0*/  IABS R56, R56 ;  /* 0x0000003800387213 */ /* 0x000fc60000000000 */
[----:B------:R-:W-:Y:S01]  /*51c0*/  IMAD.IADD R44, R127, 0x1, -R88 ;  /* 0x000000017f2c7824 */ /* 0x000fe200078e0a58 */
[----:B--2---:R-:W-:Y:S01]  /*51d0*/  HMMA.16816.F32 R12, R24, R40, R12 ;  /* 0x00000028180c723c */ /* 0x004fe2000000180c */
[----:B------:R1:W-:Y:S03]  /*51e0*/  I2F R91, R56 ;  /* 0x00000038005b7306 */ /* 0x0003e60000201400 */
[----:B------:R-:W-:-:S03]  /*51f0*/  IABS R44, R44 ;  /* 0x0000002c002c7213 */ /* 0x000fc60000000000 */
[C---:B------:R-:W-:Y:S01]  /*5200*/  IMAD.IADD R40, R127.reuse, 0x1, -R90 ;  /* 0x000000017f287824 */ /* 0x040fe200078e0a5a */
[C---:B------:R-:W-:Y:S01]  /*5210*/  HMMA.16816.F32 R8, R24.reuse, R42, R8 ;  /* 0x0000002a1808723c */ /* 0x040fe20000001808 */
[----:B------:R-:W-:Y:S02]  /*5220*/  IMAD.MOV.U32 R93, RZ, RZ, R44 ;  /* 0x000000ffff5d7224 */ /* 0x000fe400078e002c */
[----:B------:R-:W2:Y:S01]  /*5230*/  LDSM.16.M88.4 R44, [R231+0xd800] ;  /* 0x00d80000e72c783b */ /* 0x000ea20000000200 */
[----:B------:R-:W-:Y:S01]  /*5240*/  IABS R40, R40 ;  /* 0x0000002800287213 */ /* 0x000fe20000000000 */
[----:B------:R-:W-:Y:S02]  /*5250*/  IMAD.IADD R41, R127, 0x1, -R92 ;  /* 0x000000017f297824 */ /* 0x000fe400078e0a5c */
[----:B------:R-:W-:Y:S01]  /*5260*/  I2F R93, R93 ;  /* 0x0000005d005d7306 */ /* 0x000fe20000201400 */
[----:B---3--:R-:W-:Y:S01]  /*5270*/  HMMA.16816.F32 R16, R24, R32, R16 ;  /* 0x000000201810723c */ /* 0x008fe20000001810 */
[----:B------:R-:W-:Y:S01]  /*5280*/  MOV R95, R40 ;  /* 0x00000028005f7202 */ /* 0x000fe20000000f00 */
[----:B-1----:R-:W-:Y:S01]  /*5290*/  LDSM.16.M88.4 R56, [R235+0x6800] ;  /* 0x00680000eb38783b */ /* 0x002fe20000000200 */
[----:B------:R-:W-:-:S04]  /*52a0*/  IABS R40, R41 ;  /* 0x0000002900287213 */ /* 0x000fc80000000000 */
[C---:B------:R-:W-:Y:S01]  /*52b0*/  IMAD.IADD R32, R127.reuse, 0x1, -R94 ;  /* 0x000000017f207824 */ /* 0x040fe200078e0a5e */
[C---:B----4-:R-:W-:Y:S01]  /*52c0*/  HMMA.16816.F32 R36, R24.reuse, R20, R36 ;  /* 0x000000141824723c */ /* 0x050fe20000001824 */
[C---:B------:R-:W-:Y:S01]  /*52d0*/  IMAD.IADD R33, R127.reuse, 0x1, -R96 ;  /* 0x000000017f217824 */ /* 0x040fe200078e0a60 */
[----:B------:R-:W-:Y:S01]  /*52e0*/  I2F R95, R95 ;  /* 0x0000005f005f7306 */ /* 0x000fe20000201400 */
[----:B------:R-:W-:Y:S01]  /*52f0*/  IMAD.MOV.U32 R97, RZ, RZ, R40 ;  /* 0x000000ffff617224 */ /* 0x000fe200078e0028 */
[----:B------:R-:W-:Y:S01]  /*5300*/  IABS R32, R32 ;  /* 0x0000002000207213 */ /* 0x000fe20000000000 */
[----:B------:R-:W1:Y:S02]  /*5310*/  LDSM.16.M88.4 R40, [R224+0x4000] ;  /* 0x00400000e028783b */ /* 0x000e640000000200 */
[C---:B------:R-:W-:Y:S01]  /*5320*/  IMAD.IADD R20, R127.reuse, 0x1, -R98 ;  /* 0x000000017f147824 */ /* 0x040fe200078e0a62 */
[C---:B------:R-:W-:Y:S01]  /*5330*/  HMMA.16816.F32 R28, R24.reuse, R34, R28 ;  /* 0x00000022181c723c */ /* 0x040fe2000000181c */
[----:B------:R-:W-:Y:S01]  /*5340*/  IMAD.MOV.U32 R99, RZ, RZ, R32 ;  /* 0x000000ffff637224 */ /* 0x000fe200078e0020 */
[----:B------:R-:W-:Y:S01]  /*5350*/  IABS R32, R33 ;  /* 0x0000002100207213 */ /* 0x000fe20000000000 */
[----:B------:R-:W-:Y:S01]  /*5360*/  IMAD.IADD R21, R127, 0x1, -R100 ;  /* 0x000000017f157824 */ /* 0x000fe200078e0a64 */
[----:B------:R-:W-:Y:S01]  /*5370*/  IABS R20, R20 ;  /* 0x0000001400147213 */ /* 0x000fe20000000000 */
[----:B------:R-:W-:Y:S02]  /*5380*/  I2F R97, R97 ;  /* 0x0000006100617306 */ /* 0x000fe40000201400 */
[----:B------:R-:W-:Y:S01]  /*5390*/  IMAD.MOV.U32 R101, RZ, RZ, R32 ;  /* 0x000000ffff657224 */ /* 0x000fe200078e0020 */
[----:B------:R-:W-:Y:S01]  /*53a0*/  HMMA.16816.F32 R52, R24, R22, R52 ;  /* 0x000000161834723c */ /* 0x000fe20000001834 */
[----:B------:R-:W-:Y:S01]  /*53b0*/  IMAD.MOV.U32 R103, RZ, RZ, R20 ;  /* 0x000000ffff677224 */ /* 0x000fe200078e0014 */
[----:B------:R-:W3:Y:S01]  /*53c0*/  LDSM.16.M88.4 R32, [R224+0x4800] ;  /* 0x00480000e020783b */ /* 0x000ee20000000200 */
[----:B------:R-:W-:-:S02]  /*53d0*/  IABS R20, R21 ;  /* 0x0000001500147213 */ /* 0x000fc40000000000 */
[----:B------:R-:W-:Y:S03]  /*53e0*/  I2F R99, R99 ;  /* 0x0000006300637306 */ /* 0x000fe60000201400 */
[----:B------:R-:W-:Y:S02]  /*53f0*/  IMAD.MOV.U32 R104, RZ, RZ, R20 ;  /* 0x000000ffff687224 */ /* 0x000fe400078e0014 */
[----:B------:R-:W4:Y:S01]  /*5400*/  LDSM.16.M88.4 R20, [R224+0x5000] ;  /* 0x00500000e014783b */ /* 0x000f220000000200 */
[C---:B--2---:R-:W-:Y:S02]  /*5410*/  HMMA.16816.F32 R48, R24.reuse, R44, R48 ;  /* 0x0000002c1830723c */ /* 0x044fe40000001830 */
[----:B------:R-:W-:Y:S05]  /*5420*/  I2F R101, R101 ;  /* 0x0000006500657306 */ /* 0x000fea0000201400 */
[C---:B------:R-:W-:Y:S01]  /*5430*/  IMAD.IADD R44, R127.reuse, 0x1, -R102 ;  /* 0x000000017f2c7824 */ /* 0x040fe200078e0a66 */
[----:B------:R-:W-:Y:S01]  /*5440*/  HMMA.16816.F32 R64, R24, R46, R64 ;  /* 0x0000002e1840723c */ /* 0x000fe20000001840 */
[----:B------:R-:W2:Y:S01]  /*5450*/  LDSM.16.M88.4 R24, [R237+0xe000] ;  /* 0x00e00000ed18783b */ /* 0x000ea20000000200 */
[----:B------:R-:W-:Y:S01]  /*5460*/  IMAD.IADD R45, R127, 0x1, -R105 ;  /* 0x000000017f2d7824 */ /* 0x000fe200078e0a69 */
[----:B------:R-:W-:Y:S01]  /*5470*/  I2F R104, R104 ;  /* 0x0000006800687306 */ /* 0x000fe20000201400 */
[----:B------:R-:W-:-:S04]  /*5480*/  IABS R44, R44 ;  /* 0x0000002c002c7213 */ /* 0x000fc80000000000 */
[----:B------:R-:W-:Y:S01]  /*5490*/  MOV R106, R44 ;  /* 0x0000002c006a7202 */ /* 0x000fe20000000f00 */
[C---:B-1----:R-:W-:Y:S01]  /*54a0*/  HMMA.16816.F32 R12, R68.reuse, R40, R12 ;  /* 0x00000028440c723c */ /* 0x042fe2000000180c */
[----:B------:R-:W-:Y:S01]  /*54b0*/  IABS R44, R45 ;  /* 0x0000002d002c7213 */ /* 0x000fe20000000000 */
[----:B------:R-:W-:Y:S05]  /*54c0*/  I2F R103, R103 ;  /* 0x0000006700677306 */ /* 0x000fea0000201400 */
[C---:B------:R-:W-:Y:S01]  /*54d0*/  IMAD.IADD R40, R127.reuse, 0x1, -R107 ;  /* 0x000000017f287824 */ /* 0x040fe200078e0a6b */
[----:B------:R-:W-:Y:S01]  /*54e0*/  HMMA.16816.F32 R8, R68, R42, R8 ;  /* 0x0000002a4408723c */ /* 0x000fe20000001808 */
[----:B------:R-:W-:Y:S01]  /*54f0*/  IMAD.IADD R41, R127, 0x1, -R109 ;  /* 0x000000017f297824 */ /* 0x000fe200078e0a6d */
[----:B------:R1:W-:Y:S02]  /*5500*/  I2F R108, R44 ;  /* 0x0000002c006c7306 */ /* 0x0003e40000201400 */
[----:B------:R-:W-:-:S04]  /*5510*/  IABS R40, R40 ;  /* 0x0000002800287213 */ /* 0x000fc80000000000 */
[C---:B---3--:R-:W-:Y:S01]  /*5520*/  HMMA.16816.F32 R16, R68.reuse, R32, R16 ;  /* 0x000000204410723c */ /* 0x048fe20000001810 */
[----:B------:R-:W-:Y:S01]  /*5530*/  IMAD.MOV.U32 R110, RZ, RZ, R40 ;  /* 0x000000ffff6e7224 */ /* 0x000fe200078e0028 */
[----:B------:R-:W-:Y:S01]  /*5540*/  IABS R40, R41 ;  /* 0x0000002900287213 */ /* 0x000fe20000000000 */
[----:B------:R-:W-:Y:S04]  /*5550*/  I2F R106, R106 ;  /* 0x0000006a006a7306 */ /* 0x000fe80000201400 */
[C---:B------:R-:W-:Y:S01]  /*5560*/  IMAD.IADD R32, R127.reuse, 0x1, -R111 ;  /* 0x000000017f207824 */ /* 0x040fe200078e0a6f */
[----:B----4-:R-:W-:Y:S01]  /*5570*/  HMMA.16816.F32 R36, R68, R20, R36 ;  /* 0x000000144424723c */ /* 0x010fe20000001824 */
[C---:B------:R-:W-:Y:S01]  /*5580*/  IMAD.IADD R33, R127.reuse, 0x1, -R112 ;  /* 0x000000017f217824 */ /* 0x040fe200078e0a70 */
[----:B------:R-:W-:Y:S01]  /*5590*/  IADD3 R127, R127, 0x8, RZ ;  /* 0x000000087f7f7810 */ /* 0x000fe20007ffe0ff */
[----:B-1----:R-:W1:Y:S01]  /*55a0*/  LDSM.16.M88.4 R44, [R236+0x6000] ;  /* 0x00600000ec2c783b */ /* 0x002e620000000200 */
[----:B------:R-:W-:Y:S01]  /*55b0*/  IABS R32, R32 ;  /* 0x0000002000207213 */ /* 0x000fe20000000000 */
[----:B------:R3:W-:Y:S02]  /*55c0*/  I2F R113, R40 ;  /* 0x0000002800717306 */ /* 0x0007e40000201400 */
[C---:B------:R-:W-:Y:S01]  /*55d0*/  IMAD.IADD R20, R127.reuse, 0x1, -R3 ;  /* 0x000000017f147824 */ /* 0x040fe200078e0a03 */
[----:B--2---:R-:W-:Y:S01]  /*55e0*/  HMMA.16816.F32 R12, R60, R24, R12 ;  /* 0x000000183c0c723c */ /* 0x004fe2000000180c */
[----:B------:R-:W-:-:S02]  /*55f0*/  IMAD.IADD R21, R127, 0x1, -R5 ;  /* 0x000000017f157824 */ /* 0x000fc400078e0a05 */
[----:B------:R-:W-:Y:S01]  /*5600*/  IMAD.MOV.U32 R114, RZ, RZ, R32 ;  /* 0x000000ffff727224 */ /* 0x000fe200078e0020 */
[----:B------:R-:W-:Y:S01]  /*5610*/  IABS R20, R20 ;  /* 0x0000001400147213 */ /* 0x000fe20000000000 */
[C---:B------:R-:W-:Y:S01]  /*5620*/  IMAD.IADD R120, R127.reuse, 0x1, -R92 ;  /* 0x000000017f787824 */ /* 0x040fe200078e0a5c */
[----:B------:R-:W-:Y:S01]  /*5630*/  IABS R32, R33 ;  /* 0x0000002100207213 */ /* 0x000fe20000000000 */
[C---:B------:R-:W-:Y:S01]  /*5640*/  IMAD.IADD R25, R127.reuse, 0x1, -R90 ;  /* 0x000000017f197824 */ /* 0x040fe200078e0a5a */
[C---:B------:R-:W-:Y:S01]  /*5650*/  HMMA.16816.F32 R48, R68.reuse, R84, R48 ;  /* 0x000000544430723c */ /* 0x040fe20000001830 */
[----:B------:R-:W-:Y:S01]  /*5660*/  IMAD.MOV.U32 R116, RZ, RZ, R20 ;  /* 0x000000ffff747224 */ /* 0x000fe200078e0014 */
[----:B------:R-:W-:Y:S01]  /*5670*/  IABS R20, R21 ;  /* 0x0000001500147213 */ /* 0x000fe20000000000 */
[C---:B------:R-:W-:Y:S01]  /*5680*/  IMAD.IADD R21, R127.reuse, 0x1, -R6 ;  /* 0x000000017f157824 */ /* 0x040fe200078e0a06 */
[----:B------:R2:W-:Y:S01]  /*5690*/  I2F R115, R32 ;  /* 0x0000002000737306 */ /* 0x0005e20000201400 */
[----:B---3--:R-:W3:Y:S01]  /*56a0*/  LDSM.16.M88.4 R40, [R237+0xe800] ;  /* 0x00e80000ed28783b */ /* 0x008ee20000000200 */
[----:B------:R-:W-:Y:S01]  /*56b0*/  IADD3 R24, -R88, R127, RZ ;  /* 0x0000007f58187210 */ /* 0x000fe20007ffe1ff */
[----:B------:R-:W-:Y:S01]  /*56c0*/  IMAD.MOV.U32 R117, RZ, RZ, R20 ;  /* 0x000000ffff757224 */ /* 0x000fe200078e0014 */
[----:B------:R-:W-:Y:S01]  /*56d0*/  IABS R20, R21 ;  /* 0x0000001500147213 */ /* 0x000fe20000000000 */
[C---:B------:R-:W-:Y:S01]  /*56e0*/  HMMA.16816.F32 R28, R68.reuse, R34, R28 ;  /* 0x00000022441c723c */ /* 0x040fe2000000181c */
[----:B------:R-:W-:Y:S01]  /*56f0*/  IABS R24, R24 ;  /* 0x0000001800187213 */ /* 0x000fe20000000000 */
[----:B------:R-:W-:Y:S01]  /*5700*/  IMAD.IADD R119, R127, 0x1, -R94 ;  /* 0x000000017f777824 */ /* 0x000fe200078e0a5e */
[----:B------:R-:W-:Y:S01]  /*5710*/  IABS R120, R120 ;  /* 0x0000007800787213 */ /* 0x000fe20000000000 */
[----:B------:R-:W-:Y:S01]  /*5720*/  IMAD.MOV.U32 R84, RZ, RZ, R20 ;  /* 0x000000ffff547224 */ /* 0x000fe200078e0014 */
[----:B------:R-:W-:Y:S01]  /*5730*/  I2F R116, R116 ;  /* 0x0000007400747306 */ /* 0x000fe20000201400 */
[----:B------:R-:W-:Y:S01]  /*5740*/  IMAD.MOV.U32 R85, RZ, RZ, R24 ;  /* 0x000000ffff557224 */ /* 0x000fe200078e0018 */
[----:B------:R-:W-:Y:S01]  /*5750*/  IABS R24, R25 ;  /* 0x0000001900187213 */ /* 0x000fe20000000000 */
[----:B------:R-:W-:Y:S01]  /*5760*/  HMMA.16816.F32 R52, R68, R22, R52 ;  /* 0x000000164434723c */ /* 0x000fe20000001834 */
[----:B------:R-:W-:Y:S01]  /*5770*/  LDSM.16.M88.4 R20, [R231+0xe000] ;  /* 0x00e00000e714783b */ /* 0x000fe20000000200 */
[----:B------:R-:W-:-:S03]  /*5780*/  IABS R119, R119 ;  /* 0x0000007700777213 */ /* 0x000fc60000000000 */
[----:B--2---:R-:W2:Y:S01]  /*5790*/  LDSM.16.M88.4 R32, [R234+0x6000] ;  /* 0x00600000ea20783b */ /* 0x004ea20000000200 */
[----:B------:R4:W-:Y:S02]  /*57a0*/  I2F R118, R24 ;  /* 0x0000001800767306 */ /* 0x0009e40000201400 */
[----:B------:R-:W-:Y:S06]  /*57b0*/  HMMA.16816.F32 R8, R60, R26, R8 ;  /* 0x0000001a3c08723c */ /* 0x000fec0000001808 */
[----:B------:R-:W-:Y:S02]  /*57c0*/  I2F R120, R120 ;  /* 0x0000007800787306 */ /* 0x000fe40000201400 */
[----:B-1----:R-:W-:Y:S01]  /*57d0*/  HMMA.16816.F32 R12, R44, R76, R12 ;  /* 0x0000004c2c0c723c */ /* 0x002fe2000000180c */
[----:B----4-:R-:W1:Y:S05]  /*57e0*/  LDSM.16.M88.4 R24, [R233+0x6000] ;  /* 0x00600000e918783b */ /* 0x010e6a0000000200 */
[----:B------:R-:W-:Y:S02]  /*57f0*/  I2F R84, R84 ;  /* 0x0000005400547306 */ /* 0x000fe40000201400 */
[C---:B------:R-:W-:Y:S06]  /*5800*/  HMMA.16816.F32 R36, R60.reuse, R80, R36 ;  /* 0x000000503c24723c */ /* 0x040fec0000001824 */
[----:B------:R-:W-:Y:S02]  /*5810*/  I2F R117, R117 ;  /* 0x0000007500757306 */ /* 0x000fe40000201400 */
[----:B---3--:R-:W-:Y:S07]  /*5820*/  HMMA.16816.F32 R16, R60, R40, R16 ;  /* 0x000000283c10723c */ /* 0x008fee0000001810 */
[C---:B------:R-:W-:Y:S01]  /*5830*/  IMAD.IADD R40, R127.reuse, 0x1, -R96 ;  /* 0x000000017f287824 */ /* 0x040fe200078e0a60 */
[----:B------:R-:W-:Y:S01]  /*5840*/  HMMA.16816.F32 R8, R44, R78, R8 ;  /* 0x0000004e2c08723c */ /* 0x000fe20000001808 */
[----:B------:R-:W-:Y:S01]  /*5850*/  IMAD.IADD R41, R127, 0x1, -R98 ;  /* 0x000000017f297824 */ /* 0x000fe200078e0a62 */
[----:B------:R-:W3:Y:S01]  /*5860*/  LDSM.16.M88.4 R76, [R231+0xe800] ;  /* 0x00e80000e74c783b */ /* 0x000ee20000000200 */
[----:B------:R-:W-:Y:S01]  /*5870*/  I2F R85, R85 ;  /* 0x0000005500557306 */ /* 0x000fe20000201400 */
[----:B------:R-:W-:-:S04]  /*5880*/  IABS R40, R40 ;  /* 0x0000002800287213 */ /* 0x000fc80000000000 */
[----:B--2---:R-:W-:Y:S01]  /*5890*/  HMMA.16816.F32 R12, R32, R20, R12 ;  /* 0x00000014200c723c */ /* 0x004fe2000000180c */
[----:B------:R-:W-:Y:S01]  /*58a0*/  IMAD.MOV.U32 R121, RZ, RZ, R40 ;  /* 0x000000ffff797224 */ /* 0x000fe200078e0028 */
[----:B------:R-:W-:Y:S01]  /*58b0*/  IABS R40, R41 ;  /* 0x0000002900287213 */ /* 0x000fe20000000000 */
[----:B------:R-:W-:Y:S04]  /*58c0*/  I2F R119, R119 ;  /* 0x0000007700777306 */ /* 0x000fe80000201400 */
[C---:B------:R-:W-:Y:S01]  /*58d0*/  IMAD.IADD R20, R127.reuse, 0x1, -R100 ;  /* 0x000000017f147824 */ /* 0x040fe200078e0a64 */
[----:B------:R-:W-:Y:S01]  /*58e0*/  HMMA.16816.F32 R28, R60, R42, R28 ;  /* 0x0000002a3c1c723c */ /* 0x000fe2000000181c */
[----:B------:R-:W-:Y:S02]  /*58f0*/  IMAD.IADD R21, R127, 0x1, -R102 ;  /* 0x000000017f157824 */ /* 0x000fe400078e0a66 */
[----:B------:R2:W-:Y:S01]  /*5900*/  I2F R122, R40 ;  /* 0x00000028007a7306 */ /* 0x0005e20000201400 */
[----:B------:R-:W-:-:S04]  /*5910*/  IABS R20, R20 ;  /* 0x0000001400147213 */ /* 0x000fc80000000000 */
[----:B------:R-:W-:Y:S01]  /*5920*/  HMMA.16816.F32 R16, R44, R56, R16 ;  /* 0x000000382c10723c */ /* 0x000fe20000001810 */
[----:B------:R-:W-:Y:S01]  /*5930*/  IMAD.MOV.U32 R123, RZ, RZ, R20 ;  /* 0x000000ffff7b7224 */ /* 0x000fe200078e0014 */
[----:B------:R-:W-:Y:S01]  /*5940*/  IABS R20, R21 ;  /* 0x0000001500147213 */ /* 0x000fe20000000000 */
[----:B------:R-:W-:Y:S01]  /*5950*/  I2F R121, R121 ;  /* 0x0000007900797306 */ /* 0x000fe20000201400 */
[----:B------:R-:W-:-:S03]  /*5960*/  IADD3 R21, -R105, R127, RZ ;  /* 0x0000007f69157210 */ /* 0x000fc60007ffe1ff */
[----:B------:R-:W-:Y:S01]  /*5970*/  IMAD.MOV.U32 R124, RZ, RZ, R20 ;  /* 0x000000ffff7c7224 */ /* 0x000fe200078e0014 */
[----:B------:R-:W-:Y:S01]  /*5980*/  IABS R20, R21 ;  /* 0x0000001500147213 */ /* 0x000fe20000000000 */
[C---:B------:R-:W-:Y:S01]  /*5990*/  IMAD.IADD R21, R127.reuse, 0x1, -R107 ;  /* 0x000000017f157824 */ /* 0x040fe200078e0a6b */
[----:B------:R-:W-:Y:S01]  /*59a0*/  HMMA.16816.F32 R8, R32, R22, R8 ;  /* 0x000000162008723c */ /* 0x000fe20000001808 */
[----:B--2---:R-:W2:Y:S01]  /*59b0*/  LDSM.16.M88.4 R40, [R235+0x7000] ;  /* 0x00700000eb28783b */ /* 0x004ea20000000200 */
[C---:B------:R-:W-:Y:S01]  /*59c0*/  IMAD.IADD R56, R127.reuse, 0x1, -R111 ;  /* 0x000000017f387824 */ /* 0x040fe200078e0a6f */
[----:B------:R-:W-:Y:S01]  /*59d0*/  I2F R123, R123 ;  /* 0x0000007b007b7306 */ /* 0x000fe20000201400 */
[----:B------:R-:W-:Y:S01]  /*59e0*/  IMAD.MOV.U32 R125, RZ, RZ, R20 ;  /* 0x000000ffff7d7224 */ /* 0x000fe200078e0014 */
[----:B------:R-:W-:Y:S01]  /*59f0*/  IABS R20, R21 ;  /* 0x0000001500147213 */ /* 0x000fe20000000000 */
[C---:B------:R-:W-:Y:S01]  /*5a00*/  IMAD.IADD R21, R127.reuse, 0x1, -R109 ;  /* 0x000000017f157824 */ /* 0x040fe200078e0a6d */
[----:B------:R-:W-:Y:S01]  /*5a10*/  IABS R56, R56 ;  /* 0x0000003800387213 */ /* 0x000fe20000000000 */
[----:B-1----:R-:W-:Y:S02]  /*5a20*/  HMMA.16816.F32 R12, R24, R72, R12 ;  /* 0x00000048180c723c */ /* 0x002fe4000000180c */
[----:B------:R-:W-:Y:S01]  /*5a30*/  IMAD.MOV.U32 R126, RZ, RZ, R20 ;  /* 0x000000ffff7e7224 */ /* 0x000fe200078e0014 */
[----:B------:R-:W-:Y:S01]  /*5a40*/  IABS R20, R21 ;  /* 0x0000001500147213 */ /* 0x000fe20000000000 */
[----:B------:R-:W-:Y:S01]  /*5a50*/  IMAD.MOV.U32 R81, RZ, RZ, R56 ;  /* 0x000000ffff517224 */ /* 0x000fe200078e0038 */
[----:B------:R-:W-:Y:S02]  /*5a60*/  I2F R110, R110 ;  /* 0x0000006e006e7306 */ /* 0x000fe40000201400 */
[----:B------:R-:W-:Y:S01]  /*5a70*/  IMAD.IADD R72, R127, 0x1, -R112 ;  /* 0x000000017f487824 */ /* 0x000fe200078e0a70 */
[----:B------:R-:W-:Y:S01]  /*5a80*/  HMMA.16816.F32 R28, R44, R58, R28 ;  /* 0x0000003a2c1c723c */ /* 0x000fe2000000181c */
[----:B------:R-:W1:Y:S01]  /*5a90*/  LDSM.16.M88.4 R56, [R237+0xf800] ;  /* 0x00f80000ed38783b */ /* 0x000e620000000200 */
[----:B------:R-:W-:-:S02]  /*5aa0*/  IMAD.MOV.U32 R80, RZ, RZ, R20 ;  /* 0x000000ffff507224 */ /* 0x000fc400078e0014 */
[----:B------:R-:W-:Y:S01]  /*5ab0*/  IABS R72, R72 ;  /* 0x0000004800487213 */ /* 0x000fe20000000000 */
[----:B------:R-:W4:Y:S01]  /*5ac0*/  LDSM.16.M88.4 R20, [R224+0x6800] ;  /* 0x00680000e014783b */ /* 0x000f220000000200 */
[----:B------:R-:W-:Y:S02]  /*5ad0*/  I2F R114, R114 ;  /* 0x0000007200727306 */ /* 0x000fe40000201400 */
[----:B------:R-:W-:Y:S06]  /*5ae0*/  HMMA.16816.F32 R64, R68, R86, R64 ;  /* 0x000000564440723c */ /* 0x000fec0000001840 */
[----:B------:R5:W-:Y:S02]  /*5af0*/  I2F R127, R72 ;  /* 0x00000048007f7306 */ /* 0x000be40000201400 */
[----:B---3--:R-:W-:Y:S01]  /*5b00*/  HMMA.16816.F32 R16, R32, R76, R16 ;  /* 0x0000004c2010723c */ /* 0x008fe20000001810 */
[----:B------:R-:W-:-:S02]  /*5b10*/  FMUL.FTZ R12, R12, c[0x0][0x2ec] ;  /* 0x0000bb000c0c7a20 */ /* 0x000fc40000410000 */
[----:B------:R-:W-:Y:S02]  /*5b20*/  FMUL.FTZ R13, R13, c[0x0][0x2ec] ;  /* 0x0000bb000d0d7a20 */ /* 0x000fe40000410000 */
[----:B------:R-:W-:Y:S01]  /*5b30*/  FMUL.FTZ R14, R14, c[0x0][0x2ec] ;  /* 0x0000bb000e0e7a20 */ /* 0x000fe20000410000 */
[----:B------:R-:W3:Y:S02]  /*5b40*/  MUFU.TANH R128, R12 ;  /* 0x0000000c00807308 */ /* 0x000ee40000002400 */
[----:B------:R-:W-:Y:S01]  /*5b50*/  HMMA.16816.F32 R8, R24, R74, R8 ;  /* 0x0000004a1808723c */ /* 0x000fe20000001808 */
[----:B-----5:R-:W5:Y:S05]  /*5b60*/  LDSM.16.M88.4 R72, [R231+0xf000] ;  /* 0x00f00000e748783b */ /* 0x020f6a0000000200 */
[----:B------:R-:W-:Y:S02]  /*5b70*/  I2F R124, R124 ;  /* 0x0000007c007c7306 */ /* 0x000fe40000201400 */
[----:B------:R-:W-:Y:S01]  /*5b80*/  HMMA.16816.F32 R52, R60, R82, R52 ;  /* 0x000000523c34723c */ /* 0x000fe20000001834 */
[----:B---3--:R-:W-:-:S05]  /*5b90*/  FFMA.FTZ R3, R7, -UR4, R128 ;  /* 0x8000000407037c23 */ /* 0x008fca0008010080 */
[----:B------:R-:W-:Y:S02]  /*5ba0*/  MUFU.TANH R82, R13 ;  /* 0x0000000d00527308 */ /* 0x000fe40000002400 */
[----:B--2---:R-:W-:Y:S01]  /*5bb0*/  HMMA.16816.F32 R36, R44, R40, R36 ;  /* 0x000000282c24723c */ /* 0x004fe20000001824 */
[----:B------:R-:W-:-:S05]  /*5bc0*/  FSEL R3, R3, -INF , !P2 ;  /* 0xff80000003037808 */ /* 0x000fca0005000000 */
[----:B------:R2:W3:Y:S01]  /*5bd0*/  MUFU.TANH R40, R14 ;  /* 0x0000000e00287308 */ /* 0x0004e20000002400 */
[----:B------:R-:W-:Y:S01]  /*5be0*/  FMUL.FTZ R41, R15, c[0x0][0x2ec] ;  /* 0x0000bb000f297a20 */ /* 0x000fe20000410000 */
[C---:B-1----:R-:W-:Y:S01]  /*5bf0*/  HMMA.16816.F32 R48, R60.reuse, R56, R48 ;  /* 0x000000383c30723c */ /* 0x042fe20000001830 */
[----:B------:R-:W-:Y:S02]  /*5c00*/  FMUL.FTZ R8, R8, c[0x0][0x2ec] ;  /* 0x0000bb0008087a20 */ /* 0x000fe40000410000 */
[----:B------:R-:W-:Y:S02]  /*5c10*/  FMUL.FTZ R9, R9, c[0x0][0x2ec] ;  /* 0x0000bb0009097a20 */ /* 0x000fe40000410000 */
[----:B------:R-:W-:Y:S01]  /*5c20*/  FMUL.FTZ R10, R10, c[0x0][0x2ec] ;  /* 0x0000bb000a0a7a20 */ /* 0x000fe20000410000 */
[----:B------:R-:W-:Y:S01]  /*5c30*/  MUFU.TANH R41, R41 ;  /* 0x0000002900297308 */ /* 0x000fe20000002400 */
[----:B------:R-:W-:Y:S01]  /*5c40*/  FMUL.FTZ R11, R11, c[0x0][0x2ec] ;  /* 0x0000bb000b0b7a20 */ /* 0x000fe20000410000 */
[----:B------:R-:W-:Y:S01]  /*5c50*/  HMMA.16816.F32 R64, R60, R58, R64 ;  /* 0x0000003a3c40723c */ /* 0x000fe20000001840 */
[----:B--2---:R-:W1:Y:S05]  /*5c60*/  LDSM.16.M88.4 R12, [R235+0x7800] ;  /* 0x00780000eb0c783b */ /* 0x004e6a0000000200 */
[----:B------:R-:W-:Y:S02]  /*5c70*/  I2F R125, R125 ;  /* 0x0000007d007d7306 */ /* 0x000fe40000201400 */
[----:B----4-:R-:W-:Y:S01]  /*5c80*/  HMMA.16816.F32 R16, R24, R20, R16 ;  /* 0x000000141810723c */ /* 0x010fe20000001810 */
[----:B---3--:R-:W-:-:S05]  /*5c90*/  FFMA.FTZ R7, R116, -UR4, R40 ;  /* 0x8000000474077c23 */ /* 0x008fca0008010028 */
[----:B------:R-:W-:Y:S01]  /*5ca0*/  FSEL R7, R7, -INF , !P2 ;  /* 0xff80000007077808 */ /* 0x000fe20005000000 */
[----:B------:R-:W2:Y:S01]  /*5cb0*/  MUFU.TANH R20, R8 ;  /* 0x0000000800147308 */ /* 0x000ea20000002400 */
[----:B------:R-:W-:Y:S01]  /*5cc0*/  HMMA.16816.F32 R28, R32, R78, R28 ;  /* 0x0000004e201c723c */ /* 0x000fe2000000181c */
[----:B------:R-:W3:Y:S01]  /*5cd0*/  LDSM.16.M88.4 R76, [R224+0x7000] ;  /* 0x00700000e04c783b */ /* 0x000ee20000000200 */
[----:B------:R-:W-:-:S05]  /*5ce0*/  ISETP.GE.AND P2, PT, R96, UR10, PT ;  /* 0x0000000a60007c0c */ /* 0x000fca000bf46270 */
[----:B------:R-:W4:Y:S01]  /*5cf0*/  MUFU.TANH R21, R9 ;  /* 0x0000000900157308 */ /* 0x000f220000002400 */
[----:B------:R-:W-:Y:S07]  /*5d00*/  HMMA.16816.F32 R52, R44, R42, R52 ;  /* 0x0000002a2c34723c */ /* 0x000fee0000001834 */
[----:B------:R-:W-:Y:S01]  /*5d10*/  MUFU.TANH R42, R10 ;  /* 0x0000000a002a7308 */ /* 0x000fe20000002400 */
[----:B------:R-:W-:Y:S01]  /*5d20*/  FMUL.FTZ R16, R16, c[0x0][0x2ec] ;  /* 0x0000bb0010107a20 */ /* 0x000fe20000410000 */
[----:B-----5:R-:W-:Y:S01]  /*5d30*/  HMMA.16816.F32 R36, R32, R72, R36 ;  /* 0x000000482024723c */ /* 0x020fe20000001824 */
[----:B------:R-:W-:-:S02]  /*5d40*/  FMUL.FTZ R17, R17, c[0x0][0x2ec] ;  /* 0x0000bb0011117a20 */ /* 0x000fc40000410000 */
[----:B--2---:R-:W-:-:S03]  /*5d50*/  FFMA.FTZ R20, R91, -UR4, R20 ;  /* 0x800000045b147c23 */ /* 0x004fc60008010014 */
[----:B------:R2:W-:Y:S01]  /*5d60*/  MUFU.TANH R43, R11 ;  /* 0x0000000b002b7308 */ /* 0x0005e20000002400 */
[----:B----4-:R-:W-:Y:S01]  /*5d70*/  FFMA.FTZ R21, R93, -UR4, R21 ;  /* 0x800000045d157c23 */ /* 0x010fe20008010015 */
[----:B------:R-:W-:Y:S01]  /*5d80*/  HMMA.16816.F32 R28, R24, R22, R28 ;  /* 0x00000016181c723c */ /* 0x000fe2000000181c */
[----:B------:R-:W-:-:S03]  /*5d90*/  FSEL R20, R20, -INF , !P0 ;  /* 0xff80000014147808 */ /* 0x000fc60004000000 */
[----:B------:R-:W-:Y:S02]  /*5da0*/  FSEL R21, R21, -INF , !P6 ;  /* 0xff80000015157808 */ /* 0x000fe40007000000 */
[----:B------:R-:W4:Y:S02]  /*5db0*/  MUFU.TANH R22, R16 ;  /* 0x0000001000167308 */ /* 0x000f240000002400 */
[C---:B-1----:R-:W-:Y:S01]  /*5dc0*/  HMMA.16816.F32 R48, R44.reuse, R12, R48 ;  /* 0x0000000c2c30723c */ /* 0x042fe20000001830 */
[----:B--2---:R-:W1:Y:S05]  /*5dd0*/  LDSM.16.M88.4 R8, [R231+0xf800] ;  /* 0x00f80000e708783b */ /* 0x004e6a0000000200 */
[----:B------:R2:W5:Y:S02]  /*5de0*/  MUFU.TANH R23, R17 ;  /* 0x0000001100177308 */ /* 0x0005640000002400 */
[----:B------:R-:W-:Y:S01]  /*5df0*/  HMMA.16816.F32 R64, R44, R14, R64 ;  /* 0x0000000e2c40723c */ /* 0x000fe20000001840 */
[----:B------:R-:W-:-:S02]  /*5e00*/  FMUL.FTZ R12, R18, c[0x0][0x2ec] ;  /* 0x0000bb00120c7a20 */ /* 0x000fc40000410000 */
[----:B------:R-:W-:Y:S02]  /*5e10*/  FMUL.FTZ R13, R19, c[0x0][0x2ec] ;  /* 0x0000bb00130d7a20 */ /* 0x000fe40000410000 */
[----:B----4-:R-:W-:Y:S02]  /*5e20*/  FFMA.FTZ R5, R95, -UR4, R22 ;  /* 0x800000045f057c23 */ /* 0x010fe40008010016 */
[----:B------:R-:W4:Y:S01]  /*5e30*/  MUFU.TANH R12, R12 ;  /* 0x0000000c000c7308 */ /* 0x000f220000002400 */
[----:B------:R-:W-:Y:S01]  /*5e40*/  HMMA.16816.F32 R52, R32, R74, R52 ;  /* 0x0000004a2034723c */ /* 0x000fe20000001834 */
[----:B------:R-:W-:Y:S02]  /*5e50*/  FMUL.FTZ R28, R28, c[0x0][0x2ec] ;  /* 0x0000bb001c1c7a20 */ /* 0x000fe40000410000 */
[----:B------:R-:W-:Y:S01]  /*5e60*/  FMUL.FTZ R29, R29, c[0x0][0x2ec] ;  /* 0x0000bb001d1d7a20 */ /* 0x000fe20000410000 */
[----:B------:R-:W-:Y:S01]  /*5e70*/  FSEL R5, R5, -INF , !P5 ;  /* 0xff80000005057808 */ /* 0x000fe20006800000 */
[----:B------:R-:W-:Y:S01]  /*5e80*/  FMUL.FTZ R30, R30, c[0x0][0x2ec] ;  /* 0x0000bb001e1e7a20 */ /* 0x000fe20000410000 */
[----:B--2---:R-:W2:Y:S02]  /*5e90*/  LDSM.16.M88.4 R16, [R224+0x7800] ;  /* 0x00780000e010783b */ /* 0x004ea40000000200 */
[----:B---3--:R-:W-:Y:S01]  /*5ea0*/  HMMA.16816.F32 R36, R24, R76, R36 ;  /* 0x0000004c1824723c */ /* 0x008fe20000001824 */
[----:B------:R-:W3:Y:S01]  /*5eb0*/  MUFU.TANH R13, R13 ;  /* 0x0000000d000d7308 */ /* 0x000ee20000002400 */
[----:B-----5:R-:W-:Y:S01]  /*5ec0*/  FFMA.FTZ R6, R97, -UR4, R23 ;  /* 0x8000000461067c23 */ /* 0x020fe20008010017 */
[----:B------:R-:W-:-:S04]  /*5ed0*/  DEPBAR.LE SB0, 0x0 ;  /* 0x000080000000791a */ /* 0x000fc80000000000 */
[----:B------:R-:W-:Y:S02]  /*5ee0*/  FSEL R6, R6, -INF , !P4 ;  /* 0xff80000006067808 */ /* 0x000fe40006000000 */
[----:B------:R-:W5:Y:S07]  /*5ef0*/  MUFU.TANH R28, R28 ;  /* 0x0000001c001c7308 */ /* 0x000f6e0000002400 */
[----:B------:R-:W-:Y:S01]  /*5f00*/  HMMA.16816.F32 R52, R24, R78, R52 ;  /* 0x0000004e1834723c */ /* 0x000fe20000001834 */
[----:B------:R-:W2:Y:S07]  /*5f10*/  MUFU.TANH R29, R29 ;  /* 0x0000001d001d7308 */ /* 0x000eae0000002400 */
[----:B-1----:R-:W-:Y:S01]  /*5f20*/  HMMA.16816.F32 R48, R32, R8, R48 ;  /* 0x000000082030723c */ /* 0x002fe20000001830 */
[----:B------:R-:W-:Y:S01]  /*5f30*/  FMUL.FTZ R14, R37, c[0x0][0x2ec] ;  /* 0x0000bb00250e7a20 */ /* 0x000fe20000410000 */
[----:B------:R-:W-:Y:S01]  /*5f40*/  MUFU.TANH R30, R30 ;  /* 0x0000001e001e7308 */ /* 0x000fe20000002400 */
[----:B------:R-:W-:-:S04]  /*5f50*/  FMUL.FTZ R15, R39, c[0x0][0x2ec] ;  /* 0x0000bb00270f7a20 */ /* 0x000fc80000410000 */
[----:B------:R-:W-:Y:S01]  /*5f60*/  FMUL.FTZ R8, R31, c[0x0][0x2ec] ;  /* 0x0000bb001f087a20 */ /* 0x000fe20000410000 */
[----:B------:R-:W-:Y:S01]  /*5f70*/  HMMA.16816.F32 R64, R32, R10, R64 ;  /* 0x0000000a2040723c */ /* 0x000fe20000001840 */
[----:B------:R-:W-:Y:S01]  /*5f80*/  FMUL.FTZ R31, R36, c[0x0][0x2ec] ;  /* 0x0000bb00241f7a20 */ /* 0x000fe20000410000 */
[----:B------:R-:W1:Y:S01]  /*5f90*/  MUFU.TANH R14, R14 ;  /* 0x0000000e000e7308 */ /* 0x000e620000002400 */
[----:B------:R-:W-:-:S04]  /*5fa0*/  FMUL.FTZ R36, R38, c[0x0][0x2ec] ;  /* 0x0000bb0026247a20 */ /* 0x000fc80000410000 */
[----:B----4-:R-:W-:Y:S02]  /*5fb0*/  FFMA.FTZ R11, R118, -UR4, R12 ;  /* 0x80000004760b7c23 */ /* 0x010fe4000801000c */
[----:B---3--:R-:W-:Y:S01]  /*5fc0*/  FFMA.FTZ R10, R120, -UR4, R13 ;  /* 0x80000004780a7c23 */ /* 0x008fe2000801000d */
[----:B------:R-:W3:Y:S01]  /*5fd0*/  MUFU.TANH R15, R15 ;  /* 0x0000000f000f7308 */ /* 0x000ee20000002400 */
[----:B-----5:R-:W-:Y:S01]  /*5fe0*/  FFMA.FTZ R12, R99, -UR4, R28 ;  /* 0x80000004630c7c23 */ /* 0x020fe2000801001c */
[----:B------:R-:W-:Y:S01]  /*5ff0*/  FSEL R11, R11, -INF , !P5 ;  /* 0xff8000000b0b7808 */ /* 0x000fe20006800000 */
[----:B--2---:R-:W-:Y:S01]  /*6000*/  FFMA.FTZ R13, R101, -UR4, R29 ;  /* 0x80000004650d7c23 */ /* 0x004fe2000801001d */
[----:B------:R-:W-:Y:S01]  /*6010*/  FSEL R10, R10, -INF , !P4 ;  /* 0xff8000000a0a7808 */ /* 0x000fe20006000000 */
[----:B------:R-:W-:Y:S01]  /*6020*/  FMUL.FTZ R32, R53, c[0x0][0x2ec] ;  /* 0x0000bb0035207a20 */ /* 0x000fe20000410000 */
[C---:B------:R-:W-:Y:S01]  /*6030*/  HMMA.16816.F32 R48, R24.reuse, R16, R48 ;  /* 0x000000101830723c */ /* 0x040fe20000001830 */
[----:B------:R-:W-:Y:S01]  /*6040*/  FMUL.FTZ R33, R54, c[0x0][0x2ec] ;  /* 0x0000bb0036217a20 */ /* 0x000fe20000410000 */
[----:B------:R-:W2:Y:S01]  /*6050*/  MUFU.TANH R8, R8 ;  /* 0x0000000800087308 */ /* 0x000ea20000002400 */
[----:B------:R-:W-:Y:S01]  /*6060*/  FMUL.FTZ R34, R55, c[0x0][0x2ec] ;  /* 0x0000bb0037227a20 */ /* 0x000fe20000410000 */
[----:B------:R-:W-:Y:S01]  /*6070*/  FSEL R12, R12, -INF , !P3 ;  /* 0xff8000000c0c7808 */ /* 0x000fe20005800000 */
[----:B-1----:R-:W-:Y:S01]  /*6080*/  FFMA.FTZ R14, R104, -UR4, R14 ;  /* 0x80000004680e7c23 */ /* 0x002fe2000801000e */
[----:B------:R-:W-:Y:S01]  /*6090*/  FSEL R13, R13, -INF , !P2 ;  /* 0xff8000000d0d7808 */ /* 0x000fe20005000000 */
[----:B------:R-:W-:Y:S01]  /*60a0*/  FMUL.FTZ R16, R52, c[0x0][0x2ec] ;  /* 0x0000bb0034107a20 */ /* 0x000fe20000410000 */
[----:B------:R-:W-:Y:S01]  /*60b0*/  HMMA.16816.F32 R64, R24, R18, R64 ;  /* 0x000000121840723c */ /* 0x000fe20000001840 */
[----:B------:R-:W-:Y:S01]  /*60c0*/  FFMA.FTZ R17, R85, -UR4, R43 ;  /* 0x8000000455117c23 */ /* 0x000fe2000801002b */
[----:B------:R-:W1:Y:S01]  /*60d0*/  MUFU.TANH R31, R31 ;  /* 0x0000001f001f7308 */ /* 0x000e620000002400 */
[----:B---3--:R-:W-:Y:S01]  /*60e0*/  FFMA.FTZ R15, R123, -UR4, R15 ;  /* 0x800000047b0f7c23 */ /* 0x008fe2000801000f */
[----:B------:R-:W-:Y:S01]  /*60f0*/  ISETP.GE.AND P5, PT, R105, UR10, PT ;  /* 0x0000000a69007c0c */ /* 0x000fe2000bfa6270 */
[----:B------:R-:W-:Y:S01]  /*6100*/  FFMA.FTZ R9, R119, -UR4, R30 ;  /* 0x8000000477097c23 */ /* 0x000fe2000801001e */
[----:B------:R-:W-:Y:S01]  /*6110*/  FSEL R17, R17, -INF , !P6 ;  /* 0xff80000011117808 */ /* 0x000fe20007000000 */
[----:B------:R-:W-:Y:S01]  /*6120*/  FFMA.FTZ R18, R84, -UR4, R42 ;  /* 0x8000000454127c23 */ /* 0x000fe2000801002a */
[----:B------:R-:W-:Y:S01]  /*6130*/  ISETP.GE.AND P6, PT, R102, UR10, PT ;  /* 0x0000000a66007c0c */ /* 0x000fe2000bfc6270 */
[----:B------:R-:W-:Y:S01]  /*6140*/  FFMA.FTZ R24, R89, -UR4, R82 ;  /* 0x8000000459187c23 */ /* 0x000fe20008010052 */
[----:B------:R-:W3:Y:S01]  /*6150*/  MUFU.TANH R36, R36 ;  /* 0x0000002400247308 */ /* 0x000ee20000002400 */
[----:B------:R-:W-:Y:S01]  /*6160*/  FFMA.FTZ R19, R117, -UR4, R41 ;  /* 0x8000000475137c23 */ /* 0x000fe20008010029 */
[----:B------:R-:W-:Y:S01]  /*6170*/  FSEL R18, R18, -INF , !P0 ;  /* 0xff80000012127808 */ /* 0x000fe20004000000 */
[----:B--2---:R-:W-:Y:S01]  /*6180*/  FFMA.FTZ R8, R121, -UR4, R8 ;  /* 0x8000000479087c23 */ /* 0x004fe20008010008 */
[----:B------:R-:W-:-:S02]  /*6190*/  ISETP.GE.AND P0, PT, R100, UR10, PT ;  /* 0x0000000a64007c0c */ /* 0x000fc4000bf06270 */
[----:B------:R-:W-:Y:S01]  /*61a0*/  FMUL.FTZ R35, R48, c[0x0][0x2ec] ;  /* 0x0000bb0030237a20 */ /* 0x000fe20000410000 */
[----:B------:R-:W-:Y:S01]  /*61b0*/  FSEL R24, R24, -INF , !P1 ;  /* 0xff80000018187808 */ /* 0x000fe20004800000 */
[----:B------:R-:W-:Y:S01]  /*61c0*/  FMUL.FTZ R25, R49, c[0x0][0x2ec] ;  /* 0x0000bb0031197a20 */ /* 0x000fe20000410000 */
[----:B------:R-:W-:Y:S01]  /*61d0*/  I2F R126, R126 ;  /* 0x0000007e007e7306 */ /* 0x000fe20000201400 */
[----:B------:R-:W-:Y:S01]  /*61e0*/  FMUL.FTZ R26, R50, c[0x0][0x2ec] ;  /* 0x0000bb00321a7a20 */ /* 0x000fe20000410000 */
[----:B------:R-:W-:Y:S01]  /*61f0*/  FSEL R190, R14, -INF , !P0 ;  /* 0xff8000000ebe7808 */ /* 0x000fe20004000000 */
[----:B------:R-:W-:Y:S01]  /*6200*/  FMUL.FTZ R51, R51, c[0x0][0x2ec] ;  /* 0x0000bb0033337a20 */ /* 0x000fe20000410000 */
[----:B------:R-:W-:Y:S01]  /*6210*/  FSEL R194, R15, -INF , !P0 ;  /* 0xff8000000fc27808 */ /* 0x000fe20004000000 */
[----:B------:R-:W-:Y:S01]  /*6220*/  FMUL.FTZ R27, R65, c[0x0][0x2ec] ;  /* 0x0000bb00411b7a20 */ /* 0x000fe20000410000 */
[----:B------:R-:W-:Y:S01]  /*6230*/  PLOP3.LUT P0, PT, PT, PT, UP0, 0x80, 0x0 ;  /* 0x000000000000781c */ /* 0x000fe20003f0f008 */
[----:B------:R-:W-:Y:S01]  /*6240*/  FMUL.FTZ R28, R66, c[0x0][0x2ec] ;  /* 0x0000bb00421c7a20 */ /* 0x000fe20000410000 */
[----:B------:R-:W-:Y:S01]  /*6250*/  I2F R80, R80 ;  /* 0x0000005000507306 */ /* 0x000fe20000201400 */
[----:B------:R-:W-:Y:S01]  /*6260*/  FMUL.FTZ R29, R67, c[0x0][0x2ec] ;  /* 0x0000bb00431d7a20 */ /* 0x000fe20000410000 */
[----:B------:R-:W-:Y:S01]  /*6270*/  FSEL R19, R19, -INF , !P1 ;  /* 0xff80000013137808 */ /* 0x000fe20004800000 */
[----:B------:R-:W-:Y:S01]  /*6280*/  FMUL.FTZ R64, R64, c[0x0][0x2ec] ;  /* 0x0000bb0040407a20 */ /* 0x000fe20000410000 */
[----:B------:R-:W-:Y:S01]  /*6290*/  ISETP.GE.AND P1, PT, R98, UR10, PT ;  /* 0x0000000a62007c0c */ /* 0x000fe2000bf26270 */
[----:B-1----:R-:W-:Y:S01]  /*62a0*/  FFMA.FTZ R31, R103, -UR4, R31 ;  /* 0x80000004671f7c23 */ /* 0x002fe2000801001f */
[----:B------:R-:W-:Y:S01]  /*62b0*/  FSEL R9, R9, -INF , !P3 ;  /* 0xff80000009097808 */ /* 0x000fe20005800000 */
[----:B---3--:R-:W-:Y:S01]  /*62c0*/  FFMA.FTZ R36, R122, -UR4, R36 ;  /* 0x800000047a247c23 */ /* 0x008fe20008010024 */
[----:B------:R-:W-:Y:S01]  /*62d0*/  I2F R81, R81 ;  /* 0x0000005100517306 */ /* 0x000fe20000201400 */
[----:B------:R-:W-:-:S02]  /*62e0*/  FSEL R8, R8, -INF , !P2 ;  /* 0xff80000008087808 */ /* 0x000fc40005000000 */
[----:B------:R-:W-:Y:S02]  /*62f0*/  FSEL R189, R31, -INF , !P1 ;  /* 0xff8000001fbd7808 */ /* 0x000fe40004800000 */
[----:B------:R-:W-:Y:S02]  /*6300*/  FSEL R193, R36, -INF , !P1 ;  /* 0xff80000024c17808 */ /* 0x000fe40004800000 */
[----:B------:R-:W-:Y:S01]  /*6310*/  ISETP.GE.AND P4, PT, R107, UR10, PT ;  /* 0x0000000a6b007c0c */ /* 0x000fe2000bf86270 */
[----:B------:R-:W1:Y:S01]  /*6320*/  MUFU.TANH R16, R16 ;  /* 0x0000001000107308 */ /* 0x000e620000002400 */
[----:B------:R-:W-:Y:S02]  /*6330*/  ISETP.GE.AND P3, PT, R109, UR10, PT ;  /* 0x0000000a6d007c0c */ /* 0x000fe4000bf66270 */
[----:B------:R-:W-:Y:S02]  /*6340*/  ISETP.GE.AND P2, PT, R111, UR10, PT ;  /* 0x0000000a6f007c0c */ /* 0x000fe4000bf46270 */
[----:B------:R-:W-:-:S03]  /*6350*/  ISETP.GE.AND P1, PT, R112, UR10, PT ;  /* 0x0000000a70007c0c */ /* 0x000fc6000bf26270 */
[----:B------:R-:W2:Y:S08]  /*6360*/  MUFU.TANH R32, R32 ;  /* 0x0000002000207308 */ /* 0x000eb00000002400 */
[----:B------:R-:W3:Y:S01]  /*6370*/  MUFU.TANH R33, R33 ;  /* 0x0000002100217308 */ /* 0x000ee20000002400 */
[----:B-1----:R-:W-:-:S05]  /*6380*/  FFMA.FTZ R16, R106, -UR4, R16 ;  /* 0x800000046a107c23 */ /* 0x002fca0008010010 */
[----:B------:R-:W-:Y:S02]  /*6390*/  FSEL R191, R16, -INF , !P6 ;  /* 0xff80000010bf7808 */ /* 0x000fe40007000000 */
[----:B------:R-:W1:Y:S01]  /*63a0*/  MUFU.TANH R34, R34 ;  /* 0x0000002200227308 */ /* 0x000e620000002400 */
[----:B--2---:R-:W-:-:S05]  /*63b0*/  FFMA.FTZ R32, R108, -UR4, R32 ;  /* 0x800000046c207c23 */ /* 0x004fca0008010020 */
[----:B------:R-:W-:Y:S02]  /*63c0*/  FSEL R192, R32, -INF , !P5 ;  /* 0xff80000020c07808 */ /* 0x000fe40006800000 */
[----:B------:R-:W2:Y:S01]  /*63d0*/  MUFU.TANH R35, R35 ;  /* 0x0000002300237308 */ /* 0x000ea20000002400 */
[----:B---3--:R-:W-:-:S05]  /*63e0*/  FFMA.FTZ R33, R124, -UR4, R33 ;  /* 0x800000047c217c23 */ /* 0x008fca0008010021 */
[----:B------:R-:W-:Y:S02]  /*63f0*/  FSEL R195, R33, -INF , !P6 ;  /* 0xff80000021c37808 */ /* 0x000fe40007000000 */
        /* <DEDUP_REMOVED lines=20> */
[----:B------:R-:W-:Y:S01]  /*6540*/  FSEL R198, R115, -INF , !P1 ;  /* 0xff80000073c67808 */ /* 0x000fe20004800000 */
[----:B--2---:R-:W-:-:S05]  /*6550*/  FFMA.FTZ R28, R81, -UR4, R28 ;  /* 0x80000004511c7c23 */ /* 0x004fca000801001c */
[----:B------:R-:W-:Y:S01]  /*6560*/  FSEL R170, R28, -INF , !P2 ;  /* 0xff8000001caa7808 */ /* 0x000fe20005000000 */
[----:B---3--:R-:W-:-:S05]  /*6570*/  FFMA.FTZ R127, R127, -UR4, R29 ;  /* 0x800000047f7f7c23 */ /* 0x008fca000801001d */
[----:B------:R-:W-:Y:S01]  /*6580*/  FSEL R168, R127, -INF , !P1 ;  /* 0xff8000007fa87808 */ /* 0x000fe20004800000 */
        /* <DEDUP_REMOVED lines=55> */
[----:B-1----:R1:W2:Y:S01]  /*6900*/  LDG.E R14, [R22.64] ;  /* 0x00000020160e7981 */ /* 0x0022a2000c1e1900 */
        /* <DEDUP_REMOVED lines=20> */
.L_x_4070:
[----:B------:R-:W-:-:S04]  /*6a50*/  ULEA UR6, -UR6, URZ, 0x6 ;  /* 0x0000003f06067291 */ /* 0x000fc8000f8e313f */
[----:B------:R-:W-:Y:S02]  /*6a60*/  USHF.R.S32.HI UR5, URZ, 0x1f, UR6 ;  /* 0x0000001f3f057899 */ /* 0x000fe40008011406 */
[----:B------:R-:W-:-:S04]  /*6a70*/  MOV R26, UR6 ;  /* 0x00000006001a7c02 */ /* 0x000fc80008000f00 */
[----:B------:R-:W-:Y:S02]  /*6a80*/  MOV R25, UR5 ;  /* 0x0000000500197c02 */ /* 0x000fe40008000f00 */
.L_x_4071:
        /* <DEDUP_REMOVED lines=91> */
[--C-:B------:R-:W-:Y:S01]  /*7040*/  @!P4 IMAD.X R15, R22, 0x1, R166.reuse, P1 ;  /* 0x00000001160fc824 */ /* 0x100fe200008e06a6 */
        /* <DEDUP_REMOVED lines=64> */
.L_x_4073:
[----:B------:R-:W-:Y:S05]  /*7450*/  BSYNC B0 ;  /* 0x0000000000007941 */ /* 0x000fea0003800000 */
.L_x_4072:
[----:B------:R-:W0:Y:S01]  /*7460*/  LDGDEPBAR ;  /* 0x00000000000079af */ /* 0x000e220000000000 */
[----:B------:R-:W-:-:S04]  /*7470*/  IADD3 R172, P1, R26, R172, RZ ;  /* 0x000000ac1aac7210 */ /* 0x000fc80007f3e0ff */
[----:B------:R-:W-:Y:S02]  /*7480*/  IADD3.X R166, R25, R166, RZ, P1, !PT ;  /* 0x000000a619a67210 */ /* 0x000fe40000ffe4ff */
.L_x_4069:
        /* <DEDUP_REMOVED lines=71> */
[----:B------:R-:W-:Y:S01]  /*7900*/  FFMA.FTZ R176, R12, c[0x0][0x23c], -R199 ;  /* 0x00008f000cb07a23 */ /* 0x000fe200000108c7 */
[----:B------:R-:W-:Y:S01]  /*7910*/  LDSM.16.MT88.4 R20, [R232+0x12800] ;  /* 0x01280000e814783b */ /* 0x000fe20000004200 */
[--C-:B------:R-:W-:Y:S01]  /*7920*/  FFMA.FTZ R187, R7, c[0x0][0x23c], -R169.reuse ;  /* 0x00008f0007bb7a23 */ /* 0x100fe200000108a9 */
[----:B------:R-:W3:Y:S01]  /*7930*/  MUFU.EX2 R184, R184 ;  /* 0x000000b800b87308 */ /* 0x000ee20000000800 */
[--C-:B------:R-:W-:Y:S01]  /*7940*/  FFMA.FTZ R186, R19, c[0x0][0x23c], -R169.reuse ;  /* 0x00008f0013ba7a23 */ /* 0x100fe200000108a9 */
[----:B------:R-:W1:Y:S01]  /*7950*/  LDSM.16.MT88.4 R4, [R228+0x16000] ;  /* 0x01600000e404783b */ /* 0x000e620000004200 */
[--C-:B------:R-:W-:Y:S01]  /*7960*/  FFMA.FTZ R188, R18, c[0x0][0x23c], -R169.reuse ;  /* 0x00008f0012bc7a23 */ /* 0x100fe200000108a9 */
[----:B------:R-:W-:Y:S01]  /*7970*/  LEA.HI.X R166, R172, c[0x0][0x16c], R166, 0x1, P1 ;  /* 0x00005b00aca67a11 */ /* 0x000fe200008f0ca6 */
[----:B------:R-:W-:Y:S01]  /*7980*/  FFMA.FTZ R181, R17, c[0x0][0x23c], -R169 ;  /* 0x00008f0011b57a23 */ /* 0x000fe200000108a9 */
[----:B------:R-:W-:Y:S01]  /*7990*/  LDSM.16.MT88.4 R24, [R230+0x10800] ;  /* 0x01080000e618783b */ /* 0x000fe20000004200 */
[----:B------:R-:W-:Y:S01]  /*79a0*/  FFMA.FTZ R2, R13, c[0x0][0x23c], -R199 ;  /* 0x00008f000d027a23 */ /* 0x000fe200000108c7 */
[----:B------:R-:W-:Y:S01]  /*79b0*/  MUFU.EX2 R183, R183 ;  /* 0x000000b700b77308 */ /* 0x000fe20000000800 */
[--C-:B------:R-:W-:Y:S01]  /*79c0*/  FFMA.FTZ R179, R11, c[0x0][0x23c], -R169.reuse ;  /* 0x00008f000bb37a23 */ /* 0x100fe200000108a9 */
[----:B------:R-:W1:Y:S01]  /*79d0*/  LDSM.16.MT88.4 R12, [R229+0x10800] ;  /* 0x01080000e50c783b */ /* 0x000e620000004200 */
[----:B------:R-:W-:-:S02]  /*79e0*/  FFMA.FTZ R175, R10, c[0x0][0x23c], -R169 ;  /* 0x00008f000aaf7a23 */ /* 0x000fc400000108a9 */
[--C-:B------:R-:W-:Y:S01]  /*79f0*/  FFMA.FTZ R174, R9, c[0x0][0x23c], -R169.reuse ;  /* 0x00008f0009ae7a23 */ /* 0x100fe200000108a9 */
[----:B------:R-:W-:Y:S01]  /*7a00*/  LDSM.16.MT88.4 R16, [R232+0x10800] ;  /* 0x01080000e810783b */ /* 0x000fe20000004200 */
[----:B------:R-:W-:Y:S01]  /*7a10*/  FFMA.FTZ R0, R8, c[0x0][0x23c], -R169 ;  /* 0x00008f0008007a23 */ /* 0x000fe200000108a9 */
        /* <DEDUP_REMOVED lines=268> */
[----:B------:R-:W1:Y:S01]  /*8ae0*/  R2UR UR18, R2 ;  /* 0x00000000021273c2 */ /* 0x000e6200000e0000 */
[----:B------:R-:W-:Y:S01]  /*8af0*/  LOP3.LUT R165, R165, 0x3, RZ, 0xc0, !PT ;  /* 0x00000003a5a57812 */ /* 0x000fe200078ec0ff */
[----:B------:R-:W-:Y:S01]  /*8b00*/  UMOV UR34, URZ ;  /* 0x0000003f00227c82 */ /* 0x000fe20008000000 */
[----:B------:R-:W-:Y:S01]  /*8b10*/  IMAD.U32 R247, RZ, RZ, UR10 ;  /* 0x0000000afff77e24 */ /* 0x000fe2000f8e00ff */
[----:B------:R-:W-:Y:S01]  /*8b20*/  UMOV UR22, URZ ;  /* 0x0000003f00167c82 */ /* 0x000fe20008000000 */
[----:B------:R-:W-:Y:S01]  /*8b30*/  IMAD.MOV.U32 R248, RZ, RZ, R166 ;  /* 0x000000fffff87224 */ /* 0x000fe200078e00a6 */
[----:B------:R-:W-:Y:S01]  /*8b40*/  USHF.R.S32.HI UR10, URZ, 0x1f, UR11 ;  /* 0x0000001f3f0a7899 */ /* 0x000fe2000801140b */
[----:B------:R-:W-:Y:S01]  /*8b50*/  IMAD R173, R165, -0x2, R173 ;  /* 0xfffffffea5ad7824 */ /* 0x000fe200078e02ad */
[----:B------:R-:W2:Y:S01]  /*8b60*/  R2UR UR14, R0 ;  /* 0x00000000000e73c2 */ /* 0x000ea200000e0000 */
[----:B------:R-:W-:Y:S01]  /*8b70*/  ULDC UR12, c[0x0][0x2d0] ;  /* 0x0000b400000c7ab9 */ /* 0x000fe20000000800 */
[----:B------:R-:W-:Y:S01]  /*8b80*/  IMAD.U32 R246, RZ, RZ, UR11 ;  /* 0x0000000bfff67e24 */ /* 0x000fe2000f8e00ff */
[----:B------:R-:W-:Y:S01]  /*8b90*/  ULDC UR5, c[0x0][0x2d0] ;  /* 0x0000b40000057ab9 */ /* 0x000fe20000000800 */
[----:B------:R-:W-:Y:S01]  /*8ba0*/  IADD3 R247, R247, -UR27, R173 ;  /* 0x8000001bf7f77c10 */ /* 0x000fe2000fffe0ad */
[----:B------:R-:W-:Y:S01]  /*8bb0*/  UIADD3 UR26, UR26, -0x2, URZ ;  /* 0xfffffffe1a1a7890 */ /* 0x000fe2000fffe03f */
[----:B------:R-:W-:Y:S01]  /*8bc0*/  MOV R243, UR10 ;  /* 0x0000000a00f37c02 */ /* 0x000fe20008000f00 */
        /* <DEDUP_REMOVED lines=26> */
.L_x_4078:
        /* <DEDUP_REMOVED lines=78> */
.L_x_4075:
[----:B------:R-:W-:Y:S01]  /*9250*/  ISETP.GE.AND P6, PT, R244, c[0x0][0x220], PT ;  /* 0x00008800f4007a0c */ /* 0x000fe20003fc6270 */
[----:B------:R-:W-:Y:S01]  /*9260*/  UISETP.GE.AND UP2, UPT, UR26, 0x1, UPT ;  /* 0x000000011a00788c */ /* 0x000fe2000bf46270 */
        /* <DEDUP_REMOVED lines=35> */
[C---:B------:R-:W-:Y:S02]  /*94a0*/  @!P3 LEA R6, P0, R4.reuse, R180, 0x1 ;  /* 0x000000b40406b211 */ /* 0x040fe400078008ff */
[CC--:B------:R-:W-:Y:S01]  /*94b0*/  @!P4 LEA.HI.X R19, R4.reuse, R167.reuse, R3, 0x1, P1 ;  /* 0x000000a70413c211 */ /* 0x0c0fe200008f0c03 */
        /* <DEDUP_REMOVED lines=103> */
[----:B------:R-:W-:Y:S05]  /*9b30*/  LDSM.16.M88.4 R204, [R233] ;  /* 0x00000000e9cc783b */ /* 0x000fea0000000200 */
[C---:B-1----:R-:W-:Y:S01]  /*9b40*/  HMMA.16816.F32 R20, R32.reuse, R24, RZ ;  /* 0x000000182014723c */ /* 0x042fe200000018ff */
[----:B------:R-:W-:Y:S07]  /*9b50*/  LDSM.16.M88.4 R208, [R224] ;  /* 0x00000000e0d0783b */ /* 0x000fee0000000200 */
[C---:B------:R-:W-:Y:S08]  /*9b60*/  HMMA.16816.F32 R24, R32.reuse, R26, RZ ;  /* 0x0000001a2018723c */ /* 0x040ff000000018ff */
[C---:B---3--:R-:W-:Y:S08]  /*9b70*/  HMMA.16816.F32 R28, R32.reuse, R164, RZ ;  /* 0x000000a4201c723c */ /* 0x048ff000000018ff */
[----:B------:R-:W-:Y:S01]  /*9b80*/  HMMA.16816.F32 R32, R32, R166, RZ ;  /* 0x000000a62020723c */ /* 0x000fe200000018ff */
[----:B------:R-:W1:Y:S07]  /*9b90*/  LDSM.16.M88.4 R164, [R231+0x8800] ;  /* 0x00880000e7a4783b */ /* 0x000e6e0000000200 */
[C---:B-----5:R-:W-:Y:S07]  /*9ba0*/  HMMA.16816.F32 R4, R168.reuse, R172, R4 ;  /* 0x000000aca804723c */ /* 0x060fee0000001804 */
[----:B------:R-:W-:Y:S01]  /*9bb0*/  IMAD.MOV.U32 R172, RZ, RZ, R196 ;  /* 0x000000ffffac7224 */ /* 0x000fe200078e00c4 */
[C---:B------:R-:W-:Y:S04]  /*9bc0*/  HMMA.16816.F32 R8, R168.reuse, R174, R8 ;  /* 0x000000aea808723c */ /* 0x040fe80000001808 */
[----:B------:R-:W-:Y:S02]  /*9bd0*/  MOV R173, R197 ;  /* 0x000000c500ad7202 */ /* 0x000fe40000000f00 */
[----:B------:R-:W3:Y:S02]  /*9be0*/  LDSM.16.M88.4 R196, [R231+0x9000] ;  /* 0x00900000e7c4783b */ /* 0x000ee40000000200 */
        /* <DEDUP_REMOVED lines=8> */
[----:B------:R-:W2:Y:S05]  /*9c70*/  LDSM.16.M88.4 R168, [R224+0x800] ;  /* 0x00080000e0a8783b */ /* 0x000eaa0000000200 */
[----:B------:R-:W-:Y:S02]  /*9c80*/  LDSM.16.M88.4 R184, [R237+0xa000] ;  /* 0x00a00000edb8783b */ /* 0x000fe40000000200 */
        /* <DEDUP_REMOVED lines=8> */
[C---:B---3--:R-:W-:Y:S08]  /*9d10*/  HMMA.16816.F32 R20, R188.reuse, R196, R20 ;  /* 0x000000c4bc14723c */ /* 0x048ff00000001814 */
[C---:B------:R-:W-:Y:S01]  /*9d20*/  HMMA.16816.F32 R24, R188.reuse, R198, R24 ;  /* 0x000000c6bc18723c */ /* 0x040fe20000001818 */
[----:B------:R-:W-:Y:S07]  /*9d30*/  LDSM.16.M88.4 R196, [R236+0x2000] ;  /* 0x00200000ecc4783b */ /* 0x000fee0000000200 */
[C---:B------:R-:W-:Y:S08]  /*9d40*/  HMMA.16816.F32 R28, R188.reuse, R200, R28 ;  /* 0x000000c8bc1c723c */ /* 0x040ff0000000181c */
[----:B------:R-:W-:Y:S01]  /*9d50*/  HMMA.16816.F32 R32, R188, R202, R32 ;  /* 0x000000cabc20723c */ /* 0x000fe20000001820 */
[----:B------:R-:W3:Y:S05]  /*9d60*/  LDSM.16.M88.4 R188, [R237+0xb000] ;  /* 0x00b00000edbc783b */ /* 0x000eea0000000200 */
[----:B------:R-:W-:Y:S02]  /*9d70*/  LDSM.16.M88.4 R200, [R223] ;  /* 0x00000000dfc8783b */ /* 0x000fe40000000200 */
[C---:B------:R-:W-:Y:S07]  /*9d80*/  HMMA.16816.F32 R4, R204.reuse, R208, R4 ;  /* 0x000000d0cc04723c */ /* 0x040fee0000001804 */
[----:B------:R-:W-:Y:S01]  /*9d90*/  IMAD.MOV.U32 R208, RZ, RZ, R192 ;  /* 0x000000ffffd07224 */ /* 0x000fe200078e00c0 */
[C---:B------:R-:W-:Y:S04]  /*9da0*/  HMMA.16816.F32 R8, R204.reuse, R210, R8 ;  /* 0x000000d2cc08723c */ /* 0x040fe80000001808 */
[----:B------:R-:W-:Y:S02]  /*9db0*/  MOV R209, R193 ;  /* 0x000000c100d17202 */ /* 0x000fe40000000f00 */
[----:B------:R-:W5:Y:S02]  /*9dc0*/  LDSM.16.M88.4 R192, [R237+0xb800] ;  /* 0x00b80000edc0783b */ /* 0x000f640000000200 */
[C---:B--2---:R-:W-:Y:S08]  /*9dd0*/  HMMA.16816.F32 R12, R204.reuse, R168, R12 ;  /* 0x000000a8cc0c723c */ /* 0x044ff0000000180c */
[C---:B------:R-:W-:Y:S01]  /*9de0*/  HMMA.16816.F32 R16, R204.reuse, R170, R16 ;  /* 0x000000aacc10723c */ /* 0x040fe20000001810 */
[----:B------:R-:W2:Y:S07]  /*9df0*/  LDSM.16.M88.4 R168, [R222] ;  /* 0x00000000dea8783b */ /* 0x000eae0000000200 */
[C---:B----4-:R-:W-:Y:S08]  /*9e00*/  HMMA.16816.F32 R20, R204.reuse, R172, R20 ;  /* 0x000000accc14723c */ /* 0x050ff00000001814 */
[C---:B------:R-:W-:Y:S01]  /*9e10*/  HMMA.16816.F32 R24, R204.reuse, R174, R24 ;  /* 0x000000aecc18723c */ /* 0x040fe20000001818 */
[----:B------:R-:W4:Y:S07]  /*9e20*/  LDSM.16.M88.4 R172, [R221] ;  /* 0x00000000ddac783b */ /* 0x000f2e0000000200 */
[C---:B------:R-:W-:Y:S08]  /*9e30*/  HMMA.16816.F32 R28, R204.reuse, R176, R28 ;  /* 0x000000b0cc1c723c */ /* 0x040ff0000000181c */
[----:B------:R-:W-:Y:S01]  /*9e40*/  HMMA.16816.F32 R32, R204, R178, R32 ;  /* 0x000000b2cc20723c */ /* 0x000fe20000001820 */
[----:B------:R-:W2:Y:S05]  /*9e50*/  LDSM.16.M88.4 R176, [R220] ;  /* 0x00000000dcb0783b */ /* 0x000eaa0000000200 */
[----:B------:R-:W-:Y:S02]  /*9e60*/  LDSM.16.M88.4 R204, [R234+0x2000] ;  /* 0x00200000eacc783b */ /* 0x000fe40000000200 */
[C---:B------:R-:W-:Y:S07]  /*9e70*/  HMMA.16816.F32 R4, R180.reuse, R184, R4 ;  /* 0x000000b8b404723c */ /* 0x040fee0000001804 */
[----:B------:R-:W-:Y:S01]  /*9e80*/  IMAD.MOV.U32 R184, RZ, RZ, R208 ;  /* 0x000000ffffb87224 */ /* 0x000fe200078e00d0 */
[C---:B------:R-:W-:Y:S04]  /*9e90*/  HMMA.16816.F32 R8, R180.reuse, R186, R8 ;  /* 0x000000bab408723c */ /* 0x040fe80000001808 */
[----:B------:R-:W-:Y:S02]  /*9ea0*/  MOV R185, R209 ;  /* 0x000000d100b97202 */ /* 0x000fe40000000f00 */
[----:B------:R-:W2:Y:S02]  /*9eb0*/  LDSM.16.M88.4 R208, [R231+0xa000] ;  /* 0x00a00000e7d0783b */ /* 0x000ea40000000200 */
[C---:B-1----:R-:W-:Y:S08]  /*9ec0*/  HMMA.16816.F32 R12, R180.reuse, R164, R12 ;  /* 0x000000a4b40c723c */ /* 0x042ff0000000180c */
[C---:B------:R-:W-:Y:S01]  /*9ed0*/  HMMA.16816.F32 R16, R180.reuse, R166, R16 ;  /* 0x000000a6b410723c */ /* 0x040fe20000001810 */
[----:B------:R-:W1:Y:S07]  /*9ee0*/  LDSM.16.M88.4 R164, [R231+0xa800] ;  /* 0x00a80000e7a4783b */ /* 0x000e6e0000000200 */
[C---:B---3--:R-:W-:Y:S08]  /*9ef0*/  HMMA.16816.F32 R20, R180.reuse, R188, R20 ;  /* 0x000000bcb414723c */ /* 0x048ff00000001814 */
[C---:B------:R-:W-:Y:S01]  /*9f00*/  HMMA.16816.F32 R24, R180.reuse, R190, R24 ;  /* 0x000000beb418723c */ /* 0x040fe20000001818 */
[----:B------:R-:W-:Y:S07]  /*9f10*/  LDSM.16.M88.4 R188, [R233+0x2000] ;  /* 0x00200000e9bc783b */ /* 0x000fee0000000200 */
[C---:B-----5:R-:W-:Y:S08]  /*9f20*/  HMMA.16816.F32 R28, R180.reuse, R192, R28 ;  /* 0x000000c0b41c723c */ /* 0x060ff0000000181c */
[----:B------:R-:W-:Y:S01]  /*9f30*/  HMMA.16816.F32 R32, R180, R194, R32 ;  /* 0x000000c2b420723c */ /* 0x000fe20000001820 */
[----:B------:R-:W3:Y:S05]  /*9f40*/  LDSM.16.M88.4 R180, [R231+0xb000] ;  /* 0x00b00000e7b4783b */ /* 0x000eea0000000200 */
[----:B------:R-:W-:Y:S02]  /*9f50*/  LDSM.16.M88.4 R192, [R224+0x2000] ;  /* 0x00200000e0c0783b */ /* 0x000fe40000000200 */
[C---:B------:R-:W-:Y:S07]  /*9f60*/  HMMA.16816.F32 R4, R196.reuse, R200, R4 ;  /* 0x000000c8c404723c */ /* 0x040fee0000001804 */
[----:B------:R-:W-:Y:S01]  /*9f70*/  IMAD.MOV.U32 R200, RZ, RZ, R184 ;  /* 0x000000ffffc87224 */ /* 0x000fe200078e00b8 */
[C---:B------:R-:W-:Y:S04]  /*9f80*/  HMMA.16816.F32 R8, R196.reuse, R202, R8 ;  /* 0x000000cac408723c */ /* 0x040fe80000001808 */
[----:B------:R-:W-:Y:S02]  /*9f90*/  MOV R201, R185 ;  /* 0x000000b900c97202 */ /* 0x000fe40000000f00 */
[----:B------:R-:W5:Y:S02]  /*9fa0*/  LDSM.16.M88.4 R184, [R231+0xb800] ;  /* 0x00b80000e7b8783b */ /* 0x000f640000000200 */
[C---:B--2---:R-:W-:Y:S08]  /*9fb0*/  HMMA.16816.F32 R12, R196.reuse, R168, R12 ;  /* 0x000000a8c40c723c */ /* 0x044ff0000000180c */
[C---:B------:R-:W-:Y:S01]  /*9fc0*/  HMMA.16816.F32 R16, R196.reuse, R170, R16 ;  /* 0x000000aac410723c */ /* 0x040fe20000001810 */
[----:B------:R-:W2:Y:S07]  /*9fd0*/  LDSM.16.M88.4 R168, [R224+0x2800] ;  /* 0x00280000e0a8783b */ /* 0x000eae0000000200 */
[C---:B----4-:R-:W-:Y:S08]  /*9fe0*/  HMMA.16816.F32 R20, R196.reuse, R172, R20 ;  /* 0x000000acc414723c */ /* 0x050ff00000001814 */
[C---:B------:R-:W-:Y:S01]  /*9ff0*/  HMMA.16816.F32 R24, R196.reuse, R174, R24 ;  /* 0x000000aec418723c */ /* 0x040fe20000001818 */
[----:B------:R-:W4:Y:S07]  /*a000*/  LDSM.16.M88.4 R172, [R224+0x3000] ;  /* 0x00300000e0ac783b */ /* 0x000f2e0000000200 */
[C---:B------:R-:W-:Y:S08]  /*a010*/  HMMA.16816.F32 R28, R196.reuse, R176, R28 ;  /* 0x000000b0c41c723c */ /* 0x040ff0000000181c */
[----:B------:R-:W-:Y:S01]  /*a020*/  HMMA.16816.F32 R32, R196, R178, R32 ;  /* 0x000000b2c420723c */ /* 0x000fe20000001820 */
[----:B------:R-:W2:Y:S05]  /*a030*/  LDSM.16.M88.4 R176, [R224+0x3800] ;  /* 0x00380000e0b0783b */ /* 0x000eaa0000000200 */
        /* <DEDUP_REMOVED lines=15> */
[----:B------:R-:W-:Y:S02]  /*a130*/  LDSM.16.M88.4 R204, [R236+0x4000] ;  /* 0x00400000eccc783b */ /* 0x000fe40000000200 */
[C---:B------:R-:W-:Y:S07]  /*a140*/  HMMA.16816.F32 R4, R188.reuse, R192, R4 ;  /* 0x000000c0bc04723c */ /* 0x040fee0000001804 */
[----:B------:R-:W-:Y:S01]  /*a150*/  IMAD.MOV.U32 R192, RZ, RZ, R208 ;  /* 0x000000ffffc07224 */ /* 0x000fe200078e00d0 */
[C---:B------:R-:W-:Y:S04]  /*a160*/  HMMA.16816.F32 R8, R188.reuse, R194, R8 ;  /* 0x000000c2bc08723c */ /* 0x040fe80000001808 */
[----:B------:R-:W-:Y:S02]  /*a170*/  MOV R193, R209 ;  /* 0x000000d100c17202 */ /* 0x000fe40000000f00 */
[----:B------:R-:W1:Y:S02]  /*a180*/  LDSM.16.M88.4 R208, [R219] ;  /* 0x00000000dbd0783b */ /* 0x000e640000000200 */
        /* <DEDUP_REMOVED lines=29> */
[----:B------:R-:W1:Y:S02]  /*a360*/  LDSM.16.M88.4 R200, [R224+0x4000] ;  /* 0x00400000e0c8783b */ /* 0x000e640000000200 */
        /* <DEDUP_REMOVED lines=57> */
[----:B------:R-:W-:Y:S01]  /*a700*/  MOV R193, R209 ;  /* 0x000000d100c17202 */ /* 0x000fe20000000f00 */
[C---:B------:R-:W-:Y:S01]  /*a710*/  HMMA.16816.F32 R8, R188.reuse, R194, R8 ;  /* 0x000000c2bc08723c */ /* 0x040fe20000001808 */
[----:B------:R-:W1:Y:S06]  /*a720*/  LDSM.16.M88.4 R208, [R224+0x6000] ;  /* 0x00600000e0d0783b */ /* 0x000e6c0000000200 */
[----:B------:R-:W-:Y:S01]  /*a730*/  IMAD.MOV.U32 R194, RZ, RZ, R192 ;  /* 0x000000ffffc27224 */ /* 0x000fe200078e00c0 */
[C---:B--2---:R-:W-:Y:S04]  /*a740*/  HMMA.16816.F32 R12, R188.reuse, R168, R12 ;  /* 0x000000a8bc0c723c */ /* 0x044fe8000000180c */
[----:B------:R-:W-:Y:S04]  /*a750*/  MOV R195, R193 ;  /* 0x000000c100c37202 */ /* 0x000fe80000000f00 */
[C---:B------:R-:W-:Y:S08]  /*a760*/  HMMA.16816.F32 R16, R188.reuse, R170, R16 ;  /* 0x000000aabc10723c */ /* 0x040ff00000001810 */
[C---:B----4-:R-:W-:Y:S08]  /*a770*/  HMMA.16816.F32 R20, R188.reuse, R172, R20 ;  /* 0x000000acbc14723c */ /* 0x050ff00000001814 */
[C---:B------:R-:W-:Y:S08]  /*a780*/  HMMA.16816.F32 R24, R188.reuse, R174, R24 ;  /* 0x000000aebc18723c */ /* 0x040ff00000001818 */
[C---:B------:R-:W-:Y:S08]  /*a790*/  HMMA.16816.F32 R28, R188.reuse, R176, R28 ;  /* 0x000000b0bc1c723c */ /* 0x040ff0000000181c */
[----:B------:R-:W-:Y:S08]  /*a7a0*/  HMMA.16816.F32 R32, R188, R178, R32 ;  /* 0x000000b2bc20723c */ /* 0x000ff00000001820 */
[C---:B------:R-:W-:Y:S08]  /*a7b0*/  HMMA.16816.F32 R4, R196.reuse, R200, R4 ;  /* 0x000000c8c404723c */ /* 0x040ff00000001804 */
[C---:B------:R-:W-:Y:S08]  /*a7c0*/  HMMA.16816.F32 R8, R196.reuse, R202, R8 ;  /* 0x000000cac408723c */ /* 0x040ff00000001808 */
[C---:B-1----:R-:W-:Y:S08]  /*a7d0*/  HMMA.16816.F32 R12, R196.reuse, R164, R12 ;  /* 0x000000a4c40c723c */ /* 0x042ff0000000180c */
[C---:B------:R-:W-:Y:S01]  /*a7e0*/  HMMA.16816.F32 R16, R196.reuse, R166, R16 ;  /* 0x000000a6c410723c */ /* 0x040fe20000001810 */
[----:B------:R-:W1:Y:S07]  /*a7f0*/  LDSM.16.M88.4 R164, [R224+0x6800] ;  /* 0x00680000e0a4783b */ /* 0x000e6e0000000200 */
[C---:B---3--:R-:W-:Y:S07]  /*a800*/  HMMA.16816.F32 R20, R196.reuse, R180, R20 ;  /* 0x000000b4c414723c */ /* 0x048fee0000001814 */
[----:B------:R-:W-:Y:S01]  /*a810*/  IMAD.MOV.U32 R180, RZ, RZ, R194 ;  /* 0x000000ffffb47224 */ /* 0x000fe200078e00c2 */
        /* <DEDUP_REMOVED lines=25> */
[----:B------:R-:W-:Y:S01]  /*a9b0*/  FMUL.FTZ R18, R18, c[0x0][0x2ec] ;  /* 0x0000bb0012127a20 */ /* 0x000fe20000410000 */
[----:B------:R-:W1:Y:S01]  /*a9c0*/  MUFU.TANH R183, R8 ;  /* 0x0000000800b77308 */ /* 0x000e620000002400 */
[----:B------:R-:W-:Y:S09]  /*a9d0*/  FMUL.FTZ R19, R19, c[0x0][0x2ec] ;  /* 0x0000bb0013137a20 */ /* 0x000ff20000410000 */
[----:B------:R-:W1:Y:S01]  /*a9e0*/  MUFU.TANH R164, R9 ;  /* 0x0000000900a47308 */ /* 0x000e620000002400 */
[----:B---3--:R-:W3:Y:S09]  /*a9f0*/  LDSM.16.M88.4 R4, [R224+0x7000] ;  /* 0x00700000e004783b */ /* 0x008ef20000000200 */
[----:B------:R-:W1:Y:S10]  /*aa00*/  MUFU.TANH R184, R10 ;  /* 0x0000000a00b87308 */ /* 0x000e740000002400 */
[----:B------:R5:W1:Y:S10]  /*aa10*/  MUFU.TANH R185, R11 ;  /* 0x0000000b00b97308 */ /* 0x000a740000002400 */
[----:B------:R1:W1:Y:S10]  /*aa20*/  MUFU.TANH R175, R12 ;  /* 0x0000000c00af7308 */ /* 0x0002740000002400 */
[----:B------:R1:W1:Y:S01]  /*aa30*/  MUFU.TANH R174, R13 ;  /* 0x0000000d00ae7308 */ /* 0x0002620000002400 */
[----:B-----5:R-:W5:Y:S01]  /*aa40*/  LDSM.16.M88.4 R8, [R224+0x7800] ;  /* 0x00780000e008783b */ /* 0x020f620000000200 */
[----:B------:R-:W-:Y:S08]  /*aa50*/  DEPBAR.LE SB0, 0x0 ;  /* 0x000080000000791a */ /* 0x000ff00000000000 */
[----:B------:R-:W1:Y:S01]  /*aa60*/  MUFU.TANH R3, R3 ;  /* 0x0000000300037308 */ /* 0x000e620000002400 */
[----:B------:R-:W-:Y:S01]  /*aa70*/  BAR.SYNC.DEFER_BLOCKING 0x0 ;  /* 0x0000000000007b1d */ /* 0x000fe20000010000 */
[C---:B---3--:R-:W-:Y:S08]  /*aa80*/  HMMA.16816.F32 R20, R204.reuse, R4, R20 ;  /* 0x00000004cc14723c */ /* 0x048ff00000001814 */
[----:B------:R3:W2:Y:S01]  /*aa90*/  MUFU.TANH R171, R14 ;  /* 0x0000000e00ab7308 */ /* 0x0006a20000002400 */
[C---:B------:R-:W-:Y:S09]  /*aaa0*/  HMMA.16816.F32 R24, R204.reuse, R6, R24 ;  /* 0x00000006cc18723c */ /* 0x040ff20000001818 */
[----:B------:R3:W2:Y:S06]  /*aab0*/  MUFU.TANH R170, R15 ;  /* 0x0000000f00aa7308 */ /* 0x0006ac0000002400 */
[----:B-1----:R-:W-:Y:S02]  /*aac0*/  FMUL.FTZ R12, R21, c[0x0][0x2ec] ;  /* 0x0000bb00150c7a20 */ /* 0x002fe40000410000 */
[----:B------:R-:W-:Y:S02]  /*aad0*/  FMUL.FTZ R7, R22, c[0x0][0x2ec] ;  /* 0x0000bb0016077a20 */ /* 0x000fe40000410000 */
[----:B------:R3:W1:Y:S01]  /*aae0*/  MUFU.TANH R173, R16 ;  /* 0x0000001000ad7308 */ /* 0x0006620000002400 */
        /* <DEDUP_REMOVED lines=36> */
[----:B--2-4-:R-:W-:Y:S01]  /*ad30*/  ULDC.64 UR10, c[0x0][0x198] ;  /* 0x00006600000a7ab9 */ /* 0x014fe20000000a00 */
        /* <DEDUP_REMOVED lines=36> */
[----:B------:R-:W-:Y:S01]  /*af80*/  UISETP.GE.AND UP2, UPT, UR36, URZ, UPT ;  /* 0x0000003f2400728c */ /* 0x000fe2000bf46270 */
[----:B------:R-:W-:Y:S02]  /*af90*/  MOV R4, UR39 ;  /* 0x0000002700047c02 */ /* 0x000fe40008000f00 */
[----:B------:R-:W-:Y:S04]  /*afa0*/  LEA R10, P0, R10, UR30, 0x2 ;  /* 0x0000001e0a0a7c11 */ /* 0x000fe8000f8010ff */
[----:B------:R-:W2:Y:S01]  /*afb0*/  R2UR UR10, R10 ;  /* 0x000000000a0a73c2 */ /* 0x000ea200000e0000 */
[----:B------:R-:W-:Y:S01]  /*afc0*/  LEA.HI.X.SX32 R11, R4, UR31, 0x2, P0 ;  /* 0x0000001f040b7c11 */ /* 0x000fe200080f16ff */
[----:B------:R-:W-:Y:S04]  /*afd0*/  @UP4 UIADD3 UR37, UR37, 0x1, URZ ;  /* 0x0000000125254890 */ /* 0x000fe8000fffe03f */
[----:B------:R-:W-:Y:S02]  /*afe0*/  @!UP2 UIADD3 UR37, -UR37, URZ, URZ ;  /* 0x0000003f2525a290 */ /* 0x000fe4000fffe13f */
[----:B------:R-:W4:Y:S02]  /*aff0*/  R2UR UR11, R11 ;  /* 0x000000000b0b73c2 */ /* 0x000f2400000e0000 */
[----:B------:R-:W-:Y:S06]  /*b000*/  USEL UR37, UR13, UR37, !UP0 ;  /* 0x000000250d257287 */ /* 0x000fec000c000000 */
[----:B------:R-:W-:Y:S02]  /*b010*/  IMAD.U32 R6, RZ, RZ, UR37 ;  /* 0x00000025ff067e24 */ /* 0x000fe4000f8e00ff */
[----:B------:R-:W-:Y:S03]  /*b020*/  IMAD.U32 R5, RZ, RZ, UR37 ;  /* 0x00000025ff057e24 */ /* 0x000fe6000f8e00ff */
[----:B---3--:R-:W-:Y:S02]  /*b030*/  LEA R14, P1, R6, UR30, 0x2 ;  /* 0x0000001e060e7c11 */ /* 0x008fe4000f8210ff */
[----:B--2---:R-:W-:Y:S02]  /*b040*/  MOV R4, UR10 ;  /* 0x0000000a00047c02 */ /* 0x004fe40008000f00 */
[----:B------:R-:W2:Y:S01]  /*b050*/  R2UR UR34, R14 ;  /* 0x000000000e2273c2 */ /* 0x000ea200000e0000 */
[----:B------:R-:W-:Y:S01]  /*b060*/  LEA.HI.X.SX32 R15, R5, UR31, 0x2, P1 ;  /* 0x0000001f050f7c11 */ /* 0x000fe200088f16ff */
[----:B----4-:R-:W-:Y:S06]  /*b070*/  IMAD.U32 R5, RZ, RZ, UR11 ;  /* 0x0000000bff057e24 */ /* 0x010fec000f8e00ff */
[----:B------:R-:W3:Y:S01]  /*b080*/  R2UR UR35, R15 ;  /* 0x000000000f2373c2 */ /* 0x000ee200000e0000 */
[----:B------:R4:W5:Y:S01]  /*b090*/  LDG.E R4, [R4.64] ;  /* 0x0000002004047981 */ /* 0x000962000c1e1900 */
[----:B--2---:R-:W-:Y:S01]  /*b0a0*/  MOV R10, UR34 ;  /* 0x00000022000a7c02 */ /* 0x004fe20008000f00 */
[----:B------:R-:W-:Y:S04]  /*b0b0*/  UIADD3 UR34, UR39, -UR37, URZ ;  /* 0x8000002527227290 */ /* 0x000fe8000fffe03f */
[----:B------:R-:W-:Y:S01]  /*b0c0*/  UIMAD UR34, UR34, UR5, -0x40 ;  /* 0xffffffc0222274a4 */ /* 0x000fe2000f8e0205 */
[----:B---3--:R-:W-:Y:S03]  /*b0d0*/  IMAD.U32 R11, RZ, RZ, UR35 ;  /* 0x00000023ff0b7e24 */ /* 0x008fe6000f8e00ff */
[----:B------:R-:W-:Y:S02]  /*b0e0*/  USHF.R.S32.HI UR11, URZ, 0x1f, UR34 ;  /* 0x0000001f3f0b7899 */ /* 0x000fe40008011422 */
[----:B------:R-:W-:Y:S01]  /*b0f0*/  UIMAD UR10, UR9, UR34, URZ ;  /* 0x00000022090a72a4 */ /* 0x000fe2000f8e023f */
[----:B----4-:R2:W5:Y:S01]  /*b100*/  LDG.E R5, [R10.64] ;  /* 0x000000200a057981 */ /* 0x010562000c1e1900 */
[----:B------:R-:W-:Y:S02]  /*b110*/  UIMAD.WIDE.U32 UR34, UR8, UR34, URZ ;  /* 0x00000022082272a5 */ /* 0x000fe4000f8e003f */
[----:B------:R-:W-:Y:S03]  /*b120*/  UIMAD UR10, UR11, UR8, UR10 ;  /* 0x000000080b0a72a4 */ /* 0x000fe6000f8e020a */
[----:B------:R-:W-:Y:S02]  /*b130*/  UMOV UR11, UR9 ;  /* 0x00000009000b7c82 */ /* 0x000fe40008000000 */
[----:B------:R-:W-:Y:S01]  /*b140*/  UIADD3 UR10, UR35, UR10, URZ ;  /* 0x0000000a230a7290 */ /* 0x000fe2000fffe03f */
[----:B--2---:R-:W-:Y:S01]  /*b150*/  IMAD.U32 R10, RZ, RZ, UR34 ;  /* 0x00000022ff0a7e24 */ /* 0x004fe2000f8e00ff */
[----:B------:R-:W-:Y:S04]  /*b160*/  MOV R11, UR35 ;  /* 0x00000023000b7c02 */ /* 0x000fe80008000f00 */
[----:B------:R-:W-:Y:S01]  /*b170*/  IMAD.U32 R11, RZ, RZ, UR10 ;  /* 0x0000000aff0b7e24 */ /* 0x000fe2000f8e00ff */
[----:B------:R-:W-:Y:S01]  /*b180*/  UMOV UR10, UR8 ;  /* 0x00000008000a7c82 */ /* 0x000fe20008000000 */
[----:B-----5:R-:W-:Y:S04]  /*b190*/  IADD3 R5, -R4, R5, RZ ;  /* 0x0000000504057210 */ /* 0x020fe80007ffe1ff */
[----:B------:R-:W-:Y:S01]  /*b1a0*/  SHF.R.S32.HI R4, RZ, 0x1f, R5 ;  /* 0x0000001fff047819 */ /* 0x000fe20000011405 */
[C---:B------:R-:W-:Y:S04]  /*b1b0*/  IMAD.WIDE.U32 R10, R5.reuse, c[0x0][0x180], R10 ;  /* 0x00006000050a7a25 */ /* 0x040fe800078e000a */
[----:B------:R-:W-:Y:S04]  /*b1c0*/  IMAD R4, R4, c[0x0][0x180], RZ ;  /* 0x0000600004047a24 */ /* 0x000fe800078e02ff */
[----:B------:R-:W-:Y:S05]  /*b1d0*/  IMAD R4, R5, c[0x0][0x184], R4 ;  /* 0x0000610005047a24 */ /* 0x000fea00078e0204 */
[----:B------:R-:W-:Y:S02]  /*b1e0*/  IADD3 R4, R11, R4, RZ ;  /* 0x000000040b047210 */ /* 0x000fe40007ffe0ff */
.L_x_4077:
[----:B------:R2:W-:Y:S01]  /*b1f0*/  @P6 STS.128 [R242+0x8000], RZ ;  /* 0x008000fff2006388 */ /* 0x0005e20000000c00 */
[CC--:B------:R-:W-:Y:S01]  /*b200*/  LEA R22, P0, R10.reuse, R249.reuse, 0x1 ;  /* 0x000000f90a167211 */ /* 0x0c0fe200078008ff */
[----:B------:R-:W-:Y:S01]  /*b210*/  UMOV UR8, UR10 ;  /* 0x0000000a00087c82 */ /* 0x000fe20008000000 */
[C---:B------:R-:W-:Y:S01]  /*b220*/  IADD3 R8, P1, R10.reuse, UR25, RZ ;  /* 0x000000190a087c10 */ /* 0x040fe2000ff3e0ff */
[----:B------:R-:W-:Y:S01]  /*b230*/  UMOV UR9, UR11 ;  /* 0x0000000b00097c82 */ /* 0x000fe20008000000 */
[-C--:B---3--:R-:W-:Y:S02]  /*b240*/  LEA.HI.X R23, R10, R248.reuse, R4, 0x1, P0 ;  /* 0x000000f80a177211 */ /* 0x088fe400000f0c04 */
        /* <DEDUP_REMOVED lines=111> */
.L_x_4076:
[----:B--2-4-:R-:W-:Y:S01]  /*b940*/  MOV R25, UR26 ;  /* 0x0000001a00197c02 */ /* 0x014fe20008000f00 */
[----:B---3--:R-:W-:Y:S01]  /*b950*/  LDSM.16.MT88.4 R28, [R229+0x10000] ;  /* 0x01000000e51c783b */ /* 0x008fe20000004200 */
[----:B------:R-:W-:Y:S02]  /*b960*/  UIADD3 UR29, UR26, -0x1, URZ ;  /* 0xffffffff1a1d7890 */ /* 0x000fe4000fffe03f */
[----:B------:R-:W-:Y:S01]  /*b970*/  UMOV UR10, UR23 ;  /* 0x00000017000a7c82 */ /* 0x000fe20008000000 */
[----:B------:R-:W-:Y:S01]  /*b980*/  IMAD R25, R25, -0x40, R247 ;  /* 0xffffffc019197824 */ /* 0x000fe200078e02f7 */
[----:B------:R-:W-:Y:S04]  /*b990*/  UMOV UR11, UR22 ;  /* 0x00000016000b7c82 */ /* 0x000fe80008000000 */
[C---:B------:R-:W-:Y:S02]  /*b9a0*/  IADD3 R24, R25.reuse, 0x8, RZ ;  /* 0x0000000819187810 */ /* 0x040fe40007ffe0ff */
[----:B------:R-:W-:Y:S02]  /*b9b0*/  IADD3 R5, R25, -0x1, RZ ;  /* 0xffffffff19057810 */ /* 0x000fe40007ffe0ff */
[----:B------:R-:W-:Y:S02]  /*b9c0*/  ISETP.GE.AND P1, PT, R24, RZ, PT ;  /* 0x000000ff1800720c */ /* 0x000fe40003f26270 */
[----:B------:R-:W-:Y:S02]  /*b9d0*/  ISETP.GE.AND P0, PT, R5, RZ, PT ;  /* 0x000000ff0500720c */ /* 0x000fe40003f06270 */
[C---:B------:R-:W-:Y:S02]  /*b9e0*/  IADD3 R23, R25.reuse, -0x8, RZ ;  /* 0xfffffff819177810 */ /* 0x040fe40007ffe0ff */
[C---:B------:R-:W-:Y:S02]  /*b9f0*/  IADD3 R10, R25.reuse, 0x7, RZ ;  /* 0x00000007190a7810 */ /* 0x040fe40007ffe0ff */
[C---:B------:R-:W-:Y:S02]  /*ba00*/  IADD3 R22, R25.reuse, -0x9, RZ ;  /* 0xfffffff719167810 */ /* 0x040fe40007ffe0ff */
[C---:B------:R-:W-:Y:S02]  /*ba10*/  IADD3 R21, R25.reuse, -0x10, RZ ;  /* 0xfffffff019157810 */ /* 0x040fe40007ffe0ff */
[C---:B------:R-:W-:Y:S02]  /*ba20*/  IADD3 R20, R25.reuse, -0x11, RZ ;  /* 0xffffffef19147810 */ /* 0x040fe40007ffe0ff */
[C---:B------:R-:W-:Y:S02]  /*ba30*/  @!P1 IADD3 R24, -R25.reuse, -0x8, RZ ;  /* 0xfffffff819189810 */ /* 0x040fe40007ffe1ff */
[----:B------:R-:W-:Y:S02]  /*ba40*/  ISETP.GE.AND P1, PT, R10, RZ, PT ;  /* 0x000000ff0a00720c */ /* 0x000fe40003f26270 */
[----:B------:R-:W-:Y:S02]  /*ba50*/  @!P0 IADD3 R5, -R25, 0x1, RZ ;  /* 0x0000000119058810 */ /* 0x000fe40007ffe1ff */
[----:B------:R-:W-:Y:S01]  /*ba60*/  ISETP.GE.AND P0, PT, R23, RZ, PT ;  /* 0x000000ff1700720c */ /* 0x000fe20003f06270 */
[----:B------:R-:W-:Y:S01]  /*ba70*/  I2F R24, R24 ;  /* 0x0000001800187306 */ /* 0x000fe20000201400 */
[C---:B------:R-:W-:Y:S02]  /*ba80*/  IADD3 R204, R25.reuse, -0x18, RZ ;  /* 0xffffffe819cc7810 */ /* 0x040fe40007ffe0ff */
[C---:B------:R-:W-:Y:S02]  /*ba90*/  IADD3 R17, R25.reuse, -0x19, RZ ;  /* 0xffffffe719117810 */ /* 0x040fe40007ffe0ff */
[C---:B------:R-:W-:Y:S02]  /*baa0*/  IADD3 R16, R25.reuse, -0x20, RZ ;  /* 0xffffffe019107810 */ /* 0x040fe40007ffe0ff */
[----:B------:R-:W-:Y:S02]  /*bab0*/  IABS R6, R25 ;  /* 0x0000001900067213 */ /* 0x000fe40000000000 */
[C---:B------:R-:W-:Y:S01]  /*bac0*/  @!P1 IADD3 R10, -R25.reuse, -0x7, RZ ;  /* 0xfffffff9190a9810 */ /* 0x040fe20007ffe1ff */
[----:B------:R-:W-:Y:S01]  /*bad0*/  I2F R5, R5 ;  /* 0x0000000500057306 */ /* 0x000fe20000201400 */
[----:B------:R-:W-:Y:S02]  /*bae0*/  ISETP.GE.AND P1, PT, R22, RZ, PT ;  /* 0x000000ff1600720c */ /* 0x000fe40003f26270 */
[----:B------:R-:W-:Y:S02]  /*baf0*/  @!P0 IADD3 R23, -R25, 0x8, RZ ;  /* 0x0000000819178810 */ /* 0x000fe40007ffe1ff */
[----:B------:R-:W-:Y:S02]  /*bb00*/  ISETP.GE.AND P0, PT, R21, RZ, PT ;  /* 0x000000ff1500720c */ /* 0x000fe40003f06270 */
[C---:B------:R-:W-:Y:S02]  /*bb10*/  IADD3 R15, R25.reuse, -0x21, RZ ;  /* 0xffffffdf190f7810 */ /* 0x040fe40007ffe0ff */
[C---:B------:R-:W-:Y:S01]  /*bb20*/  IADD3 R14, R25.reuse, -0x28, RZ ;  /* 0xffffffd8190e7810 */ /* 0x040fe20007ffe0ff */
[----:B------:R-:W-:Y:S01]  /*bb30*/  I2F R6, R6 ;  /* 0x0000000600067306 */ /* 0x000fe20000201400 */
[C---:B------:R-:W-:Y:S02]  /*bb40*/  IADD3 R26, R25.reuse, -0x30, RZ ;  /* 0xffffffd0191a7810 */ /* 0x040fe40007ffe0ff */
[C---:B------:R-:W-:Y:S02]  /*bb50*/  IADD3 R11, R25.reuse, -0x29, RZ ;  /* 0xffffffd7190b7810 */ /* 0x040fe40007ffe0ff */
[C---:B------:R-:W-:Y:S02]  /*bb60*/  @!P1 IADD3 R22, -R25.reuse, 0x9, RZ ;  /* 0x0000000919169810 */ /* 0x040fe40007ffe1ff */
[----:B------:R-:W-:Y:S02]  /*bb70*/  ISETP.GE.AND P1, PT, R20, RZ, PT ;  /* 0x000000ff1400720c */ /* 0x000fe40003f26270 */
[C---:B------:R-:W-:Y:S01]  /*bb80*/  @!P0 IADD3 R21, -R25.reuse, 0x10, RZ ;  /* 0x0000001019158810 */ /* 0x040fe20007ffe1ff */
[----:B------:R-:W-:Y:S01]  /*bb90*/  I2F R23, R23 ;  /* 0x0000001700177306 */ /* 0x000fe20000201400 */
[----:B------:R-:W-:Y:S02]  /*bba0*/  ISETP.GE.AND P0, PT, R204, RZ, PT ;  /* 0x000000ffcc00720c */ /* 0x000fe40003f06270 */
[C---:B------:R-:W-:Y:S02]  /*bbb0*/  IADD3 R19, R25.reuse, -0x38, RZ ;  /* 0xffffffc819137810 */ /* 0x040fe40007ffe0ff */
[C---:B------:R-:W-:Y:S02]  /*bbc0*/  IADD3 R18, R25.reuse, -0x39, RZ ;  /* 0xffffffc719127810 */ /* 0x040fe40007ffe0ff */
[C---:B------:R-:W-:Y:S02]  /*bbd0*/  IADD3 R4, R25.reuse, -0x31, RZ ;  /* 0xffffffcf19047810 */ /* 0x040fe40007ffe0ff */
[----:B------:R-:W-:Y:S01]  /*bbe0*/  ISETP.GE.AND P3, PT, R26, RZ, PT ;  /* 0x000000ff1a00720c */ /* 0x000fe20003f66270 */
[----:B------:R-:W-:Y:S01]  /*bbf0*/  I2F R22, R22 ;  /* 0x0000001600167306 */ /* 0x000fe20000201400 */
[----:B------:R-:W-:Y:S02]  /*bc00*/  @!P1 IADD3 R20, -R25, 0x11, RZ ;  /* 0x0000001119149810 */ /* 0x000fe40007ffe1ff */
[----:B------:R-:W-:Y:S02]  /*bc10*/  ISETP.GE.AND P1, PT, R17, RZ, PT ;  /* 0x000000ff1100720c */ /* 0x000fe40003f26270 */
[----:B------:R-:W-:Y:S02]  /*bc20*/  @!P0 IADD3 R204, -R25, 0x18, RZ ;  /* 0x0000001819cc8810 */ /* 0x000fe40007ffe1ff */
[----:B------:R-:W-:Y:S02]  /*bc30*/  ISETP.GE.AND P0, PT, R16, RZ, PT ;  /* 0x000000ff1000720c */ /* 0x000fe40003f06270 */
[----:B------:R-:W-:Y:S01]  /*bc40*/  ISETP.GE.AND P4, PT, R11, RZ, PT ;  /* 0x000000ff0b00720c */ /* 0x000fe20003f86270 */
[----:B------:R-:W-:Y:S01]  /*bc50*/  I2F R10, R10 ;  /* 0x0000000a000a7306 */ /* 0x000fe20000201400 */
[----:B------:R-:W-:Y:S02]  /*bc60*/  ISETP.GE.AND P2, PT, R4, RZ, PT ;  /* 0x000000ff0400720c */ /* 0x000fe40003f46270 */
[C---:B------:R-:W-:Y:S03]  /*bc70*/  @!P3 IADD3 R26, -R25.reuse, 0x30, RZ ;  /* 0x00000030191ab810 */ /* 0x040fe60007ffe1ff */
[----:B------:R-:W-:Y:S02]  /*bc80*/  @!P1 IADD3 R17, -R25, 0x19, RZ ;  /* 0x0000001919119810 */ /* 0x000fe40007ffe1ff */
[----:B------:R-:W-:Y:S02]  /*bc90*/  ISETP.GE.AND P1, PT, R15, RZ, PT ;  /* 0x000000ff0f00720c */ /* 0x000fe40003f26270 */
[C---:B------:R-:W-:Y:S01]  /*bca0*/  @!P0 IADD3 R16, -R25.reuse, 0x20, RZ ;  /* 0x0000002019108810 */ /* 0x040fe20007ffe1ff */
[----:B------:R-:W-:Y:S01]  /*bcb0*/  I2F R21, R21 ;  /* 0x0000001500157306 */ /* 0x000fe20000201400 */
[----:B------:R-:W-:Y:S02]  /*bcc0*/  ISETP.GE.AND P0, PT, R14, RZ, PT ;  /* 0x000000ff0e00720c */ /* 0x000fe40003f06270 */
[C---:B------:R-:W-:Y:S02]  /*bcd0*/  @!P4 IADD3 R11, -R25.reuse, 0x29, RZ ;  /* 0x00000029190bc810 */ /* 0x040fe40007ffe1ff */
[C---:B------:R-:W-:Y:S05]  /*bce0*/  @!P2 IADD3 R4, -R25.reuse, 0x31, RZ ;  /* 0x000000311904a810 */ /* 0x040fea0007ffe1ff */
[----:B------:R-:W-:Y:S01]  /*bcf0*/  I2F R20, R20 ;  /* 0x0000001400147306 */ /* 0x000fe20000201400 */
[----:B------:R-:W-:Y:S02]  /*bd00*/  @!P1 IADD3 R15, -R25, 0x21, RZ ;  /* 0x00000021190f9810 */ /* 0x000fe40007ffe1ff */
[----:B------:R-:W-:Y:S02]  /*bd10*/  ISETP.GE.AND P1, PT, R19, RZ, PT ;  /* 0x000000ff1300720c */ /* 0x000fe40003f26270 */
[C---:B------:R-:W-:Y:S02]  /*bd20*/  @!P0 IADD3 R14, -R25.reuse, 0x28, RZ ;  /* 0x00000028190e8810 */ /* 0x040fe40007ffe1ff */
[----:B------:R-:W-:Y:S03]  /*bd30*/  ISETP.GE.AND P0, PT, R18, RZ, PT ;  /* 0x000000ff1200720c */ /* 0x000fe60003f06270 */
[----:B------:R-:W-:Y:S06]  /*bd40*/  I2F R204, R204 ;  /* 0x000000cc00cc7306 */ /* 0x000fec0000201400 */
[C---:B------:R-:W-:Y:S04]  /*bd50*/  @!P1 IADD3 R19, -R25.reuse, 0x38, RZ ;  /* 0x0000003819139810 */ /* 0x040fe80007ffe1ff */
[----:B------:R-:W-:Y:S01]  /*bd60*/  I2F R17, R17 ;  /* 0x0000001100117306 */ /* 0x000fe20000201400 */
[----:B------:R-:W-:Y:S09]  /*bd70*/  @!P0 IADD3 R18, -R25, 0x39, RZ ;  /* 0x0000003919128810 */ /* 0x000ff20007ffe1ff */
[----:B------:R-:W-:Y:S10]  /*bd80*/  I2F R16, R16 ;  /* 0x0000001000107306 */ /* 0x000ff40000201400 */
[----:B------:R-:W-:Y:S10]  /*bd90*/  I2F R15, R15 ;  /* 0x0000000f000f7306 */ /* 0x000ff40000201400 */
[----:B------:R-:W-:Y:S10]  /*bda0*/  I2F R14, R14 ;  /* 0x0000000e000e7306 */ /* 0x000ff40000201400 */
[----:B------:R-:W-:Y:S10]  /*bdb0*/  I2F R11, R11 ;  /* 0x0000000b000b7306 */ /* 0x000ff40000201400 */
[----:B------:R-:W-:Y:S10]  /*bdc0*/  I2F R4, R4 ;  /* 0x0000000400047306 */ /* 0x000ff40000201400 */
[----:B------:R-:W-:Y:S10]  /*bdd0*/  I2F R19, R19 ;  /* 0x0000001300137306 */ /* 0x000ff40000201400 */
[----:B------:R-:W2:Y:S02]  /*bde0*/  I2F R18, R18 ;  /* 0x0000001200127306 */ /* 0x000ea40000201400 */
[----:B-12---:R-:W-:Y:S02]  /*bdf0*/  FFMA.FTZ R179, R18, -UR4, R179 ;  /* 0x8000000412b37c23 */ /* 0x006fe400080100b3 */
[----:B------:R-:W-:Y:S02]  /*be00*/  FFMA.FTZ R8, R6, -UR4, R3 ;  /* 0x8000000406087c23 */ /* 0x000fe40008010003 */
[----:B------:R-:W-:Y:S04]  /*be10*/  FFMA.FTZ R177, R5, -UR4, R177 ;  /* 0x8000000405b17c23 */ /* 0x000fe800080100b1 */
[----:B------:R-:W1:Y:S01]  /*be20*/  I2F R3, R26 ;  /* 0x0000001a00037306 */ /* 0x000e620000201400 */
        /* <DEDUP_REMOVED lines=39> */
[----:B-1----:R-:W-:Y:S01]  /*c0a0*/  FFMA.FTZ R192, R3, -UR4, R192 ;  /* 0x8000000403c07c23 */ /* 0x002fe200080100c0 */
        /* <DEDUP_REMOVED lines=20> */
[----:B------:R-:W-:Y:S03]  /*c1f0*/  FMNMX.FTZ R3, R166, R3, !PT ;  /* 0x00000003a6037209 */ /* 0x000fe60007810000 */
[----:B------:R-:W1:Y:S01]  /*c200*/  SHFL.BFLY PT, R9, R7, 0x2, 0x1f ;  /* 0x0c401f0007097f89 */ /* 0x000e6200000e0000 */
[----:B------:R-:W-:Y:S07]  /*c210*/  FMNMX.FTZ R3, R165, R3, !PT ;  /* 0x00000003a5037209 */ /* 0x000fee0007810000 */
[----:B------:R-:W2:Y:S08]  /*c220*/  SHFL.BFLY PT, R4, R3, 0x2, 0x1f ;  /* 0x0c401f0003047f89 */ /* 0x000eb000000e0000 */
[----:B------:R-:W-:Y:S01]  /*c230*/  LDSM.16.MT88.4 R20, [R230+0x10000] ;  /* 0x01000000e614783b */ /* 0x000fe20000004200 */
[----:B-1----:R-:W-:Y:S07]  /*c240*/  FMNMX.FTZ R7, R7, R9, !PT ;  /* 0x0000000907077209 */ /* 0x002fee0007810000 */
[----:B------:R-:W1:Y:S01]  /*c250*/  SHFL.BFLY PT, R164, R7, 0x1, 0x1f ;  /* 0x0c201f0007a47f89 */ /* 0x000e6200000e0000 */
[----:B--2---:R-:W-:Y:S07]  /*c260*/  FMNMX.FTZ R4, R3, R4, !PT ;  /* 0x0000000403047209 */ /* 0x004fee0007810000 */
[----:B------:R-:W2:Y:S01]  /*c270*/  SHFL.BFLY PT, R3, R4, 0x1, 0x1f ;  /* 0x0c201f0004037f89 */ /* 0x000ea200000e0000 */
[----:B-1----:R-:W-:Y:S04]  /*c280*/  FMNMX.FTZ R164, R7, R164, !PT ;  /* 0x000000a407a47209 */ /* 0x002fe80007810000 */
[C---:B------:R-:W-:Y:S01]  /*c290*/  FSETP.NEU.FTZ.AND P0, PT, R164.reuse, -INF , PT ;  /* 0xff800000a400780b */ /* 0x040fe20003f1d000 */
[C---:B------:R-:W-:Y:S02]  /*c2a0*/  FMUL.FTZ R191, R164.reuse, c[0x0][0x23c] ;  /* 0x00008f00a4bf7a20 */ /* 0x040fe40000410000 */
[----:B------:R-:W-:Y:S01]  /*c2b0*/  FADD.FTZ R2, -R164, R2 ;  /* 0x00000002a4027221 */ /* 0x000fe20000010100 */
[----:B--2---:R-:W-:Y:S02]  /*c2c0*/  FMNMX.FTZ R3, R4, R3, !PT ;  /* 0x0000000304037209 */ /* 0x004fe40007810000 */
[----:B------:R-:W-:Y:S01]  /*c2d0*/  FSEL R191, R191, RZ, P0 ;  /* 0x000000ffbfbf7208 */ /* 0x000fe20000000000 */
[----:B------:R-:W-:Y:S01]  /*c2e0*/  FMUL.FTZ R2, R2, c[0x0][0x23c] ;  /* 0x00008f0002027a20 */ /* 0x000fe20000410000 */
[C---:B------:R-:W-:Y:S01]  /*c2f0*/  FSETP.NEU.FTZ.AND P0, PT, R3.reuse, -INF , PT ;  /* 0xff8000000300780b */ /* 0x040fe20003f1d000 */
[----:B------:R-:W-:Y:S02]  /*c300*/  FADD.FTZ R0, -R3, R0 ;  /* 0x0000000003007221 */ /* 0x000fe40000010100 */
[--C-:B------:R-:W-:Y:S02]  /*c310*/  FFMA.FTZ R186, R177, c[0x0][0x23c], -R191.reuse ;  /* 0x00008f00b1ba7a23 */ /* 0x100fe400000108bf */
[----:B------:R-:W-:Y:S01]  /*c320*/  FMUL.FTZ R177, R3, c[0x0][0x23c] ;  /* 0x00008f0003b17a20 */ /* 0x000fe20000410000 */
[----:B------:R-:W1:Y:S01]  /*c330*/  MUFU.EX2 R2, R2 ;  /* 0x0000000200027308 */ /* 0x000e620000000800 */
[--C-:B------:R-:W-:Y:S02]  /*c340*/  FFMA.FTZ R188, R8, c[0x0][0x23c], -R191.reuse ;  /* 0x00008f0008bc7a23 */ /* 0x100fe400000108bf */
[--C-:B------:R-:W-:Y:S01]  /*c350*/  FFMA.FTZ R185, R183, c[0x0][0x23c], -R191.reuse ;  /* 0x00008f00b7b97a23 */ /* 0x100fe200000108bf */
[----:B------:R-:W-:Y:S01]  /*c360*/  FSEL R177, R177, RZ, P0 ;  /* 0x000000ffb1b17208 */ /* 0x000fe20000000000 */
[----:B------:R-:W-:Y:S01]  /*c370*/  FFMA.FTZ R184, R10, c[0x0][0x23c], -R191 ;  /* 0x00008f000ab87a23 */ /* 0x000fe200000108bf */
[----:B------:R-:W-:Y:S01]  /*c380*/  ISETP.LT.AND P0, PT, RZ, UR26, PT ;  /* 0x0000001aff007c0c */ /* 0x000fe2000bf01270 */
[----:B------:R-:W-:Y:S01]  /*c390*/  FMUL.FTZ R0, R0, c[0x0][0x23c] ;  /* 0x00008f0000007a20 */ /* 0x000fe20000410000 */
[----:B------:R-:W-:Y:S01]  /*c3a0*/  UMOV UR26, UR29 ;  /* 0x0000001d001a7c82 */ /* 0x000fe20008000000 */
[--C-:B------:R-:W-:Y:S01]  /*c3b0*/  FFMA.FTZ R187, R181, c[0x0][0x23c], -R177.reuse ;  /* 0x00008f00b5bb7a23 */ /* 0x100fe200000108b1 */
[----:B------:R-:W-:Y:S01]  /*c3c0*/  MUFU.EX2 R188, R188 ;  /* 0x000000bc00bc7308 */ /* 0x000fe20000000800 */
[--C-:B------:R-:W-:Y:S02]  /*c3d0*/  FFMA.FTZ R183, R182, c[0x0][0x23c], -R177.reuse ;  /* 0x00008f00b6b77a23 */ /* 0x100fe400000108b1 */
[--C-:B------:R-:W-:Y:S02]  /*c3e0*/  FFMA.FTZ R182, R6, c[0x0][0x23c], -R177.reuse ;  /* 0x00008f0006b67a23 */ /* 0x100fe400000108b1 */
[----:B------:R-:W-:Y:S02]  /*c3f0*/  FFMA.FTZ R181, R5, c[0x0][0x23c], -R177 ;  /* 0x00008f0005b57a23 */ /* 0x000fe400000108b1 */
[--C-:B------:R-:W-:Y:S02]  /*c400*/  FFMA.FTZ R193, R175, c[0x0][0x23c], -R191.reuse ;  /* 0x00008f00afc17a23 */ /* 0x100fe400000108bf */
[--C-:B------:R-:W-:Y:S01]  /*c410*/  FFMA.FTZ R194, R174, c[0x0][0x23c], -R191.reuse ;  /* 0x00008f00aec27a23 */ /* 0x100fe200000108bf */
[----:B------:R-:W2:Y:S01]  /*c420*/  MUFU.EX2 R0, R0 ;  /* 0x0000000000007308 */ /* 0x000ea20000000800 */
[--C-:B------:R-:W-:Y:S02]  /*c430*/  FFMA.FTZ R195, R173, c[0x0][0x23c], -R191.reuse ;  /* 0x00008f00adc37a23 */ /* 0x100fe400000108bf */
[----:B------:R-:W-:Y:S02]  /*c440*/  FFMA.FTZ R196, R172, c[0x0][0x23c], -R191 ;  /* 0x00008f00acc47a23 */ /* 0x000fe400000108bf */
[C---:B-1----:R-:W-:Y:S01]  /*c450*/  FMUL.FTZ R4, R2.reuse, R160 ;  /* 0x000000a002047220 */ /* 0x042fe20000410000 */
[----:B------:R-:W-:Y:S01]  /*c460*/  LDSM.16.MT88.4 R172, [R232+0x14800] ;  /* 0x01480000e8ac783b */ /* 0x000fe20000004200 */
        /* <DEDUP_REMOVED lines=10> */
[----:B------:R-:W-:Y:S02]  /*c510*/  FMUL.FTZ R33, R2, R133 ;  /* 0x0000008502217220 */ /* 0x000fe40000410000 */
[C---:B--2---:R-:W-:Y:S02]  /*c520*/  FMUL.FTZ R6, R0.reuse, R162 ;  /* 0x000000a200067220 */ /* 0x044fe40000410000 */
[C---:B------:R-:W-:Y:S02]  /*c530*/  FMUL.FTZ R7, R0.reuse, R163 ;  /* 0x000000a300077220 */ /* 0x040fe40000410000 */
[C---:B------:R-:W-:Y:S01]  /*c540*/  FMUL.FTZ R10, R0.reuse, R158 ;  /* 0x0000009e000a7220 */ /* 0x040fe20000410000 */
[----:B------:R-:W2:Y:S01]  /*c550*/  MUFU.EX2 R184, R184 ;  /* 0x000000b800b87308 */ /* 0x000ea20000000800 */
[C---:B------:R-:W-:Y:S02]  /*c560*/  FMUL.FTZ R11, R0.reuse, R159 ;  /* 0x0000009f000b7220 */ /* 0x040fe40000410000 */
[----:B------:R-:W-:Y:S01]  /*c570*/  FMUL.FTZ R18, R0, R150 ;  /* 0x0000009600127220 */ /* 0x000fe20000410000 */
[----:B-1----:R-:W-:Y:S01]  /*c580*/  F2FP.PACK_AB R160, R186, R188 ;  /* 0x000000bcbaa0723e */ /* 0x002fe200000000ff */
[C---:B------:R-:W-:Y:S01]  /*c590*/  FMUL.FTZ R19, R0.reuse, R151 ;  /* 0x0000009700137220 */ /* 0x040fe20000410000 */
[----:B------:R-:W-:Y:S01]  /*c5a0*/  LDSM.16.MT88.4 R156, [R230+0x12800] ;  /* 0x01280000e69c783b */ /* 0x000fe20000004200 */
[C---:B------:R-:W-:Y:S02]  /*c5b0*/  FMUL.FTZ R26, R0.reuse, R142 ;  /* 0x0000008e001a7220 */ /* 0x040fe40000410000 */
[C---:B------:R-:W-:Y:S01]  /*c5c0*/  FMUL.FTZ R27, R0.reuse, R143 ;  /* 0x0000008f001b7220 */ /* 0x040fe20000410000 */
[----:B------:R-:W-:Y:S01]  /*c5d0*/  MUFU.EX2 R187, R187 ;  /* 0x000000bb00bb7308 */ /* 0x000fe20000000800 */
[C---:B------:R-:W-:Y:S02]  /*c5e0*/  FMUL.FTZ R34, R0.reuse, R134 ;  /* 0x0000008600227220 */ /* 0x040fe40000410000 */
[----:B------:R-:W-:Y:S01]  /*c5f0*/  FMUL.FTZ R35, R0, R135 ;  /* 0x0000008700237220 */ /* 0x000fe20000410000 */
[----:B------:R-:W-:Y:S01]  /*c600*/  LDSM.16.MT88.4 R140, [R228+0x12000] ;  /* 0x01200000e48c783b */ /* 0x000fe20000004200 */
[--C-:B------:R-:W-:Y:S02]  /*c610*/  FFMA.FTZ R198, R171, c[0x0][0x23c], -R177.reuse ;  /* 0x00008f00abc67a23 */ /* 0x100fe400000108b1 */
[--C-:B------:R-:W-:Y:S02]  /*c620*/  FFMA.FTZ R197, R170, c[0x0][0x23c], -R177.reuse ;  /* 0x00008f00aac57a23 */ /* 0x100fe400000108b1 */
[--C-:B------:R-:W-:Y:S01]  /*c630*/  FFMA.FTZ R199, R169, c[0x0][0x23c], -R177.reuse ;  /* 0x00008f00a9c77a23 */ /* 0x100fe200000108b1 */
[----:B------:R-:W1:Y:S01]  /*c640*/  MUFU.EX2 R183, R183 ;  /* 0x000000b700b77308 */ /* 0x000e620000000800 */
[--C-:B------:R-:W-:Y:S01]  /*c650*/  FFMA.FTZ R200, R168, c[0x0][0x23c], -R177.reuse ;  /* 0x00008f00a8c87a23 */ /* 0x100fe200000108b1 */
[----:B------:R-:W-:Y:S01]  /*c660*/  LDSM.16.MT88.4 R132, [R229+0x12000] ;  /* 0x01200000e584783b */ /* 0x000fe20000004200 */
[--C-:B------:R-:W-:Y:S01]  /*c670*/  FFMA.FTZ R209, R178, c[0x0][0x23c], -R177.reuse ;  /* 0x00008f00b2d17a23 */ /* 0x100fe200000108b1 */
[----:B--2---:R-:W-:Y:S01]  /*c680*/  F2FP.PACK_AB R162, R184, R185 ;  /* 0x000000b9b8a2723e */ /* 0x004fe200000000ff */
[----:B------:R-:W-:Y:S02]  /*c690*/  FFMA.FTZ R210, R176, c[0x0][0x23c], -R177 ;  /* 0x00008f00b0d27a23 */ /* 0x000fe400000108b1 */
[C---:B------:R-:W-:Y:S02]  /*c6a0*/  FMUL.FTZ R36, R2.reuse, R36 ;  /* 0x0000002402247220 */ /* 0x040fe40000410000 */
        /* <DEDUP_REMOVED lines=43> */
[----:B------:R-:W3:Y:S01]  /*c960*/  MUFU.EX2 R197, R197 ;  /* 0x000000c500c57308 */ /* 0x000ee20000000800 */
        /* <DEDUP_REMOVED lines=115> */
[----:B------:R-:W-:Y:S02]  /*d0a0*/  FMUL.FTZ R125, R2, R125 ;  /* 0x0000007d027d7220 */ /* 0x000fe40000410000 */
[C---:B------:R-:W-:Y:S01]  /*d0b0*/  FMUL.FTZ R126, R0.reuse, R126 ;  /* 0x0000007e007e7220 */ /* 0x040fe20000410000 */
[C---:B------:R-:W-:Y:S01]  /*d0c0*/  HMMA.16816.F32 R120, R160.reuse, R138, R120 ;  /* 0x0000008aa078723c */ /* 0x040fe20000001878 */
[----:B------:R-:W1:Y:S02]  /*d0d0*/  LDSM.16.MT88.4 R136, [R230+0x10800] ;  /* 0x01080000e688783b */ /* 0x000e640000004200 */
[----:B------:R-:W-:Y:S02]  /*d0e0*/  FMUL.FTZ R127, R0, R127 ;  /* 0x0000007f007f7220 */ /* 0x000fe40000410000 */
[C---:B------:R-:W-:Y:S02]  /*d0f0*/  FMUL.FTZ R128, R2.reuse, R128 ;  /* 0x0000008002807220 */ /* 0x040fe40000410000 */
[----:B------:R-:W-:Y:S02]  /*d100*/  FMUL.FTZ R129, R2, R129 ;  /* 0x0000008102817220 */ /* 0x000fe40000410000 */
[C---:B------:R-:W-:Y:S01]  /*d110*/  FMUL.FTZ R130, R0.reuse, R130 ;  /* 0x0000008200827220 */ /* 0x040fe20000410000 */
[C---:B--2---:R-:W-:Y:S03]  /*d120*/  HMMA.16816.F32 R124, R160.reuse, R132, R124 ;  /* 0x00000084a07c723c */ /* 0x044fe6000000187c */
[----:B------:R-:W-:Y:S02]  /*d130*/  FMUL.FTZ R131, R0, R131 ;  /* 0x0000008300837220 */ /* 0x000fe40000410000 */
[--C-:B------:R-:W-:Y:S02]  /*d140*/  FFMA.FTZ R208, R208, c[0x0][0x23c], -R191.reuse ;  /* 0x00008f00d0d07a23 */ /* 0x100fe400000108bf */
[----:B------:R-:W-:Y:S01]  /*d150*/  F2FP.PACK_AB R132, R194, R193 ;  /* 0x000000c1c284723e */ /* 0x000fe200000000ff */
[--C-:B------:R-:W-:Y:S01]  /*d160*/  FFMA.FTZ R207, R207, c[0x0][0x23c], -R191.reuse ;  /* 0x00008f00cfcf7a23 */ /* 0x100fe200000108bf */
[----:B---3--:R-:W-:Y:S01]  /*d170*/  F2FP.PACK_AB R133, R197, R198 ;  /* 0x000000c6c585723e */ /* 0x008fe200000000ff */
[----:B------:R-:W-:Y:S01]  /*d180*/  HMMA.16816.F32 R128, R160, R134, R128 ;  /* 0x00000086a080723c */ /* 0x000fe20000001880 */
[----:B------:R-:W2:Y:S01]  /*d190*/  LDSM.16.MT88.4 R160, [R229+0x12800] ;  /* 0x01280000e5a0783b */ /* 0x000ea20000004200 */
[----:B------:R-:W-:Y:S01]  /*d1a0*/  MUFU.EX2 R208, R208 ;  /* 0x000000d000d07308 */ /* 0x000fe20000000800 */
[--C-:B------:R-:W-:Y:S02]  /*d1b0*/  FFMA.FTZ R206, R206, c[0x0][0x23c], -R191.reuse ;  /* 0x00008f00cece7a23 */ /* 0x100fe400000108bf */
[----:B------:R-:W-:Y:S02]  /*d1c0*/  FFMA.FTZ R205, R205, c[0x0][0x23c], -R191 ;  /* 0x00008f00cdcd7a23 */ /* 0x000fe400000108bf */
[----:B------:R-:W-:Y:S01]  /*d1d0*/  F2FP.PACK_AB R134, R196, R195 ;  /* 0x000000c3c486723e */ /* 0x000fe200000000ff */
[--C-:B------:R-:W-:Y:S01]  /*d1e0*/  FFMA.FTZ R204, R204, c[0x0][0x23c], -R177.reuse ;  /* 0x00008f00cccc7a23 */ /* 0x100fe200000108b1 */
[----:B-----5:R-:W-:Y:S03]  /*d1f0*/  F2FP.PACK_AB R135, R200, R199 ;  /* 0x000000c7c887723e */ /* 0x020fe600000000ff */
[--C-:B------:R-:W-:Y:S01]  /*d200*/  FFMA.FTZ R203, R203, c[0x0][0x23c], -R177.reuse ;  /* 0x00008f00cbcb7a23 */ /* 0x100fe200000108b1 */
[----:B------:R-:W-:Y:S01]  /*d210*/  MUFU.EX2 R207, R207 ;  /* 0x000000cf00cf7308 */ /* 0x000fe20000000800 */
[--C-:B------:R-:W-:Y:S02]  /*d220*/  FFMA.FTZ R202, R202, c[0x0][0x23c], -R177.reuse ;  /* 0x00008f00caca7a23 */ /* 0x100fe400000108b1 */
[C---:B----4-:R-:W-:Y:S05]  /*d230*/  HMMA.16816.F32 R4, R132.reuse, R140, R4 ;  /* 0x0000008c8404723c */ /* 0x050fea0000001804 */
[----:B------:R-:W-:Y:S02]  /*d240*/  FFMA.FTZ R201, R201, c[0x0][0x23c], -R177 ;  /* 0x00008f00c9c97a23 */ /* 0x000fe400000108b1 */
[--C-:B------:R-:W-:Y:S01]  /*d250*/  FFMA.FTZ R192, R192, c[0x0][0x23c], -R191.reuse ;  /* 0x00008f00c0c07a23 */ /* 0x100fe200000108bf */
[C---:B------:R-:W-:Y:S01]  /*d260*/  HMMA.16816.F32 R8, R132.reuse, R142, R8 ;  /* 0x0000008e8408723c */ /* 0x040fe20000001808 */
[----:B------:R-:W3:Y:S01]  /*d270*/  LDSM.16.MT88.4 R140, [R230+0x14800] ;  /* 0x01480000e68c783b */ /* 0x000ee20000004200 */
[----:B------:R-:W-:Y:S02]  /*d280*/  MUFU.EX2 R206, R206 ;  /* 0x000000ce00ce7308 */ /* 0x000fe40000000800 */
[--C-:B------:R-:W-:Y:S02]  /*d290*/  FFMA.FTZ R190, R190, c[0x0][0x23c], -R191.reuse ;  /* 0x00008f00bebe7a23 */ /* 0x100fe400000108bf */
[--C-:B------:R-:W-:Y:S02]  /*d2a0*/  FFMA.FTZ R189, R189, c[0x0][0x23c], -R191.reuse ;  /* 0x00008f00bdbd7a23 */ /* 0x100fe400000108bf */
[C---:B-1----:R-:W-:Y:S04]  /*d2b0*/  HMMA.16816.F32 R12, R132.reuse, R136, R12 ;  /* 0x00000088840c723c */ /* 0x042fe8000000180c */
[----:B------:R-:W-:Y:S01]  /*d2c0*/  FFMA.FTZ R191, R179, c[0x0][0x23c], -R191 ;  /* 0x00008f00b3bf7a23 */ /* 0x000fe200000108bf */
[----:B------:R-:W-:Y:S01]  /*d2d0*/  MUFU.EX2 R205, R205 ;  /* 0x000000cd00cd7308 */ /* 0x000fe20000000800 */
[--C-:B------:R-:W-:Y:S02]  /*d2e0*/  FFMA.FTZ R166, R166, c[0x0][0x23c], -R177.reuse ;  /* 0x00008f00a6a67a23 */ /* 0x100fe400000108b1 */
[C---:B------:R-:W-:Y:S01]  /*d2f0*/  HMMA.16816.F32 R16, R132.reuse, R138, R16 ;  /* 0x0000008a8410723c */ /* 0x040fe20000001810 */
[----:B------:R-:W1:Y:S03]  /*d300*/  LDSM.16.MT88.4 R136, [R229+0x14800] ;  /* 0x01480000e588783b */ /* 0x000e660000004200 */
[----:B------:R-:W-:Y:S02]  /*d310*/  FFMA.FTZ R177, R165, c[0x0][0x23c], -R177 ;  /* 0x00008f00a5b17a23 */ /* 0x000fe400000108b1 */
[----:B------:R-:W-:Y:S01]  /*d320*/  FFMA.FTZ R188, R2, R251, R188 ;  /* 0x000000fb02bc7223 */ /* 0x000fe200000100bc */
[----:B------:R-:W-:Y:S01]  /*d330*/  MUFU.EX2 R204, R204 ;  /* 0x000000cc00cc7308 */ /* 0x000fe20000000800 */
[C---:B------:R-:W-:Y:S04]  /*d340*/  HMMA.16816.F32 R20, R132.reuse, R144, R20 ;  /* 0x000000908414723c */ /* 0x040fe80000001814 */
[----:B------:R-:W-:Y:S01]  /*d350*/  MOV R2, R164 ;  /* 0x000000a400027202 */ /* 0x000fe20000000f00 */
[----:B------:R-:W-:Y:S01]  /*d360*/  FFMA.FTZ R187, R0, R250, R187 ;  /* 0x000000fa00bb7223 */ /* 0x000fe200000100bb */
[----:B------:R-:W-:Y:S01]  /*d370*/  MOV R0, R3 ;  /* 0x0000000300007202 */ /* 0x000fe20000000f00 */
[----:B------:R-:W-:Y:S01]  /*d380*/  FADD.FTZ R188, R186, R188 ;  /* 0x000000bcbabc7221 */ /* 0x000fe20000010000 */
[C---:B------:R-:W-:Y:S01]  /*d390*/  HMMA.16816.F32 R24, R132.reuse, R146, R24 ;  /* 0x000000928418723c */ /* 0x040fe20000001818 */
[----:B------:R-:W4:Y:S01]  /*d3a0*/  LDSM.16.MT88.4 R144, [R228+0x14800] ;  /* 0x01480000e490783b */ /* 0x000f220000004200 */
[----:B------:R5:W-:Y:S02]  /*d3b0*/  MUFU.EX2 R165, R177 ;  /* 0x000000b100a57308 */ /* 0x000be40000000800 */
[----:B------:R-:W-:Y:S02]  /*d3c0*/  FADD.FTZ R187, R183, R187 ;  /* 0x000000bbb7bb7221 */ /* 0x000fe40000010000 */
[----:B------:R-:W-:Y:S02]  /*d3d0*/  FADD.FTZ R185, R185, R188 ;  /* 0x000000bcb9b97221 */ /* 0x000fe40000010000 */
[C---:B------:R-:W-:Y:S04]  /*d3e0*/  HMMA.16816.F32 R28, R132.reuse, R148, R28 ;  /* 0x00000094841c723c */ /* 0x040fe8000000181c */
[----:B------:R-:W-:Y:S01]  /*d3f0*/  MUFU.EX2 R203, R203 ;  /* 0x000000cb00cb7308 */ /* 0x000fe20000000800 */
[----:B------:R-:W-:Y:S02]  /*d400*/  FADD.FTZ R182, R182, R187 ;  /* 0x000000bbb6b67221 */ /* 0x000fe40000010000 */
[----:B------:R-:W-:Y:S01]  /*d410*/  FADD.FTZ R185, R184, R185 ;  /* 0x000000b9b8b97221 */ /* 0x000fe20000010000 */
[C---:B------:R-:W-:Y:S01]  /*d420*/  HMMA.16816.F32 R32, R132.reuse, R150, R32 ;  /* 0x000000968420723c */ /* 0x040fe20000001820 */
[----:B------:R-:W1:Y:S03]  /*d430*/  LDSM.16.MT88.4 R148, [R232+0x16800] ;  /* 0x01680000e894783b */ /* 0x000e660000004200 */
[----:B------:R-:W-:Y:S02]  /*d440*/  FADD.FTZ R182, R181, R182 ;  /* 0x000000b6b5b67221 */ /* 0x000fe40000010000 */
[----:B------:R-:W-:Y:S01]  /*d450*/  MUFU.EX2 R202, R202 ;  /* 0x000000ca00ca7308 */ /* 0x000fe20000000800 */
[----:B------:R-:W-:Y:S01]  /*d460*/  FADD.FTZ R193, R193, R185 ;  /* 0x000000b9c1c17221 */ /* 0x000fe20000010000 */
[C---:B------:R-:W-:Y:S01]  /*d470*/  HMMA.16816.F32 R36, R132.reuse, R152, R36 ;  /* 0x000000988424723c */ /* 0x040fe20000001824 */
[----:B-----5:R-:W-:Y:S03]  /*d480*/  LDSM.16.MT88.4 R176, [R232+0x15800] ;  /* 0x01580000e8b0783b */ /* 0x020fe60000004200 */
[----:B------:R-:W-:Y:S02]  /*d490*/  FADD.FTZ R198, R198, R182 ;  /* 0x000000b6c6c67221 */ /* 0x000fe40000010000 */
[----:B------:R-:W-:Y:S02]  /*d4a0*/  FADD.FTZ R193, R194, R193 ;  /* 0x000000c1c2c17221 */ /* 0x000fe40000010000 */
[C---:B------:R-:W-:Y:S01]  /*d4b0*/  HMMA.16816.F32 R40, R132.reuse, R154, R40 ;  /* 0x0000009a8428723c */ /* 0x040fe20000001828 */
[----:B------:R-:W-:Y:S01]  /*d4c0*/  MUFU.EX2 R201, R201 ;  /* 0x000000c900c97308 */ /* 0x000fe20000000800 */
        /* <DEDUP_REMOVED lines=10> */
[----:B------:R-:W5:Y:S03]  /*d570*/  MUFU.EX2 R190, R190 ;  /* 0x000000be00be7308 */ /* 0x000f660000000800 */
[C---:B--2---:R-:W-:Y:S07]  /*d580*/  HMMA.16816.F32 R52, R132.reuse, R160, R52 ;  /* 0x000000a08434723c */ /* 0x044fee0000001834 */
[----:B------:R-:W-:Y:S01]  /*d590*/  MUFU.EX2 R189, R189 ;  /* 0x000000bd00bd7308 */ /* 0x000fe20000000800 */
[C---:B------:R-:W-:Y:S01]  /*d5a0*/  HMMA.16816.F32 R56, R132.reuse, R162, R56 ;  /* 0x000000a28438723c */ /* 0x040fe20000001838 */
[----:B------:R-:W-:Y:S07]  /*d5b0*/  LDSM.16.MT88.4 R160, [R230+0x15000] ;  /* 0x01500000e6a0783b */ /* 0x000fee0000004200 */
[C---:B------:R-:W-:Y:S01]  /*d5c0*/  HMMA.16816.F32 R60, R132.reuse, R168, R60 ;  /* 0x000000a8843c723c */ /* 0x040fe2000000183c */
[----:B------:R-:W2:Y:S06]  /*d5d0*/  MUFU.EX2 R191, R191 ;  /* 0x000000bf00bf7308 */ /* 0x000eac0000000800 */
[----:B-----5:R-:W-:Y:S01]  /*d5e0*/  F2FP.PACK_AB R168, R190, R192 ;  /* 0x000000c0bea8723e */ /* 0x020fe200000000ff */
[C---:B------:R-:W-:Y:S03]  /*d5f0*/  HMMA.16816.F32 R64, R132.reuse, R170, R64 ;  /* 0x000000aa8440723c */ /* 0x040fe60000001840 */
[----:B------:R-:W5:Y:S01]  /*d600*/  MUFU.EX2 R166, R166 ;  /* 0x000000a600a67308 */ /* 0x000f620000000800 */
[----:B------:R-:W-:Y:S04]  /*d610*/  F2FP.PACK_AB R169, R210, R209 ;  /* 0x000000d1d2a9723e */ /* 0x000fe800000000ff */
[C---:B------:R-:W-:Y:S08]  /*d620*/  HMMA.16816.F32 R68, R132.reuse, R172, R68 ;  /* 0x000000ac8444723c */ /* 0x040ff00000001844 */
[C---:B------:R-:W-:Y:S01]  /*d630*/  HMMA.16816.F32 R72, R132.reuse, R174, R72 ;  /* 0x000000ae8448723c */ /* 0x040fe20000001848 */
[----:B------:R-:W-:Y:S03]  /*d640*/  LDSM.16.MT88.4 R172, [R228+0x11800] ;  /* 0x01180000e4ac783b */ /* 0x000fe60000004200 */
[----:B--2---:R-:W-:Y:S04]  /*d650*/  F2FP.PACK_AB R170, R191, R189 ;  /* 0x000000bdbfaa723e */ /* 0x004fe800000000ff */
[C---:B---3--:R-:W-:Y:S04]  /*d660*/  HMMA.16816.F32 R76, R132.reuse, R140, R76 ;  /* 0x0000008c844c723c */ /* 0x048fe8000000184c */
[----:B-----5:R-:W-:Y:S04]  /*d670*/  F2FP.PACK_AB R171, R165, R166 ;  /* 0x000000a6a5ab723e */ /* 0x020fe800000000ff */
        /* <DEDUP_REMOVED lines=128> */
.L_x_4074:
[----:B------:R-:W1:Y:S01]  /*de80*/  SHFL.BFLY PT, R2, R251, 0x2, 0x1f ;  /* 0x0c401f00fb027f89 */ /* 0x000e6200000e0000 */
[----:B------:R-:W-:Y:S01]  /*de90*/  MOV R4, 0x3f800000 ;  /* 0x3f80000000047802 */ /* 0x000fe20000000f00 */
[----:B------:R-:W-:Y:S01]  /*dea0*/  ULDC.U8 UR4, c[0x0][0x328] ;  /* 0x0000ca0000047ab9 */ /* 0x000fe20000000000 */
[----:B------:R-:W-:Y:S01]  /*deb0*/  MOV R5, 0x3f800000 ;  /* 0x3f80000000057802 */ /* 0x000fe20000000f00 */
[----:B------:R-:W2:Y:S04]  /*dec0*/  SHFL.BFLY PT, R0, R250, 0x2, 0x1f ;  /* 0x0c401f00fa007f89 */ /* 0x000ea800000e0000 */
[----:B------:R-:W3:Y:S01]  /*ded0*/  S2R R6, SR_TID.X ;  /* 0x0000000000067919 */ /* 0x000ee20000002100 */
[----:B-1----:R-:W-:-:S02]  /*dee0*/  FADD.FTZ R251, R2, R251 ;  /* 0x000000fb02fb7221 */ /* 0x002fc40000010000 */
[----:B--2---:R-:W-:-:S03]  /*def0*/  FADD.FTZ R250, R0, R250 ;  /* 0x000000fa00fa7221 */ /* 0x004fc60000010000 */
[----:B------:R-:W1:Y:S01]  /*df00*/  SHFL.BFLY PT, R2, R251, 0x1, 0x1f ;  /* 0x0c201f00fb027f89 */ /* 0x000e6200000e0000 */
[----:B---3--:R-:W-:-:S03]  /*df10*/  SHF.R.S32.HI R7, RZ, 0x1f, R6 ;  /* 0x0000001fff077819 */ /* 0x008fc60000011406 */
[----:B------:R-:W2:Y:S01]  /*df20*/  SHFL.BFLY PT, R0, R250, 0x1, 0x1f ;  /* 0x0c201f00fa007f89 */ /* 0x000ea200000e0000 */
[----:B------:R-:W-:-:S04]  /*df30*/  LEA.HI R8, R7, R6, RZ, 0x2 ;  /* 0x0000000607087211 */ /* 0x000fc800078f10ff */
[--C-:B------:R-:W-:Y:S02]  /*df40*/  SHF.R.S32.HI R10, RZ, 0x2, R8.reuse ;  /* 0x00000002ff0a7819 */ /* 0x100fe40000011408 */
[----:B------:R-:W-:Y:S02]  /*df50*/  SHF.R.S32.HI R9, RZ, 0x1f, R8 ;  /* 0x0000001fff097819 */ /* 0x000fe40000011408 */
[----:B------:R-:W-:Y:S02]  /*df60*/  LOP3.LUT R8, R8, 0x3ffffffc, RZ, 0xc0, !PT ;  /* 0x3ffffffc08087812 */ /* 0x000fe400078ec0ff */
[----:B------:R-:W-:Y:S02]  /*df70*/  LEA.HI R9, R9, R10, RZ, 0x3 ;  /* 0x0000000a09097211 */ /* 0x000fe400078f18ff */
[----:B------:R-:W-:Y:S02]  /*df80*/  IADD3 R8, -R8, R6, RZ ;  /* 0x0000000608087210 */ /* 0x000fe40007ffe1ff */
[----:B------:R-:W-:Y:S01]  /*df90*/  LOP3.LUT R9, R9, 0xfffffff8, RZ, 0xc0, !PT ;  /* 0xfffffff809097812 */ /* 0x000fe200078ec0ff */
[----:B-1----:R-:W-:-:S03]  /*dfa0*/  FADD.FTZ R2, R251, R2 ;  /* 0x00000002fb027221 */ /* 0x002fc60000010000 */
[----:B------:R-:W-:Y:S02]  /*dfb0*/  IADD3 R9, R10, -R9, RZ ;  /* 0x800000090a097210 */ /* 0x000fe40007ffe0ff */
[----:B------:R-:W-:Y:S01]  /*dfc0*/  LEA.HI R10, R7, R6, RZ, 0x5 ;  /* 0x00000006070a7211 */ /* 0x000fe200078f28ff */
[----:B--2---:R-:W-:Y:S01]  /*dfd0*/  FADD.FTZ R0, R250, R0 ;  /* 0x00000000fa007221 */ /* 0x004fe20000010000 */
[----:B------:R-:W-:Y:S02]  /*dfe0*/  FSETP.NE.FTZ.AND P4, PT, R2, RZ, PT ;  /* 0x000000ff0200720b */ /* 0x000fe40003f95000 */
[----:B------:R-:W-:Y:S02]  /*dff0*/  SHF.L.U32 R12, R9, 0x6, RZ ;  /* 0x00000006090c7819 */ /* 0x000fe400000006ff */
[----:B------:R-:W-:Y:S02]  /*e000*/  FSETP.NE.FTZ.AND P3, PT, R0, RZ, PT ;  /* 0x000000ff0000720b */ /* 0x000fe40003f75000 */
[----:B------:R-:W-:-:S02]  /*e010*/  SHF.R.S32.HI R11, RZ, 0x5, R10 ;  /* 0x00000005ff0b7819 */ /* 0x000fc4000001140a */
[----:B------:R-:W-:Y:S02]  /*e020*/  LOP3.LUT R12, R12, 0x1c0, RZ, 0xc0, !PT ;  /* 0x000001c00c0c7812 */ /* 0x000fe400078ec0ff */
[----:B------:R-:W-:Y:S02]  /*e030*/  LOP3.LUT R13, R9, 0x1, RZ, 0xc0, !PT ;  /* 0x00000001090d7812 */ /* 0x000fe400078ec0ff */
[----:B------:R-:W-:Y:S01]  /*e040*/  LEA R8, R11, R8, 0x9 ;  /* 0x000000080b087211 */ /* 0x000fe200078e48ff */
[----:B------:R-:W1:Y:S01]  /*e050*/  @P4 MUFU.RCP R4, R2 ;  /* 0x0000000200044308 */ /* 0x000e620000001000 */
[----:B------:R-:W-:Y:S02]  /*e060*/  LEA.HI R12, R12, R12, RZ, 0x1d ;  /* 0x0000000c0c0c7211 */ /* 0x000fe400078fe8ff */
[----:B------:R-:W-:Y:S02]  /*e070*/  ISETP.NE.U32.AND P0, PT, R13, 0x1, PT ;  /* 0x000000010d00780c */ /* 0x000fe40003f05070 */
[----:B------:R-:W-:-:S02]  /*e080*/  LEA R8, R8, R12, 0x1 ;  /* 0x0000000c08087211 */ /* 0x000fc400078e08ff */
[----:B------:R-:W-:Y:S01]  /*e090*/  R2P PR, R9, 0x6 ;  /* 0x0000000609007804 */ /* 0x000fe20000000000 */
[----:B------:R-:W2:Y:S01]  /*e0a0*/  @P3 MUFU.RCP R5, R0 ;  /* 0x0000000000053308 */ /* 0x000ea20000001000 */
[----:B------:R-:W-:Y:S02]  /*e0b0*/  SHF.L.U32 R8, R8, 0x1, RZ ;  /* 0x0000000108087819 */ /* 0x000fe400000006ff */
[----:B------:R-:W-:Y:S02]  /*e0c0*/  MOV R9, 0x20 ;  /* 0x0000002000097802 */ /* 0x000fe40000000f00 */
[----:B------:R-:W-:Y:S02]  /*e0d0*/  MOV R13, 0x40 ;  /* 0x00000040000d7802 */ /* 0x000fe40000000f00 */
[----:B------:R-:W-:Y:S01]  /*e0e0*/  IADD3 R12, R8, -0x10, RZ ;  /* 0xfffffff0080c7810 */ /* 0x000fe20007ffe0ff */
[C---:B-1----:R-:W-:Y:S01]  /*e0f0*/  FMUL.FTZ R160, R4.reuse, R160 ;  /* 0x000000a004a07220 */ /* 0x042fe20000410000 */
[----:B------:R-:W-:Y:S01]  /*e100*/  SEL R9, R9, 0xffffffe0, !P1 ;  /* 0xffffffe009097807 */ /* 0x000fe20004800000 */
[----:B------:R-:W-:Y:S01]  /*e110*/  FMUL.FTZ R161, R4, R161 ;  /* 0x000000a104a17220 */ /* 0x000fe20000410000 */
[----:B------:R-:W-:Y:S01]  /*e120*/  @P0 IADD3 R12, R8, 0x10, RZ ;  /* 0x00000010080c0810 */ /* 0x000fe20007ffe0ff */
[C---:B------:R-:W-:Y:S01]  /*e130*/  FMUL.FTZ R156, R4.reuse, R156 ;  /* 0x0000009c049c7220 */ /* 0x040fe20000410000 */
[----:B------:R-:W-:Y:S01]  /*e140*/  SEL R13, R13, 0xffffffc0, !P2 ;  /* 0xffffffc00d0d7807 */ /* 0x000fe20005000000 */
[----:B------:R-:W-:Y:S01]  /*e150*/  FMUL.FTZ R157, R4, R157 ;  /* 0x0000009d049d7220 */ /* 0x000fe20000410000 */
[----:B------:R-:W-:Y:S01]  /*e160*/  F2FP.PACK_AB R160, R161, R160 ;  /* 0x000000a0a1a0723e */ /* 0x000fe200000000ff */
[C---:B--2---:R-:W-:Y:S01]  /*e170*/  FMUL.FTZ R163, R5.reuse, R163 ;  /* 0x000000a305a37220 */ /* 0x044fe20000410000 */
[----:B------:R-:W-:Y:S01]  /*e180*/  IADD3 R14, R8, R9, RZ ;  /* 0x00000009080e7210 */ /* 0x000fe20007ffe0ff */
[----:B------:R-:W-:Y:S01]  /*e190*/  FMUL.FTZ R162, R5, R162 ;  /* 0x000000a205a27220 */ /* 0x000fe20000410000 */
[----:B------:R-:W-:Y:S01]  /*e1a0*/  F2FP.PACK_AB R156, R157, R156 ;  /* 0x0000009c9d9c723e */ /* 0x000fe200000000ff */
[----:B------:R-:W-:Y:S01]  /*e1b0*/  FMUL.FTZ R159, R5, R159 ;  /* 0x0000009f059f7220 */ /* 0x000fe20000410000 */
[----:B------:R-:W-:Y:S01]  /*e1c0*/  IADD3 R9, R9, R12, RZ ;  /* 0x0000000c09097210 */ /* 0x000fe20007ffe0ff */
[----:B------:R-:W-:Y:S01]  /*e1d0*/  FMUL.FTZ R158, R5, R158 ;  /* 0x0000009e059e7220 */ /* 0x000fe20000410000 */
[----:B------:R-:W-:Y:S01]  /*e1e0*/  F2FP.PACK_AB R162, R163, R162 ;  /* 0x000000a2a3a2723e */ /* 0x000fe200000000ff */
[----:B------:R-:W-:Y:S01]  /*e1f0*/  FMUL.FTZ R152, R4, R152 ;  /* 0x0000009804987220 */ /* 0x000fe20000410000 */
[----:B------:R-:W-:Y:S01]  /*e200*/  IADD3 R15, R8, R13, RZ ;  /* 0x0000000d080f7210 */ /* 0x000fe20007ffe0ff */
[C---:B------:R-:W-:Y:S01]  /*e210*/  FMUL.FTZ R153, R4.reuse, R153 ;  /* 0x0000009904997220 */ /* 0x040fe20000410000 */
[----:B------:R-:W-:Y:S01]  /*e220*/  F2FP.PACK_AB R158, R159, R158 ;  /* 0x0000009e9f9e723e */ /* 0x000fe200000000ff */
[C---:B------:R-:W-:Y:S01]  /*e230*/  FMUL.FTZ R155, R5.reuse, R155 ;  /* 0x0000009b059b7220 */ /* 0x040fe20000410000 */
[----:B------:R-:W-:Y:S01]  /*e240*/  STS [R8], R160 ;  /* 0x000000a008007388 */ /* 0x000fe20000000800 */
[----:B------:R-:W-:Y:S01]  /*e250*/  FMUL.FTZ R154, R5, R154 ;  /* 0x0000009a059a7220 */ /* 0x000fe20000410000 */
[----:B------:R-:W-:Y:S01]  /*e260*/  F2FP.PACK_AB R152, R153, R152 ;  /* 0x000000989998723e */ /* 0x000fe200000000ff */
[C---:B------:R-:W-:Y:S01]  /*e270*/  FMUL.FTZ R148, R4.reuse, R148 ;  /* 0x0000009404947220 */ /* 0x040fe20000410000 */
[----:B------:R-:W-:Y:S01]  /*e280*/  STS [R8+0x400], R162 ;  /* 0x000400a208007388 */ /* 0x000fe20000000800 */
[C---:B------:R-:W-:Y:S01]  /*e290*/  FMUL.FTZ R149, R4.reuse, R149 ;  /* 0x0000009504957220 */ /* 0x040fe20000410000 */
[----:B------:R-:W-:Y:S01]  /*e2a0*/  F2FP.PACK_AB R154, R155, R154 ;  /* 0x0000009a9b9a723e */ /* 0x000fe200000000ff */
[----:B------:R-:W-:Y:S01]  /*e2b0*/  FMUL.FTZ R151, R5, R151 ;  /* 0x0000009705977220 */ /* 0x000fe20000410000 */
[----:B------:R-:W-:Y:S01]  /*e2c0*/  IADD3 R16, R13, R12, RZ ;  /* 0x0000000c0d107210 */ /* 0x000fe20007ffe0ff */
[----:B------:R-:W-:Y:S01]  /*e2d0*/  FMUL.FTZ R150, R5, R150 ;  /* 0x0000009605967220 */ /* 0x000fe20000410000 */
[----:B------:R-:W-:Y:S01]  /*e2e0*/  F2FP.PACK_AB R148, R149, R148 ;  /* 0x000000949594723e */ /* 0x000fe200000000ff */
[C---:B------:R-:W-:Y:S01]  /*e2f0*/  FMUL.FTZ R144, R4.reuse, R144 ;  /* 0x0000009004907220 */ /* 0x040fe20000410000 */
[----:B------:R-:W-:Y:S01]  /*e300*/  STS [R12], R156 ;  /* 0x0000009c0c007388 */ /* 0x000fe20000000800 */
[C---:B------:R-:W-:Y:S01]  /*e310*/  FMUL.FTZ R145, R4.reuse, R145 ;  /* 0x0000009104917220 */ /* 0x040fe20000410000 */
[----:B------:R-:W-:Y:S01]  /*e320*/  F2FP.PACK_AB R150, R151, R150 ;  /* 0x000000969796723e */ /* 0x000fe200000000ff */
[C---:B------:R-:W-:Y:S01]  /*e330*/  FMUL.FTZ R147, R5.reuse, R147 ;  /* 0x0000009305937220 */ /* 0x040fe20000410000 */
[----:B------:R-:W-:Y:S01]  /*e340*/  STS [R12+0x400], R158 ;  /* 0x0004009e0c007388 */ /* 0x000fe20000000800 */
        /* <DEDUP_REMOVED lines=191> */
[----:B------:R1:W-:Y:S01]  /*ef40*/  STS [R8+0x6400], R102 ;  /* 0x0064006608007388 */ /* 0x0003e20000000800 */
        /* <DEDUP_REMOVED lines=21> */
[----:B------:R-:W-:Y:S01]  /*f0a0*/  ISETP.NE.AND P0, PT, RZ, UR4, PT ;  /* 0x00000004ff007c0c */ /* 0x000fe2000bf05270 */
[----:B------:R-:W-:Y:S01]  /*f0b0*/  FMUL.FTZ R4, R4, R129 ;  /* 0x0000008104047220 */ /* 0x000fe20000410000 */
[----:B------:R-:W-:Y:S01]  /*f0c0*/  F2FP.PACK_AB R126, R127, R126 ;  /* 0x0000007e7f7e723e */ /* 0x000fe200000000ff */
[----:B------:R-:W-:Y:S01]  /*f0d0*/  FMUL.FTZ R5, R5, R130 ;  /* 0x0000008205057220 */ /* 0x000fe20000410000 */
[----:B------:R2:W-:Y:S01]  /*f0e0*/  STS [R9+0x6400], R114 ;  /* 0x0064007209007388 */ /* 0x0005e20000000800 */
[----:B-1----:R-:W1:Y:S01]  /*f0f0*/  @P4 MUFU.LG2 R8, R2 ;  /* 0x0000000200084308 */ /* 0x002e620000000c00 */
[----:B------:R-:W-:-:S02]  /*f100*/  F2FP.PACK_AB R4, R4, R128 ;  /* 0x000000800404723e */ /* 0x000fc400000000ff */
[----:B------:R-:W-:Y:S01]  /*f110*/  F2FP.PACK_AB R5, R131, R5 ;  /* 0x000000058305723e */ /* 0x000fe200000000ff */
[----:B------:R3:W-:Y:S04]  /*f120*/  STS [R15+0x6000], R116 ;  /* 0x006000740f007388 */ /* 0x0007e80000000800 */
[----:B------:R3:W-:Y:S04]  /*f130*/  STS [R15+0x6400], R118 ;  /* 0x006400760f007388 */ /* 0x0007e80000000800 */
[----:B------:R3:W-:Y:S04]  /*f140*/  STS [R16+0x6000], R120 ;  /* 0x0060007810007388 */ /* 0x0007e80000000800 */
[----:B------:R3:W-:Y:S01]  /*f150*/  STS [R16+0x6400], R122 ;  /* 0x0064007a10007388 */ /* 0x0007e20000000800 */
[----:B-1----:R-:W-:Y:S01]  /*f160*/  @P4 FMUL.FTZ R8, R8, 0.69314718246459960938 ;  /* 0x3f31721808084820 */ /* 0x002fe20000410000 */
[----:B------:R-:W-:-:S02]  /*f170*/  MOV R2, 0x7f800000 ;  /* 0x7f80000000027802 */ /* 0x000fc40000000f00 */
[----:B------:R3:W-:Y:S04]  /*f180*/  STS [R17+0x6000], R124 ;  /* 0x0060007c11007388 */ /* 0x0007e80000000800 */
[----:B------:R3:W-:Y:S01]  /*f190*/  STS [R17+0x6400], R126 ;  /* 0x0064007e11007388 */ /* 0x0007e20000000800 */
[----:B--2---:R-:W1:Y:S03]  /*f1a0*/  @P3 MUFU.LG2 R9, R0 ;  /* 0x0000000000093308 */ /* 0x004e660000000c00 */
[----:B------:R3:W-:Y:S04]  /*f1b0*/  STS [R13+0x6000], R4 ;  /* 0x006000040d007388 */ /* 0x0007e80000000800 */
[----:B------:R3:W-:Y:S01]  /*f1c0*/  STS [R13+0x6400], R5 ;  /* 0x006400050d007388 */ /* 0x0007e20000000800 */
[----:B-1----:R-:W-:Y:S01]  /*f1d0*/  @P3 FMUL.FTZ R9, R9, 0.69314718246459960938 ;  /* 0x3f31721809093820 */ /* 0x002fe20000410000 */
[----:B------:R-:W-:Y:S01]  /*f1e0*/  MOV R0, 0x7f800000 ;  /* 0x7f80000000007802 */ /* 0x000fe20000000f00 */
[----:B------:R-:W-:-:S02]  /*f1f0*/  @P4 FFMA.FTZ R0, R164, c[0x0][0x238], R8 ;  /* 0x00008e00a4004a23 */ /* 0x000fc40000010008 */
[----:B------:R-:W-:Y:S01]  /*f200*/  @P3 FFMA.FTZ R2, R3, c[0x0][0x238], R9 ;  /* 0x00008e0003023a23 */ /* 0x000fe20000010009 */
[----:B------:R-:W-:Y:S05]  /*f210*/  @!P0 BRA `(.L_x_4079) ;  /* 0x0000009000008947 */ /* 0x000fea0003800000 */
[----:B------:R-:W1:Y:S01]  /*f220*/  S2UR UR6, SR_CTAID.Y ;  /* 0x00000000000679c3 */ /* 0x000e620000002600 */
[----:B------:R-:W-:Y:S02]  /*f230*/  ULDC UR4, c[0x0][0x214] ;  /* 0x0000850000047ab9 */ /* 0x000fe40000000800 */
[----:B------:R-:W-:Y:S02]  /*f240*/  UISETP.NE.AND UP0, UPT, UR28, -0x1, UPT ;  /* 0xffffffff1c00788c */ /* 0x000fe4000bf05270 */
[----:B------:R-:W-:-:S03]  /*f250*/  ULDC UR8, c[0x0][0x234] ;  /* 0x00008d0000087ab9 */ /* 0x000fc60000000800 */
[----:B------:R-:W2:Y:S01]  /*f260*/  S2UR UR7, SR_CTAID.Z ;  /* 0x00000000000779c3 */ /* 0x000ea20000002700 */
[----:B-1----:R-:W-:-:S04]  /*f270*/  UIMAD UR4, UR6, UR4, URZ ;  /* 0x00000004060472a4 */ /* 0x002fc8000f8e023f */
[----:B------:R-:W-:-:S04]  /*f280*/  USEL UR4, UR4, UR28, !UP0 ;  /* 0x0000001c04047287 */ /* 0x000fc8000c000000 */
[----:B--2---:R-:W-:Y:S01]  /*f290*/  UIMAD UR8, UR7, UR8, UR4 ;  /* 0x00000008070872a4 */ /* 0x004fe2000f8e0204 */
[----:B------:R-:W-:Y:S05]  /*f2a0*/  BRA `(.L_x_4080) ;  /* 0x0000006000007947 */ /* 0x000fea0003800000 */
.L_x_4079:
[----:B------:R-:W1:Y:S01]  /*f2b0*/  S2UR UR7, SR_CTAID.Z ;  /* 0x00000000000779c3 */ /* 0x000e620000002700 */
[----:B------:R-:W-:Y:S02]  /*f2c0*/  ULDC UR4, c[0x0][0x1c0] ;  /* 0x0000700000047ab9 */ /* 0x000fe40000000800 */
[----:B------:R-:W-:-:S05]  /*f2d0*/  ULDC UR8, c[0x0][0x214] ;  /* 0x0000850000087ab9 */ /* 0x000fca0000000800 */
[----:B------:R-:W1:Y:S02]  /*f2e0*/  S2UR UR6, SR_CTAID.Y ;  /* 0x00000000000679c3 */ /* 0x000e640000002600 */
[----:B-1----:R-:W-:-:S04]  /*f2f0*/  UIMAD UR4, UR6, UR4, UR7 ;  /* 0x00000004060472a4 */ /* 0x002fc8000f8e0207 */
[----:B------:R-:W-:Y:S02]  /*f300*/  UIMAD UR8, UR4, UR8, URZ ;  /* 0x00000008040872a4 */ /* 0x000fe4000f8e023f */
.L_x_4080:
[----:B------:R-:W-:Y:S01]  /*f310*/  BAR.SYNC.DEFER_BLOCKING 0x0 ;  /* 0x0000000000007b1d */ /* 0x000fe20000010000 */
[----:B---3--:R-:W-:Y:S01]  /*f320*/  LOP3.LUT R5, R10, 0xffffffe0, RZ, 0xc0, !PT ;  /* 0xffffffe00a057812 */ /* 0x008fe200078ec0ff */
[----:B------:R-:W-:Y:S01]  /*f330*/  USHF.R.S32.HI UR10, URZ, 0x1f, UR6 ;  /* 0x0000001f3f0a7899 */ /* 0x000fe20008011406 */
[----:B------:R-:W-:Y:S01]  /*f340*/  SHF.R.S32.HI R9, RZ, 0x1f, R11 ;  /* 0x0000001fff097819 */ /* 0x000fe2000001140b */
[----:B------:R-:W-:Y:S02]  /*f350*/  UISETP.NE.AND UP0, UPT, UR28, -0x1, UPT ;  /* 0xffffffff1c00788c */ /* 0x000fe4000bf05270 */
[----:B------:R-:W1:Y:S01]  /*f360*/  S2R R3, SR_TID.X ;  /* 0x0000000000037919 */ /* 0x000e620000002100 */
[----:B------:R-:W-:Y:S01]  /*f370*/  IMAD.IADD R4, R6, 0x1, -R5 ;  /* 0x0000000106047824 */ /* 0x000fe200078e0a05 */
[----:B------:R-:W-:Y:S01]  /*f380*/  ULDC.64 UR4, c[0x0][0x1e8] ;  /* 0x00007a0000047ab9 */ /* 0x000fe20000000a00 */
[----:B------:R-:W-:Y:S01]  /*f390*/  LEA.HI R9, R9, R11, RZ, 0x2 ;  /* 0x0000000b09097211 */ /* 0x000fe200078f10ff */
[----:B------:R-:W-:Y:S01]  /*f3a0*/  UIMAD.WIDE.U32 UR12, UR28, UR4, URZ ;  /* 0x000000041c0c72a5 */ /* 0x000fe2000f8e003f */
[----:B------:R-:W-:Y:S01]  /*f3b0*/  BSSY B0, `(.L_x_4081) ;  /* 0x0000030000007945 */ /* 0x000fe20003800000 */
[----:B------:R-:W-:-:S02]  /*f3c0*/  LOP3.LUT P0, RZ, R4, 0x3, RZ, 0xc0, !PT ;  /* 0x0000000304ff7812 */ /* 0x000fc4000780c0ff */
[----:B------:R-:W-:Y:S01]  /*f3d0*/  UIMAD UR9, UR28, UR5, UR13 ;  /* 0x000000051c0972a4 */ /* 0x000fe2000f8e020d */
[----:B------:R-:W-:Y:S02]  /*f3e0*/  LOP3.LUT R9, R9, 0xffffffc, RZ, 0xc0, !PT ;  /* 0x0ffffffc09097812 */ /* 0x000fe400078ec0ff */
[----:B------:R-:W-:Y:S02]  /*f3f0*/  ULDC.64 UR4, c[0x0][0x1e0] ;  /* 0x0000780000047ab9 */ /* 0x000fe40000000a00 */
[----:B------:R-:W-:Y:S01]  /*f400*/  UIMAD UR10, UR10, UR4, URZ ;  /* 0x000000040a0a72a4 */ /* 0x000fe2000f8e023f */
[----:B------:R-:W-:Y:S01]  /*f410*/  IMAD.IADD R9, R11, 0x1, -R9 ;  /* 0x000000010b097824 */ /* 0x000fe200078e0a09 */
[----:B------:R-:W-:Y:S02]  /*f420*/  UIMAD.WIDE.U32 UR14, UR6, UR4, URZ ;  /* 0x00000004060e72a5 */ /* 0x000fe4000f8e003f */
[----:B------:R-:W-:Y:S01]  /*f430*/  UIMAD UR5, UR6, UR5, UR10 ;  /* 0x00000005060572a4 */ /* 0x000fe2000f8e020a */
[----:B------:R2:W3:Y:S01]  /*f440*/  LDS.128 R68, [R242] ;  /* 0x00000000f2447984 */ /* 0x0004e20000000c00 */
[----:B------:R-:W-:-:S02]  /*f450*/  USEL UR12, UR14, UR12, !UP0 ;  /* 0x0000000c0e0c7287 */ /* 0x000fc4000c000000 */
[----:B------:R-:W-:Y:S01]  /*f460*/  @!UP0 UIADD3 UR9, UR15, UR5, URZ ;  /* 0x000000050f098290 */ /* 0x000fe2000fffe03f */
[----:B------:R2:W4:Y:S01]  /*f470*/  LDS.128 R64, [R242+0x800] ;  /* 0x00080000f2407984 */ /* 0x0005220000000c00 */
[----:B-1----:R-:W-:-:S03]  /*f480*/  SHF.R.S32.HI R8, RZ, 0x1f, R3 ;  /* 0x0000001fff087819 */ /* 0x002fc60000011403 */
[----:B------:R2:W1:Y:S01]  /*f490*/  LDS.128 R60, [R242+0x1000] ;  /* 0x00100000f23c7984 */ /* 0x0004620000000c00 */
        /* <DEDUP_REMOVED lines=33> */
.L_x_4082:
[----:B---34-:R-:W-:Y:S05]  /*f6b0*/  BSYNC B0 ;  /* 0x0000000000007941 */ /* 0x018fea0003800000 */
.L_x_4081:
        /* <DEDUP_REMOVED lines=40> */
.L_x_4084:
[----:B------:R-:W-:Y:S05]  /*f940*/  BSYNC B0 ;  /* 0x0000000000007941 */ /* 0x000fea0003800000 */
.L_x_4083:
        /* <DEDUP_REMOVED lines=22> */
.L_x_4086:
[----:B------:R-:W-:Y:S05]  /*fab0*/  BSYNC B0 ;  /* 0x0000000000007941 */ /* 0x000fea0003800000 */
.L_x_4085:
        /* <DEDUP_REMOVED lines=22> */
.L_x_4088:
[----:B------:R-:W-:Y:S05]  /*fc20*/  BSYNC B0 ;  /* 0x0000000000007941 */ /* 0x000fea0003800000 */
.L_x_4087:
        /* <DEDUP_REMOVED lines=23> */
.L_x_4089:
        /* <DEDUP_REMOVED lines=14> */
.L_x_8799:


//--------------------- .text._ZN5flash24flash_fwd_splitkv_kernelI23Flash_fwd_kernel_traitsILi256ELi64ELi64ELi4ELb0ELb0EN7cutlass6half_tE19Flash_kernel_traitsILi256ELi64ELi64ELi4ES3_EELb0ELb0ELb0ELb0ELb1ELb0ELb0ELb1EEEvNS_16Flash_fwd_paramsE --------------------------
	.section	.text._ZN5flash24flash_fwd_splitkv_kernelI23Flash_fwd_kernel_traitsILi256ELi64ELi64ELi4ELb0ELb0EN7cutlass6half_tE19Flash_kernel_traitsILi256ELi64ELi64ELi4ES3_EELb0ELb0ELb0ELb0ELb1ELb0ELb0ELb1EEEvNS_16Flash_fwd_paramsE,"ax",@progbits
	.sectioninfo	@"SHI_REGISTERS=253"
	.align	128
        .global         _ZN5flash24flash_fwd_splitkv_kernelI23Flash_fwd_kernel_traitsILi256ELi64ELi64ELi4ELb0ELb0EN7cutlass6half_tE19Flash_kernel_traitsILi256ELi64ELi64ELi4ES3_EELb0ELb0ELb0ELb0ELb1ELb0ELb0ELb1EEEvNS_16Flash_fwd_paramsE
        .type           _ZN5flash24flash_fwd_splitkv_kernelI23Flash_fwd_kernel_traitsILi256ELi64ELi64ELi4ELb0ELb0EN7cutlass6half_tE19Flash_kernel_traitsILi256ELi64ELi64ELi4ES3_EELb0ELb0ELb0ELb0ELb1ELb0ELb0ELb1EEEvNS_16Flash_fwd_paramsE,@function
        .size           _ZN5flash24flash_fwd_splitkv_kernelI23Flash_fwd_kernel_traitsILi256ELi64ELi64ELi4ELb0ELb0EN7cutlass6half_tE19Flash_kernel_traitsILi256ELi64ELi64ELi4ES3_EELb0ELb0ELb0ELb0ELb1ELb0ELb0ELb1EEEvNS_16Flash_fwd_paramsE,(.L_x_8800 - _ZN5flash24flash_fwd_splitkv_kernelI23Flash_fwd_kernel_traitsILi256ELi64ELi64ELi4ELb0ELb0EN7cutlass6half_tE19Flash_kernel_traitsILi256ELi64ELi64ELi4ES3_EELb0ELb0ELb0ELb0ELb1ELb0ELb0ELb1EEEvNS_16Flash_fwd_paramsE)
        .other          _ZN5flash24flash_fwd_splitkv_kernelI23Flash_fwd_kernel_traitsILi256ELi64ELi64ELi4ELb0ELb0EN7cutlass6half_tE19Flash_kernel_traitsILi256ELi64ELi64ELi4ES3_EELb0ELb0ELb0ELb0ELb1ELb0ELb0ELb1EEEvNS_16Flash_fwd_paramsE,@"STO_CUDA_ENTRY STV_DEFAULT"
_ZN5flash24flash_fwd_splitkv_kernelI23Flash_fwd_kernel_traitsILi256ELi64ELi64ELi4ELb0ELb0EN7cutlass6half_tE19Flash_kernel_traitsILi256ELi64ELi64ELi4ES3_EELb0ELb0ELb0ELb0ELb1ELb0ELb0ELb1EEEvNS_16Flash_fwd_paramsE:
.text._ZN5flash24flash_fwd_splitkv_kernelI23Flash_fwd_kernel_traitsILi256ELi64ELi64ELi4ELb0ELb0EN7cutlass6half_tE19Flash_kernel_traitsILi256ELi64ELi64ELi4ES3_EELb0ELb0ELb0ELb0ELb1ELb0ELb0ELb1EEEvNS_16Flash_fwd_paramsE:
[----:B------:R-:W-:Y:S02]  /*0000*/  MOV R1, c[0x0][0x28] ;  /* 0x00000a0000017a02 */ /* 0x000fe40000000f00 */
[----:B------:R-:W1:Y:S01]  /*0010*/  LDC.U8 R2, c[0x0][0x312] ;  /* 0x0000c480ff027b82 */ /* 0x000e620000000000 */
[----:B------:R-:W2:Y:S01]  /*0020*/  S2R R0, SR_CTAID.Y ;  /* 0x0000000000007919 */ /* 0x000ea20000002600 */
[----:B------:R-:W-:Y:S01]  /*0030*/  ISETP.NE.U32.AND P1, PT, RZ, c[0x0][0x240], PT ;  /* 0x00009000ff007a0c */ /* 0x000fe20003f25070 */
[----:B------:R-:W-:Y:S01]  /*0040*/  IMAD.MOV.U32 R109, RZ, RZ, 0x4 ;  /* 0x00000004ff6d7424 */ /* 0x000fe200078e00ff */
[----:B------:R-:W-:Y:S01]  /*0050*/  ISETP.NE.U32.AND P5, PT, RZ, c[0x0][0x250], PT ;  /* 0x00009400ff007a0c */ /* 0x000fe20003fa5070 */
[----:B------:R-:W-:Y:S01]  /*0060*/  IMAD.MOV.U32 R239, RZ, RZ, -0x1 ;  /* 0xffffffffffef7424 */ /* 0x000fe200078e00ff */
[----:B------:R-:W-:Y:S01]  /*0070*/  ISETP.NE.AND.EX P1, PT, RZ, c[0x0][0x244], PT, P1 ;  /* 0x00009100ff007a0c */ /* 0x000fe20003f25310 */
[----:B------:R-:W-:Y:S01]  /*0080*/  ULDC.64 UR6, c[0x0][0x118] ;  /* 0x0000460000067ab9 */ /* 0x000fe20000000a00 */
[----:B------:R-:W-:Y:S01]  /*0090*/  ISETP.NE.AND.EX P5, PT, RZ, c[0x0][0x254], PT, P5 ;  /* 0x00009500ff007a0c */ /* 0x000fe20003fa5350 */
[----:B------:R-:W-:Y:S01]  /*00a0*/  IMAD.MOV.U32 R4, RZ, RZ, RZ ;  /* 0x000000ffff047224 */ /* 0x000fe200078e00ff */
[----:B------:R-:W-:-:S02]  /*00b0*/  ISETP.EQ.U32.AND P0, PT, RZ, c[0x0][0x248], PT ;  /* 0x00009200ff007a0c */ /* 0x000fc40003f02070 */
[----:B-1----:R-:W-:Y:S01]  /*00c0*/  ISETP.NE.AND P2, PT, R2, RZ, PT ;  /* 0x000000ff0200720c */ /* 0x002fe20003f45270 */
[----:B--2---:R-:W-:-:S03]  /*00d0*/  IMAD.WIDE R2, R0, R109, c[0x0][0x240] ;  /* 0x0000900000027625 */ /* 0x004fc600078e026d */
[----:B------:R-:W-:Y:S01]  /*00e0*/  ISETP.EQ.OR.EX P0, PT, RZ, c[0x0][0x24c], !P2, P0 ;  /* 0x00009300ff007a0c */ /* 0x000fe20005702700 */
[CC--:B------:R-:W-:Y:S02]  /*00f0*/  IMAD.WIDE R142, R0.reuse, R109.reuse, c[0x0][0x250] ;  /* 0x00009400008e7625 */ /* 0x0c0fe400078e026d */
[----:B------:R-:W2:Y:S04]  /*0100*/  @P1 LDG.E R239, [R2.64] ;  /* 0x0000000602ef1981 */ /* 0x000ea8000c1e1900 */
[----:B------:R-:W2:Y:S01]  /*0110*/  @P1 LDG.E R238, [R2.64+0x4] ;  /* 0x0000040602ee1981 */ /* 0x000ea2000c1e1900 */
[----:B------:R-:W-:Y:S02]  /*0120*/  IMAD.MOV.U32 R13, RZ, RZ, -0x1 ;  /* 0xffffffffff0d7424 */ /* 0x000fe400078e00ff */
[----:B------:R-:W-:Y:S01]  /*0130*/  IMAD.WIDE R8, R0, R109, c[0x0][0x248] ;  /* 0x0000920000087625 */ /* 0x000fe200078e026d */
[----:B------:R1:W5:Y:S04]  /*0140*/  @P5 LDG.E R4, [R142.64] ;  /* 0x000000068e045981 */ /* 0x000368000c1e1900 */
[----:B------:R1:W5:Y:S01]  /*0150*/  @!P0 LDG.E R13, [R8.64] ;  /* 0x00000006080d8981 */ /* 0x000362000c1e1900 */
[----:B------:R-:W-:-:S02]  /*0160*/  ISETP.NE.U32.AND P0, PT, RZ, c[0x0][0x248], PT ;  /* 0x00009200ff007a0c */ /* 0x000fc40003f05070 */
[----:B------:R-:W-:Y:S01]  /*0170*/  MOV R15, R0 ;  /* 0x00000000000f7202 */ /* 0x000fe20000000f00 */
[----:B------:R-:W3:Y:S01]  /*0180*/  S2R R19, SR_CTAID.X ;  /* 0x0000000000137919 */ /* 0x000ee20000002500 */
[----:B------:R-:W-:Y:S02]  /*0190*/  ISETP.NE.AND.EX P0, PT, RZ, c[0x0][0x24c], PT, P0 ;  /* 0x00009300ff007a0c */ /* 0x000fe40003f05300 */
[--C-:B------:R-:W-:Y:S01]  /*01a0*/  SHF.R.S32.HI R5, RZ, 0x1f, R15.reuse ;  /* 0x0000001fff057819 */ /* 0x100fe2000001140f */
[----:B------:R-:W4:Y:S01]  /*01b0*/  S2R R136, SR_CTAID.Z ;  /* 0x0000000000887919 */ /* 0x000f220000002700 */
[----:B------:R-:W-:-:S03]  /*01c0*/  IMAD.MOV.U32 R7, RZ, RZ, R15 ;  /* 0x000000ffff077224 */ /* 0x000fc600078e000f */
[----:B------:R-:W1:Y:S01]  /*01d0*/  S2R R56, SR_TID.X ;  /* 0x0000000000387919 */ /* 0x000e620000002100 */
[----:B--2---:R-:W-:Y:S01]  /*01e0*/  @P1 IMAD.IADD R238, R238, 0x1, -R239 ;  /* 0x00000001eeee1824 */ /* 0x004fe200078e0aef */
[----:B------:R-:W-:-:S04]  /*01f0*/  @!P1 MOV R238, c[0x0][0x214] ;  /* 0x0000850000ee9a02 */ /* 0x000fc80000000f00 */
[----:B------:R-:W-:Y:S05]  /*0200*/  @!P0 BRA `(.L_x_4090) ;  /* 0x0000004000008947 */ /* 0x000fea0003800000 */
[----:B-1-34-:R-:W2:Y:S02]  /*0210*/  @P2 LDG.E R2, [R8.64+0x4] ;  /* 0x0000040608022981 */ /* 0x01aea4000c1e1900 */
[----:B--2--5:R-:W-:-:S06]  /*0220*/  @P2 IADD3 R3, R2, -R13, RZ ;  /* 0x8000000d02032210 */ /* 0x024fcc0007ffe0ff */
[----:B------:R1:W5:Y:S01]  /*0230*/  @!P2 LDG.E R3, [R8.64] ;  /* 0x000000060803a981 */ /* 0x000362000c1e1900 */
[----:B------:R-:W-:Y:S05]  /*0240*/  BRA `(.L_x_4091) ;  /* 0x0000001000007947 */ /* 0x000fea0003800000 */
.L_x_4090:
[----:B-1-34-:R-:W-:Y:S02]  /*0250*/  MOV R3, c[0x0][0x218] ;  /* 0x0000860000037a02 */ /* 0x01afe40000000f00 */
.L_x_4091:
[----:B------:R-:W-:-:S04]  /*0260*/  ISETP.NE.U32.AND P2, PT, RZ, c[0x0][0x258], PT ;  /* 0x00009600ff007a0c */ /* 0x000fc80003f45070 */
[----:B------:R-:W-:-:S13]  /*0270*/  ISETP.NE.AND.EX P2, PT, RZ, c[0x0][0x25c], PT, P2 ;  /* 0x00009700ff007a0c */ /* 0x000fda0003f45320 */
[----:B-1----:R-:W-:-:S06]  /*0280*/  @P2 IMAD.WIDE R8, R0, R109, c[0x0][0x258] ;  /* 0x0000960000082625 */ /* 0x002fcc00078e026d */
[----:B------:R-:W2:Y:S01]  /*0290*/  @P2 LDG.E R9, [R8.64] ;  /* 0x0000000608092981 */ /* 0x000ea2000c1e1900 */
[----:B------:R-:W-:Y:S01]  /*02a0*/  IMAD.SHL.U32 R133, R19, 0x40, RZ ;  /* 0x0000004013857824 */ /* 0x000fe200078e00ff */
[----:B------:R-:W-:Y:S01]  /*02b0*/  @!P2 ISETP.NE.U32.AND P1, PT, RZ, c[0x0][0x268], PT ;  /* 0x00009a00ff00aa0c */ /* 0x000fe20003f25070 */
[----:B-----5:R-:W-:-:S03]  /*02c0*/  IMAD.IADD R90, R3, 0x1, -R4 ;  /* 0x00000001035a7824 */ /* 0x020fc600078e0a04 */
[----:B------:R-:W-:Y:S02]  /*02d0*/  ISETP.GT.AND P0, PT, R238, R133, PT ;  /* 0x00000085ee00720c */ /* 0x000fe40003f04270 */
[----:B------:R-:W-:-:S04]  /*02e0*/  @!P2 ISETP.NE.AND.EX P1, PT, RZ, c[0x0][0x26c], PT, P1 ;  /* 0x00009b00ff00aa0c */ /* 0x000fc80003f25310 */
[----:B------:R-:W-:Y:S01]  /*02f0*/  @!P2 SEL R3, RZ, c[0x0][0x21c], !P1 ;  /* 0x00008700ff03aa07 */ /* 0x000fe20004800000 */
[----:B--2---:R-:W-:-:S04]  /*0300*/  @P2 IMAD.IADD R58, R9, 0x1, -R4 ;  /* 0x00000001093a2824 */ /* 0x004fc800078e0a04 */
[----:B------:R-:W-:Y:S02]  /*0310*/  @!P2 IMAD.IADD R58, R90, 0x1, R3 ;  /* 0x000000015a3aa824 */ /* 0x000fe400078e0203 */
        /* <DEDUP_REMOVED lines=16> */
[----:B------:R-:W-:Y:S02]  /*0420*/  LEA.HI R2, R3, R56, RZ, 0x3 ;  /* 0x0000003803027211 */ /* 0x000fe400078f18ff */
[----:B------:R-:W-:Y:S02]  /*0430*/  SHF.R.S32.HI R0, RZ, 0x1f, R133 ;  /* 0x0000001fff007819 */ /* 0x000fe40000011485 */
[----:B------:R-:W-:Y:S02]  /*0440*/  LOP3.LUT R3, R2, 0x1ffffff8, RZ, 0xc0, !PT ;  /* 0x1ffffff802037812 */ /* 0x000fe400078ec0ff */
[----:B------:R-:W-:Y:S01]  /*0450*/  IADD3 R238, -R133, R238, RZ ;  /* 0x000000ee85ee7210 */ /* 0x000fe20007ffe1ff */
[----:B------:R-:W-:Y:S01]  /*0460*/  IMAD R0, R0, c[0x0][0x1e8], RZ ;  /* 0x00007a0000007a24 */ /* 0x000fe200078e02ff */
[----:B------:R-:W-:-:S02]  /*0470*/  IADD3 R4, -R3, R56, RZ ;  /* 0x0000003803047210 */ /* 0x000fc40007ffe1ff */
[----:B------:R-:W-:Y:S01]  /*0480*/  SHF.R.S32.HI R3, RZ, 0x1f, R136 ;  /* 0x0000001fff037819 */ /* 0x000fe20000011488 */
[----:B------:R-:W-:Y:S01]  /*0490*/  @!P0 IMAD R6, R5, c[0x0][0x1e0], RZ ;  /* 0x0000780005068a24 */ /* 0x000fe200078e02ff */
[----:B------:R-:W-:Y:S01]  /*04a0*/  SHF.L.U32 R4, R4, 0x3, RZ ;  /* 0x0000000304047819 */ /* 0x000fe200000006ff */
[----:B------:R-:W-:-:S03]  /*04b0*/  @!P0 IMAD.WIDE.U32 R10, R15, c[0x0][0x1e0], RZ ;  /* 0x000078000f0a8a25 */ /* 0x000fc600078e00ff */
[----:B------:R-:W-:Y:S01]  /*04c0*/  SHF.R.S32.HI R5, RZ, 0x1f, R4 ;  /* 0x0000001fff057819 */ /* 0x000fe20000011404 */
[----:B------:R-:W-:Y:S01]  /*04d0*/  @P0 IMAD.WIDE.U32 R8, R239, c[0x0][0x1e8], RZ ;  /* 0x00007a00ef080a25 */ /* 0x000fe200078e00ff */
[----:B------:R-:W-:-:S03]  /*04e0*/  @!P0 MOV R8, R10 ;  /* 0x0000000a00088202 */ /* 0x000fc60000000f00 */
[----:B------:R-:W-:Y:S02]  /*04f0*/  @!P0 IMAD R6, R15, c[0x0][0x1e4], R6 ;  /* 0x000079000f068a24 */ /* 0x000fe400078e0206 */
[----:B------:R-:W-:-:S04]  /*0500*/  IMAD.WIDE.U32 R4, R133, c[0x0][0x1e8], R4 ;  /* 0x00007a0085047a25 */ /* 0x000fc800078e0004 */
[----:B------:R-:W-:Y:S02]  /*0510*/  @P0 IMAD R239, R239, c[0x0][0x1ec], R9 ;  /* 0x00007b00efef0a24 */ /* 0x000fe400078e0209 */
[----:B------:R-:W-:Y:S01]  /*0520*/  @!P0 IMAD.IADD R239, R11, 0x1, R6 ;  /* 0x000000010bef8824 */ /* 0x000fe200078e0206 */
[----:B------:R-:W-:Y:S01]  /*0530*/  IADD3 R8, P0, R8, R4, RZ ;  /* 0x0000000408087210 */ /* 0x000fe20007f1e0ff */
[----:B------:R-:W-:Y:S02]  /*0540*/  IMAD R0, R133, c[0x0][0x1ec], R0 ;  /* 0x00007b0085007a24 */ /* 0x000fe400078e0200 */
[----:B------:R-:W-:Y:S01]  /*0550*/  IMAD R7, R3, c[0x0][0x1f0], RZ ;  /* 0x00007c0003077a24 */ /* 0x000fe200078e02ff */
[----:B------:R-:W-:Y:S02]  /*0560*/  SHF.R.S32.HI R3, RZ, 0x3, R2 ;  /* 0x00000003ff037819 */ /* 0x000fe40000011402 */
[----:B------:R-:W-:Y:S01]  /*0570*/  IADD3.X R9, R239, R5, R0, P0, !PT ;  /* 0x00000005ef097210 */ /* 0x000fe200007fe400 */
[----:B------:R-:W-:Y:S01]  /*0580*/  IMAD R0, R15, c[0x0][0x1c0], R136 ;  /* 0x000070000f007a24 */ /* 0x000fe200078e0288 */
[----:B------:R-:W-:Y:S01]  /*0590*/  ISETP.GE.AND P0, PT, R3, R238, PT ;  /* 0x000000ee0300720c */ /* 0x000fe20003f06270 */
[C---:B------:R-:W-:Y:S01]  /*05a0*/  IMAD R15, R136.reuse, c[0x0][0x1f4], R7 ;  /* 0x00007d00880f7a24 */ /* 0x040fe200078e0207 */
[----:B------:R-:W-:Y:S01]  /*05b0*/  SHF.R.S32.HI R7, RZ, 0x1f, R3 ;  /* 0x0000001fff077819 */ /* 0x000fe20000011403 */
[----:B------:R-:W-:-:S04]  /*05c0*/  IMAD.WIDE.U32 R136, R136, c[0x0][0x1f0], R8 ;  /* 0x00007c0088887a25 */ /* 0x000fc800078e0008 */
[----:B------:R-:W-:Y:S02]  /*05d0*/  IMAD R0, R0, c[0x0][0x214], R133 ;  /* 0x0000850000007a24 */ /* 0x000fe400078e0285 */
        /* <DEDUP_REMOVED lines=13> */
.L_x_4094:
[----:B------:R-:W-:Y:S05]  /*06b0*/  BSYNC B0 ;  /* 0x0000000000007941 */ /* 0x000fea0003800000 */
.L_x_4093:
        /* <DEDUP_REMOVED lines=18> */
.L_x_4096:
[----:B------:R-:W-:Y:S05]  /*07e0*/  BSYNC B0 ;  /* 0x0000000000007941 */ /* 0x000fea0003800000 */
.L_x_4095:
        /* <DEDUP_REMOVED lines=18> */
.L_x_4098:
[----:B------:R-:W-:Y:S05]  /*0910*/  BSYNC B0 ;  /* 0x0000000000007941 */ /* 0x000fea0003800000 */
.L_x_4097:
        /* <DEDUP_REMOVED lines=17> */
.L_x_4100:
[----:B------:R-:W-:Y:S05]  /*0a30*/  BSYNC B0 ;  /* 0x0000000000007941 */ /* 0x000fea0003800000 */
.L_x_4099:
[----:B------:R-:W-:-:S04]  /*0a40*/  LOP3.LUT P4, RZ, R56, 0x7, RZ, 0xc0, !PT ;  /* 0x0000000738ff7812 */ /* 0x000fc8000788c0ff */
[-C--:B------:R-:W-:Y:S02]  /*0a50*/  ISETP.GE.OR P3, PT, R3, R238.reuse, P4 ;  /* 0x000000ee0300720c */ /* 0x080fe40002766670 */
[-C--:B------:R-:W-:Y:S02]  /*0a60*/  ISETP.GE.OR P2, PT, R11, R238.reuse, P4 ;  /* 0x000000ee0b00720c */ /* 0x080fe40002746670 */
[-C--:B------:R-:W-:Y:S02]  /*0a70*/  ISETP.GE.OR P1, PT, R9, R238.reuse, P4 ;  /* 0x000000ee0900720c */ /* 0x080fe40002726670 */
[C---:B------:R-:W-:Y:S02]  /*0a80*/  IADD3 R3, P0, R0.reuse, R3, RZ ;  /* 0x0000000300037210 */ /* 0x040fe40007f1e0ff */
[----:B------:R-:W-:Y:S02]  /*0a90*/  ISETP.GE.OR P4, PT, R13, R238, P4 ;  /* 0x000000ee0d00720c */ /* 0x000fe40002786670 */
[----:B------:R-:W-:-:S02]  /*0aa0*/  LEA.HI.X.SX32 R0, R0, R7, 0x1, P0 ;  /* 0x0000000700007211 */ /* 0x000fc400000f0eff */
[----:B-1----:R-:W-:-:S03]  /*0ab0*/  LEA R4, P0, R3, c[0x0][0x200], 0x2 ;  /* 0x0000800003047a11 */ /* 0x002fc600078010ff */
[----:B------:R-:W-:Y:S01]  /*0ac0*/  @!P2 IMAD.MOV.U32 R2, RZ, RZ, 0x7f800000 ;  /* 0x7f800000ff02a424 */ /* 0x000fe200078e00ff */
[----:B------:R-:W-:Y:S01]  /*0ad0*/  LEA.HI.X R5, R3, c[0x0][0x204], R0, 0x2, P0 ;  /* 0x0000810003057a11 */ /* 0x000fe200000f1400 */
[----:B------:R-:W-:Y:S02]  /*0ae0*/  @!P3 IMAD.MOV.U32 R3, RZ, RZ, 0x7f800000 ;  /* 0x7f800000ff03b424 */ /* 0x000fe400078e00ff */
[----:B------:R-:W-:Y:S02]  /*0af0*/  @!P1 IMAD.MOV.U32 R0, RZ, RZ, 0x7f800000 ;  /* 0x7f800000ff009424 */ /* 0x000fe400078e00ff */
[----:B------:R1:W-:Y:S04]  /*0b00*/  @!P2 STG.E [R4.64+0x40], R2 ;  /* 0x000040020400a986 */ /* 0x0003e8000c101906 */
[----:B------:R1:W-:Y:S04]  /*0b10*/  @!P3 STG.E [R4.64], R3 ;  /* 0x000000030400b986 */ /* 0x0003e8000c101906 */
[----:B------:R1:W-:Y:S01]  /*0b20*/  @!P1 STG.E [R4.64+0x80], R0 ;  /* 0x0000800004009986 */ /* 0x0003e2000c101906 */
[----:B------:R-:W-:Y:S05]  /*0b30*/  @P4 EXIT ;  /* 0x000000000000494d */ /* 0x000fea0003800000 */
[----:B-1----:R-:W-:-:S05]  /*0b40*/  MOV R3, 0x7f800000 ;  /* 0x7f80000000037802 */ /* 0x002fca0000000f00 */
[----:B------:R-:W-:Y:S01]  /*0b50*/  STG.E [R4.64+0xc0], R3 ;  /* 0x0000c00304007986 */ /* 0x000fe2000c101906 */
[----:B------:R-:W-:Y:S05]  /*0b60*/  EXIT ;  /* 0x000000000000794d */ /* 0x000fea0003800000 */
.L_x_4092:
[----:B------:R-:W-:Y:S02]  /*0b70*/  ISETP.NE.U32.AND P0, PT, RZ, c[0x0][0x2b8], PT ;  /* 0x0000ae00ff007a0c */ /* 0x000fe40003f05070 */
[----:B------:R-:W-:Y:S02]  /*0b80*/  ISETP.NE.U32.AND P1, PT, RZ, c[0x0][0x2c0], PT ;  /* 0x0000b000ff007a0c */ /* 0x000fe40003f25070 */
[----:B------:R-:W-:Y:S02]  /*0b90*/  ISETP.NE.AND.EX P0, PT, RZ, c[0x0][0x2bc], PT, P0 ;  /* 0x0000af00ff007a0c */ /* 0x000fe40003f05300 */
[----:B------:R-:W-:-:S11]  /*0ba0*/  ISETP.NE.AND.EX P1, PT, RZ, c[0x0][0x2c4], PT, P1 ;  /* 0x0000b100ff007a0c */ /* 0x000fd60003f25310 */
[----:B------:R-:W-:-:S04]  /*0bb0*/  @P0 IMAD.WIDE R8, R0, R109, c[0x0][0x2b8] ;  /* 0x0000ae0000080625 */ /* 0x000fc800078e026d */
[----:B------:R-:W-:Y:S01]  /*0bc0*/  @P1 IMAD R0, R5, c[0x0][0x2c8], RZ ;  /* 0x0000b20005001a24 */ /* 0x000fe200078e02ff */
[----:B------:R-:W-:Y:S01]  /*0bd0*/  CS2R R240, SRZ ;  /* 0x0000000000f07805 */ /* 0x000fe2000001ff00 */
[C---:B------:R-:W-:Y:S01]  /*0be0*/  @P1 IMAD.WIDE.U32 R2, R7.reuse, c[0x0][0x2c8], RZ ;  /* 0x0000b20007021a25 */ /* 0x040fe200078e00ff */
[----:B------:R1:W5:Y:S01]  /*0bf0*/  @P0 LDG.E R15, [R8.64] ;  /* 0x00000006080f0981 */ /* 0x000362000c1e1900 */
[----:B------:R-:W-:Y:S02]  /*0c00*/  PLOP3.LUT P3, PT, PT, PT, PT, 0x8, 0x0 ;  /* 0x000000000000781c */ /* 0x000fe40003f6e170 */
[----:B------:R-:W-:Y:S01]  /*0c10*/  @P1 IMAD R0, R7, c[0x0][0x2cc], R0 ;  /* 0x0000b30007001a24 */ /* 0x000fe200078e0200 */
[----:B------:R-:W-:-:S03]  /*0c20*/  @P1 LEA R240, P0, R2, c[0x0][0x2c0], 0x2 ;  /* 0x0000b00002f01a11 */ /* 0x000fc600078010ff */
[----:B------:R-:W-:-:S05]  /*0c30*/  @P1 IMAD.IADD R0, R3, 0x1, R0 ;  /* 0x0000000103001824 */ /* 0x000fca00078e0200 */
[----:B------:R-:W-:-:S04]  /*0c40*/  @P1 SHF.L.U64.HI R0, R2, 0x2, R0 ;  /* 0x0000000202001819 */ /* 0x000fc80000010200 */
[----:B------:R-:W-:Y:S02]  /*0c50*/  @P1 IADD3.X R241, R0, c[0x0][0x2c4], RZ, P0, !PT ;  /* 0x0000b10000f11a10 */ /* 0x000fe400007fe4ff */
[----:B------:R-:W-:-:S04]  /*0c60*/  @P1 ISETP.NE.U32.AND P0, PT, R240, RZ, PT ;  /* 0x000000fff000120c */ /* 0x000fc80003f05070 */
[----:B------:R-:W-:-:S13]  /*0c70*/  @P1 ISETP.NE.AND.EX P3, PT, R241, RZ, PT, P0 ;  /* 0x000000fff100120c */ /* 0x000fda0003f65300 */
[----:B------:R-:W-:Y:S05]  /*0c80*/  @!P3 BRA `(.L_x_4101) ;  /* 0x000004a00000b947 */ /* 0x000fea0003800000 */
[----:B-1----:R-:W-:Y:S02]  /*0c90*/  IABS R2, c[0x0][0x2d0] ;  /* 0x0000b40000027a13 */ /* 0x002fe40000000000 */
[----:B------:R-:W-:Y:S02]  /*0ca0*/  LEA R11, R165, 0xffffffc0, 0x6 ;  /* 0xffffffc0a50b7811 */ /* 0x000fe400078e30ff */
[----:B------:R-:W1:Y:S08]  /*0cb0*/  I2F.RP R4, R2 ;  /* 0x0000000200047306 */ /* 0x000e700000209400 */
[----:B-1----:R-:W1:Y:S02]  /*0cc0*/  MUFU.RCP R8, R4 ;  /* 0x0000000400087308 */ /* 0x002e640000001000 */
[----:B-1----:R-:W-:-:S06]  /*0cd0*/  IADD3 R8, R8, 0xffffffe, RZ ;  /* 0x0ffffffe08087810 */ /* 0x002fcc0007ffe0ff */
[----:B------:R-:W1:Y:S02]  /*0ce0*/  F2I.FTZ.U32.TRUNC.NTZ R9, R8 ;  /* 0x0000000800097305 */ /* 0x000e64000021f000 */
[----:B-1----:R-:W-:Y:S02]  /*0cf0*/  IMAD.MOV R3, RZ, RZ, -R9 ;  /* 0x000000ffff037224 */ /* 0x002fe400078e0a09 */
[----:B------:R-:W-:Y:S02]  /*0d00*/  IMAD.MOV.U32 R8, RZ, RZ, RZ ;  /* 0x000000ffff087224 */ /* 0x000fe400078e00ff */
[----:B------:R-:W-:Y:S01]  /*0d10*/  IMAD R0, R3, R2, RZ ;  /* 0x0000000203007224 */ /* 0x000fe200078e02ff */
[----:B------:R-:W-:-:S03]  /*0d20*/  IABS R3, R11 ;  /* 0x0000000b00037213 */ /* 0x000fc60000000000 */
        /* <DEDUP_REMOVED lines=13> */
[----:B------:R-:W-:-:S05]  /*0e00*/  @!P1 LOP3.LUT R9, RZ, c[0x0][0x2d0], RZ, 0x33, !PT ;  /* 0x0000b400ff099a12 */ /* 0x000fca00078e33ff */
[----:B-----5:R-:W-:-:S05]  /*0e10*/  IMAD.WIDE R14, R9, 0x4, R240 ;  /* 0x00000004090e7825 */ /* 0x020fca00078e02f0 */
        /* <DEDUP_REMOVED lines=18> */
[----:B------:R-:W-:Y:S01]  /*0f40*/  ISETP.GE.U32.AND P1, PT, R4, R3, PT ;  /* 0x000000030400720c */ /* 0x000fe20003f26070 */
[----:B------:R-:W-:Y:S01]  /*0f50*/  IMAD.MOV R4, RZ, RZ, -R9 ;  /* 0x000000ffff047224 */ /* 0x000fe200078e0a09 */
[----:B------:R-:W-:-:S03]  /*0f60*/  LOP3.LUT R3, R136, c[0x0][0x1c8], RZ, 0x3c, !PT ;  /* 0x0000720088037a12 */ /* 0x000fc600078e3cff */
[----:B------:R-:W-:Y:S01]  /*0f70*/  IMAD R11, R4, c[0x0][0x2d0], R11 ;  /* 0x0000b400040b7a24 */ /* 0x000fe200078e020b */
[----:B------:R-:W-:-:S04]  /*0f80*/  ISETP.GE.AND P0, PT, R3, RZ, PT ;  /* 0x000000ff0300720c */ /* 0x000fc80003f06270 */
[----:B------:R-:W-:-:S03]  /*0f90*/  SHF.R.S32.HI R9, RZ, 0x1f, R11 ;  /* 0x0000001fff097819 */ /* 0x000fc6000001140b */
[----:B------:R-:W-:Y:S02]  /*0fa0*/  @P1 IADD3 R2, R2, 0x1, RZ ;  /* 0x0000000102021810 */ /* 0x000fe40007ffe0ff */
[----:B------:R-:W-:Y:S01]  /*0fb0*/  ISETP.NE.AND P1, PT, RZ, c[0x0][0x1c8], PT ;  /* 0x00007200ff007a0c */ /* 0x000fe20003f25270 */
[----:B------:R-:W-:-:S03]  /*0fc0*/  IMAD R4, R9, c[0x0][0x198], RZ ;  /* 0x0000660009047a24 */ /* 0x000fc600078e02ff */
[----:B------:R-:W-:-:S09]  /*0fd0*/  @!P0 IADD3 R2, -R2, RZ, RZ ;  /* 0x000000ff02028210 */ /* 0x000fd20007ffe1ff */
[----:B------:R-:W-:-:S04]  /*0fe0*/  @!P1 LOP3.LUT R2, RZ, c[0x0][0x1c8], RZ, 0x33, !PT ;  /* 0x00007200ff029a12 */ /* 0x000fc800078e33ff */
[----:B------:R-:W-:Y:S02]  /*0ff0*/  SHF.R.S32.HI R119, RZ, 0x1f, R2 ;  /* 0x0000001fff777819 */ /* 0x000fe40000011402 */
[----:B--2---:R-:W-:Y:S01]  /*1000*/  SHF.R.S32.HI R13, RZ, 0x1f, R0 ;  /* 0x0000001fff0d7819 */ /* 0x004fe20000011400 */
[----:B------:R-:W-:-:S04]  /*1010*/  IMAD.WIDE.U32 R14, R0, c[0x0][0x180], RZ ;  /* 0x00006000000e7a25 */ /* 0x000fc800078e00ff */
[C---:B------:R-:W-:Y:S02]  /*1020*/  IMAD R3, R13.reuse, c[0x0][0x180], RZ ;  /* 0x000060000d037a24 */ /* 0x040fe400078e02ff */
[----:B------:R-:W-:Y:S02]  /*1030*/  IMAD R13, R13, c[0x0][0x188], RZ ;  /* 0x000062000d0d7a24 */ /* 0x000fe400078e02ff */
[C---:B------:R-:W-:Y:S02]  /*1040*/  IMAD R3, R0.reuse, c[0x0][0x184], R3 ;  /* 0x0000610000037a24 */ /* 0x040fe400078e0203 */
[----:B------:R-:W-:Y:S02]  /*1050*/  IMAD R13, R0, c[0x0][0x18c], R13 ;  /* 0x00006300000d7a24 */ /* 0x000fe400078e020d */
[----:B------:R-:W-:Y:S02]  /*1060*/  IMAD.IADD R15, R15, 0x1, R3 ;  /* 0x000000010f0f7824 */ /* 0x000fe400078e0203 */
[----:B------:R-:W-:-:S02]  /*1070*/  IMAD R3, R11, c[0x0][0x19c], R4 ;  /* 0x000067000b037a24 */ /* 0x000fc400078e0204 */
[----:B------:R-:W-:-:S04]  /*1080*/  IMAD.WIDE.U32 R14, R11, c[0x0][0x198], R14 ;  /* 0x000066000b0e7a25 */ /* 0x000fc800078e000e */
[----:B------:R-:W-:Y:S01]  /*1090*/  IMAD.WIDE.U32 R16, R0, c[0x0][0x188], RZ ;  /* 0x0000620000107a25 */ /* 0x000fe200078e00ff */
[----:B------:R-:W-:-:S03]  /*10a0*/  IADD3 R15, R15, R3, RZ ;  /* 0x000000030f0f7210 */ /* 0x000fc60007ffe0ff */
[----:B------:R-:W-:Y:S01]  /*10b0*/  IMAD R3, R119, c[0x0][0x1b0], RZ ;  /* 0x00006c0077037a24 */ /* 0x000fe200078e02ff */
[----:B------:R-:W-:Y:S01]  /*10c0*/  IADD3 R13, R17, R13, RZ ;  /* 0x0000000d110d7210 */ /* 0x000fe20007ffe0ff */
[----:B------:R-:W-:-:S04]  /*10d0*/  IMAD.WIDE.U32 R14, R2, c[0x0][0x1b0], R14 ;  /* 0x00006c00020e7a25 */ /* 0x000fc800078e000e */
[----:B------:R-:W-:Y:S01]  /*10e0*/  IMAD R3, R2, c[0x0][0x1b4], R3 ;  /* 0x00006d0002037a24 */ /* 0x000fe200078e0203 */
[----:B------:R-:W-:Y:S01]  /*10f0*/  MOV R0, R14 ;  /* 0x0000000e00007202 */ /* 0x000fe20000000f00 */
[----:B------:R-:W-:Y:S02]  /*1100*/  IMAD.MOV.U32 R12, RZ, RZ, R16 ;  /* 0x000000ffff0c7224 */ /* 0x000fe400078e0010 */
[----:B------:R-:W-:Y:S01]  /*1110*/  IMAD.IADD R3, R15, 0x1, R3 ;  /* 0x000000010f037824 */ /* 0x000fe200078e0203 */
[----:B------:R-:W-:Y:S05]  /*1120*/  BRA `(.L_x_4102) ;  /* 0x0000045000007947 */ /* 0x000fea0003800000 */
.L_x_4101:
        /* <DEDUP_REMOVED lines=16> */
[----:B------:R-:W-:-:S04]  /*1230*/  MOV R6, R8 ;  /* 0x0000000800067202 */ /* 0x000fc80000000f00 */
.L_x_4103:
[----:B------:R-:W-:Y:S01]  /*1240*/  IABS R8, c[0x0][0x1c8] ;  /* 0x0000720000087a13 */ /* 0x000fe20000000000 */
[----:B------:R-:W-:Y:S01]  /*1250*/  IMAD.MOV.U32 R16, RZ, RZ, R6 ;  /* 0x000000ffff107224 */ /* 0x000fe200078e0006 */
[----:B------:R-:W-:Y:S01]  /*1260*/  MOV R17, R3 ;  /* 0x0000000300117202 */ /* 0x000fe20000000f00 */
[----:B------:R-:W-:Y:S01]  /*1270*/  @P4 IMAD.IADD R13, R4, 0x1, R13 ;  /* 0x00000001040d4824 */ /* 0x000fe200078e020d */
[----:B------:R-:W1:Y:S03]  /*1280*/  I2F.RP R9, R8 ;  /* 0x0000000800097306 */ /* 0x000e660000209400 */
[----:B------:R-:W-:-:S04]  /*1290*/  @P4 IMAD.WIDE.U32 R20, R13, c[0x0][0x1a0], RZ ;  /* 0x000068000d144a25 */ /* 0x000fc800078e00ff */
[----:B------:R-:W-:Y:S02]  /*12a0*/  @P4 IMAD R13, R13, c[0x0][0x1a4], R21 ;  /* 0x000069000d0d4a24 */ /* 0x000fe400078e0215 */
[----:B------:R-:W-:Y:S01]  /*12b0*/  @P4 IMAD.MOV.U32 R12, RZ, RZ, R20 ;  /* 0x000000ffff0c4224 */ /* 0x000fe200078e0014 */
        /* <DEDUP_REMOVED lines=8> */
[----:B------:R-:W-:Y:S01]  /*1340*/  IMAD.HI.U32 R2, R11, R0, RZ ;  /* 0x000000000b027227 */ /* 0x000fe200078e00ff */
[----:B------:R-:W-:-:S04]  /*1350*/  LEA R11, R165, 0xffffffc0, 0x6 ;  /* 0xffffffc0a50b7811 */ /* 0x000fc800078e30ff */
[----:B------:R-:W-:Y:S01]  /*1360*/  IADD3 R9, -R2, RZ, RZ ;  /* 0x000000ff02097210 */ /* 0x000fe20007ffe1ff */
[----:B------:R-:W-:-:S04]  /*1370*/  IMAD.WIDE.U32 R16, R11, c[0x0][0x198], R16 ;  /* 0x000066000b107a25 */ /* 0x000fc800078e0010 */
[----:B------:R-:W-:Y:S01]  /*1380*/  IMAD R9, R8, R9, R0 ;  /* 0x0000000908097224 */ /* 0x000fe200078e0200 */
[----:B------:R-:W-:-:S04]  /*1390*/  LOP3.LUT R0, R136, c[0x0][0x1c8], RZ, 0x3c, !PT ;  /* 0x0000720088007a12 */ /* 0x000fc800078e3cff */
[----:B------:R-:W-:Y:S02]  /*13a0*/  ISETP.GT.U32.AND P0, PT, R8, R9, PT ;  /* 0x000000090800720c */ /* 0x000fe40003f04070 */
[----:B------:R-:W-:-:S11]  /*13b0*/  ISETP.GE.AND P1, PT, R0, RZ, PT ;  /* 0x000000ff0000720c */ /* 0x000fd60003f26270 */
[----:B------:R-:W-:Y:S01]  /*13c0*/  @!P0 IMAD.IADD R9, R9, 0x1, -R8 ;  /* 0x0000000109098824 */ /* 0x000fe200078e0a08 */
[----:B------:R-:W-:Y:S02]  /*13d0*/  @!P0 IADD3 R2, R2, 0x1, RZ ;  /* 0x0000000102028810 */ /* 0x000fe40007ffe0ff */
[----:B------:R-:W-:Y:S02]  /*13e0*/  ISETP.NE.AND P0, PT, RZ, c[0x0][0x1c8], PT ;  /* 0x00007200ff007a0c */ /* 0x000fe40003f05270 */
[----:B------:R-:W-:Y:S02]  /*13f0*/  ISETP.GE.U32.AND P2, PT, R9, R8, PT ;  /* 0x000000080900720c */ /* 0x000fe40003f46070 */
[----:B------:R-:W-:-:S05]  /*1400*/  SHF.R.S32.HI R9, RZ, 0x1f, R11 ;  /* 0x0000001fff097819 */ /* 0x000fca000001140b */
[----:B------:R-:W-:-:S04]  /*1410*/  IMAD R0, R9, c[0x0][0x198], RZ ;  /* 0x0000660009007a24 */ /* 0x000fc800078e02ff */
[----:B------:R-:W-:Y:S02]  /*1420*/  IMAD R0, R11, c[0x0][0x19c], R0 ;  /* 0x000067000b007a24 */ /* 0x000fe400078e0200 */
[----:B------:R-:W-:-:S03]  /*1430*/  @P2 IADD3 R2, R2, 0x1, RZ ;  /* 0x0000000102022810 */ /* 0x000fc60007ffe0ff */
[----:B------:R-:W-:Y:S02]  /*1440*/  IADD3 R17, R17, R0, RZ ;  /* 0x0000000011117210 */ /* 0x000fe40007ffe0ff */
        /* <DEDUP_REMOVED lines=19> */
.L_x_4102:
[----:B------:R1:W5:Y:S01]  /*1580*/  @P5 LDG.E R122, [R142.64] ;  /* 0x000000068e7a5981 */ /* 0x000362000c1e1900 */
[----:B------:R-:W-:Y:S01]  /*1590*/  ISETP.NE.AND P0, PT, R239, -0x1, PT ;  /* 0xffffffffef00780c */ /* 0x000fe20003f05270 */
[----:B------:R-:W-:Y:S01]  /*15a0*/  IMAD.MOV.U32 R21, RZ, RZ, 0x2 ;  /* 0x00000002ff157424 */ /* 0x000fe200078e00ff */
[----:B------:R-:W-:Y:S01]  /*15b0*/  SHF.R.S32.HI R131, RZ, 0x1f, R56 ;  /* 0x0000001fff837819 */ /* 0x000fe20000011438 */
[----:B------:R-:W-:Y:S01]  /*15c0*/  IMAD.MOV.U32 R128, RZ, RZ, c[0x0][0x230] ;  /* 0x00008c00ff807624 */ /* 0x000fe200078e00ff */
[----:B------:R-:W-:Y:S01]  /*15d0*/  MOV R25, c[0x0][0x230] ;  /* 0x00008c0000197a02 */ /* 0x000fe20000000f00 */
[----:B------:R-:W-:Y:S01]  /*15e0*/  IMAD.MOV.U32 R24, RZ, RZ, RZ ;  /* 0x000000ffff187224 */ /* 0x000fe200078e00ff */
[----:B------:R-:W-:Y:S01]  /*15f0*/  LEA.HI R57, R131, R56, RZ, 0x3 ;  /* 0x0000003883397211 */ /* 0x000fe200078f18ff */
[----:B------:R-:W-:Y:S02]  /*1600*/  IMAD.MOV.U32 R146, RZ, RZ, c[0x0][0x198] ;  /* 0x00006600ff927624 */ /* 0x000fe400078e00ff */
[----:B------:R-:W-:Y:S01]  /*1610*/  IMAD.HI.U32 R128, R21, R128, R24 ;  /* 0x0000008015807227 */ /* 0x000fe200078e0018 */
[----:B------:R-:W-:-:S02]  /*1620*/  SHF.R.S32.HI R140, RZ, 0x3, R57 ;  /* 0x00000003ff8c7819 */ /* 0x000fc40000011439 */
[----:B------:R-:W-:Y:S01]  /*1630*/  LOP3.LUT R57, R57, 0xfffffff8, RZ, 0xc0, !PT ;  /* 0xfffffff839397812 */ /* 0x000fe200078ec0ff */
[----:B------:R-:W-:Y:S01]  /*1640*/  @!P0 IMAD R6, R5, c[0x0][0x178], RZ ;  /* 0x00005e0005068a24 */ /* 0x000fe200078e02ff */
[----:B------:R-:W-:Y:S01]  /*1650*/  SHF.R.S32.HI R141, RZ, 0x1f, R140 ;  /* 0x0000001fff8d7819 */ /* 0x000fe2000001148c */
[----:B------:R-:W-:Y:S01]  /*1660*/  IMAD.SHL.U32 R23, R140, 0x40, RZ ;  /* 0x000000408c177824 */ /* 0x000fe200078e00ff */
[----:B------:R-:W-:Y:S01]  /*1670*/  SHF.L.U64.HI R54, R146, R109, c[0x0][0x19c] ;  /* 0x0000670092367619 */ /* 0x000fe2000001026d */
[----:B------:R-:W-:Y:S01]  /*1680*/  IMAD.IADD R57, R56, 0x1, -R57 ;  /* 0x0000000138397824 */ /* 0x000fe200078e0a39 */
[----:B------:R-:W-:Y:S01]  /*1690*/  SHF.R.S32.HI R127, RZ, 0x1, R128 ;  /* 0x00000001ff7f7819 */ /* 0x000fe20000011480 */
[----:B-----5:R-:W-:Y:S01]  /*16a0*/  @P0 IMAD.WIDE.U32 R14, R239, c[0x0][0x190], RZ ;  /* 0x00006400ef0e0a25 */ /* 0x020fe200078e00ff */
[----:B------:R-:W-:Y:S02]  /*16b0*/  LOP3.LUT R23, R23, 0x1c0, RZ, 0xc0, !PT ;  /* 0x000001c017177812 */ /* 0x000fe400078ec0ff */
[----:B------:R-:W-:Y:S01]  /*16c0*/  SHF.L.U32 R24, R57, 0x3, RZ ;  /* 0x0000000339187819 */ /* 0x000fe200000006ff */
[----:B------:R-:W-:Y:S01]  /*16d0*/  @!P0 IMAD.WIDE.U32 R16, R7, c[0x0][0x178], RZ ;  /* 0x00005e0007108a25 */ /* 0x000fe200078e00ff */
[----:B------:R-:W-:-:S02]  /*16e0*/  SHF.R.U32.HI R132, RZ, 0x3, R23 ;  /* 0x00000003ff847819 */ /* 0x000fc40000011617 */
[----:B------:R-:W-:Y:S01]  /*16f0*/  LOP3.LUT R21, R23, 0x38, R24, 0xf8, !PT ;  /* 0x0000003817157812 */ /* 0x000fe200078ef818 */
[----:B------:R-:W-:Y:S01]  /*1700*/  @!P0 IMAD R6, R7, c[0x0][0x17c], R6 ;  /* 0x00005f0007068a24 */ /* 0x000fe200078e0206 */
[----:B------:R-:W-:Y:S01]  /*1710*/  SHF.R.S32.HI R25, RZ, 0x1f, R24 ;  /* 0x0000001fff197819 */ /* 0x000fe20000011418 */
[----:B------:R-:W-:Y:S01]  /*1720*/  @P0 IMAD R15, R239, c[0x0][0x194], R15 ;  /* 0x00006500ef0f0a24 */ /* 0x000fe200078e020f */
[----:B------:R-:W-:Y:S01]  /*1730*/  LOP3.LUT R132, R21, R132, RZ, 0x3c, !PT ;  /* 0x0000008415847212 */ /* 0x000fe200078e3cff */
[----:B------:R-:W-:Y:S01]  /*1740*/  @!P0 IMAD.IADD R15, R17, 0x1, R6 ;  /* 0x00000001110f8824 */ /* 0x000fe200078e0206 */
[----:B------:R-:W-:Y:S01]  /*1750*/  LEA.HI R17, R131, R56, RZ, 0x6 ;  /* 0x0000003883117211 */ /* 0x000fe200078f30ff */
[----:B------:R-:W-:Y:S01]  /*1760*/  @P0 IMAD.MOV.U32 R4, RZ, RZ, R14 ;  /* 0x000000ffff040224 */ /* 0x000fe200078e000e */
[----:B------:R-:W-:Y:S01]  /*1770*/  @!P0 MOV R4, R16 ;  /* 0x0000001000048202 */ /* 0x000fe20000000f00 */
[----:B------:R-:W-:Y:S01]  /*1780*/  IMAD.WIDE R18, R19, 0x40, R140 ;  /* 0x0000004013127825 */ /* 0x000fe200078e028c */
[----:B------:R-:W-:-:S02]  /*1790*/  IADD3 R12, P0, R24, R12, RZ ;  /* 0x0000000c180c7210 */ /* 0x000fc40007f1e0ff */
[----:B------:R-:W-:Y:S01]  /*17a0*/  IADD3 R14, P1, R24, R4, RZ ;  /* 0x00000004180e7210 */ /* 0x000fe20007f3e0ff */
[----:B------:R-:W-:Y:S01]  /*17b0*/  IMAD.SHL.U32 R17, R17, 0x8, RZ ;  /* 0x0000000811117824 */ /* 0x000fe200078e00ff */
[----:B------:R-:W-:Y:S01]  /*17c0*/  IADD3.X R13, R25, R13, RZ, P0, !PT ;  /* 0x0000000d190d7210 */ /* 0x000fe200007fe4ff */
[----:B------:R-:W-:Y:S01]  /*17d0*/  IMAD R6, R19, c[0x0][0x190], RZ ;  /* 0x0000640013067a24 */ /* 0x000fe200078e02ff */
[----:B------:R-:W-:Y:S01]  /*17e0*/  IADD3 R11, P0, R140, R11, RZ ;  /* 0x0000000b8c0b7210 */ /* 0x000fe20007f1e0ff */
[----:B------:R-:W-:Y:S01]  /*17f0*/  IMAD.X R15, R25, 0x1, R15, P1 ;  /* 0x00000001190f7824 */ /* 0x000fe200008e060f */
[----:B------:R-:W-:Y:S01]  /*1800*/  LOP3.LUT R132, R132, 0xfffffe00, R17, 0xf8, !PT ;  /* 0xfffffe0084847812 */ /* 0x000fe200078ef811 */
[----:B------:R-:W-:Y:S01]  /*1810*/  IMAD R17, R119, c[0x0][0x1b8], RZ ;  /* 0x00006e0077117a24 */ /* 0x000fe200078e02ff */
[----:B------:R-:W-:Y:S01]  /*1820*/  LEA.HI R131, R131, R56, RZ, 0x4 ;  /* 0x0000003883837211 */ /* 0x000fe200078f20ff */
[----:B------:R-:W-:-:S03]  /*1830*/  IMAD.WIDE.U32 R12, R2, c[0x0][0x1b8], R12 ;  /* 0x00006e00020c7a25 */ /* 0x000fc600078e000c */
[----:B------:R-:W-:Y:S01]  /*1840*/  LOP3.LUT R129, R131, 0xfffffff0, RZ, 0xc0, !PT ;  /* 0xfffffff083817812 */ /* 0x000fe200078ec0ff */
[----:B------:R-:W-:Y:S02]  /*1850*/  IMAD R4, R2, c[0x0][0x1bc], R17 ;  /* 0x00006f0002047a24 */ /* 0x000fe400078e0211 */
[C---:B------:R-:W-:Y:S02]  /*1860*/  IMAD R6, R18.reuse, c[0x0][0x194], R6 ;  /* 0x0000650012067a24 */ /* 0x040fe400078e0206 */
[----:B------:R-:W-:Y:S01]  /*1870*/  IMAD.WIDE.U32 R14, R18, c[0x0][0x190], R14 ;  /* 0x00006400120e7a25 */ /* 0x000fe200078e000e */
[----:B------:R-:W-:Y:S02]  /*1880*/  IADD3 R13, R13, R4, RZ ;  /* 0x000000040d0d7210 */ /* 0x000fe40007ffe0ff */
[----:B------:R-:W-:Y:S01]  /*1890*/  SHF.R.S32.HI R4, RZ, 0x1f, R136 ;  /* 0x0000001fff047819 */ /* 0x000fe20000011488 */
[----:B------:R-:W-:Y:S01]  /*18a0*/  IMAD.X R9, R141, 0x1, R9, P0 ;  /* 0x000000018d097824 */ /* 0x000fe200000e0609 */
[----:B------:R-:W-:Y:S01]  /*18b0*/  IADD3 R134, P0, R24, R0, RZ ;  /* 0x0000000018867210 */ /* 0x000fe20007f1e0ff */
[----:B------:R-:W-:-:S02]  /*18c0*/  IMAD.IADD R15, R15, 0x1, R6 ;  /* 0x000000010f0f7824 */ /* 0x000fc400078e0206 */
[----:B------:R-:W-:Y:S02]  /*18d0*/  IMAD R6, R9, c[0x0][0x1a0], RZ ;  /* 0x0000680009067a24 */ /* 0x000fe400078e02ff */
[----:B------:R-:W-:-:S04]  /*18e0*/  IMAD.WIDE.U32 R12, R11, c[0x0][0x1a0], R12 ;  /* 0x000068000b0c7a25 */ /* 0x000fc800078e000c */
[----:B------:R-:W-:Y:S01]  /*18f0*/  IMAD R6, R11, c[0x0][0x1a4], R6 ;  /* 0x000069000b067a24 */ /* 0x000fe200078e0206 */
[----:B------:R-:W-:Y:S01]  /*1900*/  SHF.R.S32.HI R11, RZ, 0x1f, R90 ;  /* 0x0000001fff0b7819 */ /* 0x000fe2000001145a */
[----:B------:R-:W-:Y:S02]  /*1910*/  IMAD R9, R141, c[0x0][0x198], RZ ;  /* 0x000066008d097a24 */ /* 0x000fe400078e02ff */
[----:B------:R-:W-:Y:S01]  /*1920*/  IMAD.X R135, R25, 0x1, R3, P0 ;  /* 0x0000000119877824 */ /* 0x000fe200000e0603 */
[----:B------:R-:W-:Y:S01]  /*1930*/  LEA.HI R88, R11, R90, RZ, 0x6 ;  /* 0x0000005a0b587211 */ /* 0x000fe200078f30ff */
[----:B------:R-:W-:Y:S01]  /*1940*/  IMAD.IADD R129, R56, 0x1, -R129 ;  /* 0x0000000138817824 */ /* 0x000fe200078e0a81 */
[----:B------:R-:W-:Y:S01]  /*1950*/  IADD3 R6, R13, R6, RZ ;  /* 0x000000060d067210 */ /* 0x000fe20007ffe0ff */
[C---:B------:R-:W-:Y:S01]  /*1960*/  IMAD R3, R140.reuse, c[0x0][0x19c], R9 ;  /* 0x000067008c037a24 */ /* 0x040fe200078e0209 */
[----:B------:R-:W-:Y:S01]  /*1970*/  SHF.R.S32.HI R88, RZ, 0x6, R88 ;  /* 0x00000006ff587819 */ /* 0x000fe20000011458 */
[----:B------:R-:W-:Y:S01]  /*1980*/  IMAD.WIDE.U32 R134, R140, c[0x0][0x198], R134 ;  /* 0x000066008c867a25 */ /* 0x000fe200078e0086 */
[----:B------:R-:W-:-:S02]  /*1990*/  SHF.R.S32.HI R130, RZ, 0x1f, R129 ;  /* 0x0000001fff827819 */ /* 0x000fc40000011481 */
[----:B------:R-:W-:Y:S01]  /*19a0*/  IMNMX R88, RZ, R88, !PT ;  /* 0x00000058ff587217 */ /* 0x000fe20007800200 */
[----:B------:R-:W-:Y:S01]  /*19b0*/  IMAD.IADD R48, R135, 0x1, R3 ;  /* 0x0000000187307824 */ /* 0x000fe200078e0203 */
[----:B------:R-:W-:Y:S01]  /*19c0*/  LEA.HI R130, R130, R129, RZ, 0x3 ;  /* 0x0000008182827211 */ /* 0x000fe200078f18ff */
[----:B------:R-:W-:Y:S01]  /*19d0*/  IMAD R139, R4, c[0x0][0x1a8], RZ ;  /* 0x00006a00048b7a24 */ /* 0x000fe200078e02ff */
[----:B------:R-:W-:Y:S01]  /*19e0*/  ISETP.GT.AND P2, PT, R165, R88, PT ;  /* 0x00000058a500720c */ /* 0x000fe20003f44270 */
[----:B------:R-:W-:Y:S01]  /*19f0*/  IMAD.SHL.U32 R55, R146, 0x10, RZ ;  /* 0x0000001092377824 */ /* 0x000fe200078e00ff */
[----:B------:R-:W-:Y:S01]  /*1a00*/  LEA R92, P0, R12, c[0x0][0x170], 0x1 ;  /* 0x00005c000c5c7a11 */ /* 0x000fe200078008ff */
[----:B------:R-:W-:Y:S01]  /*1a10*/  IMAD R139, R136, c[0x0][0x1ac], R139 ;  /* 0x00006b00888b7a24 */ /* 0x000fe200078e028b */
[----:B------:R-:W-:Y:S01]  /*1a20*/  SHF.L.U64.HI R87, R12, 0x1, R6 ;  /* 0x000000010c577819 */ /* 0x000fe20000010206 */
[----:B------:R-:W-:Y:S01]  /*1a30*/  IMAD.WIDE.U32 R136, R136, c[0x0][0x1a8], R14 ;  /* 0x00006a0088887a25 */ /* 0x000fe200078e000e */
[----:B------:R-:W-:-:S02]  /*1a40*/  LEA R236, P1, R134, c[0x0][0x168], 0x1 ;  /* 0x00005a0086ec7a11 */ /* 0x000fc400078208ff */
[----:B------:R-:W-:Y:S01]  /*1a50*/  SHF.L.U64.HI R235, R134, 0x1, R48 ;  /* 0x0000000186eb7819 */ /* 0x000fe20000010230 */
[----:B------:R-:W-:Y:S01]  /*1a60*/  IMAD.SHL.U32 R126, R57, 0x4, RZ ;  /* 0x00000004397e7824 */ /* 0x000fe200078e00ff */
[----:B------:R-:W-:Y:S01]  /*1a70*/  LOP3.LUT R8, R130, 0xfffffff8, RZ, 0xc0, !PT ;  /* 0xfffffff882087812 */ /* 0x000fe200078ec0ff */
[----:B------:R-:W-:Y:S01]  /*1a80*/  IMAD.MOV.U32 R148, RZ, RZ, R236 ;  /* 0x000000ffff947224 */ /* 0x000fe200078e00ec */
[----:B------:R-:W-:Y:S02]  /*1a90*/  IADD3.X R235, R235, c[0x0][0x16c], RZ, P1, !PT ;  /* 0x00005b00ebeb7a10 */ /* 0x000fe40000ffe4ff */
[----:B------:R-:W-:Y:S01]  /*1aa0*/  IADD3.X R87, R87, c[0x0][0x174], RZ, P0, !PT ;  /* 0x00005d0057577a10 */ /* 0x000fe200007fe4ff */
[----:B------:R-:W-:Y:S01]  /*1ab0*/  IMAD.IADD R129, R129, 0x1, -R8 ;  /* 0x0000000181817824 */ /* 0x000fe200078e0a08 */
[----:B------:R-:W-:Y:S01]  /*1ac0*/  MOV R4, c[0x0][0x1a0] ;  /* 0x0000680000047a02 */ /* 0x000fe20000000f00 */
[----:B------:R-:W-:Y:S01]  /*1ad0*/  IMAD.MOV.U32 R149, RZ, RZ, R235 ;  /* 0x000000ffff957224 */ /* 0x000fe200078e00eb */
[----:B------:R-:W-:Y:S01]  /*1ae0*/  IADD3 R139, R137, R139, RZ ;  /* 0x0000008b898b7210 */ /* 0x000fe20007ffe0ff */
[----:B------:R-:W-:Y:S01]  /*1af0*/  IMAD.MOV.U32 R243, RZ, RZ, R87 ;  /* 0x000000fffff37224 */ /* 0x000fe200078e0057 */
[----:B------:R-:W-:-:S02]  /*1b00*/  SHF.L.U64.HI R124, R4, R109, c[0x0][0x1a4] ;  /* 0x00006900047c7619 */ /* 0x000fc4000001026d */
[----:B------:R-:W-:Y:S02]  /*1b10*/  SHF.L.U32 R125, R4, 0x4, RZ ;  /* 0x00000004047d7819 */ /* 0x000fe400000006ff */
[----:B------:R-:W-:Y:S01]  /*1b20*/  MOV R242, R92 ;  /* 0x0000005c00f27202 */ /* 0x000fe20000000f00 */
[----:B------:R-:W-:Y:S01]  /*1b30*/  @!P5 IMAD.MOV.U32 R122, RZ, RZ, RZ ;  /* 0x000000ffff7ad224 */ /* 0x000fe200078e00ff */
[----:B------:R-:W-:Y:S05]  /*1b40*/  @!P2 BRA `(.L_x_4104) ;  /* 0x0000adc00000a947 */ /* 0x000fea0003800000 */
[----:B-1----:R-:W-:Y:S01]  /*1b50*/  LEA R3, R165, 0xffffffc0, 0x6 ;  /* 0xffffffc0a5037811 */ /* 0x002fe200078e30ff */
[C---:B------:R-:W-:Y:S01]  /*1b60*/  IMAD R6, R5.reuse, c[0x0][0x280], RZ ;  /* 0x0000a00005067a24 */ /* 0x040fe200078e02ff */
[----:B------:R-:W-:Y:S01]  /*1b70*/  SHF.R.S32.HI R8, RZ, 0x1f, R90 ;  /* 0x0000001fff087819 */ /* 0x000fe2000001145a */
[----:B------:R-:W-:Y:S01]  /*1b80*/  IMAD R5, R5, c[0x0][0x278], RZ ;  /* 0x00009e0005057a24 */ /* 0x000fe200078e02ff */
[----:B------:R-:W-:Y:S01]  /*1b90*/  SHF.R.S32.HI R9, RZ, 0x1f, R3 ;  /* 0x0000001fff097819 */ /* 0x000fe20000011403 */
[----:B------:R-:W-:Y:S01]  /*1ba0*/  IMAD.WIDE.U32 R12, R7, c[0x0][0x278], R24 ;  /* 0x00009e00070c7a25 */ /* 0x000fe200078e0018 */
[----:B------:R-:W-:Y:S01]  /*1bb0*/  IADD3 R0, P1, P0, R3, R140, -R90 ;  /* 0x0000008c03007210 */ /* 0x000fe2000783e85a */
[----:B------:R-:W-:Y:S01]  /*1bc0*/  UMOV UR9, 0x20 ;  /* 0x0000002000097882 */ /* 0x000fe20000000000 */
[C---:B------:R-:W-:Y:S01]  /*1bd0*/  IADD3 R61, R140.reuse, 0x10, RZ ;  /* 0x000000108c3d7810 */ /* 0x040fe20007ffe0ff */
[----:B------:R-:W-:Y:S01]  /*1be0*/  IMAD R5, R7, c[0x0][0x27c], R5 ;  /* 0x00009f0007057a24 */ /* 0x000fe200078e0205 */
[----:B------:R-:W-:Y:S01]  /*1bf0*/  IADD3.X R8, R9, R141, ~R8, P1, P0 ;  /* 0x0000008d09087210 */ /* 0x000fe20000fe0c08 */
[C---:B------:R-:W-:Y:S01]  /*1c00*/  IMAD R6, R7.reuse, c[0x0][0x284], R6 ;  /* 0x0000a10007067a24 */ /* 0x040fe200078e0206 */
[----:B------:R-:W-:Y:S01]  /*1c10*/  ULDC.64 UR4, c[0x0][0x1a0] ;  /* 0x0000680000047ab9 */ /* 0x000fe20000000a00 */
[----:B------:R-:W-:Y:S01]  /*1c20*/  IMAD.WIDE.U32 R10, R7, c[0x0][0x280], R24 ;  /* 0x0000a000070a7a25 */ /* 0x000fe200078e0018 */
[----:B------:R-:W-:Y:S01]  /*1c30*/  UIMAD UR8, UR9, UR5, URZ ;  /* 0x00000005090872a4 */ /* 0x000fe2000f8e023f */
[C---:B------:R-:W-:Y:S01]  /*1c40*/  IADD3 R60, R140.reuse, 0x20, RZ ;  /* 0x000000208c3c7810 */ /* 0x040fe20007ffe0ff */
[----:B------:R-:W-:Y:S01]  /*1c50*/  ULDC UR10, c[0x0][0x19c] ;  /* 0x00006700000a7ab9 */ /* 0x000fe20000000800 */
[----:B------:R-:W-:Y:S01]  /*1c60*/  IMAD.IADD R13, R13, 0x1, R5 ;  /* 0x000000010d0d7824 */ /* 0x000fe200078e0205 */
[----:B------:R-:W-:Y:S01]  /*1c70*/  UIMAD UR10, UR9, UR10, URZ ;  /* 0x0000000a090a72a4 */ /* 0x000fe2000f8e023f */
[----:B------:R-:W-:Y:S01]  /*1c80*/  IMAD.IADD R11, R11, 0x1, R6 ;  /* 0x000000010b0b7824 */ /* 0x000fe200078e0206 */
[----:B------:R-:W-:Y:S01]  /*1c90*/  IADD3 R59, R140, 0x30, RZ ;  /* 0x000000308c3b7810 */ /* 0x000fe20007ffe0ff */
[----:B------:R-:W-:Y:S01]  /*1ca0*/  IMAD R5, R8, c[0x0][0x290], RZ ;  /* 0x0000a40008057a24 */ /* 0x000fe200078e02ff */
[----:B------:R-:W-:Y:S01]  /*1cb0*/  IADD3 R20, R24, 0x40, RZ ;  /* 0x0000004018147810 */ /* 0x000fe20007ffe0ff */
[----:B------:R-:W-:Y:S01]  /*1cc0*/  IMAD R7, R8, c[0x0][0x288], RZ ;  /* 0x0000a20008077a24 */ /* 0x000fe200078e02ff */
[----:B------:R-:W-:Y:S01]  /*1cd0*/  IADD3 R19, R24, 0x80, RZ ;  /* 0x0000008018137810 */ /* 0x000fe20007ffe0ff */
[----:B------:R-:W-:Y:S01]  /*1ce0*/  IMAD.WIDE.U32 R14, R4, 0x20, RZ ;  /* 0x00000020040e7825 */ /* 0x000fe200078e00ff */
[----:B------:R-:W-:-:S03]  /*1cf0*/  IADD3 R18, R24, 0xc0, RZ ;  /* 0x000000c018127810 */ /* 0x000fc60007ffe0ff */
[C---:B------:R-:W-:Y:S01]  /*1d00*/  IMAD.WIDE.U32 R10, R0.reuse, c[0x0][0x290], R10 ;  /* 0x0000a400000a7a25 */ /* 0x040fe200078e000a */
[----:B------:R-:W-:Y:S01]  /*1d10*/  IADD3 R114, R15, UR8, RZ ;  /* 0x000000080f727c10 */ /* 0x000fe2000fffe0ff */
[----:B------:R-:W-:Y:S02]  /*1d20*/  UMOV UR8, 0x60 ;  /* 0x0000006000087882 */ /* 0x000fe40000000000 */
[C---:B------:R-:W-:Y:S01]  /*1d30*/  IMAD R4, R0.reuse, c[0x0][0x294], R5 ;  /* 0x0000a50000047a24 */ /* 0x040fe200078e0205 */
[----:B------:R-:W-:Y:S01]  /*1d40*/  UIMAD UR11, UR8, UR5, URZ ;  /* 0x00000005080b72a4 */ /* 0x000fe2000f8e023f */
[----:B------:R-:W-:Y:S01]  /*1d50*/  IMAD.WIDE.U32 R8, R0, c[0x0][0x288], R12 ;  /* 0x0000a20000087a25 */ /* 0x000fe200078e000c */
[----:B------:R-:W-:Y:S01]  /*1d60*/  UIMAD.WIDE.U32 UR12, UR8, UR4, URZ ;  /* 0x00000004080c72a5 */ /* 0x000fe2000f8e003f */
[----:B------:R-:W-:Y:S01]  /*1d70*/  SHF.L.U64.HI R114, R14, 0x1, R114 ;  /* 0x000000010e727819 */ /* 0x000fe20000010272 */
[----:B------:R-:W-:Y:S01]  /*1d80*/  ULDC UR5, c[0x0][0x294] ;  /* 0x0000a50000057ab9 */ /* 0x000fe20000000800 */
[----:B------:R-:W-:Y:S01]  /*1d90*/  IMAD R0, R0, c[0x0][0x28c], R7 ;  /* 0x0000a30000007a24 */ /* 0x000fe200078e0207 */
[----:B------:R-:W-:Y:S01]  /*1da0*/  UIMAD UR5, UR8, UR5, URZ ;  /* 0x00000005080572a4 */ /* 0x000fe2000f8e023f */
[----:B------:R-:W-:Y:S01]  /*1db0*/  IMAD.IADD R122, R3, 0x1, R122 ;  /* 0x00000001037a7824 */ /* 0x000fe200078e027a */
[----:B------:R-:W-:Y:S01]  /*1dc0*/  ULDC UR4, c[0x0][0x230] ;  /* 0x00008c0000047ab9 */ /* 0x000fe20000000800 */
[----:B------:R-:W-:Y:S01]  /*1dd0*/  IMAD R3, R140, R127, R126 ;  /* 0x0000007f8c037224 */ /* 0x000fe200078e027e */
[----:B------:R-:W-:Y:S01]  /*1de0*/  UIADD3 UR11, UR13, UR11, URZ ;  /* 0x0000000b0d0b7290 */ /* 0x000fe2000fffe03f */
[----:B------:R-:W-:Y:S01]  /*1df0*/  IMAD.IADD R5, R11, 0x1, R4 ;  /* 0x000000010b057824 */ /* 0x000fe200078e0204 */
[----:B------:R-:W-:Y:S01]  /*1e00*/  ULDC.U8 UR8, c[0x0][0x313] ;  /* 0x0000c4c000087ab9 */ /* 0x000fe20000000000 */
[----:B------:R-:W-:-:S02]  /*1e10*/  IMAD.IADD R7, R9, 0x1, R0 ;  /* 0x0000000109077824 */ /* 0x000fc400078e0200 */
[----:B------:R-:W-:Y:S02]  /*1e20*/  IMAD R122, R127, R122, RZ ;  /* 0x0000007a7f7a7224 */ /* 0x000fe400078e02ff */
[----:B------:R-:W-:Y:S02]  /*1e30*/  IMAD.MOV.U32 R4, RZ, RZ, R10 ;  /* 0x000000ffff047224 */ /* 0x000fe400078e000a */
[C---:B------:R-:W-:Y:S01]  /*1e40*/  IMAD R117, R119.reuse, c[0x0][0x2a0], RZ ;  /* 0x0000a80077757a24 */ /* 0x040fe200078e02ff */
[----:B------:R-:W-:Y:S01]  /*1e50*/  SHF.R.S32.HI R123, RZ, 0x1f, R122 ;  /* 0x0000001fff7b7819 */ /* 0x000fe2000001147a */
[----:B------:R-:W-:Y:S01]  /*1e60*/  IMAD.IADD R0, R126, 0x1, R3 ;  /* 0x000000017e007824 */ /* 0x000fe200078e0203 */
[C---:B------:R-:W-:Y:S01]  /*1e70*/  IADD3 R50, P1, R122.reuse, R3, RZ ;  /* 0x000000037a327210 */ /* 0x040fe20007f3e0ff */
[----:B------:R-:W-:Y:S02]  /*1e80*/  IMAD R119, R119, c[0x0][0x298], RZ ;  /* 0x0000a60077777a24 */ /* 0x000fe400078e02ff */
[----:B------:R-:W-:Y:S01]  /*1e90*/  IMAD.MOV.U32 R6, RZ, RZ, R8 ;  /* 0x000000ffff067224 */ /* 0x000fe200078e0008 */
[----:B------:R-:W-:Y:S01]  /*1ea0*/  IADD3 R122, P0, R122, R0, RZ ;  /* 0x000000007a7a7210 */ /* 0x000fe20007f1e0ff */
[----:B------:R-:W-:Y:S01]  /*1eb0*/  IMAD.MOV.U32 R96, RZ, RZ, c[0x0][0x288] ;  /* 0x0000a200ff607624 */ /* 0x000fe200078e00ff */
[-C--:B------:R-:W-:Y:S01]  /*1ec0*/  LEA.HI.X.SX32 R3, R3, R123.reuse, 0x1, P1 ;  /* 0x0000007b03037211 */ /* 0x080fe200008f0eff */
[----:B------:R-:W-:Y:S01]  /*1ed0*/  IMAD R117, R2, c[0x0][0x2a4], R117 ;  /* 0x0000a90002757a24 */ /* 0x000fe200078e0275 */
[----:B------:R-:W-:Y:S01]  /*1ee0*/  LEA.HI.X.SX32 R123, R0, R123, 0x1, P0 ;  /* 0x0000007b007b7211 */ /* 0x000fe200000f0eff */
[----:B------:R-:W-:Y:S01]  /*1ef0*/  IMAD.WIDE.U32 R4, R2, c[0x0][0x2a0], R4 ;  /* 0x0000a80002047a25 */ /* 0x000fe200078e0004 */
[----:B------:R-:W-:-:S02]  /*1f00*/  SHF.L.U64.HI R89, R96, R109, c[0x0][0x28c] ;  /* 0x0000a30060597619 */ /* 0x000fc4000001026d */
[----:B------:R-:W-:Y:S01]  /*1f10*/  SHF.L.U64.HI R0, R50, 0x1, R3 ;  /* 0x0000000132007819 */ /* 0x000fe20000010203 */
[----:B------:R-:W-:Y:S01]  /*1f20*/  IMAD R119, R2, c[0x0][0x29c], R119 ;  /* 0x0000a70002777a24 */ /* 0x000fe200078e0277 */
[----:B------:R-:W-:Y:S01]  /*1f30*/  LEA R116, P1, R4, c[0x0][0x270], 0x1 ;  /* 0x00009c0004747a11 */ /* 0x000fe200078208ff */
[----:B------:R-:W-:Y:S01]  /*1f40*/  IMAD.WIDE.U32 R6, R2, c[0x0][0x298], R6 ;  /* 0x0000a60002067a25 */ /* 0x000fe200078e0006 */
[C---:B------:R-:W-:Y:S02]  /*1f50*/  SHF.L.U64.HI R123, R122.reuse, 0x1, R123 ;  /* 0x000000017a7b7819 */ /* 0x040fe4000001027b */
[----:B------:R-:W-:Y:S01]  /*1f60*/  SHF.L.U32 R122, R122, 0x1, RZ ;  /* 0x000000017a7a7819 */ /* 0x000fe200000006ff */
[----:B------:R-:W-:Y:S01]  /*1f70*/  IMAD.SHL.U32 R94, R96, 0x10, RZ ;  /* 0x00000010605e7824 */ /* 0x000fe200078e00ff */
[----:B------:R-:W-:Y:S01]  /*1f80*/  LEA R118, P0, R6, c[0x0][0x268], 0x1 ;  /* 0x00009a0006767a11 */ /* 0x000fe200078008ff */
[----:B------:R-:W-:Y:S02]  /*1f90*/  IMAD.IADD R117, R5, 0x1, R117 ;  /* 0x0000000105757824 */ /* 0x000fe400078e0275 */
[----:B------:R-:W-:Y:S01]  /*1fa0*/  IMAD.IADD R119, R7, 0x1, R119 ;  /* 0x0000000107777824 */ /* 0x000fe200078e0277 */
[-C--:B------:R-:W-:Y:S01]  /*1fb0*/  IADD3 R101, P4, R94, R94.reuse, RZ ;  /* 0x0000005e5e657210 */ /* 0x080fe20007f9e0ff */
[----:B------:R-:W-:Y:S01]  /*1fc0*/  IMAD.SHL.U32 R86, R127, 0x10, RZ ;  /* 0x000000107f567824 */ /* 0x000fe200078e00ff */
[----:B------:R-:W-:Y:S01]  /*1fd0*/  LEA.HI.X R117, R4, c[0x0][0x274], R117, 0x1, P1 ;  /* 0x00009d0004757a11 */ /* 0x000fe200008f0c75 */
[----:B------:R-:W-:Y:S01]  /*1fe0*/  IMAD.MOV.U32 R144, RZ, RZ, c[0x0][0x290] ;  /* 0x0000a400ff907624 */ /* 0x000fe200078e00ff */
[----:B------:R-:W-:Y:S01]  /*1ff0*/  LEA.HI.X R119, R6, c[0x0][0x26c], R119, 0x1, P0 ;  /* 0x00009b0006777a11 */ /* 0x000fe200000f0c77 */
[----:B------:R-:W-:Y:S01]  /*2000*/  IMAD.X R102, R89, 0x1, R89, P4 ;  /* 0x0000000159667824 */ /* 0x000fe200020e0659 */
[C---:B------:R-:W-:Y:S01]  /*2010*/  IADD3 R97, P2, R101.reuse, 0x40, RZ ;  /* 0x0000004065617810 */ /* 0x040fe20007f5e0ff */
[----:B------:R-:W-:Y:S01]  /*2020*/  IMAD.MOV.U32 R91, RZ, RZ, 0x5 ;  /* 0x00000005ff5b7424 */ /* 0x000fe200078e00ff */
[C---:B------:R-:W-:Y:S01]  /*2030*/  IADD3 R99, P1, R101.reuse, 0x80, RZ ;  /* 0x0000008065637810 */ /* 0x040fe20007f3e0ff */
[----:B------:R-:W-:Y:S01]  /*2040*/  IMAD.SHL.U32 R50, R50, 0x2, RZ ;  /* 0x0000000232327824 */ /* 0x000fe200078e00ff */
[----:B------:R-:W-:Y:S01]  /*2050*/  IADD3 R101, P0, R101, 0xc0, RZ ;  /* 0x000000c065657810 */ /* 0x000fe20007f1e0ff */
[--C-:B------:R-:W-:Y:S01]  /*2060*/  IMAD.X R98, RZ, RZ, R102.reuse, P2 ;  /* 0x000000ffff627224 */ /* 0x100fe200010e0666 */
[C---:B------:R-:W-:Y:S01]  /*2070*/  IADD3 R81, R86.reuse, 0x40, RZ ;  /* 0x0000004056517810 */ /* 0x040fe20007ffe0ff */
[--C-:B------:R-:W-:Y:S01]  /*2080*/  IMAD.X R100, RZ, RZ, R102.reuse, P1 ;  /* 0x000000ffff647224 */ /* 0x100fe200008e0666 */
[C---:B------:R-:W-:Y:S01]  /*2090*/  IADD3 R77, R86.reuse, 0x80, RZ ;  /* 0x00000080564d7810 */ /* 0x040fe20007ffe0ff */
[----:B------:R-:W-:Y:S01]  /*20a0*/  IMAD.X R102, RZ, RZ, R102, P0 ;  /* 0x000000ffff667224 */ /* 0x000fe200000e0666 */
[C---:B------:R-:W-:Y:S01]  /*20b0*/  IADD3 R73, R86.reuse, 0xc0, RZ ;  /* 0x000000c056497810 */ /* 0x040fe20007ffe0ff */
[C---:B------:R-:W-:Y:S01]  /*20c0*/  IMAD.IADD R75, R86.reuse, 0x1, R81 ;  /* 0x00000001564b7824 */ /* 0x040fe200078e0251 */
[-C--:B------:R-:W-:Y:S01]  /*20d0*/  IADD3 R104, P0, R97, R94.reuse, RZ ;  /* 0x0000005e61687210 */ /* 0x080fe20007f1e0ff */
[----:B------:R-:W-:Y:S01]  /*20e0*/  IMAD.IADD R71, R86, 0x1, R77 ;  /* 0x0000000156477824 */ /* 0x000fe200078e024d */
[----:B------:R-:W-:Y:S01]  /*20f0*/  SHF.L.U64.HI R109, R144, R109, c[0x0][0x294] ;  /* 0x0000a500906d7619 */ /* 0x000fe2000001026d */
[----:B------:R-:W-:Y:S01]  /*2100*/  IMAD.IADD R67, R86, 0x1, R73 ;  /* 0x0000000156437824 */ /* 0x000fe200078e0249 */
[C---:B------:R-:W-:Y:S01]  /*2110*/  SHF.L.U64.HI R111, R144.reuse, R91, c[0x0][0x294] ;  /* 0x0000a500906f7619 */ /* 0x040fe2000001025b */
[C---:B------:R-:W-:Y:S01]  /*2120*/  IMAD.SHL.U32 R112, R144.reuse, 0x20, RZ ;  /* 0x0000002090707824 */ /* 0x040fe200078e00ff */
[----:B------:R-:W-:Y:S01]  /*2130*/  SHF.L.U32 R110, R144, 0x4, RZ ;  /* 0x00000004906e7819 */ /* 0x000fe200000006ff */
[----:B------:R-:W-:Y:S01]  /*2140*/  IMAD.WIDE.U32 R146, R146, 0x20, RZ ;  /* 0x0000002092927825 */ /* 0x000fe200078e00ff */
[----:B------:R-:W-:-:S02]  /*2150*/  IADD3 R106, P6, R99, R94, RZ ;  /* 0x0000005e636a7210 */ /* 0x000fc40007fde0ff */
[----:B------:R-:W-:Y:S01]  /*2160*/  IADD3 R108, P5, R101, R94, RZ ;  /* 0x0000005e656c7210 */ /* 0x000fe20007fbe0ff */
[C---:B------:R-:W-:Y:S01]  /*2170*/  IMAD.SHL.U32 R83, R127.reuse, 0x20, RZ ;  /* 0x000000207f537824 */ /* 0x040fe200078e00ff */
[----:B------:R-:W-:Y:S01]  /*2180*/  IADD3 R120, P4, R122, c[0x0][0x2b0], RZ ;  /* 0x0000ac007a787a10 */ /* 0x000fe20007f9e0ff */
[----:B------:R-:W-:Y:S01]  /*2190*/  IMAD R79, R127, 0x30, RZ ;  /* 0x000000307f4f7824 */ /* 0x000fe200078e02ff */
[----:B------:R-:W-:Y:S01]  /*21a0*/  IADD3 R26, P1, R50, c[0x0][0x2b0], RZ ;  /* 0x0000ac00321a7a10 */ /* 0x000fe20007f3e0ff */
[----:B------:R-:W-:Y:S01]  /*21b0*/  IMAD.WIDE.U32 R144, R144, 0x60, RZ ;  /* 0x0000006090907825 */ /* 0x000fe200078e00ff */
[----:B------:R-:W-:Y:S02]  /*21c0*/  IADD3 R122, P2, R122, c[0x0][0x2a8], RZ ;  /* 0x0000aa007a7a7a10 */ /* 0x000fe40007f5e0ff */
[----:B------:R-:W-:Y:S01]  /*21d0*/  SHF.L.U64.HI R91, R96, R91, c[0x0][0x28c] ;  /* 0x0000a300605b7619 */ /* 0x000fe2000001025b */
[----:B------:R-:W-:Y:S01]  /*21e0*/  IMAD.IADD R69, R86, 0x1, R75 ;  /* 0x0000000156457824 */ /* 0x000fe200078e024b */
[----:B------:R-:W-:Y:S01]  /*21f0*/  SHF.L.U64.HI R111, R112, 0x1, R111 ;  /* 0x00000001706f7819 */ /* 0x000fe2000001026f */
[----:B------:R-:W-:Y:S01]  /*2200*/  IMAD.IADD R65, R86, 0x1, R71 ;  /* 0x0000000156417824 */ /* 0x000fe200078e0247 */
[----:B------:R-:W-:Y:S01]  /*2210*/  SHF.L.U64.HI R109, R110, 0x1, R109 ;  /* 0x000000016e6d7819 */ /* 0x000fe2000001026d */
[----:B------:R-:W-:Y:S01]  /*2220*/  IMAD.IADD R63, R86, 0x1, R67 ;  /* 0x00000001563f7824 */ /* 0x000fe200078e0243 */
[----:B------:R-:W-:Y:S01]  /*2230*/  IADD3.X R121, R123, c[0x0][0x2b4], RZ, P4, !PT ;  /* 0x0000ad007b797a10 */ /* 0x000fe200027fe4ff */
[----:B------:R-:W-:Y:S01]  /*2240*/  IMAD.X R103, R98, 0x1, R89, P0 ;  /* 0x0000000162677824 */ /* 0x000fe200000e0659 */
[----:B------:R-:W-:Y:S01]  /*2250*/  IADD3 R50, P0, R50, c[0x0][0x2a8], RZ ;  /* 0x0000aa0032327a10 */ /* 0x000fe20007f1e0ff */
[----:B------:R-:W-:Y:S01]  /*2260*/  IMAD.MOV.U32 R85, RZ, RZ, c[0x0][0x290] ;  /* 0x0000a400ff557624 */ /* 0x000fe200078e00ff */
[----:B------:R-:W-:Y:S01]  /*2270*/  SHF.R.S32.HI R84, RZ, 0x1f, R86 ;  /* 0x0000001fff547819 */ /* 0x000fe20000011456 */
[----:B------:R-:W-:Y:S01]  /*2280*/  IMAD.SHL.U32 R113, R14, 0x2, RZ ;  /* 0x000000020e717824 */ /* 0x000fe200078e00ff */
[----:B------:R-:W-:Y:S01]  /*2290*/  SHF.R.S32.HI R82, RZ, 0x1f, R83 ;  /* 0x0000001fff527819 */ /* 0x000fe20000011453 */
[----:B------:R-:W-:Y:S01]  /*22a0*/  IMAD.MOV.U32 R17, RZ, RZ, R165 ;  /* 0x000000ffff117224 */ /* 0x000fe200078e00a5 */
[----:B------:R-:W-:Y:S01]  /*22b0*/  SHF.R.S32.HI R78, RZ, 0x1f, R79 ;  /* 0x0000001fff4e7819 */ /* 0x000fe2000001144f */
[----:B------:R-:W-:Y:S01]  /*22c0*/  IMAD.SHL.U32 R96, R96, 0x20, RZ ;  /* 0x0000002060607824 */ /* 0x000fe200078e00ff */
[----:B------:R-:W-:Y:S01]  /*22d0*/  IADD3 R95, R147, UR10, RZ ;  /* 0x0000000a935f7c10 */ /* 0x000fe2000fffe0ff */
[----:B------:R-:W-:Y:S01]  /*22e0*/  IMAD.SHL.U32 R112, R112, 0x2, RZ ;  /* 0x0000000270707824 */ /* 0x000fe200078e00ff */
[----:B------:R-:W-:Y:S01]  /*22f0*/  SHF.R.S32.HI R80, RZ, 0x1f, R81 ;  /* 0x0000001fff507819 */ /* 0x000fe20000011451 */
[----:B------:R-:W-:Y:S01]  /*2300*/  IMAD.SHL.U32 R110, R110, 0x2, RZ ;  /* 0x000000026e6e7824 */ /* 0x000fe200078e00ff */
[----:B------:R-:W-:Y:S01]  /*2310*/  SHF.R.S32.HI R76, RZ, 0x1f, R77 ;  /* 0x0000001fff4c7819 */ /* 0x000fe2000001144d */
[----:B------:R-:W-:Y:S01]  /*2320*/  IMAD.X R105, R100, 0x1, R89, P6 ;  /* 0x0000000164697824 */ /* 0x000fe200030e0659 */
[----:B------:R-:W-:Y:S01]  /*2330*/  SHF.R.S32.HI R72, RZ, 0x1f, R73 ;  /* 0x0000001fff487819 */ /* 0x000fe20000011449 */
[----:B------:R-:W-:Y:S01]  /*2340*/  IMAD.X R107, R102, 0x1, R89, P5 ;  /* 0x00000001666b7824 */ /* 0x000fe200028e0659 */
[----:B------:R-:W-:Y:S01]  /*2350*/  IADD3 R115, R145, UR5, RZ ;  /* 0x0000000591737c10 */ /* 0x000fe2000fffe0ff */
[----:B------:R-:W-:Y:S01]  /*2360*/  IMAD.U32 R85, R85, -0x40, RZ ;  /* 0xffffffc055557824 */ /* 0x000fe200078e00ff */
[----:B------:R-:W-:-:S02]  /*2370*/  SHF.R.S32.HI R74, RZ, 0x1f, R75 ;  /* 0x0000001fff4a7819 */ /* 0x000fc4000001144b */
[----:B------:R-:W-:Y:S02]  /*2380*/  SHF.R.S32.HI R70, RZ, 0x1f, R71 ;  /* 0x0000001fff467819 */ /* 0x000fe40000011447 */
[----:B------:R-:W-:Y:S02]  /*2390*/  SHF.R.S32.HI R66, RZ, 0x1f, R67 ;  /* 0x0000001fff427819 */ /* 0x000fe40000011443 */
[----:B------:R-:W-:Y:S02]  /*23a0*/  SHF.R.S32.HI R68, RZ, 0x1f, R69 ;  /* 0x0000001fff447819 */ /* 0x000fe40000011445 */
[----:B------:R-:W-:Y:S02]  /*23b0*/  SHF.R.S32.HI R64, RZ, 0x1f, R65 ;  /* 0x0000001fff407819 */ /* 0x000fe40000011441 */
[----:B------:R-:W-:Y:S02]  /*23c0*/  SHF.R.S32.HI R62, RZ, 0x1f, R63 ;  /* 0x0000001fff3e7819 */ /* 0x000fe4000001143f */
[----:B------:R-:W-:-:S02]  /*23d0*/  IADD3.X R123, R123, c[0x0][0x2ac], RZ, P2, !PT ;  /* 0x0000ab007b7b7a10 */ /* 0x000fc400017fe4ff */
[C---:B------:R-:W-:Y:S02]  /*23e0*/  IADD3.X R27, R0.reuse, c[0x0][0x2b4], RZ, P1, !PT ;  /* 0x0000ad00001b7a10 */ /* 0x040fe40000ffe4ff */
[----:B------:R-:W-:Y:S02]  /*23f0*/  IADD3.X R51, R0, c[0x0][0x2ac], RZ, P0, !PT ;  /* 0x0000ab0000337a10 */ /* 0x000fe400007fe4ff */
.L_x_4158:
[----:B------:R-:W-:Y:S05]  /*2400*/  IMAD.SHL.U32 R22, R17, 0x40, RZ ;  /* 0x0000004011167824 */ /* 0x000fea00078e00ff */
[----:B------:R-:W-:Y:S05]  /*2410*/  IADD3 R21, R22, -0x40, RZ ;  /* 0xffffffc016157810 */ /* 0x000fea0007ffe0ff */
[--C-:B------:R-:W-:Y:S02]  /*2420*/  IMAD.IADD R151, R58, 0x1, -R21.reuse ;  /* 0x000000013a977824 */ /* 0x100fe400078e0a15 */
[----:B------:R-:W-:Y:S03]  /*2430*/  IMAD.IADD R150, R90, 0x1, -R21 ;  /* 0x000000015a967824 */ /* 0x000fe600078e0a15 */
[CC--:B------:R-:W-:Y:S02]  /*2440*/  ISETP.GE.AND P4, PT, R140.reuse, R151.reuse, PT ;  /* 0x000000978c00720c */ /* 0x0c0fe40003f86270 */
[CC--:B------:R-:W-:Y:S02]  /*2450*/  ISETP.GE.AND P2, PT, R61.reuse, R151.reuse, PT ;  /* 0x000000973d00720c */ /* 0x0c0fe40003f46270 */
[-C--:B------:R-:W-:Y:S02]  /*2460*/  ISETP.GE.AND P4, PT, R140, R150.reuse, !P4 ;  /* 0x000000968c00720c */ /* 0x080fe40006786270 */
[-C--:B------:R-:W-:Y:S02]  /*2470*/  ISETP.GE.AND P2, PT, R61, R150.reuse, !P2 ;  /* 0x000000963d00720c */ /* 0x080fe40005746270 */
[C---:B------:R-:W-:Y:S04]  /*2480*/  ISETP.GE.AND P1, PT, R60.reuse, R151, PT ;  /* 0x000000973c00720c */ /* 0x040fe80003f26270 */
[----:B------:R-:W-:Y:S05]  /*2490*/  ISETP.GE.AND P1, PT, R60, R150, !P1 ;  /* 0x000000963c00720c */ /* 0x000fea0004f26270 */
[----:B------:R-:W2:Y:S01]  /*24a0*/  @P4 LDG.E.128 R12, [R116.64] ;  /* 0x00000006740c4981 */ /* 0x000ea2000c1e1d00 */
[----:B------:R-:W-:Y:S01]  /*24b0*/  @P4 IMAD.MOV.U32 R93, RZ, RZ, R87 ;  /* 0x000000ffff5d4224 */ /* 0x000fe200078e0057 */
[C---:B------:R-:W-:Y:S05]  /*24c0*/  @P2 IADD3 R2, P0, R116.reuse, R110, RZ ;  /* 0x0000006e74022210 */ /* 0x040fea0007f1e0ff */
[----:B------:R-:W-:Y:S01]  /*24d0*/  @P2 IMAD.X R3, R117, 0x1, R109, P0 ;  /* 0x0000000175032824 */ /* 0x000fe200000e066d */
[C---:B------:R-:W-:Y:S04]  /*24e0*/  @P2 LEA R36, P0, R125.reuse, R92, 0x1 ;  /* 0x0000005c7d242211 */ /* 0x040fe800078008ff */
[----:B------:R-:W-:Y:S02]  /*24f0*/  @P2 LEA.HI.X R37, R125, R87, R124, 0x1, P0 ;  /* 0x000000577d252211 */ /* 0x000fe400000f0c7c */
[----:B------:R-:W-:Y:S05]  /*2500*/  @P1 IADD3 R38, P0, R116, R112, RZ ;  /* 0x0000007074261210 */ /* 0x000fea0007f1e0ff */
[----:B------:R-:W-:Y:S01]  /*2510*/  @P1 IMAD.X R39, R117, 0x1, R111, P0 ;  /* 0x0000000175271824 */ /* 0x000fe200000e066f */
[----:B------:R-:W-:Y:S05]  /*2520*/  @P1 IADD3 R40, P0, R113, R92, RZ ;  /* 0x0000005c71281210 */ /* 0x000fea0007f1e0ff */
[----:B------:R-:W-:Y:S01]  /*2530*/  @P1 IMAD.X R41, R114, 0x1, R87, P0 ;  /* 0x0000000172291824 */ /* 0x000fe200000e0657 */
[C---:B------:R-:W-:Y:S04]  /*2540*/  ISETP.GE.AND P0, PT, R59.reuse, R151, PT ;  /* 0x000000973b00720c */ /* 0x040fe80003f06270 */
[----:B------:R-:W-:Y:S01]  /*2550*/  ISETP.GE.AND P0, PT, R59, R150, !P0 ;  /* 0x000000963b00720c */ /* 0x000fe20004706270 */
[----:B--2---:R1:W-:Y:S04]  /*2560*/  @P4 STG.E.128 [R92.64], R12 ;  /* 0x0000000c5c004986 */ /* 0x0043e8000c101d06 */
[----:B------:R-:W2:Y:S04]  /*2570*/  @P4 LDG.E.128 R8, [R116.64+0x80] ;  /* 0x0000800674084981 */ /* 0x000ea8000c1e1d00 */
[----:B--2---:R2:W-:Y:S04]  /*2580*/  @P4 STG.E.128 [R92.64+0x80], R8 ;  /* 0x000080085c004986 */ /* 0x0045e8000c101d06 */
[----:B------:R-:W3:Y:S04]  /*2590*/  @P4 LDG.E.128 R4, [R116.64+0x100] ;  /* 0x0001000674044981 */ /* 0x000ee8000c1e1d00 */
[----:B---3--:R3:W-:Y:S04]  /*25a0*/  @P4 STG.E.128 [R92.64+0x100], R4 ;  /* 0x000100045c004986 */ /* 0x0087e8000c101d06 */
[----:B------:R-:W4:Y:S04]  /*25b0*/  @P4 LDG.E.128 R32, [R116.64+0x180] ;  /* 0x0001800674204981 */ /* 0x000f28000c1e1d00 */
[----:B----4-:R-:W-:Y:S04]  /*25c0*/  @P4 STG.E.128 [R92.64+0x180], R32 ;  /* 0x000180205c004986 */ /* 0x010fe8000c101d06 */
[----:B-1----:R-:W4:Y:S04]  /*25d0*/  @P2 LDG.E.128 R12, [R2.64] ;  /* 0x00000006020c2981 */ /* 0x002f28000c1e1d00 */
[----:B----4-:R1:W-:Y:S04]  /*25e0*/  @P2 STG.E.128 [R36.64], R12 ;  /* 0x0000000c24002986 */ /* 0x0103e8000c101d06 */
[----:B--2---:R-:W2:Y:S04]  /*25f0*/  @P2 LDG.E.128 R8, [R2.64+0x80] ;  /* 0x0000800602082981 */ /* 0x004ea8000c1e1d00 */
[----:B--2---:R2:W-:Y:S04]  /*2600*/  @P2 STG.E.128 [R36.64+0x80], R8 ;  /* 0x0000800824002986 */ /* 0x0045e8000c101d06 */
[----:B---3--:R-:W3:Y:S04]  /*2610*/  @P2 LDG.E.128 R4, [R2.64+0x100] ;  /* 0x0001000602042981 */ /* 0x008ee8000c1e1d00 */
[----:B---3--:R3:W-:Y:S04]  /*2620*/  @P2 STG.E.128 [R36.64+0x100], R4 ;  /* 0x0001000424002986 */ /* 0x0087e8000c101d06 */
[----:B------:R4:W5:Y:S02]  /*2630*/  @P2 LDG.E.128 R28, [R2.64+0x180] ;  /* 0x00018006021c2981 */ /* 0x000964000c1e1d00 */
[----:B----4-:R-:W-:Y:S05]  /*2640*/  @P0 IADD3 R2, P5, R116, R144, RZ ;  /* 0x0000009074020210 */ /* 0x010fea0007fbe0ff */
[----:B------:R-:W-:Y:S01]  /*2650*/  @P0 IMAD.X R3, R117, 0x1, R115, P5 ;  /* 0x0000000175030824 */ /* 0x000fe200028e0673 */
[----:B-----5:R4:W-:Y:S04]  /*2660*/  @P2 STG.E.128 [R36.64+0x180], R28 ;  /* 0x0001801c24002986 */ /* 0x0209e8000c101d06 */
[----:B-1----:R-:W5:Y:S04]  /*2670*/  @P1 LDG.E.128 R12, [R38.64] ;  /* 0x00000006260c1981 */ /* 0x002f68000c1e1d00 */
[----:B-----5:R1:W-:Y:S04]  /*2680*/  @P1 STG.E.128 [R40.64], R12 ;  /* 0x0000000c28001986 */ /* 0x0203e8000c101d06 */
[----:B--2---:R-:W2:Y:S04]  /*2690*/  @P1 LDG.E.128 R8, [R38.64+0x80] ;  /* 0x0000800626081981 */ /* 0x004ea8000c1e1d00 */
[----:B--2---:R2:W-:Y:S04]  /*26a0*/  @P1 STG.E.128 [R40.64+0x80], R8 ;  /* 0x0000800828001986 */ /* 0x0045e8000c101d06 */
[----:B---3--:R-:W3:Y:S04]  /*26b0*/  @P1 LDG.E.128 R4, [R38.64+0x100] ;  /* 0x0001000626041981 */ /* 0x008ee8000c1e1d00 */
[----:B---3--:R3:W-:Y:S04]  /*26c0*/  @P1 STG.E.128 [R40.64+0x100], R4 ;  /* 0x0001000428001986 */ /* 0x0087e8000c101d06 */
[----:B------:R-:W5:Y:S04]  /*26d0*/  @P1 LDG.E.128 R32, [R38.64+0x180] ;  /* 0x0001800626201981 */ /* 0x000f68000c1e1d00 */
[----:B-----5:R1:W-:Y:S01]  /*26e0*/  @P1 STG.E.128 [R40.64+0x180], R32 ;  /* 0x0001802028001986 */ /* 0x0203e2000c101d06 */
[----:B----4-:R-:W-:Y:S03]  /*26f0*/  @P0 IADD3 R36, P1, R92, UR12, RZ ;  /* 0x0000000c5c240c10 */ /* 0x010fe6000ff3e0ff */
[----:B------:R-:W4:Y:S01]  /*2700*/  @P0 LDG.E.128 R28, [R2.64] ;  /* 0x00000006021c0981 */ /* 0x000f22000c1e1d00 */
[----:B------:R-:W-:Y:S02]  /*2710*/  @P0 IADD3.X R37, R87, UR11, RZ, P1, !PT ;  /* 0x0000000b57250c10 */ /* 0x000fe40008ffe4ff */
[----:B------:R-:W-:Y:S03]  /*2720*/  ISETP.NE.AND P1, PT, RZ, UR4, PT ;  /* 0x00000004ff007c0c */ /* 0x000fe6000bf25270 */
[----:B----4-:R4:W-:Y:S04]  /*2730*/  @P0 STG.E.128 [R36.64], R28 ;  /* 0x0000001c24000986 */ /* 0x0109e8000c101d06 */
[----:B-1----:R-:W5:Y:S04]  /*2740*/  @P0 LDG.E.128 R12, [R2.64+0x80] ;  /* 0x00008006020c0981 */ /* 0x002f68000c1e1d00 */
[----:B-----5:R4:W-:Y:S04]  /*2750*/  @P0 STG.E.128 [R36.64+0x80], R12 ;  /* 0x0000800c24000986 */ /* 0x0209e8000c101d06 */
[----:B--2---:R-:W2:Y:S04]  /*2760*/  @P0 LDG.E.128 R8, [R2.64+0x100] ;  /* 0x0001000602080981 */ /* 0x004ea8000c1e1d00 */
[----:B--2---:R4:W-:Y:S04]  /*2770*/  @P0 STG.E.128 [R36.64+0x100], R8 ;  /* 0x0001000824000986 */ /* 0x0049e8000c101d06 */
[----:B---3--:R-:W2:Y:S04]  /*2780*/  @P0 LDG.E.128 R4, [R2.64+0x180] ;  /* 0x0001800602040981 */ /* 0x008ea8000c1e1d00 */
[----:B--2---:R4:W-:Y:S01]  /*2790*/  @P0 STG.E.128 [R36.64+0x180], R4 ;  /* 0x0001800424000986 */ /* 0x0049e2000c101d06 */
[C---:B------:R-:W-:Y:S04]  /*27a0*/  LEA R116, P0, R85.reuse, R116, 0x1 ;  /* 0x0000007455747211 */ /* 0x040fe800078008ff */
[----:B------:R-:W-:Y:S01]  /*27b0*/  LEA.HI.X.SX32 R117, R85, R117, 0x1, P0 ;  /* 0x0000007555757211 */ /* 0x000fe200000f0eff */
[----:B------:R-:W-:-:S05]  /*27c0*/  @!P1 BRA `(.L_x_4105) ;  /* 0x0000982000009947 */ /* 0x000fca0003800000 */
[----:B------:R-:W-:Y:S11]  /*27d0*/  ISETP.NE.AND P0, PT, RZ, UR8, PT ;  /* 0x00000008ff007c0c */ /* 0x000ff6000bf05270 */
[----:B------:R-:W-:Y:S02]  /*27e0*/  @!UPT UIADD3 URZ, URZ, URZ, URZ ;  /* 0x0000003f3f3ff290 */ /* 0x000fe4000fffe03f */
[----:B------:R-:W-:-:S05]  /*27f0*/  @!P0 BRA `(.L_x_4106) ;  /* 0x0000357000008947 */ /* 0x000fca0003800000 */
[----:B------:R-:W-:Y:S01]  /*2800*/  BSSY B0, `(.L_x_4107) ;  /* 0x00000c6000007945 */ /* 0x000fe20003800000 */
[----:B------:R-:W-:-:S05]  /*2810*/  @!P4 BRA `(.L_x_4108) ;  /* 0x00000c400000c947 */ /* 0x000fca0003800000 */
[----:B------:R-:W-:Y:S01]  /*2820*/  ISETP.GE.AND P0, PT, R24, UR4, PT ;  /* 0x0000000418007c0c */ /* 0x000fe2000bf06270 */
[----:B----4-:R-:W2:Y:S01]  /*2830*/  LDG.E.128 R36, [R118.64] ;  /* 0x0000000676247981 */ /* 0x010ea2000c1e1d00 */
[----:B------:R-:W-:Y:S11]  /*2840*/  ISETP.GE.AND P1, PT, R20, UR4, PT ;  /* 0x0000000414007c0c */ /* 0x000ff6000bf26270 */
[----:B------:R-:W3:Y:S06]  /*2850*/  @!P0 LDG.E.64 R28, [R26.64] ;  /* 0x000000061a1c8981 */ /* 0x000eec000c1e1b00 */
[----:B------:R-:W4:Y:S02]  /*2860*/  @!P0 LDG.E.64 R44, [R50.64] ;  /* 0x00000006322c8981 */ /* 0x000f24000c1e1b00 */
[----:B----4-:R-:W-:Y:S01]  /*2870*/  @!P0 HADD2.F32 R42, -RZ, R44.H0_H0 ;  /* 0x2000002cff2a8230 */ /* 0x010fe20000004100 */
[----:B--2---:R-:W-:Y:S01]  /*2880*/  @!P0 MOV R23, R36 ;  /* 0x0000002400178202 */ /* 0x004fe20000000f00 */
[--C-:B---3--:R-:W-:Y:S01]  /*2890*/  @!P0 HADD2.F32 R32, -RZ, R28.reuse.H0_H0 ;  /* 0x2000001cff208230 */ /* 0x108fe20000004100 */
[----:B------:R-:W-:Y:S01]  /*28a0*/  @!P0 MOV R33, R37 ;  /* 0x0000002500218202 */ /* 0x000fe20000000f00 */
[----:B------:R-:W-:Y:S01]  /*28b0*/  @!P0 HADD2.F32 R30, -RZ, R28.H1_H1 ;  /* 0x3000001cff1e8230 */ /* 0x000fe20000004100 */
[----:B------:R-:W-:Y:S01]  /*28c0*/  @!P0 MOV R28, R39 ;  /* 0x00000027001c8202 */ /* 0x000fe20000000f00 */
[--C-:B------:R-:W-:Y:S02]  /*28d0*/  @!P0 HADD2.F32 R41, -RZ, R23.reuse.H1_H1 ;  /* 0x30000017ff298230 */ /* 0x100fe40000004100 */
[----:B------:R-:W-:Y:S02]  /*28e0*/  @!P0 HADD2.F32 R31, -RZ, R23.H0_H0 ;  /* 0x20000017ff1f8230 */ /* 0x000fe40000004100 */
[----:B------:R-:W-:Y:S01]  /*28f0*/  @!P0 HADD2.F32 R44, -RZ, R44.H1_H1 ;  /* 0x3000002cff2c8230 */ /* 0x000fe20000004100 */
[-C--:B------:R-:W-:Y:S01]  /*2900*/  @!P0 FMUL.FTZ R49, R41, R32.reuse ;  /* 0x0000002029318220 */ /* 0x080fe20000410000 */
[----:B------:R-:W-:Y:S01]  /*2910*/  @!P0 HADD2.F32 R23, -RZ, R29.H0_H0 ;  /* 0x2000001dff178230 */ /* 0x000fe20000004100 */
[C---:B------:R-:W-:Y:S01]  /*2920*/  @!P0 FMUL.FTZ R0, R31.reuse, R32 ;  /* 0x000000201f008220 */ /* 0x040fe20000410000 */
[----:B------:R-:W-:Y:S01]  /*2930*/  @!P0 MOV R32, R38 ;  /* 0x0000002600208202 */ /* 0x000fe20000000f00 */
[-C--:B------:R-:W-:Y:S01]  /*2940*/  @!P0 FFMA.FTZ R49, R31, R42.reuse, -R49 ;  /* 0x0000002a1f318223 */ /* 0x080fe20000010831 */
[----:B------:R-:W-:Y:S01]  /*2950*/  @!P0 HADD2.F32 R31, -RZ, R33.H0_H0 ;  /* 0x20000021ff1f8230 */ /* 0x000fe20000004100 */
[----:B------:R-:W-:Y:S01]  /*2960*/  @!P0 FFMA.FTZ R0, R41, R42, R0 ;  /* 0x0000002a29008223 */ /* 0x000fe20000010000 */
[----:B------:R-:W-:Y:S02]  /*2970*/  @!P0 HADD2.F32 R29, -RZ, R29.H1_H1 ;  /* 0x3000001dff1d8230 */ /* 0x000fe40000004100 */
[--C-:B------:R-:W-:Y:S01]  /*2980*/  @!P0 HADD2.F32 R42, -RZ, R32.reuse.H1_H1 ;  /* 0x30000020ff2a8230 */ /* 0x100fe20000004100 */
[-C--:B------:R-:W-:Y:S01]  /*2990*/  @!P0 FMUL.FTZ R2, R31, R30.reuse ;  /* 0x0000001e1f028220 */ /* 0x080fe20000410000 */
[----:B------:R-:W-:Y:S01]  /*29a0*/  @!P0 HADD2.F32 R32, -RZ, R32.H0_H0 ;  /* 0x20000020ff208230 */ /* 0x000fe20000004100 */
[----:B------:R-:W-:Y:S01]  /*29b0*/  @!P0 F2FP.PACK_AB R49, R0, R49 ;  /* 0x000000310031823e */ /* 0x000fe200000000ff */
[----:B------:R-:W-:Y:S01]  /*29c0*/  @!P0 HADD2.F32 R41, -RZ, R33.H1_H1 ;  /* 0x30000021ff298230 */ /* 0x000fe20000004100 */
[-C--:B------:R-:W-:Y:S01]  /*29d0*/  @!P0 FMUL.FTZ R46, R42, R23.reuse ;  /* 0x000000172a2e8220 */ /* 0x080fe20000410000 */
[--C-:B------:R-:W-:Y:S01]  /*29e0*/  @!P0 HADD2.F32 R43, -RZ, R45.reuse.H0_H0 ;  /* 0x2000002dff2b8230 */ /* 0x100fe20000004100 */
[----:B------:R-:W-:Y:S01]  /*29f0*/  @!P0 FMUL.FTZ R3, R32, R23 ;  /* 0x0000001720038220 */ /* 0x000fe20000410000 */
[----:B------:R-:W-:Y:S01]  /*2a00*/  @!P0 HADD2.F32 R47, -RZ, R45.H1_H1 ;  /* 0x3000002dff2f8230 */ /* 0x000fe20000004100 */
[C---:B------:R-:W-:Y:S01]  /*2a10*/  @!P0 FMUL.FTZ R53, R41.reuse, R30 ;  /* 0x0000001e29358220 */ /* 0x040fe20000410000 */
[--C-:B------:R-:W-:Y:S01]  /*2a20*/  @!P0 HADD2.F32 R45, -RZ, R28.reuse.H1_H1 ;  /* 0x3000001cff2d8230 */ /* 0x100fe20000004100 */
[-C--:B------:R-:W-:Y:S01]  /*2a30*/  @!P0 FFMA.FTZ R2, R41, R44.reuse, R2 ;  /* 0x0000002c29028223 */ /* 0x080fe20000010002 */
[----:B------:R-:W-:Y:S01]  /*2a40*/  @!P0 HADD2.F32 R28, -RZ, R28.H0_H0 ;  /* 0x2000001cff1c8230 */ /* 0x000fe20000004100 */
[----:B------:R-:W-:Y:S01]  /*2a50*/  @!P0 FFMA.FTZ R3, R42, R43, R3 ;  /* 0x0000002b2a038223 */ /* 0x000fe20000010003 */
[----:B------:R-:W-:Y:S01]  /*2a60*/  @!P0 MOV R36, R49 ;  /* 0x0000003100248202 */ /* 0x000fe20000000f00 */
[-C--:B------:R-:W-:Y:S02]  /*2a70*/  @!P0 FMUL.FTZ R52, R45, R29.reuse ;  /* 0x0000001d2d348220 */ /* 0x080fe40000410000 */
[----:B------:R-:W-:Y:S02]  /*2a80*/  @!P0 FMUL.FTZ R4, R28, R29 ;  /* 0x0000001d1c048220 */ /* 0x000fe40000410000 */
        /* <DEDUP_REMOVED lines=9> */
[----:B------:R-:W-:Y:S02]  /*2b20*/  @!P0 MOV R39, R53 ;  /* 0x0000003500278202 */ /* 0x000fe40000000f00 */
[----:B------:R-:W-:Y:S03]  /*2b30*/  ISETP.GE.AND P0, PT, R19, UR4, PT ;  /* 0x0000000413007c0c */ /* 0x000fe6000bf06270 */
[----:B------:R1:W-:Y:S08]  /*2b40*/  STG.E.128 [R148.64], R36 ;  /* 0x0000002494007986 */ /* 0x0003f0000c101d06 */
[----:B------:R-:W2:Y:S08]  /*2b50*/  LDG.E.128 R32, [R118.64+0x80] ;  /* 0x0000800676207981 */ /* 0x000eb0000c1e1d00 */
[----:B------:R-:W3:Y:S06]  /*2b60*/  @!P1 LDG.E.64 R28, [R26.64+0x40] ;  /* 0x000040061a1c9981 */ /* 0x000eec000c1e1b00 */
[----:B------:R-:W4:Y:S01]  /*2b70*/  @!P1 LDG.E.64 R44, [R50.64+0x40] ;  /* 0x00004006322c9981 */ /* 0x000f22000c1e1b00 */
[----:B--2---:R-:W-:Y:S02]  /*2b80*/  @!P1 MOV R23, R32 ;  /* 0x0000002000179202 */ /* 0x004fe40000000f00 */
[----:B-1----:R-:W-:Y:S02]  /*2b90*/  @!P1 MOV R37, R33 ;  /* 0x0000002100259202 */ /* 0x002fe40000000f00 */
[----:B------:R-:W-:Y:S01]  /*2ba0*/  @!P1 MOV R36, R34 ;  /* 0x0000002200249202 */ /* 0x000fe20000000f00 */
[--C-:B------:R-:W-:Y:S02]  /*2bb0*/  @!P1 HADD2.F32 R41, -RZ, R23.reuse.H1_H1 ;  /* 0x30000017ff299230 */ /* 0x100fe40000004100 */
[----:B------:R-:W-:Y:S02]  /*2bc0*/  @!P1 HADD2.F32 R31, -RZ, R23.H0_H0 ;  /* 0x20000017ff1f9230 */ /* 0x000fe40000004100 */
[--C-:B---3--:R-:W-:Y:S02]  /*2bd0*/  @!P1 HADD2.F32 R40, -RZ, R28.reuse.H0_H0 ;  /* 0x2000001cff289230 */ /* 0x108fe40000004100 */
[----:B------:R-:W-:Y:S01]  /*2be0*/  @!P1 HADD2.F32 R30, -RZ, R28.H1_H1 ;  /* 0x3000001cff1e9230 */ /* 0x000fe20000004100 */
[----:B------:R-:W-:Y:S01]  /*2bf0*/  @!P1 MOV R28, R35 ;  /* 0x00000023001c9202 */ /* 0x000fe20000000f00 */
[--C-:B------:R-:W-:Y:S01]  /*2c00*/  @!P1 HADD2.F32 R23, -RZ, R29.reuse.H0_H0 ;  /* 0x2000001dff179230 */ /* 0x100fe20000004100 */
[-C--:B------:R-:W-:Y:S01]  /*2c10*/  @!P1 FMUL.FTZ R46, R41, R40.reuse ;  /* 0x00000028292e9220 */ /* 0x080fe20000410000 */
[--C-:B----4-:R-:W-:Y:S01]  /*2c20*/  @!P1 HADD2.F32 R42, -RZ, R44.reuse.H0_H0 ;  /* 0x2000002cff2a9230 */ /* 0x110fe20000004100 */
[C---:B------:R-:W-:Y:S01]  /*2c30*/  @!P1 FMUL.FTZ R5, R31.reuse, R40 ;  /* 0x000000281f059220 */ /* 0x040fe20000410000 */
[----:B------:R-:W-:Y:S02]  /*2c40*/  @!P1 HADD2.F32 R44, -RZ, R44.H1_H1 ;  /* 0x3000002cff2c9230 */ /* 0x000fe40000004100 */
[----:B------:R-:W-:Y:S01]  /*2c50*/  @!P1 HADD2.F32 R29, -RZ, R29.H1_H1 ;  /* 0x3000001dff1d9230 */ /* 0x000fe20000004100 */
[-C--:B------:R-:W-:Y:S01]  /*2c60*/  @!P1 FFMA.FTZ R46, R31, R42.reuse, -R46 ;  /* 0x0000002a1f2e9223 */ /* 0x080fe2000001082e */
[--C-:B------:R-:W-:Y:S01]  /*2c70*/  @!P1 HADD2.F32 R31, -RZ, R37.reuse.H0_H0 ;  /* 0x20000025ff1f9230 */ /* 0x100fe20000004100 */
[----:B------:R-:W-:Y:S01]  /*2c80*/  @!P1 FFMA.FTZ R5, R41, R42, R5 ;  /* 0x0000002a29059223 */ /* 0x000fe20000010005 */
[--C-:B------:R-:W-:Y:S02]  /*2c90*/  @!P1 HADD2.F32 R42, -RZ, R36.reuse.H1_H1 ;  /* 0x30000024ff2a9230 */ /* 0x100fe40000004100 */
[----:B------:R-:W-:Y:S01]  /*2ca0*/  @!P1 HADD2.F32 R36, -RZ, R36.H0_H0 ;  /* 0x20000024ff249230 */ /* 0x000fe20000004100 */
[-C--:B------:R-:W-:Y:S01]  /*2cb0*/  @!P1 FMUL.FTZ R6, R31, R30.reuse ;  /* 0x0000001e1f069220 */ /* 0x080fe20000410000 */
[----:B------:R-:W-:Y:S01]  /*2cc0*/  @!P1 HADD2.F32 R41, -RZ, R37.H1_H1 ;  /* 0x30000025ff299230 */ /* 0x000fe20000004100 */
[-C--:B------:R-:W-:Y:S01]  /*2cd0*/  @!P1 FMUL.FTZ R52, R42, R23.reuse ;  /* 0x000000172a349220 */ /* 0x080fe20000410000 */
[--C-:B------:R-:W-:Y:S01]  /*2ce0*/  @!P1 HADD2.F32 R43, -RZ, R45.reuse.H0_H0 ;  /* 0x2000002dff2b9230 */ /* 0x100fe20000004100 */
[----:B------:R-:W-:Y:S01]  /*2cf0*/  @!P1 FMUL.FTZ R7, R36, R23 ;  /* 0x0000001724079220 */ /* 0x000fe20000410000 */
[----:B------:R-:W-:Y:S01]  /*2d00*/  @!P1 HADD2.F32 R47, -RZ, R45.H1_H1 ;  /* 0x3000002dff2f9230 */ /* 0x000fe20000004100 */
[C---:B------:R-:W-:Y:S01]  /*2d10*/  @!P1 FMUL.FTZ R49, R41.reuse, R30 ;  /* 0x0000001e29319220 */ /* 0x040fe20000410000 */
[--C-:B------:R-:W-:Y:S01]  /*2d20*/  @!P1 HADD2.F32 R45, -RZ, R28.reuse.H1_H1 ;  /* 0x3000001cff2d9230 */ /* 0x100fe20000004100 */
[----:B------:R-:W-:Y:S01]  /*2d30*/  @!P1 FFMA.FTZ R6, R41, R44, R6 ;  /* 0x0000002c29069223 */ /* 0x000fe20000010006 */
[----:B------:R-:W-:Y:S01]  /*2d40*/  @!P1 HADD2.F32 R28, -RZ, R28.H0_H0 ;  /* 0x2000001cff1c9230 */ /* 0x000fe20000004100 */
[----:B------:R-:W-:Y:S01]  /*2d50*/  @!P1 FFMA.FTZ R7, R42, R43, R7 ;  /* 0x0000002b2a079223 */ /* 0x000fe20000010007 */
[----:B------:R-:W-:Y:S01]  /*2d60*/  @!P1 F2FP.PACK_AB R46, R5, R46 ;  /* 0x0000002e052e923e */ /* 0x000fe200000000ff */
[-C--:B------:R-:W-:Y:S02]  /*2d70*/  @!P1 FMUL.FTZ R53, R45, R29.reuse ;  /* 0x0000001d2d359220 */ /* 0x080fe40000410000 */
[----:B------:R-:W-:Y:S01]  /*2d80*/  @!P1 FMUL.FTZ R8, R28, R29 ;  /* 0x0000001d1c089220 */ /* 0x000fe20000410000 */
[----:B------:R-:W-:Y:S01]  /*2d90*/  @!P1 MOV R32, R46 ;  /* 0x0000002e00209202 */ /* 0x000fe20000000f00 */
        /* <DEDUP_REMOVED lines=11> */
[----:B------:R1:W-:Y:S08]  /*2e50*/  STG.E.128 [R148.64+0x80], R32 ;  /* 0x0000802094007986 */ /* 0x0003f0000c101d06 */
        /* <DEDUP_REMOVED lines=8> */
[----:B---3--:R-:W-:Y:S02]  /*2ee0*/  @!P0 HADD2.F32 R40, -RZ, R28.H0_H0 ;  /* 0x2000001cff288230 */ /* 0x008fe40000004100 */
[--C-:B------:R-:W-:Y:S02]  /*2ef0*/  @!P0 HADD2.F32 R23, -RZ, R29.reuse.H0_H0 ;  /* 0x2000001dff178230 */ /* 0x100fe40000004100 */
[----:B------:R-:W-:Y:S01]  /*2f00*/  @!P0 HADD2.F32 R29, -RZ, R29.H1_H1 ;  /* 0x3000001dff1d8230 */ /* 0x000fe20000004100 */
[-C--:B------:R-:W-:Y:S01]  /*2f10*/  @!P0 FMUL.FTZ R46, R41, R40.reuse ;  /* 0x00000028292e8220 */ /* 0x080fe20000410000 */
[----:B----4-:R-:W-:Y:S01]  /*2f20*/  @!P0 HADD2.F32 R42, -RZ, R44.H0_H0 ;  /* 0x2000002cff2a8230 */ /* 0x010fe20000004100 */
[C---:B------:R-:W-:Y:S01]  /*2f30*/  @!P0 FMUL.FTZ R9, R31.reuse, R40 ;  /* 0x000000281f098220 */ /* 0x040fe20000410000 */
[----:B------:R-:W-:Y:S01]  /*2f40*/  @!P0 HADD2.F32 R30, -RZ, R28.H1_H1 ;  /* 0x3000001cff1e8230 */ /* 0x000fe20000004100 */
[----:B------:R-:W-:Y:S01]  /*2f50*/  @!P0 MOV R28, R39 ;  /* 0x00000027001c8202 */ /* 0x000fe20000000f00 */
        /* <DEDUP_REMOVED lines=43> */
[----:B------:R-:W-:Y:S01]  /*3210*/  @!P1 HADD2.F32 R23, -RZ, R29.H0_H0 ;  /* 0x2000001dff179230 */ /* 0x000fe20000004100 */
[-C--:B------:R-:W-:Y:S01]  /*3220*/  @!P1 FMUL.FTZ R46, R41, R40.reuse ;  /* 0x00000028292e9220 */ /* 0x080fe20000410000 */
[--C-:B----4-:R-:W-:Y:S01]  /*3230*/  @!P1 HADD2.F32 R42, -RZ, R44.reuse.H0_H0 ;  /* 0x2000002cff2a9230 */ /* 0x110fe20000004100 */
[C---:B------:R-:W-:Y:S01]  /*3240*/  @!P1 FMUL.FTZ R13, R31.reuse, R40 ;  /* 0x000000281f0d9220 */ /* 0x040fe20000410000 */
[----:B------:R-:W-:Y:S02]  /*3250*/  @!P1 HADD2.F32 R44, -RZ, R44.H1_H1 ;  /* 0x3000002cff2c9230 */ /* 0x000fe40000004100 */
[----:B------:R-:W-:Y:S01]  /*3260*/  @!P1 HADD2.F32 R43, -RZ, R45.H0_H0 ;  /* 0x2000002dff2b9230 */ /* 0x000fe20000004100 */
[-C--:B------:R-:W-:Y:S01]  /*3270*/  @!P1 FFMA.FTZ R46, R31, R42.reuse, -R46 ;  /* 0x0000002a1f2e9223 */ /* 0x080fe2000001082e */
[----:B------:R-:W-:Y:S01]  /*3280*/  @!P1 HADD2.F32 R31, -RZ, R37.H0_H0 ;  /* 0x20000025ff1f9230 */ /* 0x000fe20000004100 */
[----:B------:R-:W-:Y:S01]  /*3290*/  @!P1 FFMA.FTZ R13, R41, R42, R13 ;  /* 0x0000002a290d9223 */ /* 0x000fe2000001000d */
[--C-:B------:R-:W-:Y:S02]  /*32a0*/  @!P1 HADD2.F32 R42, -RZ, R36.reuse.H1_H1 ;  /* 0x30000024ff2a9230 */ /* 0x100fe40000004100 */
[----:B------:R-:W-:Y:S01]  /*32b0*/  @!P1 HADD2.F32 R36, -RZ, R36.H0_H0 ;  /* 0x20000024ff249230 */ /* 0x000fe20000004100 */
[----:B------:R-:W-:Y:S01]  /*32c0*/  @!P1 FMUL.FTZ R14, R31, R30 ;  /* 0x0000001e1f0e9220 */ /* 0x000fe20000410000 */
[----:B------:R-:W-:Y:S01]  /*32d0*/  @!P1 HADD2.F32 R47, -RZ, R45.H1_H1 ;  /* 0x3000002dff2f9230 */ /* 0x000fe20000004100 */
[-C--:B------:R-:W-:Y:S01]  /*32e0*/  @!P1 FMUL.FTZ R52, R42, R23.reuse ;  /* 0x000000172a349220 */ /* 0x080fe20000410000 */
[----:B------:R-:W-:Y:S01]  /*32f0*/  @!P1 HADD2.F32 R41, -RZ, R37.H1_H1 ;  /* 0x30000025ff299230 */ /* 0x000fe20000004100 */
[C---:B------:R-:W-:Y:S01]  /*3300*/  @!P1 FMUL.FTZ R15, R36.reuse, R23 ;  /* 0x00000017240f9220 */ /* 0x040fe20000410000 */
[--C-:B------:R-:W-:Y:S01]  /*3310*/  @!P1 HADD2.F32 R45, -RZ, R28.reuse.H1_H1 ;  /* 0x3000001cff2d9230 */ /* 0x100fe20000004100 */
[-C--:B------:R-:W-:Y:S01]  /*3320*/  @!P1 FFMA.FTZ R52, R36, R43.reuse, -R52 ;  /* 0x0000002b24349223 */ /* 0x080fe20000010834 */
[----:B------:R-:W-:Y:S01]  /*3330*/  @!P1 F2FP.PACK_AB R46, R13, R46 ;  /* 0x0000002e0d2e923e */ /* 0x000fe200000000ff */
[C---:B------:R-:W-:Y:S01]  /*3340*/  @!P1 FMUL.FTZ R49, R41.reuse, R30 ;  /* 0x0000001e29319220 */ /* 0x040fe20000410000 */
[----:B------:R-:W-:Y:S01]  /*3350*/  @!P1 HADD2.F32 R28, -RZ, R28.H0_H0 ;  /* 0x2000001cff1c9230 */ /* 0x000fe20000004100 */
[----:B------:R-:W-:Y:S01]  /*3360*/  @!P1 FFMA.FTZ R14, R41, R44, R14 ;  /* 0x0000002c290e9223 */ /* 0x000fe2000001000e */
[----:B------:R-:W-:Y:S01]  /*3370*/  @!P1 MOV R32, R46 ;  /* 0x0000002e00209202 */ /* 0x000fe20000000f00 */
[----:B------:R-:W-:Y:S01]  /*3380*/  @!P1 HADD2.F32 R29, -RZ, R29.H1_H1 ;  /* 0x3000001dff1d9230 */ /* 0x000fe20000004100 */
[----:B------:R-:W-:Y:S02]  /*3390*/  @!P1 FFMA.FTZ R15, R42, R43, R15 ;  /* 0x0000002b2a0f9223 */ /* 0x000fe4000001000f */
[----:B------:R-:W-:Y:S02]  /*33a0*/  @!P1 FFMA.FTZ R49, R31, R44, -R49 ;  /* 0x0000002c1f319223 */ /* 0x000fe40000010831 */
[-C--:B------:R-:W-:Y:S01]  /*33b0*/  @!P1 FMUL.FTZ R53, R45, R29.reuse ;  /* 0x0000001d2d359220 */ /* 0x080fe20000410000 */
[----:B------:R-:W-:Y:S01]  /*33c0*/  @!P1 F2FP.PACK_AB R52, R15, R52 ;  /* 0x000000340f34923e */ /* 0x000fe200000000ff */
[----:B------:R-:W-:Y:S01]  /*33d0*/  @!P1 FMUL.FTZ R16, R28, R29 ;  /* 0x0000001d1c109220 */ /* 0x000fe20000410000 */
[----:B------:R-:W-:Y:S01]  /*33e0*/  @!P1 F2FP.PACK_AB R49, R14, R49 ;  /* 0x000000310e31923e */ /* 0x000fe200000000ff */
[-C--:B------:R-:W-:Y:S01]  /*33f0*/  @!P1 FFMA.FTZ R53, R28, R47.reuse, -R53 ;  /* 0x0000002f1c359223 */ /* 0x080fe20000010835 */
[----:B------:R-:W-:Y:S01]  /*3400*/  @!P1 MOV R34, R52 ;  /* 0x0000003400229202 */ /* 0x000fe20000000f00 */
[----:B------:R-:W-:Y:S01]  /*3410*/  @!P1 FFMA.FTZ R16, R45, R47, R16 ;  /* 0x0000002f2d109223 */ /* 0x000fe20000010010 */
[----:B------:R-:W-:Y:S04]  /*3420*/  @!P1 MOV R33, R49 ;  /* 0x0000003100219202 */ /* 0x000fe80000000f00 */
[----:B------:R-:W-:Y:S04]  /*3430*/  @!P1 F2FP.PACK_AB R53, R16, R53 ;  /* 0x000000351035923e */ /* 0x000fe800000000ff */
[----:B------:R-:W-:Y:S05]  /*3440*/  @!P1 MOV R35, R53 ;  /* 0x0000003500239202 */ /* 0x000fea0000000f00 */
[----:B------:R1:W-:Y:S02]  /*3450*/  STG.E.128 [R148.64+0x180], R32 ;  /* 0x0001802094007986 */ /* 0x0003e4000c101d06 */
.L_x_4108:
[----:B------:R-:W-:Y:S05]  /*3460*/  BSYNC B0 ;  /* 0x0000000000007941 */ /* 0x000fea0003800000 */
.L_x_4107:
[----:B------:R-:W-:Y:S01]  /*3470*/  BSSY B0, `(.L_x_4109) ;  /* 0x00000d0000007945 */ /* 0x000fe20003800000 */
[----:B------:R-:W-:-:S05]  /*3480*/  @!P2 BRA `(.L_x_4110) ;  /* 0x00000ce00000a947 */ /* 0x000fca0003800000 */
[----:B------:R-:W-:Y:S02]  /*3490*/  LEA R154, P1, R94, R118, 0x1 ;  /* 0x000000765e9a7211 */ /* 0x000fe400078208ff */
[----:B------:R-:W-:Y:S02]  /*34a0*/  ISETP.GE.AND P0, PT, R24, UR4, PT ;  /* 0x0000000418007c0c */ /* 0x000fe4000bf06270 */
[----:B------:R-:W-:Y:S02]  /*34b0*/  SHF.L.U32 R153, R86, 0x1, RZ ;  /* 0x0000000156997819 */ /* 0x000fe400000006ff */
[----:B------:R-:W-:Y:S02]  /*34c0*/  LEA.HI.X R155, R94, R119, R89, 0x1, P1 ;  /* 0x000000775e9b7211 */ /* 0x000fe400008f0c59 */
[-C--:B----4-:R-:W-:Y:S02]  /*34d0*/  IADD3 R30, P1, R26, R153.reuse, RZ ;  /* 0x000000991a1e7210 */ /* 0x090fe40007f3e0ff */
[----:B------:R-:W-:Y:S01]  /*34e0*/  SHF.L.U64.HI R93, R86, 0x1, R84 ;  /* 0x00000001565d7819 */ /* 0x000fe20000010254 */
[----:B-1----:R-:W2:Y:S01]  /*34f0*/  LDG.E.128 R32, [R154.64] ;  /* 0x000000069a207981 */ /* 0x002ea2000c1e1d00 */
[----:B------:R-:W-:Y:S02]  /*3500*/  IADD3 R52, P2, R50, R153, RZ ;  /* 0x0000009932347210 */ /* 0x000fe40007f5e0ff */
[-C--:B------:R-:W-:Y:S02]  /*3510*/  IADD3.X R31, R27, R93.reuse, RZ, P1, !PT ;  /* 0x0000005d1b1f7210 */ /* 0x080fe40000ffe4ff */
[----:B------:R-:W-:Y:S02]  /*3520*/  IADD3.X R53, R51, R93, RZ, P2, !PT ;  /* 0x0000005d33357210 */ /* 0x000fe400017fe4ff */
[----:B------:R-:W-:Y:S01]  /*3530*/  LEA R152, P2, R55, R148, 0x1 ;  /* 0x0000009437987211 */ /* 0x000fe200078408ff */
[----:B------:R-:W3:Y:S01]  /*3540*/  @!P0 LDG.E.64 R28, [R30.64] ;  /* 0x000000061e1c8981 */ /* 0x000ee2000c1e1b00 */
[----:B------:R-:W-:Y:S05]  /*3550*/  ISETP.GE.AND P1, PT, R20, UR4, PT ;  /* 0x0000000414007c0c */ /* 0x000fea000bf26270 */
        /* <DEDUP_REMOVED lines=9> */
[--C-:B------:R-:W-:Y:S01]  /*35f0*/  @!P0 HADD2.F32 R23, -RZ, R29.reuse.H0_H0 ;  /* 0x2000001dff178230 */ /* 0x100fe20000004100 */
[-C--:B------:R-:W-:Y:S01]  /*3600*/  @!P0 FMUL.FTZ R93, R43, R38.reuse ;  /* 0x000000262b5d8220 */ /* 0x080fe20000410000 */
[----:B------:R-:W-:Y:S01]  /*3610*/  @!P0 HADD2.F32 R29, -RZ, R29.H1_H1 ;  /* 0x3000001dff1d8230 */ /* 0x000fe20000004100 */
[C---:B------:R-:W-:Y:S01]  /*3620*/  @!P0 FMUL.FTZ R0, R37.reuse, R38 ;  /* 0x0000002625008220 */ /* 0x040fe20000410000 */
[----:B------:R-:W-:Y:S01]  /*3630*/  @!P0 MOV R38, R34 ;  /* 0x0000002200268202 */ /* 0x000fe20000000f00 */
[-C--:B------:R-:W-:Y:S01]  /*3640*/  @!P0 FFMA.FTZ R93, R37, R42.reuse, -R93 ;  /* 0x0000002a255d8223 */ /* 0x080fe2000001085d */
[--C-:B------:R-:W-:Y:S01]  /*3650*/  @!P0 HADD2.F32 R37, -RZ, R39.reuse.H0_H0 ;  /* 0x20000027ff258230 */ /* 0x100fe20000004100 */
[----:B------:R-:W-:Y:S01]  /*3660*/  @!P0 FFMA.FTZ R0, R43, R42, R0 ;  /* 0x0000002a2b008223 */ /* 0x000fe20000010000 */
[----:B------:R-:W-:Y:S02]  /*3670*/  @!P0 HADD2.F32 R43, -RZ, R39.H1_H1 ;  /* 0x30000027ff2b8230 */ /* 0x000fe40000004100 */
[--C-:B------:R-:W-:Y:S01]  /*3680*/  @!P0 HADD2.F32 R42, -RZ, R38.reuse.H1_H1 ;  /* 0x30000026ff2a8230 */ /* 0x100fe20000004100 */
[-C--:B------:R-:W-:Y:S01]  /*3690*/  @!P0 FMUL.FTZ R2, R37, R36.reuse ;  /* 0x0000002425028220 */ /* 0x080fe20000410000 */
[----:B------:R-:W-:Y:S01]  /*36a0*/  @!P0 HADD2.F32 R38, -RZ, R38.H0_H0 ;  /* 0x20000026ff268230 */ /* 0x000fe20000004100 */
[C---:B------:R-:W-:Y:S01]  /*36b0*/  @!P0 FMUL.FTZ R153, R43.reuse, R36 ;  /* 0x000000242b998220 */ /* 0x040fe20000410000 */
[----:B------:R-:W-:Y:S01]  /*36c0*/  @!P0 HADD2.F32 R44, -RZ, R46.H1_H1 ;  /* 0x3000002eff2c8230 */ /* 0x000fe20000004100 */
[-C--:B------:R-:W-:Y:S01]  /*36d0*/  @!P0 FMUL.FTZ R156, R42, R23.reuse ;  /* 0x000000172a9c8220 */ /* 0x080fe20000410000 */
[--C-:B------:R-:W-:Y:S01]  /*36e0*/  @!P0 HADD2.F32 R46, -RZ, R28.reuse.H1_H1 ;  /* 0x3000001cff2e8230 */ /* 0x100fe20000004100 */
[----:B------:R-:W-:Y:S01]  /*36f0*/  @!P0 FMUL.FTZ R3, R38, R23 ;  /* 0x0000001726038220 */ /* 0x000fe20000410000 */
[----:B------:R-:W-:Y:S01]  /*3700*/  @!P0 HADD2.F32 R28, -RZ, R28.H0_H0 ;  /* 0x2000001cff1c8230 */ /* 0x000fe20000004100 */
[-C--:B------:R-:W-:Y:S01]  /*3710*/  @!P0 FFMA.FTZ R2, R43, R44.reuse, R2 ;  /* 0x0000002c2b028223 */ /* 0x080fe20000010002 */
[--C-:B------:R-:W-:Y:S01]  /*3720*/  @!P0 HADD2.F32 R45, -RZ, R47.reuse.H0_H0 ;  /* 0x2000002fff2d8230 */ /* 0x100fe20000004100 */
[-C--:B------:R-:W-:Y:S01]  /*3730*/  @!P0 FMUL.FTZ R157, R46, R29.reuse ;  /* 0x0000001d2e9d8220 */ /* 0x080fe20000410000 */
[----:B------:R-:W-:Y:S01]  /*3740*/  @!P0 HADD2.F32 R47, -RZ, R47.H1_H1 ;  /* 0x3000002fff2f8230 */ /* 0x000fe20000004100 */
[----:B------:R-:W-:Y:S01]  /*3750*/  @!P0 FMUL.FTZ R4, R28, R29 ;  /* 0x0000001d1c048220 */ /* 0x000fe20000410000 */
[----:B------:R-:W-:Y:S01]  /*3760*/  @!P0 F2FP.PACK_AB R93, R0, R93 ;  /* 0x0000005d005d823e */ /* 0x000fe200000000ff */
[----:B------:R-:W-:Y:S02]  /*3770*/  @!P0 FFMA.FTZ R3, R42, R45, R3 ;  /* 0x0000002d2a038223 */ /* 0x000fe40000010003 */
[----:B------:R-:W-:Y:S01]  /*3780*/  @!P0 FFMA.FTZ R153, R37, R44, -R153 ;  /* 0x0000002c25998223 */ /* 0x000fe20000010899 */
[----:B------:R-:W-:Y:S01]  /*3790*/  @!P0 MOV R32, R93 ;  /* 0x0000005d00208202 */ /* 0x000fe20000000f00 */
        /* <DEDUP_REMOVED lines=9> */
[----:B------:R-:W-:Y:S02]  /*3830*/  LEA.HI.X R153, R55, R149, R54, 0x1, P2 ;  /* 0x0000009537997211 */ /* 0x000fe400010f0c36 */
        /* <DEDUP_REMOVED lines=13> */
[----:B------:R-:W-:Y:S01]  /*3910*/  @!P1 HADD2.F32 R43, -RZ, R35.H1_H1 ;  /* 0x30000023ff2b9230 */ /* 0x000fe20000004100 */
[CC--:B------:R-:W-:Y:S01]  /*3920*/  @!P1 FMUL.FTZ R156, R42.reuse, R40.reuse ;  /* 0x000000282a9c9220 */ /* 0x0c0fe20000410000 */
[--C-:B----4-:R-:W-:Y:S01]  /*3930*/  @!P1 HADD2.F32 R44, -RZ, R46.reuse.H0_H0 ;  /* 0x2000002eff2c9230 */ /* 0x110fe20000004100 */
[----:B------:R-:W-:Y:S01]  /*3940*/  @!P1 FMUL.FTZ R5, R33, R40 ;  /* 0x0000002821059220 */ /* 0x000fe20000410000 */
[----:B------:R-:W-:Y:S01]  /*3950*/  @!P1 HADD2.F32 R46, -RZ, R46.H1_H1 ;  /* 0x3000002eff2e9230 */ /* 0x000fe20000004100 */
[----:B------:R-:W-:Y:S01]  /*3960*/  @!P1 FMUL.FTZ R93, R43, R32 ;  /* 0x000000202b5d9220 */ /* 0x000fe20000410000 */
        /* <DEDUP_REMOVED lines=9> */
[--C-:B------:R-:W-:Y:S01]  /*3a00*/  @!P1 HADD2.F32 R44, -RZ, R28.reuse.H1_H1 ;  /* 0x3000001cff2c9230 */ /* 0x100fe20000004100 */
[----:B------:R-:W-:Y:S01]  /*3a10*/  @!P1 FMUL.FTZ R7, R34, R23 ;  /* 0x0000001722079220 */ /* 0x000fe20000410000 */
[----:B------:R-:W-:Y:S01]  /*3a20*/  @!P1 HADD2.F32 R28, -RZ, R28.H0_H0 ;  /* 0x2000001cff1c9230 */ /* 0x000fe20000004100 */
[----:B------:R-:W-:Y:S01]  /*3a30*/  @!P1 FFMA.FTZ R6, R43, R46, R6 ;  /* 0x0000002e2b069223 */ /* 0x000fe20000010006 */
[--C-:B------:R-:W-:Y:S01]  /*3a40*/  @!P1 HADD2.F32 R45, -RZ, R47.reuse.H0_H0 ;  /* 0x2000002fff2d9230 */ /* 0x100fe20000004100 */
[-C--:B------:R-:W-:Y:S01]  /*3a50*/  @!P1 FMUL.FTZ R157, R44, R29.reuse ;  /* 0x0000001d2c9d9220 */ /* 0x080fe20000410000 */
[----:B------:R-:W-:Y:S01]  /*3a60*/  @!P1 HADD2.F32 R47, -RZ, R47.H1_H1 ;  /* 0x3000002fff2f9230 */ /* 0x000fe20000004100 */
[----:B------:R-:W-:Y:S01]  /*3a70*/  @!P1 FMUL.FTZ R8, R28, R29 ;  /* 0x0000001d1c089220 */ /* 0x000fe20000410000 */
[----:B------:R-:W-:Y:S01]  /*3a80*/  @!P1 F2FP.PACK_AB R156, R5, R156 ;  /* 0x0000009c059c923e */ /* 0x000fe200000000ff */
[-C--:B------:R-:W-:Y:S02]  /*3a90*/  @!P1 FFMA.FTZ R7, R42, R45.reuse, R7 ;  /* 0x0000002d2a079223 */ /* 0x080fe40000010007 */
        /* <DEDUP_REMOVED lines=28> */
[----:B------:R-:W-:Y:S01]  /*3c60*/  @!P0 HADD2.F32 R23, -RZ, R29.H0_H0 ;  /* 0x2000001dff178230 */ /* 0x000fe20000004100 */
[----:B------:R-:W-:Y:S01]  /*3c70*/  @!P0 FMUL.FTZ R93, R43, R36 ;  /* 0x000000242b5d8220 */ /* 0x000fe20000410000 */
[----:B------:R-:W-:Y:S01]  /*3c80*/  @!P0 HADD2.F32 R46, -RZ, R46.H1_H1 ;  /* 0x3000002eff2e8230 */ /* 0x000fe20000004100 */
[-C--:B------:R-:W-:Y:S01]  /*3c90*/  @!P0 FFMA.FTZ R156, R37, R44.reuse, -R156 ;  /* 0x0000002c259c8223 */ /* 0x080fe2000001089c */
[----:B------:R-:W-:Y:S01]  /*3ca0*/  @!P0 HADD2.F32 R37, -RZ, R39.H0_H0 ;  /* 0x20000027ff258230 */ /* 0x000fe20000004100 */
[----:B------:R-:W-:Y:S01]  /*3cb0*/  @!P0 FFMA.FTZ R9, R42, R44, R9 ;  /* 0x0000002c2a098223 */ /* 0x000fe20000010009 */
[--C-:B------:R-:W-:Y:S02]  /*3cc0*/  @!P0 HADD2.F32 R42, -RZ, R38.reuse.H1_H1 ;  /* 0x30000026ff2a8230 */ /* 0x100fe40000004100 */
[----:B------:R-:W-:Y:S01]  /*3cd0*/  @!P0 HADD2.F32 R38, -RZ, R38.H0_H0 ;  /* 0x20000026ff268230 */ /* 0x000fe20000004100 */
[C---:B------:R-:W-:Y:S01]  /*3ce0*/  @!P0 FMUL.FTZ R10, R37.reuse, R36 ;  /* 0x00000024250a8220 */ /* 0x040fe20000410000 */
[----:B------:R-:W-:Y:S01]  /*3cf0*/  @!P0 HADD2.F32 R29, -RZ, R29.H1_H1 ;  /* 0x3000001dff1d8230 */ /* 0x000fe20000004100 */
[-C--:B------:R-:W-:Y:S01]  /*3d00*/  @!P0 FMUL.FTZ R158, R42, R23.reuse ;  /* 0x000000172a9e8220 */ /* 0x080fe20000410000 */
[--C-:B------:R-:W-:Y:S01]  /*3d10*/  @!P0 HADD2.F32 R44, -RZ, R28.reuse.H1_H1 ;  /* 0x3000001cff2c8230 */ /* 0x100fe20000004100 */
[----:B------:R-:W-:Y:S01]  /*3d20*/  @!P0 FMUL.FTZ R11, R38, R23 ;  /* 0x00000017260b8220 */ /* 0x000fe20000410000 */
[----:B------:R-:W-:Y:S01]  /*3d30*/  @!P0 HADD2.F32 R28, -RZ, R28.H0_H0 ;  /* 0x2000001cff1c8230 */ /* 0x000fe20000004100 */
[----:B------:R-:W-:Y:S01]  /*3d40*/  @!P0 FFMA.FTZ R93, R37, R46, -R93 ;  /* 0x0000002e255d8223 */ /* 0x000fe2000001085d */
[--C-:B------:R-:W-:Y:S01]  /*3d50*/  @!P0 HADD2.F32 R45, -RZ, R47.reuse.H0_H0 ;  /* 0x2000002fff2d8230 */ /* 0x100fe20000004100 */
[-C--:B------:R-:W-:Y:S01]  /*3d60*/  @!P0 FMUL.FTZ R157, R44, R29.reuse ;  /* 0x0000001d2c9d8220 */ /* 0x080fe20000410000 */
[----:B------:R-:W-:Y:S01]  /*3d70*/  @!P0 HADD2.F32 R47, -RZ, R47.H1_H1 ;  /* 0x3000002fff2f8230 */ /* 0x000fe20000004100 */
[----:B------:R-:W-:Y:S01]  /*3d80*/  @!P0 FMUL.FTZ R12, R28, R29 ;  /* 0x0000001d1c0c8220 */ /* 0x000fe20000410000 */
[----:B------:R-:W-:Y:S01]  /*3d90*/  @!P0 F2FP.PACK_AB R156, R9, R156 ;  /* 0x0000009c099c823e */ /* 0x000fe200000000ff */
[-C--:B------:R-:W-:Y:S02]  /*3da0*/  @!P0 FFMA.FTZ R158, R38, R45.reuse, -R158 ;  /* 0x0000002d269e8223 */ /* 0x080fe4000001089e */
[----:B------:R-:W-:Y:S01]  /*3db0*/  @!P0 FFMA.FTZ R10, R43, R46, R10 ;  /* 0x0000002e2b0a8223 */ /* 0x000fe2000001000a */
[----:B------:R-:W-:Y:S01]  /*3dc0*/  @!P0 MOV R32, R156 ;  /* 0x0000009c00208202 */ /* 0x000fe20000000f00 */
[----:B------:R-:W-:Y:S02]  /*3dd0*/  @!P0 FFMA.FTZ R11, R42, R45, R11 ;  /* 0x0000002d2a0b8223 */ /* 0x000fe4000001000b */
        /* <DEDUP_REMOVED lines=13> */
[----:B-1----:R-:W-:Y:S03]  /*3eb0*/  @!P1 MOV R32, R37 ;  /* 0x0000002500209202 */ /* 0x002fe60000000f00 */
[--C-:B------:R-:W-:Y:S02]  /*3ec0*/  @!P1 HADD2.F32 R42, -RZ, R23.reuse.H1_H1 ;  /* 0x30000017ff2a9230 */ /* 0x100fe40000004100 */
[----:B------:R-:W-:Y:S02]  /*3ed0*/  @!P1 HADD2.F32 R28, -RZ, R23.H0_H0 ;  /* 0x20000017ff1c9230 */ /* 0x000fe40000004100 */
[--C-:B---3--:R-:W-:Y:S02]  /*3ee0*/  @!P1 HADD2.F32 R41, -RZ, R30.reuse.H0_H0 ;  /* 0x2000001eff299230 */ /* 0x108fe40000004100 */
[----:B------:R-:W-:Y:S01]  /*3ef0*/  @!P1 HADD2.F32 R29, -RZ, R30.H1_H1 ;  /* 0x3000001eff1d9230 */ /* 0x000fe20000004100 */
[----:B------:R-:W-:Y:S01]  /*3f00*/  @!P1 MOV R30, R38 ;  /* 0x00000026001e9202 */ /* 0x000fe20000000f00 */
[--C-:B------:R-:W-:Y:S01]  /*3f10*/  @!P1 HADD2.F32 R23, -RZ, R31.reuse.H0_H0 ;  /* 0x2000001fff179230 */ /* 0x100fe20000004100 */
[-C--:B------:R-:W-:Y:S01]  /*3f20*/  @!P1 FMUL.FTZ R154, R42, R41.reuse ;  /* 0x000000292a9a9220 */ /* 0x080fe20000410000 */
[----:B----4-:R-:W-:Y:S01]  /*3f30*/  @!P1 HADD2.F32 R43, -RZ, R52.H0_H0 ;  /* 0x20000034ff2b9230 */ /* 0x010fe20000004100 */
[C---:B------:R-:W-:Y:S01]  /*3f40*/  @!P1 FMUL.FTZ R13, R28.reuse, R41 ;  /* 0x000000291c0d9220 */ /* 0x040fe20000410000 */
[--C-:B------:R-:W-:Y:S02]  /*3f50*/  @!P1 HADD2.F32 R44, -RZ, R30.reuse.H1_H1 ;  /* 0x3000001eff2c9230 */ /* 0x100fe40000004100 */
[----:B------:R-:W-:Y:S01]  /*3f60*/  @!P1 HADD2.F32 R30, -RZ, R30.H0_H0 ;  /* 0x2000001eff1e9230 */ /* 0x000fe20000004100 */
[----:B------:R-:W-:Y:S01]  /*3f70*/  @!P1 FFMA.FTZ R154, R28, R43, -R154 ;  /* 0x0000002b1c9a9223 */ /* 0x000fe2000001089a */
[----:B------:R-:W-:Y:S01]  /*3f80*/  @!P1 MOV R28, R39 ;  /* 0x00000027001c9202 */ /* 0x000fe20000000f00 */
[----:B------:R-:W-:Y:S01]  /*3f90*/  @!P1 FFMA.FTZ R13, R42, R43, R13 ;  /* 0x0000002b2a0d9223 */ /* 0x000fe2000001000d */
[--C-:B------:R-:W-:Y:S01]  /*3fa0*/  @!P1 HADD2.F32 R42, -RZ, R32.reuse.H1_H1 ;  /* 0x30000020ff2a9230 */ /* 0x100fe20000004100 */
[-C--:B------:R-:W-:Y:S01]  /*3fb0*/  @!P1 FMUL.FTZ R15, R30, R23.reuse ;  /* 0x000000171e0f9220 */ /* 0x080fe20000410000 */
[----:B------:R-:W-:Y:S01]  /*3fc0*/  @!P1 HADD2.F32 R32, -RZ, R32.H0_H0 ;  /* 0x20000020ff209230 */ /* 0x000fe20000004100 */
[----:B------:R-:W-:Y:S01]  /*3fd0*/  @!P1 FMUL.FTZ R156, R44, R23 ;  /* 0x000000172c9c9220 */ /* 0x000fe20000410000 */
[----:B------:R-:W-:Y:S01]  /*3fe0*/  @!P1 HADD2.F32 R45, -RZ, R52.H1_H1 ;  /* 0x30000034ff2d9230 */ /* 0x000fe20000004100 */
[-C--:B------:R-:W-:Y:S01]  /*3ff0*/  @!P1 FMUL.FTZ R93, R42, R29.reuse ;  /* 0x0000001d2a5d9220 */ /* 0x080fe20000410000 */
[--C-:B------:R-:W-:Y:S01]  /*4000*/  @!P1 HADD2.F32 R43, -RZ, R28.reuse.H1_H1 ;  /* 0x3000001cff2b9230 */ /* 0x100fe20000004100 */
[C---:B------:R-:W-:Y:S01]  /*4010*/  @!P1 FMUL.FTZ R14, R32.reuse, R29 ;  /* 0x0000001d200e9220 */ /* 0x040fe20000410000 */
[----:B------:R-:W-:Y:S01]  /*4020*/  @!P1 F2FP.PACK_AB R154, R13, R154 ;  /* 0x0000009a0d9a923e */ /* 0x000fe200000000ff */
[-C--:B------:R-:W-:Y:S01]  /*4030*/  @!P1 FFMA.FTZ R93, R32, R45.reuse, -R93 ;  /* 0x0000002d205d9223 */ /* 0x080fe2000001085d */
[----:B------:R-:W-:Y:S01]  /*4040*/  @!P1 HADD2.F32 R28, -RZ, R28.H0_H0 ;  /* 0x2000001cff1c9230 */ /* 0x000fe20000004100 */
[----:B------:R-:W-:Y:S01]  /*4050*/  @!P1 FFMA.FTZ R14, R42, R45, R14 ;  /* 0x0000002d2a0e9223 */ /* 0x000fe2000001000e */
[----:B------:R-:W-:Y:S01]  /*4060*/  @!P1 MOV R36, R154 ;  /* 0x0000009a00249202 */ /* 0x000fe20000000f00 */
[----:B------:R-:W-:Y:S02]  /*4070*/  @!P1 HADD2.F32 R31, -RZ, R31.H1_H1 ;  /* 0x3000001fff1f9230 */ /* 0x000fe40000004100 */
[--C-:B------:R-:W-:Y:S01]  /*4080*/  @!P1 HADD2.F32 R47, -RZ, R53.reuse.H0_H0 ;  /* 0x20000035ff2f9230 */ /* 0x100fe20000004100 */
[----:B------:R-:W-:Y:S01]  /*4090*/  @!P1 F2FP.PACK_AB R93, R14, R93 ;  /* 0x0000005d0e5d923e */ /* 0x000fe200000000ff */
[----:B------:R-:W-:Y:S01]  /*40a0*/  @!P1 HADD2.F32 R49, -RZ, R53.H1_H1 ;  /* 0x30000035ff319230 */ /* 0x000fe20000004100 */
[C---:B------:R-:W-:Y:S02]  /*40b0*/  @!P1 FMUL.FTZ R155, R43.reuse, R31 ;  /* 0x0000001f2b9b9220 */ /* 0x040fe40000410000 */
[----:B------:R-:W-:Y:S01]  /*40c0*/  @!P1 MOV R37, R93 ;  /* 0x0000005d00259202 */ /* 0x000fe20000000f00 */
[----:B------:R-:W-:Y:S02]  /*40d0*/  @!P1 FMUL.FTZ R16, R28, R31 ;  /* 0x0000001f1c109220 */ /* 0x000fe40000410000 */
[-C--:B------:R-:W-:Y:S02]  /*40e0*/  @!P1 FFMA.FTZ R15, R44, R47.reuse, R15 ;  /* 0x0000002f2c0f9223 */ /* 0x080fe4000001000f */
[----:B------:R-:W-:Y:S02]  /*40f0*/  @!P1 FFMA.FTZ R156, R30, R47, -R156 ;  /* 0x0000002f1e9c9223 */ /* 0x000fe4000001089c */
[-C--:B------:R-:W-:Y:S02]  /*4100*/  @!P1 FFMA.FTZ R155, R28, R49.reuse, -R155 ;  /* 0x000000311c9b9223 */ /* 0x080fe4000001089b */
[----:B------:R-:W-:Y:S01]  /*4110*/  @!P1 FFMA.FTZ R16, R43, R49, R16 ;  /* 0x000000312b109223 */ /* 0x000fe20000010010 */
[----:B------:R-:W-:Y:S04]  /*4120*/  @!P1 F2FP.PACK_AB R156, R15, R156 ;  /* 0x0000009c0f9c923e */ /* 0x000fe800000000ff */
[----:B------:R-:W-:Y:S02]  /*4130*/  @!P1 F2FP.PACK_AB R155, R16, R155 ;  /* 0x0000009b109b923e */ /* 0x000fe400000000ff */
[----:B------:R-:W-:Y:S02]  /*4140*/  @!P1 MOV R38, R156 ;  /* 0x0000009c00269202 */ /* 0x000fe40000000f00 */
[----:B------:R-:W-:Y:S05]  /*4150*/  @!P1 MOV R39, R155 ;  /* 0x0000009b00279202 */ /* 0x000fea0000000f00 */
[----:B------:R1:W-:Y:S02]  /*4160*/  STG.E.128 [R152.64+0x180], R36 ;  /* 0x0001802498007986 */ /* 0x0003e4000c101d06 */
.L_x_4110:
[----:B------:R-:W-:Y:S05]  /*4170*/  BSYNC B0 ;  /* 0x0000000000007941 */ /* 0x000fea0003800000 */
.L_x_4109:
[C---:B------:R-:W-:Y:S01]  /*4180*/  ISETP.GE.AND P0, PT, R60.reuse, R151, PT ;  /* 0x000000973c00720c */ /* 0x040fe20003f06270 */
[----:B------:R-:W-:Y:S03]  /*4190*/  BSSY B0, `(.L_x_4111) ;  /* 0x00000d8000007945 */ /* 0x000fe60003800000 */
[----:B------:R-:W-:Y:S11]  /*41a0*/  ISETP.GE.AND P0, PT, R60, R150, !P0 ;  /* 0x000000963c00720c */ /* 0x000ff60004706270 */
[----:B------:R-:W-:Y:S02]  /*41b0*/  @!UPT UIADD3 URZ, URZ, URZ, URZ ;  /* 0x0000003f3f3ff290 */ /* 0x000fe4000fffe03f */
[----:B------:R-:W-:-:S05]  /*41c0*/  @!P0 BRA `(.L_x_4112) ;  /* 0x00000d4000008947 */ /* 0x000fca0003800000 */
[-C--:B------:R-:W-:Y:S02]  /*41d0*/  LEA R154, P1, R96, R118.reuse, 0x1 ;  /* 0x00000076609a7211 */ /* 0x080fe400078208ff */
[----:B------:R-:W-:Y:S02]  /*41e0*/  ISETP.GE.AND P0, PT, R24, UR4, PT ;  /* 0x0000000418007c0c */ /* 0x000fe4000bf06270 */
[C---:B-1----:R-:W-:Y:S02]  /*41f0*/  SHF.L.U32 R153, R83.reuse, 0x1, RZ ;  /* 0x0000000153997819 */ /* 0x042fe400000006ff */
[----:B------:R-:W-:Y:S02]  /*4200*/  LEA.HI.X R155, R96, R119, R91, 0x1, P1 ;  /* 0x00000077609b7211 */ /* 0x000fe400008f0c5b */
[-C--:B----4-:R-:W-:Y:S02]  /*4210*/  IADD3 R30, P1, R26, R153.reuse, RZ ;  /* 0x000000991a1e7210 */ /* 0x090fe40007f3e0ff */
[----:B------:R-:W-:Y:S01]  /*4220*/  SHF.L.U64.HI R93, R83, 0x1, R82 ;  /* 0x00000001535d7819 */ /* 0x000fe20000010252 */
[----:B------:R-:W2:Y:S01]  /*4230*/  LDG.E.128 R32, [R154.64] ;  /* 0x000000069a207981 */ /* 0x000ea2000c1e1d00 */
[----:B------:R-:W-:Y:S02]  /*4240*/  IADD3 R52, P2, R50, R153, RZ ;  /* 0x0000009932347210 */ /* 0x000fe40007f5e0ff */
[-C--:B------:R-:W-:Y:S02]  /*4250*/  IADD3.X R31, R27, R93.reuse, RZ, P1, !PT ;  /* 0x0000005d1b1f7210 */ /* 0x080fe40000ffe4ff */
[----:B------:R-:W-:Y:S02]  /*4260*/  IADD3.X R53, R51, R93, RZ, P2, !PT ;  /* 0x0000005d33357210 */ /* 0x000fe400017fe4ff */
[C---:B------:R-:W-:Y:S01]  /*4270*/  LEA R158, P2, R97.reuse, R118, 0x1 ;  /* 0x00000076619e7211 */ /* 0x040fe200078408ff */
[----:B------:R-:W3:Y:S01]  /*4280*/  @!P0 LDG.E.64 R28, [R30.64] ;  /* 0x000000061e1c8981 */ /* 0x000ee2000c1e1b00 */
[----:B------:R-:W-:Y:S02]  /*4290*/  ISETP.GE.AND P1, PT, R20, UR4, PT ;  /* 0x0000000414007c0c */ /* 0x000fe4000bf26270 */
[----:B------:R-:W-:Y:S03]  /*42a0*/  LEA.HI.X R159, R97, R119, R98, 0x1, P2 ;  /* 0x00000077619f7211 */ /* 0x000fe600010f0c62 */
[----:B------:R-:W4:Y:S02]  /*42b0*/  @!P0 LDG.E.64 R44, [R52.64] ;  /* 0x00000006342c8981 */ /* 0x000f24000c1e1b00 */
[----:B----4-:R-:W-:Y:S01]  /*42c0*/  @!P0 HADD2.F32 R43, -RZ, R44.H0_H0 ;  /* 0x2000002cff2b8230 */ /* 0x010fe20000004100 */
[----:B--2---:R-:W-:Y:S01]  /*42d0*/  @!P0 MOV R23, R32 ;  /* 0x0000002000178202 */ /* 0x004fe20000000f00 */
[--C-:B---3--:R-:W-:Y:S01]  /*42e0*/  @!P0 HADD2.F32 R39, -RZ, R28.reuse.H0_H0 ;  /* 0x2000001cff278230 */ /* 0x108fe20000004100 */
[----:B------:R-:W-:Y:S01]  /*42f0*/  @!P0 MOV R37, R33 ;  /* 0x0000002100258202 */ /* 0x000fe20000000f00 */
[----:B------:R-:W-:Y:S01]  /*4300*/  @!P0 HADD2.F32 R47, -RZ, R45.H0_H0 ;  /* 0x2000002dff2f8230 */ /* 0x000fe20000004100 */
[----:B------:R-:W-:Y:S01]  /*4310*/  @!P0 MOV R38, R35 ;  /* 0x0000002300268202 */ /* 0x000fe20000000f00 */
[--C-:B------:R-:W-:Y:S02]  /*4320*/  @!P0 HADD2.F32 R42, -RZ, R23.reuse.H1_H1 ;  /* 0x30000017ff2a8230 */ /* 0x100fe40000004100 */
[----:B------:R-:W-:Y:S02]  /*4330*/  @!P0 HADD2.F32 R36, -RZ, R23.H0_H0 ;  /* 0x20000017ff248230 */ /* 0x000fe40000004100 */
[----:B------:R-:W-:Y:S01]  /*4340*/  @!P0 HADD2.F32 R49, -RZ, R45.H1_H1 ;  /* 0x3000002dff318230 */ /* 0x000fe20000004100 */
[-C--:B------:R-:W-:Y:S01]  /*4350*/  @!P0 FMUL.FTZ R93, R42, R39.reuse ;  /* 0x000000272a5d8220 */ /* 0x080fe20000410000 */
[----:B------:R-:W-:Y:S01]  /*4360*/  @!P0 HADD2.F32 R28, -RZ, R28.H1_H1 ;  /* 0x3000001cff1c8230 */ /* 0x000fe20000004100 */
[C---:B------:R-:W-:Y:S01]  /*4370*/  @!P0 FMUL.FTZ R0, R36.reuse, R39 ;  /* 0x0000002724008220 */ /* 0x040fe20000410000 */
[--C-:B------:R-:W-:Y:S01]  /*4380*/  @!P0 HADD2.F32 R45, -RZ, R37.reuse.H1_H1 ;  /* 0x30000025ff2d8230 */ /* 0x100fe20000004100 */
[-C--:B------:R-:W-:Y:S01]  /*4390*/  @!P0 FFMA.FTZ R93, R36, R43.reuse, -R93 ;  /* 0x0000002b245d8223 */ /* 0x080fe2000001085d */
[----:B------:R-:W-:Y:S01]  /*43a0*/  @!P0 MOV R36, R34 ;  /* 0x0000002200248202 */ /* 0x000fe20000000f00 */
[----:B------:R-:W-:Y:S01]  /*43b0*/  @!P0 FFMA.FTZ R0, R42, R43, R0 ;  /* 0x0000002b2a008223 */ /* 0x000fe20000010000 */
[----:B------:R-:W-:Y:S01]  /*43c0*/  @!P0 HADD2.F32 R37, -RZ, R37.H0_H0 ;  /* 0x20000025ff258230 */ /* 0x000fe20000004100 */
[-C--:B------:R-:W-:Y:S01]  /*43d0*/  @!P0 FMUL.FTZ R153, R45, R28.reuse ;  /* 0x0000001c2d998220 */ /* 0x080fe20000410000 */
[--C-:B------:R-:W-:Y:S02]  /*43e0*/  @!P0 HADD2.F32 R23, -RZ, R29.reuse.H0_H0 ;  /* 0x2000001dff178230 */ /* 0x100fe40000004100 */
[--C-:B------:R-:W-:Y:S01]  /*43f0*/  @!P0 HADD2.F32 R42, -RZ, R36.reuse.H1_H1 ;  /* 0x30000024ff2a8230 */ /* 0x100fe20000004100 */
[----:B------:R-:W-:Y:S01]  /*4400*/  @!P0 FMUL.FTZ R2, R37, R28 ;  /* 0x0000001c25028220 */ /* 0x000fe20000410000 */
[----:B------:R-:W-:Y:S01]  /*4410*/  @!P0 HADD2.F32 R36, -RZ, R36.H0_H0 ;  /* 0x20000024ff248230 */ /* 0x000fe20000004100 */
[----:B------:R-:W-:Y:S01]  /*4420*/  @!P0 F2FP.PACK_AB R93, R0, R93 ;  /* 0x0000005d005d823e */ /* 0x000fe200000000ff */
[----:B------:R-:W-:Y:S01]  /*4430*/  @!P0 HADD2.F32 R29, -RZ, R29.H1_H1 ;  /* 0x3000001dff1d8230 */ /* 0x000fe20000004100 */
[-C--:B------:R-:W-:Y:S01]  /*4440*/  @!P0 FMUL.FTZ R154, R42, R23.reuse ;  /* 0x000000172a9a8220 */ /* 0x080fe20000410000 */
[--C-:B------:R-:W-:Y:S01]  /*4450*/  @!P0 HADD2.F32 R43, -RZ, R38.reuse.H1_H1 ;  /* 0x30000026ff2b8230 */ /* 0x100fe20000004100 */
[C---:B------:R-:W-:Y:S01]  /*4460*/  @!P0 FMUL.FTZ R3, R36.reuse, R23 ;  /* 0x0000001724038220 */ /* 0x040fe20000410000 */
[----:B------:R-:W-:Y:S01]  /*4470*/  @!P0 HADD2.F32 R28, -RZ, R38.H0_H0 ;  /* 0x20000026ff1c8230 */ /* 0x000fe20000004100 */
[----:B------:R-:W-:Y:S01]  /*4480*/  @!P0 FFMA.FTZ R154, R36, R47, -R154 ;  /* 0x0000002f249a8223 */ /* 0x000fe2000001089a */
[----:B------:R-:W-:Y:S01]  /*4490*/  @!P0 HADD2.F32 R44, -RZ, R44.H1_H1 ;  /* 0x3000002cff2c8230 */ /* 0x000fe20000004100 */
[----:B------:R-:W-:Y:S01]  /*44a0*/  @!P0 FMUL.FTZ R152, R43, R29 ;  /* 0x0000001d2b988220 */ /* 0x000fe20000410000 */
[----:B------:R-:W-:Y:S01]  /*44b0*/  @!P0 MOV R32, R93 ;  /* 0x0000005d00208202 */ /* 0x000fe20000000f00 */
[----:B------:R-:W-:Y:S02]  /*44c0*/  @!P0 FMUL.FTZ R4, R28, R29 ;  /* 0x0000001d1c048220 */ /* 0x000fe40000410000 */
[-C--:B------:R-:W-:Y:S02]  /*44d0*/  @!P0 FFMA.FTZ R2, R45, R44.reuse, R2 ;  /* 0x0000002c2d028223 */ /* 0x080fe40000010002 */
[----:B------:R-:W-:Y:S02]  /*44e0*/  @!P0 FFMA.FTZ R3, R42, R47, R3 ;  /* 0x0000002f2a038223 */ /* 0x000fe40000010003 */
[----:B------:R-:W-:Y:S02]  /*44f0*/  @!P0 FFMA.FTZ R153, R37, R44, -R153 ;  /* 0x0000002c25998223 */ /* 0x000fe40000010899 */
[-C--:B------:R-:W-:Y:S01]  /*4500*/  @!P0 FFMA.FTZ R155, R28, R49.reuse, -R152 ;  /* 0x000000311c9b8223 */ /* 0x080fe20000010898 */
[----:B------:R-:W-:Y:S01]  /*4510*/  LEA R152, P4, R146, R148, 0x1 ;  /* 0x0000009492987211 */ /* 0x000fe200078808ff */
[----:B------:R-:W-:Y:S01]  /*4520*/  @!P0 FFMA.FTZ R4, R43, R49, R4 ;  /* 0x000000312b048223 */ /* 0x000fe20000010004 */
[----:B------:R-:W-:Y:S02]  /*4530*/  @!P0 F2FP.PACK_AB R156, R2, R153 ;  /* 0x00000099029c823e */ /* 0x000fe400000000ff */
[----:B------:R-:W-:Y:S02]  /*4540*/  @!P0 F2FP.PACK_AB R154, R3, R154 ;  /* 0x0000009a039a823e */ /* 0x000fe400000000ff */
[----:B------:R-:W-:Y:S02]  /*4550*/  @!P0 F2FP.PACK_AB R155, R4, R155 ;  /* 0x0000009b049b823e */ /* 0x000fe400000000ff */
[----:B------:R-:W-:Y:S02]  /*4560*/  @!P0 MOV R33, R156 ;  /* 0x0000009c00218202 */ /* 0x000fe40000000f00 */
[----:B------:R-:W-:Y:S02]  /*4570*/  @!P0 MOV R34, R154 ;  /* 0x0000009a00228202 */ /* 0x000fe40000000f00 */
[----:B------:R-:W-:Y:S02]  /*4580*/  @!P0 MOV R35, R155 ;  /* 0x0000009b00238202 */ /* 0x000fe40000000f00 */
[----:B------:R-:W-:Y:S02]  /*4590*/  LEA.HI.X R153, R146, R149, R95, 0x1, P4 ;  /* 0x0000009592997211 */ /* 0x000fe400020f0c5f */
[----:B------:R-:W-:Y:S03]  /*45a0*/  ISETP.GE.AND P0, PT, R19, UR4, PT ;  /* 0x0000000413007c0c */ /* 0x000fe6000bf06270 */
[----:B------:R1:W-:Y:S08]  /*45b0*/  STG.E.128 [R152.64], R32 ;  /* 0x0000002098007986 */ /* 0x0003f0000c101d06 */
[----:B------:R2:W3:Y:S08]  /*45c0*/  LDG.E.128 R36, [R158.64] ;  /* 0x000000069e247981 */ /* 0x0004f0000c1e1d00 */
[----:B------:R-:W4:Y:S06]  /*45d0*/  @!P1 LDG.E.64 R28, [R30.64+0x40] ;  /* 0x000040061e1c9981 */ /* 0x000f2c000c1e1b00 */
[----:B------:R-:W5:Y:S01]  /*45e0*/  @!P1 LDG.E.64 R46, [R52.64+0x40] ;  /* 0x00004006342e9981 */ /* 0x000f62000c1e1b00 */
[C---:B--2---:R-:W-:Y:S04]  /*45f0*/  LEA R158, P2, R99.reuse, R118, 0x1 ;  /* 0x00000076639e7211 */ /* 0x044fe800078408ff */
[----:B------:R-:W-:Y:S02]  /*4600*/  LEA.HI.X R159, R99, R119, R100, 0x1, P2 ;  /* 0x00000077639f7211 */ /* 0x000fe400010f0c64 */
[----:B---3--:R-:W-:Y:S02]  /*4610*/  @!P1 MOV R23, R36 ;  /* 0x0000002400179202 */ /* 0x008fe40000000f00 */
[----:B-1----:R-:W-:Y:S02]  /*4620*/  @!P1 MOV R35, R37 ;  /* 0x0000002500239202 */ /* 0x002fe40000000f00 */
[----:B------:R-:W-:Y:S01]  /*4630*/  @!P1 MOV R34, R38 ;  /* 0x0000002600229202 */ /* 0x000fe20000000f00 */
[--C-:B------:R-:W-:Y:S02]  /*4640*/  @!P1 HADD2.F32 R42, -RZ, R23.reuse.H1_H1 ;  /* 0x30000017ff2a9230 */ /* 0x100fe40000004100 */
[----:B------:R-:W-:Y:S02]  /*4650*/  @!P1 HADD2.F32 R33, -RZ, R23.H0_H0 ;  /* 0x20000017ff219230 */ /* 0x000fe40000004100 */
[--C-:B----4-:R-:W-:Y:S02]  /*4660*/  @!P1 HADD2.F32 R40, -RZ, R28.reuse.H0_H0 ;  /* 0x2000001cff289230 */ /* 0x110fe40000004100 */
[----:B------:R-:W-:Y:S01]  /*4670*/  @!P1 HADD2.F32 R32, -RZ, R28.H1_H1 ;  /* 0x3000001cff209230 */ /* 0x000fe20000004100 */
[----:B------:R-:W-:Y:S01]  /*4680*/  @!P1 MOV R28, R39 ;  /* 0x00000027001c9202 */ /* 0x000fe20000000f00 */
[----:B------:R-:W-:Y:S01]  /*4690*/  @!P1 HADD2.F32 R43, -RZ, R35.H1_H1 ;  /* 0x30000023ff2b9230 */ /* 0x000fe20000004100 */
[CC--:B------:R-:W-:Y:S01]  /*46a0*/  @!P1 FMUL.FTZ R154, R42.reuse, R40.reuse ;  /* 0x000000282a9a9220 */ /* 0x0c0fe20000410000 */
[--C-:B-----5:R-:W-:Y:S01]  /*46b0*/  @!P1 HADD2.F32 R44, -RZ, R46.reuse.H0_H0 ;  /* 0x2000002eff2c9230 */ /* 0x120fe20000004100 */
        /* <DEDUP_REMOVED lines=28> */
[----:B------:R-:W-:Y:S03]  /*4880*/  @!P1 F2FP.PACK_AB R156, R7, R156 ;  /* 0x0000009c079c923e */ /* 0x000fe600000000ff */
[----:B------:R-:W-:Y:S01]  /*4890*/  @!P1 IMAD.MOV.U32 R37, RZ, RZ, R93 ;  /* 0x000000ffff259224 */ /* 0x000fe200078e005d */
[----:B------:R-:W-:Y:S02]  /*48a0*/  @!P1 F2FP.PACK_AB R155, R8, R155 ;  /* 0x0000009b089b923e */ /* 0x000fe400000000ff */
[----:B------:R-:W-:Y:S02]  /*48b0*/  @!P1 MOV R38, R156 ;  /* 0x0000009c00269202 */ /* 0x000fe40000000f00 */
[----:B------:R-:W-:Y:S02]  /*48c0*/  @!P1 MOV R39, R155 ;  /* 0x0000009b00279202 */ /* 0x000fe40000000f00 */
[----:B------:R-:W-:Y:S03]  /*48d0*/  ISETP.GE.AND P1, PT, R18, UR4, PT ;  /* 0x0000000412007c0c */ /* 0x000fe6000bf26270 */
[----:B------:R1:W-:Y:S08]  /*48e0*/  STG.E.128 [R152.64+0x80], R36 ;  /* 0x0000802498007986 */ /* 0x0003f0000c101d06 */
        /* <DEDUP_REMOVED lines=46> */
[----:B------:R-:W-:Y:S01]  /*4bd0*/  @!P0 F2FP.PACK_AB R155, R12, R155 ;  /* 0x0000009b0c9b823e */ /* 0x000fe200000000ff */
[----:B------:R-:W-:Y:S03]  /*4be0*/  @!P0 IMAD.MOV.U32 R34, RZ, RZ, R156 ;  /* 0x000000ffff228224 */ /* 0x000fe600078e009c */
[----:B------:R-:W-:Y:S05]  /*4bf0*/  @!P0 MOV R35, R155 ;  /* 0x0000009b00238202 */ /* 0x000fea0000000f00 */
[----:B------:R1:W-:Y:S08]  /*4c00*/  STG.E.128 [R152.64+0x100], R32 ;  /* 0x0001002098007986 */ /* 0x0003f0000c101d06 */
[----:B------:R-:W2:Y:S08]  /*4c10*/  LDG.E.128 R36, [R158.64] ;  /* 0x000000069e247981 */ /* 0x000eb0000c1e1d00 */
        /* <DEDUP_REMOVED lines=47> */
.L_x_4112:
[----:B------:R-:W-:Y:S05]  /*4f10*/  BSYNC B0 ;  /* 0x0000000000007941 */ /* 0x000fea0003800000 */
.L_x_4111:
[C---:B------:R-:W-:Y:S01]  /*4f20*/  ISETP.GE.AND P0, PT, R59.reuse, R151, PT ;  /* 0x000000973b00720c */ /* 0x040fe20003f06270 */
[----:B------:R-:W-:Y:S03]  /*4f30*/  BSSY B0, `(.L_x_4113) ;  /* 0x00000db000007945 */ /* 0x000fe60003800000 */
[----:B------:R-:W-:Y:S11]  /*4f40*/  ISETP.GE.AND P0, PT, R59, R150, !P0 ;  /* 0x000000963b00720c */ /* 0x000ff60004706270 */
[----:B------:R-:W-:Y:S02]  /*4f50*/  @!UPT UIADD3 URZ, URZ, URZ, URZ ;  /* 0x0000003f3f3ff290 */ /* 0x000fe4000fffe03f */
[----:B------:R-:W-:-:S05]  /*4f60*/  @!P0 BRA `(.L_x_4114) ;  /* 0x00000d7000008947 */ /* 0x000fca0003800000 */
[----:B------:R-:W-:Y:S02]  /*4f70*/  MOV R45, 0x60 ;  /* 0x00000060002d7802 */ /* 0x000fe40000000f00 */
[----:B------:R-:W-:Y:S02]  /*4f80*/  ISETP.GE.AND P0, PT, R24, UR4, PT ;  /* 0x0000000418007c0c */ /* 0x000fe4000bf06270 */
[----:B----4-:R-:W-:Y:S01]  /*4f90*/  SHF.L.U32 R7, R79, 0x1, RZ ;  /* 0x000000014f077819 */ /* 0x010fe200000006ff */
[----:B------:R-:W-:Y:S01]  /*4fa0*/  IMAD.WIDE.U32 R46, R45, c[0x0][0x288], R118 ;  /* 0x0000a2002d2e7a25 */ /* 0x000fe200078e0076 */
[----:B------:R-:W-:Y:S02]  /*4fb0*/  SHF.L.U64.HI R5, R79, 0x1, R78 ;  /* 0x000000014f057819 */ /* 0x000fe4000001024e */
[-C--:B-1----:R-:W-:Y:S01]  /*4fc0*/  IADD3 R32, P1, R26, R7.reuse, RZ ;  /* 0x000000071a207210 */ /* 0x082fe20007f3e0ff */
[----:B------:R-:W-:Y:S01]  /*4fd0*/  IMAD R6, R45, c[0x0][0x28c], RZ ;  /* 0x0000a3002d067a24 */ /* 0x000fe200078e02ff */
[----:B------:R-:W-:Y:S02]  /*4fe0*/  IADD3 R42, P2, R50, R7, RZ ;  /* 0x00000007322a7210 */ /* 0x000fe40007f5e0ff */
[-C--:B------:R-:W-:Y:S02]  /*4ff0*/  IADD3.X R33, R27, R5.reuse, RZ, P1, !PT ;  /* 0x000000051b217210 */ /* 0x080fe40000ffe4ff */
[----:B------:R-:W-:Y:S02]  /*5000*/  IADD3 R47, R47, R6, RZ ;  /* 0x000000062f2f7210 */ /* 0x000fe40007ffe0ff */
[----:B------:R-:W-:Y:S01]  /*5010*/  IADD3.X R43, R51, R5, RZ, P2, !PT ;  /* 0x00000005332b7210 */ /* 0x000fe200017fe4ff */
[----:B------:R-:W2:Y:S01]  /*5020*/  @!P0 LDG.E.64 R10, [R32.64] ;  /* 0x00000006200a8981 */ /* 0x000ea2000c1e1b00 */
[----:B------:R-:W-:Y:S05]  /*5030*/  ISETP.GE.AND P1, PT, R20, UR4, PT ;  /* 0x0000000414007c0c */ /* 0x000fea000bf26270 */
[----:B------:R1:W3:Y:S08]  /*5040*/  LDG.E.128 R12, [R46.64] ;  /* 0x000000062e0c7981 */ /* 0x0002f0000c1e1d00 */
[----:B------:R-:W4:Y:S01]  /*5050*/  @!P0 LDG.E.64 R38, [R42.64] ;  /* 0x000000062a268981 */ /* 0x000f22000c1e1b00 */
[C---:B-1----:R-:W-:Y:S01]  /*5060*/  IMAD R47, R45.reuse, c[0x0][0x19c], RZ ;  /* 0x000067002d2f7a24 */ /* 0x042fe200078e02ff */
[C---:B------:R-:W-:Y:S01]  /*5070*/  LEA R46, P2, R104.reuse, R118, 0x1 ;  /* 0x00000076682e7211 */ /* 0x040fe200078408ff */
[----:B------:R-:W-:Y:S05]  /*5080*/  IMAD.WIDE.U32 R44, R45, c[0x0][0x198], R148 ;  /* 0x000066002d2c7a25 */ /* 0x000fea00078e0094 */
[----:B------:R-:W-:Y:S02]  /*5090*/  IADD3 R45, R45, R47, RZ ;  /* 0x0000002f2d2d7210 */ /* 0x000fe40007ffe0ff */
[----:B------:R-:W-:Y:S01]  /*50a0*/  LEA.HI.X R47, R104, R119, R103, 0x1, P2 ;  /* 0x00000077682f7211 */ /* 0x000fe200010f0c67 */
[--C-:B--2---:R-:W-:Y:S02]  /*50b0*/  @!P0 HADD2.F32 R28, -RZ, R10.reuse.H0_H0 ;  /* 0x2000000aff1c8230 */ /* 0x104fe40000004100 */
[----:B------:R-:W-:Y:S01]  /*50c0*/  @!P0 HADD2.F32 R16, -RZ, R10.H1_H1 ;  /* 0x3000000aff108230 */ /* 0x000fe20000004100 */
[----:B---3--:R-:W-:Y:S02]  /*50d0*/  @!P0 MOV R9, R12 ;  /* 0x0000000c00098202 */ /* 0x008fe40000000f00 */
[----:B------:R-:W-:Y:S02]  /*50e0*/  @!P0 MOV R29, R13 ;  /* 0x0000000d001d8202 */ /* 0x000fe40000000f00 */
[----:B------:R-:W-:Y:S01]  /*50f0*/  @!P0 MOV R10, R15 ;  /* 0x0000000f000a8202 */ /* 0x000fe20000000f00 */
[--C-:B------:R-:W-:Y:S02]  /*5100*/  @!P0 HADD2.F32 R35, -RZ, R9.reuse.H1_H1 ;  /* 0x30000009ff238230 */ /* 0x100fe40000004100 */
[----:B------:R-:W-:Y:S02]  /*5110*/  @!P0 HADD2.F32 R23, -RZ, R9.H0_H0 ;  /* 0x20000009ff178230 */ /* 0x000fe40000004100 */
[----:B----4-:R-:W-:Y:S01]  /*5120*/  @!P0 HADD2.F32 R34, -RZ, R38.H0_H0 ;  /* 0x20000026ff228230 */ /* 0x010fe20000004100 */
        /* <DEDUP_REMOVED lines=14> */
[----:B------:R-:W-:Y:S01]  /*5210*/  @!P0 HADD2.F32 R36, -RZ, R38.H1_H1 ;  /* 0x30000026ff248230 */ /* 0x000fe20000004100 */
[----:B------:R-:W-:Y:S01]  /*5220*/  @!P0 FMUL.FTZ R3, R28, R9 ;  /* 0x000000091c038220 */ /* 0x000fe20000410000 */
[--C-:B------:R-:W-:Y:S01]  /*5230*/  @!P0 HADD2.F32 R38, -RZ, R10.reuse.H1_H1 ;  /* 0x3000000aff268230 */ /* 0x100fe20000004100 */
[C---:B------:R-:W-:Y:S01]  /*5240*/  @!P0 FMUL.FTZ R7, R35.reuse, R16 ;  /* 0x0000001023078220 */ /* 0x040fe20000410000 */
[----:B------:R-:W-:Y:S01]  /*5250*/  @!P0 HADD2.F32 R10, -RZ, R10.H0_H0 ;  /* 0x2000000aff0a8230 */ /* 0x000fe20000004100 */
[-C--:B------:R-:W-:Y:S01]  /*5260*/  @!P0 FFMA.FTZ R2, R35, R36.reuse, R2 ;  /* 0x0000002423028223 */ /* 0x080fe20000010002 */
[--C-:B------:R-:W-:Y:S01]  /*5270*/  @!P0 HADD2.F32 R37, -RZ, R39.reuse.H0_H0 ;  /* 0x20000027ff258230 */ /* 0x100fe20000004100 */
[-C--:B------:R-:W-:Y:S01]  /*5280*/  @!P0 FMUL.FTZ R41, R38, R11.reuse ;  /* 0x0000000b26298220 */ /* 0x080fe20000410000 */
[----:B------:R-:W-:Y:S01]  /*5290*/  @!P0 HADD2.F32 R39, -RZ, R39.H1_H1 ;  /* 0x30000027ff278230 */ /* 0x000fe20000004100 */
[----:B------:R-:W-:Y:S01]  /*52a0*/  @!P0 FMUL.FTZ R4, R10, R11 ;  /* 0x0000000b0a048220 */ /* 0x000fe20000410000 */
[----:B------:R-:W-:Y:S01]  /*52b0*/  @!P0 MOV R12, R5 ;  /* 0x00000005000c8202 */ /* 0x000fe20000000f00 */
[-C--:B------:R-:W-:Y:S02]  /*52c0*/  @!P0 FFMA.FTZ R3, R34, R37.reuse, R3 ;  /* 0x0000002522038223 */ /* 0x080fe40000010003 */
        /* <DEDUP_REMOVED lines=12> */
[----:B------:R-:W2:Y:S08]  /*5390*/  LDG.E.128 R28, [R46.64] ;  /* 0x000000062e1c7981 */ /* 0x000eb0000c1e1d00 */
[----:B------:R-:W3:Y:S06]  /*53a0*/  @!P1 LDG.E.64 R10, [R32.64+0x40] ;  /* 0x00004006200a9981 */ /* 0x000eec000c1e1b00 */
[----:B------:R-:W4:Y:S01]  /*53b0*/  @!P1 LDG.E.64 R38, [R42.64+0x40] ;  /* 0x000040062a269981 */ /* 0x000f22000c1e1b00 */
[----:B--2---:R-:W-:Y:S05]  /*53c0*/  @!P1 MOV R9, R28 ;  /* 0x0000001c00099202 */ /* 0x004fea0000000f00 */
[--C-:B------:R-:W-:Y:S02]  /*53d0*/  @!P1 HADD2.F32 R34, -RZ, R9.reuse.H1_H1 ;  /* 0x30000009ff229230 */ /* 0x100fe40000004100 */
[----:B------:R-:W-:Y:S02]  /*53e0*/  @!P1 HADD2.F32 R9, -RZ, R9.H0_H0 ;  /* 0x20000009ff099230 */ /* 0x000fe40000004100 */
[----:B---3--:R-:W-:Y:S02]  /*53f0*/  @!P1 HADD2.F32 R16, -RZ, R10.H0_H0 ;  /* 0x2000000aff109230 */ /* 0x008fe40000004100 */
[--C-:B------:R-:W-:Y:S02]  /*5400*/  @!P1 HADD2.F32 R7, -RZ, R11.reuse.H0_H0 ;  /* 0x2000000bff079230 */ /* 0x100fe40000004100 */
[----:B------:R-:W-:Y:S01]  /*5410*/  @!P1 HADD2.F32 R8, -RZ, R11.H1_H1 ;  /* 0x3000000bff089230 */ /* 0x000fe20000004100 */
[CC--:B------:R-:W-:Y:S01]  /*5420*/  @!P1 FMUL.FTZ R46, R34.reuse, R16.reuse ;  /* 0x00000010222e9220 */ /* 0x0c0fe20000410000 */
[----:B----4-:R-:W-:Y:S01]  /*5430*/  @!P1 HADD2.F32 R36, -RZ, R38.H0_H0 ;  /* 0x20000026ff249230 */ /* 0x010fe20000004100 */
[C---:B------:R-:W-:Y:S01]  /*5440*/  @!P1 FMUL.FTZ R5, R9.reuse, R16 ;  /* 0x0000001009059220 */ /* 0x040fe20000410000 */
[----:B------:R-:W-:Y:S01]  /*5450*/  @!P1 MOV R11, R29 ;  /* 0x0000001d000b9202 */ /* 0x000fe20000000f00 */
[----:B------:R-:W-:Y:S01]  /*5460*/  @!P1 HADD2.F32 R6, -RZ, R10.H1_H1 ;  /* 0x3000000aff069230 */ /* 0x000fe20000004100 */
[----:B------:R-:W-:Y:S01]  /*5470*/  @!P1 MOV R10, R30 ;  /* 0x0000001e000a9202 */ /* 0x000fe20000000f00 */
[-C--:B------:R-:W-:Y:S01]  /*5480*/  @!P1 FFMA.FTZ R46, R9, R36.reuse, -R46 ;  /* 0x00000024092e9223 */ /* 0x080fe2000001082e */
[----:B------:R-:W-:Y:S01]  /*5490*/  @!P1 MOV R9, R31 ;  /* 0x0000001f00099202 */ /* 0x000fe20000000f00 */
[----:B------:R-:W-:Y:S01]  /*54a0*/  @!P1 FFMA.FTZ R5, R34, R36, R5 ;  /* 0x0000002422059223 */ /* 0x000fe20000010005 */
[--C-:B------:R-:W-:Y:S02]  /*54b0*/  @!P1 HADD2.F32 R35, -RZ, R11.reuse.H1_H1 ;  /* 0x3000000bff239230 */ /* 0x100fe40000004100 */
[----:B------:R-:W-:Y:S02]  /*54c0*/  @!P1 HADD2.F32 R11, -RZ, R11.H0_H0 ;  /* 0x2000000bff0b9230 */ /* 0x000fe40000004100 */
[--C-:B------:R-:W-:Y:S01]  /*54d0*/  @!P1 HADD2.F32 R34, -RZ, R10.reuse.H1_H1 ;  /* 0x3000000aff229230 */ /* 0x100fe20000004100 */
[-C--:B------:R-:W-:Y:S01]  /*54e0*/  @!P1 FMUL.FTZ R41, R35, R6.reuse ;  /* 0x0000000623299220 */ /* 0x080fe20000410000 */
[----:B------:R-:W-:Y:S01]  /*54f0*/  @!P1 HADD2.F32 R10, -RZ, R10.H0_H0 ;  /* 0x2000000aff0a9230 */ /* 0x000fe20000004100 */
[----:B------:R-:W-:Y:S01]  /*5500*/  @!P1 FMUL.FTZ R6, R11, R6 ;  /* 0x000000060b069220 */ /* 0x000fe20000410000 */
[----:B------:R-:W-:Y:S01]  /*5510*/  @!P1 HADD2.F32 R38, -RZ, R38.H1_H1 ;  /* 0x30000026ff269230 */ /* 0x000fe20000004100 */
[-C--:B------:R-:W-:Y:S01]  /*5520*/  @!P1 FMUL.FTZ R52, R34, R7.reuse ;  /* 0x0000000722349220 */ /* 0x080fe20000410000 */
[--C-:B------:R-:W-:Y:S01]  /*5530*/  @!P1 HADD2.F32 R37, -RZ, R39.reuse.H0_H0 ;  /* 0x20000027ff259230 */ /* 0x100fe20000004100 */
[----:B------:R-:W-:Y:S01]  /*5540*/  @!P1 FMUL.FTZ R7, R10, R7 ;  /* 0x000000070a079220 */ /* 0x000fe20000410000 */
[----:B------:R-:W-:Y:S01]  /*5550*/  @!P1 HADD2.F32 R40, -RZ, R39.H1_H1 ;  /* 0x30000027ff289230 */ /* 0x000fe20000004100 */
[-C--:B------:R-:W-:Y:S01]  /*5560*/  @!P1 FFMA.FTZ R6, R35, R38.reuse, R6 ;  /* 0x0000002623069223 */ /* 0x080fe20000010006 */
[--C-:B------:R-:W-:Y:S01]  /*5570*/  @!P1 HADD2.F32 R39, -RZ, R9.reuse.H1_H1 ;  /* 0x30000009ff279230 */ /* 0x100fe20000004100 */
[----:B------:R-:W-:Y:S01]  /*5580*/  @!P1 FFMA.FTZ R7, R34, R37, R7 ;  /* 0x0000002522079223 */ /* 0x000fe20000010007 */
[----:B------:R-:W-:Y:S01]  /*5590*/  @!P1 HADD2.F32 R9, -RZ, R9.H0_H0 ;  /* 0x20000009ff099230 */ /* 0x000fe20000004100 */
[----:B------:R-:W-:Y:S01]  /*55a0*/  @!P1 FFMA.FTZ R41, R11, R38, -R41 ;  /* 0x000000260b299223 */ /* 0x000fe20000010829 */
[----:B------:R-:W-:Y:S01]  /*55b0*/  @!P1 F2FP.PACK_AB R5, R5, R46 ;  /* 0x0000002e0505923e */ /* 0x000fe200000000ff */
[----:B------:R-:W-:Y:S01]  /*55c0*/  @!P1 FMUL.FTZ R47, R39, R8 ;  /* 0x00000008272f9220 */ /* 0x000fe20000410000 */
[----:B------:R-:W-:Y:S01]  /*55d0*/  LEA R46, P2, R106, R118, 0x1 ;  /* 0x000000766a2e7211 */ /* 0x000fe200078408ff */
[C---:B------:R-:W-:Y:S01]  /*55e0*/  @!P1 FMUL.FTZ R8, R9.reuse, R8 ;  /* 0x0000000809089220 */ /* 0x040fe20000410000 */
[----:B------:R-:W-:Y:S01]  /*55f0*/  @!P1 F2FP.PACK_AB R6, R6, R41 ;  /* 0x000000290606923e */ /* 0x000fe200000000ff */
[----:B------:R-:W-:Y:S01]  /*5600*/  @!P1 FFMA.FTZ R52, R10, R37, -R52 ;  /* 0x000000250a349223 */ /* 0x000fe20000010834 */
[----:B------:R-:W-:Y:S01]  /*5610*/  @!P1 MOV R28, R5 ;  /* 0x00000005001c9202 */ /* 0x000fe20000000f00 */
[----:B------:R-:W-:Y:S01]  /*5620*/  @!P1 FFMA.FTZ R47, R9, R40, -R47 ;  /* 0x00000028092f9223 */ /* 0x000fe2000001082f */
[----:B------:R-:W-:Y:S01]  /*5630*/  @!P1 MOV R29, R6 ;  /* 0x00000006001d9202 */ /* 0x000fe20000000f00 */
[----:B------:R-:W-:Y:S01]  /*5640*/  @!P1 FFMA.FTZ R8, R39, R40, R8 ;  /* 0x0000002827089223 */ /* 0x000fe20000010008 */
[----:B------:R-:W-:Y:S04]  /*5650*/  @!P1 F2FP.PACK_AB R7, R7, R52 ;  /* 0x000000340707923e */ /* 0x000fe800000000ff */
[----:B------:R-:W-:Y:S02]  /*5660*/  @!P1 F2FP.PACK_AB R8, R8, R47 ;  /* 0x0000002f0808923e */ /* 0x000fe400000000ff */
[----:B------:R-:W-:Y:S02]  /*5670*/  @!P1 MOV R30, R7 ;  /* 0x00000007001e9202 */ /* 0x000fe40000000f00 */
[----:B------:R-:W-:Y:S02]  /*5680*/  @!P1 MOV R31, R8 ;  /* 0x00000008001f9202 */ /* 0x000fe40000000f00 */
[----:B------:R-:W-:Y:S02]  /*5690*/  LEA.HI.X R47, R106, R119, R105, 0x1, P2 ;  /* 0x000000776a2f7211 */ /* 0x000fe400010f0c69 */
[----:B------:R-:W-:Y:S01]  /*56a0*/  ISETP.GE.AND P1, PT, R18, UR4, PT ;  /* 0x0000000412007c0c */ /* 0x000fe2000bf26270 */
[----:B------:R2:W-:Y:S08]  /*56b0*/  STG.E.128 [R44.64+0x80], R28 ;  /* 0x0000801c2c007986 */ /* 0x0005f0000c101d06 */
[----:B-1----:R-:W3:Y:S08]  /*56c0*/  LDG.E.128 R12, [R46.64] ;  /* 0x000000062e0c7981 */ /* 0x002ef0000c1e1d00 */
[----:B------:R-:W4:Y:S06]  /*56d0*/  @!P0 LDG.E.64 R6, [R32.64+0x80] ;  /* 0x0000800620068981 */ /* 0x000f2c000c1e1b00 */
[----:B------:R-:W5:Y:S01]  /*56e0*/  @!P0 LDG.E.64 R38, [R42.64+0x80] ;  /* 0x000080062a268981 */ /* 0x000f62000c1e1b00 */
[----:B---3--:R-:W-:Y:S02]  /*56f0*/  @!P0 MOV R8, R12 ;  /* 0x0000000c00088202 */ /* 0x008fe40000000f00 */
[----:B------:R-:W-:Y:S03]  /*5700*/  @!P0 MOV R11, R15 ;  /* 0x0000000f000b8202 */ /* 0x000fe60000000f00 */
[--C-:B------:R-:W-:Y:S02]  /*5710*/  @!P0 HADD2.F32 R34, -RZ, R8.reuse.H1_H1 ;  /* 0x30000008ff228230 */ /* 0x100fe40000004100 */
[----:B------:R-:W-:Y:S02]  /*5720*/  @!P0 HADD2.F32 R10, -RZ, R8.H0_H0 ;  /* 0x20000008ff0a8230 */ /* 0x000fe40000004100 */
[----:B----4-:R-:W-:Y:S02]  /*5730*/  @!P0 HADD2.F32 R5, -RZ, R6.H0_H0 ;  /* 0x20000006ff058230 */ /* 0x010fe40000004100 */
[--C-:B------:R-:W-:Y:S02]  /*5740*/  @!P0 HADD2.F32 R9, -RZ, R7.reuse.H0_H0 ;  /* 0x20000007ff098230 */ /* 0x100fe40000004100 */
[----:B------:R-:W-:Y:S01]  /*5750*/  @!P0 HADD2.F32 R8, -RZ, R7.H1_H1 ;  /* 0x30000007ff088230 */ /* 0x000fe20000004100 */
[-C--:B------:R-:W-:Y:S01]  /*5760*/  @!P0 FMUL.FTZ R46, R34, R5.reuse ;  /* 0x00000005222e8220 */ /* 0x080fe20000410000 */
[--C-:B-----5:R-:W-:Y:S01]  /*5770*/  @!P0 HADD2.F32 R35, -RZ, R38.reuse.H0_H0 ;  /* 0x20000026ff238230 */ /* 0x120fe20000004100 */
[C---:B------:R-:W-:Y:S01]  /*5780*/  @!P0 FMUL.FTZ R5, R10.reuse, R5 ;  /* 0x000000050a058220 */ /* 0x040fe20000410000 */
[----:B------:R-:W-:Y:S01]  /*5790*/  @!P0 MOV R7, R13 ;  /* 0x0000000d00078202 */ /* 0x000fe20000000f00 */
[----:B------:R-:W-:Y:S02]  /*57a0*/  @!P0 HADD2.F32 R36, -RZ, R38.H1_H1 ;  /* 0x30000026ff248230 */ /* 0x000fe40000004100 */
[-C--:B------:R-:W-:Y:S01]  /*57b0*/  @!P0 FFMA.FTZ R46, R10, R35.reuse, -R46 ;  /* 0x000000230a2e8223 */ /* 0x080fe2000001082e */
[----:B------:R-:W-:Y:S01]  /*57c0*/  @!P0 MOV R10, R14 ;  /* 0x0000000e000a8202 */ /* 0x000fe20000000f00 */
[----:B------:R-:W-:Y:S01]  /*57d0*/  @!P0 FFMA.FTZ R5, R34, R35, R5 ;  /* 0x0000002322058223 */ /* 0x000fe20000010005 */
[--C-:B------:R-:W-:Y:S02]  /*57e0*/  @!P0 HADD2.F32 R35, -RZ, R7.reuse.H1_H1 ;  /* 0x30000007ff238230 */ /* 0x100fe40000004100 */
[----:B------:R-:W-:Y:S02]  /*57f0*/  @!P0 HADD2.F32 R6, -RZ, R6.H1_H1 ;  /* 0x30000006ff068230 */ /* 0x000fe40000004100 */
[----:B------:R-:W-:Y:S01]  /*5800*/  @!P0 HADD2.F32 R7, -RZ, R7.H0_H0 ;  /* 0x20000007ff078230 */ /* 0x000fe20000004100 */
[----:B------:R-:W-:Y:S01]  /*5810*/  @!P0 F2FP.PACK_AB R5, R5, R46 ;  /* 0x0000002e0505823e */ /* 0x000fe200000000ff */
[--C-:B------:R-:W-:Y:S01]  /*5820*/  @!P0 HADD2.F32 R34, -RZ, R10.reuse.H1_H1 ;  /* 0x3000000aff228230 */ /* 0x100fe20000004100 */
[-C--:B------:R-:W-:Y:S01]  /*5830*/  @!P0 FMUL.FTZ R41, R35, R6.reuse ;  /* 0x0000000623298220 */ /* 0x080fe20000410000 */
[----:B------:R-:W-:Y:S01]  /*5840*/  @!P0 HADD2.F32 R10, -RZ, R10.H0_H0 ;  /* 0x2000000aff0a8230 */ /* 0x000fe20000004100 */
[C---:B------:R-:W-:Y:S01]  /*5850*/  @!P0 FMUL.FTZ R6, R7.reuse, R6 ;  /* 0x0000000607068220 */ /* 0x040fe20000410000 */
[--C-:B------:R-:W-:Y:S01]  /*5860*/  @!P0 HADD2.F32 R38, -RZ, R39.reuse.H1_H1 ;  /* 0x30000027ff268230 */ /* 0x100fe20000004100 */
[-C--:B------:R-:W-:Y:S01]  /*5870*/  @!P0 FFMA.FTZ R41, R7, R36.reuse, -R41 ;  /* 0x0000002407298223 */ /* 0x080fe20000010829 */
[----:B------:R-:W-:Y:S01]  /*5880*/  @!P0 HADD2.F32 R37, -RZ, R39.H0_H0 ;  /* 0x20000027ff258230 */ /* 0x000fe20000004100 */
[----:B------:R-:W-:Y:S01]  /*5890*/  @!P0 FMUL.FTZ R7, R10, R9 ;  /* 0x000000090a078220 */ /* 0x000fe20000410000 */
[--C-:B------:R-:W-:Y:S01]  /*58a0*/  @!P0 HADD2.F32 R39, -RZ, R11.reuse.H1_H1 ;  /* 0x3000000bff278230 */ /* 0x100fe20000004100 */
[----:B------:R-:W-:Y:S01]  /*58b0*/  @!P0 FFMA.FTZ R6, R35, R36, R6 ;  /* 0x0000002423068223 */ /* 0x000fe20000010006 */
[----:B------:R-:W-:Y:S01]  /*58c0*/  @!P0 HADD2.F32 R11, -RZ, R11.H0_H0 ;  /* 0x2000000bff0b8230 */ /* 0x000fe20000004100 */
[----:B------:R-:W-:Y:S01]  /*58d0*/  @!P0 FFMA.FTZ R7, R34, R37, R7 ;  /* 0x0000002522078223 */ /* 0x000fe20000010007 */
[----:B------:R-:W-:Y:S01]  /*58e0*/  LEA R46, P2, R108, R118, 0x1 ;  /* 0x000000766c2e7211 */ /* 0x000fe200078408ff */
[-C--:B------:R-:W-:Y:S01]  /*58f0*/  @!P0 FMUL.FTZ R47, R39, R8.reuse ;  /* 0x00000008272f8220 */ /* 0x080fe20000410000 */
[----:B------:R-:W-:Y:S01]  /*5900*/  @!P0 MOV R12, R5 ;  /* 0x00000005000c8202 */ /* 0x000fe20000000f00 */
[C---:B------:R-:W-:Y:S01]  /*5910*/  @!P0 FMUL.FTZ R8, R11.reuse, R8 ;  /* 0x000000080b088220 */ /* 0x040fe20000410000 */
[----:B------:R-:W-:Y:S01]  /*5920*/  @!P0 F2FP.PACK_AB R6, R6, R41 ;  /* 0x000000290606823e */ /* 0x000fe200000000ff */
[-C--:B------:R-:W-:Y:S02]  /*5930*/  @!P0 FFMA.FTZ R47, R11, R38.reuse, -R47 ;  /* 0x000000260b2f8223 */ /* 0x080fe4000001082f */
[----:B------:R-:W-:Y:S01]  /*5940*/  @!P0 FFMA.FTZ R8, R39, R38, R8 ;  /* 0x0000002627088223 */ /* 0x000fe20000010008 */
[----:B------:R-:W-:Y:S01]  /*5950*/  @!P0 MOV R13, R6 ;  /* 0x00000006000d8202 */ /* 0x000fe20000000f00 */
[----:B------:R-:W-:Y:S03]  /*5960*/  @!P0 FMUL.FTZ R52, R34, R9 ;  /* 0x0000000922348220 */ /* 0x000fe60000410000 */
[----:B------:R-:W-:Y:S01]  /*5970*/  @!P0 F2FP.PACK_AB R8, R8, R47 ;  /* 0x0000002f0808823e */ /* 0x000fe200000000ff */
[----:B------:R-:W-:Y:S01]  /*5980*/  @!P0 FFMA.FTZ R52, R10, R37, -R52 ;  /* 0x000000250a348223 */ /* 0x000fe20000010834 */
[----:B------:R-:W-:Y:S02]  /*5990*/  LEA.HI.X R47, R108, R119, R107, 0x1, P2 ;  /* 0x000000776c2f7211 */ /* 0x000fe400010f0c6b */
[----:B------:R-:W-:Y:S02]  /*59a0*/  @!P0 MOV R15, R8 ;  /* 0x00000008000f8202 */ /* 0x000fe40000000f00 */
[----:B------:R-:W-:Y:S04]  /*59b0*/  @!P0 F2FP.PACK_AB R7, R7, R52 ;  /* 0x000000340707823e */ /* 0x000fe800000000ff */
[----:B------:R-:W-:Y:S05]  /*59c0*/  @!P0 MOV R14, R7 ;  /* 0x00000007000e8202 */ /* 0x000fea0000000f00 */
[----:B------:R1:W-:Y:S08]  /*59d0*/  STG.E.128 [R44.64+0x100], R12 ;  /* 0x0001000c2c007986 */ /* 0x0003f0000c101d06 */
[----:B--2---:R-:W2:Y:S08]  /*59e0*/  LDG.E.128 R28, [R46.64] ;  /* 0x000000062e1c7981 */ /* 0x004eb0000c1e1d00 */
[----:B------:R-:W3:Y:S06]  /*59f0*/  @!P1 LDG.E.64 R32, [R32.64+0xc0] ;  /* 0x0000c00620209981 */ /* 0x000eec000c1e1b00 */
[----:B------:R-:W4:Y:S01]  /*5a00*/  @!P1 LDG.E.64 R42, [R42.64+0xc0] ;  /* 0x0000c0062a2a9981 */ /* 0x000f22000c1e1b00 */
[----:B--2---:R-:W-:Y:S02]  /*5a10*/  @!P1 MOV R5, R28 ;  /* 0x0000001c00059202 */ /* 0x004fe40000000f00 */
[----:B------:R-:W-:Y:S03]  /*5a20*/  @!P1 MOV R11, R29 ;  /* 0x0000001d000b9202 */ /* 0x000fe60000000f00 */
[--C-:B------:R-:W-:Y:S02]  /*5a30*/  @!P1 HADD2.F32 R34, -RZ, R5.reuse.H1_H1 ;  /* 0x30000005ff229230 */ /* 0x100fe40000004100 */
[----:B------:R-:W-:Y:S02]  /*5a40*/  @!P1 HADD2.F32 R9, -RZ, R5.H0_H0 ;  /* 0x20000005ff099230 */ /* 0x000fe40000004100 */
[----:B---3--:R-:W-:Y:S02]  /*5a50*/  @!P1 HADD2.F32 R10, -RZ, R32.H0_H0 ;  /* 0x20000020ff0a9230 */ /* 0x008fe40000004100 */
[--C-:B------:R-:W-:Y:S02]  /*5a60*/  @!P1 HADD2.F32 R35, -RZ, R11.reuse.H1_H1 ;  /* 0x3000000bff239230 */ /* 0x100fe40000004100 */
[----:B------:R-:W-:Y:S01]  /*5a70*/  @!P1 HADD2.F32 R11, -RZ, R11.H0_H0 ;  /* 0x2000000bff0b9230 */ /* 0x000fe20000004100 */
[CC--:B------:R-:W-:Y:S01]  /*5a80*/  @!P1 FMUL.FTZ R46, R34.reuse, R10.reuse ;  /* 0x0000000a222e9220 */ /* 0x0c0fe20000410000 */
[--C-:B----4-:R-:W-:Y:S01]  /*5a90*/  @!P1 HADD2.F32 R36, -RZ, R42.reuse.H0_H0 ;  /* 0x2000002aff249230 */ /* 0x110fe20000004100 */
[C---:B------:R-:W-:Y:S01]  /*5aa0*/  @!P1 FMUL.FTZ R5, R9.reuse, R10 ;  /* 0x0000000a09059220 */ /* 0x040fe20000410000 */
[----:B------:R-:W-:Y:S01]  /*5ab0*/  @!P1 MOV R10, R30 ;  /* 0x0000001e000a9202 */ /* 0x000fe20000000f00 */
[----:B------:R-:W-:Y:S02]  /*5ac0*/  @!P1 HADD2.F32 R38, -RZ, R42.H1_H1 ;  /* 0x3000002aff269230 */ /* 0x000fe40000004100 */
[-C--:B------:R-:W-:Y:S01]  /*5ad0*/  @!P1 FFMA.FTZ R46, R9, R36.reuse, -R46 ;  /* 0x00000024092e9223 */ /* 0x080fe2000001082e */
[----:B------:R-:W-:Y:S01]  /*5ae0*/  @!P1 MOV R9, R31 ;  /* 0x0000001f00099202 */ /* 0x000fe20000000f00 */
[----:B------:R-:W-:Y:S01]  /*5af0*/  @!P1 FFMA.FTZ R5, R34, R36, R5 ;  /* 0x0000002422059223 */ /* 0x000fe20000010005 */
[----:B------:R-:W-:Y:S02]  /*5b00*/  @!P1 HADD2.F32 R6, -RZ, R32.H1_H1 ;  /* 0x30000020ff069230 */ /* 0x000fe40000004100 */
[--C-:B------:R-:W-:Y:S02]  /*5b10*/  @!P1 HADD2.F32 R34, -RZ, R10.reuse.H1_H1 ;  /* 0x3000000aff229230 */ /* 0x100fe40000004100 */
[----:B------:R-:W-:Y:S01]  /*5b20*/  @!P1 HADD2.F32 R10, -RZ, R10.H0_H0 ;  /* 0x2000000aff0a9230 */ /* 0x000fe20000004100 */
[-C--:B------:R-:W-:Y:S01]  /*5b30*/  @!P1 FMUL.FTZ R41, R35, R6.reuse ;  /* 0x0000000623299220 */ /* 0x080fe20000410000 */
[----:B------:R-:W-:Y:S01]  /*5b40*/  @!P1 HADD2.F32 R7, -RZ, R33.H0_H0 ;  /* 0x20000021ff079230 */ /* 0x000fe20000004100 */
[C---:B------:R-:W-:Y:S01]  /*5b50*/  @!P1 FMUL.FTZ R6, R11.reuse, R6 ;  /* 0x000000060b069220 */ /* 0x040fe20000410000 */
[--C-:B------:R-:W-:Y:S01]  /*5b60*/  @!P1 HADD2.F32 R39, -RZ, R9.reuse.H1_H1 ;  /* 0x30000009ff279230 */ /* 0x100fe20000004100 */
[----:B------:R-:W-:Y:S01]  /*5b70*/  @!P1 FFMA.FTZ R41, R11, R38, -R41 ;  /* 0x000000260b299223 */ /* 0x000fe20000010829 */
[----:B------:R-:W-:Y:S01]  /*5b80*/  @!P1 HADD2.F32 R9, -RZ, R9.H0_H0 ;  /* 0x20000009ff099230 */ /* 0x000fe20000004100 */
[-C--:B------:R-:W-:Y:S01]  /*5b90*/  @!P1 FMUL.FTZ R52, R34, R7.reuse ;  /* 0x0000000722349220 */ /* 0x080fe20000410000 */
[----:B------:R-:W-:Y:S01]  /*5ba0*/  @!P1 F2FP.PACK_AB R5, R5, R46 ;  /* 0x0000002e0505923e */ /* 0x000fe200000000ff */
[----:B------:R-:W-:Y:S01]  /*5bb0*/  @!P1 FMUL.FTZ R7, R10, R7 ;  /* 0x000000070a079220 */ /* 0x000fe20000410000 */
[----:B------:R-:W-:Y:S01]  /*5bc0*/  @!P1 HADD2.F32 R8, -RZ, R33.H1_H1 ;  /* 0x30000021ff089230 */ /* 0x000fe20000004100 */
[----:B------:R-:W-:Y:S01]  /*5bd0*/  @!P1 FFMA.FTZ R6, R35, R38, R6 ;  /* 0x0000002623069223 */ /* 0x000fe20000010006 */
[----:B------:R-:W-:Y:S01]  /*5be0*/  @!P1 MOV R28, R5 ;  /* 0x00000005001c9202 */ /* 0x000fe20000000f00 */
[--C-:B------:R-:W-:Y:S02]  /*5bf0*/  @!P1 HADD2.F32 R37, -RZ, R43.reuse.H0_H0 ;  /* 0x2000002bff259230 */ /* 0x100fe40000004100 */
[----:B------:R-:W-:Y:S01]  /*5c00*/  @!P1 HADD2.F32 R40, -RZ, R43.H1_H1 ;  /* 0x3000002bff289230 */ /* 0x000fe20000004100 */
[----:B------:R-:W-:Y:S01]  /*5c10*/  @!P1 F2FP.PACK_AB R6, R6, R41 ;  /* 0x000000290606923e */ /* 0x000fe200000000ff */
[-C--:B------:R-:W-:Y:S02]  /*5c20*/  @!P1 FMUL.FTZ R47, R39, R8.reuse ;  /* 0x00000008272f9220 */ /* 0x080fe40000410000 */
[C---:B------:R-:W-:Y:S01]  /*5c30*/  @!P1 FMUL.FTZ R8, R9.reuse, R8 ;  /* 0x0000000809089220 */ /* 0x040fe20000410000 */
[----:B------:R-:W-:Y:S01]  /*5c40*/  @!P1 MOV R29, R6 ;  /* 0x00000006001d9202 */ /* 0x000fe20000000f00 */
        /* <DEDUP_REMOVED lines=9> */
.L_x_4114:
[----:B------:R-:W-:Y:S05]  /*5ce0*/  BSYNC B0 ;  /* 0x0000000000007941 */ /* 0x000fea0003800000 */
.L_x_4113:
[----:B------:R-:W-:Y:S01]  /*5cf0*/  IMAD.MOV.U32 R3, RZ, RZ, c[0x0][0x230] ;  /* 0x00008c00ff037624 */ /* 0x000fe200078e00ff */
[----:B------:R-:W-:Y:S03]  /*5d00*/  ULDC UR4, c[0x0][0x230] ;  /* 0x00008c0000047ab9 */ /* 0x000fe60000000800 */
[----:B------:R-:W-:Y:S05]  /*5d10*/  IMAD.U32 R3, R3, -0x20, RZ ;  /* 0xffffffe003037824 */ /* 0x000fea00078e00ff */
[C---:B------:R-:W-:Y:S02]  /*5d20*/  LEA R50, P1, R3.reuse, R50, 0x1 ;  /* 0x0000003203327211 */ /* 0x040fe400078208ff */
[C---:B------:R-:W-:Y:S02]  /*5d30*/  LEA R26, P0, R3.reuse, R26, 0x1 ;  /* 0x0000001a031a7211 */ /* 0x040fe400078008ff */
[C---:B------:R-:W-:Y:S02]  /*5d40*/  LEA.HI.X.SX32 R51, R3.reuse, R51, 0x1, P1 ;  /* 0x0000003303337211 */ /* 0x040fe400008f0eff */
[----:B------:R-:W-:Y:S01]  /*5d50*/  LEA.HI.X.SX32 R27, R3, R27, 0x1, P0 ;  /* 0x0000001b031b7211 */ /* 0x000fe200000f0eff */
[----:B------:R-:W-:-:S05]  /*5d60*/  BRA `(.L_x_4115) ;  /* 0x000065d000007947 */ /* 0x000fca0003800000 */
.L_x_4106:
[----:B------:R-:W-:Y:S01]  /*5d70*/  BSSY B1, `(.L_x_4116) ;  /* 0x0000169000017945 */ /* 0x000fe20003800000 */
[----:B------:R-:W-:-:S05]  /*5d80*/  @!P4 BRA `(.L_x_4117) ;  /* 0x000016700000c947 */ /* 0x000fca0003800000 */
[----:B----4-:R1:W5:Y:S01]  /*5d90*/  LDG.E.128 R36, [R118.64] ;  /* 0x0000000676247981 */ /* 0x010362000c1e1d00 */
[----:B------:R-:W-:Y:S01]  /*5da0*/  ISETP.GE.AND P0, PT, R24, UR4, PT ;  /* 0x0000000418007c0c */ /* 0x000fe2000bf06270 */
[----:B------:R-:W-:Y:S01]  /*5db0*/  @!UPT UIADD3 URZ, URZ, URZ, URZ ;  /* 0x0000003f3f3ff290 */ /* 0x000fe2000fffe03f */
[----:B------:R-:W-:Y:S11]  /*5dc0*/  BSSY B0, `(.L_x_4118) ;  /* 0x0000054000007945 */ /* 0x000ff60003800000 */
[----:B------:R-:W-:-:S05]  /*5dd0*/  @P0 BRA `(.L_x_4119) ;  /* 0x0000052000000947 */ /* 0x000fca0003800000 */
[----:B------:R-:W-:Y:S01]  /*5de0*/  ULEA.HI UR5, UR4, UR4, URZ, 0x1 ;  /* 0x0000000404057291 */ /* 0x000fe2000f8f083f */
[----:B------:R-:W-:Y:S02]  /*5df0*/  MOV R5, RZ ;  /* 0x000000ff00057202 */ /* 0x000fe40000000f00 */
[----:B------:R-:W-:Y:S01]  /*5e00*/  MOV R9, RZ ;  /* 0x000000ff00097202 */ /* 0x000fe20000000f00 */
[----:B------:R-:W-:Y:S01]  /*5e10*/  USHF.R.S32.HI UR5, URZ, 0x1, UR5 ;  /* 0x000000013f057899 */ /* 0x000fe20008011405 */
[----:B-----5:R-:W-:Y:S02]  /*5e20*/  MOV R34, R38 ;  /* 0x0000002600227202 */ /* 0x020fe40000000f00 */
[----:B------:R-:W-:Y:S03]  /*5e30*/  MOV R35, R39 ;  /* 0x0000002700237202 */ /* 0x000fe60000000f00 */
[----:B------:R-:W-:Y:S02]  /*5e40*/  ISETP.GE.AND P4, PT, R24, UR5, PT ;  /* 0x0000000518007c0c */ /* 0x000fe4000bf86270 */
[----:B------:R-:W-:Y:S11]  /*5e50*/  MOV R7, UR5 ;  /* 0x0000000500077c02 */ /* 0x000ff60008000f00 */
[----:B------:R-:W-:Y:S02]  /*5e60*/  @P4 IADD3 R5, RZ, -UR5, RZ ;  /* 0x80000005ff054c10 */ /* 0x000fe4000fffe0ff */
[----:B------:R-:W-:Y:S02]  /*5e70*/  @P4 IADD3 R9, RZ, -UR5, RZ ;  /* 0x80000005ff094c10 */ /* 0x000fe4000fffe0ff */
[C---:B------:R-:W-:Y:S02]  /*5e80*/  LEA R4, P0, R5.reuse, R122, 0x1 ;  /* 0x0000007a05047211 */ /* 0x040fe400078008ff */
[----:B------:R-:W-:Y:S02]  /*5e90*/  @P4 IADD3 R7, RZ, -UR5, RZ ;  /* 0x80000005ff074c10 */ /* 0x000fe4000fffe0ff */
[----:B------:R-:W-:Y:S02]  /*5ea0*/  LEA.HI.X.SX32 R5, R5, R123, 0x1, P0 ;  /* 0x0000007b05057211 */ /* 0x000fe400000f0eff */
[----:B------:R-:W-:Y:S02]  /*5eb0*/  LEA R40, P0, R9, R120, 0x1 ;  /* 0x0000007809287211 */ /* 0x000fe400078008ff */
[----:B------:R-:W-:Y:S02]  /*5ec0*/  LEA R2, P1, R7, R118, 0x1 ;  /* 0x0000007607027211 */ /* 0x000fe400078208ff */
[----:B------:R-:W-:Y:S02]  /*5ed0*/  LEA.HI.X.SX32 R41, R9, R121, 0x1, P0 ;  /* 0x0000007909297211 */ /* 0x000fe400000f0eff */
[----:B------:R-:W-:Y:S02]  /*5ee0*/  LEA.HI.X.SX32 R3, R7, R119, 0x1, P1 ;  /* 0x0000007707037211 */ /* 0x000fe400008f0eff */
[----:B------:R-:W2:Y:S08]  /*5ef0*/  LDG.E.128 R4, [R4.64] ;  /* 0x0000000604047981 */ /* 0x000eb0000c1e1d00 */
[----:B------:R-:W3:Y:S08]  /*5f00*/  LDG.E.128 R40, [R40.64] ;  /* 0x0000000628287981 */ /* 0x000ef0000c1e1d00 */
[----:B------:R3:W4:Y:S01]  /*5f10*/  LDG.E.128 R12, [R2.64] ;  /* 0x00000006020c7981 */ /* 0x000722000c1e1d00 */
[--C-:B--2---:R-:W-:Y:S02]  /*5f20*/  HADD2.F32 R30, -RZ, R6.reuse.H0_H0 ;  /* 0x20000006ff1e7230 */ /* 0x104fe40000004100 */
[----:B------:R-:W-:Y:S02]  /*5f30*/  HADD2.F32 R31, -RZ, R6.H1_H1 ;  /* 0x30000006ff1f7230 */ /* 0x000fe40000004100 */
[--C-:B------:R-:W-:Y:S02]  /*5f40*/  HADD2.F32 R28, -RZ, R5.reuse.H0_H0 ;  /* 0x20000005ff1c7230 */ /* 0x100fe40000004100 */
[----:B------:R-:W-:Y:S02]  /*5f50*/  HADD2.F32 R29, -RZ, R5.H1_H1 ;  /* 0x30000005ff1d7230 */ /* 0x000fe40000004100 */
[----:B---3--:R-:W-:Y:S02]  /*5f60*/  HADD2.F32 R2, -RZ, R40.H1_H1 ;  /* 0x30000028ff027230 */ /* 0x008fe40000004100 */
[----:B------:R-:W-:Y:S02]  /*5f70*/  HADD2.F32 R6, -RZ, R42.H1_H1 ;  /* 0x3000002aff067230 */ /* 0x000fe40000004100 */
[----:B------:R-:W-:Y:S01]  /*5f80*/  HADD2.F32 R0, -RZ, R40.H0_H0 ;  /* 0x20000028ff007230 */ /* 0x000fe20000004100 */
[----:B------:R-:W-:Y:S01]  /*5f90*/  @!P4 FADD.FTZ R2, -R2, -RZ ;  /* 0x800000ff0202c221 */ /* 0x000fe20000010100 */
[----:B------:R-:W-:Y:S01]  /*5fa0*/  HADD2.F32 R5, -RZ, R42.H0_H0 ;  /* 0x2000002aff057230 */ /* 0x000fe20000004100 */
[----:B------:R-:W-:Y:S01]  /*5fb0*/  @!P4 FADD.FTZ R6, -R6, -RZ ;  /* 0x800000ff0606c221 */ /* 0x000fe20000010100 */
[----:B------:R-:W-:Y:S01]  /*5fc0*/  HADD2.F32 R16, -RZ, R4.H0_H0 ;  /* 0x20000004ff107230 */ /* 0x000fe20000004100 */
[----:B----4-:R-:W-:Y:S01]  /*5fd0*/  MOV R11, R13 ;  /* 0x0000000d000b7202 */ /* 0x010fe20000000f00 */
[----:B------:R-:W-:Y:S01]  /*5fe0*/  HADD2.F32 R13, -RZ, R12.H1_H1 ;  /* 0x3000000cff0d7230 */ /* 0x000fe20000004100 */
[----:B------:R-:W-:Y:S01]  /*5ff0*/  MOV R9, R15 ;  /* 0x0000000f00097202 */ /* 0x000fe20000000f00 */
[----:B------:R-:W-:Y:S01]  /*6000*/  HADD2.F32 R23, -RZ, R4.H1_H1 ;  /* 0x30000004ff177230 */ /* 0x000fe20000004100 */
[----:B------:R-:W-:Y:S01]  /*6010*/  @!P4 FADD.FTZ R0, -R0, -RZ ;  /* 0x800000ff0000c221 */ /* 0x000fe20000010100 */
[--C-:B------:R-:W-:Y:S01]  /*6020*/  HADD2.F32 R4, -RZ, R41.reuse.H1_H1 ;  /* 0x30000029ff047230 */ /* 0x100fe20000004100 */
[----:B------:R-:W-:Y:S01]  /*6030*/  FMUL.FTZ R2, R13, R2 ;  /* 0x000000020d027220 */ /* 0x000fe20000410000 */
[----:B------:R-:W-:Y:S01]  /*6040*/  HADD2.F32 R3, -RZ, R41.H0_H0 ;  /* 0x20000029ff037230 */ /* 0x000fe20000004100 */
[----:B------:R-:W-:Y:S01]  /*6050*/  @!P4 FADD.FTZ R5, -R5, -RZ ;  /* 0x800000ff0505c221 */ /* 0x000fe20000010100 */
[----:B------:R-:W-:Y:S01]  /*6060*/  HADD2.F32 R15, -RZ, R12.H0_H0 ;  /* 0x2000000cff0f7230 */ /* 0x000fe20000004100 */
[----:B------:R-:W-:Y:S01]  /*6070*/  @!P4 FADD.FTZ R4, -R4, -RZ ;  /* 0x800000ff0404c221 */ /* 0x000fe20000010100 */
[--C-:B------:R-:W-:Y:S01]  /*6080*/  HADD2.F32 R12, -RZ, R11.reuse.H0_H0 ;  /* 0x2000000bff0c7230 */ /* 0x100fe20000004100 */
        /* <DEDUP_REMOVED lines=9> */
[--C-:B------:R-:W-:Y:S01]  /*6120*/  HADD2.F32 R32, -RZ, R7.reuse.H0_H0 ;  /* 0x20000007ff207230 */ /* 0x100fe20000004100 */
[----:B------:R-:W-:Y:S01]  /*6130*/  FMUL.FTZ R5, R10, R5 ;  /* 0x000000050a057220 */ /* 0x000fe20000410000 */
[----:B------:R-:W-:Y:S01]  /*6140*/  HADD2.F32 R33, -RZ, R7.H1_H1 ;  /* 0x30000007ff217230 */ /* 0x000fe20000004100 */
[----:B------:R-:W-:Y:S01]  /*6150*/  @!P4 FADD.FTZ R8, -R8, -RZ ;  /* 0x800000ff0808c221 */ /* 0x000fe20000010100 */
[----:B------:R-:W-:Y:S02]  /*6160*/  HADD2.F32 R7, -RZ, R43.H0_H0 ;  /* 0x2000002bff077230 */ /* 0x000fe40000004100 */
[--C-:B------:R-:W-:Y:S02]  /*6170*/  HADD2.F32 R11, -RZ, R36.reuse.H0_H0 ;  /* 0x20000024ff0b7230 */ /* 0x100fe40000004100 */
[--C-:B------:R-:W-:Y:S01]  /*6180*/  HADD2.F32 R10, -RZ, R9.reuse.H0_H0 ;  /* 0x20000009ff0a7230 */ /* 0x100fe20000004100 */
[----:B------:R-:W-:Y:S01]  /*6190*/  @!P4 FADD.FTZ R7, -R7, -RZ ;  /* 0x800000ff0707c221 */ /* 0x000fe20000010100 */
[----:B------:R-:W-:Y:S01]  /*61a0*/  HADD2.F32 R9, -RZ, R9.H1_H1 ;  /* 0x30000009ff097230 */ /* 0x000fe20000004100 */
[----:B------:R-:W-:Y:S01]  /*61b0*/  FFMA.FTZ R0, R11, R16, R0 ;  /* 0x000000100b007223 */ /* 0x000fe20000010000 */
[----:B------:R-:W-:Y:S01]  /*61c0*/  HADD2.F32 R13, -RZ, R36.H1_H1 ;  /* 0x30000024ff0d7230 */ /* 0x000fe20000004100 */
[----:B------:R-:W-:Y:S01]  /*61d0*/  FMUL.FTZ R7, R10, R7 ;  /* 0x000000070a077220 */ /* 0x000fe20000410000 */
[--C-:B------:R-:W-:Y:S01]  /*61e0*/  HADD2.F32 R12, -RZ, R37.reuse.H0_H0 ;  /* 0x20000025ff0c7230 */ /* 0x100fe20000004100 */
[----:B------:R-:W-:Y:S01]  /*61f0*/  FMUL.FTZ R8, R9, R8 ;  /* 0x0000000809087220 */ /* 0x000fe20000410000 */
[----:B------:R-:W-:Y:S01]  /*6200*/  HADD2.F32 R9, -RZ, R37.H1_H1 ;  /* 0x30000025ff097230 */ /* 0x000fe20000004100 */
[----:B------:R-:W-:Y:S01]  /*6210*/  FFMA.FTZ R2, R13, R23, R2 ;  /* 0x000000170d027223 */ /* 0x000fe20000010002 */
[--C-:B------:R-:W-:Y:S01]  /*6220*/  HADD2.F32 R10, -RZ, R34.reuse.H0_H0 ;  /* 0x20000022ff0a7230 */ /* 0x100fe20000004100 */
[----:B------:R-:W-:Y:S01]  /*6230*/  FFMA.FTZ R3, R12, R28, R3 ;  /* 0x0000001c0c037223 */ /* 0x000fe20000010003 */
[----:B------:R-:W-:Y:S01]  /*6240*/  HADD2.F32 R11, -RZ, R34.H1_H1 ;  /* 0x30000022ff0b7230 */ /* 0x000fe20000004100 */
[----:B------:R-:W-:Y:S01]  /*6250*/  FFMA.FTZ R4, R9, R29, R4 ;  /* 0x0000001d09047223 */ /* 0x000fe20000010004 */
[----:B------:R-:W-:Y:S01]  /*6260*/  F2FP.PACK_AB R36, R2, R0 ;  /* 0x000000000224723e */ /* 0x000fe200000000ff */
[----:B------:R-:W-:Y:S01]  /*6270*/  FFMA.FTZ R5, R10, R30, R5 ;  /* 0x0000001e0a057223 */ /* 0x000fe20000010005 */
[--C-:B------:R-:W-:Y:S01]  /*6280*/  HADD2.F32 R12, -RZ, R35.reuse.H0_H0 ;  /* 0x20000023ff0c7230 */ /* 0x100fe20000004100 */
[----:B------:R-:W-:Y:S01]  /*6290*/  FFMA.FTZ R6, R11, R31, R6 ;  /* 0x0000001f0b067223 */ /* 0x000fe20000010006 */
[----:B------:R-:W-:Y:S01]  /*62a0*/  F2FP.PACK_AB R37, R4, R3 ;  /* 0x000000030425723e */ /* 0x000fe200000000ff */
[----:B------:R-:W-:Y:S02]  /*62b0*/  HADD2.F32 R13, -RZ, R35.H1_H1 ;  /* 0x30000023ff0d7230 */ /* 0x000fe40000004100 */
[----:B------:R-:W-:Y:S01]  /*62c0*/  FFMA.FTZ R7, R12, R32, R7 ;  /* 0x000000200c077223 */ /* 0x000fe20000010007 */
[----:B------:R-:W-:Y:S02]  /*62d0*/  F2FP.PACK_AB R38, R6, R5 ;  /* 0x000000050626723e */ /* 0x000fe400000000ff */
[----:B------:R-:W-:Y:S05]  /*62e0*/  FFMA.FTZ R8, R13, R33, R8 ;  /* 0x000000210d087223 */ /* 0x000fea0000010008 */
[----:B------:R-:W-:Y:S02]  /*62f0*/  F2FP.PACK_AB R39, R8, R7 ;  /* 0x000000070827723e */ /* 0x000fe400000000ff */
.L_x_4119:
[----:B------:R-:W-:Y:S05]  /*6300*/  BSYNC B0 ;  /* 0x0000000000007941 */ /* 0x000fea0003800000 */
.L_x_4118:
[----:B-----5:R2:W-:Y:S01]  /*6310*/  STG.E.128 [R148.64], R36 ;  /* 0x0000002494007986 */ /* 0x0205e2000c101d06 */
[----:B------:R-:W-:Y:S01]  /*6320*/  ISETP.GE.AND P0, PT, R20, UR4, PT ;  /* 0x0000000414007c0c */ /* 0x000fe2000bf06270 */
[----:B------:R-:W-:Y:S01]  /*6330*/  BSSY B0, `(.L_x_4120) ;  /* 0x0000057000007945 */ /* 0x000fe20003800000 */
[----:B------:R-:W-:Y:S05]  /*6340*/  IADD3 R2, P1, R118, 0x80, RZ ;  /* 0x0000008076027810 */ /* 0x000fea0007f3e0ff */
[----:B------:R-:W-:Y:S01]  /*6350*/  IMAD.X R3, RZ, RZ, R119, P1 ;  /* 0x000000ffff037224 */ /* 0x000fe200008e0677 */
[----:B--2---:R2:W5:Y:S05]  /*6360*/  LDG.E.128 R36, [R118.64+0x80] ;  /* 0x0000800676247981 */ /* 0x00456a000c1e1d00 */
        /* <DEDUP_REMOVED lines=14> */
[C---:B------:R-:W-:Y:S02]  /*6450*/  LEA R40, P0, R9.reuse, R120, 0x1 ;  /* 0x0000007809287211 */ /* 0x040fe400078008ff */
[C---:B------:R-:W-:Y:S02]  /*6460*/  LEA R2, P1, R0.reuse, R2, 0x1 ;  /* 0x0000000200027211 */ /* 0x040fe400078208ff */
[----:B------:R-:W-:Y:S01]  /*6470*/  LEA.HI.X.SX32 R41, R9, R121, 0x1, P0 ;  /* 0x0000007909297211 */ /* 0x000fe200000f0eff */
[----:B------:R-:W3:Y:S01]  /*6480*/  LDG.E.128 R4, [R4.64+0x80] ;  /* 0x0000800604047981 */ /* 0x000ee2000c1e1d00 */
[----:B------:R-:W-:Y:S07]  /*6490*/  LEA.HI.X.SX32 R3, R0, R3, 0x1, P1 ;  /* 0x0000000300037211 */ /* 0x000fee00008f0eff */
[----:B------:R-:W4:Y:S08]  /*64a0*/  LDG.E.128 R40, [R40.64+0x80] ;  /* 0x0000800628287981 */ /* 0x000f30000c1e1d00 */
[----:B--2---:R4:W2:Y:S01]  /*64b0*/  LDG.E.128 R12, [R2.64] ;  /* 0x00000006020c7981 */ /* 0x0048a2000c1e1d00 */
[--C-:B---3--:R-:W-:Y:S02]  /*64c0*/  HADD2.F32 R30, -RZ, R6.reuse.H0_H0 ;  /* 0x20000006ff1e7230 */ /* 0x108fe40000004100 */
[----:B------:R-:W-:Y:S02]  /*64d0*/  HADD2.F32 R31, -RZ, R6.H1_H1 ;  /* 0x30000006ff1f7230 */ /* 0x000fe40000004100 */
[--C-:B------:R-:W-:Y:S02]  /*64e0*/  HADD2.F32 R28, -RZ, R5.reuse.H0_H0 ;  /* 0x20000005ff1c7230 */ /* 0x100fe40000004100 */
[----:B------:R-:W-:Y:S02]  /*64f0*/  HADD2.F32 R29, -RZ, R5.H1_H1 ;  /* 0x30000005ff1d7230 */ /* 0x000fe40000004100 */
[----:B----4-:R-:W-:Y:S02]  /*6500*/  HADD2.F32 R2, -RZ, R40.H1_H1 ;  /* 0x30000028ff027230 */ /* 0x010fe40000004100 */
[----:B------:R-:W-:Y:S02]  /*6510*/  HADD2.F32 R6, -RZ, R42.H1_H1 ;  /* 0x3000002aff067230 */ /* 0x000fe40000004100 */
[----:B------:R-:W-:Y:S01]  /*6520*/  HADD2.F32 R0, -RZ, R40.H0_H0 ;  /* 0x20000028ff007230 */ /* 0x000fe20000004100 */
[----:B------:R-:W-:Y:S01]  /*6530*/  @!P4 FADD.FTZ R2, -R2, -RZ ;  /* 0x800000ff0202c221 */ /* 0x000fe20000010100 */
[----:B------:R-:W-:Y:S01]  /*6540*/  HADD2.F32 R5, -RZ, R42.H0_H0 ;  /* 0x2000002aff057230 */ /* 0x000fe20000004100 */
[----:B------:R-:W-:Y:S01]  /*6550*/  @!P4 FADD.FTZ R6, -R6, -RZ ;  /* 0x800000ff0606c221 */ /* 0x000fe20000010100 */
[----:B------:R-:W-:Y:S01]  /*6560*/  HADD2.F32 R16, -RZ, R4.H0_H0 ;  /* 0x20000004ff107230 */ /* 0x000fe20000004100 */
[----:B--2---:R-:W-:Y:S01]  /*6570*/  MOV R11, R13 ;  /* 0x0000000d000b7202 */ /* 0x004fe20000000f00 */
        /* <DEDUP_REMOVED lines=50> */
.L_x_4121:
[----:B------:R-:W-:Y:S05]  /*68a0*/  BSYNC B0 ;  /* 0x0000000000007941 */ /* 0x000fea0003800000 */
.L_x_4120:
[----:B-----5:R3:W-:Y:S01]  /*68b0*/  STG.E.128 [R148.64+0x80], R36 ;  /* 0x0000802494007986 */ /* 0x0207e2000c101d06 */
[----:B------:R-:W-:Y:S01]  /*68c0*/  ISETP.GE.AND P0, PT, R19, UR4, PT ;  /* 0x0000000413007c0c */ /* 0x000fe2000bf06270 */
[----:B------:R-:W-:Y:S01]  /*68d0*/  BSSY B0, `(.L_x_4122) ;  /* 0x0000057000007945 */ /* 0x000fe20003800000 */
[----:B------:R-:W-:Y:S05]  /*68e0*/  IADD3 R2, P1, R118, 0x100, RZ ;  /* 0x0000010076027810 */ /* 0x000fea0007f3e0ff */
[----:B------:R-:W-:Y:S01]  /*68f0*/  IMAD.X R3, RZ, RZ, R119, P1 ;  /* 0x000000ffff037224 */ /* 0x000fe200008e0677 */
[----:B---3--:R3:W5:Y:S05]  /*6900*/  LDG.E.128 R36, [R118.64+0x100] ;  /* 0x0001000676247981 */ /* 0x00876a000c1e1d00 */
        /* <DEDUP_REMOVED lines=17> */
[----:B------:R-:W4:Y:S01]  /*6a20*/  LDG.E.128 R4, [R4.64+0x100] ;  /* 0x0001000604047981 */ /* 0x000f22000c1e1d00 */
[----:B------:R-:W-:Y:S07]  /*6a30*/  LEA.HI.X.SX32 R3, R0, R3, 0x1, P1 ;  /* 0x0000000300037211 */ /* 0x000fee00008f0eff */
[----:B--2---:R-:W2:Y:S08]  /*6a40*/  LDG.E.128 R40, [R40.64+0x100] ;  /* 0x0001000628287981 */ /* 0x004eb0000c1e1d00 */
[----:B---3--:R2:W3:Y:S01]  /*6a50*/  LDG.E.128 R12, [R2.64] ;  /* 0x00000006020c7981 */ /* 0x0084e2000c1e1d00 */
[--C-:B----4-:R-:W-:Y:S02]  /*6a60*/  HADD2.F32 R30, -RZ, R6.reuse.H0_H0 ;  /* 0x20000006ff1e7230 */ /* 0x110fe40000004100 */
[----:B------:R-:W-:Y:S02]  /*6a70*/  HADD2.F32 R31, -RZ, R6.H1_H1 ;  /* 0x30000006ff1f7230 */ /* 0x000fe40000004100 */
[--C-:B------:R-:W-:Y:S02]  /*6a80*/  HADD2.F32 R28, -RZ, R5.reuse.H0_H0 ;  /* 0x20000005ff1c7230 */ /* 0x100fe40000004100 */
[----:B------:R-:W-:Y:S02]  /*6a90*/  HADD2.F32 R29, -RZ, R5.H1_H1 ;  /* 0x30000005ff1d7230 */ /* 0x000fe40000004100 */
[----:B--2---:R-:W-:Y:S02]  /*6aa0*/  HADD2.F32 R2, -RZ, R40.H1_H1 ;  /* 0x30000028ff027230 */ /* 0x004fe40000004100 */
[----:B------:R-:W-:Y:S02]  /*6ab0*/  HADD2.F32 R6, -RZ, R42.H1_H1 ;  /* 0x3000002aff067230 */ /* 0x000fe40000004100 */
[----:B------:R-:W-:Y:S01]  /*6ac0*/  HADD2.F32 R0, -RZ, R40.H0_H0 ;  /* 0x20000028ff007230 */ /* 0x000fe20000004100 */
[----:B------:R-:W-:Y:S01]  /*6ad0*/  @!P4 FADD.FTZ R2, -R2, -RZ ;  /* 0x800000ff0202c221 */ /* 0x000fe20000010100 */
[----:B------:R-:W-:Y:S01]  /*6ae0*/  HADD2.F32 R5, -RZ, R42.H0_H0 ;  /* 0x2000002aff057230 */ /* 0x000fe20000004100 */
[----:B------:R-:W-:Y:S01]  /*6af0*/  @!P4 FADD.FTZ R6, -R6, -RZ ;  /* 0x800000ff0606c221 */ /* 0x000fe20000010100 */
[----:B------:R-:W-:Y:S01]  /*6b00*/  HADD2.F32 R16, -RZ, R4.H0_H0 ;  /* 0x20000004ff107230 */ /* 0x000fe20000004100 */
[----:B---3--:R-:W-:Y:S01]  /*6b10*/  MOV R11, R13 ;  /* 0x0000000d000b7202 */ /* 0x008fe20000000f00 */
        /* <DEDUP_REMOVED lines=50> */
.L_x_4123:
[----:B------:R-:W-:Y:S05]  /*6e40*/  BSYNC B0 ;  /* 0x0000000000007941 */ /* 0x000fea0003800000 */
.L_x_4122:
[----:B-----5:R4:W-:Y:S01]  /*6e50*/  STG.E.128 [R148.64+0x100], R36 ;  /* 0x0001002494007986 */ /* 0x0209e2000c101d06 */
[----:B------:R-:W-:Y:S01]  /*6e60*/  ISETP.GE.AND P0, PT, R18, UR4, PT ;  /* 0x0000000412007c0c */ /* 0x000fe2000bf06270 */
[----:B------:R-:W-:Y:S01]  /*6e70*/  BSSY B0, `(.L_x_4124) ;  /* 0x0000057000007945 */ /* 0x000fe20003800000 */
[----:B------:R-:W-:Y:S05]  /*6e80*/  IADD3 R2, P1, R118, 0x180, RZ ;  /* 0x0000018076027810 */ /* 0x000fea0007f3e0ff */
[----:B------:R-:W-:Y:S01]  /*6e90*/  IMAD.X R3, RZ, RZ, R119, P1 ;  /* 0x000000ffff037224 */ /* 0x000fe200008e0677 */
[----:B----4-:R4:W5:Y:S05]  /*6ea0*/  LDG.E.128 R36, [R118.64+0x180] ;  /* 0x0001800676247981 */ /* 0x01096a000c1e1d00 */
        /* <DEDUP_REMOVED lines=17> */
[----:B--2---:R-:W2:Y:S01]  /*6fc0*/  LDG.E.128 R4, [R4.64+0x180] ;  /* 0x0001800604047981 */ /* 0x004ea2000c1e1d00 */
[----:B------:R-:W-:Y:S07]  /*6fd0*/  LEA.HI.X.SX32 R3, R0, R3, 0x1, P1 ;  /* 0x0000000300037211 */ /* 0x000fee00008f0eff */
[----:B---3--:R-:W3:Y:S08]  /*6fe0*/  LDG.E.128 R40, [R40.64+0x180] ;  /* 0x0001800628287981 */ /* 0x008ef0000c1e1d00 */
[----:B----4-:R3:W4:Y:S01]  /*6ff0*/  LDG.E.128 R12, [R2.64] ;  /* 0x00000006020c7981 */ /* 0x010722000c1e1d00 */
        /* <DEDUP_REMOVED lines=62> */
.L_x_4125:
[----:B------:R-:W-:Y:S05]  /*73e0*/  BSYNC B0 ;  /* 0x0000000000007941 */ /* 0x000fea0003800000 */
.L_x_4124:
[----:B-----5:R1:W-:Y:S02]  /*73f0*/  STG.E.128 [R148.64+0x180], R36 ;  /* 0x0001802494007986 */ /* 0x0203e4000c101d06 */
.L_x_4117:
[----:B------:R-:W-:Y:S05]  /*7400*/  BSYNC B1 ;  /* 0x0000000000017941 */ /* 0x000fea0003800000 */
.L_x_4116:
[----:B------:R-:W-:Y:S01]  /*7410*/  BSSY B1, `(.L_x_4126) ;  /* 0x000018e000017945 */ /* 0x000fe20003800000 */
[----:B------:R-:W-:-:S05]  /*7420*/  @!P2 BRA `(.L_x_4127) ;  /* 0x000018c00000a947 */ /* 0x000fca0003800000 */
[C---:B------:R-:W-:Y:S01]  /*7430*/  LEA R42, P0, R94.reuse, R118, 0x1 ;  /* 0x000000765e2a7211 */ /* 0x040fe200078008ff */
[----:B------:R-:W-:Y:S03]  /*7440*/  BSSY B0, `(.L_x_4128) ;  /* 0x000005f000007945 */ /* 0x000fe60003800000 */
[----:B------:R-:W-:Y:S02]  /*7450*/  LEA.HI.X R43, R94, R119, R89, 0x1, P0 ;  /* 0x000000775e2b7211 */ /* 0x000fe400000f0c59 */
[----:B------:R-:W-:Y:S03]  /*7460*/  ISETP.GE.AND P0, PT, R24, UR4, PT ;  /* 0x0000000418007c0c */ /* 0x000fe6000bf06270 */
[----:B----4-:R4:W5:Y:S10]  /*7470*/  LDG.E.128 R8, [R42.64] ;  /* 0x000000062a087981 */ /* 0x010974000c1e1d00 */
[----:B------:R-:W-:-:S05]  /*7480*/  @P0 BRA `(.L_x_4129) ;  /* 0x000005a000000947 */ /* 0x000fca0003800000 */
[----:B------:R-:W-:Y:S01]  /*7490*/  ULEA.HI UR5, UR4, UR4, URZ, 0x1 ;  /* 0x0000000404057291 */ /* 0x000fe2000f8f083f */
[----:B------:R-:W-:Y:S01]  /*74a0*/  MOV R13, RZ ;  /* 0x000000ff000d7202 */ /* 0x000fe20000000f00 */
[----:B-----5:R-:W-:Y:S01]  /*74b0*/  IMAD.MOV.U32 R16, RZ, RZ, R8 ;  /* 0x000000ffff107224 */ /* 0x020fe200078e0008 */
[----:B------:R-:W-:Y:S01]  /*74c0*/  MOV R23, RZ ;  /* 0x000000ff00177202 */ /* 0x000fe20000000f00 */
[----:B------:R-:W-:Y:S01]  /*74d0*/  USHF.R.S32.HI UR5, URZ, 0x1, UR5 ;  /* 0x000000013f057899 */ /* 0x000fe20008011405 */
[----:B------:R-:W-:Y:S02]  /*74e0*/  MOV R33, R11 ;  /* 0x0000000b00217202 */ /* 0x000fe40000000f00 */
[----:B------:R-:W-:Y:S02]  /*74f0*/  MOV R35, R9 ;  /* 0x0000000900237202 */ /* 0x000fe40000000f00 */
[----:B------:R-:W-:Y:S02]  /*7500*/  MOV R32, R10 ;  /* 0x0000000a00207202 */ /* 0x000fe40000000f00 */
[----:B------:R-:W-:Y:S02]  /*7510*/  ISETP.GE.AND P1, PT, R24, UR5, PT ;  /* 0x0000000518007c0c */ /* 0x000fe4000bf26270 */
[----:B------:R-:W-:Y:S11]  /*7520*/  MOV R7, UR5 ;  /* 0x0000000500077c02 */ /* 0x000ff60008000f00 */
[----:B------:R-:W-:Y:S02]  /*7530*/  @P1 IADD3 R13, RZ, -UR5, RZ ;  /* 0x80000005ff0d1c10 */ /* 0x000fe4000fffe0ff */
[----:B------:R-:W-:Y:S02]  /*7540*/  @P1 IADD3 R7, RZ, -UR5, RZ ;  /* 0x80000005ff071c10 */ /* 0x000fe4000fffe0ff */
[C---:B------:R-:W-:Y:S02]  /*7550*/  IADD3 R5, P2, R86.reuse, R13, RZ ;  /* 0x0000000d56057210 */ /* 0x040fe40007f5e0ff */
[----:B------:R-:W-:Y:S02]  /*7560*/  LEA R2, P0, R7, R42, 0x1 ;  /* 0x0000002a07027211 */ /* 0x000fe400078008ff */
[----:B------:R-:W-:Y:S02]  /*7570*/  LEA.HI.X.SX32 R0, R13, R84, 0x1, P2 ;  /* 0x000000540d007211 */ /* 0x000fe400010f0eff */
[----:B------:R-:W-:Y:S02]  /*7580*/  LEA.HI.X.SX32 R3, R7, R43, 0x1, P0 ;  /* 0x0000002b07037211 */ /* 0x000fe400000f0eff */
[C---:B-1----:R-:W-:Y:S02]  /*7590*/  LEA R36, P0, R5.reuse, R120, 0x1 ;  /* 0x0000007805247211 */ /* 0x042fe400078008ff */
[----:B------:R-:W-:Y:S01]  /*75a0*/  @P1 IADD3 R23, RZ, -UR5, RZ ;  /* 0x80000005ff171c10 */ /* 0x000fe2000fffe0ff */
[----:B--2---:R1:W2:Y:S01]  /*75b0*/  LDG.E.128 R12, [R2.64] ;  /* 0x00000006020c7981 */ /* 0x0042a2000c1e1d00 */
[----:B------:R-:W-:Y:S02]  /*75c0*/  LEA.HI.X R37, R5, R121, R0, 0x1, P0 ;  /* 0x0000007905257211 */ /* 0x000fe400000f0c00 */
[----:B------:R-:W-:Y:S04]  /*75d0*/  IADD3 R7, P0, R86, R23, RZ ;  /* 0x0000001756077210 */ /* 0x000fe80007f1e0ff */
[----:B------:R-:W-:Y:S01]  /*75e0*/  LEA.HI.X.SX32 R0, R23, R84, 0x1, P0 ;  /* 0x0000005417007211 */ /* 0x000fe200000f0eff */
[----:B------:R-:W1:Y:S01]  /*75f0*/  LDG.E.128 R36, [R36.64] ;  /* 0x0000000624247981 */ /* 0x000e62000c1e1d00 */
[C---:B------:R-:W-:Y:S04]  /*7600*/  LEA R4, P0, R7.reuse, R122, 0x1 ;  /* 0x0000007a07047211 */ /* 0x040fe800078008ff */
[----:B------:R-:W-:Y:S05]  /*7610*/  LEA.HI.X R5, R7, R123, R0, 0x1, P0 ;  /* 0x0000007b07057211 */ /* 0x000fea00000f0c00 */
[----:B----4-:R3:W4:Y:S01]  /*7620*/  LDG.E.128 R28, [R4.64] ;  /* 0x00000006041c7981 */ /* 0x010722000c1e1d00 */
[--C-:B-1----:R-:W-:Y:S01]  /*7630*/  HADD2.F32 R3, -RZ, R37.reuse.H0_H0 ;  /* 0x20000025ff037230 */ /* 0x102fe20000004100 */
[----:B--2---:R-:W-:Y:S01]  /*7640*/  IMAD.MOV.U32 R11, RZ, RZ, R13 ;  /* 0x000000ffff0b7224 */ /* 0x004fe200078e000d */
[----:B---3--:R-:W-:Y:S01]  /*7650*/  HADD2.F32 R4, -RZ, R37.H1_H1 ;  /* 0x30000025ff047230 */ /* 0x008fe20000004100 */
        /* <DEDUP_REMOVED lines=28> */
[--C-:B----4-:R-:W-:Y:S01]  /*7820*/  HADD2.F32 R12, -RZ, R28.reuse.H1_H1 ;  /* 0x3000001cff0c7230 */ /* 0x110fe20000004100 */
[----:B------:R-:W-:Y:S01]  /*7830*/  FMUL.FTZ R7, R10, R7 ;  /* 0x000000070a077220 */ /* 0x000fe20000410000 */
[----:B------:R-:W-:Y:S01]  /*7840*/  HADD2.F32 R10, -RZ, R28.H0_H0 ;  /* 0x2000001cff0a7230 */ /* 0x000fe20000004100 */
[----:B------:R-:W-:Y:S01]  /*7850*/  FMUL.FTZ R8, R9, R8 ;  /* 0x0000000809087220 */ /* 0x000fe20000410000 */
[--C-:B------:R-:W-:Y:S01]  /*7860*/  HADD2.F32 R9, -RZ, R16.reuse.H0_H0 ;  /* 0x20000010ff097230 */ /* 0x100fe20000004100 */
[----:B------:R-:W-:Y:S01]  /*7870*/  FMUL.FTZ R6, R11, R6 ;  /* 0x000000060b067220 */ /* 0x000fe20000410000 */
[----:B------:R-:W-:Y:S01]  /*7880*/  HADD2.F32 R11, -RZ, R16.H1_H1 ;  /* 0x30000010ff0b7230 */ /* 0x000fe20000004100 */
[----:B------:R-:W-:Y:S01]  /*7890*/  FMUL.FTZ R2, R13, R2 ;  /* 0x000000020d027220 */ /* 0x000fe20000410000 */
[----:B------:R-:W-:Y:S01]  /*78a0*/  HADD2.F32 R14, -RZ, R35.H0_H0 ;  /* 0x20000023ff0e7230 */ /* 0x000fe20000004100 */
[----:B------:R-:W-:Y:S01]  /*78b0*/  FFMA.FTZ R0, R9, R10, R0 ;  /* 0x0000000a09007223 */ /* 0x000fe20000010000 */
        /* <DEDUP_REMOVED lines=22> */
[----:B------:R-:W-:Y:S02]  /*7a20*/  MOV R8, R0 ;  /* 0x0000000000087202 */ /* 0x000fe40000000f00 */
.L_x_4129:
[----:B------:R-:W-:Y:S05]  /*7a30*/  BSYNC B0 ;  /* 0x0000000000007941 */ /* 0x000fea0003800000 */
.L_x_4128:
[C---:B------:R-:W-:Y:S01]  /*7a40*/  LEA R40, P0, R55.reuse, R148, 0x1 ;  /* 0x0000009437287211 */ /* 0x040fe200078008ff */
[----:B------:R-:W-:Y:S01]  /*7a50*/  BSSY B0, `(.L_x_4130) ;  /* 0x0000063000007945 */ /* 0x000fe20003800000 */
[----:B------:R-:W-:Y:S02]  /*7a60*/  IADD3 R2, P1, R42, 0x80, RZ ;  /* 0x000000802a027810 */ /* 0x000fe40007f3e0ff */
[----:B------:R-:W-:Y:S02]  /*7a70*/  LEA.HI.X R41, R55, R149, R54, 0x1, P0 ;  /* 0x0000009537297211 */ /* 0x000fe400000f0c36 */
[----:B------:R-:W-:Y:S01]  /*7a80*/  ISETP.GE.AND P0, PT, R20, UR4, PT ;  /* 0x0000000414007c0c */ /* 0x000fe2000bf06270 */
[----:B------:R-:W-:Y:S02]  /*7a90*/  IMAD.X R3, RZ, RZ, R43, P1 ;  /* 0x000000ffff037224 */ /* 0x000fe400008e062b */
[----:B-----5:R1:W-:Y:S04]  /*7aa0*/  STG.E.128 [R40.64], R8 ;  /* 0x0000000828007986 */ /* 0x0203e8000c101d06 */
[----:B------:R1:W5:Y:S06]  /*7ab0*/  LDG.E.128 R4, [R42.64+0x80] ;  /* 0x000080062a047981 */ /* 0x00036c000c1e1d00 */
[----:B------:R-:W-:-:S05]  /*7ac0*/  @P0 BRA `(.L_x_4131) ;  /* 0x000005b000000947 */ /* 0x000fca0003800000 */
[----:B------:R-:W-:Y:S01]  /*7ad0*/  ULEA.HI UR5, UR4, UR4, URZ, 0x1 ;  /* 0x0000000404057291 */ /* 0x000fe2000f8f083f */
[----:B-1----:R-:W-:Y:S01]  /*7ae0*/  MOV R8, RZ ;  /* 0x000000ff00087202 */ /* 0x002fe20000000f00 */
[----:B-----5:R-:W-:Y:S01]  /*7af0*/  IMAD.MOV.U32 R35, RZ, RZ, R5 ;  /* 0x000000ffff237224 */ /* 0x020fe200078e0005 */
[----:B------:R-:W-:Y:S01]  /*7b00*/  MOV R16, R4 ;  /* 0x0000000400107202 */ /* 0x000fe20000000f00 */
[----:B------:R-:W-:Y:S01]  /*7b10*/  USHF.R.S32.HI UR5, URZ, 0x1, UR5 ;  /* 0x000000013f057899 */ /* 0x000fe20008011405 */
[----:B------:R-:W-:Y:S02]  /*7b20*/  MOV R33, R7 ;  /* 0x0000000700217202 */ /* 0x000fe40000000f00 */
[----:B------:R-:W-:Y:S03]  /*7b30*/  MOV R32, R6 ;  /* 0x0000000600207202 */ /* 0x000fe60000000f00 */
[----:B------:R-:W-:Y:S02]  /*7b40*/  ISETP.GE.AND P1, PT, R20, UR5, PT ;  /* 0x0000000514007c0c */ /* 0x000fe4000bf26270 */
[----:B------:R-:W-:Y:S11]  /*7b50*/  MOV R9, UR5 ;  /* 0x0000000500097c02 */ /* 0x000ff60008000f00 */
[----:B------:R-:W-:Y:S02]  /*7b60*/  @P1 IADD3 R9, RZ, -UR5, RZ ;  /* 0x80000005ff091c10 */ /* 0x000fe4000fffe0ff */
[----:B------:R-:W-:Y:S02]  /*7b70*/  @P1 IADD3 R8, RZ, -UR5, RZ ;  /* 0x80000005ff081c10 */ /* 0x000fe4000fffe0ff */
[----:B------:R-:W-:Y:S02]  /*7b80*/  LEA R2, P0, R9, R2, 0x1 ;  /* 0x0000000209027211 */ /* 0x000fe400078008ff */
[----:B------:R-:W-:Y:S02]  /*7b90*/  IADD3 R0, P2, R81, R8, RZ ;  /* 0x0000000851007210 */ /* 0x000fe40007f5e0ff */
[----:B------:R-:W-:Y:S02]  /*7ba0*/  LEA.HI.X.SX32 R3, R9, R3, 0x1, P0 ;  /* 0x0000000309037211 */ /* 0x000fe400000f0eff */
[----:B------:R-:W-:Y:S02]  /*7bb0*/  LEA R36, P0, R0, R120, 0x1 ;  /* 0x0000007800247211 */ /* 0x000fe400078008ff */
[----:B------:R-:W-:Y:S01]  /*7bc0*/  LEA.HI.X.SX32 R8, R8, R80, 0x1, P2 ;  /* 0x0000005008087211 */ /* 0x000fe200010f0eff */
[----:B--2---:R1:W2:Y:S03]  /*7bd0*/  LDG.E.128 R12, [R2.64] ;  /* 0x00000006020c7981 */ /* 0x0042a6000c1e1d00 */
[----:B------:R-:W-:Y:S01]  /*7be0*/  LEA.HI.X R37, R0, R121, R8, 0x1, P0 ;  /* 0x0000007900257211 */ /* 0x000fe200000f0c08 */
[----:B------:R-:W-:Y:S01]  /*7bf0*/  IMAD.MOV.U32 R0, RZ, RZ, RZ ;  /* 0x000000ffff007224 */ /* 0x000fe200078e00ff */
[----:B------:R-:W-:Y:S04]  /*7c00*/  @P1 IADD3 R0, RZ, -UR5, RZ ;  /* 0x80000005ff001c10 */ /* 0x000fe8000fffe0ff */
[----:B------:R-:W1:Y:S01]  /*7c10*/  LDG.E.128 R36, [R36.64] ;  /* 0x0000000624247981 */ /* 0x000e62000c1e1d00 */
[----:B------:R-:W-:Y:S04]  /*7c20*/  IADD3 R9, P0, R81, R0, RZ ;  /* 0x0000000051097210 */ /* 0x000fe80007f1e0ff */
[----:B------:R-:W-:Y:S02]  /*7c30*/  LEA.HI.X.SX32 R0, R0, R80, 0x1, P0 ;  /* 0x0000005000007211 */ /* 0x000fe400000f0eff */
[C---:B------:R-:W-:Y:S04]  /*7c40*/  LEA R28, P0, R9.reuse, R122, 0x1 ;  /* 0x0000007a091c7211 */ /* 0x040fe800078008ff */
[----:B------:R-:W-:Y:S06]  /*7c50*/  LEA.HI.X R29, R9, R123, R0, 0x1, P0 ;  /* 0x0000007b091d7211 */ /* 0x000fec00000f0c00 */
[----:B---3--:R-:W3:Y:S01]  /*7c60*/  LDG.E.128 R28, [R28.64] ;  /* 0x000000061c1c7981 */ /* 0x008ee2000c1e1d00 */
[--C-:B-1----:R-:W-:Y:S01]  /*7c70*/  HADD2.F32 R3, -RZ, R37.reuse.H0_H0 ;  /* 0x20000025ff037230 */ /* 0x102fe20000004100 */
[----:B--2---:R-:W-:Y:S01]  /*7c80*/  MOV R11, R13 ;  /* 0x0000000d000b7202 */ /* 0x004fe20000000f00 */
[----:B------:R-:W-:Y:S01]  /*7c90*/  HADD2.F32 R4, -RZ, R37.H1_H1 ;  /* 0x30000025ff047230 */ /* 0x000fe20000004100 */
[----:B------:R-:W-:Y:S01]  /*7ca0*/  IMAD.MOV.U32 R10, RZ, RZ, R14 ;  /* 0x000000ffff0a7224 */ /* 0x000fe200078e000e */
        /* <DEDUP_REMOVED lines=27> */
[--C-:B---3--:R-:W-:Y:S01]  /*7e60*/  HADD2.F32 R12, -RZ, R28.reuse.H1_H1 ;  /* 0x3000001cff0c7230 */ /* 0x108fe20000004100 */
        /* <DEDUP_REMOVED lines=21> */
[----:B------:R-:W-:Y:S01]  /*7fc0*/  F2FP.PACK_AB R3, R4, R3 ;  /* 0x000000030403723e */ /* 0x000fe200000000ff */
[----:B------:R-:W-:Y:S01]  /*7fd0*/  HADD2.F32 R28, -RZ, R31.H0_H0 ;  /* 0x2000001fff1c7230 */ /* 0x000fe20000004100 */
[----:B------:R-:W-:Y:S01]  /*7fe0*/  MOV R4, R0 ;  /* 0x0000000000047202 */ /* 0x000fe20000000f00 */
[----:B------:R-:W-:Y:S01]  /*7ff0*/  HADD2.F32 R12, -RZ, R33.H0_H0 ;  /* 0x20000021ff0c7230 */ /* 0x000fe20000004100 */
[----:B------:R-:W-:Y:S01]  /*8000*/  FFMA.FTZ R6, R11, R23, R6 ;  /* 0x000000170b067223 */ /* 0x000fe20000010006 */
[----:B------:R-:W-:Y:S02]  /*8010*/  HADD2.F32 R29, -RZ, R31.H1_H1 ;  /* 0x3000001fff1d7230 */ /* 0x000fe40000004100 */
[----:B------:R-:W-:Y:S01]  /*8020*/  HADD2.F32 R13, -RZ, R33.H1_H1 ;  /* 0x30000021ff0d7230 */ /* 0x000fe20000004100 */
[----:B------:R-:W-:Y:S01]  /*8030*/  FFMA.FTZ R7, R12, R28, R7 ;  /* 0x0000001c0c077223 */ /* 0x000fe20000010007 */
[----:B------:R-:W-:Y:S02]  /*8040*/  F2FP.PACK_AB R6, R6, R5 ;  /* 0x000000050606723e */ /* 0x000fe400000000ff */
[----:B------:R-:W-:Y:S01]  /*8050*/  MOV R5, R3 ;  /* 0x0000000300057202 */ /* 0x000fe20000000f00 */
[----:B------:R-:W-:Y:S05]  /*8060*/  FFMA.FTZ R8, R13, R29, R8 ;  /* 0x0000001d0d087223 */ /* 0x000fea0000010008 */
[----:B------:R-:W-:Y:S02]  /*8070*/  F2FP.PACK_AB R7, R8, R7 ;  /* 0x000000070807723e */ /* 0x000fe400000000ff */
.L_x_4131:
[----:B------:R-:W-:Y:S05]  /*8080*/  BSYNC B0 ;  /* 0x0000000000007941 */ /* 0x000fea0003800000 */
.L_x_4130:
[----:B-----5:R1:W-:Y:S01]  /*8090*/  STG.E.128 [R40.64+0x80], R4 ;  /* 0x0000800428007986 */ /* 0x0203e2000c101d06 */
[----:B------:R-:W-:Y:S01]  /*80a0*/  ISETP.GE.AND P0, PT, R19, UR4, PT ;  /* 0x0000000413007c0c */ /* 0x000fe2000bf06270 */
[----:B------:R-:W-:Y:S01]  /*80b0*/  BSSY B0, `(.L_x_4132) ;  /* 0x000005f000007945 */ /* 0x000fe20003800000 */
[----:B------:R-:W-:Y:S01]  /*80c0*/  IADD3 R2, P1, R42, 0x100, RZ ;  /* 0x000001002a027810 */ /* 0x000fe20007f3e0ff */
[----:B-1----:R1:W5:Y:S04]  /*80d0*/  LDG.E.128 R8, [R42.64+0x100] ;  /* 0x000100062a087981 */ /* 0x002368000c1e1d00 */
[----:B------:R-:W-:Y:S06]  /*80e0*/  IMAD.X R3, RZ, RZ, R43, P1 ;  /* 0x000000ffff037224 */ /* 0x000fec00008e062b */
[----:B------:R-:W-:-:S05]  /*80f0*/  @P0 BRA `(.L_x_4133) ;  /* 0x000005a000000947 */ /* 0x000fca0003800000 */
[----:B------:R-:W-:Y:S01]  /*8100*/  ULEA.HI UR5, UR4, UR4, URZ, 0x1 ;  /* 0x0000000404057291 */ /* 0x000fe2000f8f083f */
[----:B------:R-:W-:Y:S01]  /*8110*/  MOV R4, RZ ;  /* 0x000000ff00047202 */ /* 0x000fe20000000f00 */
        /* <DEDUP_REMOVED lines=15> */
[----:B------:R-:W-:Y:S02]  /*8210*/  LEA.HI.X R37, R0, R121, R4, 0x1, P0 ;  /* 0x0000007900257211 */ /* 0x000fe400000f0c04 */
[----:B------:R-:W-:Y:S02]  /*8220*/  MOV R0, RZ ;  /* 0x000000ff00007202 */ /* 0x000fe40000000f00 */
[----:B------:R-:W-:Y:S02]  /*8230*/  @P1 IADD3 R0, RZ, -UR5, RZ ;  /* 0x80000005ff001c10 */ /* 0x000fe4000fffe0ff */
[----:B------:R-:W1:Y:S02]  /*8240*/  LDG.E.128 R36, [R36.64] ;  /* 0x0000000624247981 */ /* 0x000e64000c1e1d00 */
[----:B------:R-:W-:Y:S04]  /*8250*/  IADD3 R7, P0, R77, R0, RZ ;  /* 0x000000004d077210 */ /* 0x000fe80007f1e0ff */
[----:B------:R-:W-:Y:S02]  /*8260*/  LEA.HI.X.SX32 R0, R0, R76, 0x1, P0 ;  /* 0x0000004c00007211 */ /* 0x000fe400000f0eff */
        /* <DEDUP_REMOVED lines=67> */
.L_x_4133:
[----:B------:R-:W-:Y:S05]  /*86a0*/  BSYNC B0 ;  /* 0x0000000000007941 */ /* 0x000fea0003800000 */
.L_x_4132:
[----:B-----5:R1:W-:Y:S01]  /*86b0*/  STG.E.128 [R40.64+0x100], R8 ;  /* 0x0001000828007986 */ /* 0x0203e2000c101d06 */
[----:B------:R-:W-:Y:S01]  /*86c0*/  ISETP.GE.AND P0, PT, R18, UR4, PT ;  /* 0x0000000412007c0c */ /* 0x000fe2000bf06270 */
[----:B------:R-:W-:Y:S01]  /*86d0*/  BSSY B0, `(.L_x_4134) ;  /* 0x0000060000007945 */ /* 0x000fe20003800000 */
[----:B------:R-:W-:Y:S01]  /*86e0*/  IADD3 R2, P1, R42, 0x180, RZ ;  /* 0x000001802a027810 */ /* 0x000fe20007f3e0ff */
[----:B------:R1:W5:Y:S04]  /*86f0*/  LDG.E.128 R4, [R42.64+0x180] ;  /* 0x000180062a047981 */ /* 0x000368000c1e1d00 */
[----:B------:R-:W-:Y:S06]  /*8700*/  IMAD.X R3, RZ, RZ, R43, P1 ;  /* 0x000000ffff037224 */ /* 0x000fec00008e062b */
        /* <DEDUP_REMOVED lines=92> */
.L_x_4135:
[----:B------:R-:W-:Y:S05]  /*8cd0*/  BSYNC B0 ;  /* 0x0000000000007941 */ /* 0x000fea0003800000 */
.L_x_4134:
[----:B-----5:R1:W-:Y:S02]  /*8ce0*/  STG.E.128 [R40.64+0x180], R4 ;  /* 0x0001800428007986 */ /* 0x0203e4000c101d06 */
.L_x_4127:
[----:B------:R-:W-:Y:S05]  /*8cf0*/  BSYNC B1 ;  /* 0x0000000000017941 */ /* 0x000fea0003800000 */
.L_x_4126:
[C---:B------:R-:W-:Y:S01]  /*8d00*/  ISETP.GE.AND P0, PT, R60.reuse, R151, PT ;  /* 0x000000973c00720c */ /* 0x040fe20003f06270 */
[----:B------:R-:W-:Y:S03]  /*8d10*/  BSSY B1, `(.L_x_4136) ;  /* 0x0000190000017945 */ /* 0x000fe60003800000 */
[----:B------:R-:W-:Y:S11]  /*8d20*/  ISETP.GE.AND P0, PT, R60, R150, !P0 ;  /* 0x000000963c00720c */ /* 0x000ff60004706270 */
[----:B------:R-:W-:Y:S02]  /*8d30*/  @!UPT UIADD3 URZ, URZ, URZ, URZ ;  /* 0x0000003f3f3ff290 */ /* 0x000fe4000fffe03f */
[----:B------:R-:W-:-:S05]  /*8d40*/  @!P0 BRA `(.L_x_4137) ;  /* 0x000018c000008947 */ /* 0x000fca0003800000 */
[C---:B------:R-:W-:Y:S01]  /*8d50*/  LEA R2, P0, R96.reuse, R118, 0x1 ;  /* 0x0000007660027211 */ /* 0x040fe200078008ff */
[----:B------:R-:W-:Y:S03]  /*8d60*/  BSSY B0, `(.L_x_4138) ;  /* 0x000005f000007945 */ /* 0x000fe60003800000 */
[----:B------:R-:W-:Y:S02]  /*8d70*/  LEA.HI.X R3, R96, R119, R91, 0x1, P0 ;  /* 0x0000007760037211 */ /* 0x000fe400000f0c5b */
[----:B------:R-:W-:Y:S03]  /*8d80*/  ISETP.GE.AND P0, PT, R24, UR4, PT ;  /* 0x0000000418007c0c */ /* 0x000fe6000bf06270 */
[----:B-1--4-:R1:W5:Y:S10]  /*8d90*/  LDG.E.128 R8, [R2.64] ;  /* 0x0000000602087981 */ /* 0x012374000c1e1d00 */
        /* <DEDUP_REMOVED lines=12> */
[----:B-1----:R-:W-:Y:S02]  /*8e60*/  LEA R2, P0, R5, R2, 0x1 ;  /* 0x0000000205027211 */ /* 0x002fe400078008ff */
[----:B------:R-:W-:Y:S02]  /*8e70*/  IADD3 R0, P2, R83, R4, RZ ;  /* 0x0000000453007210 */ /* 0x000fe40007f5e0ff */
[----:B------:R-:W-:Y:S02]  /*8e80*/  LEA.HI.X.SX32 R3, R5, R3, 0x1, P0 ;  /* 0x0000000305037211 */ /* 0x000fe400000f0eff */
[----:B------:R-:W-:Y:S02]  /*8e90*/  LEA R36, P0, R0, R120, 0x1 ;  /* 0x0000007800247211 */ /* 0x000fe400078008ff */
[----:B------:R-:W-:Y:S01]  /*8ea0*/  LEA.HI.X.SX32 R4, R4, R82, 0x1, P2 ;  /* 0x0000005204047211 */ /* 0x000fe200010f0eff */
[----:B------:R1:W4:Y:S03]  /*8eb0*/  LDG.E.128 R12, [R2.64] ;  /* 0x00000006020c7981 */ /* 0x000326000c1e1d00 */
        /* <DEDUP_REMOVED lines=8> */
[----:B---3--:R2:W3:Y:S01]  /*8f40*/  LDG.E.128 R28, [R4.64] ;  /* 0x00000006041c7981 */ /* 0x0084e2000c1e1d00 */
[--C-:B-1----:R-:W-:Y:S01]  /*8f50*/  HADD2.F32 R3, -RZ, R37.reuse.H0_H0 ;  /* 0x20000025ff037230 */ /* 0x102fe20000004100 */
[----:B----4-:R-:W-:Y:S01]  /*8f60*/  IMAD.MOV.U32 R11, RZ, RZ, R13 ;  /* 0x000000ffff0b7224 */ /* 0x010fe200078e000d */
[----:B--2---:R-:W-:Y:S01]  /*8f70*/  HADD2.F32 R4, -RZ, R37.H1_H1 ;  /* 0x30000025ff047230 */ /* 0x004fe20000004100 */
        /* <DEDUP_REMOVED lines=61> */
.L_x_4139:
[----:B------:R-:W-:Y:S05]  /*9350*/  BSYNC B0 ;  /* 0x0000000000007941 */ /* 0x000fea0003800000 */
.L_x_4138:
[C---:B------:R-:W-:Y:S01]  /*9360*/  LEA R40, P1, R146.reuse, R148, 0x1 ;  /* 0x0000009492287211 */ /* 0x040fe200078208ff */
[----:B------:R-:W-:Y:S01]  /*9370*/  BSSY B0, `(.L_x_4140) ;  /* 0x0000063000007945 */ /* 0x000fe20003800000 */
[C---:B-1----:R-:W-:Y:S02]  /*9380*/  LEA R2, P0, R97.reuse, R118, 0x1 ;  /* 0x0000007661027211 */ /* 0x042fe400078008ff */
[----:B------:R-:W-:Y:S02]  /*9390*/  LEA.HI.X R41, R146, R149, R95, 0x1, P1 ;  /* 0x0000009592297211 */ /* 0x000fe400008f0c5f */
[----:B------:R-:W-:Y:S02]  /*93a0*/  LEA.HI.X R3, R97, R119, R98, 0x1, P0 ;  /* 0x0000007761037211 */ /* 0x000fe400000f0c62 */
[----:B------:R-:W-:Y:S01]  /*93b0*/  ISETP.GE.AND P0, PT, R20, UR4, PT ;  /* 0x0000000414007c0c */ /* 0x000fe2000bf06270 */
[----:B-----5:R1:W-:Y:S04]  /*93c0*/  STG.E.128 [R40.64], R8 ;  /* 0x0000000828007986 */ /* 0x0203e8000c101d06 */
[----:B------:R1:W5:Y:S08]  /*93d0*/  LDG.E.128 R4, [R2.64] ;  /* 0x0000000602047981 */ /* 0x000370000c1e1d00 */
        /* <DEDUP_REMOVED lines=17> */
[----:B------:R1:W4:Y:S03]  /*94f0*/  LDG.E.128 R12, [R2.64] ;  /* 0x00000006020c7981 */ /* 0x000326000c1e1d00 */
        /* <DEDUP_REMOVED lines=8> */
[----:B--2---:R-:W2:Y:S01]  /*9580*/  LDG.E.128 R28, [R28.64] ;  /* 0x000000061c1c7981 */ /* 0x004ea2000c1e1d00 */
[--C-:B-1----:R-:W-:Y:S01]  /*9590*/  HADD2.F32 R3, -RZ, R37.reuse.H0_H0 ;  /* 0x20000025ff037230 */ /* 0x102fe20000004100 */
[----:B----4-:R-:W-:Y:S01]  /*95a0*/  MOV R11, R13 ;  /* 0x0000000d000b7202 */ /* 0x010fe20000000f00 */
        /* <DEDUP_REMOVED lines=29> */
[--C-:B--2---:R-:W-:Y:S01]  /*9780*/  HADD2.F32 R12, -RZ, R28.reuse.H1_H1 ;  /* 0x3000001cff0c7230 */ /* 0x104fe20000004100 */
        /* <DEDUP_REMOVED lines=33> */
.L_x_4141:
[----:B------:R-:W-:Y:S05]  /*99a0*/  BSYNC B0 ;  /* 0x0000000000007941 */ /* 0x000fea0003800000 */
.L_x_4140:
[----:B-----5:R4:W-:Y:S01]  /*99b0*/  STG.E.128 [R40.64+0x80], R4 ;  /* 0x0000800428007986 */ /* 0x0209e2000c101d06 */
[C---:B-1----:R-:W-:Y:S01]  /*99c0*/  LEA R2, P0, R99.reuse, R118, 0x1 ;  /* 0x0000007663027211 */ /* 0x042fe200078008ff */
[----:B------:R-:W-:Y:S03]  /*99d0*/  BSSY B0, `(.L_x_4142) ;  /* 0x000005f000007945 */ /* 0x000fe60003800000 */
[----:B------:R-:W-:Y:S02]  /*99e0*/  LEA.HI.X R3, R99, R119, R100, 0x1, P0 ;  /* 0x0000007763037211 */ /* 0x000fe400000f0c64 */
[----:B------:R-:W-:Y:S03]  /*99f0*/  ISETP.GE.AND P0, PT, R19, UR4, PT ;  /* 0x0000000413007c0c */ /* 0x000fe6000bf06270 */
[----:B------:R4:W5:Y:S10]  /*9a00*/  LDG.E.128 R8, [R2.64] ;  /* 0x0000000602087981 */ /* 0x000974000c1e1d00 */
[----:B------:R-:W-:-:S05]  /*9a10*/  @P0 BRA `(.L_x_4143) ;  /* 0x000005a000000947 */ /* 0x000fca0003800000 */
[----:B------:R-:W-:Y:S01]  /*9a20*/  ULEA.HI UR5, UR4, UR4, URZ, 0x1 ;  /* 0x0000000404057291 */ /* 0x000fe2000f8f083f */
[----:B----4-:R-:W-:Y:S01]  /*9a30*/  MOV R4, RZ ;  /* 0x000000ff00047202 */ /* 0x010fe20000000f00 */
        /* <DEDUP_REMOVED lines=88> */
.L_x_4143:
[----:B------:R-:W-:Y:S05]  /*9fc0*/  BSYNC B0 ;  /* 0x0000000000007941 */ /* 0x000fea0003800000 */
.L_x_4142:
[----:B-----5:R1:W-:Y:S01]  /*9fd0*/  STG.E.128 [R40.64+0x100], R8 ;  /* 0x0001000828007986 */ /* 0x0203e2000c101d06 */
[C---:B----4-:R-:W-:Y:S01]  /*9fe0*/  LEA R2, P0, R101.reuse, R118, 0x1 ;  /* 0x0000007665027211 */ /* 0x050fe200078008ff */
[----:B------:R-:W-:Y:S03]  /*9ff0*/  BSSY B0, `(.L_x_4144) ;  /* 0x0000060000007945 */ /* 0x000fe60003800000 */
[----:B------:R-:W-:Y:S02]  /*a000*/  LEA.HI.X R3, R101, R119, R102, 0x1, P0 ;  /* 0x0000007765037211 */ /* 0x000fe400000f0c66 */
[----:B------:R-:W-:Y:S03]  /*a010*/  ISETP.GE.AND P0, PT, R18, UR4, PT ;  /* 0x0000000412007c0c */ /* 0x000fe6000bf06270 */
[----:B------:R1:W5:Y:S10]  /*a020*/  LDG.E.128 R4, [R2.64] ;  /* 0x0000000602047981 */ /* 0x000374000c1e1d00 */
        /* <DEDUP_REMOVED lines=92> */
.L_x_4145:
[----:B------:R-:W-:Y:S05]  /*a5f0*/  BSYNC B0 ;  /* 0x0000000000007941 */ /* 0x000fea0003800000 */
.L_x_4144:
[----:B-----5:R4:W-:Y:S02]  /*a600*/  STG.E.128 [R40.64+0x180], R4 ;  /* 0x0001800428007986 */ /* 0x0209e4000c101d06 */
.L_x_4137:
[----:B------:R-:W-:Y:S05]  /*a610*/  BSYNC B1 ;  /* 0x0000000000017941 */ /* 0x000fea0003800000 */
.L_x_4136:
[C---:B------:R-:W-:Y:S01]  /*a620*/  ISETP.GE.AND P0, PT, R59.reuse, R151, PT ;  /* 0x000000973b00720c */ /* 0x040fe20003f06270 */
[----:B------:R-:W-:Y:S03]  /*a630*/  BSSY B1, `(.L_x_4146) ;  /* 0x0000193000017945 */ /* 0x000fe60003800000 */
[----:B------:R-:W-:Y:S11]  /*a640*/  ISETP.GE.AND P0, PT, R59, R150, !P0 ;  /* 0x000000963b00720c */ /* 0x000ff60004706270 */
[----:B------:R-:W-:Y:S02]  /*a650*/  @!UPT UIADD3 URZ, URZ, URZ, URZ ;  /* 0x0000003f3f3ff290 */ /* 0x000fe4000fffe03f */
[----:B------:R-:W-:-:S05]  /*a660*/  @!P0 BRA `(.L_x_4147) ;  /* 0x000018f000008947 */ /* 0x000fca0003800000 */
[----:B-1--4-:R-:W-:Y:S01]  /*a670*/  MOV R41, 0x60 ;  /* 0x0000006000297802 */ /* 0x012fe20000000f00 */
[----:B------:R-:W-:Y:S01]  /*a680*/  BSSY B0, `(.L_x_4148) ;  /* 0x0000061000007945 */ /* 0x000fe20003800000 */
[----:B------:R-:W-:Y:S03]  /*a690*/  ISETP.GE.AND P0, PT, R24, UR4, PT ;  /* 0x0000000418007c0c */ /* 0x000fe6000bf06270 */
[C---:B------:R-:W-:Y:S04]  /*a6a0*/  IMAD.WIDE.U32 R2, R41.reuse, c[0x0][0x288], R118 ;  /* 0x0000a20029027a25 */ /* 0x040fe800078e0076 */
[----:B------:R-:W-:Y:S05]  /*a6b0*/  IMAD R0, R41, c[0x0][0x28c], RZ ;  /* 0x0000a30029007a24 */ /* 0x000fea00078e02ff */
[----:B------:R-:W-:Y:S05]  /*a6c0*/  IADD3 R3, R3, R0, RZ ;  /* 0x0000000003037210 */ /* 0x000fea0007ffe0ff */
[----:B------:R1:W5:Y:S01]  /*a6d0*/  LDG.E.128 R8, [R2.64] ;  /* 0x0000000602087981 */ /* 0x000362000c1e1d00 */
        /* <DEDUP_REMOVED lines=91> */
.L_x_4149:
[----:B------:R-:W-:Y:S05]  /*ac90*/  BSYNC B0 ;  /* 0x0000000000007941 */ /* 0x000fea0003800000 */
.L_x_4148:
[C---:B-1----:R-:W-:Y:S01]  /*aca0*/  IMAD R3, R41.reuse, c[0x0][0x19c], RZ ;  /* 0x0000670029037a24 */ /* 0x042fe200078e02ff */
[C---:B------:R-:W-:Y:S01]  /*acb0*/  LEA R12, P0, R104.reuse, R118, 0x1 ;  /* 0x00000076680c7211 */ /* 0x040fe200078008ff */
[----:B------:R-:W-:Y:S01]  /*acc0*/  IMAD.WIDE.U32 R40, R41, c[0x0][0x198], R148 ;  /* 0x0000660029287a25 */ /* 0x000fe200078e0094 */
[----:B------:R-:W-:Y:S02]  /*acd0*/  BSSY B0, `(.L_x_4150) ;  /* 0x0000062000007945 */ /* 0x000fe40003800000 */
[----:B------:R-:W-:Y:S02]  /*ace0*/  LEA.HI.X R13, R104, R119, R103, 0x1, P0 ;  /* 0x00000077680d7211 */ /* 0x000fe400000f0c67 */
[----:B------:R-:W-:Y:S02]  /*acf0*/  IADD3 R41, R41, R3, RZ ;  /* 0x0000000329297210 */ /* 0x000fe40007ffe0ff */
[----:B------:R-:W-:Y:S03]  /*ad00*/  ISETP.GE.AND P0, PT, R20, UR4, PT ;  /* 0x0000000414007c0c */ /* 0x000fe6000bf06270 */
[----:B-----5:R1:W-:Y:S04]  /*ad10*/  STG.E.128 [R40.64], R8 ;  /* 0x0000000828007986 */ /* 0x0203e8000c101d06 */
[----:B------:R1:W5:Y:S06]  /*ad20*/  LDG.E.128 R4, [R12.64] ;  /* 0x000000060c047981 */ /* 0x00036c000c1e1d00 */
        /* <DEDUP_REMOVED lines=92> */
.L_x_4151:
[----:B------:R-:W-:Y:S05]  /*b2f0*/  BSYNC B0 ;  /* 0x0000000000007941 */ /* 0x000fea0003800000 */
.L_x_4150:
[----:B-----5:R4:W-:Y:S01]  /*b300*/  STG.E.128 [R40.64+0x80], R4 ;  /* 0x0000800428007986 */ /* 0x0209e2000c101d06 */
[C---:B------:R-:W-:Y:S01]  /*b310*/  LEA R2, P0, R106.reuse, R118, 0x1 ;  /* 0x000000766a027211 */ /* 0x040fe200078008ff */
[----:B------:R-:W-:Y:S03]  /*b320*/  BSSY B0, `(.L_x_4152) ;  /* 0x000005f000007945 */ /* 0x000fe60003800000 */
[----:B------:R-:W-:Y:S02]  /*b330*/  LEA.HI.X R3, R106, R119, R105, 0x1, P0 ;  /* 0x000000776a037211 */ /* 0x000fe400000f0c69 */
[----:B------:R-:W-:Y:S03]  /*b340*/  ISETP.GE.AND P0, PT, R19, UR4, PT ;  /* 0x0000000413007c0c */ /* 0x000fe6000bf06270 */
[----:B-1----:R4:W5:Y:S10]  /*b350*/  LDG.E.128 R8, [R2.64] ;  /* 0x0000000602087981 */ /* 0x002974000c1e1d00 */
        /* <DEDUP_REMOVED lines=91> */
.L_x_4153:
[----:B------:R-:W-:Y:S05]  /*b910*/  BSYNC B0 ;  /* 0x0000000000007941 */ /* 0x000fea0003800000 */
.L_x_4152:
        /* <DEDUP_REMOVED lines=98> */
.L_x_4155:
[----:B------:R-:W-:Y:S05]  /*bf40*/  BSYNC B0 ;  /* 0x0000000000007941 */ /* 0x000fea0003800000 */
.L_x_4154:
[----:B-----5:R4:W-:Y:S02]  /*bf50*/  STG.E.128 [R40.64+0x180], R4 ;  /* 0x0001800428007986 */ /* 0x0209e4000c101d06 */
.L_x_4147:
[----:B------:R-:W-:Y:S05]  /*bf60*/  BSYNC B1 ;  /* 0x0000000000017941 */ /* 0x000fea0003800000 */
.L_x_4146:
[----:B-1----:R-:W-:Y:S01]  /*bf70*/  IMAD.MOV.U32 R3, RZ, RZ, c[0x0][0x230] ;  /* 0x00008c00ff037624 */ /* 0x002fe200078e00ff */
[----:B------:R-:W-:Y:S03]  /*bf80*/  ULDC UR4, c[0x0][0x230] ;  /* 0x00008c0000047ab9 */ /* 0x000fe60000000800 */
[----:B------:R-:W-:Y:S05]  /*bf90*/  IMAD.U32 R3, R3, -0x20, RZ ;  /* 0xffffffe003037824 */ /* 0x000fea00078e00ff */
[C---:B------:R-:W-:Y:S02]  /*bfa0*/  LEA R122, P1, R3.reuse, R122, 0x1 ;  /* 0x0000007a037a7211 */ /* 0x040fe400078208ff */
[C---:B------:R-:W-:Y:S02]  /*bfb0*/  LEA R120, P0, R3.reuse, R120, 0x1 ;  /* 0x0000007803787211 */ /* 0x040fe400078008ff */
[C---:B------:R-:W-:Y:S02]  /*bfc0*/  LEA.HI.X.SX32 R123, R3.reuse, R123, 0x1, P1 ;  /* 0x0000007b037b7211 */ /* 0x040fe400008f0eff */
[----:B------:R-:W-:Y:S01]  /*bfd0*/  LEA.HI.X.SX32 R121, R3, R121, 0x1, P0 ;  /* 0x0000007903797211 */ /* 0x000fe200000f0eff */
[----:B------:R-:W-:-:S05]  /*bfe0*/  BRA `(.L_x_4115) ;  /* 0x0000035000007947 */ /* 0x000fca0003800000 */
.L_x_4105:
[----:B------:R-:W2:Y:S01]  /*bff0*/  @P4 LDG.E.128 R32, [R118.64] ;  /* 0x0000000676204981 */ /* 0x000ea2000c1e1d00 */
[C---:B------:R-:W-:Y:S01]  /*c000*/  @P2 LEA R40, P0, R94.reuse, R118, 0x1 ;  /* 0x000000765e282211 */ /* 0x040fe200078008ff */
[----:B------:R-:W-:Y:S03]  /*c010*/  UMOV UR4, URZ ;  /* 0x0000003f00047c82 */ /* 0x000fe60008000000 */
[----:B------:R-:W-:Y:S02]  /*c020*/  @P2 LEA.HI.X R41, R94, R119, R89, 0x1, P0 ;  /* 0x000000775e292211 */ /* 0x000fe400000f0c59 */
[C---:B------:R-:W-:Y:S04]  /*c030*/  @P2 LEA R2, P0, R55.reuse, R148, 0x1 ;  /* 0x0000009437022211 */ /* 0x040fe800078008ff */
[----:B------:R-:W-:Y:S02]  /*c040*/  @P2 LEA.HI.X R3, R55, R149, R54, 0x1, P0 ;  /* 0x0000009537032211 */ /* 0x000fe400000f0c36 */
[C---:B------:R-:W-:Y:S04]  /*c050*/  ISETP.GE.AND P0, PT, R60.reuse, R151, PT ;  /* 0x000000973c00720c */ /* 0x040fe80003f06270 */
[----:B------:R-:W-:Y:S11]  /*c060*/  ISETP.GE.AND P0, PT, R60, R150, !P0 ;  /* 0x000000963c00720c */ /* 0x000ff60004706270 */
[----:B------:R-:W-:Y:S02]  /*c070*/  @!UPT UIADD3 URZ, URZ, URZ, URZ ;  /* 0x0000003f3f3ff290 */ /* 0x000fe4000fffe03f */
[C---:B------:R-:W-:Y:S04]  /*c080*/  @P0 LEA R38, P1, R96.reuse, R118, 0x1 ;  /* 0x0000007660260211 */ /* 0x040fe800078208ff */
[----:B------:R-:W-:Y:S02]  /*c090*/  @P0 LEA.HI.X R39, R96, R119, R91, 0x1, P1 ;  /* 0x0000007760270211 */ /* 0x000fe400008f0c5b */
[C---:B----4-:R-:W-:Y:S04]  /*c0a0*/  @P0 LEA R36, P1, R146.reuse, R148, 0x1 ;  /* 0x0000009492240211 */ /* 0x050fe800078208ff */
[----:B------:R-:W-:Y:S02]  /*c0b0*/  @P0 LEA.HI.X R37, R146, R149, R95, 0x1, P1 ;  /* 0x0000009592250211 */ /* 0x000fe400008f0c5f */
[C---:B------:R-:W-:Y:S04]  /*c0c0*/  ISETP.GE.AND P1, PT, R59.reuse, R151, PT ;  /* 0x000000973b00720c */ /* 0x040fe80003f26270 */
[----:B------:R-:W-:Y:S01]  /*c0d0*/  ISETP.GE.AND P1, PT, R59, R150, !P1 ;  /* 0x000000963b00720c */ /* 0x000fe20004f26270 */
[----:B--2---:R-:W-:Y:S04]  /*c0e0*/  @P4 STG.E.128 [R148.64], R32 ;  /* 0x0000002094004986 */ /* 0x004fe8000c101d06 */
[----:B------:R-:W2:Y:S04]  /*c0f0*/  @P4 LDG.E.128 R8, [R118.64+0x80] ;  /* 0x0000800676084981 */ /* 0x000ea8000c1e1d00 */
[----:B--2---:R1:W-:Y:S04]  /*c100*/  @P4 STG.E.128 [R148.64+0x80], R8 ;  /* 0x0000800894004986 */ /* 0x0043e8000c101d06 */
[----:B------:R-:W2:Y:S04]  /*c110*/  @P4 LDG.E.128 R4, [R118.64+0x100] ;  /* 0x0001000676044981 */ /* 0x000ea8000c1e1d00 */
[----:B--2---:R2:W-:Y:S04]  /*c120*/  @P4 STG.E.128 [R148.64+0x100], R4 ;  /* 0x0001000494004986 */ /* 0x0045e8000c101d06 */
[----:B------:R-:W3:Y:S04]  /*c130*/  @P4 LDG.E.128 R28, [R118.64+0x180] ;  /* 0x00018006761c4981 */ /* 0x000ee8000c1e1d00 */
[----:B---3--:R3:W-:Y:S04]  /*c140*/  @P4 STG.E.128 [R148.64+0x180], R28 ;  /* 0x0001801c94004986 */ /* 0x0087e8000c101d06 */
[----:B------:R-:W4:Y:S04]  /*c150*/  @P2 LDG.E.128 R12, [R40.64] ;  /* 0x00000006280c2981 */ /* 0x000f28000c1e1d00 */
[----:B----4-:R-:W-:Y:S04]  /*c160*/  @P2 STG.E.128 [R2.64], R12 ;  /* 0x0000000c02002986 */ /* 0x010fe8000c101d06 */
[----:B-1----:R-:W4:Y:S04]  /*c170*/  @P2 LDG.E.128 R8, [R40.64+0x80] ;  /* 0x0000800628082981 */ /* 0x002f28000c1e1d00 */
[----:B----4-:R-:W-:Y:S04]  /*c180*/  @P2 STG.E.128 [R2.64+0x80], R8 ;  /* 0x0000800802002986 */ /* 0x010fe8000c101d06 */
[----:B--2---:R-:W2:Y:S04]  /*c190*/  @P2 LDG.E.128 R4, [R40.64+0x100] ;  /* 0x0001000628042981 */ /* 0x004ea8000c1e1d00 */
[----:B--2---:R-:W-:Y:S04]  /*c1a0*/  @P2 STG.E.128 [R2.64+0x100], R4 ;  /* 0x0001000402002986 */ /* 0x004fe8000c101d06 */
[----:B------:R-:W2:Y:S04]  /*c1b0*/  @P2 LDG.E.128 R32, [R40.64+0x180] ;  /* 0x0001800628202981 */ /* 0x000ea8000c1e1d00 */
[----:B--2---:R1:W-:Y:S04]  /*c1c0*/  @P2 STG.E.128 [R2.64+0x180], R32 ;  /* 0x0001802002002986 */ /* 0x0043e8000c101d06 */
[----:B---3--:R-:W2:Y:S01]  /*c1d0*/  @P0 LDG.E.128 R28, [R38.64] ;  /* 0x00000006261c0981 */ /* 0x008ea2000c1e1d00 */
[----:B-1----:R-:W-:Y:S04]  /*c1e0*/  @P1 IMAD.MOV.U32 R3, RZ, RZ, 0x60 ;  /* 0x00000060ff031424 */ /* 0x002fe800078e00ff */
[C---:B------:R-:W-:Y:S04]  /*c1f0*/  @P1 IMAD.WIDE.U32 R32, R3.reuse, c[0x0][0x288], R118 ;  /* 0x0000a20003201a25 */ /* 0x040fe800078e0076 */
[----:B------:R-:W-:Y:S04]  /*c200*/  @P1 IMAD R0, R3, c[0x0][0x28c], RZ ;  /* 0x0000a30003001a24 */ /* 0x000fe800078e02ff */
[----:B------:R-:W-:Y:S02]  /*c210*/  @P1 IMAD.IADD R33, R33, 0x1, R0 ;  /* 0x0000000121211824 */ /* 0x000fe400078e0200 */
[C---:B------:R-:W-:Y:S02]  /*c220*/  @P1 IMAD R0, R3.reuse, c[0x0][0x19c], RZ ;  /* 0x0000670003001a24 */ /* 0x040fe400078e02ff */
[----:B------:R-:W-:Y:S04]  /*c230*/  @P1 IMAD.WIDE.U32 R2, R3, c[0x0][0x198], R148 ;  /* 0x0000660003021a25 */ /* 0x000fe800078e0094 */
[----:B------:R-:W-:Y:S01]  /*c240*/  @P1 IMAD.IADD R3, R3, 0x1, R0 ;  /* 0x0000000103031824 */ /* 0x000fe200078e0200 */
[----:B--2---:R1:W-:Y:S04]  /*c250*/  @P0 STG.E.128 [R36.64], R28 ;  /* 0x0000001c24000986 */ /* 0x0043e8000c101d06 */
[----:B------:R-:W2:Y:S04]  /*c260*/  @P0 LDG.E.128 R12, [R38.64+0x80] ;  /* 0x00008006260c0981 */ /* 0x000ea8000c1e1d00 */
[----:B--2---:R2:W-:Y:S04]  /*c270*/  @P0 STG.E.128 [R36.64+0x80], R12 ;  /* 0x0000800c24000986 */ /* 0x0045e8000c101d06 */
[----:B------:R-:W3:Y:S04]  /*c280*/  @P0 LDG.E.128 R8, [R38.64+0x100] ;  /* 0x0001000626080981 */ /* 0x000ee8000c1e1d00 */
[----:B---3--:R3:W-:Y:S04]  /*c290*/  @P0 STG.E.128 [R36.64+0x100], R8 ;  /* 0x0001000824000986 */ /* 0x0087e8000c101d06 */
[----:B------:R-:W4:Y:S04]  /*c2a0*/  @P0 LDG.E.128 R4, [R38.64+0x180] ;  /* 0x0001800626040981 */ /* 0x000f28000c1e1d00 */
[----:B----4-:R4:W-:Y:S04]  /*c2b0*/  @P0 STG.E.128 [R36.64+0x180], R4 ;  /* 0x0001800424000986 */ /* 0x0109e8000c101d06 */
[----:B-1----:R-:W5:Y:S04]  /*c2c0*/  @P1 LDG.E.128 R28, [R32.64] ;  /* 0x00000006201c1981 */ /* 0x002f68000c1e1d00 */
[----:B-----5:R1:W-:Y:S04]  /*c2d0*/  @P1 STG.E.128 [R2.64], R28 ;  /* 0x0000001c02001986 */ /* 0x0203e8000c101d06 */
[----:B--2---:R-:W2:Y:S04]  /*c2e0*/  @P1 LDG.E.128 R12, [R32.64+0x80] ;  /* 0x00008006200c1981 */ /* 0x004ea8000c1e1d00 */
[----:B--2---:R1:W-:Y:S04]  /*c2f0*/  @P1 STG.E.128 [R2.64+0x80], R12 ;  /* 0x0000800c02001986 */ /* 0x0043e8000c101d06 */
[----:B---3--:R-:W2:Y:S04]  /*c300*/  @P1 LDG.E.128 R8, [R32.64+0x100] ;  /* 0x0001000620081981 */ /* 0x008ea8000c1e1d00 */
[----:B--2---:R1:W-:Y:S04]  /*c310*/  @P1 STG.E.128 [R2.64+0x100], R8 ;  /* 0x0001000802001986 */ /* 0x0043e8000c101d06 */
[----:B----4-:R-:W2:Y:S04]  /*c320*/  @P1 LDG.E.128 R4, [R32.64+0x180] ;  /* 0x0001800620041981 */ /* 0x010ea8000c1e1d00 */
[----:B--2---:R1:W-:Y:S02]  /*c330*/  @P1 STG.E.128 [R2.64+0x180], R4 ;  /* 0x0001800402001986 */ /* 0x0043e4000c101d06 */
.L_x_4115:
[----:B------:R-:W-:Y:S04]  /*c340*/  IMAD.MOV.U32 R0, RZ, RZ, c[0x0][0x288] ;  /* 0x0000a200ff007624 */ /* 0x000fe800078e00ff */
[----:B-1----:R-:W-:Y:S05]  /*c350*/  IMAD.U32 R3, R0, -0x40, RZ ;  /* 0xffffffc000037824 */ /* 0x002fea00078e00ff */
[C---:B--234-:R-:W-:Y:S04]  /*c360*/  LEA R118, P0, R3.reuse, R118, 0x1 ;  /* 0x0000007603767211 */ /* 0x05cfe800078008ff */
[----:B------:R-:W-:Y:S01]  /*c370*/  LEA.HI.X.SX32 R119, R3, R119, 0x1, P0 ;  /* 0x0000007703777211 */ /* 0x000fe200000f0eff */
[----:B------:R-:W-:-:S05]  /*c380*/  @!P3 BRA `(.L_x_4156) ;  /* 0x000004b00000b947 */ /* 0x000fca0003800000 */
[----:B------:R-:W-:Y:S04]  /*c390*/  IADD3 R3, R17, -0x1, RZ ;  /* 0xffffffff11037810 */ /* 0x000fe80007ffe0ff */
[----:B------:R-:W-:Y:S11]  /*c3a0*/  ISETP.GT.AND P0, PT, R3, R88, PT ;  /* 0x000000580300720c */ /* 0x000ff60003f04270 */
[----:B------:R-:W-:Y:S02]  /*c3b0*/  @!UPT UIADD3 URZ, URZ, URZ, URZ ;  /* 0x0000003f3f3ff290 */ /* 0x000fe4000fffe03f */
[----:B------:R-:W-:-:S05]  /*c3c0*/  @!P0 BRA `(.L_x_4157) ;  /* 0x0000050000008947 */ /* 0x000fca0003800000 */
[----:B------:R-:W-:Y:S01]  /*c3d0*/  IMAD.MOV.U32 R8, RZ, RZ, RZ ;  /* 0x000000ffff087224 */ /* 0x000fe200078e00ff */
[----:B------:R-:W-:Y:S02]  /*c3e0*/  IABS R3, c[0x0][0x2d0] ;  /* 0x0000b40000037a13 */ /* 0x000fe40000000000 */
[----:B------:R-:W-:Y:S02]  /*c3f0*/  IABS R7, R21 ;  /* 0x0000001500077213 */ /* 0x000fe40000000000 */
[----:B------:R-:W1:Y:S10]  /*c400*/  I2F.RP R6, R3 ;  /* 0x0000000300067306 */ /* 0x000e740000209400 */
[----:B-1----:R-:W1:Y:S02]  /*c410*/  MUFU.RCP R0, R6 ;  /* 0x0000000600007308 */ /* 0x002e640000001000 */
[----:B-1----:R-:W-:Y:S02]  /*c420*/  IADD3 R2, R0, 0xffffffe, RZ ;  /* 0x0ffffffe00027810 */ /* 0x002fe40007ffe0ff */
[----:B------:R-:W-:Y:S06]  /*c430*/  IADD3 R0, R22, -0x80, RZ ;  /* 0xffffff8016007810 */ /* 0x000fec0007ffe0ff */
[----:B------:R-:W1:Y:S01]  /*c440*/  F2I.FTZ.U32.TRUNC.NTZ R9, R2 ;  /* 0x0000000200097305 */ /* 0x000e62000021f000 */
[----:B------:R-:W-:Y:S01]  /*c450*/  IABS R5, R0 ;  /* 0x0000000000057213 */ /* 0x000fe20000000000 */
[--C-:B-1----:R-:W-:Y:S04]  /*c460*/  IMAD.MOV R4, RZ, RZ, -R9.reuse ;  /* 0x000000ffff047224 */ /* 0x102fe800078e0a09 */
        /* <DEDUP_REMOVED lines=10> */
[----:B------:R-:W-:Y:S01]  /*c510*/  @!P0 IADD3 R2, R2, 0x1, RZ ;  /* 0x0000000102028810 */ /* 0x000fe20007ffe0ff */
[----:B------:R-:W-:Y:S01]  /*c520*/  @!P0 IMAD.IADD R5, R5, 0x1, -R3 ;  /* 0x0000000105058824 */ /* 0x000fe200078e0a03 */
[-C--:B------:R-:W-:Y:S02]  /*c530*/  @!P4 IADD3 R7, R7, -R3.reuse, RZ ;  /* 0x800000030707c210 */ /* 0x080fe40007ffe0ff */
[----:B------:R-:W-:Y:S02]  /*c540*/  @!P4 IADD3 R4, R4, 0x1, RZ ;  /* 0x000000010404c810 */ /* 0x000fe40007ffe0ff */
[-C--:B------:R-:W-:Y:S02]  /*c550*/  ISETP.GE.U32.AND P5, PT, R5, R3.reuse, PT ;  /* 0x000000030500720c */ /* 0x080fe40003fa6070 */
[----:B------:R-:W-:Y:S02]  /*c560*/  ISETP.GE.U32.AND P6, PT, R7, R3, PT ;  /* 0x000000030700720c */ /* 0x000fe40003fc6070 */
[----:B------:R-:W-:Y:S02]  /*c570*/  LOP3.LUT R5, R21, c[0x0][0x2d0], RZ, 0x3c, !PT ;  /* 0x0000b40015057a12 */ /* 0x000fe400078e3cff */
[C---:B------:R-:W-:Y:S01]  /*c580*/  LOP3.LUT R3, R0.reuse, c[0x0][0x2d0], RZ, 0x3c, !PT ;  /* 0x0000b40000037a12 */ /* 0x040fe200078e3cff */
[----:B------:R-:W-:Y:S01]  /*c590*/  IMAD.IADD R0, R0, 0x1, -R21 ;  /* 0x0000000100007824 */ /* 0x000fe200078e0a15 */
[----:B------:R-:W-:Y:S02]  /*c5a0*/  ISETP.GE.AND P2, PT, R5, RZ, PT ;  /* 0x000000ff0500720c */ /* 0x000fe40003f46270 */
[----:B------:R-:W-:Y:S02]  /*c5b0*/  ISETP.GE.AND P1, PT, R3, RZ, PT ;  /* 0x000000ff0300720c */ /* 0x000fe40003f26270 */
[----:B------:R-:W-:Y:S02]  /*c5c0*/  ISETP.NE.AND P0, PT, RZ, c[0x0][0x2d0], PT ;  /* 0x0000b400ff007a0c */ /* 0x000fe40003f05270 */
[----:B------:R-:W-:Y:S02]  /*c5d0*/  @P5 IADD3 R2, R2, 0x1, RZ ;  /* 0x0000000102025810 */ /* 0x000fe40007ffe0ff */
[----:B------:R-:W-:Y:S02]  /*c5e0*/  @P6 IADD3 R4, R4, 0x1, RZ ;  /* 0x0000000104046810 */ /* 0x000fe40007ffe0ff */
[----:B------:R-:W-:Y:S03]  /*c5f0*/  LOP3.LUT R3, RZ, c[0x0][0x2d0], RZ, 0x33, !PT ;  /* 0x0000b400ff037a12 */ /* 0x000fe600078e33ff */
[----:B------:R-:W-:Y:S02]  /*c600*/  @!P2 IMAD.MOV R4, RZ, RZ, -R4 ;  /* 0x000000ffff04a224 */ /* 0x000fe400078e0a04 */
[----:B------:R-:W-:Y:S05]  /*c610*/  @!P1 IMAD.MOV R2, RZ, RZ, -R2 ;  /* 0x000000ffff029224 */ /* 0x000fea00078e0a02 */
[C---:B------:R-:W-:Y:S02]  /*c620*/  SEL R2, R3.reuse, R2, !P0 ;  /* 0x0000000203027207 */ /* 0x040fe40004000000 */
[----:B------:R-:W-:Y:S02]  /*c630*/  SEL R3, R3, R4, !P0 ;  /* 0x0000000403037207 */ /* 0x000fe40004000000 */
[CC--:B------:R-:W-:Y:S02]  /*c640*/  LEA R12, P1, R2.reuse, R240.reuse, 0x2 ;  /* 0x000000f0020c7211 */ /* 0x0c0fe400078210ff */
[C---:B------:R-:W-:Y:S02]  /*c650*/  LEA R10, P0, R3.reuse, R240, 0x2 ;  /* 0x000000f0030a7211 */ /* 0x040fe400078010ff */
[-C--:B------:R-:W-:Y:S02]  /*c660*/  LEA.HI.X.SX32 R13, R2, R241.reuse, 0x2, P1 ;  /* 0x000000f1020d7211 */ /* 0x080fe400008f16ff */
[C---:B------:R-:W-:Y:S02]  /*c670*/  LEA.HI.X.SX32 R11, R3.reuse, R241, 0x2, P0 ;  /* 0x000000f1030b7211 */ /* 0x040fe400000f16ff */
[----:B------:R-:W-:Y:S01]  /*c680*/  IADD3 R3, R3, -R2, RZ ;  /* 0x8000000203037210 */ /* 0x000fe20007ffe0ff */
[----:B------:R-:W2:Y:S04]  /*c690*/  LDG.E R4, [R12.64] ;  /* 0x000000060c047981 */ /* 0x000ea8000c1e1900 */
[----:B------:R-:W-:Y:S01]  /*c6a0*/  IMAD R0, R3, c[0x0][0x2d0], R0 ;  /* 0x0000b40003007a24 */ /* 0x000fe200078e0200 */
[----:B------:R1:W2:Y:S04]  /*c6b0*/  LDG.E R5, [R10.64] ;  /* 0x000000060a057981 */ /* 0x0002a8000c1e1900 */
[----:B------:R-:W-:Y:S01]  /*c6c0*/  SHF.R.S32.HI R3, RZ, 0x1f, R0 ;  /* 0x0000001fff037819 */ /* 0x000fe20000011400 */
[----:B-1----:R-:W-:Y:S04]  /*c6d0*/  IMAD.WIDE.U32 R10, R0, c[0x0][0x1a0], RZ ;  /* 0x00006800000a7a25 */ /* 0x002fe800078e00ff */
[----:B--2---:R-:W-:Y:S02]  /*c6e0*/  IMAD.IADD R4, R4, 0x1, -R5 ;  /* 0x0000000104047824 */ /* 0x004fe400078e0a05 */
[C---:B------:R-:W-:Y:S02]  /*c6f0*/  IMAD R5, R3.reuse, c[0x0][0x1a0], RZ ;  /* 0x0000680003057a24 */ /* 0x040fe400078e02ff */
[----:B------:R-:W-:Y:S01]  /*c700*/  IMAD.WIDE.U32 R8, R4, c[0x0][0x180], RZ ;  /* 0x0000600004087a25 */ /* 0x000fe200078e00ff */
[----:B------:R-:W-:Y:S03]  /*c710*/  SHF.R.S32.HI R6, RZ, 0x1f, R4 ;  /* 0x0000001fff067819 */ /* 0x000fe60000011404 */
[----:B------:R-:W-:Y:S02]  /*c720*/  IMAD R5, R0, c[0x0][0x1a4], R5 ;  /* 0x0000690000057a24 */ /* 0x000fe400078e0205 */
[----:B------:R-:W-:Y:S02]  /*c730*/  IMAD R2, R6, c[0x0][0x180], RZ ;  /* 0x0000600006027a24 */ /* 0x000fe400078e02ff */
[----:B------:R-:W-:Y:S02]  /*c740*/  IMAD R3, R3, c[0x0][0x198], RZ ;  /* 0x0000660003037a24 */ /* 0x000fe400078e02ff */
[----:B------:R-:W-:Y:S02]  /*c750*/  IMAD R2, R4, c[0x0][0x184], R2 ;  /* 0x0000610004027a24 */ /* 0x000fe400078e0202 */
[----:B------:R-:W-:Y:S02]  /*c760*/  IMAD.IADD R11, R11, 0x1, R5 ;  /* 0x000000010b0b7824 */ /* 0x000fe400078e0205 */
[----:B------:R-:W-:Y:S02]  /*c770*/  IMAD.IADD R9, R9, 0x1, R2 ;  /* 0x0000000109097824 */ /* 0x000fe400078e0202 */
[----:B------:R-:W-:Y:S02]  /*c780*/  IMAD R5, R6, c[0x0][0x188], RZ ;  /* 0x0000620006057a24 */ /* 0x000fe400078e02ff */
[C---:B------:R-:W-:Y:S02]  /*c790*/  IMAD R3, R0.reuse, c[0x0][0x19c], R3 ;  /* 0x0000670000037a24 */ /* 0x040fe400078e0203 */
[----:B------:R-:W-:Y:S04]  /*c7a0*/  IMAD.WIDE.U32 R8, R0, c[0x0][0x198], R8 ;  /* 0x0000660000087a25 */ /* 0x000fe800078e0008 */
[----:B------:R-:W-:Y:S01]  /*c7b0*/  IMAD.WIDE.U32 R10, R4, c[0x0][0x188], R10 ;  /* 0x00006200040a7a25 */ /* 0x000fe200078e000a */
[----:B------:R-:W-:Y:S02]  /*c7c0*/  IADD3 R3, R9, R3, RZ ;  /* 0x0000000309037210 */ /* 0x000fe40007ffe0ff */
[----:B------:R-:W-:Y:S01]  /*c7d0*/  LEA R148, P0, R8, R148, 0x1 ;  /* 0x0000009408947211 */ /* 0x000fe200078008ff */
[----:B------:R-:W-:Y:S01]  /*c7e0*/  IMAD R5, R4, c[0x0][0x18c], R5 ;  /* 0x0000630004057a24 */ /* 0x000fe200078e0205 */
[----:B------:R-:W-:Y:S02]  /*c7f0*/  LEA R92, P1, R10, R92, 0x1 ;  /* 0x0000005c0a5c7211 */ /* 0x000fe400078208ff */
[----:B------:R-:W-:Y:S01]  /*c800*/  LEA.HI.X R149, R8, R149, R3, 0x1, P0 ;  /* 0x0000009508957211 */ /* 0x000fe200000f0c03 */
[----:B------:R-:W-:Y:S05]  /*c810*/  IMAD.IADD R0, R11, 0x1, R5 ;  /* 0x000000010b007824 */ /* 0x000fea00078e0205 */
[----:B------:R-:W-:Y:S01]  /*c820*/  LEA.HI.X R87, R10, R87, R0, 0x1, P1 ;  /* 0x000000570a577211 */ /* 0x000fe200008f0c00 */
[----:B------:R-:W-:-:S05]  /*c830*/  BRA `(.L_x_4157) ;  /* 0x0000009000007947 */ /* 0x000fca0003800000 */
.L_x_4156:
[----:B------:R-:W-:Y:S01]  /*c840*/  MOV R93, R87 ;  /* 0x00000057005d7202 */ /* 0x000fe20000000f00 */
[----:B------:R-:W-:Y:S02]  /*c850*/  IMAD.MOV.U32 R3, RZ, RZ, c[0x0][0x198] ;  /* 0x00006600ff037624 */ /* 0x000fe400078e00ff */
[----:B------:R-:W-:Y:S03]  /*c860*/  IMAD.MOV.U32 R5, RZ, RZ, c[0x0][0x1a0] ;  /* 0x00006800ff057624 */ /* 0x000fe600078e00ff */
[----:B------:R-:W-:Y:S01]  /*c870*/  LEA R3, -R3, RZ, 0x6 ;  /* 0x000000ff03037211 */ /* 0x000fe200078e31ff */
[----:B------:R-:W-:Y:S03]  /*c880*/  IMAD.U32 R5, R5, -0x40, RZ ;  /* 0xffffffc005057824 */ /* 0x000fe600078e00ff */
[----:B------:R-:W-:Y:S02]  /*c890*/  LEA R148, P0, R3, R148, 0x1 ;  /* 0x0000009403947211 */ /* 0x000fe400078008ff */
[----:B------:R-:W-:Y:S02]  /*c8a0*/  LEA R92, P1, R5, R92, 0x1 ;  /* 0x0000005c055c7211 */ /* 0x000fe400078208ff */
[----:B------:R-:W-:Y:S02]  /*c8b0*/  LEA.HI.X.SX32 R149, R3, R149, 0x1, P0 ;  /* 0x0000009503957211 */ /* 0x000fe400000f0eff */
[----:B------:R-:W-:Y:S02]  /*c8c0*/  LEA.HI.X.SX32 R87, R5, R93, 0x1, P1 ;  /* 0x0000005d05577211 */ /* 0x000fe400008f0eff */
.L_x_4157:
[----:B------:R-:W-:Y:S04]  /*c8d0*/  IADD3 R17, R17, -0x1, RZ ;  /* 0xffffffff11117810 */ /* 0x000fe80007ffe0ff */
[----:B------:R-:W-:Y:S11]  /*c8e0*/  ISETP.GT.AND P0, PT, R17, R88, PT ;  /* 0x000000581100720c */ /* 0x000ff60003f04270 */
[----:B------:R-:W-:Y:S02]  /*c8f0*/  @!UPT UIADD3 URZ, URZ, URZ, URZ ;  /* 0x0000003f3f3ff290 */ /* 0x000fe4000fffe03f */
[----:B------:R-:W-:-:S05]  /*c900*/  @P0 BRA `(.L_x_4158) ;  /* 0xffff5af000000947 */ /* 0x000fca000383ffff */
.L_x_4104:
[----:B-1----:R-:W-:Y:S01]  /*c910*/  BAR.SYNC.DEFER_BLOCKING 0x0 ;  /* 0x0000000000007b1d */ /* 0x002fe20000010000 */
[----:B------:R-:W-:Y:S01]  /*c920*/  ISETP.NE.AND P0, PT, RZ, c[0x0][0x230], PT ;  /* 0x00008c00ff007a0c */ /* 0x000fe20003f05270 */
[----:B------:R-:W-:Y:S01]  /*c930*/  IMAD.MOV.U32 R3, RZ, RZ, c[0x0][0x190] ;  /* 0x00006400ff037624 */ /* 0x000fe200078e00ff */
[----:B------:R-:W-:Y:S01]  /*c940*/  SHF.L.U32 R245, R132, 0x1, RZ ;  /* 0x0000000184f57819 */ /* 0x000fe200000006ff */
[----:B------:R-:W-:Y:S02]  /*c950*/  IMAD.MOV.U32 R0, RZ, RZ, 0x4 ;  /* 0x00000004ff007424 */ /* 0x000fe400078e00ff */
[----:B------:R-:W-:Y:S01]  /*c960*/  BSSY B2, `(.L_x_4159) ;  /* 0x00008df000027945 */ /* 0x000fe20003800000 */
[C---:B------:R-:W-:Y:S02]  /*c970*/  IMAD.SHL.U32 R9, R3.reuse, 0x10, RZ ;  /* 0x0000001003097824 */ /* 0x040fe400078e00ff */
[----:B------:R-:W-:-:S05]  /*c980*/  SHF.L.U64.HI R5, R3, R0, c[0x0][0x194] ;  /* 0x0000650003057619 */ /* 0x000fca0000010200 */
[----:B------:R-:W-:Y:S05]  /*c990*/  @!P0 BRA `(.L_x_4160) ;  /* 0x00008ad000008947 */ /* 0x000fea0003800000 */
[----:B------:R-:W-:Y:S01]  /*c9a0*/  ISETP.NE.U32.AND P0, PT, RZ, c[0x0][0x250], PT ;  /* 0x00009400ff007a0c */ /* 0x000fe20003f05070 */
[----:B------:R-:W-:-:S03]  /*c9b0*/  IMAD.MOV.U32 R7, RZ, RZ, RZ ;  /* 0x000000ffff077224 */ /* 0x000fc600078e00ff */
[----:B------:R-:W-:-:S13]  /*c9c0*/  ISETP.NE.AND.EX P0, PT, RZ, c[0x0][0x254], PT, P0 ;  /* 0x00009500ff007a0c */ /* 0x000fda0003f05300 */
[----:B------:R-:W2:Y:S01]  /*c9d0*/  @P0 LDG.E R7, [R142.64] ;  /* 0x000000068e070981 */ /* 0x000ea2000c1e1900 */
[-C--:B------:R-:W-:Y:S01]  /*c9e0*/  IADD3 R4, P1, R9, R136.reuse, RZ ;  /* 0x0000008809047210 */ /* 0x080fe20007f3e0ff */
[----:B------:R-:W-:Y:S01]  /*c9f0*/  IMAD.MOV.U32 R0, RZ, RZ, c[0x0][0x194] ;  /* 0x00006500ff007624 */ /* 0x000fe200078e00ff */
[----:B------:R-:W-:Y:S01]  /*ca00*/  LEA R2, P0, R3, R136, 0x5 ;  /* 0x0000008803027211 */ /* 0x000fe200078028ff */
[----:B------:R-:W-:Y:S01]  /*ca10*/  ULDC.U8 UR4, c[0x0][0x313] ;  /* 0x0000c4c000047ab9 */ /* 0x000fe20000000000 */
[----:B------:R-:W-:Y:S01]  /*ca20*/  LEA R14, P2, R136, c[0x0][0x160], 0x1 ;  /* 0x00005800880e7a11 */ /* 0x000fe200078408ff */
[----:B------:R-:W-:Y:S01]  /*ca30*/  IMAD.X R9, R5, 0x1, R139, P1 ;  /* 0x0000000105097824 */ /* 0x000fe200008e068b */
[----:B------:R-:W-:Y:S01]  /*ca40*/  LEA.HI.X R5, R3, R139, R0, 0x5, P0 ;  /* 0x0000008b03057211 */ /* 0x000fe200000f2c00 */
[----:B------:R-:W-:Y:S01]  /*ca50*/  IMAD.MOV.U32 R138, RZ, RZ, R136 ;  /* 0x000000ffff8a7224 */ /* 0x000fe200078e0088 */
[----:B------:R-:W-:Y:S02]  /*ca60*/  LEA R18, P1, R4, c[0x0][0x160], 0x1 ;  /* 0x0000580004127a11 */ /* 0x000fe400078208ff */
[----:B------:R-:W-:-:S02]  /*ca70*/  ISETP.NE.AND P0, PT, RZ, UR4, PT ;  /* 0x00000004ff007c0c */ /* 0x000fc4000bf05270 */
[--C-:B------:R-:W-:Y:S01]  /*ca80*/  LEA.HI.X R15, R136, c[0x0][0x164], R139.reuse, 0x1, P2 ;  /* 0x00005900880f7a11 */ /* 0x100fe200010f0c8b */
[----:B------:R-:W-:Y:S01]  /*ca90*/  IMAD.WIDE.U32 R138, R3, 0x30, R138 ;  /* 0x00000030038a7825 */ /* 0x000fe200078e008a */
[----:B------:R-:W-:Y:S02]  /*caa0*/  LEA.HI.X R19, R4, c[0x0][0x164], R9, 0x1, P1 ;  /* 0x0000590004137a11 */ /* 0x000fe400008f0c09 */
[----:B------:R-:W-:Y:S01]  /*cab0*/  LEA R16, P4, R2, c[0x0][0x160], 0x1 ;  /* 0x0000580002107a11 */ /* 0x000fe200078808ff */
[----:B------:R-:W-:Y:S01]  /*cac0*/  IMAD.IADD R3, R238, 0x1, -R133 ;  /* 0x00000001ee037824 */ /* 0x000fe200078e0a85 */
[----:B------:R-:W-:Y:S02]  /*cad0*/  LEA R12, P2, R138, c[0x0][0x160], 0x1 ;  /* 0x000058008a0c7a11 */ /* 0x000fe400078408ff */
[----:B------:R-:W-:Y:S02]  /*cae0*/  LEA.HI.X R17, R2, c[0x0][0x164], R5, 0x1, P4 ;  /* 0x0000590002117a11 */ /* 0x000fe400020f0c05 */
[----:B------:R-:W-:-:S04]  /*caf0*/  ISETP.GE.AND P1, PT, R140, R3, PT ;  /* 0x000000038c00720c */ /* 0x000fc80003f26270 */
[----:B------:R-:W-:Y:S01]  /*cb00*/  ISETP.GT.AND P1, PT, R56, -0x8, !P1 ;  /* 0xfffffff83800780c */ /* 0x000fe20004f24270 */
[----:B--2---:R-:W-:Y:S02]  /*cb10*/  IMAD.IADD R90, R90, 0x1, R7 ;  /* 0x000000015a5a7824 */ /* 0x004fe400078e0207 */
[----:B------:R-:W-:Y:S02]  /*cb20*/  IMAD R7, R0, 0x30, RZ ;  /* 0x0000003000077824 */ /* 0x000fe400078e02ff */
[----:B------:R-:W-:Y:S02]  /*cb30*/  IMAD R9, R127, R90, RZ ;  /* 0x0000005a7f097224 */ /* 0x000fe400078e02ff */
[----:B------:R-:W-:-:S03]  /*cb40*/  IMAD.IADD R6, R139, 0x1, R7 ;  /* 0x000000018b067824 */ /* 0x000fc600078e0207 */
[----:B------:R-:W-:Y:S02]  /*cb50*/  SHF.R.S32.HI R7, RZ, 0x1f, R9 ;  /* 0x0000001fff077819 */ /* 0x000fe40000011409 */
[-C--:B------:R-:W-:Y:S02]  /*cb60*/  IADD3 R0, P5, R24, R9.reuse, RZ ;  /* 0x0000000918007210 */ /* 0x080fe40007fbe0ff */
[----:B------:R-:W-:Y:S02]  /*cb70*/  IADD3 R4, P6, R126, R9, RZ ;  /* 0x000000097e047210 */ /* 0x000fe40007fde0ff */
[----:B------:R-:W-:Y:S01]  /*cb80*/  LEA.HI.X R13, R138, c[0x0][0x164], R6, 0x1, P2 ;  /* 0x000059008a0d7a11 */ /* 0x000fe200010f0c06 */
[----:B------:R-:W-:Y:S01]  /*cb90*/  IMAD.X R2, R25, 0x1, R7, P5 ;  /* 0x0000000119027824 */ /* 0x000fe200028e0607 */
[----:B------:R-:W-:Y:S01]  /*cba0*/  LEA.HI.X.SX32 R5, R126, R7, 0x1, P6 ;  /* 0x000000077e057211 */ /* 0x000fe200030f0eff */
[----:B------:R-:W-:Y:S05]  /*cbb0*/  @!P0 BRA `(.L_x_4161) ;  /* 0x00002fc000008947 */ /* 0x000fea0003800000 */
[C---:B------:R-:W-:Y:S01]  /*cbc0*/  IMAD.SHL.U32 R8, R4.reuse, 0x2, RZ ;  /* 0x0000000204087824 */ /* 0x040fe200078e00ff */
[----:B------:R-:W-:Y:S01]  /*cbd0*/  SHF.L.U64.HI R5, R4, 0x1, R5 ;  /* 0x0000000104057819 */ /* 0x000fe20000010205 */
[----:B------:R-:W-:Y:S03]  /*cbe0*/  BSSY B1, `(.L_x_4162) ;  /* 0x00000bc000017945 */ /* 0x000fe60003800000 */
[----:B------:R-:W-:-:S02]  /*cbf0*/  IADD3 R10, P2, R8, c[0x0][0x2a8], RZ ;  /* 0x0000aa00080a7a10 */ /* 0x000fc40007f5e0ff */
[----:B------:R-:W-:Y:S02]  /*cc00*/  IADD3 R8, P0, R8, c[0x0][0x2b0], RZ ;  /* 0x0000ac0008087a10 */ /* 0x000fe40007f1e0ff */
[C---:B------:R-:W-:Y:S02]  /*cc10*/  IADD3.X R11, R5.reuse, c[0x0][0x2ac], RZ, P2, !PT ;  /* 0x0000ab00050b7a10 */ /* 0x040fe400017fe4ff */
[----:B------:R-:W-:Y:S01]  /*cc20*/  IADD3.X R9, R5, c[0x0][0x2b4], RZ, P0, !PT ;  /* 0x0000ad0005097a10 */ /* 0x000fe200007fe4ff */
[----:B------:R-:W-:Y:S05]  /*cc30*/  @!P1 BRA `(.L_x_4163) ;  /* 0x00000b6000009947 */ /* 0x000fea0003800000 */
[----:B------:R1:W5:Y:S01]  /*cc40*/  LDG.E.128 R20, [R14.64] ;  /* 0x000000060e147981 */ /* 0x000362000c1e1d00 */
[----:B------:R-:W-:Y:S01]  /*cc50*/  ISETP.GE.AND P0, PT, R24, c[0x0][0x230], PT ;  /* 0x00008c0018007a0c */ /* 0x000fe20003f06270 */
[----:B------:R-:W-:-:S12]  /*cc60*/  BSSY B0, `(.L_x_4164) ;  /* 0x0000029000007945 */ /* 0x000fd80003800000 */
[----:B------:R-:W-:Y:S05]  /*cc70*/  @P0 BRA `(.L_x_4165) ;  /* 0x0000027000000947 */ /* 0x000fea0003800000 */
[----:B------:R-:W2:Y:S04]  /*cc80*/  LDG.E.64 R4, [R8.64] ;  /* 0x0000000608047981 */ /* 0x000ea8000c1e1b00 */
[----:B------:R-:W3:Y:S01]  /*cc90*/  LDG.E.64 R6, [R10.64] ;  /* 0x000000060a067981 */ /* 0x000ee2000c1e1b00 */
        /* <DEDUP_REMOVED lines=8> */
[-C--:B------:R-:W-:Y:S01]  /*cd20*/  FMUL.FTZ R2, R27, R0.reuse ;  /* 0x000000001b027220 */ /* 0x080fe20000410000 */
[----:B------:R-:W-:Y:S01]  /*cd30*/  HADD2.F32 R26, -RZ, R6.H1_H1 ;  /* 0x30000006ff1a7230 */ /* 0x000fe20000004100 */
[----:B------:R-:W-:Y:S01]  /*cd40*/  FMUL.FTZ R22, R30, R21 ;  /* 0x000000151e167220 */ /* 0x000fe20000410000 */
[----:B------:R-:W-:Y:S01]  /*cd50*/  HADD2.F32 R4, -RZ, R4.H0_H0 ;  /* 0x20000004ff047230 */ /* 0x000fe20000004100 */
[C---:B------:R-:W-:Y:S01]  /*cd60*/  FMUL.FTZ R0, R28.reuse, R0 ;  /* 0x000000001c007220 */ /* 0x040fe20000410000 */
[----:B------:R-:W-:Y:S01]  /*cd70*/  HADD2.F32 R5, -RZ, R5.H0_H0 ;  /* 0x20000005ff057230 */ /* 0x000fe20000004100 */
[----:B------:R-:W-:Y:S01]  /*cd80*/  FFMA.FTZ R2, R28, R23, -R2 ;  /* 0x000000171c027223 */ /* 0x000fe20000010802 */
[----:B------:R-:W-:Y:S01]  /*cd90*/  HADD2.F32 R6, -RZ, R6.H0_H0 ;  /* 0x20000006ff067230 */ /* 0x000fe20000004100 */
[----:B------:R-:W-:-:S02]  /*cda0*/  FMUL.FTZ R21, R31, R21 ;  /* 0x000000151f157220 */ /* 0x000fc40000410000 */
[-C--:B------:R-:W-:Y:S01]  /*cdb0*/  FFMA.FTZ R22, R31, R26.reuse, -R22 ;  /* 0x0000001a1f167223 */ /* 0x080fe20000010816 */
[--C-:B------:R-:W-:Y:S01]  /*cdc0*/  HADD2.F32 R31, -RZ, R20.reuse.H1_H1 ;  /* 0x30000014ff1f7230 */ /* 0x100fe20000004100 */
[----:B------:R-:W-:Y:S01]  /*cdd0*/  FFMA.FTZ R23, R27, R23, R0 ;  /* 0x000000171b177223 */ /* 0x000fe20000010000 */
[----:B------:R-:W-:Y:S01]  /*cde0*/  HADD2.F32 R27, -RZ, R20.H0_H0 ;  /* 0x20000014ff1b7230 */ /* 0x000fe20000004100 */
[----:B------:R-:W-:Y:S01]  /*cdf0*/  FFMA.FTZ R21, R30, R26, R21 ;  /* 0x0000001a1e157223 */ /* 0x000fe20000010015 */
[--C-:B------:R-:W-:Y:S02]  /*ce00*/  HADD2.F32 R20, -RZ, R29.reuse.H1_H1 ;  /* 0x3000001dff147230 */ /* 0x100fe40000004100 */
[----:B------:R-:W-:Y:S01]  /*ce10*/  HADD2.F32 R0, -RZ, R29.H0_H0 ;  /* 0x2000001dff007230 */ /* 0x000fe20000004100 */
[-C--:B------:R-:W-:Y:S01]  /*ce20*/  FMUL.FTZ R26, R27, R4.reuse ;  /* 0x000000041b1a7220 */ /* 0x080fe20000410000 */
[----:B------:R-:W-:Y:S01]  /*ce30*/  HADD2.F32 R29, -RZ, R7.H0_H0 ;  /* 0x20000007ff1d7230 */ /* 0x000fe20000004100 */
[----:B------:R-:W-:Y:S01]  /*ce40*/  FMUL.FTZ R7, R31, R4 ;  /* 0x000000041f077220 */ /* 0x000fe20000410000 */
[----:B------:R-:W-:Y:S01]  /*ce50*/  F2FP.PACK_AB R21, R21, R22 ;  /* 0x000000161515723e */ /* 0x000fe200000000ff */
[-C--:B------:R-:W-:Y:S01]  /*ce60*/  FMUL.FTZ R4, R20, R5.reuse ;  /* 0x0000000514047220 */ /* 0x080fe20000410000 */
[----:B------:R-:W-:Y:S01]  /*ce70*/  F2FP.PACK_AB R23, R23, R2 ;  /* 0x000000021717723e */ /* 0x000fe200000000ff */
[----:B------:R-:W-:-:S02]  /*ce80*/  FMUL.FTZ R5, R0, R5 ;  /* 0x0000000500057220 */ /* 0x000fc40000410000 */
[-C--:B------:R-:W-:Y:S02]  /*ce90*/  FFMA.FTZ R7, R27, R6.reuse, -R7 ;  /* 0x000000061b077223 */ /* 0x080fe40000010807 */
[----:B------:R-:W-:Y:S02]  /*cea0*/  FFMA.FTZ R26, R31, R6, R26 ;  /* 0x000000061f1a7223 */ /* 0x000fe4000001001a */
[-C--:B------:R-:W-:Y:S02]  /*ceb0*/  FFMA.FTZ R4, R0, R29.reuse, -R4 ;  /* 0x0000001d00047223 */ /* 0x080fe40000010804 */
[----:B------:R-:W-:Y:S01]  /*cec0*/  FFMA.FTZ R5, R20, R29, R5 ;  /* 0x0000001d14057223 */ /* 0x000fe20000010005 */
[----:B------:R-:W-:-:S04]  /*ced0*/  F2FP.PACK_AB R20, R26, R7 ;  /* 0x000000071a14723e */ /* 0x000fc800000000ff */
[----:B------:R-:W-:Y:S02]  /*cee0*/  F2FP.PACK_AB R22, R5, R4 ;  /* 0x000000040516723e */ /* 0x000fe400000000ff */
.L_x_4165:
[----:B------:R-:W-:Y:S05]  /*cef0*/  BSYNC B0 ;  /* 0x0000000000007941 */ /* 0x000fea0003800000 */
.L_x_4164:
[----:B------:R2:W5:Y:S01]  /*cf00*/  LDG.E.128 R28, [R14.64+0x80] ;  /* 0x000080060e1c7981 */ /* 0x000562000c1e1d00 */
[----:B------:R-:W-:Y:S01]  /*cf10*/  IADD3 R0, R24, 0x40, RZ ;  /* 0x0000004018007810 */ /* 0x000fe20007ffe0ff */
[----:B------:R-:W-:Y:S02]  /*cf20*/  BSSY B0, `(.L_x_4166) ;  /* 0x000002b000007945 */ /* 0x000fe40003800000 */
[----:B-----5:R2:W-:Y:S01]  /*cf30*/  STS.128 [R245], R20 ;  /* 0x00000014f5007388 */ /* 0x0205e20000000c00 */
[----:B------:R-:W-:-:S13]  /*cf40*/  ISETP.GE.AND P0, PT, R0, c[0x0][0x230], PT ;  /* 0x00008c0000007a0c */ /* 0x000fda0003f06270 */
[----:B------:R-:W-:Y:S05]  /*cf50*/  @P0 BRA `(.L_x_4167) ;  /* 0x0000027000000947 */ /* 0x000fea0003800000 */
[----:B------:R-:W3:Y:S04]  /*cf60*/  LDG.E.64 R4, [R8.64+0x40] ;  /* 0x0000400608047981 */ /* 0x000ee8000c1e1b00 */
[----:B------:R-:W4:Y:S01]  /*cf70*/  LDG.E.64 R6, [R10.64+0x40] ;  /* 0x000040060a067981 */ /* 0x000f22000c1e1b00 */
[----:B------:R-:W-:Y:S01]  /*cf80*/  MOV R26, R31 ;  /* 0x0000001f001a7202 */ /* 0x000fe20000000f00 */
[--C-:B------:R-:W-:Y:S02]  /*cf90*/  HADD2.F32 R31, -RZ, R29.reuse.H0_H0 ;  /* 0x2000001dff1f7230 */ /* 0x100fe40000004100 */
[----:B------:R-:W-:Y:S02]  /*cfa0*/  HADD2.F32 R29, -RZ, R29.H1_H1 ;  /* 0x3000001dff1d7230 */ /* 0x000fe40000004100 */
[----:B------:R-:W-:-:S02]  /*cfb0*/  HADD2.F32 R27, -RZ, R26.H0_H0 ;  /* 0x2000001aff1b7230 */ /* 0x000fc40000004100 */
[----:B------:R-:W-:Y:S02]  /*cfc0*/  HADD2.F32 R26, -RZ, R26.H1_H1 ;  /* 0x3000001aff1a7230 */ /* 0x000fe40000004100 */
[----:B--23--:R-:W-:Y:S02]  /*cfd0*/  HADD2.F32 R20, -RZ, R4.H1_H1 ;  /* 0x30000004ff147230 */ /* 0x00cfe40000004100 */
        /* <DEDUP_REMOVED lines=8> */
[C---:B------:R-:W-:Y:S01]  /*d060*/  FMUL.FTZ R0, R27.reuse, R0 ;  /* 0x000000001b007220 */ /* 0x040fe20000410000 */
[----:B------:R-:W-:Y:S01]  /*d070*/  HADD2.F32 R6, -RZ, R6.H0_H0 ;  /* 0x20000006ff067230 */ /* 0x000fe20000004100 */
[-C--:B------:R-:W-:Y:S01]  /*d080*/  FFMA.FTZ R2, R27, R23.reuse, -R2 ;  /* 0x000000171b027223 */ /* 0x080fe20000010802 */
[--C-:B------:R-:W-:Y:S01]  /*d090*/  HADD2.F32 R27, -RZ, R28.reuse.H0_H0 ;  /* 0x2000001cff1b7230 */ /* 0x100fe20000004100 */
[-C--:B------:R-:W-:Y:S01]  /*d0a0*/  FFMA.FTZ R20, R29, R22.reuse, R20 ;  /* 0x000000161d147223 */ /* 0x080fe20000010014 */
[----:B------:R-:W-:Y:S01]  /*d0b0*/  HADD2.F32 R29, -RZ, R28.H1_H1 ;  /* 0x3000001cff1d7230 */ /* 0x000fe20000004100 */
[----:B------:R-:W-:Y:S01]  /*d0c0*/  FFMA.FTZ R23, R26, R23, R0 ;  /* 0x000000171a177223 */ /* 0x000fe20000010000 */
[--C-:B------:R-:W-:Y:S01]  /*d0d0*/  HADD2.F32 R0, -RZ, R30.reuse.H0_H0 ;  /* 0x2000001eff007230 */ /* 0x100fe20000004100 */
[----:B------:R-:W-:Y:S01]  /*d0e0*/  FFMA.FTZ R21, R31, R22, -R21 ;  /* 0x000000161f157223 */ /* 0x000fe20000010815 */
[----:B------:R-:W-:Y:S01]  /*d0f0*/  HADD2.F32 R30, -RZ, R30.H1_H1 ;  /* 0x3000001eff1e7230 */ /* 0x000fe20000004100 */
[-C--:B------:R-:W-:Y:S01]  /*d100*/  FMUL.FTZ R22, R27, R4.reuse ;  /* 0x000000041b167220 */ /* 0x080fe20000410000 */
[----:B------:R-:W-:Y:S01]  /*d110*/  HADD2.F32 R31, -RZ, R7.H0_H0 ;  /* 0x20000007ff1f7230 */ /* 0x000fe20000004100 */
[----:B------:R-:W-:-:S02]  /*d120*/  FMUL.FTZ R7, R29, R4 ;  /* 0x000000041d077220 */ /* 0x000fc40000410000 */
[-C--:B------:R-:W-:Y:S02]  /*d130*/  FMUL.FTZ R4, R30, R5.reuse ;  /* 0x000000051e047220 */ /* 0x080fe40000410000 */
[----:B------:R-:W-:Y:S02]  /*d140*/  FMUL.FTZ R5, R0, R5 ;  /* 0x0000000500057220 */ /* 0x000fe40000410000 */
[-C--:B------:R-:W-:Y:S02]  /*d150*/  FFMA.FTZ R7, R27, R6.reuse, -R7 ;  /* 0x000000061b077223 */ /* 0x080fe40000010807 */
[----:B------:R-:W-:Y:S01]  /*d160*/  FFMA.FTZ R22, R29, R6, R22 ;  /* 0x000000061d167223 */ /* 0x000fe20000010016 */
[----:B------:R-:W-:Y:S01]  /*d170*/  F2FP.PACK_AB R29, R20, R21 ;  /* 0x00000015141d723e */ /* 0x000fe200000000ff */
[-C--:B------:R-:W-:Y:S02]  /*d180*/  FFMA.FTZ R4, R0, R31.reuse, -R4 ;  /* 0x0000001f00047223 */ /* 0x080fe40000010804 */
[----:B------:R-:W-:Y:S01]  /*d190*/  FFMA.FTZ R5, R30, R31, R5 ;  /* 0x0000001f1e057223 */ /* 0x000fe20000010005 */
[----:B------:R-:W-:-:S02]  /*d1a0*/  F2FP.PACK_AB R31, R23, R2 ;  /* 0x00000002171f723e */ /* 0x000fc400000000ff */
[----:B------:R-:W-:Y:S02]  /*d1b0*/  F2FP.PACK_AB R28, R22, R7 ;  /* 0x00000007161c723e */ /* 0x000fe400000000ff */
[----:B------:R-:W-:Y:S02]  /*d1c0*/  F2FP.PACK_AB R30, R5, R4 ;  /* 0x00000004051e723e */ /* 0x000fe400000000ff */
.L_x_4167:
[----:B------:R-:W-:Y:S05]  /*d1d0*/  BSYNC B0 ;  /* 0x0000000000007941 */ /* 0x000fea0003800000 */
.L_x_4166:
[----:B--2---:R2:W5:Y:S01]  /*d1e0*/  LDG.E.128 R20, [R14.64+0x100] ;  /* 0x000100060e147981 */ /* 0x004562000c1e1d00 */
[----:B------:R-:W-:Y:S01]  /*d1f0*/  IADD3 R0, R24, 0x80, RZ ;  /* 0x0000008018007810 */ /* 0x000fe20007ffe0ff */
[----:B------:R-:W-:Y:S02]  /*d200*/  BSSY B0, `(.L_x_4168) ;  /* 0x000002b000007945 */ /* 0x000fe40003800000 */
[----:B------:R2:W-:Y:S01]  /*d210*/  STS.128 [R245+0x2000], R28 ;  /* 0x0020001cf5007388 */ /* 0x0005e20000000c00 */
[----:B------:R-:W-:-:S13]  /*d220*/  ISETP.GE.AND P0, PT, R0, c[0x0][0x230], PT ;  /* 0x00008c0000007a0c */ /* 0x000fda0003f06270 */
[----:B------:R-:W-:Y:S05]  /*d230*/  @P0 BRA `(.L_x_4169) ;  /* 0x0000027000000947 */ /* 0x000fea0003800000 */
[----:B------:R-:W3:Y:S04]  /*d240*/  LDG.E.64 R4, [R8.64+0x80] ;  /* 0x0000800608047981 */ /* 0x000ee8000c1e1b00 */
[----:B------:R-:W4:Y:S01]  /*d250*/  LDG.E.64 R6, [R10.64+0x80] ;  /* 0x000080060a067981 */ /* 0x000f22000c1e1b00 */
[--C-:B--2--5:R-:W-:Y:S01]  /*d260*/  HADD2.F32 R31, -RZ, R21.reuse.H0_H0 ;  /* 0x20000015ff1f7230 */ /* 0x124fe20000004100 */
[----:B------:R-:W-:Y:S01]  /*d270*/  MOV R29, R22 ;  /* 0x00000016001d7202 */ /* 0x000fe20000000f00 */
[----:B------:R-:W-:Y:S02]  /*d280*/  HADD2.F32 R30, -RZ, R21.H1_H1 ;  /* 0x30000015ff1e7230 */ /* 0x000fe40000004100 */
[--C-:B------:R-:W-:Y:S02]  /*d290*/  HADD2.F32 R27, -RZ, R23.reuse.H1_H1 ;  /* 0x30000017ff1b7230 */ /* 0x100fe40000004100 */
[----:B------:R-:W-:-:S02]  /*d2a0*/  HADD2.F32 R28, -RZ, R23.H0_H0 ;  /* 0x20000017ff1c7230 */ /* 0x000fc40000004100 */
[----:B---3--:R-:W-:Y:S02]  /*d2b0*/  HADD2.F32 R0, -RZ, R5.H1_H1 ;  /* 0x30000005ff007230 */ /* 0x008fe40000004100 */
[----:B------:R-:W-:Y:S02]  /*d2c0*/  HADD2.F32 R21, -RZ, R4.H1_H1 ;  /* 0x30000004ff157230 */ /* 0x000fe40000004100 */
[----:B----4-:R-:W-:Y:S01]  /*d2d0*/  HADD2.F32 R23, -RZ, R7.H1_H1 ;  /* 0x30000007ff177230 */ /* 0x010fe20000004100 */
        /* <DEDUP_REMOVED lines=29> */
.L_x_4169:
[----:B------:R-:W-:Y:S05]  /*d4b0*/  BSYNC B0 ;  /* 0x0000000000007941 */ /* 0x000fea0003800000 */
.L_x_4168:
[----:B--2---:R2:W5:Y:S01]  /*d4c0*/  LDG.E.128 R28, [R14.64+0x180] ;  /* 0x000180060e1c7981 */ /* 0x004562000c1e1d00 */
[----:B------:R-:W-:Y:S01]  /*d4d0*/  IADD3 R0, R24, 0xc0, RZ ;  /* 0x000000c018007810 */ /* 0x000fe20007ffe0ff */
[----:B------:R-:W-:Y:S02]  /*d4e0*/  BSSY B0, `(.L_x_4170) ;  /* 0x000002a000007945 */ /* 0x000fe40003800000 */
[----:B-----5:R2:W-:Y:S01]  /*d4f0*/  STS.128 [R245+0x4000], R20 ;  /* 0x00400014f5007388 */ /* 0x0205e20000000c00 */
[----:B------:R-:W-:-:S13]  /*d500*/  ISETP.GE.AND P0, PT, R0, c[0x0][0x230], PT ;  /* 0x00008c0000007a0c */ /* 0x000fda0003f06270 */
[----:B------:R-:W-:Y:S05]  /*d510*/  @P0 BRA `(.L_x_4171) ;  /* 0x0000026000000947 */ /* 0x000fea0003800000 */
[----:B------:R-:W3:Y:S04]  /*d520*/  LDG.E.64 R4, [R8.64+0xc0] ;  /* 0x0000c00608047981 */ /* 0x000ee8000c1e1b00 */
[----:B------:R-:W4:Y:S01]  /*d530*/  LDG.E.64 R6, [R10.64+0xc0] ;  /* 0x0000c0060a067981 */ /* 0x000f22000c1e1b00 */
[----:B------:R-:W-:Y:S02]  /*d540*/  HADD2.F32 R27, -RZ, R29.H1_H1 ;  /* 0x3000001dff1b7230 */ /* 0x000fe40000004100 */
[----:B--2---:R-:W-:Y:S02]  /*d550*/  HADD2.F32 R22, -RZ, R31.H1_H1 ;  /* 0x3000001fff167230 */ /* 0x004fe40000004100 */
[----:B------:R-:W-:Y:S02]  /*d560*/  HADD2.F32 R26, -RZ, R29.H0_H0 ;  /* 0x2000001dff1a7230 */ /* 0x000fe40000004100 */
[----:B------:R-:W-:-:S02]  /*d570*/  HADD2.F32 R23, -RZ, R31.H0_H0 ;  /* 0x2000001fff177230 */ /* 0x000fc40000004100 */
[----:B-1-3--:R-:W-:Y:S02]  /*d580*/  HADD2.F32 R14, -RZ, R4.H1_H1 ;  /* 0x30000004ff0e7230 */ /* 0x00afe40000004100 */
[----:B------:R-:W-:Y:S02]  /*d590*/  HADD2.F32 R0, -RZ, R5.H1_H1 ;  /* 0x30000005ff007230 */ /* 0x000fe40000004100 */
[----:B----4-:R-:W-:Y:S01]  /*d5a0*/  HADD2.F32 R21, -RZ, R7.H1_H1 ;  /* 0x30000007ff157230 */ /* 0x010fe20000004100 */
[----:B------:R-:W-:Y:S01]  /*d5b0*/  FMUL.FTZ R15, R27, R14 ;  /* 0x0000000e1b0f7220 */ /* 0x000fe20000410000 */
[----:B------:R-:W-:Y:S01]  /*d5c0*/  HADD2.F32 R20, -RZ, R6.H1_H1 ;  /* 0x30000006ff147230 */ /* 0x000fe20000004100 */
[----:B------:R-:W-:Y:S01]  /*d5d0*/  FMUL.FTZ R2, R22, R0 ;  /* 0x0000000016027220 */ /* 0x000fe20000410000 */
        /* <DEDUP_REMOVED lines=15> */
[----:B------:R-:W-:Y:S01]  /*d6d0*/  FMUL.FTZ R20, R23, R4 ;  /* 0x0000000417147220 */ /* 0x000fe20000410000 */
[----:B------:R-:W-:Y:S01]  /*d6e0*/  F2FP.PACK_AB R31, R21, R2 ;  /* 0x00000002151f723e */ /* 0x000fe200000000ff */
[----:B------:R-:W-:-:S02]  /*d6f0*/  FMUL.FTZ R4, R30, R5 ;  /* 0x000000051e047220 */ /* 0x000fc40000410000 */
[C---:B------:R-:W-:Y:S02]  /*d700*/  FMUL.FTZ R5, R0.reuse, R5 ;  /* 0x0000000500057220 */ /* 0x040fe40000410000 */
[-C--:B------:R-:W-:Y:S02]  /*d710*/  FFMA.FTZ R7, R23, R6.reuse, -R7 ;  /* 0x0000000617077223 */ /* 0x080fe40000010807 */
[----:B------:R-:W-:Y:S02]  /*d720*/  FFMA.FTZ R20, R27, R6, R20 ;  /* 0x000000061b147223 */ /* 0x000fe40000010014 */
[-C--:B------:R-:W-:Y:S02]  /*d730*/  FFMA.FTZ R4, R0, R29.reuse, -R4 ;  /* 0x0000001d00047223 */ /* 0x080fe40000010804 */
[----:B------:R-:W-:Y:S01]  /*d740*/  FFMA.FTZ R5, R30, R29, R5 ;  /* 0x0000001d1e057223 */ /* 0x000fe20000010005 */
[----:B------:R-:W-:Y:S02]  /*d750*/  F2FP.PACK_AB R29, R14, R15 ;  /* 0x0000000f0e1d723e */ /* 0x000fe400000000ff */
[----:B------:R-:W-:-:S02]  /*d760*/  F2FP.PACK_AB R28, R20, R7 ;  /* 0x00000007141c723e */ /* 0x000fc400000000ff */
[----:B------:R-:W-:Y:S02]  /*d770*/  F2FP.PACK_AB R30, R5, R4 ;  /* 0x00000004051e723e */ /* 0x000fe400000000ff */
.L_x_4171:
[----:B------:R-:W-:Y:S05]  /*d780*/  BSYNC B0 ;  /* 0x0000000000007941 */ /* 0x000fea0003800000 */
.L_x_4170:
[----:B------:R3:W-:Y:S02]  /*d790*/  STS.128 [R245+0x6000], R28 ;  /* 0x0060001cf5007388 */ /* 0x0007e40000000c00 */
.L_x_4163:
[----:B------:R-:W-:Y:S05]  /*d7a0*/  BSYNC B1 ;  /* 0x0000000000017941 */ /* 0x000fea0003800000 */
.L_x_4162:
[----:B-12---:R-:W-:Y:S01]  /*d7b0*/  IADD3 R14, R140, 0x10, RZ ;  /* 0x000000108c0e7810 */ /* 0x006fe20007ffe0ff */
[----:B------:R-:W-:Y:S03]  /*d7c0*/  BSSY B1, `(.L_x_4172) ;  /* 0x00000bc000017945 */ /* 0x000fe60003800000 */
[----:B------:R-:W-:-:S04]  /*d7d0*/  ISETP.GE.AND P0, PT, R14, R3, PT ;  /* 0x000000030e00720c */ /* 0x000fc80003f06270 */
[----:B------:R-:W-:-:S13]  /*d7e0*/  ISETP.LT.OR P0, PT, R56, -0x87, P0 ;  /* 0xffffff793800780c */ /* 0x000fda0000701670 */
[----:B------:R-:W-:Y:S05]  /*d7f0*/  @P0 BRA `(.L_x_4173) ;  /* 0x00000b8000000947 */ /* 0x000fea0003800000 */
[----:B------:R1:W5:Y:S01]  /*d800*/  LDG.E.128 R20, [R18.64] ;  /* 0x0000000612147981 */ /* 0x000362000c1e1d00 */
[----:B------:R-:W-:Y:S01]  /*d810*/  ISETP.GE.AND P0, PT, R24, c[0x0][0x230], PT ;  /* 0x00008c0018007a0c */ /* 0x000fe20003f06270 */
[----:B------:R-:W-:-:S12]  /*d820*/  BSSY B0, `(.L_x_4174) ;  /* 0x000002a000007945 */ /* 0x000fd80003800000 */
[----:B------:R-:W-:Y:S05]  /*d830*/  @P0 BRA `(.L_x_4175) ;  /* 0x0000028000000947 */ /* 0x000fea0003800000 */
[----:B------:R-:W2:Y:S04]  /*d840*/  LDG.E.64 R4, [R8.64] ;  /* 0x0000000608047981 */ /* 0x000ea8000c1e1b00 */
[----:B------:R-:W4:Y:S01]  /*d850*/  LDG.E.64 R6, [R10.64] ;  /* 0x000000060a067981 */ /* 0x000f22000c1e1b00 */
[--C-:B-----5:R-:W-:Y:S01]  /*d860*/  HADD2.F32 R27, -RZ, R23.reuse.H0_H0 ;  /* 0x20000017ff1b7230 */ /* 0x120fe20000004100 */
[----:B---3--:R-:W-:Y:S01]  /*d870*/  MOV R28, R22 ;  /* 0x00000016001c7202 */ /* 0x008fe20000000f00 */
[----:B------:R-:W-:Y:S02]  /*d880*/  HADD2.F32 R23, -RZ, R23.H1_H1 ;  /* 0x30000017ff177230 */ /* 0x000fe40000004100 */
[--C-:B------:R-:W-:Y:S02]  /*d890*/  HADD2.F32 R30, -RZ, R21.reuse.H0_H0 ;  /* 0x20000015ff1e7230 */ /* 0x100fe40000004100 */
[----:B------:R-:W-:-:S02]  /*d8a0*/  HADD2.F32 R29, -RZ, R21.H1_H1 ;  /* 0x30000015ff1d7230 */ /* 0x000fc40000004100 */
[----:B--2---:R-:W-:Y:S02]  /*d8b0*/  HADD2.F32 R0, -RZ, R5.H1_H1 ;  /* 0x30000005ff007230 */ /* 0x004fe40000004100 */
[----:B------:R-:W-:Y:S02]  /*d8c0*/  HADD2.F32 R22, -RZ, R4.H1_H1 ;  /* 0x30000004ff167230 */ /* 0x000fe40000004100 */
[----:B----4-:R-:W-:Y:S01]  /*d8d0*/  HADD2.F32 R2, -RZ, R7.H1_H1 ;  /* 0x30000007ff027230 */ /* 0x010fe20000004100 */
[C---:B------:R-:W-:Y:S01]  /*d8e0*/  FMUL.FTZ R21, R0.reuse, R23 ;  /* 0x0000001700157220 */ /* 0x040fe20000410000 */
[----:B------:R-:W-:Y:S01]  /*d8f0*/  HADD2.F32 R15, -RZ, R6.H1_H1 ;  /* 0x30000006ff0f7230 */ /* 0x000fe20000004100 */
[----:B------:R-:W-:Y:S01]  /*d900*/  FMUL.FTZ R0, R0, R27 ;  /* 0x0000001b00007220 */ /* 0x000fe20000410000 */
[----:B------:R-:W-:Y:S01]  /*d910*/  HADD2.F32 R4, -RZ, R4.H0_H0 ;  /* 0x20000004ff047230 */ /* 0x000fe20000004100 */
[----:B------:R-:W-:Y:S01]  /*d920*/  FMUL.FTZ R26, R22, R29 ;  /* 0x0000001d161a7220 */ /* 0x000fe20000410000 */
[----:B------:R-:W-:Y:S01]  /*d930*/  HADD2.F32 R5, -RZ, R5.H0_H0 ;  /* 0x20000005ff057230 */ /* 0x000fe20000004100 */
[C---:B------:R-:W-:Y:S01]  /*d940*/  FFMA.FTZ R21, R2.reuse, R27, -R21 ;  /* 0x0000001b02157223 */ /* 0x040fe20000010815 */
[--C-:B------:R-:W-:Y:S01]  /*d950*/  HADD2.F32 R27, -RZ, R20.reuse.H1_H1 ;  /* 0x30000014ff1b7230 */ /* 0x100fe20000004100 */
[----:B------:R-:W-:Y:S01]  /*d960*/  FFMA.FTZ R0, R2, R23, R0 ;  /* 0x0000001702007223 */ /* 0x000fe20000010000 */
[----:B------:R-:W-:Y:S01]  /*d970*/  HADD2.F32 R23, -RZ, R20.H0_H0 ;  /* 0x20000014ff177230 */ /* 0x000fe20000004100 */
[-C--:B------:R-:W-:Y:S01]  /*d980*/  FMUL.FTZ R22, R22, R30.reuse ;  /* 0x0000001e16167220 */ /* 0x080fe20000410000 */
[--C-:B------:R-:W-:Y:S01]  /*d990*/  HADD2.F32 R2, -RZ, R28.reuse.H0_H0 ;  /* 0x2000001cff027230 */ /* 0x100fe20000004100 */
[C---:B------:R-:W-:Y:S01]  /*d9a0*/  FFMA.FTZ R26, R15.reuse, R30, -R26 ;  /* 0x0000001e0f1a7223 */ /* 0x040fe2000001081a */
[----:B------:R-:W-:Y:S01]  /*d9b0*/  HADD2.F32 R28, -RZ, R28.H1_H1 ;  /* 0x3000001cff1c7230 */ /* 0x000fe20000004100 */
[----:B------:R-:W-:Y:S01]  /*d9c0*/  FFMA.FTZ R15, R15, R29, R22 ;  /* 0x0000001d0f0f7223 */ /* 0x000fe20000010016 */
[----:B------:R-:W-:Y:S01]  /*d9d0*/  HADD2.F32 R6, -RZ, R6.H0_H0 ;  /* 0x20000006ff067230 */ /* 0x000fe20000004100 */
[C---:B------:R-:W-:Y:S01]  /*d9e0*/  FMUL.FTZ R20, R4.reuse, R27 ;  /* 0x0000001b04147220 */ /* 0x040fe20000410000 */
[----:B------:R-:W-:Y:S01]  /*d9f0*/  HADD2.F32 R7, -RZ, R7.H0_H0 ;  /* 0x20000007ff077230 */ /* 0x000fe20000004100 */
[----:B------:R-:W-:Y:S01]  /*da00*/  FMUL.FTZ R22, R4, R23 ;  /* 0x0000001704167220 */ /* 0x000fe20000410000 */
[----:B------:R-:W-:Y:S01]  /*da10*/  F2FP.PACK_AB R15, R15, R26 ;  /* 0x0000001a0f0f723e */ /* 0x000fe200000000ff */
[----:B------:R-:W-:-:S02]  /*da20*/  FMUL.FTZ R4, R5, R28 ;  /* 0x0000001c05047220 */ /* 0x000fc40000410000 */
[-C--:B------:R-:W-:Y:S02]  /*da30*/  FMUL.FTZ R5, R5, R2.reuse ;  /* 0x0000000205057220 */ /* 0x080fe40000410000 */
[----:B------:R-:W-:Y:S01]  /*da40*/  FFMA.FTZ R20, R6, R23, -R20 ;  /* 0x0000001706147223 */ /* 0x000fe20000010814 */
[----:B------:R-:W-:Y:S01]  /*da50*/  F2FP.PACK_AB R23, R0, R21 ;  /* 0x000000150017723e */ /* 0x000fe200000000ff */
[----:B------:R-:W-:Y:S01]  /*da60*/  FFMA.FTZ R27, R6, R27, R22 ;  /* 0x0000001b061b7223 */ /* 0x000fe20000010016 */
[----:B------:R-:W-:Y:S01]  /*da70*/  MOV R21, R15 ;  /* 0x0000000f00157202 */ /* 0x000fe20000000f00 */
[C---:B------:R-:W-:Y:S02]  /*da80*/  FFMA.FTZ R4, R7.reuse, R2, -R4 ;  /* 0x0000000207047223 */ /* 0x040fe40000010804 */
[----:B------:R-:W-:Y:S01]  /*da90*/  FFMA.FTZ R5, R7, R28, R5 ;  /* 0x0000001c07057223 */ /* 0x000fe20000010005 */
[----:B------:R-:W-:-:S04]  /*daa0*/  F2FP.PACK_AB R20, R27, R20 ;  /* 0x000000141b14723e */ /* 0x000fc800000000ff */
[----:B------:R-:W-:Y:S02]  /*dab0*/  F2FP.PACK_AB R22, R5, R4 ;  /* 0x000000040516723e */ /* 0x000fe400000000ff */
.L_x_4175:
[----:B------:R-:W-:Y:S05]  /*dac0*/  BSYNC B0 ;  /* 0x0000000000007941 */ /* 0x000fea0003800000 */
.L_x_4174:
[----:B---3--:R2:W5:Y:S01]  /*dad0*/  LDG.E.128 R28, [R18.64+0x80] ;  /* 0x00008006121c7981 */ /* 0x008562000c1e1d00 */
[----:B------:R-:W-:Y:S01]  /*dae0*/  IADD3 R0, R24, 0x40, RZ ;  /* 0x0000004018007810 */ /* 0x000fe20007ffe0ff */
[----:B------:R-:W-:Y:S02]  /*daf0*/  BSSY B0, `(.L_x_4176) ;  /* 0x000002b000007945 */ /* 0x000fe40003800000 */
[----:B-----5:R2:W-:Y:S01]  /*db00*/  STS.128 [R245+0x800], R20 ;  /* 0x00080014f5007388 */ /* 0x0205e20000000c00 */
[----:B------:R-:W-:-:S13]  /*db10*/  ISETP.GE.AND P0, PT, R0, c[0x0][0x230], PT ;  /* 0x00008c0000007a0c */ /* 0x000fda0003f06270 */
[----:B------:R-:W-:Y:S05]  /*db20*/  @P0 BRA `(.L_x_4177) ;  /* 0x0000027000000947 */ /* 0x000fea0003800000 */
[----:B------:R-:W3:Y:S04]  /*db30*/  LDG.E.64 R4, [R8.64+0x40] ;  /* 0x0000400608047981 */ /* 0x000ee8000c1e1b00 */
[----:B------:R-:W4:Y:S01]  /*db40*/  LDG.E.64 R6, [R10.64+0x40] ;  /* 0x000040060a067981 */ /* 0x000f22000c1e1b00 */
[----:B------:R-:W-:Y:S01]  /*db50*/  MOV R26, R29 ;  /* 0x0000001d001a7202 */ /* 0x000fe20000000f00 */
[--C-:B--2---:R-:W-:Y:S02]  /*db60*/  HADD2.F32 R23, -RZ, R31.reuse.H1_H1 ;  /* 0x3000001fff177230 */ /* 0x104fe40000004100 */
[----:B------:R-:W-:Y:S02]  /*db70*/  HADD2.F32 R27, -RZ, R31.H0_H0 ;  /* 0x2000001fff1b7230 */ /* 0x000fe40000004100 */
[----:B------:R-:W-:-:S02]  /*db80*/  HADD2.F32 R29, -RZ, R26.H0_H0 ;  /* 0x2000001aff1d7230 */ /* 0x000fc40000004100 */
[----:B------:R-:W-:Y:S02]  /*db90*/  HADD2.F32 R26, -RZ, R26.H1_H1 ;  /* 0x3000001aff1a7230 */ /* 0x000fe40000004100 */
[----:B---3--:R-:W-:Y:S02]  /*dba0*/  HADD2.F32 R0, -RZ, R5.H1_H1 ;  /* 0x30000005ff007230 */ /* 0x008fe40000004100 */
[----:B------:R-:W-:Y:S02]  /*dbb0*/  HADD2.F32 R20, -RZ, R4.H1_H1 ;  /* 0x30000004ff147230 */ /* 0x000fe40000004100 */
[----:B----4-:R-:W-:Y:S01]  /*dbc0*/  HADD2.F32 R2, -RZ, R7.H1_H1 ;  /* 0x30000007ff027230 */ /* 0x010fe20000004100 */
[C---:B------:R-:W-:Y:S01]  /*dbd0*/  FMUL.FTZ R21, R0.reuse, R23 ;  /* 0x0000001700157220 */ /* 0x040fe20000410000 */
[----:B------:R-:W-:Y:S01]  /*dbe0*/  HADD2.F32 R15, -RZ, R6.H1_H1 ;  /* 0x30000006ff0f7230 */ /* 0x000fe20000004100 */
[-C--:B------:R-:W-:Y:S01]  /*dbf0*/  FMUL.FTZ R0, R0, R27.reuse ;  /* 0x0000001b00007220 */ /* 0x080fe20000410000 */
[----:B------:R-:W-:Y:S01]  /*dc00*/  HADD2.F32 R4, -RZ, R4.H0_H0 ;  /* 0x20000004ff047230 */ /* 0x000fe20000004100 */
[-C--:B------:R-:W-:Y:S01]  /*dc10*/  FMUL.FTZ R22, R20, R26.reuse ;  /* 0x0000001a14167220 */ /* 0x080fe20000410000 */
        /* <DEDUP_REMOVED lines=24> */
.L_x_4177:
[----:B------:R-:W-:Y:S05]  /*dda0*/  BSYNC B0 ;  /* 0x0000000000007941 */ /* 0x000fea0003800000 */
.L_x_4176:
        /* <DEDUP_REMOVED lines=8> */
[--C-:B-----5:R-:W-:Y:S01]  /*de30*/  HADD2.F32 R27, -RZ, R23.reuse.H0_H0 ;  /* 0x20000017ff1b7230 */ /* 0x120fe20000004100 */
[----:B--2---:R-:W-:Y:S01]  /*de40*/  MOV R28, R22 ;  /* 0x00000016001c7202 */ /* 0x004fe20000000f00 */
[----:B------:R-:W-:Y:S02]  /*de50*/  HADD2.F32 R23, -RZ, R23.H1_H1 ;  /* 0x30000017ff177230 */ /* 0x000fe40000004100 */
[--C-:B------:R-:W-:Y:S02]  /*de60*/  HADD2.F32 R30, -RZ, R21.reuse.H0_H0 ;  /* 0x20000015ff1e7230 */ /* 0x100fe40000004100 */
[----:B------:R-:W-:-:S02]  /*de70*/  HADD2.F32 R29, -RZ, R21.H1_H1 ;  /* 0x30000015ff1d7230 */ /* 0x000fc40000004100 */
[----:B---3--:R-:W-:Y:S02]  /*de80*/  HADD2.F32 R0, -RZ, R5.H1_H1 ;  /* 0x30000005ff007230 */ /* 0x008fe40000004100 */
        /* <DEDUP_REMOVED lines=32> */
.L_x_4179:
[----:B------:R-:W-:Y:S05]  /*e090*/  BSYNC B0 ;  /* 0x0000000000007941 */ /* 0x000fea0003800000 */
.L_x_4178:
        /* <DEDUP_REMOVED lines=8> */
[--C-:B------:R-:W-:Y:S02]  /*e120*/  HADD2.F32 R26, -RZ, R29.reuse.H0_H0 ;  /* 0x2000001dff1a7230 */ /* 0x100fe40000004100 */
[----:B--2---:R-:W-:Y:S02]  /*e130*/  HADD2.F32 R22, -RZ, R29.H1_H1 ;  /* 0x3000001dff167230 */ /* 0x004fe40000004100 */
[--C-:B------:R-:W-:Y:S02]  /*e140*/  HADD2.F32 R21, -RZ, R31.reuse.H1_H1 ;  /* 0x3000001fff157230 */ /* 0x100fe40000004100 */
[----:B------:R-:W-:-:S02]  /*e150*/  HADD2.F32 R23, -RZ, R31.H0_H0 ;  /* 0x2000001fff177230 */ /* 0x000fc40000004100 */
[----:B-1-3--:R-:W-:Y:S02]  /*e160*/  HADD2.F32 R19, -RZ, R4.H1_H1 ;  /* 0x30000004ff137230 */ /* 0x00afe40000004100 */
[----:B------:R-:W-:Y:S02]  /*e170*/  HADD2.F32 R0, -RZ, R5.H1_H1 ;  /* 0x30000005ff007230 */ /* 0x000fe40000004100 */
[----:B----4-:R-:W-:Y:S01]  /*e180*/  HADD2.F32 R2, -RZ, R7.H1_H1 ;  /* 0x30000007ff027230 */ /* 0x010fe20000004100 */
[C---:B------:R-:W-:Y:S01]  /*e190*/  FMUL.FTZ R20, R19.reuse, R22 ;  /* 0x0000001613147220 */ /* 0x040fe20000410000 */
[----:B------:R-:W-:Y:S01]  /*e1a0*/  HADD2.F32 R15, -RZ, R6.H1_H1 ;  /* 0x30000006ff0f7230 */ /* 0x000fe20000004100 */
[-C--:B------:R-:W-:Y:S01]  /*e1b0*/  FMUL.FTZ R18, R19, R26.reuse ;  /* 0x0000001a13127220 */ /* 0x080fe20000410000 */
[----:B------:R-:W-:Y:S01]  /*e1c0*/  HADD2.F32 R4, -RZ, R4.H0_H0 ;  /* 0x20000004ff047230 */ /* 0x000fe20000004100 */
[C---:B------:R-:W-:Y:S01]  /*e1d0*/  FMUL.FTZ R19, R0.reuse, R21 ;  /* 0x0000001500137220 */ /* 0x040fe20000410000 */
[----:B------:R-:W-:Y:S01]  /*e1e0*/  HADD2.F32 R5, -RZ, R5.H0_H0 ;  /* 0x20000005ff057230 */ /* 0x000fe20000004100 */
[-C--:B------:R-:W-:Y:S01]  /*e1f0*/  FMUL.FTZ R0, R0, R23.reuse ;  /* 0x0000001700007220 */ /* 0x080fe20000410000 */
[----:B------:R-:W-:Y:S01]  /*e200*/  HADD2.F32 R6, -RZ, R6.H0_H0 ;  /* 0x20000006ff067230 */ /* 0x000fe20000004100 */
[C---:B------:R-:W-:Y:S01]  /*e210*/  FFMA.FTZ R19, R2.reuse, R23, -R19 ;  /* 0x0000001702137223 */ /* 0x040fe20000010813 */
[--C-:B------:R-:W-:Y:S01]  /*e220*/  HADD2.F32 R23, -RZ, R28.reuse.H1_H1 ;  /* 0x3000001cff177230 */ /* 0x100fe20000004100 */
[----:B------:R-:W-:Y:S01]  /*e230*/  FFMA.FTZ R0, R2, R21, R0 ;  /* 0x0000001502007223 */ /* 0x000fe20000010000 */
[----:B------:R-:W-:Y:S01]  /*e240*/  HADD2.F32 R21, -RZ, R28.H0_H0 ;  /* 0x2000001cff157230 */ /* 0x000fe20000004100 */
[C---:B------:R-:W-:Y:S01]  /*e250*/  FFMA.FTZ R20, R15.reuse, R26, -R20 ;  /* 0x0000001a0f147223 */ /* 0x040fe20000010814 */
[--C-:B------:R-:W-:Y:S01]  /*e260*/  HADD2.F32 R2, -RZ, R30.reuse.H0_H0 ;  /* 0x2000001eff027230 */ /* 0x100fe20000004100 */
[----:B------:R-:W-:Y:S01]  /*e270*/  FFMA.FTZ R15, R15, R22, R18 ;  /* 0x000000160f0f7223 */ /* 0x000fe20000010012 */
[----:B------:R-:W-:Y:S01]  /*e280*/  HADD2.F32 R30, -RZ, R30.H1_H1 ;  /* 0x3000001eff1e7230 */ /* 0x000fe20000004100 */
        /* <DEDUP_REMOVED lines=13> */
.L_x_4181:
[----:B------:R-:W-:Y:S05]  /*e360*/  BSYNC B0 ;  /* 0x0000000000007941 */ /* 0x000fea0003800000 */
.L_x_4180:
[----:B------:R3:W-:Y:S02]  /*e370*/  STS.128 [R245+0x6800], R28 ;  /* 0x0068001cf5007388 */ /* 0x0007e40000000c00 */
.L_x_4173:
[----:B------:R-:W-:Y:S05]  /*e380*/  BSYNC B1 ;  /* 0x0000000000017941 */ /* 0x000fea0003800000 */
.L_x_4172:
        /* <DEDUP_REMOVED lines=11> */
[----:B---3-5:R-:W-:Y:S02]  /*e440*/  MOV R28, R21 ;  /* 0x00000015001c7202 */ /* 0x028fe40000000f00 */
[----:B------:R-:W-:Y:S02]  /*e450*/  MOV R21, R23 ;  /* 0x0000001700157202 */ /* 0x000fe40000000f00 */
[----:B------:R-:W-:Y:S01]  /*e460*/  MOV R27, R22 ;  /* 0x00000016001b7202 */ /* 0x000fe20000000f00 */
[----:B------:R-:W-:-:S02]  /*e470*/  HADD2.F32 R29, -RZ, R28.H0_H0 ;  /* 0x2000001cff1d7230 */ /* 0x000fc40000004100 */
[--C-:B------:R-:W-:Y:S02]  /*e480*/  HADD2.F32 R23, -RZ, R21.reuse.H0_H0 ;  /* 0x20000015ff177230 */ /* 0x100fe40000004100 */
[----:B------:R-:W-:Y:S02]  /*e490*/  HADD2.F32 R21, -RZ, R21.H1_H1 ;  /* 0x30000015ff157230 */ /* 0x000fe40000004100 */
[----:B------:R-:W-:Y:S02]  /*e4a0*/  HADD2.F32 R28, -RZ, R28.H1_H1 ;  /* 0x3000001cff1c7230 */ /* 0x000fe40000004100 */
[----:B--2---:R-:W-:Y:S02]  /*e4b0*/  HADD2.F32 R0, -RZ, R5.H1_H1 ;  /* 0x30000005ff007230 */ /* 0x004fe40000004100 */
        /* <DEDUP_REMOVED lines=13> */
[--C-:B------:R-:W-:Y:S01]  /*e590*/  HADD2.F32 R20, -RZ, R27.reuse.H1_H1 ;  /* 0x3000001bff147230 */ /* 0x100fe20000004100 */
[C---:B------:R-:W-:Y:S01]  /*e5a0*/  FFMA.FTZ R26, R15.reuse, R29, -R26 ;  /* 0x0000001d0f1a7223 */ /* 0x040fe2000001081a */
[----:B------:R-:W-:Y:S01]  /*e5b0*/  HADD2.F32 R2, -RZ, R27.H0_H0 ;  /* 0x2000001bff027230 */ /* 0x000fe20000004100 */
[----:B------:R-:W-:Y:S01]  /*e5c0*/  FFMA.FTZ R15, R15, R28, R22 ;  /* 0x0000001c0f0f7223 */ /* 0x000fe20000010016 */
[----:B------:R-:W-:Y:S01]  /*e5d0*/  HADD2.F32 R6, -RZ, R6.H0_H0 ;  /* 0x20000006ff067230 */ /* 0x000fe20000004100 */
[C---:B------:R-:W-:Y:S01]  /*e5e0*/  FMUL.FTZ R22, R4.reuse, R23 ;  /* 0x0000001704167220 */ /* 0x040fe20000410000 */
[----:B------:R-:W-:Y:S01]  /*e5f0*/  HADD2.F32 R7, -RZ, R7.H0_H0 ;  /* 0x20000007ff077230 */ /* 0x000fe20000004100 */
[----:B------:R-:W-:-:S02]  /*e600*/  FMUL.FTZ R27, R4, R21 ;  /* 0x00000015041b7220 */ /* 0x000fc40000410000 */
[C---:B------:R-:W-:Y:S02]  /*e610*/  FMUL.FTZ R4, R5.reuse, R20 ;  /* 0x0000001405047220 */ /* 0x040fe40000410000 */
[----:B------:R-:W-:Y:S02]  /*e620*/  FMUL.FTZ R5, R5, R2 ;  /* 0x0000000205057220 */ /* 0x000fe40000410000 */
[C---:B------:R-:W-:Y:S01]  /*e630*/  FFMA.FTZ R22, R6.reuse, R21, -R22 ;  /* 0x0000001506167223 */ /* 0x040fe20000010816 */
[----:B------:R-:W-:Y:S01]  /*e640*/  F2FP.PACK_AB R21, R15, R26 ;  /* 0x0000001a0f15723e */ /* 0x000fe200000000ff */
[----:B------:R-:W-:Y:S01]  /*e650*/  FFMA.FTZ R27, R6, R23, R27 ;  /* 0x00000017061b7223 */ /* 0x000fe2000001001b */
[----:B------:R-:W-:Y:S01]  /*e660*/  F2FP.PACK_AB R23, R0, R19 ;  /* 0x000000130017723e */ /* 0x000fe200000000ff */
[C---:B------:R-:W-:Y:S02]  /*e670*/  FFMA.FTZ R4, R7.reuse, R2, -R4 ;  /* 0x0000000207047223 */ /* 0x040fe40000010804 */
[----:B------:R-:W-:Y:S01]  /*e680*/  FFMA.FTZ R5, R7, R20, R5 ;  /* 0x0000001407057223 */ /* 0x000fe20000010005 */
[----:B------:R-:W-:-:S04]  /*e690*/  F2FP.PACK_AB R20, R27, R22 ;  /* 0x000000161b14723e */ /* 0x000fc800000000ff */
[----:B------:R-:W-:Y:S02]  /*e6a0*/  F2FP.PACK_AB R22, R5, R4 ;  /* 0x000000040516723e */ /* 0x000fe400000000ff */
.L_x_4185:
[----:B------:R-:W-:Y:S05]  /*e6b0*/  BSYNC B0 ;  /* 0x0000000000007941 */ /* 0x000fea0003800000 */
.L_x_4184:
        /* <DEDUP_REMOVED lines=8> */
[--C-:B--2---:R-:W-:Y:S02]  /*e740*/  HADD2.F32 R21, -RZ, R31.reuse.H1_H1 ;  /* 0x3000001fff157230 */ /* 0x104fe40000004100 */
[----:B------:R-:W-:Y:S02]  /*e750*/  HADD2.F32 R23, -RZ, R31.H0_H0 ;  /* 0x2000001fff177230 */ /* 0x000fe40000004100 */
[--C-:B------:R-:W-:Y:S02]  /*e760*/  HADD2.F32 R26, -RZ, R29.reuse.H1_H1 ;  /* 0x3000001dff1a7230 */ /* 0x100fe40000004100 */
[----:B------:R-:W-:-:S02]  /*e770*/  HADD2.F32 R27, -RZ, R29.H0_H0 ;  /* 0x2000001dff1b7230 */ /* 0x000fc40000004100 */
        /* <DEDUP_REMOVED lines=32> */
.L_x_4187:
[----:B------:R-:W-:Y:S05]  /*e980*/  BSYNC B0 ;  /* 0x0000000000007941 */ /* 0x000fea0003800000 */
.L_x_4186:
        /* <DEDUP_REMOVED lines=8> */
[----:B--2--5:R-:W-:Y:S02]  /*ea10*/  MOV R28, R21 ;  /* 0x00000015001c7202 */ /* 0x024fe40000000f00 */
[----:B------:R-:W-:Y:S02]  /*ea20*/  MOV R21, R23 ;  /* 0x0000001700157202 */ /* 0x000fe40000000f00 */
[----:B------:R-:W-:Y:S01]  /*ea30*/  MOV R27, R22 ;  /* 0x00000016001b7202 */ /* 0x000fe20000000f00 */
[----:B------:R-:W-:-:S02]  /*ea40*/  HADD2.F32 R29, -RZ, R28.H0_H0 ;  /* 0x2000001cff1d7230 */ /* 0x000fc40000004100 */
[--C-:B------:R-:W-:Y:S02]  /*ea50*/  HADD2.F32 R23, -RZ, R21.reuse.H0_H0 ;  /* 0x20000015ff177230 */ /* 0x100fe40000004100 */
[----:B------:R-:W-:Y:S02]  /*ea60*/  HADD2.F32 R21, -RZ, R21.H1_H1 ;  /* 0x30000015ff157230 */ /* 0x000fe40000004100 */
        /* <DEDUP_REMOVED lines=33> */
.L_x_4189:
[----:B------:R-:W-:Y:S05]  /*ec80*/  BSYNC B0 ;  /* 0x0000000000007941 */ /* 0x000fea0003800000 */
.L_x_4188:
        /* <DEDUP_REMOVED lines=8> */
[--C-:B------:R-:W-:Y:S02]  /*ed10*/  HADD2.F32 R19, -RZ, R31.reuse.H1_H1 ;  /* 0x3000001fff137230 */ /* 0x100fe40000004100 */
[----:B--2---:R-:W-:Y:S02]  /*ed20*/  HADD2.F32 R21, -RZ, R31.H0_H0 ;  /* 0x2000001fff157230 */ /* 0x004fe40000004100 */
[--C-:B------:R-:W-:Y:S02]  /*ed30*/  HADD2.F32 R22, -RZ, R29.reuse.H1_H1 ;  /* 0x3000001dff167230 */ /* 0x100fe40000004100 */
[----:B------:R-:W-:-:S02]  /*ed40*/  HADD2.F32 R23, -RZ, R29.H0_H0 ;  /* 0x2000001dff177230 */ /* 0x000fc40000004100 */
[----:B---3--:R-:W-:Y:S02]  /*ed50*/  HADD2.F32 R0, -RZ, R5.H1_H1 ;  /* 0x30000005ff007230 */ /* 0x008fe40000004100 */
[----:B-1----:R-:W-:Y:S02]  /*ed60*/  HADD2.F32 R16, -RZ, R4.H1_H1 ;  /* 0x30000004ff107230 */ /* 0x002fe40000004100 */
        /* <DEDUP_REMOVED lines=30> */
.L_x_4191:
[----:B------:R-:W-:Y:S05]  /*ef50*/  BSYNC B0 ;  /* 0x0000000000007941 */ /* 0x000fea0003800000 */
.L_x_4190:
[----:B------:R3:W-:Y:S02]  /*ef60*/  STS.128 [R245+0x7000], R28 ;  /* 0x0070001cf5007388 */ /* 0x0007e40000000c00 */
.L_x_4183:
[----:B------:R-:W-:Y:S05]  /*ef70*/  BSYNC B1 ;  /* 0x0000000000017941 */ /* 0x000fea0003800000 */
.L_x_4182:
[----:B-12---:R-:W-:-:S04]  /*ef80*/  IADD3 R16, R140, 0x30, RZ ;  /* 0x000000308c107810 */ /* 0x006fc80007ffe0ff */
        /* <DEDUP_REMOVED lines=9> */
[----:B-----5:R-:W-:Y:S02]  /*f020*/  MOV R0, R21 ;  /* 0x0000001500007202 */ /* 0x020fe40000000f00 */
[----:B------:R-:W-:Y:S02]  /*f030*/  MOV R17, R23 ;  /* 0x0000001700117202 */ /* 0x000fe40000000f00 */
[----:B------:R-:W-:Y:S01]  /*f040*/  MOV R21, R22 ;  /* 0x0000001600157202 */ /* 0x000fe20000000f00 */
[----:B------:R-:W-:-:S02]  /*f050*/  HADD2.F32 R27, -RZ, R0.H0_H0 ;  /* 0x20000000ff1b7230 */ /* 0x000fc40000004100 */
[----:B------:R-:W-:Y:S02]  /*f060*/  HADD2.F32 R23, -RZ, R0.H1_H1 ;  /* 0x30000000ff177230 */ /* 0x000fe40000004100 */
[--C-:B------:R-:W-:Y:S02]  /*f070*/  HADD2.F32 R19, -RZ, R17.reuse.H0_H0 ;  /* 0x20000011ff137230 */ /* 0x100fe40000004100 */
[----:B------:R-:W-:Y:S02]  /*f080*/  HADD2.F32 R17, -RZ, R17.H1_H1 ;  /* 0x30000011ff117230 */ /* 0x000fe40000004100 */
        /* <DEDUP_REMOVED lines=33> */
.L_x_4194:
[----:B------:R-:W-:Y:S05]  /*f2a0*/  BSYNC B0 ;  /* 0x0000000000007941 */ /* 0x000fea0003800000 */
.L_x_4193:
        /* <DEDUP_REMOVED lines=9> */
[----:B------:R-:W-:Y:S02]  /*f340*/  HADD2.F32 R19, -RZ, R31.H0_H0 ;  /* 0x2000001fff137230 */ /* 0x000fe40000004100 */
[--C-:B--2---:R-:W-:Y:S02]  /*f350*/  HADD2.F32 R21, -RZ, R29.reuse.H1_H1 ;  /* 0x3000001dff157230 */ /* 0x104fe40000004100 */
[----:B------:R-:W-:-:S02]  /*f360*/  HADD2.F32 R23, -RZ, R29.H0_H0 ;  /* 0x2000001dff177230 */ /* 0x000fc40000004100 */
        /* <DEDUP_REMOVED lines=32> */
.L_x_4196:
[----:B------:R-:W-:Y:S05]  /*f570*/  BSYNC B0 ;  /* 0x0000000000007941 */ /* 0x000fea0003800000 */
.L_x_4195:
        /* <DEDUP_REMOVED lines=8> */
[----:B-----5:R-:W-:Y:S02]  /*f600*/  MOV R0, R21 ;  /* 0x0000001500007202 */ /* 0x020fe40000000f00 */
[----:B------:R-:W-:Y:S02]  /*f610*/  MOV R17, R23 ;  /* 0x0000001700117202 */ /* 0x000fe40000000f00 */
[----:B------:R-:W-:Y:S01]  /*f620*/  MOV R21, R22 ;  /* 0x0000001600157202 */ /* 0x000fe20000000f00 */
[----:B------:R-:W-:-:S02]  /*f630*/  HADD2.F32 R27, -RZ, R0.H0_H0 ;  /* 0x20000000ff1b7230 */ /* 0x000fc40000004100 */
[----:B------:R-:W-:Y:S02]  /*f640*/  HADD2.F32 R23, -RZ, R0.H1_H1 ;  /* 0x30000000ff177230 */ /* 0x000fe40000004100 */
[--C-:B------:R-:W-:Y:S02]  /*f650*/  HADD2.F32 R19, -RZ, R17.reuse.H0_H0 ;  /* 0x20000011ff137230 */ /* 0x100fe40000004100 */
[----:B------:R-:W-:Y:S02]  /*f660*/  HADD2.F32 R17, -RZ, R17.H1_H1 ;  /* 0x30000011ff117230 */ /* 0x000fe40000004100 */
        /* <DEDUP_REMOVED lines=33> */
.L_x_4198:
[----:B------:R-:W-:Y:S05]  /*f880*/  BSYNC B0 ;  /* 0x0000000000007941 */ /* 0x000fea0003800000 */
.L_x_4197:
[----:B--2---:R2:W5:Y:S01]  /*f890*/  LDG.E.128 R28, [R12.64+0x180] ;  /* 0x000180060c1c7981 */ /* 0x004562000c1e1d00 */
[----:B------:R-:W-:Y:S01]  /*f8a0*/  IADD3 R24, R24, 0xc0, RZ ;  /* 0x000000c018187810 */ /* 0x000fe20007ffe0ff */
[----:B------:R-:W-:Y:S02]  /*f8b0*/  BSSY B0, `(.L_x_4199) ;  /* 0x000002a000007945 */ /* 0x000fe40003800000 */
[----:B-----5:R2:W-:Y:S01]  /*f8c0*/  STS.128 [R245+0x5800], R20 ;  /* 0x00580014f5007388 */ /* 0x0205e20000000c00 */
[----:B------:R-:W-:-:S13]  /*f8d0*/  ISETP.GE.AND P0, PT, R24, c[0x0][0x230], PT ;  /* 0x00008c0018007a0c */ /* 0x000fda0003f06270 */
[----:B------:R-:W-:Y:S05]  /*f8e0*/  @P0 BRA `(.L_x_4200) ;  /* 0x0000026000000947 */ /* 0x000fea0003800000 */
[----:B------:R-:W3:Y:S04]  /*f8f0*/  LDG.E.64 R2, [R8.64+0xc0] ;  /* 0x0000c00608027981 */ /* 0x000ee8000c1e1b00 */
[----:B------:R4:W5:Y:S01]  /*f900*/  LDG.E.64 R4, [R10.64+0xc0] ;  /* 0x0000c0060a047981 */ /* 0x000962000c1e1b00 */
[--C-:B-12---:R-:W-:Y:S02]  /*f910*/  HADD2.F32 R13, -RZ, R31.reuse.H1_H1 ;  /* 0x3000001fff0d7230 */ /* 0x106fe40000004100 */
[----:B------:R-:W-:Y:S02]  /*f920*/  HADD2.F32 R15, -RZ, R31.H0_H0 ;  /* 0x2000001fff0f7230 */ /* 0x000fe40000004100 */
[--C-:B------:R-:W-:Y:S02]  /*f930*/  HADD2.F32 R12, -RZ, R29.reuse.H1_H1 ;  /* 0x3000001dff0c7230 */ /* 0x100fe40000004100 */
[----:B------:R-:W-:-:S02]  /*f940*/  HADD2.F32 R17, -RZ, R29.H0_H0 ;  /* 0x2000001dff117230 */ /* 0x000fc40000004100 */
[----:B----4-:R-:W-:Y:S02]  /*f950*/  HADD2.F32 R11, -RZ, R28.H0_H0 ;  /* 0x2000001cff0b7230 */ /* 0x010fe40000004100 */
[----:B---3--:R-:W-:Y:S02]  /*f960*/  HADD2.F32 R0, -RZ, R3.H1_H1 ;  /* 0x30000003ff007230 */ /* 0x008fe40000004100 */
[----:B------:R-:W-:Y:S02]  /*f970*/  HADD2.F32 R19, -RZ, R2.H1_H1 ;  /* 0x30000002ff137230 */ /* 0x000fe40000004100 */
[----:B-----5:R-:W-:Y:S01]  /*f980*/  HADD2.F32 R6, -RZ, R5.H1_H1 ;  /* 0x30000005ff067230 */ /* 0x020fe20000004100 */
[C---:B------:R-:W-:Y:S01]  /*f990*/  FMUL.FTZ R9, R0.reuse, R13 ;  /* 0x0000000d00097220 */ /* 0x040fe20000410000 */
[----:B------:R-:W-:Y:S01]  /*f9a0*/  HADD2.F32 R7, -RZ, R4.H1_H1 ;  /* 0x30000004ff077230 */ /* 0x000fe20000004100 */
[-C--:B------:R-:W-:Y:S01]  /*f9b0*/  FMUL.FTZ R0, R0, R15.reuse ;  /* 0x0000000f00007220 */ /* 0x080fe20000410000 */
[----:B------:R-:W-:Y:S01]  /*f9c0*/  HADD2.F32 R2, -RZ, R2.H0_H0 ;  /* 0x20000002ff027230 */ /* 0x000fe20000004100 */
[CC--:B------:R-:W-:Y:S01]  /*f9d0*/  FMUL.FTZ R10, R19.reuse, R12.reuse ;  /* 0x0000000c130a7220 */ /* 0x0c0fe20000410000 */
[----:B------:R-:W-:Y:S01]  /*f9e0*/  HADD2.F32 R3, -RZ, R3.H0_H0 ;  /* 0x20000003ff037230 */ /* 0x000fe20000004100 */
[C---:B------:R-:W-:Y:S01]  /*f9f0*/  FFMA.FTZ R9, R6.reuse, R15, -R9 ;  /* 0x0000000f06097223 */ /* 0x040fe20000010809 */
[----:B------:R-:W-:Y:S01]  /*fa00*/  HADD2.F32 R4, -RZ, R4.H0_H0 ;  /* 0x20000004ff047230 */ /* 0x000fe20000004100 */
[----:B------:R-:W-:Y:S01]  /*fa10*/  FFMA.FTZ R0, R6, R13, R0 ;  /* 0x0000000d06007223 */ /* 0x000fe20000010000 */
[----:B------:R-:W-:Y:S01]  /*fa20*/  HADD2.F32 R13, -RZ, R28.H1_H1 ;  /* 0x3000001cff0d7230 */ /* 0x000fe20000004100 */
[-C--:B------:R-:W-:Y:S01]  /*fa30*/  FMUL.FTZ R8, R19, R17.reuse ;  /* 0x0000001113087220 */ /* 0x080fe20000410000 */
[--C-:B------:R-:W-:Y:S01]  /*fa40*/  HADD2.F32 R6, -RZ, R30.reuse.H0_H0 ;  /* 0x2000001eff067230 */ /* 0x100fe20000004100 */
[C---:B------:R-:W-:Y:S01]  /*fa50*/  FFMA.FTZ R10, R7.reuse, R17, -R10 ;  /* 0x00000011070a7223 */ /* 0x040fe2000001080a */
[----:B------:R-:W-:Y:S01]  /*fa60*/  HADD2.F32 R30, -RZ, R30.H1_H1 ;  /* 0x3000001eff1e7230 */ /* 0x000fe20000004100 */
[----:B------:R-:W-:Y:S01]  /*fa70*/  FFMA.FTZ R7, R7, R12, R8 ;  /* 0x0000000c07077223 */ /* 0x000fe20000010008 */
[----:B------:R-:W-:Y:S01]  /*fa80*/  HADD2.F32 R5, -RZ, R5.H0_H0 ;  /* 0x20000005ff057230 */ /* 0x000fe20000004100 */
[----:B------:R-:W-:Y:S01]  /*fa90*/  FMUL.FTZ R8, R2, R13 ;  /* 0x0000000d02087220 */ /* 0x000fe20000410000 */
        /* <DEDUP_REMOVED lines=11> */
.L_x_4200:
[----:B------:R-:W-:Y:S05]  /*fb50*/  BSYNC B0 ;  /* 0x0000000000007941 */ /* 0x000fea0003800000 */
.L_x_4199:
[----:B------:R3:W-:Y:S01]  /*fb60*/  STS.128 [R245+0x7800], R28 ;  /* 0x0078001cf5007388 */ /* 0x0007e20000000c00 */
[----:B------:R-:W-:Y:S05]  /*fb70*/  BRA `(.L_x_4192) ;  /* 0x00005bd000007947 */ /* 0x000fea0003800000 */
.L_x_4161:
[----:B------:R-:W-:Y:S01]  /*fb80*/  BSSY B1, `(.L_x_4201) ;  /* 0x0000162000017945 */ /* 0x000fe20003800000 */
[----:B------:R-:W-:Y:S05]  /*fb90*/  @!P1 BRA `(.L_x_4202) ;  /* 0x0000160000009947 */ /* 0x000fea0003800000 */
[----:B------:R1:W5:Y:S01]  /*fba0*/  LDG.E.128 R20, [R14.64] ;  /* 0x000000060e147981 */ /* 0x000362000c1e1d00 */
[----:B------:R-:W-:Y:S01]  /*fbb0*/  ISETP.GE.AND P0, PT, R24, c[0x0][0x230], PT ;  /* 0x00008c0018007a0c */ /* 0x000fe20003f06270 */
[----:B------:R-:W-:-:S12]  /*fbc0*/  BSSY B0, `(.L_x_4203) ;  /* 0x0000053000007945 */ /* 0x000fd80003800000 */
[----:B------:R-:W-:Y:S05]  /*fbd0*/  @P0 BRA `(.L_x_4204) ;  /* 0x0000051000000947 */ /* 0x000fea0003800000 */
[-C--:B------:R-:W-:Y:S02]  /*fbe0*/  ISETP.GE.AND P0, PT, R24, R127.reuse, PT ;  /* 0x0000007f1800720c */ /* 0x080fe40003f06270 */
[----:B------:R-:W-:Y:S02]  /*fbf0*/  MOV R7, RZ ;  /* 0x000000ff00077202 */ /* 0x000fe40000000f00 */
[----:B------:R-:W-:-:S09]  /*fc00*/  MOV R9, R127 ;  /* 0x0000007f00097202 */ /* 0x000fd20000000f00 */
[----:B------:R-:W-:-:S04]  /*fc10*/  @P0 SHF.R.S32.HI R4, RZ, 0x1, R128 ;  /* 0x00000001ff040819 */ /* 0x000fc80000011480 */
[C---:B------:R-:W-:Y:S02]  /*fc20*/  @P0 IADD3 R7, -R4.reuse, RZ, RZ ;  /* 0x000000ff04070210 */ /* 0x040fe40007ffe1ff */
[----:B------:R-:W-:Y:S02]  /*fc30*/  @P0 IADD3 R9, -R4, RZ, RZ ;  /* 0x000000ff04090210 */ /* 0x000fe40007ffe1ff */
[----:B------:R-:W-:Y:S02]  /*fc40*/  IADD3 R5, P1, R7, R0, RZ ;  /* 0x0000000007057210 */ /* 0x000fe40007f3e0ff */
[----:B------:R-:W-:Y:S01]  /*fc50*/  @P0 SHF.R.S32.HI R8, RZ, 0x1, R128 ;  /* 0x00000001ff080819 */ /* 0x000fe20000011480 */
[----:B------:R-:W-:Y:S01]  /*fc60*/  IMAD.WIDE R28, R9, 0x2, R14 ;  /* 0x00000002091c7825 */ /* 0x000fe200078e020e */
[----:B------:R-:W-:Y:S02]  /*fc70*/  LEA.HI.X.SX32 R4, R7, R2, 0x1, P1 ;  /* 0x0000000207047211 */ /* 0x000fe400008f0eff */
[----:B------:R-:W-:-:S02]  /*fc80*/  LEA R6, P1, R5, c[0x0][0x2b0], 0x1 ;  /* 0x0000ac0005067a11 */ /* 0x000fc400078208ff */
[----:B------:R-:W-:Y:S01]  /*fc90*/  MOV R9, RZ ;  /* 0x000000ff00097202 */ /* 0x000fe20000000f00 */
[----:B------:R-:W2:Y:S01]  /*fca0*/  LDG.E.128 R28, [R28.64] ;  /* 0x000000061c1c7981 */ /* 0x000ea2000c1e1d00 */
[----:B------:R-:W-:Y:S02]  /*fcb0*/  LEA.HI.X R7, R5, c[0x0][0x2b4], R4, 0x1, P1 ;  /* 0x0000ad0005077a11 */ /* 0x000fe400008f0c04 */
[----:B------:R-:W-:-:S04]  /*fcc0*/  @P0 IADD3 R9, -R8, RZ, RZ ;  /* 0x000000ff08090210 */ /* 0x000fc80007ffe1ff */
[----:B------:R-:W3:Y:S01]  /*fcd0*/  LDG.E.128 R4, [R6.64] ;  /* 0x0000000606047981 */ /* 0x000ee2000c1e1d00 */
[----:B------:R-:W-:-:S04]  /*fce0*/  IADD3 R8, P1, R9, R0, RZ ;  /* 0x0000000009087210 */ /* 0x000fc80007f3e0ff */
[----:B------:R-:W-:Y:S02]  /*fcf0*/  LEA.HI.X.SX32 R9, R9, R2, 0x1, P1 ;  /* 0x0000000209097211 */ /* 0x000fe400008f0eff */
[----:B------:R-:W-:-:S04]  /*fd00*/  LEA R10, P1, R8, c[0x0][0x2a8], 0x1 ;  /* 0x0000aa00080a7a11 */ /* 0x000fc800078208ff */
[----:B------:R-:W-:-:S06]  /*fd10*/  LEA.HI.X R11, R8, c[0x0][0x2ac], R9, 0x1, P1 ;  /* 0x0000ab00080b7a11 */ /* 0x000fcc00008f0c09 */
[----:B------:R-:W4:Y:S01]  /*fd20*/  LDG.E.128 R8, [R10.64] ;  /* 0x000000060a087981 */ /* 0x000f22000c1e1d00 */
[----:B--2---:R-:W-:Y:S02]  /*fd30*/  HADD2.F32 R36, -RZ, R29.H1_H1 ;  /* 0x3000001dff247230 */ /* 0x004fe40000004100 */
        /* <DEDUP_REMOVED lines=59> */
.L_x_4204:
[----:B------:R-:W-:Y:S05]  /*100f0*/  BSYNC B0 ;  /* 0x0000000000007941 */ /* 0x000fea0003800000 */
.L_x_4203:
[----:B------:R2:W5:Y:S01]  /*10100*/  LDG.E.128 R28, [R14.64+0x80] ;  /* 0x000080060e1c7981 */ /* 0x000562000c1e1d00 */
[----:B------:R-:W-:Y:S01]  /*10110*/  IADD3 R4, R24, 0x40, RZ ;  /* 0x0000004018047810 */ /* 0x000fe20007ffe0ff */
[----:B------:R-:W-:Y:S02]  /*10120*/  BSSY B0, `(.L_x_4205) ;  /* 0x0000056000007945 */ /* 0x000fe40003800000 */
[----:B-----5:R2:W-:Y:S01]  /*10130*/  STS.128 [R245], R20 ;  /* 0x00000014f5007388 */ /* 0x0205e20000000c00 */
[----:B------:R-:W-:-:S13]  /*10140*/  ISETP.GE.AND P0, PT, R4, c[0x0][0x230], PT ;  /* 0x00008c0004007a0c */ /* 0x000fda0003f06270 */
        /* <DEDUP_REMOVED lines=9> */
[----:B--2---:R-:W-:Y:S01]  /*101e0*/  IMAD.WIDE R20, R9, 0x2, R14 ;  /* 0x0000000209147825 */ /* 0x004fe200078e020e */
[----:B------:R-:W-:Y:S02]  /*101f0*/  LEA.HI.X.SX32 R4, R7, R2, 0x1, P1 ;  /* 0x0000000207047211 */ /* 0x000fe400008f0eff */
[----:B------:R-:W-:-:S02]  /*10200*/  LEA R6, P1, R5, c[0x0][0x2b0], 0x1 ;  /* 0x0000ac0005067a11 */ /* 0x000fc400078208ff */
[----:B------:R-:W-:Y:S01]  /*10210*/  MOV R9, RZ ;  /* 0x000000ff00097202 */ /* 0x000fe20000000f00 */
[----:B------:R-:W2:Y:S01]  /*10220*/  LDG.E.128 R20, [R20.64+0x80] ;  /* 0x0000800614147981 */ /* 0x000ea2000c1e1d00 */
[----:B------:R-:W-:Y:S02]  /*10230*/  LEA.HI.X R7, R5, c[0x0][0x2b4], R4, 0x1, P1 ;  /* 0x0000ad0005077a11 */ /* 0x000fe400008f0c04 */
[----:B------:R-:W-:-:S04]  /*10240*/  @P0 IADD3 R9, -R8, RZ, RZ ;  /* 0x000000ff08090210 */ /* 0x000fc80007ffe1ff */
[----:B------:R-:W3:Y:S01]  /*10250*/  LDG.E.128 R4, [R6.64+0x80] ;  /* 0x0000800606047981 */ /* 0x000ee2000c1e1d00 */
[----:B------:R-:W-:-:S04]  /*10260*/  IADD3 R8, P1, R9, R0, RZ ;  /* 0x0000000009087210 */ /* 0x000fc80007f3e0ff */
[----:B------:R-:W-:Y:S02]  /*10270*/  LEA.HI.X.SX32 R9, R9, R2, 0x1, P1 ;  /* 0x0000000209097211 */ /* 0x000fe400008f0eff */
[----:B------:R-:W-:-:S04]  /*10280*/  LEA R10, P1, R8, c[0x0][0x2a8], 0x1 ;  /* 0x0000aa00080a7a11 */ /* 0x000fc800078208ff */
[----:B------:R-:W-:-:S06]  /*10290*/  LEA.HI.X R11, R8, c[0x0][0x2ac], R9, 0x1, P1 ;  /* 0x0000ab00080b7a11 */ /* 0x000fcc00008f0c09 */
[----:B------:R-:W4:Y:S01]  /*102a0*/  LDG.E.128 R8, [R10.64+0x80] ;  /* 0x000080060a087981 */ /* 0x000f22000c1e1d00 */
[----:B--2---:R-:W-:Y:S01]  /*102b0*/  MOV R26, R23 ;  /* 0x00000017001a7202 */ /* 0x004fe20000000f00 */
[----:B------:R-:W-:Y:S02]  /*102c0*/  HADD2.F32 R34, -RZ, R20.H0_H0 ;  /* 0x20000014ff227230 */ /* 0x000fe40000004100 */
[--C-:B---3--:R-:W-:Y:S02]  /*102d0*/  HADD2.F32 R23, -RZ, R4.reuse.H0_H0 ;  /* 0x20000004ff177230 */ /* 0x108fe40000004100 */
[----:B------:R-:W-:Y:S02]  /*102e0*/  HADD2.F32 R27, -RZ, R4.H1_H1 ;  /* 0x30000004ff1b7230 */ /* 0x000fe40000004100 */
[--C-:B------:R-:W-:Y:S01]  /*102f0*/  HADD2.F32 R4, -RZ, R5.reuse.H0_H0 ;  /* 0x20000005ff047230 */ /* 0x100fe20000004100 */
[----:B------:R-:W-:Y:S01]  /*10300*/  @!P0 FADD.FTZ R23, -R23, -RZ ;  /* 0x800000ff17178221 */ /* 0x000fe20000010100 */
[----:B------:R-:W-:-:S02]  /*10310*/  HADD2.F32 R32, -RZ, R5.H1_H1 ;  /* 0x30000005ff207230 */ /* 0x000fc40000004100 */
[--C-:B------:R-:W-:Y:S02]  /*10320*/  HADD2.F32 R5, -RZ, R6.reuse.H0_H0 ;  /* 0x20000006ff057230 */ /* 0x100fe40000004100 */
[----:B------:R-:W-:Y:S02]  /*10330*/  HADD2.F32 R33, -RZ, R6.H1_H1 ;  /* 0x30000006ff217230 */ /* 0x000fe40000004100 */
[--C-:B------:R-:W-:Y:S02]  /*10340*/  HADD2.F32 R6, -RZ, R7.reuse.H0_H0 ;  /* 0x20000007ff067230 */ /* 0x100fe40000004100 */
[----:B------:R-:W-:Y:S01]  /*10350*/  HADD2.F32 R7, -RZ, R7.H1_H1 ;  /* 0x30000007ff077230 */ /* 0x000fe20000004100 */
[----:B------:R-:W-:Y:S01]  /*10360*/  @!P0 FADD.FTZ R4, -R4, -RZ ;  /* 0x800000ff04048221 */ /* 0x000fe20000010100 */
[--C-:B------:R-:W-:Y:S01]  /*10370*/  HADD2.F32 R35, -RZ, R21.reuse.H0_H0 ;  /* 0x20000015ff237230 */ /* 0x100fe20000004100 */
[----:B------:R-:W-:Y:S01]  /*10380*/  FMUL.FTZ R34, R34, R23 ;  /* 0x0000001722227220 */ /* 0x000fe20000410000 */
[----:B------:R-:W-:Y:S01]  /*10390*/  HADD2.F32 R23, -RZ, R26.H0_H0 ;  /* 0x2000001aff177230 */ /* 0x000fe20000004100 */
[----:B------:R-:W-:Y:S01]  /*103a0*/  @!P0 FADD.FTZ R27, -R27, -RZ ;  /* 0x800000ff1b1b8221 */ /* 0x000fe20000010100 */
[----:B------:R-:W-:Y:S01]  /*103b0*/  HADD2.F32 R20, -RZ, R20.H1_H1 ;  /* 0x30000014ff147230 */ /* 0x000fe20000004100 */
[----:B------:R-:W-:Y:S01]  /*103c0*/  @!P0 FADD.FTZ R7, -R7, -RZ ;  /* 0x800000ff07078221 */ /* 0x000fe20000010100 */
[----:B------:R-:W-:Y:S01]  /*103d0*/  HADD2.F32 R26, -RZ, R26.H1_H1 ;  /* 0x3000001aff1a7230 */ /* 0x000fe20000004100 */
[----:B------:R-:W-:Y:S01]  /*103e0*/  FMUL.FTZ R35, R35, R4 ;  /* 0x0000000423237220 */ /* 0x000fe20000410000 */
[--C-:B------:R-:W-:Y:S01]  /*103f0*/  HADD2.F32 R4, -RZ, R22.reuse.H0_H0 ;  /* 0x20000016ff047230 */ /* 0x100fe20000004100 */
[----:B------:R-:W-:Y:S01]  /*10400*/  @!P0 FADD.FTZ R5, -R5, -RZ ;  /* 0x800000ff05058221 */ /* 0x000fe20000010100 */
[----:B------:R-:W-:Y:S01]  /*10410*/  HADD2.F32 R21, -RZ, R21.H1_H1 ;  /* 0x30000015ff157230 */ /* 0x000fe20000004100 */
[----:B------:R-:W-:Y:S01]  /*10420*/  @!P0 FADD.FTZ R32, -R32, -RZ ;  /* 0x800000ff20208221 */ /* 0x000fe20000010100 */
[----:B------:R-:W-:Y:S01]  /*10430*/  HADD2.F32 R22, -RZ, R22.H1_H1 ;  /* 0x30000016ff167230 */ /* 0x000fe20000004100 */
[----:B------:R-:W-:Y:S01]  /*10440*/  FMUL.FTZ R20, R20, R27 ;  /* 0x0000001b14147220 */ /* 0x000fe20000410000 */
[----:B------:R-:W-:Y:S01]  /*10450*/  HADD2.F32 R27, -RZ, R28.H1_H1 ;  /* 0x3000001cff1b7230 */ /* 0x000fe20000004100 */
[----:B------:R-:W-:Y:S01]  /*10460*/  FMUL.FTZ R7, R26, R7 ;  /* 0x000000071a077220 */ /* 0x000fe20000410000 */
[----:B----4-:R-:W-:Y:S01]  /*10470*/  HADD2.F32 R26, -RZ, R8.H1_H1 ;  /* 0x30000008ff1a7230 */ /* 0x010fe20000004100 */
[----:B------:R-:W-:-:S02]  /*10480*/  @!P0 FADD.FTZ R6, -R6, -RZ ;  /* 0x800000ff06068221 */ /* 0x000fc40000010100 */
[----:B------:R-:W-:Y:S02]  /*10490*/  @!P0 FADD.FTZ R33, -R33, -RZ ;  /* 0x800000ff21218221 */ /* 0x000fe40000010100 */
        /* <DEDUP_REMOVED lines=30> */
.L_x_4206:
[----:B------:R-:W-:Y:S05]  /*10680*/  BSYNC B0 ;  /* 0x0000000000007941 */ /* 0x000fea0003800000 */
.L_x_4205:
[----:B--2---:R2:W5:Y:S01]  /*10690*/  LDG.E.128 R20, [R14.64+0x100] ;  /* 0x000100060e147981 */ /* 0x004562000c1e1d00 */
[----:B------:R-:W-:Y:S01]  /*106a0*/  IADD3 R4, R24, 0x80, RZ ;  /* 0x0000008018047810 */ /* 0x000fe20007ffe0ff */
[----:B------:R-:W-:Y:S02]  /*106b0*/  BSSY B0, `(.L_x_4207) ;  /* 0x0000055000007945 */ /* 0x000fe40003800000 */
[----:B------:R2:W-:Y:S01]  /*106c0*/  STS.128 [R245+0x2000], R28 ;  /* 0x0020001cf5007388 */ /* 0x0005e20000000c00 */
        /* <DEDUP_REMOVED lines=36> */
[----:B------:R-:W-:Y:S02]  /*10910*/  @!P0 FADD.FTZ R26, -R26, -RZ ;  /* 0x800000ff1a1a8221 */ /* 0x000fe40000010100 */
[----:B------:R-:W-:Y:S01]  /*10920*/  FMUL.FTZ R28, R28, R27 ;  /* 0x0000001b1c1c7220 */ /* 0x000fe20000410000 */
[--C-:B------:R-:W-:Y:S01]  /*10930*/  HADD2.F32 R27, -RZ, R31.reuse.H0_H0 ;  /* 0x2000001fff1b7230 */ /* 0x100fe20000004100 */
[----:B------:R-:W-:Y:S01]  /*10940*/  FMUL.FTZ R37, R37, R4 ;  /* 0x0000000425257220 */ /* 0x000fe20000410000 */
[----:B------:R-:W-:Y:S01]  /*10950*/  HADD2.F32 R4, -RZ, R31.H1_H1 ;  /* 0x3000001fff047230 */ /* 0x000fe20000004100 */
[----:B------:R-:W-:-:S02]  /*10960*/  @!P0 FADD.FTZ R6, -R6, -RZ ;  /* 0x800000ff06068221 */ /* 0x000fc40000010100 */
[----:B------:R-:W-:Y:S02]  /*10970*/  @!P0 FADD.FTZ R7, -R7, -RZ ;  /* 0x800000ff07078221 */ /* 0x000fe40000010100 */
[----:B------:R-:W-:Y:S01]  /*10980*/  FMUL.FTZ R35, R35, R26 ;  /* 0x0000001a23237220 */ /* 0x000fe20000410000 */
[--C-:B------:R-:W-:Y:S01]  /*10990*/  HADD2.F32 R26, -RZ, R30.reuse.H0_H0 ;  /* 0x2000001eff1a7230 */ /* 0x100fe20000004100 */
[----:B------:R-:W-:Y:S01]  /*109a0*/  @!P0 FADD.FTZ R33, -R33, -RZ ;  /* 0x800000ff21218221 */ /* 0x000fe20000010100 */
[----:B------:R-:W-:Y:S01]  /*109b0*/  HADD2.F32 R30, -RZ, R30.H1_H1 ;  /* 0x3000001eff1e7230 */ /* 0x000fe20000004100 */
[----:B------:R-:W-:Y:S01]  /*109c0*/  FMUL.FTZ R6, R27, R6 ;  /* 0x000000061b067220 */ /* 0x000fe20000410000 */
[--C-:B-----5:R-:W-:Y:S01]  /*109d0*/  HADD2.F32 R27, -RZ, R20.reuse.H1_H1 ;  /* 0x30000014ff1b7230 */ /* 0x120fe20000004100 */
[----:B------:R-:W-:Y:S01]  /*109e0*/  FMUL.FTZ R7, R4, R7 ;  /* 0x0000000704077220 */ /* 0x000fe20000410000 */
[----:B------:R-:W-:Y:S01]  /*109f0*/  HADD2.F32 R4, -RZ, R20.H0_H0 ;  /* 0x20000014ff047230 */ /* 0x000fe20000004100 */
[----:B------:R-:W-:Y:S01]  /*10a00*/  @!P0 FADD.FTZ R32, -R32, -RZ ;  /* 0x800000ff20208221 */ /* 0x000fe20000010100 */
[----:B------:R-:W-:Y:S01]  /*10a10*/  HADD2.F32 R29, -RZ, R29.H1_H1 ;  /* 0x3000001dff1d7230 */ /* 0x000fe20000004100 */
[----:B------:R-:W-:Y:S01]  /*10a20*/  @!P0 FADD.FTZ R5, -R5, -RZ ;  /* 0x800000ff05058221 */ /* 0x000fe20000010100 */
[--C-:B----4-:R-:W-:Y:S01]  /*10a30*/  HADD2.F32 R20, -RZ, R8.reuse.H0_H0 ;  /* 0x20000008ff147230 */ /* 0x110fe20000004100 */
[----:B------:R-:W-:Y:S01]  /*10a40*/  FMUL.FTZ R33, R30, R33 ;  /* 0x000000211e217220 */ /* 0x000fe20000410000 */
[----:B------:R-:W-:Y:S01]  /*10a50*/  HADD2.F32 R30, -RZ, R8.H1_H1 ;  /* 0x30000008ff1e7230 */ /* 0x000fe20000004100 */
[----:B------:R-:W-:Y:S01]  /*10a60*/  FMUL.FTZ R29, R29, R32 ;  /* 0x000000201d1d7220 */ /* 0x000fe20000410000 */
[--C-:B------:R-:W-:Y:S01]  /*10a70*/  HADD2.F32 R8, -RZ, R9.reuse.H0_H0 ;  /* 0x20000009ff087230 */ /* 0x100fe20000004100 */
[----:B------:R-:W-:Y:S01]  /*10a80*/  FMUL.FTZ R5, R26, R5 ;  /* 0x000000051a057220 */ /* 0x000fe20000410000 */
[----:B------:R-:W-:Y:S01]  /*10a90*/  HADD2.F32 R34, -RZ, R9.H1_H1 ;  /* 0x30000009ff227230 */ /* 0x000fe20000004100 */
        /* <DEDUP_REMOVED lines=22> */
.L_x_4208:
[----:B------:R-:W-:Y:S05]  /*10c00*/  BSYNC B0 ;  /* 0x0000000000007941 */ /* 0x000fea0003800000 */
.L_x_4207:
[----:B--2---:R2:W5:Y:S01]  /*10c10*/  LDG.E.128 R28, [R14.64+0x180] ;  /* 0x000180060e1c7981 */ /* 0x004562000c1e1d00 */
[----:B------:R-:W-:Y:S01]  /*10c20*/  IADD3 R4, R24, 0xc0, RZ ;  /* 0x000000c018047810 */ /* 0x000fe20007ffe0ff */
[----:B------:R-:W-:Y:S02]  /*10c30*/  BSSY B0, `(.L_x_4209) ;  /* 0x0000055000007945 */ /* 0x000fe40003800000 */
[----:B-----5:R2:W-:Y:S01]  /*10c40*/  STS.128 [R245+0x4000], R20 ;  /* 0x00400014f5007388 */ /* 0x0205e20000000c00 */
        /* <DEDUP_REMOVED lines=23> */
[----:B--2---:R-:W-:Y:S02]  /*10dc0*/  HADD2.F32 R33, -RZ, R20.H0_H0 ;  /* 0x20000014ff217230 */ /* 0x004fe40000004100 */
[----:B------:R-:W-:Y:S02]  /*10dd0*/  HADD2.F32 R35, -RZ, R21.H0_H0 ;  /* 0x20000015ff237230 */ /* 0x000fe40000004100 */
[--C-:B-1-3--:R-:W-:Y:S02]  /*10de0*/  HADD2.F32 R14, -RZ, R4.reuse.H0_H0 ;  /* 0x20000004ff0e7230 */ /* 0x10afe40000004100 */
        /* <DEDUP_REMOVED lines=9> */
[----:B------:R-:W-:Y:S01]  /*10e80*/  @!P0 FADD.FTZ R15, -R15, -RZ ;  /* 0x800000ff0f0f8221 */ /* 0x000fe20000010100 */
[----:B------:R-:W-:Y:S01]  /*10e90*/  HADD2.F32 R20, -RZ, R20.H1_H1 ;  /* 0x30000014ff147230 */ /* 0x000fe20000004100 */
[----:B------:R-:W-:Y:S01]  /*10ea0*/  FMUL.FTZ R33, R33, R14 ;  /* 0x0000000e21217220 */ /* 0x000fe20000410000 */
[--C-:B------:R-:W-:Y:S01]  /*10eb0*/  HADD2.F32 R14, -RZ, R22.reuse.H0_H0 ;  /* 0x20000016ff0e7230 */ /* 0x100fe20000004100 */
[----:B------:R-:W-:Y:S01]  /*10ec0*/  FMUL.FTZ R35, R35, R4 ;  /* 0x0000000423237220 */ /* 0x000fe20000410000 */
        /* <DEDUP_REMOVED lines=8> */
[----:B------:R-:W-:-:S02]  /*10f50*/  @!P0 FADD.FTZ R6, -R6, -RZ ;  /* 0x800000ff06068221 */ /* 0x000fc40000010100 */
[----:B------:R-:W-:Y:S01]  /*10f60*/  FMUL.FTZ R5, R14, R5 ;  /* 0x000000050e057220 */ /* 0x000fe20000410000 */
[----:B----4-:R-:W-:Y:S01]  /*10f70*/  HADD2.F32 R14, -RZ, R9.H0_H0 ;  /* 0x20000009ff0e7230 */ /* 0x010fe20000004100 */
[----:B------:R-:W-:Y:S01]  /*10f80*/  FMUL.FTZ R7, R4, R7 ;  /* 0x0000000704077220 */ /* 0x000fe20000410000 */
[--C-:B------:R-:W-:Y:S01]  /*10f90*/  HADD2.F32 R4, -RZ, R29.reuse.H0_H0 ;  /* 0x2000001dff047230 */ /* 0x100fe20000004100 */
        /* <DEDUP_REMOVED lines=30> */
.L_x_4210:
[----:B------:R-:W-:Y:S05]  /*11180*/  BSYNC B0 ;  /* 0x0000000000007941 */ /* 0x000fea0003800000 */
.L_x_4209:
[----:B------:R3:W-:Y:S02]  /*11190*/  STS.128 [R245+0x6000], R28 ;  /* 0x0060001cf5007388 */ /* 0x0007e40000000c00 */
.L_x_4202:
[----:B------:R-:W-:Y:S05]  /*111a0*/  BSYNC B1 ;  /* 0x0000000000017941 */ /* 0x000fea0003800000 */
.L_x_4201:
[----:B-12---:R-:W-:Y:S01]  /*111b0*/  IADD3 R14, R140, 0x10, RZ ;  /* 0x000000108c0e7810 */ /* 0x006fe20007ffe0ff */
[----:B------:R-:W-:Y:S03]  /*111c0*/  BSSY B1, `(.L_x_4211) ;  /* 0x0000163000017945 */ /* 0x000fe60003800000 */
[----:B------:R-:W-:-:S04]  /*111d0*/  ISETP.GE.AND P0, PT, R14, R3, PT ;  /* 0x000000030e00720c */ /* 0x000fc80003f06270 */
[----:B------:R-:W-:-:S13]  /*111e0*/  ISETP.LT.OR P0, PT, R56, -0x87, P0 ;  /* 0xffffff793800780c */ /* 0x000fda0000701670 */
[----:B------:R-:W-:Y:S05]  /*111f0*/  @P0 BRA `(.L_x_4212) ;  /* 0x000015f000000947 */ /* 0x000fea0003800000 */
[----:B---3--:R1:W5:Y:S01]  /*11200*/  LDG.E.128 R28, [R18.64] ;  /* 0x00000006121c7981 */ /* 0x008362000c1e1d00 */
        /* <DEDUP_REMOVED lines=24> */
[----:B--2---:R-:W-:Y:S02]  /*11390*/  HADD2.F32 R36, -RZ, R23.H0_H0 ;  /* 0x20000017ff247230 */ /* 0x004fe40000004100 */
[--C-:B---3--:R-:W-:Y:S02]  /*113a0*/  HADD2.F32 R15, -RZ, R5.reuse.H0_H0 ;  /* 0x20000005ff0f7230 */ /* 0x108fe40000004100 */
[----:B------:R-:W-:Y:S02]  /*113b0*/  HADD2.F32 R26, -RZ, R5.H1_H1 ;  /* 0x30000005ff1a7230 */ /* 0x000fe40000004100 */
[--C-:B------:R-:W-:Y:S02]  /*113c0*/  HADD2.F32 R5, -RZ, R7.reuse.H0_H0 ;  /* 0x20000007ff057230 */ /* 0x100fe40000004100 */
[----:B------:R-:W-:Y:S02]  /*113d0*/  HADD2.F32 R7, -RZ, R7.H1_H1 ;  /* 0x30000007ff077230 */ /* 0x000fe40000004100 */
[--C-:B------:R-:W-:Y:S01]  /*113e0*/  HADD2.F32 R27, -RZ, R4.reuse.H0_H0 ;  /* 0x20000004ff1b7230 */ /* 0x100fe20000004100 */
[----:B------:R-:W-:Y:S01]  /*113f0*/  @!P0 FADD.FTZ R5, -R5, -RZ ;  /* 0x800000ff05058221 */ /* 0x000fe20000010100 */
[----:B------:R-:W-:Y:S01]  /*11400*/  HADD2.F32 R32, -RZ, R4.H1_H1 ;  /* 0x30000004ff207230 */ /* 0x000fe20000004100 */
        /* <DEDUP_REMOVED lines=11> */
[----:B------:R-:W-:Y:S01]  /*114c0*/  HADD2.F32 R5, -RZ, R22.H1_H1 ;  /* 0x30000016ff057230 */ /* 0x000fe20000004100 */
[----:B------:R-:W-:-:S02]  /*114d0*/  @!P0 FADD.FTZ R4, -R4, -RZ ;  /* 0x800000ff04048221 */ /* 0x000fc40000010100 */
[----:B------:R-:W-:Y:S02]  /*114e0*/  @!P0 FADD.FTZ R6, -R6, -RZ ;  /* 0x800000ff06068221 */ /* 0x000fe40000010100 */
[----:B------:R-:W-:Y:S01]  /*114f0*/  FMUL.FTZ R21, R21, R26 ;  /* 0x0000001a15157220 */ /* 0x000fe20000410000 */
[--C-:B------:R-:W-:Y:S01]  /*11500*/  HADD2.F32 R26, -RZ, R20.reuse.H0_H0 ;  /* 0x20000014ff1a7230 */ /* 0x100fe20000004100 */
[----:B------:R-:W-:Y:S01]  /*11510*/  FMUL.FTZ R34, R34, R15 ;  /* 0x0000000f22227220 */ /* 0x000fe20000410000 */
[----:B------:R-:W-:Y:S01]  /*11520*/  HADD2.F32 R15, -RZ, R20.H1_H1 ;  /* 0x30000014ff0f7230 */ /* 0x000fe20000004100 */
[----:B------:R-:W-:Y:S01]  /*11530*/  FMUL.FTZ R4, R7, R4 ;  /* 0x0000000407047220 */ /* 0x000fe20000410000 */
[----:B----4-:R-:W-:Y:S01]  /*11540*/  HADD2.F32 R7, -RZ, R9.H0_H0 ;  /* 0x20000009ff077230 */ /* 0x010fe20000004100 */
[----:B------:R-:W-:Y:S01]  /*11550*/  FMUL.FTZ R6, R5, R6 ;  /* 0x0000000605067220 */ /* 0x000fe20000410000 */
[----:B-----5:R-:W-:Y:S01]  /*11560*/  HADD2.F32 R5, -RZ, R29.H0_H0 ;  /* 0x2000001dff057230 */ /* 0x020fe20000004100 */
[----:B------:R-:W-:-:S02]  /*11570*/  @!P0 FADD.FTZ R27, -R27, -RZ ;  /* 0x800000ff1b1b8221 */ /* 0x000fc40000010100 */
[----:B------:R-:W-:Y:S01]  /*11580*/  @!P0 FADD.FTZ R32, -R32, -RZ ;  /* 0x800000ff20208221 */ /* 0x000fe20000010100 */
[----:B------:R-:W-:Y:S01]  /*11590*/  HADD2.F32 R20, -RZ, R29.H1_H1 ;  /* 0x3000001dff147230 */ /* 0x000fe20000004100 */
[----:B------:R-:W-:Y:S01]  /*115a0*/  FMUL.FTZ R27, R26, R27 ;  /* 0x0000001b1a1b7220 */ /* 0x000fe20000410000 */
[----:B------:R-:W-:Y:S01]  /*115b0*/  HADD2.F32 R22, -RZ, R9.H1_H1 ;  /* 0x30000009ff167230 */ /* 0x000fe20000004100 */
[----:B------:R-:W-:Y:S01]  /*115c0*/  FMUL.FTZ R32, R15, R32 ;  /* 0x000000200f207220 */ /* 0x000fe20000410000 */
[--C-:B------:R-:W-:Y:S01]  /*115d0*/  HADD2.F32 R26, -RZ, R8.reuse.H0_H0 ;  /* 0x20000008ff1a7230 */ /* 0x100fe20000004100 */
[----:B------:R-:W-:Y:S01]  /*115e0*/  FFMA.FTZ R5, R5, R7, R34 ;  /* 0x0000000705057223 */ /* 0x000fe20000010022 */
[----:B------:R-:W-:Y:S02]  /*115f0*/  HADD2.F32 R29, -RZ, R8.H1_H1 ;  /* 0x30000008ff1d7230 */ /* 0x000fe40000004100 */
[----:B------:R-:W-:Y:S02]  /*11600*/  HADD2.F32 R15, -RZ, R31.H0_H0 ;  /* 0x2000001fff0f7230 */ /* 0x000fe40000004100 */
        /* <DEDUP_REMOVED lines=20> */
.L_x_4214:
[----:B------:R-:W-:Y:S05]  /*11750*/  BSYNC B0 ;  /* 0x0000000000007941 */ /* 0x000fea0003800000 */
.L_x_4213:
[----:B------:R2:W5:Y:S01]  /*11760*/  LDG.E.128 R20, [R18.64+0x80] ;  /* 0x0000800612147981 */ /* 0x000562000c1e1d00 */
        /* <DEDUP_REMOVED lines=53> */
[----:B------:R-:W-:Y:S01]  /*11ac0*/  HADD2.F32 R15, -RZ, R20.H0_H0 ;  /* 0x20000014ff0f7230 */ /* 0x000fe20000004100 */
[----:B------:R-:W-:Y:S01]  /*11ad0*/  FMUL.FTZ R7, R4, R7 ;  /* 0x0000000704077220 */ /* 0x000fe20000410000 */
        /* <DEDUP_REMOVED lines=9> */
[----:B------:R-:W-:Y:S02]  /*11b70*/  HADD2.F32 R27, -RZ, R8.H1_H1 ;  /* 0x30000008ff1b7230 */ /* 0x000fe40000004100 */
        /* <DEDUP_REMOVED lines=21> */
.L_x_4216:
[----:B------:R-:W-:Y:S05]  /*11cd0*/  BSYNC B0 ;  /* 0x0000000000007941 */ /* 0x000fea0003800000 */
.L_x_4215:
        /* <DEDUP_REMOVED lines=49> */
[--C-:B------:R-:W-:Y:S01]  /*11ff0*/  HADD2.F32 R26, -RZ, R22.reuse.H0_H0 ;  /* 0x20000016ff1a7230 */ /* 0x100fe20000004100 */
[----:B------:R-:W-:Y:S01]  /*12000*/  @!P0 FADD.FTZ R27, -R27, -RZ ;  /* 0x800000ff1b1b8221 */ /* 0x000fe20000010100 */
[----:B------:R-:W-:Y:S01]  /*12010*/  HADD2.F32 R21, -RZ, R22.H1_H1 ;  /* 0x30000016ff157230 */ /* 0x000fe20000004100 */
[----:B------:R-:W-:-:S02]  /*12020*/  @!P0 FADD.FTZ R5, -R5, -RZ ;  /* 0x800000ff05058221 */ /* 0x000fc40000010100 */
[----:B------:R-:W-:Y:S01]  /*12030*/  FMUL.FTZ R6, R15, R6 ;  /* 0x000000060f067220 */ /* 0x000fe20000410000 */
[----:B-----5:R-:W-:Y:S01]  /*12040*/  HADD2.F32 R15, -RZ, R28.H0_H0 ;  /* 0x2000001cff0f7230 */ /* 0x020fe20000004100 */
[----:B------:R-:W-:Y:S01]  /*12050*/  FMUL.FTZ R7, R4, R7 ;  /* 0x0000000704077220 */ /* 0x000fe20000410000 */
[----:B----4-:R-:W-:Y:S01]  /*12060*/  HADD2.F32 R4, -RZ, R8.H0_H0 ;  /* 0x20000008ff047230 */ /* 0x010fe20000004100 */
[----:B------:R-:W-:Y:S02]  /*12070*/  @!P0 FADD.FTZ R32, -R32, -RZ ;  /* 0x800000ff20208221 */ /* 0x000fe40000010100 */
[----:B------:R-:W-:Y:S01]  /*12080*/  FMUL.FTZ R20, R20, R27 ;  /* 0x0000001b14147220 */ /* 0x000fe20000410000 */
[--C-:B------:R-:W-:Y:S01]  /*12090*/  HADD2.F32 R27, -RZ, R10.reuse.H1_H1 ;  /* 0x3000000aff1b7230 */ /* 0x100fe20000004100 */
[----:B------:R-:W-:Y:S01]  /*120a0*/  FMUL.FTZ R5, R26, R5 ;  /* 0x000000051a057220 */ /* 0x000fe20000410000 */
[----:B------:R-:W-:Y:S01]  /*120b0*/  HADD2.F32 R26, -RZ, R10.H0_H0 ;  /* 0x2000000aff1a7230 */ /* 0x000fe20000004100 */
        /* <DEDUP_REMOVED lines=25> */
.L_x_4218:
[----:B------:R-:W-:Y:S05]  /*12250*/  BSYNC B0 ;  /* 0x0000000000007941 */ /* 0x000fea0003800000 */
.L_x_4217:
        /* <DEDUP_REMOVED lines=56> */
[----:B------:R-:W-:Y:S01]  /*125e0*/  HADD2.F32 R4, -RZ, R21.H0_H0 ;  /* 0x20000015ff047230 */ /* 0x000fe20000004100 */
[----:B------:R-:W-:-:S02]  /*125f0*/  @!P0 FADD.FTZ R5, -R5, -RZ ;  /* 0x800000ff05058221 */ /* 0x000fc40000010100 */
[----:B------:R-:W-:Y:S01]  /*12600*/  @!P0 FADD.FTZ R26, -R26, -RZ ;  /* 0x800000ff1a1a8221 */ /* 0x000fe20000010100 */
[--C-:B------:R-:W-:Y:S01]  /*12610*/  HADD2.F32 R29, -RZ, R11.reuse.H0_H0 ;  /* 0x2000000bff1d7230 */ /* 0x100fe20000004100 */
        /* <DEDUP_REMOVED lines=27> */
.L_x_4220:
[----:B------:R-:W-:Y:S05]  /*127d0*/  BSYNC B0 ;  /* 0x0000000000007941 */ /* 0x000fea0003800000 */
.L_x_4219:
[----:B------:R3:W-:Y:S02]  /*127e0*/  STS.128 [R245+0x6800], R20 ;  /* 0x00680014f5007388 */ /* 0x0007e40000000c00 */
.L_x_4212:
[----:B------:R-:W-:Y:S05]  /*127f0*/  BSYNC B1 ;  /* 0x0000000000017941 */ /* 0x000fea0003800000 */
.L_x_4211:
        /* <DEDUP_REMOVED lines=67> */
[----:B------:R-:W-:Y:S02]  /*12c30*/  HADD2.F32 R15, -RZ, R31.H0_H0 ;  /* 0x2000001fff0f7230 */ /* 0x000fe40000004100 */
[----:B------:R-:W-:-:S02]  /*12c40*/  HADD2.F32 R9, -RZ, R11.H0_H0 ;  /* 0x2000000bff097230 */ /* 0x000fc40000004100 */
[----:B------:R-:W-:Y:S02]  /*12c50*/  HADD2.F32 R21, -RZ, R8.H0_H0 ;  /* 0x20000008ff157230 */ /* 0x000fe40000004100 */
[----:B------:R-:W-:Y:S02]  /*12c60*/  HADD2.F32 R7, -RZ, R28.H0_H0 ;  /* 0x2000001cff077230 */ /* 0x000fe40000004100 */
[----:B------:R-:W-:Y:S01]  /*12c70*/  HADD2.F32 R10, -RZ, R30.H0_H0 ;  /* 0x2000001eff0a7230 */ /* 0x000fe20000004100 */
[----:B------:R-:W-:Y:S01]  /*12c80*/  FMUL.FTZ R27, R20, R27 ;  /* 0x0000001b141b7220 */ /* 0x000fe20000410000 */
[----:B------:R-:W-:Y:S02]  /*12c90*/  HADD2.F32 R29, -RZ, R29.H1_H1 ;  /* 0x3000001dff1d7230 */ /* 0x000fe40000004100 */
        /* <DEDUP_REMOVED lines=16> */
.L_x_4224:
[----:B------:R-:W-:Y:S05]  /*12da0*/  BSYNC B0 ;  /* 0x0000000000007941 */ /* 0x000fea0003800000 */
.L_x_4223:
        /* <DEDUP_REMOVED lines=46> */
[----:B------:R-:W-:-:S02]  /*13090*/  @!P0 FADD.FTZ R7, -R7, -RZ ;  /* 0x800000ff07078221 */ /* 0x000fc40000010100 */
[----:B------:R-:W-:Y:S01]  /*130a0*/  FMUL.FTZ R29, R29, R26 ;  /* 0x0000001a1d1d7220 */ /* 0x000fe20000410000 */
[----:B------:R-:W-:Y:S01]  /*130b0*/  HADD2.F32 R26, -RZ, R30.H0_H0 ;  /* 0x2000001eff1a7230 */ /* 0x000fe20000004100 */
[----:B------:R-:W-:Y:S01]  /*130c0*/  @!P0 FADD.FTZ R5, -R5, -RZ ;  /* 0x800000ff05058221 */ /* 0x000fe20000010100 */
[----:B------:R-:W-:Y:S01]  /*130d0*/  HADD2.F32 R28, -RZ, R28.H1_H1 ;  /* 0x3000001cff1c7230 */ /* 0x000fe20000004100 */
[----:B------:R-:W-:Y:S01]  /*130e0*/  FMUL.FTZ R6, R15, R6 ;  /* 0x000000060f067220 */ /* 0x000fe20000410000 */
[----:B------:R-:W-:Y:S01]  /*130f0*/  HADD2.F32 R30, -RZ, R30.H1_H1 ;  /* 0x3000001eff1e7230 */ /* 0x000fe20000004100 */
[----:B------:R-:W-:Y:S01]  /*13100*/  FMUL.FTZ R7, R4, R7 ;  /* 0x0000000704077220 */ /* 0x000fe20000410000 */
[----:B------:R-:W-:Y:S01]  /*13110*/  HADD2.F32 R15, -RZ, R20.H0_H0 ;  /* 0x20000014ff0f7230 */ /* 0x000fe20000004100 */
[----:B------:R-:W-:Y:S01]  /*13120*/  @!P0 FADD.FTZ R19, -R19, -RZ ;  /* 0x800000ff13138221 */ /* 0x000fe20000010100 */
[----:B----4-:R-:W-:Y:S01]  /*13130*/  HADD2.F32 R4, -RZ, R8.H0_H0 ;  /* 0x20000008ff047230 */ /* 0x010fe20000004100 */
[----:B------:R-:W-:-:S02]  /*13140*/  @!P0 FADD.FTZ R27, -R27, -RZ ;  /* 0x800000ff1b1b8221 */ /* 0x000fc40000010100 */
        /* <DEDUP_REMOVED lines=29> */
.L_x_4226:
[----:B------:R-:W-:Y:S05]  /*13320*/  BSYNC B0 ;  /* 0x0000000000007941 */ /* 0x000fea0003800000 */
.L_x_4225:
        /* <DEDUP_REMOVED lines=48> */
[----:B------:R-:W-:-:S02]  /*13630*/  @!P0 FADD.FTZ R19, -R19, -RZ ;  /* 0x800000ff13138221 */ /* 0x000fc40000010100 */
[----:B------:R-:W-:Y:S01]  /*13640*/  FMUL.FTZ R21, R21, R26 ;  /* 0x0000001a15157220 */ /* 0x000fe20000410000 */
[--C-:B------:R-:W-:Y:S01]  /*13650*/  HADD2.F32 R26, -RZ, R22.reuse.H0_H0 ;  /* 0x20000016ff1a7230 */ /* 0x100fe20000004100 */
[----:B------:R-:W-:Y:S01]  /*13660*/  FMUL.FTZ R6, R15, R6 ;  /* 0x000000060f067220 */ /* 0x000fe20000410000 */
[----:B------:R-:W-:Y:S01]  /*13670*/  HADD2.F32 R22, -RZ, R22.H1_H1 ;  /* 0x30000016ff167230 */ /* 0x000fe20000004100 */
[----:B------:R-:W-:Y:S01]  /*13680*/  FMUL.FTZ R7, R4, R7 ;  /* 0x0000000704077220 */ /* 0x000fe20000410000 */
[----:B-----5:R-:W-:Y:S01]  /*13690*/  HADD2.F32 R15, -RZ, R28.H0_H0 ;  /* 0x2000001cff0f7230 */ /* 0x020fe20000004100 */
[----:B------:R-:W-:Y:S01]  /*136a0*/  @!P0 FADD.FTZ R5, -R5, -RZ ;  /* 0x800000ff05058221 */ /* 0x000fe20000010100 */
[--C-:B----4-:R-:W-:Y:S01]  /*136b0*/  HADD2.F32 R4, -RZ, R8.reuse.H0_H0 ;  /* 0x20000008ff047230 */ /* 0x110fe20000004100 */
        /* <DEDUP_REMOVED lines=30> */
.L_x_4228:
[----:B------:R-:W-:Y:S05]  /*138a0*/  BSYNC B0 ;  /* 0x0000000000007941 */ /* 0x000fea0003800000 */
.L_x_4227:
        /* <DEDUP_REMOVED lines=56> */
[----:B----4-:R-:W-:Y:S01]  /*13c30*/  HADD2.F32 R15, -RZ, R9.H0_H0 ;  /* 0x20000009ff0f7230 */ /* 0x010fe20000004100 */
[----:B------:R-:W-:Y:S01]  /*13c40*/  @!P0 FADD.FTZ R5, -R5, -RZ ;  /* 0x800000ff05058221 */ /* 0x000fe20000010100 */
[--C-:B------:R-:W-:Y:S01]  /*13c50*/  HADD2.F32 R29, -RZ, R11.reuse.H0_H0 ;  /* 0x2000000bff1d7230 */ /* 0x100fe20000004100 */
[----:B------:R-:W-:Y:S01]  /*13c60*/  FMUL.FTZ R19, R30, R19 ;  /* 0x000000131e137220 */ /* 0x000fe20000410000 */
[----:B------:R-:W-:Y:S01]  /*13c70*/  HADD2.F32 R30, -RZ, R11.H1_H1 ;  /* 0x3000000bff1e7230 */ /* 0x000fe20000004100 */
[----:B------:R-:W-:Y:S01]  /*13c80*/  FMUL.FTZ R28, R28, R17 ;  /* 0x000000111c1c7220 */ /* 0x000fe20000410000 */
[----:B------:R-:W-:Y:S01]  /*13c90*/  HADD2.F32 R17, -RZ, R20.H0_H0 ;  /* 0x20000014ff117230 */ /* 0x000fe20000004100 */
[----:B------:R-:W-:Y:S01]  /*13ca0*/  FMUL.FTZ R5, R16, R5 ;  /* 0x0000000510057220 */ /* 0x000fe20000410000 */
[----:B------:R-:W-:Y:S01]  /*13cb0*/  HADD2.F32 R16, -RZ, R8.H0_H0 ;  /* 0x20000008ff107230 */ /* 0x000fe20000004100 */
[----:B------:R-:W-:Y:S01]  /*13cc0*/  FFMA.FTZ R4, R4, R15, R27 ;  /* 0x0000000f04047223 */ /* 0x000fe2000001001b */
        /* <DEDUP_REMOVED lines=21> */
.L_x_4230:
[----:B------:R-:W-:Y:S05]  /*13e20*/  BSYNC B0 ;  /* 0x0000000000007941 */ /* 0x000fea0003800000 */
.L_x_4229:
[----:B------:R3:W-:Y:S02]  /*13e30*/  STS.128 [R245+0x7000], R20 ;  /* 0x00700014f5007388 */ /* 0x0007e40000000c00 */
.L_x_4222:
[----:B------:R-:W-:Y:S05]  /*13e40*/  BSYNC B1 ;  /* 0x0000000000017941 */ /* 0x000fea0003800000 */
.L_x_4221:
[----:B-12---:R-:W-:-:S04]  /*13e50*/  IADD3 R16, R140, 0x30, RZ ;  /* 0x000000308c107810 */ /* 0x006fc80007ffe0ff */
        /* <DEDUP_REMOVED lines=13> */
[----:B------:R-:W-:-:S03]  /*13f30*/  IADD3 R4, P1, R5, R0, RZ ;  /* 0x0000000005047210 */ /* 0x000fc60007f3e0ff */
[----:B------:R-:W-:Y:S01]  /*13f40*/  IMAD.WIDE R20, R7, 0x2, R12 ;  /* 0x0000000207147825 */ /* 0x000fe200078e020c */
[----:B------:R-:W-:Y:S02]  /*13f50*/  LEA.HI.X.SX32 R5, R5, R2, 0x1, P1 ;  /* 0x0000000205057211 */ /* 0x000fe400008f0eff */
[C---:B------:R-:W-:Y:S02]  /*13f60*/  LEA R6, P1, R4.reuse, c[0x0][0x2b0], 0x1 ;  /* 0x0000ac0004067a11 */ /* 0x040fe400078208ff */
        /* <DEDUP_REMOVED lines=13> */
[----:B------:R-:W-:Y:S01]  /*14040*/  HADD2.F32 R5, -RZ, R7.H0_H0 ;  /* 0x20000007ff057230 */ /* 0x000fe20000004100 */
[----:B------:R-:W-:Y:S01]  /*14050*/  @!P0 FADD.FTZ R3, -R3, -RZ ;  /* 0x800000ff03038221 */ /* 0x000fe20000010100 */
[--C-:B------:R-:W-:Y:S02]  /*14060*/  HADD2.F32 R17, -RZ, R4.reuse.H0_H0 ;  /* 0x20000004ff117230 */ /* 0x100fe40000004100 */
[----:B------:R-:W-:Y:S01]  /*14070*/  HADD2.F32 R19, -RZ, R4.H1_H1 ;  /* 0x30000004ff137230 */ /* 0x000fe20000004100 */
[----:B------:R-:W-:Y:S01]  /*14080*/  @!P0 FADD.FTZ R5, -R5, -RZ ;  /* 0x800000ff05058221 */ /* 0x000fe20000010100 */
[----:B------:R-:W-:-:S02]  /*14090*/  HADD2.F32 R26, -RZ, R21.H0_H0 ;  /* 0x20000015ff1a7230 */ /* 0x000fc40000004100 */
[--C-:B------:R-:W-:Y:S02]  /*140a0*/  HADD2.F32 R4, -RZ, R6.reuse.H0_H0 ;  /* 0x20000006ff047230 */ /* 0x100fe40000004100 */
[----:B------:R-:W-:Y:S02]  /*140b0*/  HADD2.F32 R7, -RZ, R7.H1_H1 ;  /* 0x30000007ff077230 */ /* 0x000fe40000004100 */
        /* <DEDUP_REMOVED lines=8> */
[----:B------:R-:W-:Y:S01]  /*14140*/  HADD2.F32 R3, -RZ, R22.H1_H1 ;  /* 0x30000016ff037230 */ /* 0x000fe20000004100 */
[----:B------:R-:W-:-:S02]  /*14150*/  @!P0 FADD.FTZ R7, -R7, -RZ ;  /* 0x800000ff07078221 */ /* 0x000fc40000010100 */
[----:B------:R-:W-:Y:S01]  /*14160*/  @!P0 FADD.FTZ R6, -R6, -RZ ;  /* 0x800000ff06068221 */ /* 0x000fe20000010100 */
[--C-:B------:R-:W-:Y:S01]  /*14170*/  HADD2.F32 R38, -RZ, R20.reuse.H0_H0 ;  /* 0x20000014ff267230 */ /* 0x100fe20000004100 */
[----:B------:R-:W-:Y:S01]  /*14180*/  FMUL.FTZ R34, R34, R15 ;  /* 0x0000000f22227220 */ /* 0x000fe20000410000 */
[--C-:B----4-:R-:W-:Y:S01]  /*14190*/  HADD2.F32 R15, -RZ, R9.reuse.H1_H1 ;  /* 0x30000009ff0f7230 */ /* 0x110fe20000004100 */
[----:B------:R-:W-:Y:S01]  /*141a0*/  FMUL.FTZ R4, R5, R4 ;  /* 0x0000000405047220 */ /* 0x000fe20000410000 */
[----:B------:R-:W-:Y:S01]  /*141b0*/  HADD2.F32 R5, -RZ, R9.H0_H0 ;  /* 0x20000009ff057230 */ /* 0x000fe20000004100 */
[----:B------:R-:W-:Y:S01]  /*141c0*/  FMUL.FTZ R36, R36, R7 ;  /* 0x0000000724247220 */ /* 0x000fe20000410000 */
[----:B------:R-:W-:Y:S01]  /*141d0*/  HADD2.F32 R20, -RZ, R20.H1_H1 ;  /* 0x30000014ff147230 */ /* 0x000fe20000004100 */
[----:B------:R-:W-:Y:S01]  /*141e0*/  FMUL.FTZ R6, R3, R6 ;  /* 0x0000000603067220 */ /* 0x000fe20000410000 */
[----:B-----5:R-:W-:Y:S01]  /*141f0*/  HADD2.F32 R3, -RZ, R29.H0_H0 ;  /* 0x2000001dff037230 */ /* 0x020fe20000004100 */
[----:B------:R-:W-:Y:S01]  /*14200*/  @!P0 FADD.FTZ R19, -R19, -RZ ;  /* 0x800000ff13138221 */ /* 0x000fe20000010100 */
[----:B------:R-:W-:-:S02]  /*14210*/  HADD2.F32 R7, -RZ, R31.H0_H0 ;  /* 0x2000001fff077230 */ /* 0x000fc40000004100 */
[----:B------:R-:W-:Y:S01]  /*14220*/  HADD2.F32 R9, -RZ, R11.H0_H0 ;  /* 0x2000000bff097230 */ /* 0x000fe20000004100 */
[----:B------:R-:W-:Y:S02]  /*14230*/  @!P0 FADD.FTZ R17, -R17, -RZ ;  /* 0x800000ff11118221 */ /* 0x000fe40000010100 */
        /* <DEDUP_REMOVED lines=25> */
.L_x_4232:
[----:B------:R-:W-:Y:S05]  /*143d0*/  BSYNC B0 ;  /* 0x0000000000007941 */ /* 0x000fea0003800000 */
.L_x_4231:
        /* <DEDUP_REMOVED lines=13> */
[----:B--2---:R-:W-:Y:S01]  /*144b0*/  IMAD.WIDE R28, R7, 0x2, R12 ;  /* 0x00000002071c7825 */ /* 0x004fe200078e020c */
[----:B------:R-:W-:Y:S02]  /*144c0*/  LEA.HI.X.SX32 R5, R5, R2, 0x1, P1 ;  /* 0x0000000205057211 */ /* 0x000fe400008f0eff */
[C---:B------:R-:W-:Y:S02]  /*144d0*/  LEA R6, P1, R4.reuse, c[0x0][0x2b0], 0x1 ;  /* 0x0000ac0004067a11 */ /* 0x040fe400078208ff */
        /* <DEDUP_REMOVED lines=70> */
.L_x_4234:
[----:B------:R-:W-:Y:S05]  /*14940*/  BSYNC B0 ;  /* 0x0000000000007941 */ /* 0x000fea0003800000 */
.L_x_4233:
        /* <DEDUP_REMOVED lines=86> */
.L_x_4236:
[----:B------:R-:W-:Y:S05]  /*14eb0*/  BSYNC B0 ;  /* 0x0000000000007941 */ /* 0x000fea0003800000 */
.L_x_4235:
[----:B--2---:R2:W5:Y:S01]  /*14ec0*/  LDG.E.128 R20, [R12.64+0x180] ;  /* 0x000180060c147981 */ /* 0x004562000c1e1d00 */
[----:B------:R-:W-:Y:S01]  /*14ed0*/  IADD3 R24, R24, 0xc0, RZ ;  /* 0x000000c018187810 */ /* 0x000fe20007ffe0ff */
[----:B------:R-:W-:Y:S02]  /*14ee0*/  BSSY B0, `(.L_x_4237) ;  /* 0x0000056000007945 */ /* 0x000fe40003800000 */
[----:B-----5:R2:W-:Y:S01]  /*14ef0*/  STS.128 [R245+0x5800], R28 ;  /* 0x0058001cf5007388 */ /* 0x0205e20000000c00 */
[----:B------:R-:W-:-:S13]  /*14f00*/  ISETP.GE.AND P0, PT, R24, c[0x0][0x230], PT ;  /* 0x00008c0018007a0c */ /* 0x000fda0003f06270 */
[----:B------:R-:W-:Y:S05]  /*14f10*/  @P0 BRA `(.L_x_4238) ;  /* 0x0000052000000947 */ /* 0x000fea0003800000 */
[----:B------:R-:W-:Y:S02]  /*14f20*/  ISETP.GE.AND P0, PT, R24, R127, PT ;  /* 0x0000007f1800720c */ /* 0x000fe40003f06270 */
[----:B------:R-:W-:Y:S02]  /*14f30*/  MOV R3, RZ ;  /* 0x000000ff00037202 */ /* 0x000fe40000000f00 */
[----:B------:R-:W-:-:S04]  /*14f40*/  IADD3 R0, P1, R0, 0xc0, RZ ;  /* 0x000000c000007810 */ /* 0x000fc80007f3e0ff */
[----:B------:R-:W-:-:S05]  /*14f50*/  IADD3.X R2, RZ, R2, RZ, P1, !PT ;  /* 0x00000002ff027210 */ /* 0x000fca0000ffe4ff */
[----:B------:R-:W-:-:S04]  /*14f60*/  @P0 SHF.R.S32.HI R4, RZ, 0x1, R128 ;  /* 0x00000001ff040819 */ /* 0x000fc80000011480 */
[C---:B------:R-:W-:Y:S02]  /*14f70*/  @P0 IADD3 R3, -R4.reuse, RZ, RZ ;  /* 0x000000ff04030210 */ /* 0x040fe40007ffe1ff */
[----:B------:R-:W-:Y:S02]  /*14f80*/  @P0 IADD3 R127, -R4, RZ, RZ ;  /* 0x000000ff047f0210 */ /* 0x000fe40007ffe1ff */
[----:B------:R-:W-:Y:S02]  /*14f90*/  IADD3 R5, P1, R3, R0, RZ ;  /* 0x0000000003057210 */ /* 0x000fe40007f3e0ff */
[----:B------:R-:W-:Y:S01]  /*14fa0*/  @P0 SHF.R.S32.HI R128, RZ, 0x1, R128 ;  /* 0x00000001ff800819 */ /* 0x000fe20000011480 */
[----:B------:R-:W-:Y:S01]  /*14fb0*/  IMAD.WIDE R24, R127, 0x2, R12 ;  /* 0x000000027f187825 */ /* 0x000fe200078e020c */
[----:B------:R-:W-:Y:S02]  /*14fc0*/  LEA.HI.X.SX32 R4, R3, R2, 0x1, P1 ;  /* 0x0000000203047211 */ /* 0x000fe400008f0eff */
[----:B------:R-:W-:-:S03]  /*14fd0*/  LEA R6, P1, R5, c[0x0][0x2b0], 0x1 ;  /* 0x0000ac0005067a11 */ /* 0x000fc600078208ff */
[----:B------:R-:W3:Y:S01]  /*14fe0*/  LDG.E.128 R24, [R24.64+0x180] ;  /* 0x0001800618187981 */ /* 0x000ee2000c1e1d00 */
[----:B------:R-:W-:Y:S02]  /*14ff0*/  LEA.HI.X R7, R5, c[0x0][0x2b4], R4, 0x1, P1 ;  /* 0x0000ad0005077a11 */ /* 0x000fe400008f0c04 */
[----:B------:R-:W-:Y:S02]  /*15000*/  MOV R3, RZ ;  /* 0x000000ff00037202 */ /* 0x000fe40000000f00 */
[----:B------:R-:W-:Y:S02]  /*15010*/  @P0 IADD3 R3, -R128, RZ, RZ ;  /* 0x000000ff80030210 */ /* 0x000fe40007ffe1ff */
[----:B------:R-:W4:Y:S02]  /*15020*/  LDG.E.128 R4, [R6.64] ;  /* 0x0000000606047981 */ /* 0x000f24000c1e1d00 */
[----:B------:R-:W-:-:S04]  /*15030*/  IADD3 R0, P1, R3, R0, RZ ;  /* 0x0000000003007210 */ /* 0x000fc80007f3e0ff */
[----:B------:R-:W-:Y:S02]  /*15040*/  LEA.HI.X.SX32 R3, R3, R2, 0x1, P1 ;  /* 0x0000000203037211 */ /* 0x000fe400008f0eff */
[----:B------:R-:W-:-:S04]  /*15050*/  LEA R8, P1, R0, c[0x0][0x2a8], 0x1 ;  /* 0x0000aa0000087a11 */ /* 0x000fc800078208ff */
[----:B------:R-:W-:-:S06]  /*15060*/  LEA.HI.X R9, R0, c[0x0][0x2ac], R3, 0x1, P1 ;  /* 0x0000ab0000097a11 */ /* 0x000fcc00008f0c03 */
[----:B------:R-:W5:Y:S01]  /*15070*/  LDG.E.128 R8, [R8.64] ;  /* 0x0000000608087981 */ /* 0x000f62000c1e1d00 */
[--C-:B-123--:R-:W-:Y:S02]  /*15080*/  HADD2.F32 R13, -RZ, R25.reuse.H0_H0 ;  /* 0x20000019ff0d7230 */ /* 0x10efe40000004100 */
[----:B------:R-:W-:Y:S02]  /*15090*/  HADD2.F32 R28, -RZ, R25.H1_H1 ;  /* 0x30000019ff1c7230 */ /* 0x000fe40000004100 */
[--C-:B----4-:R-:W-:Y:S02]  /*150a0*/  HADD2.F32 R0, -RZ, R5.reuse.H0_H0 ;  /* 0x20000005ff007230 */ /* 0x110fe40000004100 */
[----:B------:R-:W-:Y:S02]  /*150b0*/  HADD2.F32 R5, -RZ, R5.H1_H1 ;  /* 0x30000005ff057230 */ /* 0x000fe40000004100 */
        /* <DEDUP_REMOVED lines=14> */
[----:B------:R-:W-:Y:S01]  /*151a0*/  FMUL.FTZ R15, R15, R2 ;  /* 0x000000020f0f7220 */ /* 0x000fe20000410000 */
[----:B------:R-:W-:Y:S01]  /*151b0*/  HADD2.F32 R2, -RZ, R26.H0_H0 ;  /* 0x2000001aff027230 */ /* 0x000fe20000004100 */
[----:B------:R-:W-:Y:S01]  /*151c0*/  @!P0 FADD.FTZ R4, -R4, -RZ ;  /* 0x800000ff04048221 */ /* 0x000fe20000010100 */
[----:B------:R-:W-:Y:S01]  /*151d0*/  HADD2.F32 R0, -RZ, R27.H1_H1 ;  /* 0x3000001bff007230 */ /* 0x000fe20000004100 */
[----:B------:R-:W-:-:S02]  /*151e0*/  @!P0 FADD.FTZ R3, -R3, -RZ ;  /* 0x800000ff03038221 */ /* 0x000fc40000010100 */
[----:B------:R-:W-:Y:S02]  /*151f0*/  @!P0 FADD.FTZ R6, -R6, -RZ ;  /* 0x800000ff06068221 */ /* 0x000fe40000010100 */
[----:B------:R-:W-:Y:S01]  /*15200*/  @!P0 FADD.FTZ R7, -R7, -RZ ;  /* 0x800000ff07078221 */ /* 0x000fe20000010100 */
[----:B------:R-:W-:Y:S01]  /*15210*/  HADD2.F32 R19, -RZ, R26.H1_H1 ;  /* 0x3000001aff137230 */ /* 0x000fe20000004100 */
[----:B------:R-:W-:Y:S01]  /*15220*/  FMUL.FTZ R17, R17, R4 ;  /* 0x0000000411117220 */ /* 0x000fe20000410000 */
[----:B------:R-:W-:Y:S01]  /*15230*/  HADD2.F32 R4, -RZ, R20.H0_H0 ;  /* 0x20000014ff047230 */ /* 0x000fe20000004100 */
[----:B------:R-:W-:Y:S01]  /*15240*/  FMUL.FTZ R3, R2, R3 ;  /* 0x0000000302037220 */ /* 0x000fe20000410000 */
[----:B-----5:R-:W-:Y:S01]  /*15250*/  HADD2.F32 R2, -RZ, R9.H0_H0 ;  /* 0x20000009ff027230 */ /* 0x020fe20000004100 */
[----:B------:R-:W-:Y:S01]  /*15260*/  FMUL.FTZ R6, R5, R6 ;  /* 0x0000000605067220 */ /* 0x000fe20000410000 */
[----:B------:R-:W-:Y:S01]  /*15270*/  HADD2.F32 R5, -RZ, R8.H0_H0 ;  /* 0x20000008ff057230 */ /* 0x000fe20000004100 */
[----:B------:R-:W-:Y:S01]  /*15280*/  FMUL.FTZ R7, R0, R7 ;  /* 0x0000000700077220 */ /* 0x000fe20000410000 */
[----:B------:R-:W-:Y:S01]  /*15290*/  HADD2.F32 R0, -RZ, R21.H0_H0 ;  /* 0x20000015ff007230 */ /* 0x000fe20000004100 */
[----:B------:R-:W-:Y:S01]  /*152a0*/  @!P0 FADD.FTZ R12, -R12, -RZ ;  /* 0x800000ff0c0c8221 */ /* 0x000fe20000010100 */
[--C-:B------:R-:W-:Y:S01]  /*152b0*/  HADD2.F32 R24, -RZ, R11.reuse.H1_H1 ;  /* 0x3000000bff187230 */ /* 0x100fe20000004100 */
[----:B------:R-:W-:Y:S01]  /*152c0*/  FFMA.FTZ R4, R4, R5, R15 ;  /* 0x0000000504047223 */ /* 0x000fe2000001000f */
[----:B------:R-:W-:Y:S01]  /*152d0*/  HADD2.F32 R5, -RZ, R22.H0_H0 ;  /* 0x20000016ff057230 */ /* 0x000fe20000004100 */
[----:B------:R-:W-:Y:S01]  /*152e0*/  FMUL.FTZ R12, R19, R12 ;  /* 0x0000000c130c7220 */ /* 0x000fe20000410000 */
[----:B------:R-:W-:Y:S01]  /*152f0*/  HADD2.F32 R19, -RZ, R11.H0_H0 ;  /* 0x2000000bff137230 */ /* 0x000fe20000004100 */
[----:B------:R-:W-:Y:S01]  /*15300*/  FFMA.FTZ R0, R0, R2, R13 ;  /* 0x0000000200007223 */ /* 0x000fe2000001000d */
[----:B------:R-:W-:-:S02]  /*15310*/  HADD2.F32 R2, -RZ, R23.H0_H0 ;  /* 0x20000017ff027230 */ /* 0x000fc40000004100 */
[----:B------:R-:W-:Y:S02]  /*15320*/  HADD2.F32 R21, -RZ, R21.H1_H1 ;  /* 0x30000015ff157230 */ /* 0x000fe40000004100 */
        /* <DEDUP_REMOVED lines=17> */
.L_x_4238:
[----:B------:R-:W-:Y:S05]  /*15440*/  BSYNC B0 ;  /* 0x0000000000007941 */ /* 0x000fea0003800000 */
.L_x_4237:
[----:B------:R3:W-:Y:S01]  /*15450*/  STS.128 [R245+0x7800], R20 ;  /* 0x00780014f5007388 */ /* 0x0007e20000000c00 */
[----:B------:R-:W-:Y:S05]  /*15460*/  BRA `(.L_x_4192) ;  /* 0x000002e000007947 */ /* 0x000fea0003800000 */
.L_x_4160:
[----:B------:R-:W-:Y:S01]  /*15470*/  IMAD.IADD R133, R238, 0x1, -R133 ;  /* 0x00000001ee857824 */ /* 0x000fe200078e0a85 */
[C---:B------:R-:W-:Y:S02]  /*15480*/  IADD3 R14, R140.reuse, 0x10, RZ ;  /* 0x000000108c0e7810 */ /* 0x040fe40007ffe0ff */
[----:B------:R-:W-:-:S02]  /*15490*/  IADD3 R18, R140, 0x20, RZ ;  /* 0x000000208c127810 */ /* 0x000fc40007ffe0ff */
[-C--:B------:R-:W-:Y:S02]  /*154a0*/  ISETP.GE.AND P5, PT, R14, R133.reuse, PT ;  /* 0x000000850e00720c */ /* 0x080fe40003fa6270 */
[CC--:B------:R-:W-:Y:S02]  /*154b0*/  ISETP.GE.AND P6, PT, R140.reuse, R133.reuse, PT ;  /* 0x000000858c00720c */ /* 0x0c0fe40003fc6270 */
[----:B------:R-:W-:Y:S02]  /*154c0*/  IADD3 R16, R140, 0x30, RZ ;  /* 0x000000308c107810 */ /* 0x000fe40007ffe0ff */
[-C--:B------:R-:W-:Y:S02]  /*154d0*/  ISETP.GE.AND P4, PT, R18, R133.reuse, PT ;  /* 0x000000851200720c */ /* 0x080fe40003f86270 */
[----:B------:R-:W-:-:S05]  /*154e0*/  ISETP.GE.AND P2, PT, R16, R133, PT ;  /* 0x000000851000720c */ /* 0x000fca0003f46270 */
[----:B------:R-:W-:Y:S02]  /*154f0*/  @!P5 IADD3 R9, P1, R9, R136, RZ ;  /* 0x000000880909d210 */ /* 0x000fe40007f3e0ff */
[----:B------:R-:W-:-:S03]  /*15500*/  @!P6 LEA R6, P0, R136, c[0x0][0x160], 0x1 ;  /* 0x000058008806ea11 */ /* 0x000fc600078008ff */
[--C-:B------:R-:W-:Y:S01]  /*15510*/  @!P5 IMAD.X R4, R5, 0x1, R139.reuse, P1 ;  /* 0x000000010504d824 */ /* 0x100fe200008e068b */
[--C-:B------:R-:W-:Y:S01]  /*15520*/  @!P6 LEA.HI.X R7, R136, c[0x0][0x164], R139.reuse, 0x1, P0 ;  /* 0x000059008807ea11 */ /* 0x100fe200000f0c8b */
[----:B------:R-:W-:Y:S01]  /*15530*/  @!P4 IMAD.MOV.U32 R138, RZ, RZ, c[0x0][0x194] ;  /* 0x00006500ff8ac624 */ /* 0x000fe200078e00ff */
[----:B------:R-:W-:Y:S01]  /*15540*/  @!P5 LEA R8, P1, R9, c[0x0][0x160], 0x1 ;  /* 0x000058000908da11 */ /* 0x000fe200078208ff */
[----:B------:R-:W-:Y:S01]  /*15550*/  @!P2 IMAD.MOV.U32 R10, RZ, RZ, R136 ;  /* 0x000000ffff0aa224 */ /* 0x000fe200078e0088 */
[----:B------:R-:W-:Y:S01]  /*15560*/  @!P4 LEA R0, P0, R3, R136, 0x5 ;  /* 0x000000880300c211 */ /* 0x000fe200078028ff */
[----:B------:R-:W-:Y:S01]  /*15570*/  @!P2 IMAD.MOV.U32 R11, RZ, RZ, R139 ;  /* 0x000000ffff0ba224 */ /* 0x000fe200078e008b */
[----:B------:R-:W-:Y:S01]  /*15580*/  @!P5 LEA.HI.X R9, R9, c[0x0][0x164], R4, 0x1, P1 ;  /* 0x000059000909da11 */ /* 0x000fe200008f0c04 */
[----:B------:R-:W-:Y:S01]  /*15590*/  @!P2 IMAD.MOV.U32 R2, RZ, RZ, c[0x0][0x194] ;  /* 0x00006500ff02a624 */ /* 0x000fe200078e00ff */
[----:B------:R-:W-:Y:S01]  /*155a0*/  @!P4 LEA R12, P1, R0, c[0x0][0x160], 0x1 ;  /* 0x00005800000cca11 */ /* 0x000fe200078208ff */
[C---:B------:R-:W-:Y:S01]  /*155b0*/  @!P2 IMAD.WIDE.U32 R10, R3.reuse, 0x30, R10 ;  /* 0x00000030030aa825 */ /* 0x040fe200078e000a */
[----:B------:R-:W-:Y:S01]  /*155c0*/  @!P4 LEA.HI.X R3, R3, R139, R138, 0x5, P0 ;  /* 0x0000008b0303c211 */ /* 0x000fe200000f2c8a */
[----:B------:R-:W-:Y:S01]  /*155d0*/  @!PT LDS RZ, [RZ] ;  /* 0x00000000fffff984 */ /* 0x000fe20000000800 */
[----:B------:R-:W-:Y:S01]  /*155e0*/  @!PT LDS RZ, [RZ] ;  /* 0x00000000fffff984 */ /* 0x000fe20000000800 */
[----:B------:R-:W-:Y:S01]  /*155f0*/  @!PT LDS RZ, [RZ] ;  /* 0x00000000fffff984 */ /* 0x000fe20000000800 */
[----:B------:R1:W-:Y:S02]  /*15600*/  @!P6 LDGSTS.E.BYPASS.LTC128B.128 [R245], [R6.64] ;  /* 0x0000000006f5efae */ /* 0x0003e4000b901d46 */
[----:B------:R-:W-:Y:S01]  /*15610*/  @!P2 IMAD R2, R2, 0x30, RZ ;  /* 0x000000300202a824 */ /* 0x000fe200078e02ff */
[----:B------:R-:W-:Y:S01]  /*15620*/  @!P4 LEA.HI.X R13, R0, c[0x0][0x164], R3, 0x1, P1 ;  /* 0x00005900000dca11 */ /* 0x000fe200008f0c03 */
[----:B------:R1:W-:Y:S02]  /*15630*/  @!P6 LDGSTS.E.BYPASS.LTC128B.128 [R245+0x2000], [R6.64+0x80] ;  /* 0x0200008006f5efae */ /* 0x0003e4000b901d46 */
[----:B------:R-:W-:Y:S01]  /*15640*/  @!P2 IMAD.IADD R5, R11, 0x1, R2 ;  /* 0x000000010b05a824 */ /* 0x000fe200078e0202 */
[C---:B------:R-:W-:Y:S01]  /*15650*/  @!P2 LEA R2, P0, R10.reuse, c[0x0][0x160], 0x1 ;  /* 0x000058000a02aa11 */ /* 0x040fe200078008ff */
[----:B------:R1:W-:Y:S03]  /*15660*/  @!P6 LDGSTS.E.BYPASS.LTC128B.128 [R245+0x4000], [R6.64+0x100] ;  /* 0x0400010006f5efae */ /* 0x0003e6000b901d46 */
[----:B------:R-:W-:Y:S01]  /*15670*/  @!P2 LEA.HI.X R3, R10, c[0x0][0x164], R5, 0x1, P0 ;  /* 0x000059000a03aa11 */ /* 0x000fe200000f0c05 */
[----:B------:R1:W-:Y:S04]  /*15680*/  @!P6 LDGSTS.E.BYPASS.LTC128B.128 [R245+0x6000], [R6.64+0x180] ;  /* 0x0600018006f5efae */ /* 0x0003e8000b901d46 */
[----:B------:R1:W-:Y:S04]  /*15690*/  @!P5 LDGSTS.E.BYPASS.LTC128B.128 [R245+0x800], [R8.64] ;  /* 0x0080000008f5dfae */ /* 0x0003e8000b901d46 */
[----:B------:R1:W-:Y:S04]  /*156a0*/  @!P5 LDGSTS.E.BYPASS.LTC128B.128 [R245+0x2800], [R8.64+0x80] ;  /* 0x0280008008f5dfae */ /* 0x0003e8000b901d46 */
[----:B------:R1:W-:Y:S04]  /*156b0*/  @!P5 LDGSTS.E.BYPASS.LTC128B.128 [R245+0x4800], [R8.64+0x100] ;  /* 0x0480010008f5dfae */ /* 0x0003e8000b901d46 */
        /* <DEDUP_REMOVED lines=8> */
[----:B------:R1:W-:Y:S02]  /*15740*/  @!P2 LDGSTS.E.BYPASS.LTC128B.128 [R245+0x7800], [R2.64+0x180] ;  /* 0x0780018002f5afae */ /* 0x0003e4000b901d46 */
.L_x_4192:
[----:B------:R-:W-:Y:S05]  /*15750*/  BSYNC B2 ;  /* 0x0000000000027941 */ /* 0x000fea0003800000 */
.L_x_4159:
[----:B-1----:R-:W-:Y:S01]  /*15760*/  LEA R3, R165, 0xffffffc0, 0x6 ;  /* 0xffffffc0a5037811 */ /* 0x002fe200078e30ff */
[----:B------:R-:W-:Y:S01]  /*15770*/  IMAD.SHL.U32 R49, R130, 0x40, RZ ;  /* 0x0000004082317824 */ /* 0x000fe200078e00ff */
[----:B------:R-:W-:-:S02]  /*15780*/  LOP3.LUT R0, R131, 0xfffffff0, RZ, 0xc0, !PT ;  /* 0xfffffff083007812 */ /* 0x000fc400078ec0ff */
[----:B------:R-:W-:Y:S01]  /*15790*/  LOP3.LUT R7, R130, 0xfffffff8, RZ, 0xc0, !PT ;  /* 0xfffffff882077812 */ /* 0x000fe200078ec0ff */
[----:B------:R-:W-:Y:S01]  /*157a0*/  IMAD.IADD R5, R58, 0x1, -R3 ;  /* 0x000000013a057824 */ /* 0x000fe200078e0a03 */
[----:B------:R-:W-:Y:S02]  /*157b0*/  LOP3.LUT R49, R49, 0xfffffe00, RZ, 0xc0, !PT ;  /* 0xfffffe0031317812 */ /* 0x000fe400078ec0ff */
[----:B------:R-:W-:Y:S02]  /*157c0*/  IADD3 R0, -R7, R56, -R0 ;  /* 0x0000003807007210 */ /* 0x000fe40007ffe900 */
[-C--:B------:R-:W-:Y:S02]  /*157d0*/  ISETP.GE.AND P1, PT, R140, R5.reuse, PT ;  /* 0x000000058c00720c */ /* 0x080fe40003f26270 */
[-C--:B------:R-:W-:Y:S02]  /*157e0*/  ISETP.GE.AND P4, PT, R14, R5.reuse, PT ;  /* 0x000000050e00720c */ /* 0x080fe40003f86270 */
[----:B------:R-:W-:-:S02]  /*157f0*/  ISETP.GE.AND P0, PT, R18, R5, PT ;  /* 0x000000051200720c */ /* 0x000fc40003f06270 */
[-C--:B------:R-:W-:Y:S02]  /*15800*/  ISETP.GE.AND P2, PT, R16, R5.reuse, PT ;  /* 0x000000051000720c */ /* 0x080fe40003f46270 */
[-C--:B------:R-:W-:Y:S02]  /*15810*/  ISETP.GE.AND P6, PT, R14, R5.reuse, PT ;  /* 0x000000050e00720c */ /* 0x080fe40003fc6270 */
[----:B------:R-:W-:-:S03]  /*15820*/  ISETP.GE.AND P5, PT, R18, R5, PT ;  /* 0x000000051200720c */ /* 0x000fc60003fa6270 */
[----:B------:R-:W-:-:S04]  /*15830*/  @!P1 IMAD.MOV.U32 R234, RZ, RZ, R236 ;  /* 0x000000ffffea9224 */ /* 0x000fc800078e00ec */
[----:B------:R-:W-:Y:S01]  /*15840*/  @!P0 IMAD.MOV.U32 R6, RZ, RZ, c[0x0][0x198] ;  /* 0x00006600ff068624 */ /* 0x000fe200078e00ff */
[----:B------:R-:W-:Y:S01]  /*15850*/  @!PT LDS RZ, [RZ] ;  /* 0x00000000fffff984 */ /* 0x000fe20000000800 */
[----:B------:R-:W-:Y:S01]  /*15860*/  @!PT LDS RZ, [RZ] ;  /* 0x00000000fffff984 */ /* 0x000fe20000000800 */
[----:B------:R-:W-:Y:S01]  /*15870*/  @!PT LDS RZ, [RZ] ;  /* 0x00000000fffff984 */ /* 0x000fe20000000800 */
[----:B------:R1:W-:Y:S01]  /*15880*/  @!P1 LDGSTS.E.BYPASS.LTC128B.128 [R245+0x8000], [R234.64] ;  /* 0x08000000eaf59fae */ /* 0x0003e2000b901d46 */
[----:B------:R-:W-:Y:S02]  /*15890*/  @!P0 IMAD.MOV.U32 R7, RZ, RZ, c[0x0][0x19c] ;  /* 0x00006700ff078624 */ /* 0x000fe400078e00ff */
[----:B------:R-:W-:Y:S01]  /*158a0*/  @!P2 IMAD.MOV.U32 R4, RZ, RZ, c[0x0][0x198] ;  /* 0x00006600ff04a624 */ /* 0x000fe200078e00ff */
[----:B------:R1:W-:Y:S01]  /*158b0*/  @!P1 LDGSTS.E.BYPASS.LTC128B.128 [R245+0xa000], [R234.64+0x80] ;  /* 0x0a000080eaf59fae */ /* 0x0003e2000b901d46 */
[----:B------:R-:W-:-:S03]  /*158c0*/  @!P2 IMAD.MOV.U32 R2, RZ, RZ, c[0x0][0x19c] ;  /* 0x00006700ff02a624 */ /* 0x000fc600078e00ff */
[----:B------:R1:W-:Y:S01]  /*158d0*/  @!P1 LDGSTS.E.BYPASS.LTC128B.128 [R245+0xc000], [R234.64+0x100] ;  /* 0x0c000100eaf59fae */ /* 0x0003e2000b901d46 */
[----:B------:R-:W-:-:S03]  /*158e0*/  @!P2 IMAD R2, R2, 0x60, RZ ;  /* 0x000000600202a824 */ /* 0x000fc600078e02ff */
[----:B------:R1:W-:Y:S01]  /*158f0*/  @!P1 LDGSTS.E.BYPASS.LTC128B.128 [R245+0xe000], [R234.64+0x180] ;  /* 0x0e000180eaf59fae */ /* 0x0003e2000b901d46 */
[----:B------:R-:W-:-:S04]  /*15900*/  @!P4 LEA R10, P1, R55, R236, 0x1 ;  /* 0x000000ec370ac211 */ /* 0x000fc800078208ff */
[----:B------:R-:W-:Y:S02]  /*15910*/  @!P4 LEA.HI.X R11, R55, R235, R54, 0x1, P1 ;  /* 0x000000eb370bc211 */ /* 0x000fe400008f0c36 */
[----:B------:R-:W-:-:S03]  /*15920*/  @!P0 LEA R8, P1, R6, R236, 0x6 ;  /* 0x000000ec06088211 */ /* 0x000fc600078230ff */
[----:B------:R4:W-:Y:S01]  /*15930*/  @!P4 LDGSTS.E.BYPASS.LTC128B.128 [R245+0x8800], [R10.64] ;  /* 0x088000000af5cfae */ /* 0x0009e2000b901d46 */
[----:B------:R-:W-:Y:S02]  /*15940*/  @!P0 LEA.HI.X R9, R6, R235, R7, 0x6, P1 ;  /* 0x000000eb06098211 */ /* 0x000fe400008f3407 */
[----:B------:R-:W-:Y:S01]  /*15950*/  SHF.R.S32.HI R6, RZ, 0x4, R131 ;  /* 0x00000004ff067819 */ /* 0x000fe20000011483 */
[----:B------:R4:W-:Y:S03]  /*15960*/  @!P4 LDGSTS.E.BYPASS.LTC128B.128 [R245+0xa800], [R10.64+0x80] ;  /* 0x0a8000800af5cfae */ /* 0x0009e6000b901d46 */
[----:B------:R-:W-:Y:S01]  /*15970*/  LEA.HI R131, R131, R6, RZ, 0x1 ;  /* 0x0000000683837211 */ /* 0x000fe200078f08ff */
[----:B------:R4:W-:Y:S03]  /*15980*/  @!P4 LDGSTS.E.BYPASS.LTC128B.128 [R245+0xc800], [R10.64+0x100] ;  /* 0x0c8001000af5cfae */ /* 0x0009e6000b901d46 */
[----:B------:R-:W-:Y:S01]  /*15990*/  LOP3.LUT R131, R131, 0xfffffffe, RZ, 0xc0, !PT ;  /* 0xfffffffe83837812 */ /* 0x000fe200078ec0ff */
[----:B------:R4:W-:Y:S01]  /*159a0*/  @!P4 LDGSTS.E.BYPASS.LTC128B.128 [R245+0xe800], [R10.64+0x180] ;  /* 0x0e8001800af5cfae */ /* 0x0009e2000b901d46 */
[----:B------:R-:W-:-:S03]  /*159b0*/  ISETP.GE.AND P4, PT, R16, R5, PT ;  /* 0x000000051000720c */ /* 0x000fc60003f86270 */
[----:B------:R5:W-:Y:S01]  /*159c0*/  @!P0 LDGSTS.E.BYPASS.LTC128B.128 [R245+0x9000], [R8.64] ;  /* 0x0900000008f58fae */ /* 0x000be2000b901d46 */
[----:B-1----:R-:W-:Y:S02]  /*159d0*/  @!P2 IMAD.MOV.U32 R234, RZ, RZ, R236 ;  /* 0x000000ffffeaa224 */ /* 0x002fe400078e00ec */
[----:B------:R-:W-:Y:S01]  /*159e0*/  IMAD.IADD R6, R6, 0x1, -R131 ;  /* 0x0000000106067824 */ /* 0x000fe200078e0a83 */
[----:B------:R5:W-:Y:S01]  /*159f0*/  @!P0 LDGSTS.E.BYPASS.LTC128B.128 [R245+0xb000], [R8.64+0x80] ;  /* 0x0b00008008f58fae */ /* 0x000be2000b901d46 */
[----:B--2---:R-:W-:Y:S01]  /*15a00*/  @!P2 IMAD.WIDE.U32 R12, R4, 0x60, R234 ;  /* 0x00000060040ca825 */ /* 0x004fe200078e00ea */
[----:B------:R-:W-:Y:S02]  /*15a10*/  @!P6 LEA R4, P1, R125, R242, 0x1 ;  /* 0x000000f27d04e211 */ /* 0x000fe400078208ff */
[----:B------:R5:W-:Y:S01]  /*15a20*/  @!P0 LDGSTS.E.BYPASS.LTC128B.128 [R245+0xd000], [R8.64+0x100] ;  /* 0x0d00010008f58fae */ /* 0x000be2000b901d46 */
[----:B------:R-:W-:Y:S02]  /*15a30*/  @!P2 IMAD.IADD R13, R13, 0x1, R2 ;  /* 0x000000010d0da824 */ /* 0x000fe400078e0202 */
[----:B------:R-:W-:Y:S01]  /*15a40*/  IMAD.SHL.U32 R2, R57, 0x40, RZ ;  /* 0x0000004039027824 */ /* 0x000fe200078e00ff */
[----:B------:R5:W-:Y:S01]  /*15a50*/  @!P0 LDGSTS.E.BYPASS.LTC128B.128 [R245+0xf000], [R8.64+0x180] ;  /* 0x0f00018008f58fae */ /* 0x000be2000b901d46 */
[C---:B------:R-:W-:Y:S01]  /*15a60*/  ISETP.GE.AND P0, PT, R140.reuse, R5, PT ;  /* 0x000000058c00720c */ /* 0x040fe20003f06270 */
[----:B------:R-:W-:Y:S01]  /*15a70*/  IMAD.SHL.U32 R140, R140, 0x8, RZ ;  /* 0x000000088c8c7824 */ /* 0x000fe200078e00ff */
[----:B------:R-:W-:Y:S01]  /*15a80*/  @!P6 LEA.HI.X R5, R125, R243, R124, 0x1, P1 ;  /* 0x000000f37d05e211 */ /* 0x000fe200008f0c7c */
[----:B------:R1:W-:Y:S01]  /*15a90*/  @!P2 LDGSTS.E.BYPASS.LTC128B.128 [R245+0x9800], [R12.64] ;  /* 0x098000000cf5afae */ /* 0x0003e2000b901d46 */
[----:B------:R-:W-:Y:S01]  /*15aa0*/  LOP3.LUT R7, R2, 0x1c0, RZ, 0xc0, !PT ;  /* 0x000001c002077812 */ /* 0x000fe200078ec0ff */
[----:B------:R-:W-:-:S02]  /*15ab0*/  @!P5 IMAD.MOV.U32 R2, RZ, RZ, c[0x0][0x1a4] ;  /* 0x00006900ff02d624 */ /* 0x000fc400078e00ff */
[----:B------:R1:W-:Y:S01]  /*15ac0*/  @!P2 LDGSTS.E.BYPASS.LTC128B.128 [R245+0xb800], [R12.64+0x80] ;  /* 0x0b8000800cf5afae */ /* 0x0003e2000b901d46 */
[----:B------:R-:W-:Y:S02]  /*15ad0*/  LOP3.LUT R140, R7, 0x8, R140, 0xf8, !PT ;  /* 0x00000008078c7812 */ /* 0x000fe400078ef88c */
[----:B------:R-:W-:Y:S01]  /*15ae0*/  SHF.R.U32.HI R233, RZ, 0x3, R7 ;  /* 0x00000003ffe97819 */ /* 0x000fe20000011607 */
[----:B------:R1:W-:Y:S01]  /*15af0*/  @!P2 LDGSTS.E.BYPASS.LTC128B.128 [R245+0xd800], [R12.64+0x100] ;  /* 0x0d8001000cf5afae */ /* 0x0003e2000b901d46 */
[----:B------:R-:W-:Y:S01]  /*15b00*/  SHF.R.S32.HI R7, RZ, 0x1f, R56 ;  /* 0x0000001fff077819 */ /* 0x000fe20000011438 */
[----:B----4-:R-:W-:Y:S01]  /*15b10*/  @!P4 IMAD.MOV.U32 R10, RZ, RZ, c[0x0][0x1a4] ;  /* 0x00006900ff0ac624 */ /* 0x010fe200078e00ff */
[----:B------:R-:W-:Y:S01]  /*15b20*/  LOP3.LUT R233, R140, R233, RZ, 0x3c, !PT ;  /* 0x000000e98ce97212 */ /* 0x000fe200078e3cff */
[----:B------:R1:W-:Y:S01]  /*15b30*/  @!P2 LDGSTS.E.BYPASS.LTC128B.128 [R245+0xf800], [R12.64+0x180] ;  /* 0x0f8001800cf5afae */ /* 0x0003e2000b901d46 */
[----:B------:R-:W-:Y:S01]  /*15b40*/  R2P PR, R0, 0x6 ;  /* 0x0000000600007804 */ /* 0x000fe20000000000 */
[----:B------:R-:W-:Y:S01]  /*15b50*/  @!P4 IMAD.MOV.U32 R11, RZ, RZ, c[0x0][0x1a0] ;  /* 0x00006800ff0bc624 */ /* 0x000fe200078e00ff */
[----:B------:R-:W-:Y:S01]  /*15b60*/  LEA.HI R0, R7, R56, RZ, 0x5 ;  /* 0x0000003807007211 */ /* 0x000fe200078f28ff */
[----:B------:R-:W0:Y:S01]  /*15b70*/  LDGDEPBAR ;  /* 0x00000000000079af */ /* 0x000e220000000000 */
[----:B------:R-:W-:-:S02]  /*15b80*/  IMAD R233, R6, 0x200, R233 ;  /* 0x0000020006e97824 */ /* 0x000fc400078e02e9 */
[----:B------:R-:W-:Y:S01]  /*15b90*/  @!P5 IMAD.MOV.U32 R7, RZ, RZ, c[0x0][0x1a0] ;  /* 0x00006800ff07d624 */ /* 0x000fe200078e00ff */
[----:B------:R-:W-:Y:S01]  /*15ba0*/  SHF.R.S32.HI R0, RZ, 0x5, R0 ;  /* 0x00000005ff007819 */ /* 0x000fe20000011400 */
[----:B------:R-:W-:Y:S02]  /*15bb0*/  IMAD.SHL.U32 R6, R6, 0x8, RZ ;  /* 0x0000000806067824 */ /* 0x000fe400078e00ff */
[----:B-----5:R-:W-:Y:S02]  /*15bc0*/  IMAD.SHL.U32 R9, R129, 0x40, RZ ;  /* 0x0000004081097824 */ /* 0x020fe400078e00ff */
[----:B------:R-:W-:Y:S02]  /*15bd0*/  @!P4 IMAD R10, R10, 0x60, RZ ;  /* 0x000000600a0ac824 */ /* 0x000fe400078e02ff */
[----:B------:R-:W-:Y:S01]  /*15be0*/  @!P4 IMAD.WIDE.U32 R14, R11, 0x60, R242 ;  /* 0x000000600b0ec825 */ /* 0x000fe200078e00f2 */
[----:B------:R-:W-:-:S03]  /*15bf0*/  LOP3.LUT R9, R9, 0x1c0, RZ, 0xc0, !PT ;  /* 0x000001c009097812 */ /* 0x000fc600078ec0ff */
[----:B------:R-:W-:Y:S01]  /*15c00*/  @!P4 IMAD.IADD R11, R15, 0x1, R10 ;  /* 0x000000010f0bc824 */ /* 0x000fe200078e020a */
[----:B------:R-:W-:Y:S01]  /*15c10*/  LOP3.LUT R6, R9, 0x8, R6, 0xf8, !PT ;  /* 0x0000000809067812 */ /* 0x000fe200078ef806 */
[----:B------:R-:W-:Y:S01]  /*15c20*/  @!P4 IMAD.MOV.U32 R10, RZ, RZ, R14 ;  /* 0x000000ffff0ac224 */ /* 0x000fe200078e000e */
[----:B------:R-:W-:Y:S01]  /*15c30*/  SHF.R.U32.HI R9, RZ, 0x3, R9 ;  /* 0x00000003ff097819 */ /* 0x000fe20000011609 */
[----:B------:R-:W-:Y:S02]  /*15c40*/  IMAD.SHL.U32 R233, R233, 0x2, RZ ;  /* 0x00000002e9e97824 */ /* 0x000fe400078e00ff */
[----:B------:R-:W-:Y:S01]  /*15c50*/  IMAD.SHL.U32 R56, R56, 0x2, RZ ;  /* 0x0000000238387824 */ /* 0x000fe200078e00ff */
[----:B------:R-:W-:-:S04]  /*15c60*/  DEPBAR.LE SB0, 0x0 ;  /* 0x000080000000791a */ /* 0x000fc80000000000 */
[----:B------:R-:W-:Y:S01]  /*15c70*/  BAR.SYNC.DEFER_BLOCKING 0x0 ;  /* 0x0000000000007b1d */ /* 0x000fe20000010000 */
[----:B------:R-:W-:-:S05]  /*15c80*/  IADD3 R231, R233, 0x8020, RZ ;  /* 0x00008020e9e77810 */ /* 0x000fca0007ffe0ff */
        /* <DEDUP_REMOVED lines=11> */
[----:B-1----:R-:W-:-:S03]  /*15d40*/  @!P5 LEA R12, P0, R7, R242, 0x6 ;  /* 0x000000f2070cd211 */ /* 0x002fc600078030ff */
[----:B------:R-:W-:Y:S01]  /*15d50*/  @P6 STS.128 [R245+0x10800], RZ ;  /* 0x010800fff5006388 */ /* 0x000fe20000000c00 */
[----:B------:R-:W-:Y:S01]  /*15d60*/  @!P5 LEA.HI.X R13, R7, R243, R2, 0x6, P0 ;  /* 0x000000f3070dd211 */ /* 0x000fe200000f3402 */
[----:B------:R-:W-:Y:S01]  /*15d70*/  IMAD R7, R0, 0x400, R49 ;  /* 0x0000040000077824 */ /* 0x000fe200078e0231 */
[----:B------:R-:W-:Y:S01]  /*15d80*/  LOP3.LUT R2, R6, R9, RZ, 0x3c, !PT ;  /* 0x0000000906027212 */ /* 0x000fe200078e3cff */
[----:B------:R-:W-:Y:S01]  /*15d90*/  @P6 STS.128 [R245+0x12800], RZ ;  /* 0x012800fff5006388 */ /* 0x000fe20000000c00 */
[----:B------:R-:W-:Y:S02]  /*15da0*/  IADD3 R0, R233, 0x8000, RZ ;  /* 0x00008000e9007810 */ /* 0x000fe40007ffe0ff */
[----:B------:R-:W-:Y:S01]  /*15db0*/  LOP3.LUT R6, R56, 0x6, RZ, 0xc0, !PT ;  /* 0x0000000638067812 */ /* 0x000fe200078ec0ff */
[----:B------:R-:W-:Y:S01]  /*15dc0*/  @P6 STS.128 [R245+0x14800], RZ ;  /* 0x014800fff5006388 */ /* 0x000fe20000000c00 */
[----:B------:R-:W-:Y:S02]  /*15dd0*/  IMAD.IADD R234, R2, 0x1, R7 ;  /* 0x0000000102ea7824 */ /* 0x000fe400078e0207 */
[----:B------:R-:W-:Y:S01]  /*15de0*/  IMAD.MOV.U32 R7, RZ, RZ, 0x10 ;  /* 0x00000010ff077424 */ /* 0x000fe200078e00ff */
[----:B------:R-:W-:Y:S01]  /*15df0*/  @P6 STS.128 [R245+0x16800], RZ ;  /* 0x016800fff5006388 */ /* 0x000fe20000000c00 */
[----:B------:R-:W-:-:S02]  /*15e00*/  IMAD.SHL.U32 R234, R234, 0x2, RZ ;  /* 0x00000002eaea7824 */ /* 0x000fc400078e00ff */
[----:B------:R-:W-:Y:S01]  /*15e10*/  IMAD R6, R165, 0x40, R6 ;  /* 0x00000040a5067824 */ /* 0x000fe200078e0206 */
[----:B------:R-:W-:Y:S01]  /*15e20*/  @!PT LDS RZ, [RZ] ;  /* 0x00000000fffff984 */ /* 0x000fe20000000800 */
[----:B------:R-:W-:Y:S01]  /*15e30*/  @!PT LDS RZ, [RZ] ;  /* 0x00000000fffff984 */ /* 0x000fe20000000800 */
[----:B------:R-:W-:Y:S01]  /*15e40*/  @!PT LDS RZ, [RZ] ;  /* 0x00000000fffff984 */ /* 0x000fe20000000800 */
[----:B------:R1:W-:Y:S01]  /*15e50*/  @!P6 LDGSTS.E.BYPASS.LTC128B.128 [R245+0x10800], [R4.64] ;  /* 0x1080000004f5efae */ /* 0x0003e2000b901d46 */
[----:B------:R-:W-:-:S03]  /*15e60*/  SEL R7, R7, 0xfffffff0, !P1 ;  /* 0xfffffff007077807 */ /* 0x000fc60004800000 */
[----:B------:R1:W-:Y:S02]  /*15e70*/  @!P6 LDGSTS.E.BYPASS.LTC128B.128 [R245+0x12800], [R4.64+0x80] ;  /* 0x1280008004f5efae */ /* 0x0003e4000b901d46 */
[----:B------:R-:W-:Y:S02]  /*15e80*/  IMAD R232, R7, 0x2, R234 ;  /* 0x0000000207e87824 */ /* 0x000fe400078e02ea */
        /* <DEDUP_REMOVED lines=10> */
[----:B------:R4:W-:Y:S01]  /*15f30*/  @!P5 LDGSTS.E.BYPASS.LTC128B.128 [R245+0x13000], [R12.64+0x80] ;  /* 0x130000800cf5dfae */ /* 0x0009e2000b901d46 */
[----:B-1----:R-:W-:-:S03]  /*15f40*/  IMAD.MOV.U32 R5, RZ, RZ, 0x20 ;  /* 0x00000020ff057424 */ /* 0x002fc600078e00ff */
[----:B------:R4:W-:Y:S04]  /*15f50*/  @!P5 LDGSTS.E.BYPASS.LTC128B.128 [R245+0x15000], [R12.64+0x100] ;  /* 0x150001000cf5dfae */ /* 0x0009e8000b901d46 */
[----:B------:R4:W-:Y:S01]  /*15f60*/  @!P5 LDGSTS.E.BYPASS.LTC128B.128 [R245+0x17000], [R12.64+0x180] ;  /* 0x170001800cf5dfae */ /* 0x0009e2000b901d46 */
[----:B------:R-:W-:Y:S02]  /*15f70*/  SEL R5, R5, 0xffffffe0, !P2 ;  /* 0xffffffe005057807 */ /* 0x000fe40005000000 */
[----:B------:R-:W-:Y:S01]  /*15f80*/  R2P PR, R57, 0x6 ;  /* 0x0000000639007804 */ /* 0x000fe20000000000 */
[----:B------:R-:W-:Y:S02]  /*15f90*/  @P4 STS.128 [R245+0x11800], RZ ;  /* 0x011800fff5004388 */ /* 0x000fe40000000c00 */
[----:B------:R-:W-:-:S02]  /*15fa0*/  IMAD R230, R5, 0x2, R234 ;  /* 0x0000000205e67824 */ /* 0x000fc400078e02ea */
[----:B------:R-:W-:Y:S01]  /*15fb0*/  @P4 STS.128 [R245+0x13800], RZ ;  /* 0x013800fff5004388 */ /* 0x000fe20000000c00 */
[----:B------:R-:W-:-:S03]  /*15fc0*/  IMAD R229, R5, 0x2, R232 ;  /* 0x0000000205e57824 */ /* 0x000fc600078e02e8 */
[----:B------:R-:W-:Y:S04]  /*15fd0*/  @P4 STS.128 [R245+0x15800], RZ ;  /* 0x015800fff5004388 */ /* 0x000fe80000000c00 */
[----:B------:R-:W-:Y:S01]  /*15fe0*/  @P4 STS.128 [R245+0x17800], RZ ;  /* 0x017800fff5004388 */ /* 0x000fe20000000c00 */
[----:B------:R-:W-:Y:S01]  /*15ff0*/  @P1 IADD3 R231, R0, -0x20, RZ ;  /* 0xffffffe000e71810 */ /* 0x000fe20007ffe0ff */
[----:B------:R-:W-:Y:S02]  /*16000*/  IMAD.MOV.U32 R0, RZ, RZ, 0x40 ;  /* 0x00000040ff007424 */ /* 0x000fe400078e00ff */
[----:B------:R-:W-:Y:S01]  /*16010*/  @!PT LDS RZ, [RZ] ;  /* 0x00000000fffff984 */ /* 0x000fe20000000800 */
[----:B------:R-:W-:Y:S01]  /*16020*/  @!PT LDS RZ, [RZ] ;  /* 0x00000000fffff984 */ /* 0x000fe20000000800 */
[----:B------:R-:W-:Y:S01]  /*16030*/  @!PT LDS RZ, [RZ] ;  /* 0x00000000fffff984 */ /* 0x000fe20000000800 */
[----:B------:R1:W-:Y:S01]  /*16040*/  @!P4 LDGSTS.E.BYPASS.LTC128B.128 [R245+0x11800], [R10.64] ;  /* 0x118000000af5cfae */ /* 0x0003e2000b901d46 */
[C---:B------:R-:W-:Y:S02]  /*16050*/  IADD3 R223, R231.reuse, 0x800, RZ ;  /* 0x00000800e7df7810 */ /* 0x040fe40007ffe0ff */
[----:B------:R-:W-:Y:S01]  /*16060*/  SEL R0, R0, 0xffffffc0, !P2 ;  /* 0xffffffc000007807 */ /* 0x000fe20005000000 */
[----:B------:R1:W-:Y:S01]  /*16070*/  @!P4 LDGSTS.E.BYPASS.LTC128B.128 [R245+0x13800], [R10.64+0x80] ;  /* 0x138000800af5cfae */ /* 0x0003e2000b901d46 */
[----:B------:R-:W-:-:S02]  /*16080*/  IADD3 R222, R231, 0x1000, RZ ;  /* 0x00001000e7de7810 */ /* 0x000fc40007ffe0ff */
[----:B------:R-:W-:Y:S01]  /*16090*/  IADD3 R221, R231, 0x1800, RZ ;  /* 0x00001800e7dd7810 */ /* 0x000fe20007ffe0ff */
[----:B------:R1:W-:Y:S01]  /*160a0*/  @!P4 LDGSTS.E.BYPASS.LTC128B.128 [R245+0x15800], [R10.64+0x100] ;  /* 0x158001000af5cfae */ /* 0x0003e2000b901d46 */
[----:B------:R-:W-:Y:S01]  /*160b0*/  IMAD.IADD R227, R233, 0x1, R0 ;  /* 0x00000001e9e37824 */ /* 0x000fe200078e0200 */
[C---:B------:R-:W-:Y:S01]  /*160c0*/  IADD3 R219, R231.reuse, 0x2000, RZ ;  /* 0x00002000e7db7810 */ /* 0x040fe20007ffe0ff */
[----:B------:R-:W-:Y:S01]  /*160d0*/  IMAD.IADD R220, R0, 0x1, R231 ;  /* 0x0000000100dc7824 */ /* 0x000fe200078e02e7 */
[----:B------:R1:W-:Y:S01]  /*160e0*/  @!P4 LDGSTS.E.BYPASS.LTC128B.128 [R245+0x17800], [R10.64+0x180] ;  /* 0x178001800af5cfae */ /* 0x0003e2000b901d46 */
[C---:B------:R-:W-:Y:S02]  /*160f0*/  IADD3 R218, R231.reuse, 0x2800, RZ ;  /* 0x00002800e7da7810 */ /* 0x040fe40007ffe0ff */
[C---:B------:R-:W-:Y:S01]  /*16100*/  IADD3 R217, R231.reuse, 0x3000, RZ ;  /* 0x00003000e7d97810 */ /* 0x040fe20007ffe0ff */
[----:B------:R-:W-:Y:S01]  /*16110*/  LDSM.16.M88.4 R88, [R234] ;  /* 0x00000000ea58783b */ /* 0x000fe20000000200 */
[----:B------:R-:W-:-:S02]  /*16120*/  IADD3 R216, R231, 0x3800, RZ ;  /* 0x00003800e7d87810 */ /* 0x000fc40007ffe0ff */
[C---:B------:R-:W-:Y:S01]  /*16130*/  IADD3 R215, R231.reuse, 0x4000, RZ ;  /* 0x00004000e7d77810 */ /* 0x040fe20007ffe0ff */
[----:B------:R-:W5:Y:S01]  /*16140*/  LDSM.16.M88.4 R60, [R233+0x8000] ;  /* 0x00800000e93c783b */ /* 0x000f620000000200 */
[C---:B------:R-:W-:Y:S02]  /*16150*/  IADD3 R214, R231.reuse, 0x4800, RZ ;  /* 0x00004800e7d67810 */ /* 0x040fe40007ffe0ff */
[C---:B------:R-:W-:Y:S01]  /*16160*/  IADD3 R213, R231.reuse, 0x5000, RZ ;  /* 0x00005000e7d57810 */ /* 0x040fe20007ffe0ff */
[----:B------:R-:W3:Y:S01]  /*16170*/  LDSM.16.M88.4 R40, [R233+0x8800] ;  /* 0x00880000e928783b */ /* 0x000ee20000000200 */
[C---:B------:R-:W-:Y:S02]  /*16180*/  IADD3 R212, R231.reuse, 0x5800, RZ ;  /* 0x00005800e7d47810 */ /* 0x040fe40007ffe0ff */
[C---:B------:R-:W-:Y:S01]  /*16190*/  IADD3 R211, R231.reuse, 0x6000, RZ ;  /* 0x00006000e7d37810 */ /* 0x040fe20007ffe0ff */
[----:B----4-:R-:W4:Y:S01]  /*161a0*/  LDSM.16.M88.4 R12, [R233+0x9000] ;  /* 0x00900000e90c783b */ /* 0x010f220000000200 */
[----:B------:R-:W-:-:S02]  /*161b0*/  IADD3 R210, R231, 0x6800, RZ ;  /* 0x00006800e7d27810 */ /* 0x000fc40007ffe0ff */
[C---:B------:R-:W-:Y:S01]  /*161c0*/  IADD3 R209, R231.reuse, 0x7000, RZ ;  /* 0x00007000e7d17810 */ /* 0x040fe20007ffe0ff */
[----:B---3--:R-:W1:Y:S01]  /*161d0*/  LDSM.16.M88.4 R20, [R233+0x9800] ;  /* 0x00980000e914783b */ /* 0x008e620000000200 */
[----:B------:R-:W-:-:S03]  /*161e0*/  IADD3 R208, R231, 0x7800, RZ ;  /* 0x00007800e7d07810 */ /* 0x000fc60007ffe0ff */
[----:B------:R-:W-:Y:S04]  /*161f0*/  LDSM.16.M88.4 R36, [R232] ;  /* 0x00000000e824783b */ /* 0x000fe80000000200 */
[----:B------:R-:W3:Y:S04]  /*16200*/  LDSM.16.M88.4 R24, [R231] ;  /* 0x00000000e718783b */ /* 0x000ee80000000200 */
[----:B------:R-:W1:Y:S04]  /*16210*/  LDSM.16.M88.4 R28, [R231+0x800] ;  /* 0x00080000e71c783b */ /* 0x000e680000000200 */
[----:B------:R-:W1:Y:S04]  /*16220*/  LDSM.16.M88.4 R68, [R231+0x1800] ;  /* 0x00180000e744783b */ /* 0x000e680000000200 */
[----:B------:R-:W-:Y:S04]  /*16230*/  LDSM.16.M88.4 R32, [R227+0x8000] ;  /* 0x00800000e320783b */ /* 0x000fe80000000200 */
[----:B------:R-:W-:Y:S01]  /*16240*/  LDSM.16.M88.4 R92, [R227+0x9800] ;  /* 0x00980000e35c783b */ /* 0x000fe20000000200 */
[C---:B-----5:R-:W-:Y:S03]  /*16250*/  HMMA.16816.F32 R64, R88.reuse, R60, RZ ;  /* 0x0000003c5840723c */ /* 0x060fe600000018ff */
[----:B------:R-:W-:Y:S04]  /*16260*/  LDSM.16.M88.4 R84, [R229] ;  /* 0x00000000e554783b */ /* 0x000fe80000000200 */
[----:B------:R-:W-:Y:S01]  /*16270*/  LDSM.16.M88.4 R80, [R220] ;  /* 0x00000000dc50783b */ /* 0x000fe20000000200 */
[C---:B------:R-:W-:Y:S03]  /*16280*/  HMMA.16816.F32 R60, R88.reuse, R62, RZ ;  /* 0x0000003e583c723c */ /* 0x040fe600000018ff */
[----:B------:R-:W-:Y:S04]  /*16290*/  LDSM.16.M88.4 R76, [R220+0x800] ;  /* 0x00080000dc4c783b */ /* 0x000fe80000000200 */
[----:B------:R-:W-:Y:S01]  /*162a0*/  LDSM.16.M88.4 R72, [R220+0x1000] ;  /* 0x00100000dc48783b */ /* 0x000fe20000000200 */
[C---:B------:R-:W-:Y:S03]  /*162b0*/  HMMA.16816.F32 R44, R88.reuse, R40, RZ ;  /* 0x00000028582c723c */ /* 0x040fe600000018ff */
[----:B------:R-:W0:Y:S05]  /*162c0*/  LDGDEPBAR ;  /* 0x00000000000079af */ /* 0x000e2a0000000000 */
[C---:B----4-:R-:W-:Y:S08]  /*162d0*/  HMMA.16816.F32 R16, R88.reuse, R12, RZ ;  /* 0x0000000c5810723c */ /* 0x050ff000000018ff */
[C---:B------:R-:W-:Y:S08]  /*162e0*/  HMMA.16816.F32 R40, R88.reuse, R42, RZ ;  /* 0x0000002a5828723c */ /* 0x040ff000000018ff */
[C---:B------:R-:W-:Y:S08]  /*162f0*/  HMMA.16816.F32 R12, R88.reuse, R14, RZ ;  /* 0x0000000e580c723c */ /* 0x040ff000000018ff */
[C---:B-1----:R-:W-:Y:S08]  /*16300*/  HMMA.16816.F32 R8, R88.reuse, R20, RZ ;  /* 0x000000145808723c */ /* 0x042ff000000018ff */
[----:B------:R-:W-:Y:S01]  /*16310*/  HMMA.16816.F32 R88, R88, R22, RZ ;  /* 0x000000165858723c */ /* 0x000fe200000018ff */
[----:B------:R-:W1:Y:S07]  /*16320*/  LDSM.16.M88.4 R20, [R231+0x1000] ;  /* 0x00100000e714783b */ /* 0x000e6e0000000200 */
[C---:B---3--:R-:W-:Y:S08]  /*16330*/  HMMA.16816.F32 R64, R36.reuse, R24, R64 ;  /* 0x000000182440723c */ /* 0x048ff00000001840 */
[C---:B------:R-:W-:Y:S01]  /*16340*/  HMMA.16816.F32 R60, R36.reuse, R26, R60 ;  /* 0x0000001a243c723c */ /* 0x040fe2000000183c */
[----:B------:R-:W3:Y:S07]  /*16350*/  LDSM.16.M88.4 R24, [R230] ;  /* 0x00000000e618783b */ /* 0x000eee0000000200 */
[C---:B------:R-:W-:Y:S08]  /*16360*/  HMMA.16816.F32 R44, R36.reuse, R28, R44 ;  /* 0x0000001c242c723c */ /* 0x040ff0000000182c */
[C---:B------:R-:W-:Y:S01]  /*16370*/  HMMA.16816.F32 R40, R36.reuse, R30, R40 ;  /* 0x0000001e2428723c */ /* 0x040fe20000001828 */
[----:B------:R-:W4:Y:S07]  /*16380*/  LDSM.16.M88.4 R28, [R227+0x8800] ;  /* 0x00880000e31c783b */ /* 0x000f2e0000000200 */
[C---:B------:R-:W-:Y:S08]  /*16390*/  HMMA.16816.F32 R8, R36.reuse, R68, R8 ;  /* 0x000000442408723c */ /* 0x040ff00000001808 */
[C---:B-1----:R-:W-:Y:S08]  /*163a0*/  HMMA.16816.F32 R16, R36.reuse, R20, R16 ;  /* 0x000000142410723c */ /* 0x042ff00000001810 */
[C---:B------:R-:W-:Y:S01]  /*163b0*/  HMMA.16816.F32 R12, R36.reuse, R22, R12 ;  /* 0x00000016240c723c */ /* 0x040fe2000000180c */
[----:B------:R-:W1:Y:S07]  /*163c0*/  LDSM.16.M88.4 R20, [R227+0x9000] ;  /* 0x00900000e314783b */ /* 0x000e6e0000000200 */
[----:B------:R-:W-:Y:S01]  /*163d0*/  HMMA.16816.F32 R88, R36, R70, R88 ;  /* 0x000000462458723c */ /* 0x000fe20000001858 */
[----:B------:R-:W5:Y:S04]  /*163e0*/  LDSM.16.M88.4 R68, [R220+0x1800] ;  /* 0x00180000dc44783b */ /* 0x000f680000000200 */
        /* <DEDUP_REMOVED lines=10> */
[C---:B------:R-:W-:Y:S08]  /*16490*/  HMMA.16816.F32 R8, R24.reuse, R92, R8 ;  /* 0x0000005c1808723c */ /* 0x040ff00000001808 */
[----:B------:R-:W-:Y:S01]  /*164a0*/  HMMA.16816.F32 R88, R24, R94, R88 ;  /* 0x0000005e1858723c */ /* 0x000fe20000001858 */
[----:B------:R-:W1:Y:S07]  /*164b0*/  LDSM.16.M88.4 R24, [R233+0xb800] ;  /* 0x00b80000e918783b */ /* 0x000e6e0000000200 */
        /* <DEDUP_REMOVED lines=20> */
[----:B------:R-:W-:Y:S07]  /*16600*/  LDSM.16.M88.4 R20, [R230+0x2000] ;  /* 0x00200000e614783b */ /* 0x000fee0000000200 */
[C---:B------:R-:W-:Y:S01]  /*16610*/  HMMA.16816.F32 R80, R36.reuse, R24, R8 ;  /* 0x000000182450723c */ /* 0x040fe20000001808 */
[----:B------:R-:W1:Y:S07]  /*16620*/  LDSM.16.M88.4 R8, [R227+0xa000] ;  /* 0x00a00000e308783b */ /* 0x000e6e0000000200 */
[----:B------:R-:W-:Y:S01]  /*16630*/  HMMA.16816.F32 R88, R36, R26, R88 ;  /* 0x0000001a2458723c */ /* 0x000fe20000001858 */
[----:B------:R-:W5:Y:S04]  /*16640*/  LDSM.16.M88.4 R36, [R227+0xb000] ;  /* 0x00b00000e324783b */ /* 0x000f680000000200 */
        /* <DEDUP_REMOVED lines=19> */
[----:B------:R-:W-:Y:S07]  /*16780*/  LDSM.16.M88.4 R36, [R234+0x4000] ;  /* 0x00400000ea24783b */ /* 0x000fee0000000200 */
[C---:B------:R-:W-:Y:S08]  /*16790*/  HMMA.16816.F32 R44, R20.reuse, R24, R44 ;  /* 0x00000018142c723c */ /* 0x040ff0000000182c */
[C---:B------:R-:W-:Y:S01]  /*167a0*/  HMMA.16816.F32 R40, R20.reuse, R26, R40 ;  /* 0x0000001a1428723c */ /* 0x040fe20000001828 */
[----:B------:R-:W4:Y:S07]  /*167b0*/  LDSM.16.M88.4 R24, [R233+0xc000] ;  /* 0x00c00000e918783b */ /* 0x000f2e0000000200 */
[C---:B---3--:R-:W-:Y:S08]  /*167c0*/  HMMA.16816.F32 R80, R20.reuse, R32, R80 ;  /* 0x000000201450723c */ /* 0x048ff00000001850 */
[----:B------:R-:W-:Y:S01]  /*167d0*/  HMMA.16816.F32 R88, R20, R34, R88 ;  /* 0x000000221458723c */ /* 0x000fe20000001858 */
[----:B------:R-:W3:Y:S04]  /*167e0*/  LDSM.16.M88.4 R20, [R233+0xc800] ;  /* 0x00c80000e914783b */ /* 0x000ee80000000200 */
        /* <DEDUP_REMOVED lines=12> */
[----:B------:R-:W5:Y:S07]  /*168b0*/  LDSM.16.M88.4 R68, [R233+0xd800] ;  /* 0x00d80000e944783b */ /* 0x000f6e0000000200 */
[C---:B----4-:R-:W-:Y:S08]  /*168c0*/  HMMA.16816.F32 R64, R36.reuse, R24, R64 ;  /* 0x000000182440723c */ /* 0x050ff00000001840 */
[C---:B------:R-:W-:Y:S01]  /*168d0*/  HMMA.16816.F32 R60, R36.reuse, R26, R60 ;  /* 0x0000001a243c723c */ /* 0x040fe2000000183c */
[----:B------:R-:W4:Y:S07]  /*168e0*/  LDSM.16.M88.4 R24, [R231+0x5000] ;  /* 0x00500000e718783b */ /* 0x000f2e0000000200 */
[C---:B---3--:R-:W-:Y:S08]  /*168f0*/  HMMA.16816.F32 R44, R36.reuse, R20, R44 ;  /* 0x00000014242c723c */ /* 0x048ff0000000182c */
[C---:B------:R-:W-:Y:S01]  /*16900*/  HMMA.16816.F32 R76, R36.reuse, R22, R40 ;  /* 0x00000016244c723c */ /* 0x040fe20000001828 */
[----:B------:R-:W-:Y:S04]  /*16910*/  LDSM.16.M88.4 R40, [R230+0x4000] ;  /* 0x00400000e628783b */ /* 0x000fe80000000200 */
[----:B------:R-:W3:Y:S03]  /*16920*/  LDSM.16.M88.4 R20, [R227+0xc000] ;  /* 0x00c00000e314783b */ /* 0x000ee60000000200 */
[C---:B-1----:R-:W-:Y:S08]  /*16930*/  HMMA.16816.F32 R16, R36.reuse, R8, R16 ;  /* 0x000000082410723c */ /* 0x042ff00000001810 */
[C---:B------:R-:W-:Y:S01]  /*16940*/  HMMA.16816.F32 R12, R36.reuse, R10, R12 ;  /* 0x0000000a240c723c */ /* 0x040fe2000000180c */
[----:B------:R-:W1:Y:S07]  /*16950*/  LDSM.16.M88.4 R8, [R227+0xc800] ;  /* 0x00c80000e308783b */ /* 0x000e6e0000000200 */
[C---:B-----5:R-:W-:Y:S08]  /*16960*/  HMMA.16816.F32 R80, R36.reuse, R68, R80 ;  /* 0x000000442450723c */ /* 0x060ff00000001850 */
[----:B------:R-:W-:Y:S01]  /*16970*/  HMMA.16816.F32 R88, R36, R70, R88 ;  /* 0x000000462458723c */ /* 0x000fe20000001858 */
[----:B------:R-:W-:Y:S04]  /*16980*/  LDSM.16.M88.4 R36, [R227+0xd800] ;  /* 0x00d80000e324783b */ /* 0x000fe80000000200 */
[----:B------:R-:W-:Y:S03]  /*16990*/  LDSM.16.M88.4 R68, [R229+0x4000] ;  /* 0x00400000e544783b */ /* 0x000fe60000000200 */
[C---:B------:R-:W-:Y:S08]  /*169a0*/  HMMA.16816.F32 R64, R32.reuse, R28, R64 ;  /* 0x0000001c2040723c */ /* 0x040ff00000001840 */
[C---:B------:R-:W-:Y:S01]  /*169b0*/  HMMA.16816.F32 R60, R32.reuse, R30, R60 ;  /* 0x0000001e203c723c */ /* 0x040fe2000000183c */
[----:B------:R-:W5:Y:S07]  /*169c0*/  LDSM.16.M88.4 R28, [R227+0xd000] ;  /* 0x00d00000e31c783b */ /* 0x000f6e0000000200 */
[C---:B------:R-:W-:Y:S08]  /*169d0*/  HMMA.16816.F32 R44, R32.reuse, R72, R44 ;  /* 0x00000048202c723c */ /* 0x040ff0000000182c */
[C---:B------:R-:W-:Y:S01]  /*169e0*/  HMMA.16816.F32 R76, R32.reuse, R74, R76 ;  /* 0x0000004a204c723c */ /* 0x040fe2000000184c */
[----:B------:R-:W-:Y:S07]  /*169f0*/  LDSM.16.M88.4 R72, [R233+0xe000] ;  /* 0x00e00000e948783b */ /* 0x000fee0000000200 */
[C---:B----4-:R-:W-:Y:S08]  /*16a00*/  HMMA.16816.F32 R16, R32.reuse, R24, R16 ;  /* 0x000000182010723c */ /* 0x050ff00000001810 */
[C---:B------:R-:W-:Y:S01]  /*16a10*/  HMMA.16816.F32 R12, R32.reuse, R26, R12 ;  /* 0x0000001a200c723c */ /* 0x040fe2000000180c */
[----:B------:R-:W4:Y:S07]  /*16a20*/  LDSM.16.M88.4 R24, [R220+0x4800] ;  /* 0x00480000dc18783b */ /* 0x000f2e0000000200 */
[C---:B------:R-:W-:Y:S08]  /*16a30*/  HMMA.16816.F32 R80, R32.reuse, R84, R80 ;  /* 0x000000542050723c */ /* 0x040ff00000001850 */
[----:B------:R-:W-:Y:S01]  /*16a40*/  HMMA.16816.F32 R88, R32, R86, R88 ;  /* 0x000000562058723c */ /* 0x000fe20000001858 */
[----:B------:R-:W-:Y:S07]  /*16a50*/  LDSM.16.M88.4 R32, [R220+0x4000] ;  /* 0x00400000dc20783b */ /* 0x000fee0000000200 */
[C---:B---3--:R-:W-:Y:S08]  /*16a60*/  HMMA.16816.F32 R64, R40.reuse, R20, R64 ;  /* 0x000000142840723c */ /* 0x048ff00000001840 */
[C---:B------:R-:W-:Y:S01]  /*16a70*/  HMMA.16816.F32 R60, R40.reuse, R22, R60 ;  /* 0x00000016283c723c */ /* 0x040fe2000000183c */
[----:B------:R-:W3:Y:S07]  /*16a80*/  LDSM.16.M88.4 R20, [R220+0x5000] ;  /* 0x00500000dc14783b */ /* 0x000eee0000000200 */
[C---:B-1----:R-:W-:Y:S08]  /*16a90*/  HMMA.16816.F32 R44, R40.reuse, R8, R44 ;  /* 0x00000008282c723c */ /* 0x042ff0000000182c */
[C---:B------:R-:W-:Y:S01]  /*16aa0*/  HMMA.16816.F32 R76, R40.reuse, R10, R76 ;  /* 0x0000000a284c723c */ /* 0x040fe2000000184c */
[----:B------:R-:W1:Y:S07]  /*16ab0*/  LDSM.16.M88.4 R8, [R220+0x5800] ;  /* 0x00580000dc08783b */ /* 0x000e6e0000000200 */
[C---:B-----5:R-:W-:Y:S08]  /*16ac0*/  HMMA.16816.F32 R16, R40.reuse, R28, R16 ;  /* 0x0000001c2810723c */ /* 0x060ff00000001810 */
[C---:B------:R-:W-:Y:S01]  /*16ad0*/  HMMA.16816.F32 R12, R40.reuse, R30, R12 ;  /* 0x0000001e280c723c */ /* 0x040fe2000000180c */
[----:B------:R-:W-:Y:S07]  /*16ae0*/  LDSM.16.M88.4 R28, [R233+0xe800] ;  /* 0x00e80000e91c783b */ /* 0x000fee0000000200 */
[C---:B------:R-:W-:Y:S01]  /*16af0*/  HMMA.16816.F32 R84, R40.reuse, R36, R80 ;  /* 0x000000242854723c */ /* 0x040fe20000001850 */
[----:B------:R-:W5:Y:S07]  /*16b00*/  LDSM.16.M88.4 R80, [R234+0x6000] ;  /* 0x00600000ea50783b */ /* 0x000f6e0000000200 */
[----:B------:R-:W-:Y:S01]  /*16b10*/  HMMA.16816.F32 R88, R40, R38, R88 ;  /* 0x000000262858723c */ /* 0x000fe20000001858 */
[----:B------:R-:W2:Y:S04]  /*16b20*/  LDSM.16.M88.4 R36, [R233+0xf000] ;  /* 0x00f00000e924783b */ /* 0x000ea80000000200 */
[----:B------:R-:W-:Y:S03]  /*16b30*/  LDSM.16.M88.4 R40, [R232+0x6000] ;  /* 0x00600000e828783b */ /* 0x000fe60000000200 */
[C---:B----4-:R-:W-:Y:S08]  /*16b40*/  HMMA.16816.F32 R44, R68.reuse, R24, R44 ;  /* 0x00000018442c723c */ /* 0x050ff0000000182c */
[C---:B------:R-:W-:Y:S01]  /*16b50*/  HMMA.16816.F32 R76, R68.reuse, R26, R76 ;  /* 0x0000001a444c723c */ /* 0x040fe2000000184c */
[----:B------:R-:W4:Y:S07]  /*16b60*/  LDSM.16.M88.4 R24, [R233+0xf800] ;  /* 0x00f80000e918783b */ /* 0x000f2e0000000200 */
[C---:B---3--:R-:W-:Y:S08]  /*16b70*/  HMMA.16816.F32 R16, R68.reuse, R20, R16 ;  /* 0x000000144410723c */ /* 0x048ff00000001810 */
[C---:B------:R-:W-:Y:S01]  /*16b80*/  HMMA.16816.F32 R12, R68.reuse, R22, R12 ;  /* 0x00000016440c723c */ /* 0x040fe2000000180c */
[----:B------:R-:W-:Y:S07]  /*16b90*/  LDSM.16.M88.4 R20, [R231+0x6800] ;  /* 0x00680000e714783b */ /* 0x000fee0000000200 */
[C---:B-1----:R-:W-:Y:S08]  /*16ba0*/  HMMA.16816.F32 R84, R68.reuse, R8, R84 ;  /* 0x000000084454723c */ /* 0x042ff00000001854 */
[C---:B------:R-:W-:Y:S01]  /*16bb0*/  HMMA.16816.F32 R88, R68.reuse, R10, R88 ;  /* 0x0000000a4458723c */ /* 0x040fe20000001858 */
[----:B------:R-:W1:Y:S07]  /*16bc0*/  LDSM.16.M88.4 R8, [R231+0x7000] ;  /* 0x00700000e708783b */ /* 0x000e6e0000000200 */
[----:B------:R-:W-:Y:S08]  /*16bd0*/  HMMA.16816.F32 R60, R68, R34, R60 ;  /* 0x00000022443c723c */ /* 0x000ff0000000183c */
[C---:B-----5:R-:W-:Y:S08]  /*16be0*/  HMMA.16816.F32 R44, R80.reuse, R28, R44 ;  /* 0x0000001c502c723c */ /* 0x060ff0000000182c */
[C---:B------:R-:W-:Y:S01]  /*16bf0*/  HMMA.16816.F32 R76, R80.reuse, R30, R76 ;  /* 0x0000001e504c723c */ /* 0x040fe2000000184c */
[----:B------:R-:W3:Y:S07]  /*16c00*/  LDSM.16.M88.4 R28, [R231+0x7800] ;  /* 0x00780000e71c783b */ /* 0x000eee0000000200 */
[C---:B--2---:R-:W-:Y:S08]  /*16c10*/  HMMA.16816.F32 R16, R80.reuse, R36, R16 ;  /* 0x000000245010723c */ /* 0x044ff00000001810 */
[----:B------:R-:W-:Y:S01]  /*16c20*/  HMMA.16816.F32 R12, R80, R38, R12 ;  /* 0x00000026500c723c */ /* 0x000fe2000000180c */
[----:B------:R-:W-:Y:S07]  /*16c30*/  LDSM.16.M88.4 R36, [R227+0xe000] ;  /* 0x00e00000e324783b */ /* 0x000fee0000000200 */
[----:B------:R-:W-:Y:S01]  /*16c40*/  HMMA.16816.F32 R64, R68, R32, R64 ;  /* 0x000000204440723c */ /* 0x000fe20000001840 */
[----:B------:R-:W2:Y:S04]  /*16c50*/  LDSM.16.M88.4 R32, [R231+0x6000] ;  /* 0x00600000e720783b */ /* 0x000ea80000000200 */
[----:B------:R-:W-:Y:S03]  /*16c60*/  LDSM.16.M88.4 R68, [R230+0x6000] ;  /* 0x00600000e644783b */ /* 0x000fe60000000200 */
[C---:B----4-:R-:W-:Y:S08]  /*16c70*/  HMMA.16816.F32 R84, R80.reuse, R24, R84 ;  /* 0x000000185054723c */ /* 0x050ff00000001854 */
[C---:B------:R-:W-:Y:S01]  /*16c80*/  HMMA.16816.F32 R88, R80.reuse, R26, R88 ;  /* 0x0000001a5058723c */ /* 0x040fe20000001858 */
[----:B------:R-:W-:Y:S07]  /*16c90*/  LDSM.16.M88.4 R24, [R227+0xe800] ;  /* 0x00e80000e318783b */ /* 0x000fee0000000200 */
[----:B------:R-:W-:Y:S08]  /*16ca0*/  HMMA.16816.F32 R60, R80, R74, R60 ;  /* 0x0000004a503c723c */ /* 0x000ff0000000183c */
[C---:B-1----:R-:W-:Y:S08]  /*16cb0*/  HMMA.16816.F32 R16, R40.reuse, R8, R16 ;  /* 0x000000082810723c */ /* 0x042ff00000001810 */
[C---:B------:R-:W-:Y:S01]  /*16cc0*/  HMMA.16816.F32 R12, R40.reuse, R10, R12 ;  /* 0x0000000a280c723c */ /* 0x040fe2000000180c */
[----:B------:R-:W1:Y:S07]  /*16cd0*/  LDSM.16.M88.4 R8, [R227+0xf800] ;  /* 0x00f80000e308783b */ /* 0x000e6e0000000200 */
[C---:B------:R-:W-:Y:S08]  /*16ce0*/  HMMA.16816.F32 R44, R40.reuse, R20, R44 ;  /* 0x00000014282c723c */ /* 0x040ff0000000182c */
[----:B------:R-:W-:Y:S01]  /*16cf0*/  HMMA.16816.F32 R76, R40, R22, R76 ;  /* 0x00000016284c723c */ /* 0x000fe2000000184c */
[----:B------:R-:W4:Y:S07]  /*16d00*/  LDSM.16.M88.4 R20, [R227+0xf000] ;  /* 0x00f00000e314783b */ /* 0x000f2e0000000200 */
[----:B------:R-:W-:Y:S01]  /*16d10*/  HMMA.16816.F32 R64, R80, R72, R64 ;  /* 0x000000485040723c */ /* 0x000fe20000001840 */
[----:B------:R-:W-:Y:S07]  /*16d20*/  LDSM.16.M88.4 R72, [R229+0x6000] ;  /* 0x00600000e548783b */ /* 0x000fee0000000200 */
[C---:B---3--:R-:W-:Y:S08]  /*16d30*/  HMMA.16816.F32 R84, R40.reuse, R28, R84 ;  /* 0x0000001c2854723c */ /* 0x048ff00000001854 */
[C---:B------:R-:W-:Y:S01]  /*16d40*/  HMMA.16816.F32 R88, R40.reuse, R30, R88 ;  /* 0x0000001e2858723c */ /* 0x040fe20000001858 */
[----:B------:R-:W-:Y:S07]  /*16d50*/  LDSM.16.M88.4 R28, [R220+0x6800] ;  /* 0x00680000dc1c783b */ /* 0x000fee0000000200 */
[C---:B--2---:R-:W-:Y:S08]  /*16d60*/  HMMA.16816.F32 R60, R40.reuse, R34, R60 ;  /* 0x00000022283c723c */ /* 0x044ff0000000183c */
[----:B------:R-:W-:Y:S01]  /*16d70*/  HMMA.16816.F32 R64, R40, R32, R64 ;  /* 0x000000202840723c */ /* 0x000fe20000001840 */
[----:B------:R-:W2:Y:S07]  /*16d80*/  LDSM.16.M88.4 R32, [R220+0x6000] ;  /* 0x00600000dc20783b */ /* 0x000eae0000000200 */
[C---:B-1----:R-:W-:Y:S08]  /*16d90*/  HMMA.16816.F32 R84, R68.reuse, R8, R84 ;  /* 0x000000084454723c */ /* 0x042ff00000001854 */
[C---:B------:R-:W-:Y:S01]  /*16da0*/  HMMA.16816.F32 R88, R68.reuse, R10, R88 ;  /* 0x0000000a4458723c */ /* 0x040fe20000001858 */
[----:B------:R-:W1:Y:S07]  /*16db0*/  LDSM.16.M88.4 R8, [R220+0x7000] ;  /* 0x00700000dc08783b */ /* 0x000e6e0000000200 */
[C---:B----4-:R-:W-:Y:S08]  /*16dc0*/  HMMA.16816.F32 R16, R68.reuse, R20, R16 ;  /* 0x000000144410723c */ /* 0x050ff00000001810 */
[----:B------:R-:W-:Y:S01]  /*16dd0*/  HMMA.16816.F32 R12, R68, R22, R12 ;  /* 0x00000016440c723c */ /* 0x000fe2000000180c */
[----:B------:R-:W3:Y:S01]  /*16de0*/  LDSM.16.M88.4 R20, [R220+0x7800] ;  /* 0x00780000dc14783b */ /* 0x000ee20000000200 */
[----:B------:R-:W-:-:S06]  /*16df0*/  DEPBAR.LE SB0, 0x0 ;  /* 0x000080000000791a */ /* 0x000fcc0000000000 */
        /* <DEDUP_REMOVED lines=8> */
[C---:B--2---:R-:W-:Y:S01]  /*16e80*/  HMMA.16816.F32 R60, R72.reuse, R34, R60 ;  /* 0x00000022483c723c */ /* 0x044fe2000000183c */
[-C--:B------:R-:W-:Y:S02]  /*16e90*/  ISETP.GE.AND P6, PT, R25, R58.reuse, PT ;  /* 0x0000003a1900720c */ /* 0x080fe40003fc6270 */
[-C--:B------:R-:W-:Y:S02]  /*16ea0*/  ISETP.GE.AND P2, PT, R27, R58.reuse, PT ;  /* 0x0000003a1b00720c */ /* 0x080fe40003f46270 */
[C---:B------:R-:W-:Y:S02]  /*16eb0*/  IADD3 R27, R6.reuse, -0x37, RZ ;  /* 0xffffffc9061b7810 */ /* 0x040fe40007ffe0ff */
[----:B------:R-:W-:Y:S01]  /*16ec0*/  IADD3 R25, R6, -0x28, RZ ;  /* 0xffffffd806197810 */ /* 0x000fe20007ffe0ff */
[----:B------:R-:W-:Y:S01]  /*16ed0*/  HMMA.16816.F32 R64, R72, R32, R64 ;  /* 0x000000204840723c */ /* 0x000fe20000001840 */
[----:B------:R-:W-:-:S07]  /*16ee0*/  ISETP.GE.AND P0, PT, R27, R58, PT ;  /* 0x0000003a1b00720c */ /* 0x000fce0003f06270 */
[C---:B-1----:R-:W-:Y:S07]  /*16ef0*/  HMMA.16816.F32 R16, R72.reuse, R8, R16 ;  /* 0x000000084810723c */ /* 0x042fee0000001810 */
[----:B------:R-:W-:Y:S01]  /*16f00*/  IADD3 R9, R6, -0x20, RZ ;  /* 0xffffffe006097810 */ /* 0x000fe20007ffe0ff */
[----:B------:R-:W-:Y:S01]  /*16f10*/  HMMA.16816.F32 R44, R72, R28, R44 ;  /* 0x0000001c482c723c */ /* 0x000fe2000000182c */
[----:B------:R-:W-:Y:S02]  /*16f20*/  FSEL R62, R62, -INF , !P1 ;  /* 0xff8000003e3e7808 */ /* 0x000fe40004800000 */
[----:B------:R-:W-:-:S02]  /*16f30*/  FSEL R4, R63, -INF , !P0 ;  /* 0xff8000003f047808 */ /* 0x000fc40004000000 */
[----:B------:R-:W-:Y:S02]  /*16f40*/  FSEL R61, R61, -INF , !P0 ;  /* 0xff8000003d3d7808 */ /* 0x000fe40004000000 */
[C---:B------:R-:W-:Y:S01]  /*16f50*/  IADD3 R29, R6.reuse, -0x40, RZ ;  /* 0xffffffc0061d7810 */ /* 0x040fe20007ffe0ff */
[C---:B---3--:R-:W-:Y:S01]  /*16f60*/  HMMA.16816.F32 R88, R72.reuse, R22, R88 ;  /* 0x000000164858723c */ /* 0x048fe20000001858 */
[----:B------:R-:W-:Y:S01]  /*16f70*/  FSEL R67, R67, -INF , !P2 ;  /* 0xff80000043437808 */ /* 0x000fe20005000000 */
[----:B------:R-:W-:Y:S01]  /*16f80*/  BAR.SYNC.DEFER_BLOCKING 0x0 ;  /* 0x0000000000007b1d */ /* 0x000fe20000010000 */
[-C--:B------:R-:W-:Y:S02]  /*16f90*/  ISETP.GE.AND P4, PT, R29, R58.reuse, PT ;  /* 0x0000003a1d00720c */ /* 0x080fe40003f86270 */
[C---:B------:R-:W-:Y:S02]  /*16fa0*/  IADD3 R29, R6.reuse, -0x2f, RZ ;  /* 0xffffffd1061d7810 */ /* 0x040fe40007ffe0ff */
[----:B------:R-:W-:Y:S01]  /*16fb0*/  IADD3 R23, R6, -0x7, RZ ;  /* 0xfffffff906177810 */ /* 0x000fe20007ffe0ff */
[----:B------:R-:W-:Y:S01]  /*16fc0*/  HMMA.16816.F32 R76, R72, R30, R76 ;  /* 0x0000001e484c723c */ /* 0x000fe2000000184c */
[----:B------:R-:W-:-:S02]  /*16fd0*/  ISETP.GE.AND P5, PT, R29, R58, PT ;  /* 0x0000003a1d00720c */ /* 0x000fc40003fa6270 */
[----:B------:R-:W-:Y:S02]  /*16fe0*/  FSEL R29, R60, -INF , !P1 ;  /* 0xff8000003c1d7808 */ /* 0x000fe40004800000 */
[-C--:B------:R-:W-:Y:S02]  /*16ff0*/  ISETP.GE.AND P1, PT, R9, R58.reuse, PT ;  /* 0x0000003a0900720c */ /* 0x080fe40003f26270 */
[----:B------:R-:W-:Y:S01]  /*17000*/  FSEL R66, R66, -INF , !P4 ;  /* 0xff80000042427808 */ /* 0x000fe20006000000 */
[----:B------:R-:W-:Y:S01]  /*17010*/  HMMA.16816.F32 R8, R72, R10, R12 ;  /* 0x0000000a4808723c */ /* 0x000fe2000000180c */
[----:B------:R-:W-:Y:S02]  /*17020*/  FSEL R27, R64, -INF , !P4 ;  /* 0xff800000401b7808 */ /* 0x000fe40006000000 */
[----:B------:R-:W-:Y:S02]  /*17030*/  ISETP.GE.AND P4, PT, R25, R58, PT ;  /* 0x0000003a1900720c */ /* 0x000fe40003f86270 */
[----:B------:R-:W-:-:S02]  /*17040*/  IADD3 R25, R6, -0x27, RZ ;  /* 0xffffffd906197810 */ /* 0x000fc40007ffe0ff */
[C---:B------:R-:W-:Y:S01]  /*17050*/  IADD3 R15, R6.reuse, -0x1f, RZ ;  /* 0xffffffe1060f7810 */ /* 0x040fe20007ffe0ff */
[----:B------:R-:W-:Y:S01]  /*17060*/  HMMA.16816.F32 R84, R72, R20, R84 ;  /* 0x000000144854723c */ /* 0x000fe20000001854 */
[----:B------:R-:W-:Y:S02]  /*17070*/  IADD3 R13, R6, -0x18, RZ ;  /* 0xffffffe8060d7810 */ /* 0x000fe40007ffe0ff */
[----:B------:R-:W-:Y:S02]  /*17080*/  ISETP.GE.AND P0, PT, R15, R58, PT ;  /* 0x0000003a0f00720c */ /* 0x000fe40003f06270 */
[----:B------:R-:W-:Y:S02]  /*17090*/  FSEL R24, R46, -INF , !P6 ;  /* 0xff8000002e187808 */ /* 0x000fe40007000000 */
[----:B------:R-:W-:Y:S02]  /*170a0*/  FSEL R202, R19, -INF , !P0 ;  /* 0xff80000013ca7808 */ /* 0x000fe40004000000 */
[----:B------:R-:W-:-:S02]  /*170b0*/  FSEL R195, R17, -INF , !P0 ;  /* 0xff80000011c37808 */ /* 0x000fc40004000000 */
[-C--:B------:R-:W-:Y:S02]  /*170c0*/  ISETP.GE.AND P0, PT, R23, R58.reuse, PT ;  /* 0x0000003a1700720c */ /* 0x080fe40003f06270 */
[----:B------:R-:W-:Y:S02]  /*170d0*/  FSEL R15, R44, -INF , !P6 ;  /* 0xff8000002c0f7808 */ /* 0x000fe40007000000 */
[----:B------:R-:W-:Y:S02]  /*170e0*/  ISETP.GE.AND P6, PT, R13, R58, PT ;  /* 0x0000003a0d00720c */ /* 0x000fe40003fc6270 */
[----:B------:R-:W-:Y:S02]  /*170f0*/  IADD3 R13, R6, -0x17, RZ ;  /* 0xffffffe9060d7810 */ /* 0x000fe40007ffe0ff */
[----:B------:R-:W-:Y:S02]  /*17100*/  FSEL R65, R65, -INF , !P2 ;  /* 0xff80000041417808 */ /* 0x000fe40005000000 */
[----:B------:R-:W-:-:S02]  /*17110*/  FSEL R186, R91, -INF , !P0 ;  /* 0xff8000005bba7808 */ /* 0x000fc40004000000 */
[----:B------:R-:W-:Y:S02]  /*17120*/  FSEL R197, R89, -INF , !P0 ;  /* 0xff80000059c57808 */ /* 0x000fe40004000000 */
[----:B------:R-:W-:Y:S02]  /*17130*/  ISETP.GE.AND P2, PT, R25, R58, PT ;  /* 0x0000003a1900720c */ /* 0x000fe40003f46270 */
[----:B------:R-:W-:Y:S02]  /*17140*/  IADD3 R21, R6, -0x10, RZ ;  /* 0xfffffff006157810 */ /* 0x000fe40007ffe0ff */
[----:B------:R-:W-:Y:S02]  /*17150*/  ISETP.GE.AND P0, PT, R165, 0x2, PT ;  /* 0x00000002a500780c */ /* 0x000fe40003f06270 */
[----:B------:R-:W-:Y:S02]  /*17160*/  FSEL R14, R47, -INF , !P5 ;  /* 0xff8000002f0e7808 */ /* 0x000fe40006800000 */
[----:B------:R-:W-:-:S02]  /*17170*/  FSEL R25, R45, -INF , !P5 ;  /* 0xff8000002d197808 */ /* 0x000fc40006800000 */
[-C--:B------:R-:W-:Y:S02]  /*17180*/  ISETP.GE.AND P5, PT, R13, R58.reuse, PT ;  /* 0x0000003a0d00720c */ /* 0x080fe40003fa6270 */
[----:B------:R-:W-:Y:S02]  /*17190*/  IADD3 R31, R6, -0xf, RZ ;  /* 0xfffffff1061f7810 */ /* 0x000fe40007ffe0ff */
[----:B------:R-:W-:Y:S02]  /*171a0*/  FSEL R0, R78, -INF , !P4 ;  /* 0xff8000004e007808 */ /* 0x000fe40006000000 */
[----:B------:R-:W-:Y:S02]  /*171b0*/  FSEL R13, R76, -INF , !P4 ;  /* 0xff8000004c0d7808 */ /* 0x000fe40006000000 */
[----:B------:R-:W-:Y:S02]  /*171c0*/  ISETP.GE.AND P4, PT, R21, R58, PT ;  /* 0x0000003a1500720c */ /* 0x000fe40003f86270 */
[----:B------:R-:W-:-:S02]  /*171d0*/  FSEL R12, R79, -INF , !P2 ;  /* 0xff8000004f0c7808 */ /* 0x000fc40005000000 */
[----:B------:R-:W-:Y:S02]  /*171e0*/  FSEL R21, R77, -INF , !P2 ;  /* 0xff8000004d157808 */ /* 0x000fe40005000000 */
[-C--:B------:R-:W-:Y:S02]  /*171f0*/  ISETP.GE.AND P2, PT, R31, R58.reuse, PT ;  /* 0x0000003a1f00720c */ /* 0x080fe40003f46270 */
[----:B------:R-:W-:Y:S02]  /*17200*/  IADD3 R31, R6, -0x8, RZ ;  /* 0xfffffff8061f7810 */ /* 0x000fe40007ffe0ff */
        /* <DEDUP_REMOVED lines=13> */
[----:B------:R-:W-:Y:S05]  /*172e0*/  @!P0 BRA `(.L_x_4239) ;  /* 0x000006b000008947 */ /* 0x000fea0003800000 */
[----:B------:R-:W-:Y:S05]  /*172f0*/  @!P3 BRA `(.L_x_4240) ;  /* 0x000003a00000b947 */ /* 0x000fea0003800000 */
[----:B------:R-:W-:Y:S02]  /*17300*/  IABS R6, c[0x0][0x2d0] ;  /* 0x0000b40000067a13 */ /* 0x000fe40000000000 */
[----:B------:R-:W-:Y:S02]  /*17310*/  IADD3 R17, R3, -0x40, RZ ;  /* 0xffffffc003117810 */ /* 0x000fe40007ffe0ff */
[----:B------:R-:W1:Y:S01]  /*17320*/  I2F.RP R11, R6 ;  /* 0x00000006000b7306 */ /* 0x000e620000209400 */
[----:B------:R-:W-:-:S02]  /*17330*/  IABS R10, R3 ;  /* 0x00000003000a7213 */ /* 0x000fc40000000000 */
[----:B------:R-:W-:Y:S02]  /*17340*/  IABS R8, R17 ;  /* 0x0000001100087213 */ /* 0x000fe40000000000 */
[----:B------:R-:W-:Y:S02]  /*17350*/  LOP3.LUT R3, R3, c[0x0][0x2d0], RZ, 0x3c, !PT ;  /* 0x0000b40003037a12 */ /* 0x000fe400078e3cff */
[----:B------:R-:W-:Y:S02]  /*17360*/  LOP3.LUT R17, R17, c[0x0][0x2d0], RZ, 0x3c, !PT ;  /* 0x0000b40011117a12 */ /* 0x000fe400078e3cff */
        /* <DEDUP_REMOVED lines=23> */
[----:B------:R-:W-:Y:S02]  /*174e0*/  ISETP.GE.AND P1, PT, R17, RZ, PT ;  /* 0x000000ff1100720c */ /* 0x000fe40003f26270 */
[----:B------:R-:W-:-:S07]  /*174f0*/  ISETP.NE.AND P2, PT, RZ, c[0x0][0x2d0], PT ;  /* 0x0000b400ff007a0c */ /* 0x000fce0003f45270 */
[----:B------:R-:W-:Y:S02]  /*17500*/  @P5 IADD3 R16, R16, 0x1, RZ ;  /* 0x0000000110105810 */ /* 0x000fe40007ffe0ff */
[----:B------:R-:W-:-:S03]  /*17510*/  @P6 IADD3 R18, R18, 0x1, RZ ;  /* 0x0000000112126810 */ /* 0x000fc60007ffe0ff */
[----:B------:R-:W-:Y:S01]  /*17520*/  @!P1 IMAD.MOV R16, RZ, RZ, -R16 ;  /* 0x000000ffff109224 */ /* 0x000fe200078e0a10 */
[----:B------:R-:W-:-:S04]  /*17530*/  @!P4 IADD3 R18, -R18, RZ, RZ ;  /* 0x000000ff1212c210 */ /* 0x000fc80007ffe1ff */
[C---:B------:R-:W-:Y:S02]  /*17540*/  SEL R3, R8.reuse, R18, !P2 ;  /* 0x0000001208037207 */ /* 0x040fe40005000000 */
[----:B------:R-:W-:-:S03]  /*17550*/  SEL R8, R8, R16, !P2 ;  /* 0x0000001008087207 */ /* 0x000fc60005000000 */
[----:B------:R-:W-:-:S04]  /*17560*/  IMAD.WIDE R18, R3, 0x4, R240 ;  /* 0x0000000403127825 */ /* 0x000fc800078e02f0 */
[----:B------:R-:W-:Y:S01]  /*17570*/  IMAD.WIDE R16, R8, 0x4, R240 ;  /* 0x0000000408107825 */ /* 0x000fe200078e02f0 */
[----:B------:R-:W2:Y:S04]  /*17580*/  LDG.E R6, [R18.64] ;  /* 0x0000000612067981 */ /* 0x000ea8000c1e1900 */
[----:B------:R-:W2:Y:S01]  /*17590*/  LDG.E R9, [R16.64] ;  /* 0x0000000610097981 */ /* 0x000ea2000c1e1900 */
[----:B------:R-:W-:Y:S01]  /*175a0*/  IMAD.IADD R3, R3, 0x1, -R8 ;  /* 0x0000000103037824 */ /* 0x000fe200078e0a08 */
[----:B------:R-:W-:-:S05]  /*175b0*/  MOV R8, 0x40 ;  /* 0x0000004000087802 */ /* 0x000fca0000000f00 */
[----:B------:R-:W-:-:S04]  /*175c0*/  IMAD R8, R3, c[0x0][0x2d0], -R8 ;  /* 0x0000b40003087a24 */ /* 0x000fc800078e0a08 */
[----:B------:R-:W-:Y:S01]  /*175d0*/  IMAD.WIDE.U32 R10, R8, c[0x0][0x198], RZ ;  /* 0x00006600080a7a25 */ /* 0x000fe200078e00ff */
[----:B------:R-:W-:-:S05]  /*175e0*/  SHF.R.S32.HI R3, RZ, 0x1f, R8 ;  /* 0x0000001fff037819 */ /* 0x000fca0000011408 */
[----:B------:R-:W-:-:S04]  /*175f0*/  IMAD R3, R3, c[0x0][0x198], RZ ;  /* 0x0000660003037a24 */ /* 0x000fc800078e02ff */
[----:B------:R-:W-:-:S04]  /*17600*/  IMAD R3, R8, c[0x0][0x19c], R3 ;  /* 0x0000670008037a24 */ /* 0x000fc800078e0203 */
[----:B------:R-:W-:Y:S02]  /*17610*/  IMAD.IADD R11, R11, 0x1, R3 ;  /* 0x000000010b0b7824 */ /* 0x000fe400078e0203 */
[----:B--2---:R-:W-:-:S04]  /*17620*/  IMAD.IADD R9, R9, 0x1, -R6 ;  /* 0x0000000109097824 */ /* 0x004fc800078e0a06 */
[----:B------:R-:W-:Y:S01]  /*17630*/  IMAD.WIDE.U32 R10, R9, c[0x0][0x180], R10 ;  /* 0x00006000090a7a25 */ /* 0x000fe200078e000a */
[----:B------:R-:W-:-:S05]  /*17640*/  SHF.R.S32.HI R6, RZ, 0x1f, R9 ;  /* 0x0000001fff067819 */ /* 0x000fca0000011409 */
[----:B------:R-:W-:-:S04]  /*17650*/  IMAD R6, R6, c[0x0][0x180], RZ ;  /* 0x0000600006067a24 */ /* 0x000fc800078e02ff */
[----:B------:R-:W-:-:S05]  /*17660*/  IMAD R6, R9, c[0x0][0x184], R6 ;  /* 0x0000610009067a24 */ /* 0x000fca00078e0206 */
[----:B------:R-:W-:Y:S01]  /*17670*/  IADD3 R3, R11, R6, RZ ;  /* 0x000000060b037210 */ /* 0x000fe20007ffe0ff */
[----:B------:R-:W-:Y:S01]  /*17680*/  IMAD.MOV.U32 R6, RZ, RZ, R10 ;  /* 0x000000ffff067224 */ /* 0x000fe200078e000a */
[----:B------:R-:W-:Y:S05]  /*17690*/  BRA `(.L_x_4241) ;  /* 0x0000003000007947 */ /* 0x000fea0003800000 */
.L_x_4240:
[----:B------:R-:W-:-:S05]  /*176a0*/  IMAD.MOV.U32 R6, RZ, RZ, c[0x0][0x198] ;  /* 0x00006600ff067624 */ /* 0x000fca00078e00ff */
[----:B------:R-:W-:-:S04]  /*176b0*/  LEA R6, -R6, RZ, 0x6 ;  /* 0x000000ff06067211 */ /* 0x000fc800078e31ff */
[----:B------:R-:W-:Y:S02]  /*176c0*/  SHF.R.S32.HI R3, RZ, 0x1f, R6 ;  /* 0x0000001fff037819 */ /* 0x000fe40000011406 */
.L_x_4241:
[----:B------:R-:W-:Y:S01]  /*176d0*/  IADD3 R55, P2, P1, R134, R6, R55 ;  /* 0x0000000686377210 */ /* 0x000fe2000795e037 */
[----:B------:R-:W-:Y:S01]  /*176e0*/  ULDC.64 UR4, c[0x0][0x198] ;  /* 0x0000660000047ab9 */ /* 0x000fe20000000a00 */
[C---:B------:R-:W-:Y:S01]  /*176f0*/  IADD3 R134, P4, R6.reuse, R134, RZ ;  /* 0x0000008606867210 */ /* 0x040fe20007f9e0ff */
[----:B------:R-:W-:Y:S01]  /*17700*/  USHF.L.U32 UR9, UR4, 0x5, URZ ;  /* 0x0000000504097899 */ /* 0x000fe2000800063f */
[----:B------:R-:W-:Y:S01]  /*17710*/  LEA R236, P5, R6, R236, 0x1 ;  /* 0x000000ec06ec7211 */ /* 0x000fe200078a08ff */
[----:B------:R-:W-:Y:S01]  /*17720*/  UMOV UR8, 0x5 ;  /* 0x0000000500087882 */ /* 0x000fe20000000000 */
[----:B------:R-:W-:Y:S01]  /*17730*/  IADD3.X R54, R48, R3, R54, P2, P1 ;  /* 0x0000000330367210 */ /* 0x000fe200017e2436 */
[----:B------:R-:W-:Y:S01]  /*17740*/  IMAD.X R9, R3, 0x1, R48, P4 ;  /* 0x0000000103097824 */ /* 0x000fe200020e0630 */
[----:B------:R-:W-:Y:S01]  /*17750*/  LEA R10, P2, R134, c[0x0][0x168], 0x1 ;  /* 0x00005a00860a7a11 */ /* 0x000fe200078408ff */
[----:B------:R-:W-:Y:S01]  /*17760*/  USHF.L.U64.HI UR5, UR4, UR8, UR5 ;  /* 0x0000000804057299 */ /* 0x000fe20008010205 */
[----:B------:R-:W-:-:S02]  /*17770*/  LEA.HI.X R235, R6, R235, R3, 0x1, P5 ;  /* 0x000000eb06eb7211 */ /* 0x000fc400028f0c03 */
[----:B------:R-:W-:Y:S02]  /*17780*/  LEA.HI.X R11, R134, c[0x0][0x16c], R9, 0x1, P2 ;  /* 0x00005b00860b7a11 */ /* 0x000fe400010f0c09 */
[----:B------:R-:W-:Y:S01]  /*17790*/  IADD3 R16, P2, R236, UR9, RZ ;  /* 0x00000009ec107c10 */ /* 0x000fe2000ff5e0ff */
[----:B------:R-:W-:Y:S01]  /*177a0*/  IMAD.MOV.U32 R237, RZ, RZ, R235 ;  /* 0x000000ffffed7224 */ /* 0x000fe200078e00eb */
[----:B------:R-:W-:Y:S02]  /*177b0*/  LEA R8, P1, R55, c[0x0][0x168], 0x1 ;  /* 0x00005a0037087a11 */ /* 0x000fe400078208ff */
[----:B------:R-:W-:Y:S02]  /*177c0*/  IADD3.X R17, R235, UR5, RZ, P2, !PT ;  /* 0x00000005eb117c10 */ /* 0x000fe400097fe4ff */
[----:B------:R-:W-:Y:S01]  /*177d0*/  LEA.HI.X R9, R55, c[0x0][0x16c], R54, 0x1, P1 ;  /* 0x00005b0037097a11 */ /* 0x000fe200008f0c36 */
[----:B------:R-:W-:Y:S01]  /*177e0*/  @!PT LDS RZ, [RZ] ;  /* 0x00000000fffff984 */ /* 0x000fe20000000800 */
[----:B------:R-:W-:Y:S01]  /*177f0*/  @!PT LDS RZ, [RZ] ;  /* 0x00000000fffff984 */ /* 0x000fe20000000800 */
[----:B------:R-:W-:Y:S01]  /*17800*/  @!PT LDS RZ, [RZ] ;  /* 0x00000000fffff984 */ /* 0x000fe20000000800 */
[----:B------:R1:W-:Y:S01]  /*17810*/  LDGSTS.E.BYPASS.LTC128B.128 [R245+0x8000], [R236.64] ;  /* 0x08000000ecf57fae */ /* 0x0003e2000b901d46 */
[----:B------:R-:W-:-:S02]  /*17820*/  IADD3 R30, P2, R16, UR9, RZ ;  /* 0x00000009101e7c10 */ /* 0x000fc4000ff5e0ff */
[----:B------:R-:W-:Y:S01]  /*17830*/  IADD3 R18, P1, R8, UR9, RZ ;  /* 0x0000000908127c10 */ /* 0x000fe2000ff3e0ff */
[----:B------:R1:W-:Y:S01]  /*17840*/  LDGSTS.E.BYPASS.LTC128B.128 [R245+0xa000], [R10.64+0x80] ;  /* 0x0a0000800af57fae */ /* 0x0003e2000b901d46 */
[----:B------:R-:W-:Y:S02]  /*17850*/  IADD3.X R31, R17, UR5, RZ, P2, !PT ;  /* 0x00000005111f7c10 */ /* 0x000fe400097fe4ff */
[----:B------:R-:W-:Y:S01]  /*17860*/  IADD3.X R19, R9, UR5, RZ, P1, !PT ;  /* 0x0000000509137c10 */ /* 0x000fe20008ffe4ff */
[----:B------:R1:W-:Y:S01]  /*17870*/  LDGSTS.E.BYPASS.LTC128B.128 [R245+0xc000], [R10.64+0x100] ;  /* 0x0c0001000af57fae */ /* 0x0003e2000b901d46 */
[----:B------:R-:W-:Y:S02]  /*17880*/  IADD3 R22, P2, R30, UR9, RZ ;  /* 0x000000091e167c10 */ /* 0x000fe4000ff5e0ff */
[----:B------:R-:W-:Y:S01]  /*17890*/  IADD3 R32, P1, R18, UR9, RZ ;  /* 0x0000000912207c10 */ /* 0x000fe2000ff3e0ff */
[----:B------:R1:W-:Y:S01]  /*178a0*/  LDGSTS.E.BYPASS.LTC128B.128 [R245+0xe000], [R10.64+0x180] ;  /* 0x0e0001800af57fae */ /* 0x0003e2000b901d46 */
[----:B------:R-:W-:-:S02]  /*178b0*/  IADD3.X R23, R31, UR5, RZ, P2, !PT ;  /* 0x000000051f177c10 */ /* 0x000fc400097fe4ff */
        /* <DEDUP_REMOVED lines=14> */
.L_x_4239:
[----:B-1----:R-:W-:Y:S02]  /*179a0*/  FMNMX.FTZ R8, R27, R65, !PT ;  /* 0x000000411b087209 */ /* 0x002fe40007810000 */
        /* <DEDUP_REMOVED lines=29> */
[----:B------:R-:W-:Y:S01]  /*17b80*/  IADD3 R228, R49, R2, RZ ;  /* 0x0000000231e47210 */ /* 0x000fe20007ffe0ff */
[----:B------:R-:W1:Y:S03]  /*17b90*/  SHFL.BFLY PT, R9, R8, 0x2, 0x1f ;  /* 0x0c401f0008097f89 */ /* 0x000e6600000e0000 */
[----:B------:R-:W-:Y:S01]  /*17ba0*/  SHF.L.U32 R228, R228, 0x1, RZ ;  /* 0x00000001e4e47819 */ /* 0x000fe200000006ff */
[----:B------:R-:W2:Y:S03]  /*17bb0*/  SHFL.BFLY PT, R6, R11, 0x2, 0x1f ;  /* 0x0c401f000b067f89 */ /* 0x000ea600000e0000 */
[-C--:B------:R-:W-:Y:S01]  /*17bc0*/  LEA R226, R7, R228.reuse, 0x1 ;  /* 0x000000e407e27211 */ /* 0x080fe200078e08ff */
[----:B------:R-:W-:Y:S01]  /*17bd0*/  LDSM.16.MT88.4 R36, [R228+0x10000] ;  /* 0x01000000e424783b */ /* 0x000fe20000004200 */
[----:B------:R-:W-:-:S02]  /*17be0*/  LEA R225, R5, R228, 0x1 ;  /* 0x000000e405e17211 */ /* 0x000fc400078e08ff */
[----:B------:R-:W-:Y:S01]  /*17bf0*/  LEA R224, R5, R226, 0x1 ;  /* 0x000000e205e07211 */ /* 0x000fe200078e08ff */
        /* <DEDUP_REMOVED lines=26> */
[--C-:B------:R-:W-:Y:S02]  /*17da0*/  FFMA.FTZ R179, R29, c[0x0][0x23c], -R198.reuse ;  /* 0x00008f001db37a23 */ /* 0x100fe400000108c6 */
[----:B------:R-:W-:Y:S01]  /*17db0*/  FFMA.FTZ R174, R61, c[0x0][0x23c], -R198 ;  /* 0x00008f003dae7a23 */ /* 0x000fe200000108c6 */
[----:B------:R-:W-:Y:S01]  /*17dc0*/  LDSM.16.MT88.4 R144, [R225+0x16000] ;  /* 0x01600000e190783b */ /* 0x000fe20000004200 */
[--C-:B------:R-:W-:Y:S01]  /*17dd0*/  FFMA.FTZ R183, R66, c[0x0][0x23c], -R191.reuse ;  /* 0x00008f0042b77a23 */ /* 0x100fe200000108bf */
[----:B------:R-:W-:Y:S01]  /*17de0*/  MUFU.EX2 R181, R181 ;  /* 0x000000b500b57308 */ /* 0x000fe20000000800 */
[--C-:B------:R-:W-:Y:S01]  /*17df0*/  FFMA.FTZ R180, R67, c[0x0][0x23c], -R191.reuse ;  /* 0x00008f0043b47a23 */ /* 0x100fe200000108bf */
[----:B------:R-:W-:Y:S01]  /*17e00*/  LDSM.16.MT88.4 R8, [R226+0x10800] ;  /* 0x01080000e208783b */ /* 0x000fe20000004200 */
[----:B------:R-:W-:-:S02]  /*17e10*/  FFMA.FTZ R185, R62, c[0x0][0x23c], -R191 ;  /* 0x00008f003eb97a23 */ /* 0x000fc400000108bf */
[--C-:B------:R-:W-:Y:S01]  /*17e20*/  FFMA.FTZ R176, R4, c[0x0][0x23c], -R191.reuse ;  /* 0x00008f0004b07a23 */ /* 0x100fe200000108bf */
[----:B------:R-:W1:Y:S01]  /*17e30*/  LDSM.16.MT88.4 R60, [R224+0x10000] ;  /* 0x01000000e03c783b */ /* 0x000e620000004200 */
[--C-:B------:R-:W-:Y:S01]  /*17e40*/  FFMA.FTZ R167, R0, c[0x0][0x23c], -R191.reuse ;  /* 0x00008f0000a77a23 */ /* 0x100fe200000108bf */
[----:B------:R-:W2:Y:S01]  /*17e50*/  MUFU.EX2 R178, R178 ;  /* 0x000000b200b27308 */ /* 0x000ea20000000800 */
[--C-:B------:R-:W-:Y:S01]  /*17e60*/  FFMA.FTZ R177, R15, c[0x0][0x23c], -R198.reuse ;  /* 0x00008f000fb17a23 */ /* 0x100fe200000108c6 */
[----:B------:R-:W3:Y:S01]  /*17e70*/  LDSM.16.MT88.4 R4, [R224+0x16000] ;  /* 0x01600000e004783b */ /* 0x000ee20000004200 */
[--C-:B------:R-:W-:Y:S02]  /*17e80*/  FFMA.FTZ R172, R25, c[0x0][0x23c], -R198.reuse ;  /* 0x00008f0019ac7a23 */ /* 0x100fe400000108c6 */
[--C-:B------:R-:W-:Y:S01]  /*17e90*/  FFMA.FTZ R173, R13, c[0x0][0x23c], -R198.reuse ;  /* 0x00008f000dad7a23 */ /* 0x100fe200000108c6 */
[----:B------:R-:W4:Y:S01]  /*17ea0*/  LDSM.16.MT88.4 R16, [R228+0x10800] ;  /* 0x01080000e410783b */ /* 0x000f220000004200 */
        /* <DEDUP_REMOVED lines=8> */
[----:B------:R-:W5:Y:S01]  /*17f30*/  MUFU.EX2 R174, R174 ;  /* 0x000000ae00ae7308 */ /* 0x000f620000000800 */
        /* <DEDUP_REMOVED lines=14> */
[----:B-----5:R-:W-:Y:S01]  /*18020*/  F2FP.PACK_AB R150, R174, R179 ;  /* 0x000000b3ae96723e */ /* 0x020fe200000000ff */
        /* <DEDUP_REMOVED lines=8> */
[----:B------:R-:W5:Y:S01]  /*180b0*/  MUFU.EX2 R176, R176 ;  /* 0x000000b000b07308 */ /* 0x000f620000000800 */
[----:B-1----:R-:W-:Y:S01]  /*180c0*/  F2FP.PACK_AB R149, R180, R183 ;  /* 0x000000b7b495723e */ /* 0x002fe200000000ff */
[----:B------:R-:W-:Y:S02]  /*180d0*/  FFMA.FTZ R247, R186, c[0x0][0x23c], -R191 ;  /* 0x00008f00baf77a23 */ /* 0x000fe400000108bf */
[----:B------:R-:W-:Y:S02]  /*180e0*/  FADD.FTZ R178, R181, R178 ;  /* 0x000000b2b5b27221 */ /* 0x000fe40000010000 */
[----:B------:R-:W-:-:S02]  /*180f0*/  FADD.FTZ R180, R183, R180 ;  /* 0x000000b4b7b47221 */ /* 0x000fc40000010000 */
        /* <DEDUP_REMOVED lines=87> */
[----:B------:R-:W4:Y:S07]  /*18670*/  LDSM.16.MT88.4 R20, [R225+0x14800] ;  /* 0x01480000e114783b */ /* 0x000f2e0000004200 */
        /* <DEDUP_REMOVED lines=158> */
[----:B------:R-:W-:Y:S02]  /*19060*/  ULDC.64 UR12, c[0x0][0x118] ;  /* 0x00004600000c7ab9 */ /* 0x000fe40000000a00 */
[----:B------:R-:W-:Y:S02]  /*19070*/  ULDC UR4, c[0x0][0x19c] ;  /* 0x0000670000047ab9 */ /* 0x000fe40000000800 */
.L_x_4246:
        /* <DEDUP_REMOVED lines=64> */
.L_x_4243:
        /* <DEDUP_REMOVED lines=39> */
[C---:B--2---:R-:W-:Y:S03]  /*196f0*/  HMMA.16816.F32 R4, R32.reuse, R8, RZ ;  /* 0x000000082004723c */ /* 0x044fe600000018ff */
[----:B------:R-:W-:Y:S04]  /*19700*/  LDSM.16.M88.4 R192, [R230] ;  /* 0x00000000e6c0783b */ /* 0x000fe80000000200 */
[----:B------:R-:W2:Y:S01]  /*19710*/  LDSM.16.M88.4 R196, [R227+0x8000] ;  /* 0x00800000e3c4783b */ /* 0x000ea20000000200 */
[C---:B------:R-:W-:Y:S03]  /*19720*/  HMMA.16816.F32 R8, R32.reuse, R10, RZ ;  /* 0x0000000a2008723c */ /* 0x040fe600000018ff */
[----:B------:R-:W1:Y:S04]  /*19730*/  LDSM.16.M88.4 R200, [R227+0x8800] ;  /* 0x00880000e3c8783b */ /* 0x000e680000000200 */
[----:B------:R-:W-:Y:S01]  /*19740*/  LDSM.16.M88.4 R204, [R227+0x9800] ;  /* 0x00980000e3cc783b */ /* 0x000fe20000000200 */
[C---:B---3--:R-:W-:Y:S08]  /*19750*/  HMMA.16816.F32 R12, R32.reuse, R16, RZ ;  /* 0x00000010200c723c */ /* 0x048ff000000018ff */
[C---:B------:R-:W-:Y:S08]  /*19760*/  HMMA.16816.F32 R16, R32.reuse, R18, RZ ;  /* 0x000000122010723c */ /* 0x040ff000000018ff */
[C---:B----4-:R-:W-:Y:S08]  /*19770*/  HMMA.16816.F32 R20, R32.reuse, R24, RZ ;  /* 0x000000182014723c */ /* 0x050ff000000018ff */
[C---:B------:R-:W-:Y:S08]  /*19780*/  HMMA.16816.F32 R24, R32.reuse, R26, RZ ;  /* 0x0000001a2018723c */ /* 0x040ff000000018ff */
[C---:B-----5:R-:W-:Y:S08]  /*19790*/  HMMA.16816.F32 R28, R32.reuse, R168, RZ ;  /* 0x000000a8201c723c */ /* 0x060ff000000018ff */
[----:B------:R-:W-:Y:S01]  /*197a0*/  HMMA.16816.F32 R32, R32, R170, RZ ;  /* 0x000000aa2020723c */ /* 0x000fe200000018ff */
[----:B------:R-:W3:Y:S07]  /*197b0*/  LDSM.16.M88.4 R168, [R227+0x9000] ;  /* 0x00900000e3a8783b */ /* 0x000eee0000000200 */
        /* <DEDUP_REMOVED lines=8> */
[----:B------:R-:W4:Y:S07]  /*19840*/  LDSM.16.M88.4 R184, [R220+0x800] ;  /* 0x00080000dcb8783b */ /* 0x000f2e0000000200 */
        /* <DEDUP_REMOVED lines=13> */
[C---:B------:R-:W-:Y:S08]  /*19920*/  HMMA.16816.F32 R28, R192.reuse, R204, R28 ;  /* 0x000000ccc01c723c */ /* 0x040ff0000000181c */
[----:B------:R-:W-:Y:S01]  /*19930*/  HMMA.16816.F32 R32, R192, R206, R32 ;  /* 0x000000cec020723c */ /* 0x000fe20000001820 */
[----:B------:R-:W3:Y:S04]  /*19940*/  LDSM.16.M88.4 R192, [R233+0xb000] ;  /* 0x00b00000e9c0783b */ /* 0x000ee80000000200 */
[----:B------:R-:W2:Y:S03]  /*19950*/  LDSM.16.M88.4 R204, [R233+0xb800] ;  /* 0x00b80000e9cc783b */ /* 0x000ea60000000200 */
[C---:B-1----:R-:W-:Y:S08]  /*19960*/  HMMA.16816.F32 R4, R176.reuse, R180, R4 ;  /* 0x000000b4b004723c */ /* 0x042ff00000001804 */
[C---:B------:R-:W-:Y:S01]  /*19970*/  HMMA.16816.F32 R8, R176.reuse, R182, R8 ;  /* 0x000000b6b008723c */ /* 0x040fe20000001808 */
[----:B------:R-:W-:Y:S07]  /*19980*/  LDSM.16.M88.4 R180, [R219] ;  /* 0x00000000dbb4783b */ /* 0x000fee0000000200 */
[C---:B----4-:R-:W-:Y:S08]  /*19990*/  HMMA.16816.F32 R12, R176.reuse, R184, R12 ;  /* 0x000000b8b00c723c */ /* 0x050ff0000000180c */
[C---:B------:R-:W-:Y:S01]  /*199a0*/  HMMA.16816.F32 R16, R176.reuse, R186, R16 ;  /* 0x000000bab010723c */ /* 0x040fe20000001810 */
[----:B------:R-:W-:Y:S07]  /*199b0*/  LDSM.16.M88.4 R184, [R218] ;  /* 0x00000000dab8783b */ /* 0x000fee0000000200 */
[C---:B-----5:R-:W-:Y:S08]  /*199c0*/  HMMA.16816.F32 R20, R176.reuse, R172, R20 ;  /* 0x000000acb014723c */ /* 0x060ff00000001814 */
[C---:B------:R-:W-:Y:S01]  /*199d0*/  HMMA.16816.F32 R24, R176.reuse, R174, R24 ;  /* 0x000000aeb018723c */ /* 0x040fe20000001818 */
[----:B------:R-:W1:Y:S07]  /*199e0*/  LDSM.16.M88.4 R172, [R232+0x2000] ;  /* 0x00200000e8ac783b */ /* 0x000e6e0000000200 */
[C---:B------:R-:W-:Y:S08]  /*199f0*/  HMMA.16816.F32 R28, R176.reuse, R188, R28 ;  /* 0x000000bcb01c723c */ /* 0x040ff0000000181c */
[----:B------:R-:W-:Y:S01]  /*19a00*/  HMMA.16816.F32 R32, R176, R190, R32 ;  /* 0x000000beb020723c */ /* 0x000fe20000001820 */
[----:B------:R-:W4:Y:S04]  /*19a10*/  LDSM.16.M88.4 R176, [R217] ;  /* 0x00000000d9b0783b */ /* 0x000f280000000200 */
[----:B------:R-:W5:Y:S03]  /*19a20*/  LDSM.16.M88.4 R188, [R216] ;  /* 0x00000000d8bc783b */ /* 0x000f660000000200 */
        /* <DEDUP_REMOVED lines=15> */
[----:B------:R-:W-:Y:S07]  /*19b20*/  LDSM.16.M88.4 R180, [R220+0x2000] ;  /* 0x00200000dcb4783b */ /* 0x000fee0000000200 */
[C---:B------:R-:W-:Y:S08]  /*19b30*/  HMMA.16816.F32 R12, R172.reuse, R184, R12 ;  /* 0x000000b8ac0c723c */ /* 0x040ff0000000180c */
[C---:B------:R-:W-:Y:S01]  /*19b40*/  HMMA.16816.F32 R16, R172.reuse, R186, R16 ;  /* 0x000000baac10723c */ /* 0x040fe20000001810 */
[----:B------:R-:W-:Y:S07]  /*19b50*/  LDSM.16.M88.4 R184, [R220+0x2800] ;  /* 0x00280000dcb8783b */ /* 0x000fee0000000200 */
[C---:B----4-:R-:W-:Y:S08]  /*19b60*/  HMMA.16816.F32 R20, R172.reuse, R176, R20 ;  /* 0x000000b0ac14723c */ /* 0x050ff00000001814 */
[C---:B------:R-:W-:Y:S01]  /*19b70*/  HMMA.16816.F32 R24, R172.reuse, R178, R24 ;  /* 0x000000b2ac18723c */ /* 0x040fe20000001818 */
[----:B------:R-:W1:Y:S07]  /*19b80*/  LDSM.16.M88.4 R176, [R229+0x2000] ;  /* 0x00200000e5b0783b */ /* 0x000e6e0000000200 */
[C---:B-----5:R-:W-:Y:S08]  /*19b90*/  HMMA.16816.F32 R28, R172.reuse, R188, R28 ;  /* 0x000000bcac1c723c */ /* 0x060ff0000000181c */
[----:B------:R-:W-:Y:S01]  /*19ba0*/  HMMA.16816.F32 R32, R172, R190, R32 ;  /* 0x000000beac20723c */ /* 0x000fe20000001820 */
[----:B------:R-:W4:Y:S04]  /*19bb0*/  LDSM.16.M88.4 R172, [R220+0x3000] ;  /* 0x00300000dcac783b */ /* 0x000f280000000200 */
[----:B------:R-:W5:Y:S03]  /*19bc0*/  LDSM.16.M88.4 R188, [R220+0x3800] ;  /* 0x00380000dcbc783b */ /* 0x000f660000000200 */
        /* <DEDUP_REMOVED lines=16> */
[C---:B------:R-:W-:Y:S08]  /*19cd0*/  HMMA.16816.F32 R12, R176.reuse, R184, R12 ;  /* 0x000000b8b00c723c */ /* 0x040ff0000000180c */
[C---:B------:R-:W-:Y:S01]  /*19ce0*/  HMMA.16816.F32 R16, R176.reuse, R186, R16 ;  /* 0x000000bab010723c */ /* 0x040fe20000001810 */
[----:B------:R-:W-:Y:S07]  /*19cf0*/  LDSM.16.M88.4 R184, [R214] ;  /* 0x00000000d6b8783b */ /* 0x000fee0000000200 */
[C---:B----4-:R-:W-:Y:S08]  /*19d00*/  HMMA.16816.F32 R20, R176.reuse, R172, R20 ;  /* 0x000000acb014723c */ /* 0x050ff00000001814 */
[C---:B------:R-:W-:Y:S01]  /*19d10*/  HMMA.16816.F32 R24, R176.reuse, R174, R24 ;  /* 0x000000aeb018723c */ /* 0x040fe20000001818 */
[----:B------:R-:W1:Y:S07]  /*19d20*/  LDSM.16.M88.4 R172, [R232+0x4000] ;  /* 0x00400000e8ac783b */ /* 0x000e6e0000000200 */
[C---:B-----5:R-:W-:Y:S08]  /*19d30*/  HMMA.16816.F32 R28, R176.reuse, R188, R28 ;  /* 0x000000bcb01c723c */ /* 0x060ff0000000181c */
        /* <DEDUP_REMOVED lines=91> */
[C---:B-1----:R-:W-:Y:S08]  /*1a2f0*/  HMMA.16816.F32 R4, R176.reuse, R180, R4 ;  /* 0x000000b4b004723c */ /* 0x042ff00000001804 */
        /* <DEDUP_REMOVED lines=73> */
.L_x_4245:
[C---:B------:R-:W-:Y:S01]  /*1a790*/  LEA R236, P0, R168.reuse, R236, 0x1 ;  /* 0x000000eca8ec7211 */ /* 0x040fe200078008ff */
[----:B------:R-:W-:Y:S02]  /*1a7a0*/  USHF.L.U32 UR5, UR7, 0x5, URZ ;  /* 0x0000000507057899 */ /* 0x000fe4000800063f */
[----:B------:R-:W-:Y:S01]  /*1a7b0*/  USHF.L.U64.HI UR7, UR7, UR8, UR4 ;  /* 0x0000000807077299 */ /* 0x000fe20008010204 */
[----:B------:R-:W-:Y:S03]  /*1a7c0*/  LEA.HI.X R235, R168, R235, R3, 0x1, P0 ;  /* 0x000000eba8eb7211 */ /* 0x000fe600000f0c03 */
        /* <DEDUP_REMOVED lines=27> */
.L_x_4244:
        /* <DEDUP_REMOVED lines=490> */
.L_x_4242:
        /* <DEDUP_REMOVED lines=314> */
[----:B------:R-:W2:Y:S01]  /*1dbc0*/  S2R R0, SR_CTAID.Y ;  /* 0x0000000000007919 */ /* 0x000ea20000002600 */
[----:B------:R-:W-:-:S03]  /*1dbd0*/  ISETP.NE.AND P0, PT, R239, -0x1, PT ;  /* 0xffffffffef00780c */ /* 0x000fc60003f05270 */
[----:B------:R-:W3:Y:S01]  /*1dbe0*/  S2R R3, SR_CTAID.Z ;  /* 0x0000000000037919 */ /* 0x000ee20000002700 */
[----:B--2---:R-:W-:-:S05]  /*1dbf0*/  IMAD R8, R0, c[0x0][0x214], RZ ;  /* 0x0000850000087a24 */ /* 0x004fca00078e02ff */
[----:B------:R-:W-:-:S05]  /*1dc00*/  SEL R8, R8, R239, !P0 ;  /* 0x000000ef08087207 */ /* 0x000fca0004000000 */
[----:B---3--:R-:W-:Y:S01]  /*1dc10*/  IMAD R73, R3, c[0x0][0x234], R8 ;  /* 0x00008d0003497a24 */ /* 0x008fe200078e0208 */
[----:B------:R-:W-:Y:S05]  /*1dc20*/  BRA `(.L_x_4248) ;  /* 0x0000004000007947 */ /* 0x000fea0003800000 */
.L_x_4247:
[----:B------:R-:W2:Y:S04]  /*1dc30*/  S2R R3, SR_CTAID.Z ;  /* 0x0000000000037919 */ /* 0x000ea80000002700 */
[----:B------:R-:W2:Y:S02]  /*1dc40*/  S2R R0, SR_CTAID.Y ;  /* 0x0000000000007919 */ /* 0x000ea40000002600 */
[----:B--2---:R-:W-:-:S04]  /*1dc50*/  IMAD R73, R0, c[0x0][0x1c0], R3 ;  /* 0x0000700000497a24 */ /* 0x004fc800078e0203 */
[----:B------:R-:W-:Y:S02]  /*1dc60*/  IMAD R73, R73, c[0x0][0x214], RZ ;  /* 0x0000850049497a24 */ /* 0x000fe400078e02ff */
.L_x_4248:
[----:B------:R-:W-:Y:S01]  /*1dc70*/  BAR.SYNC.DEFER_BLOCKING 0x0 ;  /* 0x0000000000007b1d */ /* 0x000fe20000010000 */
[----:B------:R-:W-:Y:S01]  /*1dc80*/  LOP3.LUT R77, R5, 0xffffffe0, RZ, 0xc0, !PT ;  /* 0xffffffe0054d7812 */ /* 0x000fe200078ec0ff */
[----:B------:R-:W-:Y:S01]  /*1dc90*/  IMAD.WIDE.U32 R78, R0, c[0x0][0x1e0], RZ ;  /* 0x00007800004e7a25 */ /* 0x000fe200078e00ff */
[----:B------:R-:W-:Y:S02]  /*1dca0*/  SHF.R.S32.HI R75, RZ, 0x1f, R6 ;  /* 0x0000001fff4b7819 */ /* 0x000fe40000011406 */
[----:B------:R-:W-:Y:S01]  /*1dcb0*/  SHF.R.S32.HI R5, RZ, 0x1f, R0 ;  /* 0x0000001fff057819 */ /* 0x000fe20000011400 */
[----:B------:R-:W-:Y:S01]  /*1dcc0*/  IMAD.IADD R77, R4, 0x1, -R77 ;  /* 0x00000001044d7824 */ /* 0x000fe200078e0a4d */
[----:B------:R-:W-:Y:S01]  /*1dcd0*/  ISETP.NE.AND P0, PT, R239, -0x1, PT ;  /* 0xffffffffef00780c */ /* 0x000fe20003f05270 */
[----:B------:R-:W-:Y:S01]  /*1dce0*/  ULDC.64 UR4, c[0x0][0x118] ;  /* 0x0000460000047ab9 */ /* 0x000fe20000000a00 */
[----:B------:R-:W-:Y:S01]  /*1dcf0*/  LEA.HI R75, R75, R6, RZ, 0x2 ;  /* 0x000000064b4b7211 */ /* 0x000fe200078f10ff */
[----:B------:R-:W-:Y:S01]  /*1dd00*/  IMAD R5, R5, c[0x0][0x1e0], RZ ;  /* 0x0000780005057a24 */ /* 0x000fe200078e02ff */
[----:B------:R-:W-:Y:S01]  /*1dd10*/  LOP3.LUT P1, RZ, R77, 0x3, RZ, 0xc0, !PT ;  /* 0x000000034dff7812 */ /* 0x000fe2000782c0ff */
[----:B------:R-:W-:Y:S01]  /*1dd20*/  BSSY B0, `(.L_x_4249) ;  /* 0x000002a000007945 */ /* 0x000fe20003800000 */
[----:B------:R-:W-:Y:S01]  /*1dd30*/  SHF.R.S32.HI R74, RZ, 0x1f, R77 ;  /* 0x0000001fff4a7819 */ /* 0x000fe2000001144d */
[----:B------:R-:W-:Y:S01]  /*1dd40*/  IMAD R5, R0, c[0x0][0x1e4], R5 ;  /* 0x0000790000057a24 */ /* 0x000fe200078e0205 */
[----:B------:R-:W-:-:S02]  /*1dd50*/  LOP3.LUT R75, R75, 0xffffffc, RZ, 0xc0, !PT ;  /* 0x0ffffffc4b4b7812 */ /* 0x000fc400078ec0ff */
[----:B------:R-:W-:Y:S01]  /*1dd60*/  LEA.HI R74, R74, R77, RZ, 0x2 ;  /* 0x0000004d4a4a7211 */ /* 0x000fe200078f10ff */
[----:B------:R-:W-:-:S03]  /*1dd70*/  IMAD.WIDE.U32 R76, R239, c[0x0][0x1e8], RZ ;  /* 0x00007a00ef4c7a25 */ /* 0x000fc600078e00ff */
[----:B------:R-:W-:Y:S01]  /*1dd80*/  SHF.R.S32.HI R74, RZ, 0x2, R74 ;  /* 0x00000002ff4a7819 */ /* 0x000fe2000001144a */
[----:B------:R-:W-:Y:S01]  /*1dd90*/  IMAD.IADD R75, R6, 0x1, -R75 ;  /* 0x00000001064b7824 */ /* 0x000fe200078e0a4b */
[----:B------:R-:W-:Y:S01]  /*1dda0*/  SEL R0, R78, R76, !P0 ;  /* 0x0000004c4e007207 */ /* 0x000fe20004000000 */
[----:B------:R2:W3:Y:S01]  /*1ddb0*/  LDS.128 R64, [R245] ;  /* 0x00000000f5407984 */ /* 0x0004e20000000c00 */
[----:B------:R-:W-:Y:S02]  /*1ddc0*/  IMAD R239, R239, c[0x0][0x1ec], R77 ;  /* 0x00007b00efef7a24 */ /* 0x000fe400078e024d */
[----:B------:R-:W-:Y:S01]  /*1ddd0*/  @!P0 IMAD.IADD R239, R79, 0x1, R5 ;  /* 0x000000014fef8824 */ /* 0x000fe200078e0205 */
[----:B------:R2:W4:Y:S01]  /*1dde0*/  LDS.128 R60, [R245+0x800] ;  /* 0x00080000f53c7984 */ /* 0x0005220000000c00 */
[----:B------:R-:W-:-:S03]  /*1ddf0*/  IMAD R5, R75, 0x10, R74 ;  /* 0x000000104b057824 */ /* 0x000fc600078e024a */
        /* <DEDUP_REMOVED lines=9> */
[----:B-1----:R2:W1:Y:S04]  /*1de90*/  LDS.128 R20, [R245+0x5800] ;  /* 0x00580000f5147984 */ /* 0x0024680000000c00 */
[----:B------:R2:W1:Y:S04]  /*1dea0*/  LDS.128 R16, [R245+0x6000] ;  /* 0x00600000f5107984 */ /* 0x0004680000000c00 */
[----:B------:R2:W1:Y:S04]  /*1deb0*/  LDS.128 R12, [R245+0x6800] ;  /* 0x00680000f50c7984 */ /* 0x0004680000000c00 */
[----:B------:R2:W1:Y:S04]  /*1dec0*/  LDS.128 R8, [R245+0x7000] ;  /* 0x00700000f5087984 */ /* 0x0004680000000c00 */
[----:B------:R2:W1:Y:S01]  /*1ded0*/  LDS.128 R68, [R245+0x7800] ;  /* 0x00780000f5447984 */ /* 0x0004620000000c00 */
[----:B------:R-:W-:Y:S05]  /*1dee0*/  @P1 BRA `(.L_x_4250) ;  /* 0x000000d000001947 */ /* 0x000fea0003800000 */
[----:B---34-:R-:W3:Y:S01]  /*1def0*/  S2R R6, SR_CTAID.X ;  /* 0x0000000000067919 */ /* 0x018ee20000002500 */
[----:B------:R-:W-:Y:S01]  /*1df00*/  IADD3 R75, R5, 0x8, RZ ;  /* 0x00000008054b7810 */ /* 0x000fe20007ffe0ff */
[----:B---3--:R-:W-:-:S02]  /*1df10*/  IMAD R76, R6, 0x40, R73 ;  /* 0x00000040064c7824 */ /* 0x008fc400078e0249 */
[----:B------:R-:W-:-:S03]  /*1df20*/  IMAD R6, R6, -0x40, R238 ;  /* 0xffffffc006067824 */ /* 0x000fc600078e02ee */
[----:B------:R-:W-:Y:S02]  /*1df30*/  SHF.R.S32.HI R74, RZ, 0x1f, R76 ;  /* 0x0000001fff4a7819 */ /* 0x000fe4000001144c */
[C---:B------:R-:W-:Y:S02]  /*1df40*/  IADD3 R73, P0, R5.reuse, R76, RZ ;  /* 0x0000004c05497210 */ /* 0x040fe40007f1e0ff */
[-C--:B------:R-:W-:Y:S02]  /*1df50*/  ISETP.GE.AND P2, PT, R5, R6.reuse, PT ;  /* 0x000000060500720c */ /* 0x080fe40003f46270 */
[----:B------:R-:W-:Y:S02]  /*1df60*/  ISETP.GE.AND P1, PT, R75, R6, PT ;  /* 0x000000064b00720c */ /* 0x000fe40003f26270 */
[----:B------:R-:W-:Y:S02]  /*1df70*/  LEA.HI.X.SX32 R74, R5, R74, 0x1, P0 ;  /* 0x0000004a054a7211 */ /* 0x000fe400000f0eff */
[----:B------:R-:W-:-:S04]  /*1df80*/  LEA R76, P0, R73, c[0x0][0x200], 0x2 ;  /* 0x00008000494c7a11 */ /* 0x000fc800078010ff */
[----:B------:R-:W-:-:S05]  /*1df90*/  LEA.HI.X R77, R73, c[0x0][0x204], R74, 0x2, P0 ;  /* 0x00008100494d7a11 */ /* 0x000fca00000f144a */
[----:B------:R3:W-:Y:S04]  /*1dfa0*/  @!P2 STG.E [R76.64], R2 ;  /* 0x000000024c00a986 */ /* 0x0007e8000c101904 */
[----:B------:R3:W-:Y:S02]  /*1dfb0*/  @!P1 STG.E [R76.64+0x20], R72 ;  /* 0x000020484c009986 */ /* 0x0007e4000c101904 */
.L_x_4250:
[----:B---34-:R-:W-:Y:S05]  /*1dfc0*/  BSYNC B0 ;  /* 0x0000000000007941 */ /* 0x018fea0003800000 */
.L_x_4249:
[----:B------:R-:W3:Y:S01]  /*1dfd0*/  S2R R5, SR_CTAID.X ;  /* 0x0000000000057919 */ /* 0x000ee20000002500 */
[----:B------:R-:W-:Y:S01]  /*1dfe0*/  LEA.HI R7, R7, R4, RZ, 0x3 ;  /* 0x0000000407077211 */ /* 0x000fe200078f18ff */
[----:B------:R-:W-:Y:S01]  /*1dff0*/  BSSY B0, `(.L_x_4251) ;  /* 0x0000024000007945 */ /* 0x000fe20003800000 */
[----:B------:R-:W-:Y:S01]  /*1e000*/  SHF.R.S32.HI R6, RZ, 0x1f, R3 ;  /* 0x0000001fff067819 */ /* 0x000fe20000011403 */
[----:B------:R-:W4:Y:S01]  /*1e010*/  S2R R2, SR_TID.X ;  /* 0x0000000000027919 */ /* 0x000f220000002100 */
[----:B------:R-:W-:-:S03]  /*1e020*/  LOP3.LUT R7, R7, 0xfffffff8, RZ, 0xc0, !PT ;  /* 0xfffffff807077812 */ /* 0x000fc600078ec0ff */
[----:B------:R-:W-:Y:S02]  /*1e030*/  IMAD R6, R6, c[0x0][0x1f0], RZ ;  /* 0x00007c0006067a24 */ /* 0x000fe400078e02ff */
[----:B------:R-:W-:Y:S02]  /*1e040*/  IMAD.IADD R4, R4, 0x1, -R7 ;  /* 0x0000000104047824 */ /* 0x000fe400078e0a07 */
[----:B------:R-:W-:Y:S02]  /*1e050*/  IMAD R6, R3, c[0x0][0x1f4], R6 ;  /* 0x00007d0003067a24 */ /* 0x000fe400078e0206 */
[----:B------:R-:W-:-:S05]  /*1e060*/  IMAD.SHL.U32 R72, R4, 0x8, RZ ;  /* 0x0000000804487824 */ /* 0x000fca00078e00ff */
[----:B------:R-:W-:Y:S01]  /*1e070*/  SHF.R.S32.HI R73, RZ, 0x1f, R72 ;  /* 0x0000001fff497819 */ /* 0x000fe20000011448 */
[----:B---3--:R-:W-:Y:S01]  /*1e080*/  IMAD.SHL.U32 R7, R5, 0x40, RZ ;  /* 0x0000004005077824 */ /* 0x008fe200078e00ff */
[----:B----4-:R-:W-:-:S03]  /*1e090*/  SHF.R.S32.HI R5, RZ, 0x1f, R2 ;  /* 0x0000001fff057819 */ /* 0x010fc60000011402 */
[----:B------:R-:W-:Y:S01]  /*1e0a0*/  IMAD.WIDE.U32 R72, R7, c[0x0][0x1e8], R72 ;  /* 0x00007a0007487a25 */ /* 0x000fe200078e0048 */
[----:B------:R-:W-:Y:S02]  /*1e0b0*/  SHF.R.S32.HI R4, RZ, 0x1f, R7 ;  /* 0x0000001fff047819 */ /* 0x000fe40000011407 */
[----:B------:R-:W-:Y:S02]  /*1e0c0*/  LEA.HI R5, R5, R2, RZ, 0x3 ;  /* 0x0000000205057211 */ /* 0x000fe400078f18ff */
[----:B------:R-:W-:Y:S01]  /*1e0d0*/  IADD3 R72, P0, R0, R72, RZ ;  /* 0x0000004800487210 */ /* 0x000fe20007f1e0ff */
[----:B------:R-:W-:Y:S01]  /*1e0e0*/  IMAD R4, R4, c[0x0][0x1e8], RZ ;  /* 0x00007a0004047a24 */ /* 0x000fe200078e02ff */
[----:B------:R-:W-:-:S03]  /*1e0f0*/  SHF.R.S32.HI R0, RZ, 0x3, R5 ;  /* 0x00000003ff007819 */ /* 0x000fc60000011405 */
[----:B------:R-:W-:Y:S01]  /*1e100*/  IMAD R4, R7, c[0x0][0x1ec], R4 ;  /* 0x00007b0007047a24 */ /* 0x000fe200078e0204 */
[----:B------:R-:W-:Y:S01]  /*1e110*/  SHF.R.S32.HI R2, RZ, 0x1f, R0 ;  /* 0x0000001fff027819 */ /* 0x000fe20000011400 */
[----:B------:R-:W-:-:S03]  /*1e120*/  IMAD.IADD R7, R238, 0x1, -R7 ;  /* 0x00000001ee077824 */ /* 0x000fc600078e0a07 */
        /* <DEDUP_REMOVED lines=14> */
[----:B------:R3:W-:Y:S04]  /*1e210*/  STG.E.128 [R76.64+0x100], R32 ;  /* 0x000100204c007986 */ /* 0x0007e8000c101d04 */
[----:B-1----:R3:W-:Y:S02]  /*1e220*/  STG.E.128 [R76.64+0x180], R16 ;  /* 0x000180104c007986 */ /* 0x0027e4000c101d04 */
.L_x_4252:
[----:B------:R-:W-:Y:S05]  /*1e230*/  BSYNC B0 ;  /* 0x0000000000007941 */ /* 0x000fea0003800000 */
.L_x_4251:
        /* <DEDUP_REMOVED lines=18> */
.L_x_4254:
[----:B------:R-:W-:Y:S05]  /*1e360*/  BSYNC B0 ;  /* 0x0000000000007941 */ /* 0x000fea0003800000 */
.L_x_4253:
        /* <DEDUP_REMOVED lines=18> */
.L_x_4256:
[----:B------:R-:W-:Y:S05]  /*1e490*/  BSYNC B0 ;  /* 0x0000000000007941 */ /* 0x000fea0003800000 */
.L_x_4255:
        /* <DEDUP_REMOVED lines=13> */
[----:B------:R-:W-:Y:S04]  /*1e570*/  STG.E.128 [R2.64], R52 ;  /* 0x0000003402007986 */ /* 0x000fe8000c101d04 */
[----:B------:R-:W-:Y:S04]  /*1e580*/  STG.E.128 [R2.64+0x80], R36 ;  /* 0x0000802402007986 */ /* 0x000fe8000c101d04 */
[----:B------:R-:W-:Y:S04]  /*1e590*/  STG.E.128 [R2.64+0x100], R20 ;  /* 0x0001001402007986 */ /* 0x000fe8000c101d04 */
[----:B------:R-:W-:Y:S01]  /*1e5a0*/  STG.E.128 [R2.64+0x180], R68 ;  /* 0x0001804402007986 */ /* 0x000fe2000c101d04 */
[----:B------:R-:W-:Y:S05]  /*1e5b0*/  EXIT ;  /* 0x000000000000794d */ /* 0x000fea0003800000 */
.L_x_4257:
        /* <DEDUP_REMOVED lines=12> */
.L_x_8800:


//--------------------- .text._ZN5flash24flash_fwd_splitkv_kernelI23Flash_fwd_kernel_traitsILi256ELi64ELi64ELi4ELb0ELb0EN7cutlass6half_tE19Flash_kernel_traitsILi256ELi64ELi64ELi4ES3_EELb0ELb0ELb0ELb0ELb1ELb1ELb0ELb1EEEvNS_16Flash_fwd_paramsE --------------------------
	.section	.text._ZN5flash24flash_fwd_splitkv_kernelI23Flash_fwd_kernel_traitsILi256ELi64ELi64ELi4ELb0ELb0EN7cutlass6half_tE19Flash_kernel_traitsILi256ELi64ELi64ELi4ES3_EELb0ELb0ELb0ELb0ELb1ELb1ELb0ELb1EEEvNS_16Flash_fwd_paramsE,"ax",@progbits
	.sectioninfo	@"SHI_REGISTERS=255"
	.align	128
        .global         _ZN5flash24flash_fwd_splitkv_kernelI23Flash_fwd_kernel_traitsILi256ELi64ELi64ELi4ELb0ELb0EN7cutlass6half_tE19Flash_kernel_traitsILi256ELi64ELi64ELi4ES3_EELb0ELb0ELb0ELb0ELb1ELb1ELb0ELb1EEEvNS_16Flash_fwd_paramsE
        .type           _ZN5flash24flash_fwd_splitkv_kernelI23Flash_fwd_kernel_traitsILi256ELi64ELi64ELi4ELb0ELb0EN7cutlass6half_tE19Flash_kernel_traitsILi256ELi64ELi64ELi4ES3_EELb0ELb0ELb0ELb0ELb1ELb1ELb0ELb1EEEvNS_16Flash_fwd_paramsE,@function
        .size           _ZN5flash24flash_fwd_splitkv_kernelI23Flash_fwd_kernel_traitsILi256ELi64ELi64ELi4ELb0ELb0EN7cutlass6half_tE19Flash_kernel_traitsILi256ELi64ELi64ELi4ES3_EELb0ELb0ELb0ELb0ELb1ELb1ELb0ELb1EEEvNS_16Flash_fwd_paramsE,(.L_x_8801 - _ZN5flash24flash_fwd_splitkv_kernelI23Flash_fwd_kernel_traitsILi256ELi64ELi64ELi4ELb0ELb0EN7cutlass6half_tE19Flash_kernel_traitsILi256ELi64ELi64ELi4ES3_EELb0ELb0ELb0ELb0ELb1ELb1ELb0ELb1EEEvNS_16Flash_fwd_paramsE)
        .other          _ZN5flash24flash_fwd_splitkv_kernelI23Flash_fwd_kernel_traitsILi256ELi64ELi64ELi4ELb0ELb0EN7cutlass6half_tE19Flash_kernel_traitsILi256ELi64ELi64ELi4ES3_EELb0ELb0ELb0ELb0ELb1ELb1ELb0ELb1EEEvNS_16Flash_fwd_paramsE,@"STO_CUDA_ENTRY STV_DEFAULT"
_ZN5flash24flash_fwd_splitkv_kernelI23Flash_fwd_kernel_traitsILi256ELi64ELi64ELi4ELb0ELb0EN7cutlass6half_tE19Flash_kernel_traitsILi256ELi64ELi64ELi4ES3_EELb0ELb0ELb0ELb0ELb1ELb1ELb0ELb1EEEvNS_16Flash_fwd_paramsE:
.text._ZN5flash24flash_fwd_splitkv_kernelI23Flash_fwd_kernel_traitsILi256ELi64ELi64ELi4ELb0ELb0EN7cutlass6half_tE19Flash_kernel_traitsILi256ELi64ELi64ELi4ES3_EELb0ELb0ELb0ELb0ELb1ELb1ELb0ELb1EEEvNS_16Flash_fwd_paramsE:
        /* <DEDUP_REMOVED lines=12> */
[----:B------:R-:W-:Y:S02]  /*00c0*/  IADD3 R1, R1, -0x8, RZ ;  /* 0xfffffff801017810 */ /* 0x000fe40007ffe0ff */
[----:B-1----:R-:W-:Y:S01]  /*00d0*/  ISETP.NE.AND P2, PT, R2, RZ, PT ;  /* 0x000000ff0200720c */ /* 0x002fe20003f45270 */
[----:B--2---:R-:W-:-:S03]  /*00e0*/  IMAD.WIDE R2, R0, R103, c[0x0][0x240] ;  /* 0x0000900000027625 */ /* 0x004fc600078e0267 */
[----:B------:R-:W-:Y:S01]  /*00f0*/  ISETP.EQ.OR.EX P0, PT, RZ, c[0x0][0x24c], !P2, P0 ;  /* 0x00009300ff007a0c */ /* 0x000fe20005702700 */
[----:B------:R-:W-:Y:S01]  /*0100*/  IMAD.WIDE R134, R0, R103, c[0x0][0x250] ;  /* 0x0000940000867625 */ /* 0x000fe200078e0267 */
[----:B------:R1:W2:Y:S04]  /*0110*/  @P1 LDG.E R243, [R2.64] ;  /* 0x0000000602f31981 */ /* 0x0002a8000c1e1900 */
[----:B------:R1:W2:Y:S01]  /*0120*/  @P1 LDG.E R242, [R2.64+0x4] ;  /* 0x0000040602f21981 */ /* 0x0002a2000c1e1900 */
[----:B------:R-:W-:-:S03]  /*0130*/  IMAD.MOV.U32 R8, RZ, RZ, -0x1 ;  /* 0xffffffffff087424 */ /* 0x000fc600078e00ff */
[----:B------:R3:W5:Y:S04]  /*0140*/  @P5 LDG.E R4, [R134.64] ;  /* 0x0000000686045981 */ /* 0x000768000c1e1900 */
[----:B------:R-:W4:Y:S04]  /*0150*/  S2R R18, SR_CTAID.X ;  /* 0x0000000000127919 */ /* 0x000f280000002500 */
[----:B------:R-:W2:Y:S04]  /*0160*/  S2R R128, SR_CTAID.Z ;  /* 0x0000000000807919 */ /* 0x000ea80000002700 */
[----:B------:R-:W2:Y:S01]  /*0170*/  S2R R48, SR_TID.X ;  /* 0x0000000000307919 */ /* 0x000ea20000002100 */
[----:B-1----:R-:W-:-:S05]  /*0180*/  IMAD.WIDE R2, R0, R103, c[0x0][0x248] ;  /* 0x0000920000027625 */ /* 0x002fca00078e0267 */
[----:B------:R3:W5:Y:S01]  /*0190*/  @!P0 LDG.E R8, [R2.64] ;  /* 0x0000000602088981 */ /* 0x000762000c1e1900 */
[----:B------:R-:W-:-:S04]  /*01a0*/  ISETP.NE.U32.AND P0, PT, RZ, c[0x0][0x248], PT ;  /* 0x00009200ff007a0c */ /* 0x000fc80003f05070 */
[----:B------:R-:W-:Y:S01]  /*01b0*/  ISETP.NE.AND.EX P0, PT, RZ, c[0x0][0x24c], PT, P0 ;  /* 0x00009300ff007a0c */ /* 0x000fe20003f05300 */
[----:B------:R-:W-:-:S04]  /*01c0*/  IMAD.MOV.U32 R7, RZ, RZ, R0 ;  /* 0x000000ffff077224 */ /* 0x000fc800078e0000 */
[--C-:B------:R-:W-:Y:S01]  /*01d0*/  IMAD.MOV.U32 R11, RZ, RZ, R7.reuse ;  /* 0x000000ffff0b7224 */ /* 0x100fe200078e0007 */
[----:B------:R-:W-:Y:S01]  /*01e0*/  SHF.R.S32.HI R9, RZ, 0x1f, R7 ;  /* 0x0000001fff097819 */ /* 0x000fe20000011407 */
[----:B--2---:R-:W-:Y:S02]  /*01f0*/  @P1 IMAD.IADD R242, R242, 0x1, -R243 ;  /* 0x00000001f2f21824 */ /* 0x004fe400078e0af3 */
[----:B------:R-:W-:-:S04]  /*0200*/  @!P1 IMAD.MOV.U32 R242, RZ, RZ, c[0x0][0x214] ;  /* 0x00008500fff29624 */ /* 0x000fc800078e00ff */
[----:B------:R-:W-:Y:S05]  /*0210*/  @!P0 BRA `(.L_x_4258) ;  /* 0x0000004000008947 */ /* 0x000fea0003800000 */
[----:B---34-:R-:W2:Y:S02]  /*0220*/  @P2 LDG.E R81, [R2.64+0x4] ;  /* 0x0000040602512981 */ /* 0x018ea4000c1e1900 */
[----:B--2--5:R-:W-:-:S06]  /*0230*/  @P2 IADD3 R81, R81, -R8, RZ ;  /* 0x8000000851512210 */ /* 0x024fcc0007ffe0ff */
[----:B------:R1:W5:Y:S01]  /*0240*/  @!P2 LDG.E R81, [R2.64] ;  /* 0x000000060251a981 */ /* 0x000362000c1e1900 */
[----:B------:R-:W-:Y:S05]  /*0250*/  BRA `(.L_x_4259) ;  /* 0x0000001000007947 */ /* 0x000fea0003800000 */
.L_x_4258:
[----:B---34-:R-:W-:Y:S02]  /*0260*/  MOV R81, c[0x0][0x218] ;  /* 0x0000860000517a02 */ /* 0x018fe40000000f00 */
.L_x_4259:
[----:B------:R-:W-:-:S04]  /*0270*/  ISETP.NE.U32.AND P2, PT, RZ, c[0x0][0x258], PT ;  /* 0x00009600ff007a0c */ /* 0x000fc80003f45070 */
[----:B------:R-:W-:-:S13]  /*0280*/  ISETP.NE.AND.EX P2, PT, RZ, c[0x0][0x25c], PT, P2 ;  /* 0x00009700ff007a0c */ /* 0x000fda0003f45320 */
[----:B-1----:R-:W-:-:S05]  /*0290*/  @P2 IMAD.WIDE R2, R0, R103, c[0x0][0x258] ;  /* 0x0000960000022625 */ /* 0x002fca00078e0267 */
        /* <DEDUP_REMOVED lines=32> */
[C---:B------:R-:W-:Y:S01]  /*04a0*/  @P0 IMAD.WIDE.U32 R10, R243.reuse, c[0x0][0x1e8], RZ ;  /* 0x00007a00f30a0a25 */ /* 0x040fe200078e00ff */
[----:B------:R-:W-:Y:S02]  /*04b0*/  SHF.L.U32 R4, R4, 0x3, RZ ;  /* 0x0000000304047819 */ /* 0x000fe400000006ff */
[----:B------:R-:W-:Y:S01]  /*04c0*/  SHF.R.S32.HI R6, RZ, 0x1f, R128 ;  /* 0x0000001fff067819 */ /* 0x000fe20000011480 */
[----:B------:R-:W-:Y:S01]  /*04d0*/  @P0 IMAD R243, R243, c[0x0][0x1ec], R11 ;  /* 0x00007b00f3f30a24 */ /* 0x000fe200078e020b */
[----:B------:R-:W-:Y:S01]  /*04e0*/  SHF.R.S32.HI R5, RZ, 0x1f, R4 ;  /* 0x0000001fff057819 */ /* 0x000fe20000011404 */
[----:B------:R-:W-:Y:S02]  /*04f0*/  @P0 IMAD.MOV.U32 R3, RZ, RZ, R10 ;  /* 0x000000ffff030224 */ /* 0x000fe400078e000a */
[----:B------:R-:W-:Y:S02]  /*0500*/  @!P0 IMAD R9, R9, c[0x0][0x1e0], RZ ;  /* 0x0000780009098a24 */ /* 0x000fe400078e02ff */
[----:B------:R-:W-:-:S04]  /*0510*/  @!P0 IMAD.WIDE.U32 R10, R7, c[0x0][0x1e0], RZ ;  /* 0x00007800070a8a25 */ /* 0x000fc800078e00ff */
[----:B------:R-:W-:Y:S01]  /*0520*/  @!P0 IMAD R9, R7, c[0x0][0x1e4], R9 ;  /* 0x0000790007098a24 */ /* 0x000fe200078e0209 */
[----:B------:R-:W-:Y:S01]  /*0530*/  @!P0 MOV R3, R10 ;  /* 0x0000000a00038202 */ /* 0x000fe20000000f00 */
[----:B------:R-:W-:-:S04]  /*0540*/  IMAD.WIDE.U32 R4, R125, c[0x0][0x1e8], R4 ;  /* 0x00007a007d047a25 */ /* 0x000fc800078e0004 */
[----:B------:R-:W-:Y:S01]  /*0550*/  @!P0 IMAD.IADD R243, R11, 0x1, R9 ;  /* 0x000000010bf38824 */ /* 0x000fe200078e0209 */
[----:B------:R-:W-:Y:S01]  /*0560*/  IADD3 R4, P0, R3, R4, RZ ;  /* 0x0000000403047210 */ /* 0x000fe20007f1e0ff */
[----:B------:R-:W-:Y:S02]  /*0570*/  IMAD R0, R125, c[0x0][0x1ec], R0 ;  /* 0x00007b007d007a24 */ /* 0x000fe400078e0200 */
[----:B------:R-:W-:Y:S02]  /*0580*/  IMAD R6, R6, c[0x0][0x1f0], RZ ;  /* 0x00007c0006067a24 */ /* 0x000fe400078e02ff */
[----:B------:R-:W-:Y:S01]  /*0590*/  IMAD R7, R7, c[0x0][0x1c0], R128 ;  /* 0x0000700007077a24 */ /* 0x000fe200078e0280 */
[----:B------:R-:W-:Y:S01]  /*05a0*/  IADD3.X R5, R243, R5, R0, P0, !PT ;  /* 0x00000005f3057210 */ /* 0x000fe200007fe400 */
[----:B------:R-:W-:Y:S01]  /*05b0*/  IMAD R6, R128, c[0x0][0x1f4], R6 ;  /* 0x00007d0080067a24 */ /* 0x000fe200078e0206 */
[----:B------:R-:W-:Y:S01]  /*05c0*/  ISETP.GE.AND P0, PT, R2, R242, PT ;  /* 0x000000f20200720c */ /* 0x000fe20003f06270 */
[----:B------:R-:W-:-:S02]  /*05d0*/  IMAD R125, R7, c[0x0][0x214], R125 ;  /* 0x00008500077d7a24 */ /* 0x000fc400078e027d */
[----:B------:R-:W-:Y:S01]  /*05e0*/  IMAD.WIDE.U32 R128, R128, c[0x0][0x1f0], R4 ;  /* 0x00007c0080807a25 */ /* 0x000fe200078e0004 */
[----:B------:R-:W-:-:S03]  /*05f0*/  SHF.R.S32.HI R4, RZ, 0x1f, R2 ;  /* 0x0000001fff047819 */ /* 0x000fc60000011402 */
        /* <DEDUP_REMOVED lines=13> */
.L_x_4262:
[----:B------:R-:W-:Y:S05]  /*06d0*/  BSYNC B0 ;  /* 0x0000000000007941 */ /* 0x000fea0003800000 */
.L_x_4261:
        /* <DEDUP_REMOVED lines=18> */
.L_x_4264:
[----:B------:R-:W-:Y:S05]  /*0800*/  BSYNC B0 ;  /* 0x0000000000007941 */ /* 0x000fea0003800000 */
.L_x_4263:
        /* <DEDUP_REMOVED lines=18> */
.L_x_4266:
[----:B------:R-:W-:Y:S05]  /*0930*/  BSYNC B0 ;  /* 0x0000000000007941 */ /* 0x000fea0003800000 */
.L_x_4265:
        /* <DEDUP_REMOVED lines=18> */
.L_x_4268:
[----:B------:R-:W-:Y:S05]  /*0a60*/  BSYNC B0 ;  /* 0x0000000000007941 */ /* 0x000fea0003800000 */
.L_x_4267:
[----:B------:R-:W-:-:S04]  /*0a70*/  LOP3.LUT P4, RZ, R48, 0x7, RZ, 0xc0, !PT ;  /* 0x0000000730ff7812 */ /* 0x000fc8000788c0ff */
[-C--:B------:R-:W-:Y:S02]  /*0a80*/  ISETP.GE.OR P3, PT, R2, R242.reuse, P4 ;  /* 0x000000f20200720c */ /* 0x080fe40002766670 */
[-C--:B------:R-:W-:Y:S02]  /*0a90*/  ISETP.GE.OR P2, PT, R6, R242.reuse, P4 ;  /* 0x000000f20600720c */ /* 0x080fe40002746670 */
[----:B------:R-:W-:Y:S02]  /*0aa0*/  ISETP.GE.OR P1, PT, R5, R242, P4 ;  /* 0x000000f20500720c */ /* 0x000fe40002726670 */
[----:B------:R-:W-:Y:S02]  /*0ab0*/  IADD3 R2, P0, R125, R2, RZ ;  /* 0x000000027d027210 */ /* 0x000fe40007f1e0ff */
        /* <DEDUP_REMOVED lines=14> */
.L_x_4260:
[----:B------:R-:W-:Y:S02]  /*0ba0*/  ISETP.NE.U32.AND P0, PT, RZ, c[0x0][0x2b8], PT ;  /* 0x0000ae00ff007a0c */ /* 0x000fe40003f05070 */
[----:B------:R-:W-:Y:S02]  /*0bb0*/  ISETP.NE.U32.AND P1, PT, RZ, c[0x0][0x2c0], PT ;  /* 0x0000b000ff007a0c */ /* 0x000fe40003f25070 */
[----:B------:R-:W-:Y:S02]  /*0bc0*/  ISETP.NE.AND.EX P0, PT, RZ, c[0x0][0x2bc], PT, P0 ;  /* 0x0000af00ff007a0c */ /* 0x000fe40003f05300 */
[----:B------:R-:W-:-:S11]  /*0bd0*/  ISETP.NE.AND.EX P1, PT, RZ, c[0x0][0x2c4], PT, P1 ;  /* 0x0000b100ff007a0c */ /* 0x000fd60003f25310 */
[----:B------:R-:W-:-:S04]  /*0be0*/  @P0 IMAD.WIDE R2, R0, R103, c[0x0][0x2b8] ;  /* 0x0000ae0000020625 */ /* 0x000fc800078e0267 */
[----:B------:R-:W-:Y:S01]  /*0bf0*/  @P1 IMAD R0, R9, c[0x0][0x2c8], RZ ;  /* 0x0000b20009001a24 */ /* 0x000fe200078e02ff */
[----:B------:R1:W5:Y:S01]  /*0c00*/  @P0 LDG.E R7, [R2.64] ;  /* 0x0000000602070981 */ /* 0x000362000c1e1900 */
[----:B------:R-:W-:Y:S01]  /*0c10*/  CS2R R244, SRZ ;  /* 0x0000000000f47805 */ /* 0x000fe2000001ff00 */
[----:B------:R-:W-:Y:S01]  /*0c20*/  PLOP3.LUT P3, PT, PT, PT, PT, 0x8, 0x0 ;  /* 0x000000000000781c */ /* 0x000fe20003f6e170 */
[C---:B------:R-:W-:Y:S02]  /*0c30*/  @P1 IMAD R0, R11.reuse, c[0x0][0x2cc], R0 ;  /* 0x0000b3000b001a24 */ /* 0x040fe400078e0200 */
[----:B-1----:R-:W-:-:S04]  /*0c40*/  @P1 IMAD.WIDE.U32 R2, R11, c[0x0][0x2c8], RZ ;  /* 0x0000b2000b021a25 */ /* 0x002fc800078e00ff */
[----:B------:R-:W-:Y:S01]  /*0c50*/  @P1 IMAD.IADD R0, R3, 0x1, R0 ;  /* 0x0000000103001824 */ /* 0x000fe200078e0200 */
[----:B------:R-:W-:-:S04]  /*0c60*/  @P1 LEA R244, P0, R2, c[0x0][0x2c0], 0x2 ;  /* 0x0000b00002f41a11 */ /* 0x000fc800078010ff */
[----:B------:R-:W-:-:S04]  /*0c70*/  @P1 SHF.L.U64.HI R0, R2, 0x2, R0 ;  /* 0x0000000202001819 */ /* 0x000fc80000010200 */
[----:B------:R-:W-:Y:S02]  /*0c80*/  @P1 IADD3.X R245, R0, c[0x0][0x2c4], RZ, P0, !PT ;  /* 0x0000b10000f51a10 */ /* 0x000fe400007fe4ff */
[----:B------:R-:W-:-:S04]  /*0c90*/  @P1 ISETP.NE.U32.AND P0, PT, R244, RZ, PT ;  /* 0x000000fff400120c */ /* 0x000fc80003f05070 */
[----:B------:R-:W-:-:S13]  /*0ca0*/  @P1 ISETP.NE.AND.EX P3, PT, R245, RZ, PT, P0 ;  /* 0x000000fff500120c */ /* 0x000fda0003f65300 */
[----:B------:R-:W-:Y:S05]  /*0cb0*/  @!P3 BRA `(.L_x_4269) ;  /* 0x000004900000b947 */ /* 0x000fea0003800000 */
[----:B------:R-:W-:Y:S02]  /*0cc0*/  IABS R3, c[0x0][0x2d0] ;  /* 0x0000b40000037a13 */ /* 0x000fe40000000000 */
[----:B------:R-:W-:Y:S02]  /*0cd0*/  LEA R6, R165, 0xffffffc0, 0x6 ;  /* 0xffffffc0a5067811 */ /* 0x000fe400078e30ff */
[----:B------:R-:W1:Y:S02]  /*0ce0*/  I2F.RP R12, R3 ;  /* 0x00000003000c7306 */ /* 0x000e640000209400 */
[----:B------:R-:W-:-:S06]  /*0cf0*/  IABS R2, R6 ;  /* 0x0000000600027213 */ /* 0x000fcc0000000000 */
[----:B-1----:R-:W1:Y:S02]  /*0d00*/  MUFU.RCP R12, R12 ;  /* 0x0000000c000c7308 */ /* 0x002e640000001000 */
[----:B-1----:R-:W-:-:S06]  /*0d10*/  IADD3 R12, R12, 0xffffffe, RZ ;  /* 0x0ffffffe0c0c7810 */ /* 0x002fcc0007ffe0ff */
        /* <DEDUP_REMOVED lines=13> */
[----:B------:R-:W-:-:S04]  /*0df0*/  LOP3.LUT R0, R6, c[0x0][0x2d0], RZ, 0x3c, !PT ;  /* 0x0000b40006007a12 */ /* 0x000fc800078e3cff */
[----:B------:R-:W-:-:S07]  /*0e00*/  ISETP.GE.AND P0, PT, R0, RZ, PT ;  /* 0x000000ff0000720c */ /* 0x000fce0003f06270 */
[----:B------:R-:W-:-:S06]  /*0e10*/  @P2 IADD3 R4, R4, 0x1, RZ ;  /* 0x0000000104042810 */ /* 0x000fcc0007ffe0ff */
[----:B------:R-:W-:Y:S02]  /*0e20*/  @!P0 IADD3 R4, -R4, RZ, RZ ;  /* 0x000000ff04048210 */ /* 0x000fe40007ffe1ff */
[----:B------:R-:W-:-:S05]  /*0e30*/  @!P1 LOP3.LUT R4, RZ, c[0x0][0x2d0], RZ, 0x33, !PT ;  /* 0x0000b400ff049a12 */ /* 0x000fca00078e33ff */
[----:B------:R-:W-:-:S06]  /*0e40*/  IMAD.WIDE R2, R4, 0x4, R244 ;  /* 0x0000000404027825 */ /* 0x000fcc00078e02f4 */
[----:B------:R1:W2:Y:S01]  /*0e50*/  LDG.E R2, [R2.64] ;  /* 0x0000000602027981 */ /* 0x0002a2000c1e1900 */
[----:B------:R-:W-:-:S05]  /*0e60*/  IADD3 R4, -R4, RZ, RZ ;  /* 0x000000ff04047210 */ /* 0x000fca0007ffe1ff */
[----:B------:R-:W-:Y:S01]  /*0e70*/  IMAD R6, R4, c[0x0][0x2d0], R6 ;  /* 0x0000b40004067a24 */ /* 0x000fe200078e0206 */
[----:B-1----:R-:W-:-:S04]  /*0e80*/  IABS R3, c[0x0][0x1c8] ;  /* 0x0000720000037a13 */ /* 0x002fc80000000000 */
        /* <DEDUP_REMOVED lines=9> */
[----:B-----5:R-:W-:-:S04]  /*0f20*/  IMAD.MOV.U32 R7, RZ, RZ, R0 ;  /* 0x000000ffff077224 */ /* 0x020fc800078e0000 */
        /* <DEDUP_REMOVED lines=8> */
[----:B------:R-:W-:Y:S02]  /*0fb0*/  SHF.R.S32.HI R5, RZ, 0x1f, R6 ;  /* 0x0000001fff057819 */ /* 0x000fe40000011406 */
[----:B------:R-:W-:-:S03]  /*0fc0*/  ISETP.GE.AND P0, PT, R3, RZ, PT ;  /* 0x000000ff0300720c */ /* 0x000fc60003f06270 */
[----:B------:R-:W-:-:S04]  /*0fd0*/  IMAD R3, R5, c[0x0][0x198], RZ ;  /* 0x0000660005037a24 */ /* 0x000fc800078e02ff */
[----:B------:R-:W-:Y:S01]  /*0fe0*/  @P1 IADD3 R0, R0, 0x1, RZ ;  /* 0x0000000100001810 */ /* 0x000fe20007ffe0ff */
[----:B------:R-:W-:Y:S01]  /*0ff0*/  IMAD R3, R6, c[0x0][0x19c], R3 ;  /* 0x0000670006037a24 */ /* 0x000fe200078e0203 */
[----:B------:R-:W-:-:S04]  /*1000*/  ISETP.NE.AND P1, PT, RZ, c[0x0][0x1c8], PT ;  /* 0x00007200ff007a0c */ /* 0x000fc80003f25270 */
[----:B------:R-:W-:-:S09]  /*1010*/  @!P0 IMAD.MOV R0, RZ, RZ, -R0 ;  /* 0x000000ffff008224 */ /* 0x000fd200078e0a00 */
[----:B------:R-:W-:-:S04]  /*1020*/  @!P1 LOP3.LUT R0, RZ, c[0x0][0x1c8], RZ, 0x33, !PT ;  /* 0x00007200ff009a12 */ /* 0x000fc800078e33ff */
[----:B------:R-:W-:Y:S02]  /*1030*/  SHF.R.S32.HI R112, RZ, 0x1f, R0 ;  /* 0x0000001fff707819 */ /* 0x000fe40000011400 */
[----:B--2---:R-:W-:Y:S01]  /*1040*/  SHF.R.S32.HI R8, RZ, 0x1f, R2 ;  /* 0x0000001fff087819 */ /* 0x004fe20000011402 */
[----:B------:R-:W-:-:S04]  /*1050*/  IMAD.WIDE.U32 R12, R2, c[0x0][0x180], RZ ;  /* 0x00006000020c7a25 */ /* 0x000fc800078e00ff */
[C---:B------:R-:W-:Y:S02]  /*1060*/  IMAD R4, R8.reuse, c[0x0][0x180], RZ ;  /* 0x0000600008047a24 */ /* 0x040fe400078e02ff */
[----:B------:R-:W-:Y:S02]  /*1070*/  IMAD R8, R8, c[0x0][0x188], RZ ;  /* 0x0000620008087a24 */ /* 0x000fe400078e02ff */
[C---:B------:R-:W-:Y:S02]  /*1080*/  IMAD R4, R2.reuse, c[0x0][0x184], R4 ;  /* 0x0000610002047a24 */ /* 0x040fe400078e0204 */
[C---:B------:R-:W-:Y:S02]  /*1090*/  IMAD R8, R2.reuse, c[0x0][0x18c], R8 ;  /* 0x0000630002087a24 */ /* 0x040fe400078e0208 */
[----:B------:R-:W-:Y:S01]  /*10a0*/  IMAD.WIDE.U32 R14, R2, c[0x0][0x188], RZ ;  /* 0x00006200020e7a25 */ /* 0x000fe200078e00ff */
[----:B------:R-:W-:-:S04]  /*10b0*/  IADD3 R13, R13, R4, RZ ;  /* 0x000000040d0d7210 */ /* 0x000fc80007ffe0ff */
[----:B------:R-:W-:Y:S01]  /*10c0*/  IADD3 R8, R15, R8, RZ ;  /* 0x000000080f087210 */ /* 0x000fe20007ffe0ff */
[----:B------:R-:W-:-:S04]  /*10d0*/  IMAD.WIDE.U32 R12, R6, c[0x0][0x198], R12 ;  /* 0x00006600060c7a25 */ /* 0x000fc800078e000c */
[----:B------:R-:W-:Y:S02]  /*10e0*/  IMAD.IADD R13, R13, 0x1, R3 ;  /* 0x000000010d0d7824 */ /* 0x000fe400078e0203 */
[----:B------:R-:W-:Y:S02]  /*10f0*/  IMAD R3, R112, c[0x0][0x1b0], RZ ;  /* 0x00006c0070037a24 */ /* 0x000fe400078e02ff */
[----:B------:R-:W-:-:S04]  /*1100*/  IMAD.WIDE.U32 R12, R0, c[0x0][0x1b0], R12 ;  /* 0x00006c00000c7a25 */ /* 0x000fc800078e000c */
[----:B------:R-:W-:-:S04]  /*1110*/  IMAD R3, R0, c[0x0][0x1b4], R3 ;  /* 0x00006d0000037a24 */ /* 0x000fc800078e0203 */
[----:B------:R-:W-:Y:S01]  /*1120*/  IMAD.IADD R2, R13, 0x1, R3 ;  /* 0x000000010d027824 */ /* 0x000fe200078e0203 */
[----:B------:R-:W-:Y:S01]  /*1130*/  MOV R3, R12 ;  /* 0x0000000c00037202 */ /* 0x000fe20000000f00 */
[----:B------:R-:W-:Y:S05]  /*1140*/  BRA `(.L_x_4270) ;  /* 0x0000047000007947 */ /* 0x000fea0003800000 */
.L_x_4269:
[----:B------:R-:W-:-:S13]  /*1150*/  ISETP.NE.AND P4, PT, R8, -0x1, PT ;  /* 0xffffffff0800780c */ /* 0x000fda0003f85270 */
        /* <DEDUP_REMOVED lines=12> */
[----:B------:R-:W-:Y:S02]  /*1220*/  IADD3 R3, R13, R2, RZ ;  /* 0x000000020d037210 */ /* 0x000fe40007ffe0ff */
[----:B------:R-:W-:-:S05]  /*1230*/  MOV R2, R12 ;  /* 0x0000000c00027202 */ /* 0x000fca0000000f00 */
[----:B------:R-:W-:-:S05]  /*1240*/  IMAD.WIDE.U32 R2, R7, c[0x0][0x180], R2 ;  /* 0x0000600007027a25 */ /* 0x000fca00078e0002 */
[----:B------:R-:W-:Y:S02]  /*1250*/  IADD3 R3, R3, R0, RZ ;  /* 0x0000000003037210 */ /* 0x000fe40007ffe0ff */
[----:B------:R-:W-:Y:S02]  /*1260*/  MOV R10, R2 ;  /* 0x00000002000a7202 */ /* 0x000fe40000000f00 */
.L_x_4271:
        /* <DEDUP_REMOVED lines=8> */
[----:B-1----:R-:W-:Y:S02]  /*12f0*/  IMAD.MOV R0, RZ, RZ, -R13 ;  /* 0x000000ffff007224 */ /* 0x002fe400078e0a0d */
[----:B------:R-:W-:Y:S02]  /*1300*/  IMAD.MOV.U32 R12, RZ, RZ, RZ ;  /* 0x000000ffff0c7224 */ /* 0x000fe400078e00ff */
[----:B------:R-:W-:Y:S01]  /*1310*/  IMAD R2, R0, R5, RZ ;  /* 0x0000000500027224 */ /* 0x000fe200078e02ff */
[----:B------:R-:W-:-:S03]  /*1320*/  IABS R0, R128 ;  /* 0x0000008000007213 */ /* 0x000fc60000000000 */
[----:B------:R-:W-:Y:S01]  /*1330*/  IMAD.HI.U32 R2, R13, R2, R12 ;  /* 0x000000020d027227 */ /* 0x000fe200078e000c */
[----:B------:R-:W-:Y:S02]  /*1340*/  MOV R6, R0 ;  /* 0x0000000000067202 */ /* 0x000fe40000000f00 */
[----:B------:R-:W-:Y:S01]  /*1350*/  MOV R12, R10 ;  /* 0x0000000a000c7202 */ /* 0x000fe20000000f00 */
[----:B------:R-:W-:Y:S02]  /*1360*/  IMAD.MOV.U32 R13, RZ, RZ, R3 ;  /* 0x000000ffff0d7224 */ /* 0x000fe400078e0003 */
[----:B------:R-:W-:-:S04]  /*1370*/  IMAD.HI.U32 R0, R2, R6, RZ ;  /* 0x0000000602007227 */ /* 0x000fc800078e00ff */
[----:B------:R-:W-:-:S04]  /*1380*/  IMAD.MOV R2, RZ, RZ, -R0 ;  /* 0x000000ffff027224 */ /* 0x000fc800078e0a00 */
[----:B------:R-:W-:Y:S01]  /*1390*/  IMAD R2, R5, R2, R6 ;  /* 0x0000000205027224 */ /* 0x000fe200078e0206 */
[----:B------:R-:W-:-:S04]  /*13a0*/  LEA R6, R165, 0xffffffc0, 0x6 ;  /* 0xffffffc0a5067811 */ /* 0x000fc800078e30ff */
[----:B------:R-:W-:Y:S01]  /*13b0*/  ISETP.GT.U32.AND P0, PT, R5, R2, PT ;  /* 0x000000020500720c */ /* 0x000fe20003f04070 */
[----:B------:R-:W-:-:S12]  /*13c0*/  IMAD.WIDE.U32 R12, R6, c[0x0][0x198], R12 ;  /* 0x00006600060c7a25 */ /* 0x000fd800078e000c */
[-C--:B------:R-:W-:Y:S02]  /*13d0*/  @!P0 IADD3 R2, R2, -R5.reuse, RZ ;  /* 0x8000000502028210 */ /* 0x080fe40007ffe0ff */
[----:B------:R-:W-:Y:S02]  /*13e0*/  @!P0 IADD3 R0, R0, 0x1, RZ ;  /* 0x0000000100008810 */ /* 0x000fe40007ffe0ff */
[----:B------:R-:W-:Y:S02]  /*13f0*/  ISETP.GE.U32.AND P2, PT, R2, R5, PT ;  /* 0x000000050200720c */ /* 0x000fe40003f46070 */
[----:B------:R-:W-:Y:S02]  /*1400*/  LOP3.LUT R2, R128, c[0x0][0x1c8], RZ, 0x3c, !PT ;  /* 0x0000720080027a12 */ /* 0x000fe400078e3cff */
[----:B------:R-:W-:Y:S02]  /*1410*/  ISETP.NE.AND P0, PT, RZ, c[0x0][0x1c8], PT ;  /* 0x00007200ff007a0c */ /* 0x000fe40003f05270 */
[----:B------:R-:W-:-:S02]  /*1420*/  ISETP.GE.AND P1, PT, R2, RZ, PT ;  /* 0x000000ff0200720c */ /* 0x000fc40003f26270 */
[----:B------:R-:W-:-:S05]  /*1430*/  SHF.R.S32.HI R5, RZ, 0x1f, R6 ;  /* 0x0000001fff057819 */ /* 0x000fca0000011406 */
[----:B------:R-:W-:Y:S01]  /*1440*/  @P2 IADD3 R0, R0, 0x1, RZ ;  /* 0x0000000100002810 */ /* 0x000fe20007ffe0ff */
[----:B------:R-:W-:-:S04]  /*1450*/  IMAD R2, R5, c[0x0][0x198], RZ ;  /* 0x0000660005027a24 */ /* 0x000fc800078e02ff */
[----:B------:R-:W-:Y:S02]  /*1460*/  IMAD R2, R6, c[0x0][0x19c], R2 ;  /* 0x0000670006027a24 */ /* 0x000fe400078e0202 */
[----:B------:R-:W-:Y:S01]  /*1470*/  @!P1 IMAD.MOV R0, RZ, RZ, -R0 ;  /* 0x000000ffff009224 */ /* 0x000fe200078e0a00 */
[----:B------:R-:W-:Y:S01]  /*1480*/  @!P0 LOP3.LUT R0, RZ, c[0x0][0x1c8], RZ, 0x33, !PT ;  /* 0x00007200ff008a12 */ /* 0x000fe200078e33ff */
[----:B------:R-:W-:-:S03]  /*1490*/  IMAD.IADD R13, R13, 0x1, R2 ;  /* 0x000000010d0d7824 */ /* 0x000fc600078e0202 */
        /* <DEDUP_REMOVED lines=18> */
.L_x_4270:
[----:B-----5:R1:W5:Y:S01]  /*15c0*/  @P5 LDG.E R7, [R134.64] ;  /* 0x0000000686075981 */ /* 0x020362000c1e1900 */
[----:B------:R-:W-:Y:S01]  /*15d0*/  ISETP.NE.AND P0, PT, R243, -0x1, PT ;  /* 0xfffffffff300780c */ /* 0x000fe20003f05270 */
[----:B------:R-:W-:Y:S01]  /*15e0*/  IMAD.MOV.U32 R12, RZ, RZ, 0x2 ;  /* 0x00000002ff0c7424 */ /* 0x000fe200078e00ff */
[----:B------:R-:W-:Y:S01]  /*15f0*/  SHF.R.S32.HI R52, RZ, 0x1f, R48 ;  /* 0x0000001fff347819 */ /* 0x000fe20000011430 */
[----:B------:R-:W-:Y:S01]  /*1600*/  IMAD.MOV.U32 R122, RZ, RZ, c[0x0][0x230] ;  /* 0x00008c00ff7a7624 */ /* 0x000fe200078e00ff */
[----:B------:R-:W-:Y:S01]  /*1610*/  MOV R17, c[0x0][0x230] ;  /* 0x00008c0000117a02 */ /* 0x000fe20000000f00 */
[----:B------:R-:W-:Y:S01]  /*1620*/  IMAD.MOV.U32 R16, RZ, RZ, RZ ;  /* 0x000000ffff107224 */ /* 0x000fe200078e00ff */
[----:B------:R-:W-:Y:S01]  /*1630*/  LEA.HI R50, R52, R48, RZ, 0x3 ;  /* 0x0000003034327211 */ /* 0x000fe200078f18ff */
[----:B------:R-:W-:Y:S01]  /*1640*/  IMAD.MOV.U32 R138, RZ, RZ, c[0x0][0x198] ;  /* 0x00006600ff8a7624 */ /* 0x000fe200078e00ff */
[----:B------:R-:W-:Y:S01]  /*1650*/  SHF.R.S32.HI R80, RZ, 0x1f, R81 ;  /* 0x0000001fff507819 */ /* 0x000fe20000011451 */
[----:B------:R-:W-:Y:S01]  /*1660*/  IMAD.HI.U32 R122, R12, R122, R16 ;  /* 0x0000007a0c7a7227 */ /* 0x000fe200078e0010 */
[----:B------:R-:W-:-:S02]  /*1670*/  SHF.R.S32.HI R132, RZ, 0x3, R50 ;  /* 0x00000003ff847819 */ /* 0x000fc40000011432 */
[----:B------:R-:W-:Y:S01]  /*1680*/  LOP3.LUT R50, R50, 0xfffffff8, RZ, 0xc0, !PT ;  /* 0xfffffff832327812 */ /* 0x000fe200078ec0ff */
[----:B------:R-:W-:Y:S01]  /*1690*/  @!P0 IMAD R4, R9, c[0x0][0x178], RZ ;  /* 0x00005e0009048a24 */ /* 0x000fe200078e02ff */
[----:B------:R-:W-:Y:S01]  /*16a0*/  SHF.R.S32.HI R133, RZ, 0x1f, R132 ;  /* 0x0000001fff857819 */ /* 0x000fe20000011484 */
[----:B------:R-:W-:Y:S01]  /*16b0*/  IMAD.SHL.U32 R124, R132, 0x40, RZ ;  /* 0x00000040847c7824 */ /* 0x000fe200078e00ff */
[----:B------:R-:W-:Y:S01]  /*16c0*/  LEA.HI R80, R80, R81, RZ, 0x6 ;  /* 0x0000005150507211 */ /* 0x000fe200078f30ff */
[----:B------:R-:W-:Y:S01]  /*16d0*/  IMAD.IADD R50, R48, 0x1, -R50 ;  /* 0x0000000130327824 */ /* 0x000fe200078e0a32 */
[----:B------:R-:W-:Y:S01]  /*16e0*/  SHF.L.U64.HI R46, R138, R103, c[0x0][0x19c] ;  /* 0x000067008a2e7619 */ /* 0x000fe20000010267 */
[----:B------:R-:W-:Y:S01]  /*16f0*/  @P0 IMAD.WIDE.U32 R22, R243, c[0x0][0x190], RZ ;  /* 0x00006400f3160a25 */ /* 0x000fe200078e00ff */
[----:B------:R-:W-:Y:S02]  /*1700*/  LOP3.LUT R124, R124, 0x1c0, RZ, 0xc0, !PT ;  /* 0x000001c07c7c7812 */ /* 0x000fe400078ec0ff */
[----:B------:R-:W-:Y:S01]  /*1710*/  SHF.L.U32 R16, R50, 0x3, RZ ;  /* 0x0000000332107819 */ /* 0x000fe200000006ff */
[----:B------:R-:W-:Y:S01]  /*1720*/  @!P0 IMAD.WIDE.U32 R20, R11, c[0x0][0x178], RZ ;  /* 0x00005e000b148a25 */ /* 0x000fe200078e00ff */
[----:B------:R-:W-:-:S02]  /*1730*/  SHF.R.S32.HI R80, RZ, 0x6, R80 ;  /* 0x00000006ff507819 */ /* 0x000fc40000011450 */
[----:B------:R-:W-:Y:S01]  /*1740*/  LOP3.LUT R13, R124, 0x38, R16, 0xf8, !PT ;  /* 0x000000387c0d7812 */ /* 0x000fe200078ef810 */
[----:B------:R-:W-:Y:S01]  /*1750*/  @!P0 IMAD R4, R11, c[0x0][0x17c], R4 ;  /* 0x00005f000b048a24 */ /* 0x000fe200078e0204 */
[----:B------:R-:W-:Y:S01]  /*1760*/  SHF.R.U32.HI R124, RZ, 0x3, R124 ;  /* 0x00000003ff7c7819 */ /* 0x000fe2000001167c */
[----:B------:R-:W-:Y:S01]  /*1770*/  @P0 IMAD R10, R243, c[0x0][0x194], R23 ;  /* 0x00006500f30a0a24 */ /* 0x000fe200078e0217 */
[----:B------:R-:W-:Y:S01]  /*1780*/  SHF.R.S32.HI R17, RZ, 0x1f, R16 ;  /* 0x0000001fff117819 */ /* 0x000fe20000011410 */
[----:B------:R-:W-:Y:S01]  /*1790*/  @!P0 IMAD.IADD R10, R21, 0x1, R4 ;  /* 0x00000001150a8824 */ /* 0x000fe200078e0204 */
[----:B------:R-:W-:Y:S01]  /*17a0*/  LEA.HI R4, R52, R48, RZ, 0x6 ;  /* 0x0000003034047211 */ /* 0x000fe200078f30ff */
[----:B------:R-:W-:Y:S01]  /*17b0*/  @P0 IMAD.MOV.U32 R12, RZ, RZ, R22 ;  /* 0x000000ffff0c0224 */ /* 0x000fe200078e0016 */
[----:B------:R-:W-:Y:S01]  /*17c0*/  @!P0 MOV R12, R20 ;  /* 0x00000014000c8202 */ /* 0x000fe20000000f00 */
[----:B------:R-:W-:Y:S01]  /*17d0*/  IMAD R45, R133, c[0x0][0x198], RZ ;  /* 0x00006600852d7a24 */ /* 0x000fe200078e02ff */
[----:B------:R-:W-:Y:S01]  /*17e0*/  IADD3 R14, P0, R16, R14, RZ ;  /* 0x0000000e100e7210 */ /* 0x000fe20007f1e0ff */
[----:B------:R-:W-:Y:S01]  /*17f0*/  IMAD.SHL.U32 R4, R4, 0x8, RZ ;  /* 0x0000000804047824 */ /* 0x000fe200078e00ff */
[----:B------:R-:W-:Y:S01]  /*1800*/  LOP3.LUT R124, R13, R124, RZ, 0x3c, !PT ;  /* 0x0000007c0d7c7212 */ /* 0x000fe200078e3cff */
[----:B------:R-:W-:Y:S01]  /*1810*/  IMAD.WIDE R18, R18, 0x40, R132 ;  /* 0x0000004012127825 */ /* 0x000fe200078e0284 */
[----:B------:R-:W-:-:S02]  /*1820*/  IADD3.X R15, R17, R8, RZ, P0, !PT ;  /* 0x00000008110f7210 */ /* 0x000fc400007fe4ff */
[----:B------:R-:W-:Y:S01]  /*1830*/  LOP3.LUT R124, R124, 0xfffffe00, R4, 0xf8, !PT ;  /* 0xfffffe007c7c7812 */ /* 0x000fe200078ef804 */
[----:B------:R-:W-:Y:S01]  /*1840*/  IMAD R4, R112, c[0x0][0x1b8], RZ ;  /* 0x00006e0070047a24 */ /* 0x000fe200078e02ff */
[----:B------:R-:W-:Y:S01]  /*1850*/  IADD3 R6, P0, R132, R6, RZ ;  /* 0x0000000684067210 */ /* 0x000fe20007f1e0ff */
[----:B------:R-:W-:Y:S01]  /*1860*/  IMAD.WIDE.U32 R14, R0, c[0x0][0x1b8], R14 ;  /* 0x00006e00000e7a25 */ /* 0x000fe200078e000e */
[----:B------:R-:W-:Y:S02]  /*1870*/  LEA.HI R52, R52, R48, RZ, 0x4 ;  /* 0x0000003034347211 */ /* 0x000fe400078f20ff */
[----:B------:R-:W-:Y:S01]  /*1880*/  IADD3 R12, P1, R16, R12, RZ ;  /* 0x0000000c100c7210 */ /* 0x000fe20007f3e0ff */
[----:B------:R-:W-:Y:S01]  /*1890*/  IMAD R4, R0, c[0x0][0x1bc], R4 ;  /* 0x00006f0000047a24 */ /* 0x000fe200078e0204 */
[----:B------:R-:W-:Y:S01]  /*18a0*/  LOP3.LUT R123, R52, 0xfffffff0, RZ, 0xc0, !PT ;  /* 0xfffffff0347b7812 */ /* 0x000fe200078ec0ff */
[----:B------:R-:W-:Y:S01]  /*18b0*/  IMAD.X R5, R133, 0x1, R5, P0 ;  /* 0x0000000185057824 */ /* 0x000fe200000e0605 */
[----:B------:R-:W-:Y:S01]  /*18c0*/  IADD3 R126, P0, R16, R3, RZ ;  /* 0x00000003107e7210 */ /* 0x000fe20007f1e0ff */
[----:B------:R-:W-:Y:S01]  /*18d0*/  IMAD R45, R132, c[0x0][0x19c], R45 ;  /* 0x00006700842d7a24 */ /* 0x000fe200078e022d */
[----:B------:R-:W-:Y:S01]  /*18e0*/  IADD3 R15, R15, R4, RZ ;  /* 0x000000040f0f7210 */ /* 0x000fe20007ffe0ff */
[----:B------:R-:W-:Y:S01]  /*18f0*/  IMAD R5, R5, c[0x0][0x1a0], RZ ;  /* 0x0000680005057a24 */ /* 0x000fe200078e02ff */
[----:B------:R-:W-:Y:S01]  /*1900*/  IMNMX R80, RZ, R80, !PT ;  /* 0x00000050ff507217 */ /* 0x000fe20007800200 */
[----:B------:R-:W-:Y:S01]  /*1910*/  IMAD.X R127, R17, 0x1, R2, P0 ;  /* 0x00000001117f7824 */ /* 0x000fe200000e0602 */
[----:B------:R-:W-:Y:S01]  /*1920*/  SHF.R.S32.HI R4, RZ, 0x1f, R128 ;  /* 0x0000001fff047819 */ /* 0x000fe20000011480 */
[----:B------:R-:W-:Y:S01]  /*1930*/  IMAD.IADD R123, R48, 0x1, -R123 ;  /* 0x00000001307b7824 */ /* 0x000fe200078e0a7b */
[----:B------:R-:W-:Y:S01]  /*1940*/  ISETP.GT.AND P2, PT, R165, R80, PT ;  /* 0x00000050a500720c */ /* 0x000fe20003f44270 */
[C---:B------:R-:W-:Y:S01]  /*1950*/  IMAD R5, R6.reuse, c[0x0][0x1a4], R5 ;  /* 0x0000690006057a24 */ /* 0x040fe200078e0205 */
[----:B------:R-:W-:Y:S01]  /*1960*/  SHF.R.S32.HI R120, RZ, 0x1, R122 ;  /* 0x00000001ff787819 */ /* 0x000fe2000001147a */
[----:B------:R-:W-:Y:S01]  /*1970*/  IMAD.WIDE.U32 R14, R6, c[0x0][0x1a0], R14 ;  /* 0x00006800060e7a25 */ /* 0x000fe200078e000e */
[----:B------:R-:W-:-:S03]  /*1980*/  SHF.R.S32.HI R51, RZ, 0x1f, R123 ;  /* 0x0000001fff337819 */ /* 0x000fc6000001147b */
[----:B------:R-:W-:Y:S01]  /*1990*/  IMAD.WIDE.U32 R126, R132, c[0x0][0x198], R126 ;  /* 0x00006600847e7a25 */ /* 0x000fe200078e007e */
[----:B------:R-:W-:Y:S02]  /*19a0*/  IADD3 R5, R15, R5, RZ ;  /* 0x000000050f057210 */ /* 0x000fe40007ffe0ff */
[----:B------:R-:W-:Y:S01]  /*19b0*/  LEA.HI R51, R51, R123, RZ, 0x3 ;  /* 0x0000007b33337211 */ /* 0x000fe200078f18ff */
[----:B------:R-:W-:Y:S01]  /*19c0*/  IMAD.X R13, R17, 0x1, R10, P1 ;  /* 0x00000001110d7824 */ /* 0x000fe200008e060a */
[C---:B------:R-:W-:Y:S01]  /*19d0*/  LEA R3, P0, R14.reuse, c[0x0][0x170], 0x1 ;  /* 0x00005c000e037a11 */ /* 0x040fe200078008ff */
[----:B------:R-:W-:Y:S01]  /*19e0*/  IMAD R8, R19, c[0x0][0x190], RZ ;  /* 0x0000640013087a24 */ /* 0x000fe200078e02ff */
[----:B------:R-:W-:Y:S01]  /*19f0*/  SHF.L.U64.HI R2, R14, 0x1, R5 ;  /* 0x000000010e027819 */ /* 0x000fe20000010205 */
[----:B------:R-:W-:Y:S01]  /*1a00*/  IMAD.IADD R45, R127, 0x1, R45 ;  /* 0x000000017f2d7824 */ /* 0x000fe200078e022d */
[----:B------:R-:W-:Y:S01]  /*1a10*/  LEA R240, P1, R126, c[0x0][0x168], 0x1 ;  /* 0x00005a007ef07a11 */ /* 0x000fe200078208ff */
[C---:B------:R-:W-:Y:S01]  /*1a20*/  IMAD R8, R18.reuse, c[0x0][0x194], R8 ;  /* 0x0000650012087a24 */ /* 0x040fe200078e0208 */
[----:B------:R-:W-:Y:S01]  /*1a30*/  LOP3.LUT R10, R51, 0xfffffff8, RZ, 0xc0, !PT ;  /* 0xfffffff8330a7812 */ /* 0x000fe200078ec0ff */
[----:B------:R-:W-:Y:S01]  /*1a40*/  IMAD.WIDE.U32 R12, R18, c[0x0][0x190], R12 ;  /* 0x00006400120c7a25 */ /* 0x000fe200078e000c */
[----:B------:R-:W-:-:S02]  /*1a50*/  SHF.L.U64.HI R239, R126, 0x1, R45 ;  /* 0x000000017eef7819 */ /* 0x000fc4000001022d */
[----:B------:R-:W-:Y:S01]  /*1a60*/  IADD3.X R2, R2, c[0x0][0x174], RZ, P0, !PT ;  /* 0x00005d0002027a10 */ /* 0x000fe200007fe4ff */
[----:B------:R-:W-:Y:S01]  /*1a70*/  IMAD R4, R4, c[0x0][0x1a8], RZ ;  /* 0x00006a0004047a24 */ /* 0x000fe200078e02ff */
[----:B------:R-:W-:Y:S01]  /*1a80*/  IADD3.X R239, R239, c[0x0][0x16c], RZ, P1, !PT ;  /* 0x00005b00efef7a10 */ /* 0x000fe20000ffe4ff */
[----:B------:R-:W-:Y:S01]  /*1a90*/  IMAD.IADD R13, R13, 0x1, R8 ;  /* 0x000000010d0d7824 */ /* 0x000fe200078e0208 */
[----:B------:R-:W-:Y:S01]  /*1aa0*/  MOV R8, c[0x0][0x1a0] ;  /* 0x0000680000087a02 */ /* 0x000fe20000000f00 */
[C---:B------:R-:W-:Y:S01]  /*1ab0*/  IMAD R130, R128.reuse, c[0x0][0x1ac], R4 ;  /* 0x00006b0080827a24 */ /* 0x040fe200078e0204 */
[----:B------:R-:W-:Y:S01]  /*1ac0*/  MOV R246, R3 ;  /* 0x0000000300f67202 */ /* 0x000fe20000000f00 */
[----:B------:R-:W-:Y:S01]  /*1ad0*/  IMAD.WIDE.U32 R128, R128, c[0x0][0x1a8], R12 ;  /* 0x00006a0080807a25 */ /* 0x000fe200078e000c */
[C---:B------:R-:W-:Y:S02]  /*1ae0*/  SHF.L.U64.HI R118, R8.reuse, R103, c[0x0][0x1a4] ;  /* 0x0000690008767619 */ /* 0x040fe40000010267 */
[----:B------:R-:W-:Y:S01]  /*1af0*/  SHF.L.U32 R119, R8, 0x4, RZ ;  /* 0x0000000408777819 */ /* 0x000fe200000006ff */
[----:B------:R-:W-:Y:S01]  /*1b00*/  IMAD.IADD R123, R123, 0x1, -R10 ;  /* 0x000000017b7b7824 */ /* 0x000fe200078e0a0a */
[----:B------:R-:W-:Y:S01]  /*1b10*/  IADD3 R131, R129, R130, RZ ;  /* 0x0000008281837210 */ /* 0x000fe20007ffe0ff */
[----:B------:R-:W-:-:S02]  /*1b20*/  IMAD.SHL.U32 R47, R138, 0x10, RZ ;  /* 0x000000108a2f7824 */ /* 0x000fc400078e00ff */
[----:B------:R-:W-:Y:S02]  /*1b30*/  IMAD.SHL.U32 R121, R50, 0x4, RZ ;  /* 0x0000000432797824 */ /* 0x000fe400078e00ff */
[----:B------:R-:W-:Y:S02]  /*1b40*/  IMAD.MOV.U32 R4, RZ, RZ, R240 ;  /* 0x000000ffff047224 */ /* 0x000fe400078e00f0 */
[----:B------:R-:W-:Y:S02]  /*1b50*/  IMAD.MOV.U32 R5, RZ, RZ, R239 ;  /* 0x000000ffff057224 */ /* 0x000fe400078e00ef */
[----:B------:R-:W-:Y:S02]  /*1b60*/  IMAD.MOV.U32 R247, RZ, RZ, R2 ;  /* 0x000000fffff77224 */ /* 0x000fe400078e0002 */
[----:B------:R-:W-:Y:S01]  /*1b70*/  @!P5 IMAD.MOV.U32 R7, RZ, RZ, RZ ;  /* 0x000000ffff07d224 */ /* 0x000fe200078e00ff */
[----:B------:R-:W-:Y:S05]  /*1b80*/  @!P2 BRA `(.L_x_4272) ;  /* 0x0000b1600000a947 */ /* 0x000fea0003800000 */
[----:B-1----:R-:W-:Y:S01]  /*1b90*/  LEA R117, R165, 0xffffffc0, 0x6 ;  /* 0xffffffc0a5757811 */ /* 0x002fe200078e30ff */
[C---:B------:R-:W-:Y:S01]  /*1ba0*/  IMAD R10, R9.reuse, c[0x0][0x280], RZ ;  /* 0x0000a000090a7a24 */ /* 0x040fe200078e02ff */
[----:B------:R-:W-:Y:S01]  /*1bb0*/  SHF.R.S32.HI R13, RZ, 0x1f, R81 ;  /* 0x0000001fff0d7819 */ /* 0x000fe20000011451 */
[----:B------:R-:W-:Y:S01]  /*1bc0*/  IMAD R9, R9, c[0x0][0x278], RZ ;  /* 0x00009e0009097a24 */ /* 0x000fe200078e02ff */
[----:B------:R-:W-:Y:S01]  /*1bd0*/  SHF.R.S32.HI R12, RZ, 0x1f, R117 ;  /* 0x0000001fff0c7819 */ /* 0x000fe20000011475 */
[----:B------:R-:W-:Y:S01]  /*1be0*/  IMAD R10, R11, c[0x0][0x284], R10 ;  /* 0x0000a1000b0a7a24 */ /* 0x000fe200078e020a */
[----:B------:R-:W-:Y:S01]  /*1bf0*/  IADD3 R6, P1, P0, R117, R132, -R81 ;  /* 0x0000008475067210 */ /* 0x000fe2000783e851 */
[C-C-:B------:R-:W-:Y:S01]  /*1c00*/  IMAD.WIDE.U32 R14, R11.reuse, c[0x0][0x280], R16.reuse ;  /* 0x0000a0000b0e7a25 */ /* 0x140fe200078e0010 */
[----:B------:R-:W-:Y:S01]  /*1c10*/  UMOV UR9, 0x20 ;  /* 0x0000002000097882 */ /* 0x000fe20000000000 */
[----:B------:R-:W-:Y:S01]  /*1c20*/  MOV R84, R3 ;  /* 0x0000000300547202 */ /* 0x000fe20000000f00 */
[----:B------:R-:W-:Y:S01]  /*1c30*/  ULDC.64 UR4, c[0x0][0x1a0] ;  /* 0x0000680000047ab9 */ /* 0x000fe20000000a00 */
[C---:B------:R-:W-:Y:S01]  /*1c40*/  IMAD.WIDE.U32 R18, R11.reuse, c[0x0][0x278], R16 ;  /* 0x00009e000b127a25 */ /* 0x040fe200078e0010 */
[----:B------:R-:W-:Y:S01]  /*1c50*/  IADD3.X R12, R12, R133, ~R13, P1, P0 ;  /* 0x000000850c0c7210 */ /* 0x000fe20000fe0c0d */
[----:B------:R-:W-:Y:S01]  /*1c60*/  UIMAD UR8, UR9, UR5, URZ ;  /* 0x00000005090872a4 */ /* 0x000fe2000f8e023f */
[C---:B------:R-:W-:Y:S01]  /*1c70*/  IADD3 R55, R132.reuse, 0x10, RZ ;  /* 0x0000001084377810 */ /* 0x040fe20007ffe0ff */
[----:B------:R-:W-:Y:S01]  /*1c80*/  IMAD R9, R11, c[0x0][0x27c], R9 ;  /* 0x00009f000b097a24 */ /* 0x000fe200078e0209 */
[----:B------:R-:W-:Y:S01]  /*1c90*/  ULDC UR10, c[0x0][0x19c] ;  /* 0x00006700000a7ab9 */ /* 0x000fe20000000800 */
[----:B------:R-:W-:Y:S01]  /*1ca0*/  IMAD.IADD R15, R15, 0x1, R10 ;  /* 0x000000010f0f7824 */ /* 0x000fe200078e020a */
[----:B------:R-:W-:Y:S01]  /*1cb0*/  UIMAD UR10, UR9, UR10, URZ ;  /* 0x0000000a090a72a4 */ /* 0x000fe2000f8e023f */
[----:B------:R-:W-:Y:S01]  /*1cc0*/  IMAD.IADD R11, R19, 0x1, R9 ;  /* 0x00000001130b7824 */ /* 0x000fe200078e0209 */
[----:B------:R-:W-:Y:S01]  /*1cd0*/  IADD3 R54, R132, 0x20, RZ ;  /* 0x0000002084367810 */ /* 0x000fe20007ffe0ff */
[----:B------:R-:W-:Y:S01]  /*1ce0*/  IMAD R9, R12, c[0x0][0x290], RZ ;  /* 0x0000a4000c097a24 */ /* 0x000fe200078e02ff */
[----:B------:R-:W-:Y:S01]  /*1cf0*/  IADD3 R53, R132, 0x30, RZ ;  /* 0x0000003084357810 */ /* 0x000fe20007ffe0ff */
[----:B------:R-:W-:-:S04]  /*1d00*/  IMAD.WIDE.U32 R20, R8, 0x20, RZ ;  /* 0x0000002008147825 */ /* 0x000fc800078e00ff */
[----:B------:R-:W-:Y:S01]  /*1d10*/  IMAD.MOV.U32 R10, RZ, RZ, R18 ;  /* 0x000000ffff0a7224 */ /* 0x000fe200078e0012 */
[----:B------:R-:W-:Y:S01]  /*1d20*/  IADD3 R107, R21, UR8, RZ ;  /* 0x00000008156b7c10 */ /* 0x000fe2000fffe0ff */
[----:B------:R-:W-:Y:S01]  /*1d30*/  IMAD R8, R12, c[0x0][0x288], RZ ;  /* 0x0000a2000c087a24 */ /* 0x000fe200078e02ff */
[----:B------:R-:W-:Y:S01]  /*1d40*/  UMOV UR8, 0x60 ;  /* 0x0000006000087882 */ /* 0x000fe20000000000 */
[----:B------:R-:W-:Y:S01]  /*1d50*/  IMAD.WIDE.U32 R14, R6, c[0x0][0x290], R14 ;  /* 0x0000a400060e7a25 */ /* 0x000fe200078e000e */
[----:B------:R-:W-:Y:S01]  /*1d60*/  UIMAD UR11, UR8, UR5, URZ ;  /* 0x00000005080b72a4 */ /* 0x000fe2000f8e023f */
[----:B------:R-:W-:Y:S01]  /*1d70*/  SHF.L.U64.HI R107, R20, 0x1, R107 ;  /* 0x00000001146b7819 */ /* 0x000fe2000001026b */
[----:B------:R-:W-:Y:S01]  /*1d80*/  UIMAD.WIDE.U32 UR12, UR8, UR4, URZ ;  /* 0x00000004080c72a5 */ /* 0x000fe2000f8e003f */
[C---:B------:R-:W-:Y:S01]  /*1d90*/  IMAD R9, R6.reuse, c[0x0][0x294], R9 ;  /* 0x0000a50006097a24 */ /* 0x040fe200078e0209 */
[----:B------:R-:W-:Y:S01]  /*1da0*/  ULDC UR5, c[0x0][0x294] ;  /* 0x0000a50000057ab9 */ /* 0x000fe20000000800 */
[----:B------:R-:W-:Y:S01]  /*1db0*/  IMAD.WIDE.U32 R10, R6, c[0x0][0x288], R10 ;  /* 0x0000a200060a7a25 */ /* 0x000fe200078e000a */
[----:B------:R-:W-:Y:S01]  /*1dc0*/  UIMAD UR5, UR8, UR5, URZ ;  /* 0x00000005080572a4 */ /* 0x000fe2000f8e023f */
[----:B------:R-:W-:Y:S01]  /*1dd0*/  IADD3 R12, R16, 0x40, RZ ;  /* 0x00000040100c7810 */ /* 0x000fe20007ffe0ff */
[----:B------:R-:W-:Y:S01]  /*1de0*/  ULDC UR4, c[0x0][0x230] ;  /* 0x00008c0000047ab9 */ /* 0x000fe20000000800 */
[----:B------:R-:W-:Y:S01]  /*1df0*/  IMAD R6, R6, c[0x0][0x28c], R8 ;  /* 0x0000a30006067a24 */ /* 0x000fe200078e0208 */
[----:B------:R-:W-:Y:S01]  /*1e00*/  UIADD3 UR11, UR13, UR11, URZ ;  /* 0x0000000b0d0b7290 */ /* 0x000fe2000fffe03f */
[----:B-----5:R-:W-:Y:S01]  /*1e10*/  IMAD.IADD R117, R117, 0x1, R7 ;  /* 0x0000000175757824 */ /* 0x020fe200078e0207 */
[----:B------:R-:W-:Y:S01]  /*1e20*/  ULDC.U8 UR8, c[0x0][0x313] ;  /* 0x0000c4c000087ab9 */ /* 0x000fe20000000000 */
[----:B------:R-:W-:-:S02]  /*1e30*/  IMAD R7, R132, R120, R121 ;  /* 0x0000007884077224 */ /* 0x000fc400078e0279 */
[----:B------:R-:W-:Y:S02]  /*1e40*/  IMAD.IADD R11, R11, 0x1, R6 ;  /* 0x000000010b0b7824 */ /* 0x000fe400078e0206 */
[----:B------:R-:W-:Y:S02]  /*1e50*/  IMAD R117, R120, R117, RZ ;  /* 0x0000007578757224 */ /* 0x000fe400078e02ff */
[----:B------:R-:W-:Y:S02]  /*1e60*/  IMAD.IADD R9, R15, 0x1, R9 ;  /* 0x000000010f097824 */ /* 0x000fe400078e0209 */
[----:B------:R-:W-:Y:S01]  /*1e70*/  IMAD.MOV.U32 R8, RZ, RZ, R14 ;  /* 0x000000ffff087224 */ /* 0x000fe200078e000e */
[----:B------:R-:W-:Y:S01]  /*1e80*/  SHF.R.S32.HI R116, RZ, 0x1f, R117 ;  /* 0x0000001fff747819 */ /* 0x000fe20000011475 */
[----:B------:R-:W-:Y:S01]  /*1e90*/  IMAD R110, R112, c[0x0][0x2a0], RZ ;  /* 0x0000a800706e7a24 */ /* 0x000fe200078e02ff */
[----:B------:R-:W-:Y:S01]  /*1ea0*/  IADD3 R34, P1, R117, R7, RZ ;  /* 0x0000000775227210 */ /* 0x000fe20007f3e0ff */
[----:B------:R-:W-:-:S02]  /*1eb0*/  IMAD.IADD R6, R121, 0x1, R7 ;  /* 0x0000000179067824 */ /* 0x000fc400078e0207 */
[----:B------:R-:W-:Y:S02]  /*1ec0*/  IMAD.MOV.U32 R89, RZ, RZ, c[0x0][0x288] ;  /* 0x0000a200ff597624 */ /* 0x000fe400078e00ff */
[----:B------:R-:W-:Y:S01]  /*1ed0*/  IMAD R112, R112, c[0x0][0x298], RZ ;  /* 0x0000a60070707a24 */ /* 0x000fe200078e02ff */
[----:B------:R-:W-:Y:S01]  /*1ee0*/  IADD3 R117, P0, R117, R6, RZ ;  /* 0x0000000675757210 */ /* 0x000fe20007f1e0ff */
[C---:B------:R-:W-:Y:S01]  /*1ef0*/  IMAD R110, R0.reuse, c[0x0][0x2a4], R110 ;  /* 0x0000a900006e7a24 */ /* 0x040fe200078e026e */
[----:B------:R-:W-:Y:S01]  /*1f00*/  SHF.L.U64.HI R86, R89, R103, c[0x0][0x28c] ;  /* 0x0000a30059567619 */ /* 0x000fe20000010267 */
[----:B------:R-:W-:-:S04]  /*1f10*/  IMAD.WIDE.U32 R8, R0, c[0x0][0x2a0], R8 ;  /* 0x0000a80000087a25 */ /* 0x000fc800078e0008 */
[----:B------:R-:W-:Y:S02]  /*1f20*/  IMAD.SHL.U32 R87, R89, 0x10, RZ ;  /* 0x0000001059577824 */ /* 0x000fe400078e00ff */
[C---:B------:R-:W-:Y:S02]  /*1f30*/  IMAD R112, R0.reuse, c[0x0][0x29c], R112 ;  /* 0x0000a70000707a24 */ /* 0x040fe400078e0270 */
[----:B------:R-:W-:Y:S01]  /*1f40*/  IMAD.WIDE.U32 R10, R0, c[0x0][0x298], R10 ;  /* 0x0000a600000a7a25 */ /* 0x000fe200078e000a */
[-C--:B------:R-:W-:Y:S02]  /*1f50*/  LEA.HI.X.SX32 R0, R7, R116.reuse, 0x1, P1 ;  /* 0x0000007407007211 */ /* 0x080fe400008f0eff */
[----:B------:R-:W-:Y:S01]  /*1f60*/  LEA.HI.X.SX32 R116, R6, R116, 0x1, P0 ;  /* 0x0000007406747211 */ /* 0x000fe200000f0eff */
[----:B------:R-:W-:Y:S01]  /*1f70*/  IMAD.IADD R110, R9, 0x1, R110 ;  /* 0x00000001096e7824 */ /* 0x000fe200078e026e */
[----:B------:R-:W-:Y:S01]  /*1f80*/  LEA R111, P1, R8, c[0x0][0x270], 0x1 ;  /* 0x00009c00086f7a11 */ /* 0x000fe200078208ff */
[----:B------:R-:W-:Y:S01]  /*1f90*/  IMAD.IADD R112, R11, 0x1, R112 ;  /* 0x000000010b707824 */ /* 0x000fe200078e0270 */
[----:B------:R-:W-:Y:S01]  /*1fa0*/  IADD3 R96, P4, R87, R87, RZ ;  /* 0x0000005757607210 */ /* 0x000fe20007f9e0ff */
[----:B------:R-:W-:Y:S01]  /*1fb0*/  IMAD.SHL.U32 R79, R120, 0x10, RZ ;  /* 0x00000010784f7824 */ /* 0x000fe200078e00ff */
[----:B------:R-:W-:Y:S01]  /*1fc0*/  LEA R113, P0, R10, c[0x0][0x268], 0x1 ;  /* 0x00009a000a717a11 */ /* 0x000fe200078008ff */
[----:B------:R-:W-:Y:S01]  /*1fd0*/  IMAD.MOV.U32 R136, RZ, RZ, c[0x0][0x290] ;  /* 0x0000a400ff887624 */ /* 0x000fe200078e00ff */
[----:B------:R-:W-:Y:S01]  /*1fe0*/  LEA.HI.X R110, R8, c[0x0][0x274], R110, 0x1, P1 ;  /* 0x00009d00086e7a11 */ /* 0x000fe200008f0c6e */
[----:B------:R-:W-:Y:S01]  /*1ff0*/  IMAD.X R95, R86, 0x1, R86, P4 ;  /* 0x00000001565f7824 */ /* 0x000fe200020e0656 */
[----:B------:R-:W-:Y:S01]  /*2000*/  LEA.HI.X R112, R10, c[0x0][0x26c], R112, 0x1, P0 ;  /* 0x00009b000a707a11 */ /* 0x000fe200000f0c70 */
[----:B------:R-:W-:Y:S01]  /*2010*/  IMAD.MOV.U32 R88, RZ, RZ, 0x5 ;  /* 0x00000005ff587424 */ /* 0x000fe200078e00ff */
[----:B------:R-:W-:Y:S01]  /*2020*/  IADD3 R92, P2, R96, 0x40, RZ ;  /* 0x00000040605c7810 */ /* 0x000fe20007f5e0ff */
[----:B------:R-:W-:Y:S01]  /*2030*/  IMAD.SHL.U32 R106, R136, 0x20, RZ ;  /* 0x00000020886a7824 */ /* 0x000fe200078e00ff */
[----:B------:R-:W-:Y:S01]  /*2040*/  IADD3 R94, P1, R96, 0x80, RZ ;  /* 0x00000080605e7810 */ /* 0x000fe20007f3e0ff */
[----:B------:R-:W-:Y:S01]  /*2050*/  IMAD.SHL.U32 R104, R136, 0x10, RZ ;  /* 0x0000001088687824 */ /* 0x000fe200078e00ff */
[----:B------:R-:W-:Y:S01]  /*2060*/  IADD3 R96, P0, R96, 0xc0, RZ ;  /* 0x000000c060607810 */ /* 0x000fe20007f1e0ff */
[----:B------:R-:W-:Y:S01]  /*2070*/  IMAD.X R91, RZ, RZ, R95, P2 ;  /* 0x000000ffff5b7224 */ /* 0x000fe200010e065f */
[C---:B------:R-:W-:Y:S01]  /*2080*/  IADD3 R75, R79.reuse, 0x40, RZ ;  /* 0x000000404f4b7810 */ /* 0x040fe20007ffe0ff */
[----:B------:R-:W-:Y:S01]  /*2090*/  IMAD.WIDE.U32 R138, R138, 0x20, RZ ;  /* 0x000000208a8a7825 */ /* 0x000fe200078e00ff */
[----:B------:R-:W-:-:S02]  /*20a0*/  IADD3 R71, R79, 0x80, RZ ;  /* 0x000000804f477810 */ /* 0x000fc40007ffe0ff */
[C---:B------:R-:W-:Y:S01]  /*20b0*/  IADD3 R67, R79.reuse, 0xc0, RZ ;  /* 0x000000c04f437810 */ /* 0x040fe20007ffe0ff */
[----:B------:R-:W-:Y:S01]  /*20c0*/  IMAD.IADD R69, R79, 0x1, R75 ;  /* 0x000000014f457824 */ /* 0x000fe200078e024b */
[----:B------:R-:W-:Y:S01]  /*20d0*/  IADD3.X R93, RZ, R95, RZ, P1, !PT ;  /* 0x0000005fff5d7210 */ /* 0x000fe20000ffe4ff */
[----:B------:R-:W-:Y:S01]  /*20e0*/  IMAD.X R95, RZ, RZ, R95, P0 ;  /* 0x000000ffff5f7224 */ /* 0x000fe200000e065f */
[C---:B------:R-:W-:Y:S01]  /*20f0*/  SHF.L.U64.HI R0, R34.reuse, 0x1, R0 ;  /* 0x0000000122007819 */ /* 0x040fe20000010200 */
[----:B------:R-:W-:Y:S01]  /*2100*/  IMAD.SHL.U32 R34, R34, 0x2, RZ ;  /* 0x0000000222227824 */ /* 0x000fe200078e00ff */
[C---:B------:R-:W-:Y:S01]  /*2110*/  SHF.L.U64.HI R116, R117.reuse, 0x1, R116 ;  /* 0x0000000175747819 */ /* 0x040fe20000010274 */
[----:B------:R-:W-:Y:S01]  /*2120*/  IMAD.SHL.U32 R117, R117, 0x2, RZ ;  /* 0x0000000275757824 */ /* 0x000fe200078e00ff */
[C---:B------:R-:W-:Y:S01]  /*2130*/  IADD3 R61, R79.reuse, R67, RZ ;  /* 0x000000434f3d7210 */ /* 0x040fe20007ffe0ff */
[----:B------:R-:W-:Y:S01]  /*2140*/  IMAD.IADD R65, R79, 0x1, R71 ;  /* 0x000000014f417824 */ /* 0x000fe200078e0247 */
[----:B------:R-:W-:Y:S01]  /*2150*/  IADD3 R98, P0, R92, R87, RZ ;  /* 0x000000575c627210 */ /* 0x000fe20007f1e0ff */
[----:B------:R-:W-:Y:S01]  /*2160*/  IMAD.SHL.U32 R77, R120, 0x20, RZ ;  /* 0x00000020784d7824 */ /* 0x000fe200078e00ff */
[----:B------:R-:W-:Y:S01]  /*2170*/  SHF.L.U64.HI R103, R136, R103, c[0x0][0x294] ;  /* 0x0000a50088677619 */ /* 0x000fe20000010267 */
[----:B------:R-:W-:Y:S01]  /*2180*/  IMAD R73, R120, 0x30, RZ ;  /* 0x0000003078497824 */ /* 0x000fe200078e02ff */
[C---:B------:R-:W-:Y:S01]  /*2190*/  SHF.L.U64.HI R105, R136.reuse, R88, c[0x0][0x294] ;  /* 0x0000a50088697619 */ /* 0x040fe20000010258 */
[----:B------:R-:W-:Y:S01]  /*21a0*/  IMAD.WIDE.U32 R136, R136, 0x60, RZ ;  /* 0x0000006088887825 */ /* 0x000fe200078e00ff */
[----:B------:R-:W-:-:S02]  /*21b0*/  IADD3 R100, P6, R94, R87, RZ ;  /* 0x000000575e647210 */ /* 0x000fc40007fde0ff */
[----:B------:R-:W-:Y:S01]  /*21c0*/  IADD3 R102, P5, R96, R87, RZ ;  /* 0x0000005760667210 */ /* 0x000fe20007fbe0ff */
[----:B------:R-:W-:Y:S01]  /*21d0*/  IMAD.IADD R63, R79, 0x1, R69 ;  /* 0x000000014f3f7824 */ /* 0x000fe200078e0245 */
[----:B------:R-:W-:Y:S01]  /*21e0*/  IADD3 R115, P4, R117, c[0x0][0x2b0], RZ ;  /* 0x0000ac0075737a10 */ /* 0x000fe20007f9e0ff */
[C---:B------:R-:W-:Y:S01]  /*21f0*/  IMAD.IADD R59, R79.reuse, 0x1, R65 ;  /* 0x000000014f3b7824 */ /* 0x040fe200078e0241 */
[C---:B------:R-:W-:Y:S01]  /*2200*/  IADD3 R18, P1, R34.reuse, c[0x0][0x2b0], RZ ;  /* 0x0000ac0022127a10 */ /* 0x040fe20007f3e0ff */
[----:B------:R-:W-:Y:S01]  /*2210*/  IMAD.IADD R57, R79, 0x1, R61 ;  /* 0x000000014f397824 */ /* 0x000fe200078e023d */
[----:B------:R-:W-:Y:S01]  /*2220*/  IADD3 R117, P2, R117, c[0x0][0x2a8], RZ ;  /* 0x0000aa0075757a10 */ /* 0x000fe20007f5e0ff */
[----:B------:R-:W-:Y:S01]  /*2230*/  IMAD.X R97, R91, 0x1, R86, P0 ;  /* 0x000000015b617824 */ /* 0x000fe200000e0656 */
[----:B------:R-:W-:Y:S01]  /*2240*/  IADD3 R34, P0, R34, c[0x0][0x2a8], RZ ;  /* 0x0000aa0022227a10 */ /* 0x000fe20007f1e0ff */
[----:B------:R-:W-:Y:S01]  /*2250*/  IMAD.MOV.U32 R82, RZ, RZ, c[0x0][0x290] ;  /* 0x0000a400ff527624 */ /* 0x000fe200078e00ff */
[C---:B------:R-:W-:Y:S01]  /*2260*/  SHF.L.U64.HI R88, R89.reuse, R88, c[0x0][0x28c] ;  /* 0x0000a30059587619 */ /* 0x040fe20000010258 */
[----:B------:R-:W-:Y:S01]  /*2270*/  IMAD.SHL.U32 R108, R20, 0x2, RZ ;  /* 0x00000002146c7824 */ /* 0x000fe200078e00ff */
[----:B------:R-:W-:Y:S01]  /*2280*/  SHF.L.U64.HI R105, R106, 0x1, R105 ;  /* 0x000000016a697819 */ /* 0x000fe20000010269 */
[----:B------:R-:W-:Y:S01]  /*2290*/  IMAD.MOV.U32 R83, RZ, RZ, R2 ;  /* 0x000000ffff537224 */ /* 0x000fe200078e0002 */
[----:B------:R-:W-:Y:S01]  /*22a0*/  SHF.L.U64.HI R103, R104, 0x1, R103 ;  /* 0x0000000168677819 */ /* 0x000fe20000010267 */
[----:B------:R-:W-:Y:S01]  /*22b0*/  IMAD.MOV.U32 R140, RZ, RZ, R4 ;  /* 0x000000ffff8c7224 */ /* 0x000fe200078e0004 */
[----:B------:R-:W-:Y:S01]  /*22c0*/  IADD3.X R114, R116, c[0x0][0x2b4], RZ, P4, !PT ;  /* 0x0000ad0074727a10 */ /* 0x000fe200027fe4ff */
[----:B------:R-:W-:Y:S01]  /*22d0*/  IMAD.MOV.U32 R141, RZ, RZ, R5 ;  /* 0x000000ffff8d7224 */ /* 0x000fe200078e0005 */
[C---:B------:R-:W-:Y:S01]  /*22e0*/  IADD3 R11, R16.reuse, 0x80, RZ ;  /* 0x00000080100b7810 */ /* 0x040fe20007ffe0ff */
[----:B------:R-:W-:Y:S01]  /*22f0*/  IMAD.SHL.U32 R89, R89, 0x20, RZ ;  /* 0x0000002059597824 */ /* 0x000fe200078e00ff */
[----:B------:R-:W-:Y:S01]  /*2300*/  IADD3 R10, R16, 0xc0, RZ ;  /* 0x000000c0100a7810 */ /* 0x000fe20007ffe0ff */
[----:B------:R-:W-:Y:S01]  /*2310*/  IMAD.SHL.U32 R106, R106, 0x2, RZ ;  /* 0x000000026a6a7824 */ /* 0x000fe200078e00ff */
[----:B------:R-:W-:Y:S01]  /*2320*/  MOV R9, R165 ;  /* 0x000000a500097202 */ /* 0x000fe20000000f00 */
[----:B------:R-:W-:Y:S01]  /*2330*/  IMAD.SHL.U32 R104, R104, 0x2, RZ ;  /* 0x0000000268687824 */ /* 0x000fe200078e00ff */
[----:B------:R-:W-:Y:S01]  /*2340*/  SHF.R.S32.HI R78, RZ, 0x1f, R79 ;  /* 0x0000001fff4e7819 */ /* 0x000fe2000001144f */
[--C-:B------:R-:W-:Y:S01]  /*2350*/  IMAD.X R99, R93, 0x1, R86.reuse, P6 ;  /* 0x000000015d637824 */ /* 0x100fe200030e0656 */
[----:B------:R-:W-:Y:S01]  /*2360*/  SHF.R.S32.HI R76, RZ, 0x1f, R77 ;  /* 0x0000001fff4c7819 */ /* 0x000fe2000001144d */
[----:B------:R-:W-:Y:S01]  /*2370*/  IMAD.X R101, R95, 0x1, R86, P5 ;  /* 0x000000015f657824 */ /* 0x000fe200028e0656 */
[----:B------:R-:W-:Y:S01]  /*2380*/  SHF.R.S32.HI R72, RZ, 0x1f, R73 ;  /* 0x0000001fff487819 */ /* 0x000fe20000011449 */
[----:B------:R-:W-:Y:S01]  /*2390*/  IMAD.U32 R82, R82, -0x40, RZ ;  /* 0xffffffc052527824 */ /* 0x000fe200078e00ff */
[----:B------:R-:W-:-:S02]  /*23a0*/  IADD3 R90, R139, UR10, RZ ;  /* 0x0000000a8b5a7c10 */ /* 0x000fc4000fffe0ff */
[----:B------:R-:W-:Y:S02]  /*23b0*/  SHF.R.S32.HI R74, RZ, 0x1f, R75 ;  /* 0x0000001fff4a7819 */ /* 0x000fe4000001144b */
[----:B------:R-:W-:Y:S02]  /*23c0*/  SHF.R.S32.HI R70, RZ, 0x1f, R71 ;  /* 0x0000001fff467819 */ /* 0x000fe40000011447 */
[----:B------:R-:W-:Y:S02]  /*23d0*/  SHF.R.S32.HI R66, RZ, 0x1f, R67 ;  /* 0x0000001fff427819 */ /* 0x000fe40000011443 */
[----:B------:R-:W-:Y:S02]  /*23e0*/  IADD3 R109, R137, UR5, RZ ;  /* 0x00000005896d7c10 */ /* 0x000fe4000fffe0ff */
[----:B------:R-:W-:Y:S02]  /*23f0*/  SHF.R.S32.HI R68, RZ, 0x1f, R69 ;  /* 0x0000001fff447819 */ /* 0x000fe40000011445 */
[----:B------:R-:W-:-:S02]  /*2400*/  SHF.R.S32.HI R64, RZ, 0x1f, R65 ;  /* 0x0000001fff407819 */ /* 0x000fc40000011441 */
[----:B------:R-:W-:Y:S02]  /*2410*/  SHF.R.S32.HI R60, RZ, 0x1f, R61 ;  /* 0x0000001fff3c7819 */ /* 0x000fe4000001143d */
[----:B------:R-:W-:Y:S02]  /*2420*/  SHF.R.S32.HI R62, RZ, 0x1f, R63 ;  /* 0x0000001fff3e7819 */ /* 0x000fe4000001143f */
[----:B------:R-:W-:Y:S02]  /*2430*/  SHF.R.S32.HI R58, RZ, 0x1f, R59 ;  /* 0x0000001fff3a7819 */ /* 0x000fe4000001143b */
[----:B------:R-:W-:Y:S02]  /*2440*/  SHF.R.S32.HI R56, RZ, 0x1f, R57 ;  /* 0x0000001fff387819 */ /* 0x000fe40000011439 */
[----:B------:R-:W-:Y:S02]  /*2450*/  IADD3.X R116, R116, c[0x0][0x2ac], RZ, P2, !PT ;  /* 0x0000ab0074747a10 */ /* 0x000fe400017fe4ff */
[----:B------:R-:W-:-:S02]  /*2460*/  IADD3.X R19, R0, c[0x0][0x2b4], RZ, P1, !PT ;  /* 0x0000ad0000137a10 */ /* 0x000fc40000ffe4ff */
[----:B------:R-:W-:Y:S02]  /*2470*/  IADD3.X R35, R0, c[0x0][0x2ac], RZ, P0, !PT ;  /* 0x0000ab0000237a10 */ /* 0x000fe400007fe4ff */
.L_x_4326:
[----:B------:R-:W-:Y:S02]  /*2480*/  IMAD.SHL.U32 R14, R9, 0x40, RZ ;  /* 0x00000040090e7824 */ /* 0x000fe400078e00ff */
[----:B------:R-:W-:Y:S02]  /*2490*/  IMAD.MOV.U32 R2, RZ, RZ, R111 ;  /* 0x000000ffff027224 */ /* 0x000fe400078e006f */
[----:B------:R-:W-:Y:S01]  /*24a0*/  IMAD.MOV.U32 R3, RZ, RZ, R110 ;  /* 0x000000ffff037224 */ /* 0x000fe200078e006e */
        /* <DEDUP_REMOVED lines=9> */
[----:B--2---:R-:W2:Y:S01]  /*2540*/  @P4 LDG.E.128 R4, [R2.64] ;  /* 0x0000000602044981 */ /* 0x004ea2000c1e1d00 */
[----:B------:R-:W-:Y:S05]  /*2550*/  @P4 IMAD.MOV.U32 R85, RZ, RZ, R83 ;  /* 0x000000ffff554224 */ /* 0x000fea00078e0053 */
[----:B--2---:R1:W-:Y:S04]  /*2560*/  @P4 STG.E.128 [R84.64], R4 ;  /* 0x0000000454004986 */ /* 0x0043e8000c101d06 */
[----:B------:R-:W2:Y:S04]  /*2570*/  @P4 LDG.E.128 R24, [R2.64+0x80] ;  /* 0x0000800602184981 */ /* 0x000ea8000c1e1d00 */
[----:B--2---:R2:W-:Y:S04]  /*2580*/  @P4 STG.E.128 [R84.64+0x80], R24 ;  /* 0x0000801854004986 */ /* 0x0045e8000c101d06 */
[----:B-1-3--:R-:W3:Y:S01]  /*2590*/  @P4 LDG.E.128 R4, [R2.64+0x100] ;  /* 0x0001000602044981 */ /* 0x00aee2000c1e1d00 */
[C---:B--2---:R-:W-:Y:S05]  /*25a0*/  @P2 IADD3 R24, P0, R2.reuse, R104, RZ ;  /* 0x0000006802182210 */ /* 0x044fea0007f1e0ff */
[----:B------:R-:W-:Y:S01]  /*25b0*/  @P2 IMAD.X R25, R3, 0x1, R103, P0 ;  /* 0x0000000103192824 */ /* 0x000fe200000e0667 */
[C---:B------:R-:W-:Y:S04]  /*25c0*/  @P2 LEA R26, P0, R119.reuse, R84, 0x1 ;  /* 0x00000054771a2211 */ /* 0x040fe800078008ff */
[----:B------:R-:W-:Y:S01]  /*25d0*/  @P2 LEA.HI.X R27, R119, R83, R118, 0x1, P0 ;  /* 0x00000053771b2211 */ /* 0x000fe200000f0c76 */
[----:B---3--:R1:W-:Y:S04]  /*25e0*/  @P4 STG.E.128 [R84.64+0x100], R4 ;  /* 0x0001000454004986 */ /* 0x0083e8000c101d06 */
[----:B-1----:R-:W2:Y:S04]  /*25f0*/  @P4 LDG.E.128 R4, [R2.64+0x180] ;  /* 0x0001800602044981 */ /* 0x002ea8000c1e1d00 */
[----:B--2---:R1:W-:Y:S04]  /*2600*/  @P4 STG.E.128 [R84.64+0x180], R4 ;  /* 0x0001800454004986 */ /* 0x0043e8000c101d06 */
[----:B------:R-:W2:Y:S04]  /*2610*/  @P2 LDG.E.128 R20, [R24.64] ;  /* 0x0000000618142981 */ /* 0x000ea8000c1e1d00 */
[----:B--2---:R-:W-:Y:S04]  /*2620*/  @P2 STG.E.128 [R26.64], R20 ;  /* 0x000000141a002986 */ /* 0x004fe8000c101d06 */
[----:B-1----:R-:W2:Y:S04]  /*2630*/  @P2 LDG.E.128 R4, [R24.64+0x80] ;  /* 0x0000800618042981 */ /* 0x002ea8000c1e1d00 */
[----:B--2---:R1:W-:Y:S04]  /*2640*/  @P2 STG.E.128 [R26.64+0x80], R4 ;  /* 0x000080041a002986 */ /* 0x0043e8000c101d06 */
[----:B-1----:R-:W2:Y:S04]  /*2650*/  @P2 LDG.E.128 R4, [R24.64+0x100] ;  /* 0x0001000618042981 */ /* 0x002ea8000c1e1d00 */
[----:B--2---:R1:W-:Y:S04]  /*2660*/  @P2 STG.E.128 [R26.64+0x100], R4 ;  /* 0x000100041a002986 */ /* 0x0043e8000c101d06 */
[----:B-1----:R1:W2:Y:S02]  /*2670*/  @P2 LDG.E.128 R4, [R24.64+0x180] ;  /* 0x0001800618042981 */ /* 0x0022a4000c1e1d00 */
[----:B-1----:R-:W-:Y:S05]  /*2680*/  @P1 IADD3 R24, P0, R2, R106, RZ ;  /* 0x0000006a02181210 */ /* 0x002fea0007f1e0ff */
[----:B------:R-:W-:Y:S01]  /*2690*/  @P1 IMAD.X R25, R3, 0x1, R105, P0 ;  /* 0x0000000103191824 */ /* 0x000fe200000e0669 */
[----:B--2---:R1:W-:Y:S04]  /*26a0*/  @P2 STG.E.128 [R26.64+0x180], R4 ;  /* 0x000180041a002986 */ /* 0x0043e8000c101d06 */
[----:B------:R-:W2:Y:S01]  /*26b0*/  @P1 LDG.E.128 R20, [R24.64] ;  /* 0x0000000618141981 */ /* 0x000ea2000c1e1d00 */
[----:B-1----:R-:W-:Y:S05]  /*26c0*/  @P1 IADD3 R26, P0, R108, R84, RZ ;  /* 0x000000546c1a1210 */ /* 0x002fea0007f1e0ff */
[----:B------:R-:W-:Y:S01]  /*26d0*/  @P1 IMAD.X R27, R107, 0x1, R83, P0 ;  /* 0x000000016b1b1824 */ /* 0x000fe200000e0653 */
[C---:B------:R-:W-:Y:S04]  /*26e0*/  ISETP.GE.AND P0, PT, R53.reuse, R143, PT ;  /* 0x0000008f3500720c */ /* 0x040fe80003f06270 */
[----:B------:R-:W-:Y:S01]  /*26f0*/  ISETP.GE.AND P0, PT, R53, R142, !P0 ;  /* 0x0000008e3500720c */ /* 0x000fe20004706270 */
[----:B--2---:R-:W-:Y:S04]  /*2700*/  @P1 STG.E.128 [R26.64], R20 ;  /* 0x000000141a001986 */ /* 0x004fe8000c101d06 */
[----:B------:R-:W2:Y:S04]  /*2710*/  @P1 LDG.E.128 R4, [R24.64+0x80] ;  /* 0x0000800618041981 */ /* 0x000ea8000c1e1d00 */
[----:B--2---:R1:W-:Y:S04]  /*2720*/  @P1 STG.E.128 [R26.64+0x80], R4 ;  /* 0x000080041a001986 */ /* 0x0043e8000c101d06 */
[----:B-1----:R-:W2:Y:S04]  /*2730*/  @P1 LDG.E.128 R4, [R24.64+0x100] ;  /* 0x0001000618041981 */ /* 0x002ea8000c1e1d00 */
[----:B--2---:R1:W-:Y:S04]  /*2740*/  @P1 STG.E.128 [R26.64+0x100], R4 ;  /* 0x000100041a001986 */ /* 0x0043e8000c101d06 */
[----:B-1----:R1:W2:Y:S02]  /*2750*/  @P1 LDG.E.128 R4, [R24.64+0x180] ;  /* 0x0001800618041981 */ /* 0x0022a4000c1e1d00 */
[----:B-1----:R-:W-:Y:S05]  /*2760*/  @P0 IADD3 R24, P5, R2, R136, RZ ;  /* 0x0000008802180210 */ /* 0x002fea0007fbe0ff */
[----:B------:R-:W-:Y:S01]  /*2770*/  @P0 IMAD.X R25, R3, 0x1, R109, P5 ;  /* 0x0000000103190824 */ /* 0x000fe200028e066d */
[----:B--2---:R1:W-:Y:S01]  /*2780*/  @P1 STG.E.128 [R26.64+0x180], R4 ;  /* 0x000180041a001986 */ /* 0x0043e2000c101d06 */
[----:B------:R-:W-:Y:S03]  /*2790*/  @P0 IADD3 R28, P1, R84, UR12, RZ ;  /* 0x0000000c541c0c10 */ /* 0x000fe6000ff3e0ff */
[----:B------:R-:W2:Y:S01]  /*27a0*/  @P0 LDG.E.128 R20, [R24.64] ;  /* 0x0000000618140981 */ /* 0x000ea2000c1e1d00 */
[----:B------:R-:W-:Y:S02]  /*27b0*/  @P0 IADD3.X R29, R83, UR11, RZ, P1, !PT ;  /* 0x0000000b531d0c10 */ /* 0x000fe40008ffe4ff */
[----:B------:R-:W-:Y:S03]  /*27c0*/  ISETP.NE.AND P1, PT, RZ, UR4, PT ;  /* 0x00000004ff007c0c */ /* 0x000fe6000bf25270 */
[----:B--2---:R-:W-:Y:S04]  /*27d0*/  @P0 STG.E.128 [R28.64], R20 ;  /* 0x000000141c000986 */ /* 0x004fe8000c101d06 */
[----:B-1----:R-:W2:Y:S04]  /*27e0*/  @P0 LDG.E.128 R4, [R24.64+0x80] ;  /* 0x0000800618040981 */ /* 0x002ea8000c1e1d00 */
[----:B--2---:R1:W-:Y:S04]  /*27f0*/  @P0 STG.E.128 [R28.64+0x80], R4 ;  /* 0x000080041c000986 */ /* 0x0043e8000c101d06 */
[----:B-1----:R-:W2:Y:S04]  /*2800*/  @P0 LDG.E.128 R4, [R24.64+0x100] ;  /* 0x0001000618040981 */ /* 0x002ea8000c1e1d00 */
[----:B--2---:R1:W-:Y:S04]  /*2810*/  @P0 STG.E.128 [R28.64+0x100], R4 ;  /* 0x000100041c000986 */ /* 0x0043e8000c101d06 */
[----:B-1----:R-:W2:Y:S04]  /*2820*/  @P0 LDG.E.128 R4, [R24.64+0x180] ;  /* 0x0001800618040981 */ /* 0x002ea8000c1e1d00 */
[----:B--2---:R1:W-:Y:S01]  /*2830*/  @P0 STG.E.128 [R28.64+0x180], R4 ;  /* 0x000180041c000986 */ /* 0x0043e2000c101d06 */
[C---:B------:R-:W-:Y:S04]  /*2840*/  LEA R111, P0, R82.reuse, R2, 0x1 ;  /* 0x00000002526f7211 */ /* 0x040fe800078008ff */
[----:B------:R-:W-:Y:S01]  /*2850*/  LEA.HI.X.SX32 R110, R82, R3, 0x1, P0 ;  /* 0x00000003526e7211 */ /* 0x000fe200000f0eff */
[----:B----4-:R-:W-:-:S05]  /*2860*/  @!P1 BRA `(.L_x_4273) ;  /* 0x00009af000009947 */ /* 0x010fca0003800000 */
[----:B------:R-:W-:Y:S11]  /*2870*/  ISETP.NE.AND P0, PT, RZ, UR8, PT ;  /* 0x00000008ff007c0c */ /* 0x000ff6000bf05270 */
[----:B------:R-:W-:Y:S02]  /*2880*/  @!UPT UIADD3 URZ, URZ, URZ, URZ ;  /* 0x0000003f3f3ff290 */ /* 0x000fe4000fffe03f */
[----:B------:R-:W-:-:S05]  /*2890*/  @!P0 BRA `(.L_x_4274) ;  /* 0x000035b000008947 */ /* 0x000fca0003800000 */
[----:B------:R-:W-:Y:S01]  /*28a0*/  BSSY B0, `(.L_x_4275) ;  /* 0x00000c8000007945 */ /* 0x000fe20003800000 */
[----:B------:R-:W-:-:S05]  /*28b0*/  @!P4 BRA `(.L_x_4276) ;  /* 0x00000c600000c947 */ /* 0x000fca0003800000 */
[----:B------:R-:W-:Y:S02]  /*28c0*/  ISETP.GE.AND P0, PT, R16, UR4, PT ;  /* 0x0000000410007c0c */ /* 0x000fe4000bf06270 */
[----:B-1----:R-:W-:Y:S02]  /*28d0*/  MOV R28, R113 ;  /* 0x00000071001c7202 */ /* 0x002fe40000000f00 */
[----:B------:R-:W-:Y:S02]  /*28e0*/  MOV R29, R112 ;  /* 0x00000070001d7202 */ /* 0x000fe40000000f00 */
[----:B------:R-:W-:Y:S03]  /*28f0*/  ISETP.GE.AND P1, PT, R12, UR4, PT ;  /* 0x000000040c007c0c */ /* 0x000fe6000bf26270 */
[----:B------:R-:W2:Y:S08]  /*2900*/  LDG.E.128 R20, [R28.64] ;  /* 0x000000061c147981 */ /* 0x000eb0000c1e1d00 */
[----:B------:R-:W3:Y:S06]  /*2910*/  @!P0 LDG.E.64 R2, [R18.64] ;  /* 0x0000000612028981 */ /* 0x000eec000c1e1b00 */
[----:B------:R-:W4:Y:S02]  /*2920*/  @!P0 LDG.E.64 R26, [R34.64] ;  /* 0x00000006221a8981 */ /* 0x000f24000c1e1b00 */
[----:B----4-:R-:W-:Y:S01]  /*2930*/  @!P0 HADD2.F32 R15, -RZ, R26.H0_H0 ;  /* 0x2000001aff0f8230 */ /* 0x010fe20000004100 */
[----:B--2---:R-:W-:Y:S01]  /*2940*/  @!P0 MOV R4, R20 ;  /* 0x0000001400048202 */ /* 0x004fe20000000f00 */
[----:B---3--:R-:W-:Y:S01]  /*2950*/  @!P0 HADD2.F32 R0, -RZ, R2.H0_H0 ;  /* 0x20000002ff008230 */ /* 0x008fe20000004100 */
[----:B------:R-:W-:Y:S01]  /*2960*/  @!P0 MOV R7, R22 ;  /* 0x0000001600078202 */ /* 0x000fe20000000f00 */
[--C-:B------:R-:W-:Y:S02]  /*2970*/  @!P0 HADD2.F32 R5, -RZ, R3.reuse.H0_H0 ;  /* 0x20000003ff058230 */ /* 0x100fe40000004100 */
[--C-:B------:R-:W-:Y:S02]  /*2980*/  @!P0 HADD2.F32 R8, -RZ, R4.reuse.H1_H1 ;  /* 0x30000004ff088230 */ /* 0x100fe40000004100 */
[----:B------:R-:W-:Y:S02]  /*2990*/  @!P0 HADD2.F32 R6, -RZ, R4.H0_H0 ;  /* 0x20000004ff068230 */ /* 0x000fe40000004100 */
[----:B------:R-:W-:Y:S01]  /*29a0*/  @!P0 HADD2.F32 R4, -RZ, R3.H1_H1 ;  /* 0x30000003ff048230 */ /* 0x000fe20000004100 */
[-C--:B------:R-:W-:Y:S01]  /*29b0*/  @!P0 FMUL.FTZ R30, R8, R0.reuse ;  /* 0x00000000081e8220 */ /* 0x080fe20000410000 */
[----:B------:R-:W-:Y:S01]  /*29c0*/  @!P0 MOV R3, R21 ;  /* 0x0000001500038202 */ /* 0x000fe20000000f00 */
[C---:B------:R-:W-:Y:S01]  /*29d0*/  @!P0 FMUL.FTZ R0, R6.reuse, R0 ;  /* 0x0000000006008220 */ /* 0x040fe20000410000 */
[----:B------:R-:W-:Y:S01]  /*29e0*/  @!P0 HADD2.F32 R2, -RZ, R2.H1_H1 ;  /* 0x30000002ff028230 */ /* 0x000fe20000004100 */
[----:B------:R-:W-:Y:S01]  /*29f0*/  @!P0 FFMA.FTZ R30, R6, R15, -R30 ;  /* 0x0000000f061e8223 */ /* 0x000fe2000001081e */
[----:B------:R-:W-:Y:S01]  /*2a00*/  @!P0 MOV R6, R23 ;  /* 0x0000001700068202 */ /* 0x000fe20000000f00 */
[----:B------:R-:W-:Y:S01]  /*2a10*/  @!P0 FFMA.FTZ R0, R8, R15, R0 ;  /* 0x0000000f08008223 */ /* 0x000fe20000010000 */
[--C-:B------:R-:W-:Y:S02]  /*2a20*/  @!P0 HADD2.F32 R8, -RZ, R3.reuse.H1_H1 ;  /* 0x30000003ff088230 */ /* 0x100fe40000004100 */
[----:B------:R-:W-:Y:S02]  /*2a30*/  @!P0 HADD2.F32 R3, -RZ, R3.H0_H0 ;  /* 0x20000003ff038230 */ /* 0x000fe40000004100 */
[----:B------:R-:W-:Y:S01]  /*2a40*/  @!P0 HADD2.F32 R24, -RZ, R26.H1_H1 ;  /* 0x3000001aff188230 */ /* 0x000fe20000004100 */
[-C--:B------:R-:W-:Y:S01]  /*2a50*/  @!P0 FMUL.FTZ R31, R8, R2.reuse ;  /* 0x00000002081f8220 */ /* 0x080fe20000410000 */
[--C-:B------:R-:W-:Y:S01]  /*2a60*/  @!P0 HADD2.F32 R15, -RZ, R7.reuse.H1_H1 ;  /* 0x30000007ff0f8230 */ /* 0x100fe20000004100 */
[C---:B------:R-:W-:Y:S01]  /*2a70*/  @!P0 FMUL.FTZ R2, R3.reuse, R2 ;  /* 0x0000000203028220 */ /* 0x040fe20000410000 */
[----:B------:R-:W-:Y:S01]  /*2a80*/  @!P0 HADD2.F32 R7, -RZ, R7.H0_H0 ;  /* 0x20000007ff078230 */ /* 0x000fe20000004100 */
[----:B------:R-:W-:Y:S01]  /*2a90*/  @!P0 FFMA.FTZ R31, R3, R24, -R31 ;  /* 0x00000018031f8223 */ /* 0x000fe2000001081f */
[--C-:B------:R-:W-:Y:S01]  /*2aa0*/  @!P0 HADD2.F32 R26, -RZ, R6.reuse.H1_H1 ;  /* 0x30000006ff1a8230 */ /* 0x100fe20000004100 */
[-C--:B------:R-:W-:Y:S01]  /*2ab0*/  @!P0 FMUL.FTZ R33, R15, R5.reuse ;  /* 0x000000050f218220 */ /* 0x080fe20000410000 */
[----:B------:R-:W-:Y:S01]  /*2ac0*/  @!P0 HADD2.F32 R6, -RZ, R6.H0_H0 ;  /* 0x20000006ff068230 */ /* 0x000fe20000004100 */
[----:B------:R-:W-:Y:S01]  /*2ad0*/  @!P0 FMUL.FTZ R3, R7, R5 ;  /* 0x0000000507038220 */ /* 0x000fe20000410000 */
[--C-:B------:R-:W-:Y:S01]  /*2ae0*/  @!P0 HADD2.F32 R25, -RZ, R27.reuse.H0_H0 ;  /* 0x2000001bff198230 */ /* 0x100fe20000004100 */
[-C--:B------:R-:W-:Y:S01]  /*2af0*/  @!P0 FMUL.FTZ R32, R26, R4.reuse ;  /* 0x000000041a208220 */ /* 0x080fe20000410000 */
[----:B------:R-:W-:Y:S01]  /*2b00*/  @!P0 HADD2.F32 R27, -RZ, R27.H1_H1 ;  /* 0x3000001bff1b8230 */ /* 0x000fe20000004100 */
[----:B------:R-:W-:Y:S01]  /*2b10*/  @!P0 FMUL.FTZ R4, R6, R4 ;  /* 0x0000000406048220 */ /* 0x000fe20000410000 */
[----:B------:R-:W-:Y:S01]  /*2b20*/  @!P0 F2FP.PACK_AB R0, R0, R30 ;  /* 0x0000001e0000823e */ /* 0x000fe200000000ff */
[----:B------:R-:W-:Y:S02]  /*2b30*/  @!P0 FFMA.FTZ R2, R8, R24, R2 ;  /* 0x0000001808028223 */ /* 0x000fe40000010002 */
[-C--:B------:R-:W-:Y:S01]  /*2b40*/  @!P0 FFMA.FTZ R3, R15, R25.reuse, R3 ;  /* 0x000000190f038223 */ /* 0x080fe20000010003 */
[----:B------:R-:W-:Y:S01]  /*2b50*/  @!P0 MOV R20, R0 ;  /* 0x0000000000148202 */ /* 0x000fe20000000f00 */
[----:B------:R-:W-:Y:S01]  /*2b60*/  @!P0 FFMA.FTZ R7, R7, R25, -R33 ;  /* 0x0000001907078223 */ /* 0x000fe20000010821 */
[----:B------:R-:W-:Y:S01]  /*2b70*/  @!P0 F2FP.PACK_AB R2, R2, R31 ;  /* 0x0000001f0202823e */ /* 0x000fe200000000ff */
[-C--:B------:R-:W-:Y:S02]  /*2b80*/  @!P0 FFMA.FTZ R32, R6, R27.reuse, -R32 ;  /* 0x0000001b06208223 */ /* 0x080fe40000010820 */
        /* <DEDUP_REMOVED lines=8> */
[----:B------:R-:W2:Y:S06]  /*2c10*/  @!P1 LDG.E.64 R2, [R18.64+0x40] ;  /* 0x0000400612029981 */ /* 0x000eac000c1e1b00 */
[----:B------:R-:W3:Y:S06]  /*2c20*/  @!P1 LDG.E.64 R26, [R34.64+0x40] ;  /* 0x00004006221a9981 */ /* 0x000eec000c1e1b00 */
[----:B-1----:R-:W4:Y:S01]  /*2c30*/  LDG.E.128 R20, [R28.64+0x80] ;  /* 0x000080061c147981 */ /* 0x002f22000c1e1d00 */
[--C-:B--2---:R-:W-:Y:S02]  /*2c40*/  @!P1 HADD2.F32 R0, -RZ, R2.reuse.H0_H0 ;  /* 0x20000002ff009230 */ /* 0x104fe40000004100 */
[----:B------:R-:W-:Y:S02]  /*2c50*/  @!P1 HADD2.F32 R5, -RZ, R3.H0_H0 ;  /* 0x20000003ff059230 */ /* 0x000fe40000004100 */
[----:B------:R-:W-:Y:S02]  /*2c60*/  @!P1 HADD2.F32 R2, -RZ, R2.H1_H1 ;  /* 0x30000002ff029230 */ /* 0x000fe40000004100 */
[--C-:B---3--:R-:W-:Y:S02]  /*2c70*/  @!P1 HADD2.F32 R15, -RZ, R26.reuse.H0_H0 ;  /* 0x2000001aff0f9230 */ /* 0x108fe40000004100 */
[----:B------:R-:W-:Y:S02]  /*2c80*/  @!P1 HADD2.F32 R24, -RZ, R26.H1_H1 ;  /* 0x3000001aff189230 */ /* 0x000fe40000004100 */
[--C-:B------:R-:W-:Y:S02]  /*2c90*/  @!P1 HADD2.F32 R25, -RZ, R27.reuse.H0_H0 ;  /* 0x2000001bff199230 */ /* 0x100fe40000004100 */
[----:B------:R-:W-:Y:S01]  /*2ca0*/  @!P1 HADD2.F32 R27, -RZ, R27.H1_H1 ;  /* 0x3000001bff1b9230 */ /* 0x000fe20000004100 */
[----:B----4-:R-:W-:Y:S02]  /*2cb0*/  @!P1 MOV R4, R20 ;  /* 0x0000001400049202 */ /* 0x010fe40000000f00 */
[----:B------:R-:W-:Y:S03]  /*2cc0*/  @!P1 MOV R7, R22 ;  /* 0x0000001600079202 */ /* 0x000fe60000000f00 */
[--C-:B------:R-:W-:Y:S02]  /*2cd0*/  @!P1 HADD2.F32 R8, -RZ, R4.reuse.H1_H1 ;  /* 0x30000004ff089230 */ /* 0x100fe40000004100 */
[----:B------:R-:W-:Y:S02]  /*2ce0*/  @!P1 HADD2.F32 R6, -RZ, R4.H0_H0 ;  /* 0x20000004ff069230 */ /* 0x000fe40000004100 */
[----:B------:R-:W-:Y:S01]  /*2cf0*/  @!P1 HADD2.F32 R4, -RZ, R3.H1_H1 ;  /* 0x30000003ff049230 */ /* 0x000fe20000004100 */
[-C--:B------:R-:W-:Y:S01]  /*2d00*/  @!P1 FMUL.FTZ R30, R8, R0.reuse ;  /* 0x00000000081e9220 */ /* 0x080fe20000410000 */
[----:B------:R-:W-:Y:S01]  /*2d10*/  @!P1 MOV R3, R21 ;  /* 0x0000001500039202 */ /* 0x000fe20000000f00 */
[C---:B------:R-:W-:Y:S02]  /*2d20*/  @!P1 FMUL.FTZ R0, R6.reuse, R0 ;  /* 0x0000000006009220 */ /* 0x040fe40000410000 */
[----:B------:R-:W-:Y:S01]  /*2d30*/  @!P1 FFMA.FTZ R30, R6, R15, -R30 ;  /* 0x0000000f061e9223 */ /* 0x000fe2000001081e */
[----:B------:R-:W-:Y:S01]  /*2d40*/  @!P1 MOV R6, R23 ;  /* 0x0000001700069202 */ /* 0x000fe20000000f00 */
[----:B------:R-:W-:Y:S01]  /*2d50*/  @!P1 FFMA.FTZ R0, R8, R15, R0 ;  /* 0x0000000f08009223 */ /* 0x000fe20000010000 */
[--C-:B------:R-:W-:Y:S02]  /*2d60*/  @!P1 HADD2.F32 R8, -RZ, R3.reuse.H1_H1 ;  /* 0x30000003ff089230 */ /* 0x100fe40000004100 */
[----:B------:R-:W-:Y:S02]  /*2d70*/  @!P1 HADD2.F32 R3, -RZ, R3.H0_H0 ;  /* 0x20000003ff039230 */ /* 0x000fe40000004100 */
[--C-:B------:R-:W-:Y:S01]  /*2d80*/  @!P1 HADD2.F32 R15, -RZ, R7.reuse.H1_H1 ;  /* 0x30000007ff0f9230 */ /* 0x100fe20000004100 */
        /* <DEDUP_REMOVED lines=8> */
[C---:B------:R-:W-:Y:S02]  /*2e10*/  @!P1 FMUL.FTZ R33, R15.reuse, R5 ;  /* 0x000000050f219220 */ /* 0x040fe40000410000 */
[----:B------:R-:W-:Y:S01]  /*2e20*/  @!P1 FMUL.FTZ R32, R26, R4 ;  /* 0x000000041a209220 */ /* 0x000fe20000410000 */
[----:B------:R-:W-:Y:S01]  /*2e30*/  @!P1 MOV R20, R0 ;  /* 0x0000000000149202 */ /* 0x000fe20000000f00 */
[----:B------:R-:W-:Y:S02]  /*2e40*/  @!P1 FMUL.FTZ R4, R6, R4 ;  /* 0x0000000406049220 */ /* 0x000fe40000410000 */
[----:B------:R-:W-:Y:S02]  /*2e50*/  @!P1 FFMA.FTZ R2, R8, R24, R2 ;  /* 0x0000001808029223 */ /* 0x000fe40000010002 */
[-C--:B------:R-:W-:Y:S02]  /*2e60*/  @!P1 FFMA.FTZ R3, R15, R25.reuse, R3 ;  /* 0x000000190f039223 */ /* 0x080fe40000010003 */
        /* <DEDUP_REMOVED lines=57> */
[----:B------:R-:W-:Y:S05]  /*3200*/  @!P0 MOV R23, R4 ;  /* 0x0000000400178202 */ /* 0x000fea0000000f00 */
        /* <DEDUP_REMOVED lines=13> */
[--C-:B------:R-:W-:Y:S02]  /*32e0*/  @!P1 HADD2.F32 R6, -RZ, R4.reuse.H0_H0 ;  /* 0x20000004ff069230 */ /* 0x100fe40000004100 */
[----:B------:R-:W-:Y:S02]  /*32f0*/  @!P1 HADD2.F32 R8, -RZ, R4.H1_H1 ;  /* 0x30000004ff089230 */ /* 0x000fe40000004100 */
[----:B------:R-:W-:Y:S01]  /*3300*/  @!P1 HADD2.F32 R4, -RZ, R3.H1_H1 ;  /* 0x30000003ff049230 */ /* 0x000fe20000004100 */
[----:B------:R-:W-:Y:S02]  /*3310*/  @!P1 MOV R3, R21 ;  /* 0x0000001500039202 */ /* 0x000fe40000000f00 */
[-C--:B------:R-:W-:Y:S02]  /*3320*/  @!P1 FMUL.FTZ R28, R8, R0.reuse ;  /* 0x00000000081c9220 */ /* 0x080fe40000410000 */
        /* <DEDUP_REMOVED lines=16> */
[----:B------:R-:W-:Y:S01]  /*3430*/  @!P1 FFMA.FTZ R2, R8, R24, R2 ;  /* 0x0000001808029223 */ /* 0x000fe20000010002 */
[----:B------:R-:W-:Y:S01]  /*3440*/  @!P1 MOV R20, R0 ;  /* 0x0000000000149202 */ /* 0x000fe20000000f00 */
[-C--:B------:R-:W-:Y:S02]  /*3450*/  @!P1 FMUL.FTZ R30, R26, R4.reuse ;  /* 0x000000041a1e9220 */ /* 0x080fe40000410000 */
[----:B------:R-:W-:Y:S01]  /*3460*/  @!P1 FMUL.FTZ R4, R6, R4 ;  /* 0x0000000406049220 */ /* 0x000fe20000410000 */
[----:B------:R-:W-:Y:S01]  /*3470*/  @!P1 F2FP.PACK_AB R2, R2, R29 ;  /* 0x0000001d0202923e */ /* 0x000fe200000000ff */
[-C--:B------:R-:W-:Y:S02]  /*3480*/  @!P1 FFMA.FTZ R3, R15, R25.reuse, R3 ;  /* 0x000000190f039223 */ /* 0x080fe40000010003 */
[----:B------:R-:W-:Y:S01]  /*3490*/  @!P1 FFMA.FTZ R7, R7, R25, -R31 ;  /* 0x0000001907079223 */ /* 0x000fe2000001081f */
[----:B------:R-:W-:Y:S01]  /*34a0*/  @!P1 MOV R21, R2 ;  /* 0x0000000200159202 */ /* 0x000fe20000000f00 */
[-C--:B------:R-:W-:Y:S02]  /*34b0*/  @!P1 FFMA.FTZ R30, R6, R27.reuse, -R30 ;  /* 0x0000001b061e9223 */ /* 0x080fe4000001081e */
[----:B------:R-:W-:Y:S01]  /*34c0*/  @!P1 FFMA.FTZ R4, R26, R27, R4 ;  /* 0x0000001b1a049223 */ /* 0x000fe20000010004 */
[----:B------:R-:W-:Y:S04]  /*34d0*/  @!P1 F2FP.PACK_AB R3, R3, R7 ;  /* 0x000000070303923e */ /* 0x000fe800000000ff */
[----:B------:R-:W-:Y:S02]  /*34e0*/  @!P1 F2FP.PACK_AB R4, R4, R30 ;  /* 0x0000001e0404923e */ /* 0x000fe400000000ff */
[----:B------:R-:W-:Y:S02]  /*34f0*/  @!P1 MOV R22, R3 ;  /* 0x0000000300169202 */ /* 0x000fe40000000f00 */
[----:B------:R-:W-:Y:S05]  /*3500*/  @!P1 MOV R23, R4 ;  /* 0x0000000400179202 */ /* 0x000fea0000000f00 */
[----:B------:R1:W-:Y:S02]  /*3510*/  STG.E.128 [R140.64+0x180], R20 ;  /* 0x000180148c007986 */ /* 0x0003e4000c101d06 */
.L_x_4276:
[----:B------:R-:W-:Y:S05]  /*3520*/  BSYNC B0 ;  /* 0x0000000000007941 */ /* 0x000fea0003800000 */
.L_x_4275:
[----:B------:R-:W-:Y:S01]  /*3530*/  BSSY B0, `(.L_x_4277) ;  /* 0x00000d0000007945 */ /* 0x000fe20003800000 */
[----:B------:R-:W-:-:S05]  /*3540*/  @!P2 BRA `(.L_x_4278) ;  /* 0x00000ce00000a947 */ /* 0x000fca0003800000 */
[----:B------:R-:W-:Y:S02]  /*3550*/  LEA R36, P1, R87, R113, 0x1 ;  /* 0x0000007157247211 */ /* 0x000fe400078208ff */
[----:B------:R-:W-:Y:S02]  /*3560*/  ISETP.GE.AND P0, PT, R16, UR4, PT ;  /* 0x0000000410007c0c */ /* 0x000fe4000bf06270 */
[----:B-1----:R-:W-:Y:S02]  /*3570*/  SHF.L.U32 R6, R79, 0x1, RZ ;  /* 0x000000014f067819 */ /* 0x002fe400000006ff */
[----:B------:R-:W-:Y:S02]  /*3580*/  LEA.HI.X R37, R87, R112, R86, 0x1, P1 ;  /* 0x0000007057257211 */ /* 0x000fe400008f0c56 */
[-C--:B------:R-:W-:Y:S02]  /*3590*/  IADD3 R30, P2, R34, R6.reuse, RZ ;  /* 0x00000006221e7210 */ /* 0x080fe40007f5e0ff */
[----:B------:R-:W-:Y:S01]  /*35a0*/  IADD3 R6, P1, R18, R6, RZ ;  /* 0x0000000612067210 */ /* 0x000fe20007f3e0ff */
[----:B------:R-:W2:Y:S01]  /*35b0*/  LDG.E.128 R20, [R36.64] ;  /* 0x0000000624147981 */ /* 0x000ea2000c1e1d00 */
[----:B------:R-:W-:Y:S04]  /*35c0*/  SHF.L.U64.HI R0, R79, 0x1, R78 ;  /* 0x000000014f007819 */ /* 0x000fe8000001024e */
[-C--:B------:R-:W-:Y:S02]  /*35d0*/  IADD3.X R7, R19, R0.reuse, RZ, P1, !PT ;  /* 0x0000000013077210 */ /* 0x080fe40000ffe4ff */
[----:B------:R-:W-:Y:S02]  /*35e0*/  IADD3.X R31, R35, R0, RZ, P2, !PT ;  /* 0x00000000231f7210 */ /* 0x000fe400017fe4ff */
[----:B------:R-:W-:Y:S01]  /*35f0*/  ISETP.GE.AND P1, PT, R12, UR4, PT ;  /* 0x000000040c007c0c */ /* 0x000fe2000bf26270 */
        /* <DEDUP_REMOVED lines=34> */
[----:B------:R-:W-:Y:S01]  /*3820*/  @!P0 FFMA.FTZ R2, R24, R26, R2 ;  /* 0x0000001a18028223 */ /* 0x000fe20000010002 */
[----:B------:R-:W-:Y:S01]  /*3830*/  LEA R32, P2, R47, R140, 0x1 ;  /* 0x0000008c2f207211 */ /* 0x000fe200078408ff */
[-C--:B------:R-:W-:Y:S01]  /*3840*/  @!P0 FFMA.FTZ R3, R25, R27.reuse, R3 ;  /* 0x0000001b19038223 */ /* 0x080fe20000010003 */
[----:B------:R-:W-:Y:S01]  /*3850*/  @!P0 MOV R20, R0 ;  /* 0x0000000000148202 */ /* 0x000fe20000000f00 */
[----:B------:R-:W-:Y:S01]  /*3860*/  @!P0 FFMA.FTZ R15, R15, R27, -R39 ;  /* 0x0000001b0f0f8223 */ /* 0x000fe20000010827 */
[----:B------:R-:W-:Y:S01]  /*3870*/  @!P0 F2FP.PACK_AB R2, R2, R33 ;  /* 0x000000210202823e */ /* 0x000fe200000000ff */
[----:B------:R-:W-:Y:S01]  /*3880*/  @!P0 FFMA.FTZ R8, R8, R29, -R38 ;  /* 0x0000001d08088223 */ /* 0x000fe20000010826 */
[----:B------:R-:W-:Y:S01]  /*3890*/  LEA.HI.X R33, R47, R141, R46, 0x1, P2 ;  /* 0x0000008d2f217211 */ /* 0x000fe200010f0c2e */
        /* <DEDUP_REMOVED lines=108> */
[----:B--2---:R-:W-:Y:S02]  /*3f60*/  @!P1 HADD2.F32 R0, -RZ, R6.H0_H0 ;  /* 0x20000006ff009230 */ /* 0x004fe40000004100 */
[--C-:B------:R-:W-:Y:S02]  /*3f70*/  @!P1 HADD2.F32 R3, -RZ, R7.reuse.H0_H0 ;  /* 0x20000007ff039230 */ /* 0x100fe40000004100 */
        /* <DEDUP_REMOVED lines=10> */
[C---:B------:R-:W-:Y:S01]  /*4020*/  @!P1 FMUL.FTZ R28, R8.reuse, R0 ;  /* 0x00000000081c9220 */ /* 0x040fe20000410000 */
        /* <DEDUP_REMOVED lines=11> */
[--C-:B------:R-:W-:Y:S01]  /*40e0*/  @!P1 HADD2.F32 R26, -RZ, R5.reuse.H1_H1 ;  /* 0x30000005ff1a9230 */ /* 0x100fe20000004100 */
[-C--:B------:R-:W-:Y:S01]  /*40f0*/  @!P1 FMUL.FTZ R30, R15, R3.reuse ;  /* 0x000000030f1e9220 */ /* 0x080fe20000410000 */
[----:B------:R-:W-:Y:S01]  /*4100*/  @!P1 HADD2.F32 R5, -RZ, R5.H0_H0 ;  /* 0x20000005ff059230 */ /* 0x000fe20000004100 */
[----:B------:R-:W-:Y:S01]  /*4110*/  @!P1 FMUL.FTZ R3, R6, R3 ;  /* 0x0000000306039220 */ /* 0x000fe20000410000 */
[----:B------:R-:W-:Y:S01]  /*4120*/  @!P1 F2FP.PACK_AB R0, R0, R28 ;  /* 0x0000001c0000923e */ /* 0x000fe200000000ff */
[-C--:B------:R-:W-:Y:S02]  /*4130*/  @!P1 FFMA.FTZ R7, R7, R24.reuse, -R29 ;  /* 0x0000001807079223 */ /* 0x080fe4000001081d */
        /* <DEDUP_REMOVED lines=15> */
.L_x_4278:
[----:B------:R-:W-:Y:S05]  /*4230*/  BSYNC B0 ;  /* 0x0000000000007941 */ /* 0x000fea0003800000 */
.L_x_4277:
[C---:B------:R-:W-:Y:S01]  /*4240*/  ISETP.GE.AND P0, PT, R54.reuse, R143, PT ;  /* 0x0000008f3600720c */ /* 0x040fe20003f06270 */
[----:B------:R-:W-:Y:S03]  /*4250*/  BSSY B0, `(.L_x_4279) ;  /* 0x00000d8000007945 */ /* 0x000fe60003800000 */
[----:B------:R-:W-:Y:S11]  /*4260*/  ISETP.GE.AND P0, PT, R54, R142, !P0 ;  /* 0x0000008e3600720c */ /* 0x000ff60004706270 */
[----:B------:R-:W-:Y:S02]  /*4270*/  @!UPT UIADD3 URZ, URZ, URZ, URZ ;  /* 0x0000003f3f3ff290 */ /* 0x000fe4000fffe03f */
[----:B------:R-:W-:-:S05]  /*4280*/  @!P0 BRA `(.L_x_4280) ;  /* 0x00000d4000008947 */ /* 0x000fca0003800000 */
[----:B-1----:R-:W-:Y:S02]  /*4290*/  LEA R20, P1, R89, R113, 0x1 ;  /* 0x0000007159147211 */ /* 0x002fe400078208ff */
[----:B------:R-:W-:Y:S02]  /*42a0*/  ISETP.GE.AND P0, PT, R16, UR4, PT ;  /* 0x0000000410007c0c */ /* 0x000fe4000bf06270 */
[----:B------:R-:W-:Y:S02]  /*42b0*/  SHF.L.U32 R6, R77, 0x1, RZ ;  /* 0x000000014d067819 */ /* 0x000fe400000006ff */
[----:B------:R-:W-:Y:S02]  /*42c0*/  LEA.HI.X R21, R89, R112, R88, 0x1, P1 ;  /* 0x0000007059157211 */ /* 0x000fe400008f0c58 */
[-C--:B------:R-:W-:Y:S02]  /*42d0*/  IADD3 R30, P2, R34, R6.reuse, RZ ;  /* 0x00000006221e7210 */ /* 0x080fe40007f5e0ff */
[----:B------:R-:W-:Y:S02]  /*42e0*/  IADD3 R6, P1, R18, R6, RZ ;  /* 0x0000000612067210 */ /* 0x000fe40007f3e0ff */
[----:B------:R-:W-:Y:S01]  /*42f0*/  SHF.L.U64.HI R0, R77, 0x1, R76 ;  /* 0x000000014d007819 */ /* 0x000fe2000001024c */
[----:B------:R-:W2:Y:S03]  /*4300*/  LDG.E.128 R20, [R20.64] ;  /* 0x0000000614147981 */ /* 0x000ea6000c1e1d00 */
[-C--:B------:R-:W-:Y:S02]  /*4310*/  IADD3.X R7, R19, R0.reuse, RZ, P1, !PT ;  /* 0x0000000013077210 */ /* 0x080fe40000ffe4ff */
[----:B------:R-:W-:Y:S02]  /*4320*/  IADD3.X R31, R35, R0, RZ, P2, !PT ;  /* 0x00000000231f7210 */ /* 0x000fe400017fe4ff */
[----:B------:R-:W-:Y:S01]  /*4330*/  ISETP.GE.AND P1, PT, R12, UR4, PT ;  /* 0x000000040c007c0c */ /* 0x000fe2000bf26270 */
[----:B------:R-:W3:Y:S06]  /*4340*/  @!P0 LDG.E.64 R2, [R6.64] ;  /* 0x0000000606028981 */ /* 0x000eec000c1e1b00 */
[----:B------:R-:W4:Y:S02]  /*4350*/  @!P0 LDG.E.64 R28, [R30.64] ;  /* 0x000000061e1c8981 */ /* 0x000f24000c1e1b00 */
[----:B----4-:R-:W-:Y:S01]  /*4360*/  @!P0 HADD2.F32 R25, -RZ, R28.H0_H0 ;  /* 0x2000001cff198230 */ /* 0x010fe20000004100 */
[----:B--2---:R-:W-:Y:S01]  /*4370*/  @!P0 MOV R4, R20 ;  /* 0x0000001400048202 */ /* 0x004fe20000000f00 */
[--C-:B---3--:R-:W-:Y:S01]  /*4380*/  @!P0 HADD2.F32 R0, -RZ, R2.reuse.H0_H0 ;  /* 0x20000002ff008230 */ /* 0x108fe20000004100 */
[----:B------:R-:W-:Y:S01]  /*4390*/  @!P0 MOV R15, R21 ;  /* 0x00000015000f8202 */ /* 0x000fe20000000f00 */
[----:B------:R-:W-:Y:S02]  /*43a0*/  @!P0 HADD2.F32 R2, -RZ, R2.H1_H1 ;  /* 0x30000002ff028230 */ /* 0x000fe40000004100 */
[--C-:B------:R-:W-:Y:S02]  /*43b0*/  @!P0 HADD2.F32 R24, -RZ, R4.reuse.H1_H1 ;  /* 0x30000004ff188230 */ /* 0x100fe40000004100 */
[----:B------:R-:W-:Y:S02]  /*43c0*/  @!P0 HADD2.F32 R8, -RZ, R4.H0_H0 ;  /* 0x20000004ff088230 */ /* 0x000fe40000004100 */
[----:B------:R-:W-:Y:S01]  /*43d0*/  @!P0 HADD2.F32 R26, -RZ, R15.H1_H1 ;  /* 0x3000000fff1a8230 */ /* 0x000fe20000004100 */
[-C--:B------:R-:W-:Y:S01]  /*43e0*/  @!P0 FMUL.FTZ R32, R24, R0.reuse ;  /* 0x0000000018208220 */ /* 0x080fe20000410000 */
[----:B------:R-:W-:Y:S01]  /*43f0*/  @!P0 HADD2.F32 R27, -RZ, R28.H1_H1 ;  /* 0x3000001cff1b8230 */ /* 0x000fe20000004100 */
[C---:B------:R-:W-:Y:S01]  /*4400*/  @!P0 FMUL.FTZ R0, R8.reuse, R0 ;  /* 0x0000000008008220 */ /* 0x040fe20000410000 */
[----:B------:R-:W-:Y:S01]  /*4410*/  @!P0 HADD2.F32 R28, -RZ, R29.H0_H0 ;  /* 0x2000001dff1c8230 */ /* 0x000fe20000004100 */
[-C--:B------:R-:W-:Y:S01]  /*4420*/  @!P0 FFMA.FTZ R32, R8, R25.reuse, -R32 ;  /* 0x0000001908208223 */ /* 0x080fe20000010820 */
[----:B------:R-:W-:Y:S01]  /*4430*/  @!P0 MOV R8, R22 ;  /* 0x0000001600088202 */ /* 0x000fe20000000f00 */
[----:B------:R-:W-:Y:S01]  /*4440*/  @!P0 FMUL.FTZ R33, R26, R2 ;  /* 0x000000021a218220 */ /* 0x000fe20000410000 */
[--C-:B------:R-:W-:Y:S01]  /*4450*/  @!P0 HADD2.F32 R5, -RZ, R3.reuse.H0_H0 ;  /* 0x20000003ff058230 */ /* 0x100fe20000004100 */
[----:B------:R-:W-:Y:S01]  /*4460*/  @!P0 FFMA.FTZ R0, R24, R25, R0 ;  /* 0x0000001918008223 */ /* 0x000fe20000010000 */
[----:B------:R-:W-:Y:S01]  /*4470*/  @!P0 HADD2.F32 R4, -RZ, R3.H1_H1 ;  /* 0x30000003ff048230 */ /* 0x000fe20000004100 */
[----:B------:R-:W-:Y:S01]  /*4480*/  @!P0 MOV R3, R23 ;  /* 0x0000001700038202 */ /* 0x000fe20000000f00 */
[----:B------:R-:W-:Y:S02]  /*4490*/  @!P0 HADD2.F32 R15, -RZ, R15.H0_H0 ;  /* 0x2000000fff0f8230 */ /* 0x000fe40000004100 */
[--C-:B------:R-:W-:Y:S01]  /*44a0*/  @!P0 HADD2.F32 R24, -RZ, R8.reuse.H1_H1 ;  /* 0x30000008ff188230 */ /* 0x100fe20000004100 */
[----:B------:R-:W-:Y:S01]  /*44b0*/  @!P0 F2FP.PACK_AB R0, R0, R32 ;  /* 0x000000200000823e */ /* 0x000fe200000000ff */
[----:B------:R-:W-:Y:S01]  /*44c0*/  @!P0 HADD2.F32 R8, -RZ, R8.H0_H0 ;  /* 0x20000008ff088230 */ /* 0x000fe20000004100 */
[C---:B------:R-:W-:Y:S01]  /*44d0*/  @!P0 FMUL.FTZ R2, R15.reuse, R2 ;  /* 0x000000020f028220 */ /* 0x040fe20000410000 */
[----:B------:R-:W-:Y:S01]  /*44e0*/  @!P0 HADD2.F32 R29, -RZ, R29.H1_H1 ;  /* 0x3000001dff1d8230 */ /* 0x000fe20000004100 */
[----:B------:R-:W-:Y:S01]  /*44f0*/  @!P0 FFMA.FTZ R33, R15, R27, -R33 ;  /* 0x0000001b0f218223 */ /* 0x000fe20000010821 */
[--C-:B------:R-:W-:Y:S01]  /*4500*/  @!P0 HADD2.F32 R25, -RZ, R3.reuse.H1_H1 ;  /* 0x30000003ff198230 */ /* 0x100fe20000004100 */
[-C--:B------:R-:W-:Y:S01]  /*4510*/  @!P0 FMUL.FTZ R36, R24, R5.reuse ;  /* 0x0000000518248220 */ /* 0x080fe20000410000 */
[----:B------:R-:W-:Y:S01]  /*4520*/  @!P0 HADD2.F32 R15, -RZ, R3.H0_H0 ;  /* 0x20000003ff0f8230 */ /* 0x000fe20000004100 */
[----:B------:R-:W-:Y:S01]  /*4530*/  @!P0 FMUL.FTZ R3, R8, R5 ;  /* 0x0000000508038220 */ /* 0x000fe20000410000 */
[----:B------:R-:W-:Y:S01]  /*4540*/  @!P0 MOV R20, R0 ;  /* 0x0000000000148202 */ /* 0x000fe20000000f00 */
[----:B------:R-:W-:Y:S01]  /*4550*/  @!P0 FMUL.FTZ R5, R25, R4 ;  /* 0x0000000419058220 */ /* 0x000fe20000410000 */
[----:B------:R-:W-:Y:S01]  /*4560*/  LEA R32, P4, R138, R140, 0x1 ;  /* 0x0000008c8a207211 */ /* 0x000fe200078808ff */
[----:B------:R-:W-:Y:S02]  /*4570*/  @!P0 FFMA.FTZ R2, R26, R27, R2 ;  /* 0x0000001b1a028223 */ /* 0x000fe40000010002 */
[C---:B------:R-:W-:Y:S02]  /*4580*/  @!P0 FMUL.FTZ R4, R15.reuse, R4 ;  /* 0x000000040f048220 */ /* 0x040fe40000410000 */
[-C--:B------:R-:W-:Y:S01]  /*4590*/  @!P0 FFMA.FTZ R3, R24, R28.reuse, R3 ;  /* 0x0000001c18038223 */ /* 0x080fe20000010003 */
[----:B------:R-:W-:Y:S01]  /*45a0*/  @!P0 F2FP.PACK_AB R2, R2, R33 ;  /* 0x000000210202823e */ /* 0x000fe200000000ff */
[----:B------:R-:W-:Y:S01]  /*45b0*/  @!P0 FFMA.FTZ R8, R8, R28, -R36 ;  /* 0x0000001c08088223 */ /* 0x000fe20000010824 */
[----:B------:R-:W-:Y:S01]  /*45c0*/  LEA R24, P2, R92, R113, 0x1 ;  /* 0x000000715c187211 */ /* 0x000fe200078408ff */
[-C--:B------:R-:W-:Y:S01]  /*45d0*/  @!P0 FFMA.FTZ R5, R15, R29.reuse, -R5 ;  /* 0x0000001d0f058223 */ /* 0x080fe20000010805 */
[----:B------:R-:W-:Y:S01]  /*45e0*/  @!P0 MOV R21, R2 ;  /* 0x0000000200158202 */ /* 0x000fe20000000f00 */
[----:B------:R-:W-:Y:S01]  /*45f0*/  @!P0 FFMA.FTZ R4, R25, R29, R4 ;  /* 0x0000001d19048223 */ /* 0x000fe20000010004 */
[----:B------:R-:W-:Y:S02]  /*4600*/  @!P0 F2FP.PACK_AB R3, R3, R8 ;  /* 0x000000080303823e */ /* 0x000fe400000000ff */
[----:B------:R-:W-:Y:S02]  /*4610*/  LEA.HI.X R33, R138, R141, R90, 0x1, P4 ;  /* 0x0000008d8a217211 */ /* 0x000fe400020f0c5a */
[----:B------:R-:W-:Y:S02]  /*4620*/  @!P0 F2FP.PACK_AB R4, R4, R5 ;  /* 0x000000050404823e */ /* 0x000fe400000000ff */
[----:B------:R-:W-:Y:S02]  /*4630*/  @!P0 MOV R22, R3 ;  /* 0x0000000300168202 */ /* 0x000fe40000000f00 */
[----:B------:R-:W-:Y:S02]  /*4640*/  @!P0 MOV R23, R4 ;  /* 0x0000000400178202 */ /* 0x000fe40000000f00 */
[----:B------:R-:W-:Y:S02]  /*4650*/  LEA.HI.X R25, R92, R112, R91, 0x1, P2 ;  /* 0x000000705c197211 */ /* 0x000fe400010f0c5b */
[----:B------:R-:W-:Y:S01]  /*4660*/  ISETP.GE.AND P0, PT, R11, UR4, PT ;  /* 0x000000040b007c0c */ /* 0x000fe2000bf06270 */
[----:B------:R1:W-:Y:S08]  /*4670*/  STG.E.128 [R32.64], R20 ;  /* 0x0000001420007986 */ /* 0x0003f0000c101d06 */
[----:B------:R-:W2:Y:S06]  /*4680*/  @!P1 LDG.E.64 R2, [R6.64+0x40] ;  /* 0x0000400606029981 */ /* 0x000eac000c1e1b00 */
[----:B------:R-:W3:Y:S06]  /*4690*/  @!P1 LDG.E.64 R28, [R30.64+0x40] ;  /* 0x000040061e1c9981 */ /* 0x000eec000c1e1b00 */
[----:B-1----:R3:W4:Y:S01]  /*46a0*/  LDG.E.128 R20, [R24.64] ;  /* 0x0000000618147981 */ /* 0x002722000c1e1d00 */
        /* <DEDUP_REMOVED lines=33> */
[----:B------:R-:W-:Y:S01]  /*48c0*/  @!P1 FFMA.FTZ R2, R24, R26, R2 ;  /* 0x0000001a18029223 */ /* 0x000fe20000010002 */
[----:B------:R-:W-:Y:S01]  /*48d0*/  LEA R24, P2, R94, R113, 0x1 ;  /* 0x000000715e187211 */ /* 0x000fe200078408ff */
[-C--:B------:R-:W-:Y:S02]  /*48e0*/  @!P1 FFMA.FTZ R3, R25, R27.reuse, R3 ;  /* 0x0000001b19039223 */ /* 0x080fe40000010003 */
[----:B------:R-:W-:Y:S01]  /*48f0*/  @!P1 FFMA.FTZ R15, R15, R27, -R39 ;  /* 0x0000001b0f0f9223 */ /* 0x000fe20000010827 */
[----:B------:R-:W-:Y:S01]  /*4900*/  @!P1 F2FP.PACK_AB R2, R2, R37 ;  /* 0x000000250202923e */ /* 0x000fe200000000ff */
[-C--:B------:R-:W-:Y:S01]  /*4910*/  @!P1 FFMA.FTZ R38, R8, R29.reuse, -R38 ;  /* 0x0000001d08269223 */ /* 0x080fe20000010826 */
[----:B------:R-:W-:Y:S01]  /*4920*/  LEA.HI.X R25, R94, R112, R93, 0x1, P2 ;  /* 0x000000705e197211 */ /* 0x000fe200010f0c5d */
[----:B------:R-:W-:Y:S01]  /*4930*/  @!P1 FFMA.FTZ R4, R28, R29, R4 ;  /* 0x0000001d1c049223 */ /* 0x000fe20000010004 */
[----:B------:R-:W-:Y:S01]  /*4940*/  @!P1 F2FP.PACK_AB R3, R3, R15 ;  /* 0x0000000f0303923e */ /* 0x000fe200000000ff */
[----:B------:R-:W-:Y:S03]  /*4950*/  @!P1 IMAD.MOV.U32 R21, RZ, RZ, R2 ;  /* 0x000000ffff159224 */ /* 0x000fe600078e0002 */
[----:B------:R-:W-:Y:S02]  /*4960*/  @!P1 F2FP.PACK_AB R4, R4, R38 ;  /* 0x000000260404923e */ /* 0x000fe400000000ff */
[----:B------:R-:W-:Y:S02]  /*4970*/  @!P1 MOV R22, R3 ;  /* 0x0000000300169202 */ /* 0x000fe40000000f00 */
[----:B------:R-:W-:Y:S02]  /*4980*/  @!P1 MOV R23, R4 ;  /* 0x0000000400179202 */ /* 0x000fe40000000f00 */
[----:B------:R-:W-:Y:S03]  /*4990*/  ISETP.GE.AND P1, PT, R10, UR4, PT ;  /* 0x000000040a007c0c */ /* 0x000fe6000bf26270 */
[----:B------:R1:W-:Y:S08]  /*49a0*/  STG.E.128 [R32.64+0x80], R20 ;  /* 0x0000801420007986 */ /* 0x0003f0000c101d06 */
        /* <DEDUP_REMOVED lines=37> */
[C---:B------:R-:W-:Y:S01]  /*4c00*/  LEA R24, P2, R96.reuse, R113, 0x1 ;  /* 0x0000007160187211 */ /* 0x040fe200078408ff */
[-C--:B------:R-:W-:Y:S02]  /*4c10*/  @!P0 FFMA.FTZ R3, R25, R27.reuse, R3 ;  /* 0x0000001b19038223 */ /* 0x080fe40000010003 */
[----:B------:R-:W-:Y:S01]  /*4c20*/  @!P0 FFMA.FTZ R15, R15, R27, -R39 ;  /* 0x0000001b0f0f8223 */ /* 0x000fe20000010827 */
[----:B------:R-:W-:Y:S01]  /*4c30*/  LEA.HI.X R25, R96, R112, R95, 0x1, P2 ;  /* 0x0000007060197211 */ /* 0x000fe200010f0c5f */
        /* <DEDUP_REMOVED lines=9> */
[----:B------:R-:W2:Y:S06]  /*4cd0*/  @!P1 LDG.E.64 R6, [R6.64+0xc0] ;  /* 0x0000c00606069981 */ /* 0x000eac000c1e1b00 */
[----:B------:R-:W3:Y:S06]  /*4ce0*/  @!P1 LDG.E.64 R30, [R30.64+0xc0] ;  /* 0x0000c0061e1e9981 */ /* 0x000eec000c1e1b00 */
[----:B-1----:R1:W4:Y:S01]  /*4cf0*/  LDG.E.128 R20, [R24.64] ;  /* 0x0000000618147981 */ /* 0x002322000c1e1d00 */
[----:B--2---:R-:W-:Y:S02]  /*4d00*/  @!P1 HADD2.F32 R0, -RZ, R6.H0_H0 ;  /* 0x20000006ff009230 */ /* 0x004fe40000004100 */
[--C-:B------:R-:W-:Y:S02]  /*4d10*/  @!P1 HADD2.F32 R3, -RZ, R7.reuse.H0_H0 ;  /* 0x20000007ff039230 */ /* 0x100fe40000004100 */
[----:B------:R-:W-:Y:S02]  /*4d20*/  @!P1 HADD2.F32 R4, -RZ, R7.H1_H1 ;  /* 0x30000007ff049230 */ /* 0x000fe40000004100 */
[--C-:B---3--:R-:W-:Y:S02]  /*4d30*/  @!P1 HADD2.F32 R15, -RZ, R30.reuse.H0_H0 ;  /* 0x2000001eff0f9230 */ /* 0x108fe40000004100 */
[----:B-1----:R-:W-:Y:S02]  /*4d40*/  @!P1 HADD2.F32 R24, -RZ, R30.H1_H1 ;  /* 0x3000001eff189230 */ /* 0x002fe40000004100 */
        /* <DEDUP_REMOVED lines=40> */
.L_x_4280:
[----:B------:R-:W-:Y:S05]  /*4fd0*/  BSYNC B0 ;  /* 0x0000000000007941 */ /* 0x000fea0003800000 */
.L_x_4279:
[C---:B------:R-:W-:Y:S01]  /*4fe0*/  ISETP.GE.AND P0, PT, R53.reuse, R143, PT ;  /* 0x0000008f3500720c */ /* 0x040fe20003f06270 */
[----:B------:R-:W-:Y:S03]  /*4ff0*/  BSSY B0, `(.L_x_4281) ;  /* 0x00000dd000007945 */ /* 0x000fe60003800000 */
[----:B------:R-:W-:Y:S11]  /*5000*/  ISETP.GE.AND P0, PT, R53, R142, !P0 ;  /* 0x0000008e3500720c */ /* 0x000ff60004706270 */
[----:B------:R-:W-:Y:S02]  /*5010*/  @!UPT UIADD3 URZ, URZ, URZ, URZ ;  /* 0x0000003f3f3ff290 */ /* 0x000fe4000fffe03f */
[----:B------:R-:W-:-:S05]  /*5020*/  @!P0 BRA `(.L_x_4282) ;  /* 0x00000d9000008947 */ /* 0x000fca0003800000 */
[----:B-1----:R-:W-:Y:S02]  /*5030*/  MOV R32, 0x60 ;  /* 0x0000006000207802 */ /* 0x002fe40000000f00 */
[----:B------:R-:W-:Y:S02]  /*5040*/  MOV R4, R113 ;  /* 0x0000007100047202 */ /* 0x000fe40000000f00 */
[----:B------:R-:W-:Y:S01]  /*5050*/  MOV R5, R112 ;  /* 0x0000007000057202 */ /* 0x000fe20000000f00 */
[----:B------:R-:W-:Y:S01]  /*5060*/  IMAD R2, R32, c[0x0][0x28c], RZ ;  /* 0x0000a30020027a24 */ /* 0x000fe200078e02ff */
[----:B------:R-:W-:Y:S02]  /*5070*/  ISETP.GE.AND P0, PT, R16, UR4, PT ;  /* 0x0000000410007c0c */ /* 0x000fe4000bf06270 */
[C---:B------:R-:W-:Y:S01]  /*5080*/  SHF.L.U32 R6, R73.reuse, 0x1, RZ ;  /* 0x0000000149067819 */ /* 0x040fe200000006ff */
[----:B------:R-:W-:Y:S01]  /*5090*/  IMAD.WIDE.U32 R4, R32, c[0x0][0x288], R4 ;  /* 0x0000a20020047a25 */ /* 0x000fe200078e0004 */
[----:B------:R-:W-:Y:S02]  /*50a0*/  SHF.L.U64.HI R0, R73, 0x1, R72 ;  /* 0x0000000149007819 */ /* 0x000fe40000010248 */
[----:B------:R-:W-:Y:S02]  /*50b0*/  IADD3 R30, P2, R34, R6, RZ ;  /* 0x00000006221e7210 */ /* 0x000fe40007f5e0ff */
[----:B------:R-:W-:Y:S02]  /*50c0*/  IADD3 R5, R5, R2, RZ ;  /* 0x0000000205057210 */ /* 0x000fe40007ffe0ff */
[----:B------:R-:W-:Y:S02]  /*50d0*/  IADD3 R6, P1, R18, R6, RZ ;  /* 0x0000000612067210 */ /* 0x000fe40007f3e0ff */
[-C--:B------:R-:W-:Y:S01]  /*50e0*/  IADD3.X R31, R35, R0.reuse, RZ, P2, !PT ;  /* 0x00000000231f7210 */ /* 0x080fe200017fe4ff */
[----:B------:R-:W2:Y:S01]  /*50f0*/  LDG.E.128 R20, [R4.64] ;  /* 0x0000000604147981 */ /* 0x000ea2000c1e1d00 */
[----:B------:R-:W-:Y:S02]  /*5100*/  IADD3.X R7, R19, R0, RZ, P1, !PT ;  /* 0x0000000013077210 */ /* 0x000fe40000ffe4ff */
[----:B------:R-:W-:Y:S05]  /*5110*/  ISETP.GE.AND P1, PT, R12, UR4, PT ;  /* 0x000000040c007c0c */ /* 0x000fea000bf26270 */
        /* <DEDUP_REMOVED lines=40> */
[-C--:B------:R-:W-:Y:S01]  /*53a0*/  @!P0 FFMA.FTZ R8, R8, R29.reuse, -R37 ;  /* 0x0000001d08088223 */ /* 0x080fe20000010825 */
[----:B------:R-:W-:Y:S01]  /*53b0*/  LEA.HI.X R25, R98, R112, R97, 0x1, P2 ;  /* 0x0000007062197211 */ /* 0x000fe200010f0c61 */
[----:B------:R-:W-:Y:S01]  /*53c0*/  @!P0 FFMA.FTZ R4, R28, R29, R4 ;  /* 0x0000001d1c048223 */ /* 0x000fe20000010004 */
[----:B------:R-:W-:Y:S01]  /*53d0*/  @!P0 F2FP.PACK_AB R3, R3, R15 ;  /* 0x0000000f0303823e */ /* 0x000fe200000000ff */
[C---:B------:R-:W-:Y:S01]  /*53e0*/  IMAD R5, R32.reuse, c[0x0][0x19c], RZ ;  /* 0x0000670020057a24 */ /* 0x040fe200078e02ff */
[----:B------:R-:W-:Y:S01]  /*53f0*/  @!P0 MOV R21, R2 ;  /* 0x0000000200158202 */ /* 0x000fe20000000f00 */
[----:B------:R-:W-:Y:S01]  /*5400*/  IMAD.WIDE.U32 R32, R32, c[0x0][0x198], R140 ;  /* 0x0000660020207a25 */ /* 0x000fe200078e008c */
[----:B------:R-:W-:Y:S02]  /*5410*/  @!P0 F2FP.PACK_AB R4, R4, R8 ;  /* 0x000000080404823e */ /* 0x000fe400000000ff */
[----:B------:R-:W-:Y:S02]  /*5420*/  @!P0 MOV R22, R3 ;  /* 0x0000000300168202 */ /* 0x000fe40000000f00 */
[----:B------:R-:W-:Y:S02]  /*5430*/  IADD3 R33, R33, R5, RZ ;  /* 0x0000000521217210 */ /* 0x000fe40007ffe0ff */
[----:B------:R-:W-:Y:S02]  /*5440*/  @!P0 MOV R23, R4 ;  /* 0x0000000400178202 */ /* 0x000fe40000000f00 */
[----:B------:R-:W-:Y:S03]  /*5450*/  ISETP.GE.AND P0, PT, R11, UR4, PT ;  /* 0x000000040b007c0c */ /* 0x000fe6000bf06270 */
        /* <DEDUP_REMOVED lines=150> */
.L_x_4282:
[----:B------:R-:W-:Y:S05]  /*5dc0*/  BSYNC B0 ;  /* 0x0000000000007941 */ /* 0x000fea0003800000 */
.L_x_4281:
        /* <DEDUP_REMOVED lines=8> */
.L_x_4274:
[----:B------:R-:W-:Y:S01]  /*5e50*/  BSSY B1, `(.L_x_4284) ;  /* 0x0000186000017945 */ /* 0x000fe20003800000 */
[----:B------:R-:W-:-:S05]  /*5e60*/  @!P4 BRA `(.L_x_4285) ;  /* 0x000018400000c947 */ /* 0x000fca0003800000 */
[----:B------:R-:W-:Y:S01]  /*5e70*/  IMAD.MOV.U32 R148, RZ, RZ, R113 ;  /* 0x000000ffff947224 */ /* 0x000fe200078e0071 */
[----:B------:R-:W-:Y:S01]  /*5e80*/  MOV R149, R112 ;  /* 0x0000007000957202 */ /* 0x000fe20000000f00 */
[----:B------:R-:W-:Y:S01]  /*5e90*/  BSSY B0, `(.L_x_4286) ;  /* 0x000005d000007945 */ /* 0x000fe20003800000 */
        /* <DEDUP_REMOVED lines=9> */
[----:B------:R-:W-:Y:S02]  /*5f30*/  MOV R0, RZ ;  /* 0x000000ff00007202 */ /* 0x000fe40000000f00 */
[----:B------:R-:W-:Y:S02]  /*5f40*/  MOV R44, R40 ;  /* 0x00000028002c7202 */ /* 0x000fe40000000f00 */
[----:B------:R-:W-:Y:S02]  /*5f50*/  ISETP.GE.AND P4, PT, R16, UR5, PT ;  /* 0x0000000510007c0c */ /* 0x000fe4000bf86270 */
[----:B------:R-:W-:Y:S02]  /*5f60*/  MOV R3, UR5 ;  /* 0x0000000500037c02 */ /* 0x000fe40008000f00 */
[----:B------:R-:W-:Y:S09]  /*5f70*/  MOV R40, R42 ;  /* 0x0000002a00287202 */ /* 0x000ff20000000f00 */
[----:B------:R-:W-:Y:S01]  /*5f80*/  @P4 IADD3 R3, RZ, -UR5, RZ ;  /* 0x80000005ff034c10 */ /* 0x000fe2000fffe0ff */
[----:B------:R-:W-:Y:S01]  /*5f90*/  @P4 IMAD R0, RZ, RZ, -UR5 ;  /* 0x80000005ff004e24 */ /* 0x000fe2000f8e02ff */
[----:B------:R-:W-:Y:S02]  /*5fa0*/  @P4 IADD3 R4, RZ, -UR5, RZ ;  /* 0x80000005ff044c10 */ /* 0x000fe4000fffe0ff */
[C---:B------:R-:W-:Y:S02]  /*5fb0*/  LEA R2, P1, R3.reuse, R148, 0x1 ;  /* 0x0000009403027211 */ /* 0x040fe400078208ff */
[C---:B------:R-:W-:Y:S02]  /*5fc0*/  LEA R36, P0, R4.reuse, R6, 0x1 ;  /* 0x0000000604247211 */ /* 0x040fe400078008ff */
[----:B------:R-:W-:Y:S02]  /*5fd0*/  LEA.HI.X.SX32 R3, R3, R149, 0x1, P1 ;  /* 0x0000009503037211 */ /* 0x000fe400008f0eff */
[----:B------:R-:W-:Y:S03]  /*5fe0*/  LEA.HI.X.SX32 R37, R4, R7, 0x1, P0 ;  /* 0x0000000704257211 */ /* 0x000fe600000f0eff */
[----:B------:R1:W3:Y:S08]  /*5ff0*/  LDG.E.128 R4, [R2.64] ;  /* 0x0000000602047981 */ /* 0x0002f0000c1e1d00 */
[----:B------:R-:W4:Y:S01]  /*6000*/  LDG.E.128 R36, [R36.64] ;  /* 0x0000000624247981 */ /* 0x000f22000c1e1d00 */
[----:B-1----:R-:W-:Y:S02]  /*6010*/  MOV R2, R115 ;  /* 0x0000007300027202 */ /* 0x002fe40000000f00 */
[----:B------:R-:W-:Y:S02]  /*6020*/  MOV R3, R114 ;  /* 0x0000007200037202 */ /* 0x000fe40000000f00 */
[C---:B------:R-:W-:Y:S04]  /*6030*/  LEA R144, P0, R0.reuse, R2, 0x1 ;  /* 0x0000000200907211 */ /* 0x040fe800078008ff */
[----:B------:R-:W-:Y:S06]  /*6040*/  LEA.HI.X.SX32 R145, R0, R3, 0x1, P0 ;  /* 0x0000000300917211 */ /* 0x000fec00000f0eff */
[----:B--2---:R-:W2:Y:S01]  /*6050*/  LDG.E.128 R144, [R144.64] ;  /* 0x0000000690907981 */ /* 0x004ea2000c1e1d00 */
[--C-:B----4-:R-:W-:Y:S01]  /*6060*/  HADD2.F32 R25, -RZ, R36.reuse.H0_H0 ;  /* 0x20000024ff197230 */ /* 0x110fe20000004100 */
[----:B---3--:R-:W-:Y:S01]  /*6070*/  MOV R0, R4 ;  /* 0x0000000400007202 */ /* 0x008fe20000000f00 */
[----:B------:R-:W-:Y:S01]  /*6080*/  HADD2.F32 R26, -RZ, R36.H1_H1 ;  /* 0x30000024ff1a7230 */ /* 0x000fe20000004100 */
[----:B------:R-:W-:Y:S01]  /*6090*/  MOV R20, R6 ;  /* 0x0000000600147202 */ /* 0x000fe20000000f00 */
[--C-:B------:R-:W-:Y:S01]  /*60a0*/  HADD2.F32 R27, -RZ, R37.reuse.H0_H0 ;  /* 0x20000025ff1b7230 */ /* 0x100fe20000004100 */
[----:B------:R-:W-:Y:S01]  /*60b0*/  MOV R22, R5 ;  /* 0x0000000500167202 */ /* 0x000fe20000000f00 */
[--C-:B------:R-:W-:Y:S01]  /*60c0*/  HADD2.F32 R24, -RZ, R0.reuse.H0_H0 ;  /* 0x20000000ff187230 */ /* 0x100fe20000004100 */
[----:B------:R-:W-:Y:S01]  /*60d0*/  MOV R15, R7 ;  /* 0x00000007000f7202 */ /* 0x000fe20000000f00 */
[----:B------:R-:W-:Y:S02]  /*60e0*/  HADD2.F32 R23, -RZ, R0.H1_H1 ;  /* 0x30000000ff177230 */ /* 0x000fe40000004100 */
[----:B------:R-:W-:Y:S02]  /*60f0*/  HADD2.F32 R28, -RZ, R37.H1_H1 ;  /* 0x30000025ff1c7230 */ /* 0x000fe40000004100 */
[--C-:B------:R-:W-:Y:S02]  /*6100*/  HADD2.F32 R29, -RZ, R38.reuse.H0_H0 ;  /* 0x20000026ff1d7230 */ /* 0x100fe40000004100 */
[----:B------:R-:W-:Y:S02]  /*6110*/  HADD2.F32 R30, -RZ, R38.H1_H1 ;  /* 0x30000026ff1e7230 */ /* 0x000fe40000004100 */
[--C-:B------:R-:W-:Y:S02]  /*6120*/  HADD2.F32 R31, -RZ, R39.reuse.H0_H0 ;  /* 0x20000027ff1f7230 */ /* 0x100fe40000004100 */
[----:B------:R-:W-:Y:S02]  /*6130*/  HADD2.F32 R32, -RZ, R39.H1_H1 ;  /* 0x30000027ff207230 */ /* 0x000fe40000004100 */
[--C-:B--2---:R-:W-:Y:S02]  /*6140*/  HADD2.F32 R21, -RZ, R144.reuse.H0_H0 ;  /* 0x20000090ff157230 */ /* 0x104fe40000004100 */
[----:B------:R-:W-:Y:S02]  /*6150*/  HADD2.F32 R2, -RZ, R144.H1_H1 ;  /* 0x30000090ff027230 */ /* 0x000fe40000004100 */
[--C-:B------:R-:W-:Y:S01]  /*6160*/  HADD2.F32 R5, -RZ, R146.reuse.H0_H0 ;  /* 0x20000092ff057230 */ /* 0x100fe20000004100 */
[----:B------:R-:W-:Y:S01]  /*6170*/  @!P4 FADD.FTZ R21, -R21, -RZ ;  /* 0x800000ff1515c221 */ /* 0x000fe20000010100 */
[----:B------:R-:W-:Y:S01]  /*6180*/  HADD2.F32 R6, -RZ, R146.H1_H1 ;  /* 0x30000092ff067230 */ /* 0x000fe20000004100 */
[----:B------:R-:W-:Y:S01]  /*6190*/  @!P4 FADD.FTZ R2, -R2, -RZ ;  /* 0x800000ff0202c221 */ /* 0x000fe20000010100 */
[--C-:B------:R-:W-:Y:S01]  /*61a0*/  HADD2.F32 R4, -RZ, R145.reuse.H1_H1 ;  /* 0x30000091ff047230 */ /* 0x100fe20000004100 */
[----:B------:R-:W-:Y:S01]  /*61b0*/  FMUL.FTZ R0, R24, R21 ;  /* 0x0000001518007220 */ /* 0x000fe20000410000 */
[----:B------:R-:W-:Y:S01]  /*61c0*/  HADD2.F32 R3, -RZ, R145.H0_H0 ;  /* 0x20000091ff037230 */ /* 0x000fe20000004100 */
[----:B------:R-:W-:Y:S01]  /*61d0*/  @!P4 FADD.FTZ R5, -R5, -RZ ;  /* 0x800000ff0505c221 */ /* 0x000fe20000010100 */
[--C-:B------:R-:W-:Y:S01]  /*61e0*/  HADD2.F32 R21, -RZ, R20.reuse.H0_H0 ;  /* 0x20000014ff157230 */ /* 0x100fe20000004100 */
[----:B------:R-:W-:Y:S01]  /*61f0*/  FMUL.FTZ R2, R23, R2 ;  /* 0x0000000217027220 */ /* 0x000fe20000410000 */
[----:B------:R-:W-:Y:S01]  /*6200*/  HADD2.F32 R20, -RZ, R20.H1_H1 ;  /* 0x30000014ff147230 */ /* 0x000fe20000004100 */
        /* <DEDUP_REMOVED lines=10> */
[----:B------:R-:W-:Y:S01]  /*62b0*/  FMUL.FTZ R4, R22, R4 ;  /* 0x0000000416047220 */ /* 0x000fe20000410000 */
[--C-:B------:R-:W-:Y:S01]  /*62c0*/  HADD2.F32 R20, -RZ, R15.reuse.H0_H0 ;  /* 0x2000000fff147230 */ /* 0x100fe20000004100 */
[----:B------:R-:W-:Y:S01]  /*62d0*/  @!P4 FADD.FTZ R8, -R8, -RZ ;  /* 0x800000ff0808c221 */ /* 0x000fe20000010100 */
[----:B------:R-:W-:Y:S01]  /*62e0*/  HADD2.F32 R15, -RZ, R15.H1_H1 ;  /* 0x3000000fff0f7230 */ /* 0x000fe20000004100 */
[----:B------:R-:W-:Y:S01]  /*62f0*/  FMUL.FTZ R3, R23, R3 ;  /* 0x0000000317037220 */ /* 0x000fe20000410000 */
[----:B------:R-:W-:Y:S01]  /*6300*/  HADD2.F32 R22, -RZ, R44.H1_H1 ;  /* 0x3000002cff167230 */ /* 0x000fe20000004100 */
[----:B------:R-:W-:Y:S01]  /*6310*/  @!P4 FADD.FTZ R7, -R7, -RZ ;  /* 0x800000ff0707c221 */ /* 0x000fe20000010100 */
[--C-:B------:R-:W-:Y:S01]  /*6320*/  HADD2.F32 R23, -RZ, R41.reuse.H0_H0 ;  /* 0x20000029ff177230 */ /* 0x100fe20000004100 */
[----:B------:R-:W-:Y:S01]  /*6330*/  FFMA.FTZ R0, R21, R25, R0 ;  /* 0x0000001915007223 */ /* 0x000fe20000010000 */
[--C-:B------:R-:W-:Y:S01]  /*6340*/  HADD2.F32 R21, -RZ, R40.reuse.H1_H1 ;  /* 0x30000028ff157230 */ /* 0x100fe20000004100 */
[----:B------:R-:W-:Y:S01]  /*6350*/  FMUL.FTZ R8, R15, R8 ;  /* 0x000000080f087220 */ /* 0x000fe20000410000 */
[----:B------:R-:W-:Y:S01]  /*6360*/  HADD2.F32 R15, -RZ, R41.H1_H1 ;  /* 0x30000029ff0f7230 */ /* 0x000fe20000004100 */
[----:B------:R-:W-:Y:S01]  /*6370*/  FFMA.FTZ R2, R22, R26, R2 ;  /* 0x0000001a16027223 */ /* 0x000fe20000010002 */
[--C-:B------:R-:W-:Y:S01]  /*6380*/  HADD2.F32 R22, -RZ, R33.reuse.H0_H0 ;  /* 0x20000021ff167230 */ /* 0x100fe20000004100 */
[----:B------:R-:W-:Y:S01]  /*6390*/  FMUL.FTZ R7, R20, R7 ;  /* 0x0000000714077220 */ /* 0x000fe20000410000 */
[----:B------:R-:W-:Y:S01]  /*63a0*/  HADD2.F32 R20, -RZ, R40.H0_H0 ;  /* 0x20000028ff147230 */ /* 0x000fe20000004100 */
[----:B------:R-:W-:Y:S01]  /*63b0*/  FFMA.FTZ R3, R23, R27, R3 ;  /* 0x0000001b17037223 */ /* 0x000fe20000010003 */
[----:B------:R-:W-:Y:S01]  /*63c0*/  HADD2.F32 R23, -RZ, R33.H1_H1 ;  /* 0x30000021ff177230 */ /* 0x000fe20000004100 */
[----:B------:R-:W-:Y:S01]  /*63d0*/  FFMA.FTZ R4, R15, R28, R4 ;  /* 0x0000001c0f047223 */ /* 0x000fe20000010004 */
[----:B------:R-:W-:Y:S01]  /*63e0*/  F2FP.PACK_AB R40, R2, R0 ;  /* 0x000000000228723e */ /* 0x000fe200000000ff */
[----:B------:R-:W-:Y:S02]  /*63f0*/  FFMA.FTZ R5, R20, R29, R5 ;  /* 0x0000001d14057223 */ /* 0x000fe40000010005 */
[----:B------:R-:W-:Y:S01]  /*6400*/  FFMA.FTZ R6, R21, R30, R6 ;  /* 0x0000001e15067223 */ /* 0x000fe20000010006 */
[----:B------:R-:W-:Y:S01]  /*6410*/  F2FP.PACK_AB R41, R4, R3 ;  /* 0x000000030429723e */ /* 0x000fe200000000ff */
[----:B------:R-:W-:Y:S02]  /*6420*/  FFMA.FTZ R7, R22, R31, R7 ;  /* 0x0000001f16077223 */ /* 0x000fe40000010007 */
[----:B------:R-:W-:Y:S01]  /*6430*/  FFMA.FTZ R8, R23, R32, R8 ;  /* 0x0000002017087223 */ /* 0x000fe20000010008 */
[----:B------:R-:W-:Y:S04]  /*6440*/  F2FP.PACK_AB R42, R6, R5 ;  /* 0x00000005062a723e */ /* 0x000fe800000000ff */
[----:B------:R-:W-:Y:S02]  /*6450*/  F2FP.PACK_AB R43, R8, R7 ;  /* 0x00000007082b723e */ /* 0x000fe400000000ff */
.L_x_4287:
[----:B------:R-:W-:Y:S05]  /*6460*/  BSYNC B0 ;  /* 0x0000000000007941 */ /* 0x000fea0003800000 */
.L_x_4286:
[----:B-----5:R3:W-:Y:S01]  /*6470*/  STG.E.128 [R140.64], R40 ;  /* 0x000000288c007986 */ /* 0x0207e2000c101d06 */
[----:B------:R-:W-:Y:S01]  /*6480*/  ISETP.GE.AND P0, PT, R12, UR4, PT ;  /* 0x000000040c007c0c */ /* 0x000fe2000bf06270 */
[----:B------:R-:W-:Y:S01]  /*6490*/  BSSY B0, `(.L_x_4288) ;  /* 0x000005e000007945 */ /* 0x000fe20003800000 */
[----:B------:R-:W-:Y:S05]  /*64a0*/  IADD3 R20, P1, R113, 0x80, RZ ;  /* 0x0000008071147810 */ /* 0x000fea0007f3e0ff */
[----:B------:R-:W-:Y:S01]  /*64b0*/  IMAD.X R21, RZ, RZ, R112, P1 ;  /* 0x000000ffff157224 */ /* 0x000fe200008e0670 */
[----:B---3--:R3:W5:Y:S05]  /*64c0*/  LDG.E.128 R40, [R148.64+0x80] ;  /* 0x0000800694287981 */ /* 0x00876a000c1e1d00 */
        /* <DEDUP_REMOVED lines=19> */
[----:B------:R1:W4:Y:S08]  /*6600*/  LDG.E.128 R4, [R2.64] ;  /* 0x0000000602047981 */ /* 0x000330000c1e1d00 */
[----:B--2---:R-:W2:Y:S01]  /*6610*/  LDG.E.128 R36, [R36.64+0x80] ;  /* 0x0000800624247981 */ /* 0x004ea2000c1e1d00 */
[----:B-1----:R-:W-:Y:S02]  /*6620*/  MOV R2, R115 ;  /* 0x0000007300027202 */ /* 0x002fe40000000f00 */
[----:B------:R-:W-:Y:S02]  /*6630*/  MOV R3, R114 ;  /* 0x0000007200037202 */ /* 0x000fe40000000f00 */
[C---:B------:R-:W-:Y:S04]  /*6640*/  LEA R144, P0, R0.reuse, R2, 0x1 ;  /* 0x0000000200907211 */ /* 0x040fe800078008ff */
[----:B------:R-:W-:Y:S06]  /*6650*/  LEA.HI.X.SX32 R145, R0, R3, 0x1, P0 ;  /* 0x0000000300917211 */ /* 0x000fec00000f0eff */
[----:B---3--:R-:W3:Y:S01]  /*6660*/  LDG.E.128 R144, [R144.64+0x80] ;  /* 0x0000800690907981 */ /* 0x008ee2000c1e1d00 */
[--C-:B--2---:R-:W-:Y:S01]  /*6670*/  HADD2.F32 R25, -RZ, R36.reuse.H0_H0 ;  /* 0x20000024ff197230 */ /* 0x104fe20000004100 */
[----:B----4-:R-:W-:Y:S01]  /*6680*/  MOV R0, R4 ;  /* 0x0000000400007202 */ /* 0x010fe20000000f00 */
        /* <DEDUP_REMOVED lines=12> */
[--C-:B---3--:R-:W-:Y:S02]  /*6750*/  HADD2.F32 R21, -RZ, R144.reuse.H0_H0 ;  /* 0x20000090ff157230 */ /* 0x108fe40000004100 */
        /* <DEDUP_REMOVED lines=49> */
.L_x_4289:
[----:B------:R-:W-:Y:S05]  /*6a70*/  BSYNC B0 ;  /* 0x0000000000007941 */ /* 0x000fea0003800000 */
.L_x_4288:
        /* <DEDUP_REMOVED lines=25> */
[----:B--2---:R1:W2:Y:S08]  /*6c10*/  LDG.E.128 R4, [R2.64] ;  /* 0x0000000602047981 */ /* 0x0042b0000c1e1d00 */
[----:B---3--:R-:W3:Y:S01]  /*6c20*/  LDG.E.128 R36, [R36.64+0x100] ;  /* 0x0001000624247981 */ /* 0x008ee2000c1e1d00 */
[----:B-1----:R-:W-:Y:S02]  /*6c30*/  MOV R2, R115 ;  /* 0x0000007300027202 */ /* 0x002fe40000000f00 */
[----:B------:R-:W-:Y:S02]  /*6c40*/  MOV R3, R114 ;  /* 0x0000007200037202 */ /* 0x000fe40000000f00 */
[C---:B------:R-:W-:Y:S04]  /*6c50*/  LEA R144, P0, R0.reuse, R2, 0x1 ;  /* 0x0000000200907211 */ /* 0x040fe800078008ff */
[----:B------:R-:W-:Y:S06]  /*6c60*/  LEA.HI.X.SX32 R145, R0, R3, 0x1, P0 ;  /* 0x0000000300917211 */ /* 0x000fec00000f0eff */
[----:B----4-:R-:W4:Y:S01]  /*6c70*/  LDG.E.128 R144, [R144.64+0x100] ;  /* 0x0001000690907981 */ /* 0x010f22000c1e1d00 */
[--C-:B---3--:R-:W-:Y:S01]  /*6c80*/  HADD2.F32 R25, -RZ, R36.reuse.H0_H0 ;  /* 0x20000024ff197230 */ /* 0x108fe20000004100 */
[----:B--2---:R-:W-:Y:S01]  /*6c90*/  MOV R0, R4 ;  /* 0x0000000400007202 */ /* 0x004fe20000000f00 */
        /* <DEDUP_REMOVED lines=12> */
[--C-:B----4-:R-:W-:Y:S02]  /*6d60*/  HADD2.F32 R21, -RZ, R144.reuse.H0_H0 ;  /* 0x20000090ff157230 */ /* 0x110fe40000004100 */
        /* <DEDUP_REMOVED lines=49> */
.L_x_4291:
[----:B------:R-:W-:Y:S05]  /*7080*/  BSYNC B0 ;  /* 0x0000000000007941 */ /* 0x000fea0003800000 */
.L_x_4290:
[----:B-----5:R1:W-:Y:S01]  /*7090*/  STG.E.128 [R140.64+0x100], R40 ;  /* 0x000100288c007986 */ /* 0x0203e2000c101d06 */
[----:B------:R-:W-:Y:S01]  /*70a0*/  ISETP.GE.AND P0, PT, R10, UR4, PT ;  /* 0x000000040a007c0c */ /* 0x000fe2000bf06270 */
[----:B------:R-:W-:Y:S01]  /*70b0*/  BSSY B0, `(.L_x_4292) ;  /* 0x000005e000007945 */ /* 0x000fe20003800000 */
[----:B------:R-:W-:Y:S05]  /*70c0*/  IADD3 R20, P1, R113, 0x180, RZ ;  /* 0x0000018071147810 */ /* 0x000fea0007f3e0ff */
[----:B------:R-:W-:Y:S01]  /*70d0*/  IMAD.X R21, RZ, RZ, R112, P1 ;  /* 0x000000ffff157224 */ /* 0x000fe200008e0670 */
[----:B-1----:R1:W5:Y:S05]  /*70e0*/  LDG.E.128 R40, [R148.64+0x180] ;  /* 0x0001800694287981 */ /* 0x00236a000c1e1d00 */
[----:B------:R-:W-:-:S05]  /*70f0*/  @P0 BRA `(.L_x_4293) ;  /* 0x0000059000000947 */ /* 0x000fca0003800000 */
[----:B------:R-:W-:Y:S01]  /*7100*/  ULEA.HI UR5, UR4, UR4, URZ, 0x1 ;  /* 0x0000000404057291 */ /* 0x000fe2000f8f083f */
[----:B------:R-:W-:Y:S01]  /*7110*/  MOV R4, RZ ;  /* 0x000000ff00047202 */ /* 0x000fe20000000f00 */
        /* <DEDUP_REMOVED lines=87> */
.L_x_4293:
[----:B------:R-:W-:Y:S05]  /*7690*/  BSYNC B0 ;  /* 0x0000000000007941 */ /* 0x000fea0003800000 */
.L_x_4292:
[----:B-----5:R1:W-:Y:S02]  /*76a0*/  STG.E.128 [R140.64+0x180], R40 ;  /* 0x000180288c007986 */ /* 0x0203e4000c101d06 */
.L_x_4285:
[----:B------:R-:W-:Y:S05]  /*76b0*/  BSYNC B1 ;  /* 0x0000000000017941 */ /* 0x000fea0003800000 */
.L_x_4284:
[----:B------:R-:W-:Y:S01]  /*76c0*/  BSSY B1, `(.L_x_4294) ;  /* 0x0000190000017945 */ /* 0x000fe20003800000 */
[----:B------:R-:W-:-:S05]  /*76d0*/  @!P2 BRA `(.L_x_4295) ;  /* 0x000018e00000a947 */ /* 0x000fca0003800000 */
[C---:B------:R-:W-:Y:S01]  /*76e0*/  LEA R144, P0, R87.reuse, R113, 0x1 ;  /* 0x0000007157907211 */ /* 0x040fe200078008ff */
[----:B------:R-:W-:Y:S03]  /*76f0*/  BSSY B0, `(.L_x_4296) ;  /* 0x0000060000007945 */ /* 0x000fe60003800000 */
[----:B------:R-:W-:Y:S02]  /*7700*/  LEA.HI.X R145, R87, R112, R86, 0x1, P0 ;  /* 0x0000007057917211 */ /* 0x000fe400000f0c56 */
[----:B------:R-:W-:Y:S03]  /*7710*/  ISETP.GE.AND P0, PT, R16, UR4, PT ;  /* 0x0000000410007c0c */ /* 0x000fe6000bf06270 */
[----:B-1----:R1:W5:Y:S10]  /*7720*/  LDG.E.128 R4, [R144.64] ;  /* 0x0000000690047981 */ /* 0x002374000c1e1d00 */
        /* <DEDUP_REMOVED lines=21> */
[----:B---3--:R-:W3:Y:S01]  /*7880*/  LDG.E.128 R40, [R40.64] ;  /* 0x0000000628287981 */ /* 0x008ee2000c1e1d00 */
[----:B-1----:R-:W-:Y:S04]  /*7890*/  IADD3 R3, P0, R79, R0, RZ ;  /* 0x000000004f037210 */ /* 0x002fe80007f1e0ff */
[----:B------:R-:W-:Y:S02]  /*78a0*/  LEA.HI.X.SX32 R0, R0, R78, 0x1, P0 ;  /* 0x0000004e00007211 */ /* 0x000fe400000f0eff */
[C---:B------:R-:W-:Y:S04]  /*78b0*/  LEA R2, P0, R3.reuse, R117, 0x1 ;  /* 0x0000007503027211 */ /* 0x040fe800078008ff */
[----:B------:R-:W-:Y:S05]  /*78c0*/  LEA.HI.X R3, R3, R116, R0, 0x1, P0 ;  /* 0x0000007403037211 */ /* 0x000fea00000f0c00 */
[----:B----4-:R3:W4:Y:S02]  /*78d0*/  LDG.E.128 R28, [R2.64] ;  /* 0x00000006021c7981 */ /* 0x010724000c1e1d00 */
[--C-:B---3--:R-:W-:Y:S01]  /*78e0*/  HADD2.F32 R3, -RZ, R41.reuse.H0_H0 ;  /* 0x20000029ff037230 */ /* 0x108fe20000004100 */
[----:B--2---:R-:W-:Y:S01]  /*78f0*/  MOV R25, R20 ;  /* 0x0000001400197202 */ /* 0x004fe20000000f00 */
[----:B------:R-:W-:Y:S01]  /*7900*/  HADD2.F32 R4, -RZ, R41.H1_H1 ;  /* 0x30000029ff047230 */ /* 0x000fe20000004100 */
[----:B------:R-:W-:Y:S01]  /*7910*/  IMAD.MOV.U32 R20, RZ, RZ, R22 ;  /* 0x000000ffff147224 */ /* 0x000fe200078e0016 */
[--C-:B------:R-:W-:Y:S01]  /*7920*/  HADD2.F32 R22, -RZ, R21.reuse.H0_H0 ;  /* 0x20000015ff167230 */ /* 0x100fe20000004100 */
[----:B------:R-:W-:Y:S01]  /*7930*/  MOV R15, R23 ;  /* 0x00000017000f7202 */ /* 0x000fe20000000f00 */
        /* <DEDUP_REMOVED lines=29> */
[----:B------:R-:W-:Y:S01]  /*7b10*/  FMUL.FTZ R6, R21, R6 ;  /* 0x0000000615067220 */ /* 0x000fe20000410000 */
[----:B------:R-:W-:Y:S01]  /*7b20*/  HADD2.F32 R21, -RZ, R26.H1_H1 ;  /* 0x3000001aff157230 */ /* 0x000fe20000004100 */
[----:B------:R-:W-:Y:S01]  /*7b30*/  FMUL.FTZ R2, R23, R2 ;  /* 0x0000000217027220 */ /* 0x000fe20000410000 */
        /* <DEDUP_REMOVED lines=15> */
[----:B------:R-:W-:Y:S01]  /*7c30*/  F2FP.PACK_AB R4, R4, R3 ;  /* 0x000000030404723e */ /* 0x000fe200000000ff */
[--C-:B------:R-:W-:Y:S02]  /*7c40*/  HADD2.F32 R28, -RZ, R31.reuse.H0_H0 ;  /* 0x2000001fff1c7230 */ /* 0x100fe40000004100 */
[--C-:B------:R-:W-:Y:S01]  /*7c50*/  HADD2.F32 R22, -RZ, R32.reuse.H0_H0 ;  /* 0x20000020ff167230 */ /* 0x100fe20000004100 */
[----:B------:R-:W-:Y:S01]  /*7c60*/  FFMA.FTZ R6, R21, R27, R6 ;  /* 0x0000001b15067223 */ /* 0x000fe20000010006 */
[----:B------:R-:W-:Y:S02]  /*7c70*/  HADD2.F32 R29, -RZ, R31.H1_H1 ;  /* 0x3000001fff1d7230 */ /* 0x000fe40000004100 */
[----:B------:R-:W-:Y:S01]  /*7c80*/  HADD2.F32 R23, -RZ, R32.H1_H1 ;  /* 0x30000020ff177230 */ /* 0x000fe20000004100 */
[----:B------:R-:W-:Y:S01]  /*7c90*/  FFMA.FTZ R7, R22, R28, R7 ;  /* 0x0000001c16077223 */ /* 0x000fe20000010007 */
[----:B------:R-:W-:Y:S02]  /*7ca0*/  F2FP.PACK_AB R6, R6, R5 ;  /* 0x000000050606723e */ /* 0x000fe400000000ff */
[----:B------:R-:W-:Y:S01]  /*7cb0*/  MOV R5, R4 ;  /* 0x0000000400057202 */ /* 0x000fe20000000f00 */
[----:B------:R-:W-:Y:S01]  /*7cc0*/  FFMA.FTZ R8, R23, R29, R8 ;  /* 0x0000001d17087223 */ /* 0x000fe20000010008 */
[----:B------:R-:W-:Y:S04]  /*7cd0*/  MOV R4, R0 ;  /* 0x0000000000047202 */ /* 0x000fe80000000f00 */
[----:B------:R-:W-:Y:S02]  /*7ce0*/  F2FP.PACK_AB R7, R8, R7 ;  /* 0x000000070807723e */ /* 0x000fe400000000ff */
.L_x_4297:
[----:B------:R-:W-:Y:S05]  /*7cf0*/  BSYNC B0 ;  /* 0x0000000000007941 */ /* 0x000fea0003800000 */
.L_x_4296:
[C---:B------:R-:W-:Y:S01]  /*7d00*/  LEA R38, P0, R47.reuse, R140, 0x1 ;  /* 0x0000008c2f267211 */ /* 0x040fe200078008ff */
[----:B------:R-:W-:Y:S01]  /*7d10*/  BSSY B0, `(.L_x_4298) ;  /* 0x0000063000007945 */ /* 0x000fe20003800000 */
[----:B------:R-:W-:Y:S02]  /*7d20*/  IADD3 R20, P1, R144, 0x80, RZ ;  /* 0x0000008090147810 */ /* 0x000fe40007f3e0ff */
[----:B------:R-:W-:Y:S02]  /*7d30*/  LEA.HI.X R39, R47, R141, R46, 0x1, P0 ;  /* 0x0000008d2f277211 */ /* 0x000fe400000f0c2e */
[----:B------:R-:W-:Y:S01]  /*7d40*/  ISETP.GE.AND P0, PT, R12, UR4, PT ;  /* 0x000000040c007c0c */ /* 0x000fe2000bf06270 */
[----:B------:R-:W-:Y:S02]  /*7d50*/  IMAD.X R21, RZ, RZ, R145, P1 ;  /* 0x000000ffff157224 */ /* 0x000fe400008e0691 */
[----:B-----5:R1:W-:Y:S04]  /*7d60*/  STG.E.128 [R38.64], R4 ;  /* 0x0000000426007986 */ /* 0x0203e8000c101d06 */
[----:B-1----:R1:W5:Y:S06]  /*7d70*/  LDG.E.128 R4, [R144.64+0x80] ;  /* 0x0000800690047981 */ /* 0x00236c000c1e1d00 */
        /* <DEDUP_REMOVED lines=92> */
.L_x_4299:
[----:B------:R-:W-:Y:S05]  /*8340*/  BSYNC B0 ;  /* 0x0000000000007941 */ /* 0x000fea0003800000 */
.L_x_4298:
        /* <DEDUP_REMOVED lines=98> */
.L_x_4301:
[----:B------:R-:W-:Y:S05]  /*8970*/  BSYNC B0 ;  /* 0x0000000000007941 */ /* 0x000fea0003800000 */
.L_x_4300:
        /* <DEDUP_REMOVED lines=98> */
.L_x_4303:
[----:B------:R-:W-:Y:S05]  /*8fa0*/  BSYNC B0 ;  /* 0x0000000000007941 */ /* 0x000fea0003800000 */
.L_x_4302:
[----:B-----5:R1:W-:Y:S02]  /*8fb0*/  STG.E.128 [R38.64+0x180], R4 ;  /* 0x0001800426007986 */ /* 0x0203e4000c101d06 */
.L_x_4295:
[----:B------:R-:W-:Y:S05]  /*8fc0*/  BSYNC B1 ;  /* 0x0000000000017941 */ /* 0x000fea0003800000 */
.L_x_4294:
        /* <DEDUP_REMOVED lines=27> */
[----:B-12---:R1:W2:Y:S03]  /*9180*/  LDG.E.128 R20, [R2.64] ;  /* 0x0000000602147981 */ /* 0x0062a6000c1e1d00 */
        /* <DEDUP_REMOVED lines=74> */
.L_x_4307:
[----:B------:R-:W-:Y:S05]  /*9630*/  BSYNC B0 ;  /* 0x0000000000007941 */ /* 0x000fea0003800000 */
.L_x_4306:
[----:B------:R-:W-:Y:S01]  /*9640*/  LEA R38, P1, R138, R140, 0x1 ;  /* 0x0000008c8a267211 */ /* 0x000fe200078208ff */
[----:B------:R-:W-:Y:S01]  /*9650*/  BSSY B0, `(.L_x_4308) ;  /* 0x0000063000007945 */ /* 0x000fe20003800000 */
[----:B-1----:R-:W-:Y:S02]  /*9660*/  LEA R20, P0, R92, R113, 0x1 ;  /* 0x000000715c147211 */ /* 0x002fe400078008ff */
[----:B------:R-:W-:Y:S02]  /*9670*/  LEA.HI.X R39, R138, R141, R90, 0x1, P1 ;  /* 0x0000008d8a277211 */ /* 0x000fe400008f0c5a */
[----:B------:R-:W-:Y:S02]  /*9680*/  LEA.HI.X R21, R92, R112, R91, 0x1, P0 ;  /* 0x000000705c157211 */ /* 0x000fe400000f0c5b */
[----:B------:R-:W-:Y:S01]  /*9690*/  ISETP.GE.AND P0, PT, R12, UR4, PT ;  /* 0x000000040c007c0c */ /* 0x000fe2000bf06270 */
[----:B-----5:R1:W-:Y:S04]  /*96a0*/  STG.E.128 [R38.64], R4 ;  /* 0x0000000426007986 */ /* 0x0203e8000c101d06 */
[----:B-1----:R1:W5:Y:S08]  /*96b0*/  LDG.E.128 R4, [R20.64] ;  /* 0x0000000614047981 */ /* 0x002370000c1e1d00 */
        /* <DEDUP_REMOVED lines=92> */
.L_x_4309:
[----:B------:R-:W-:Y:S05]  /*9c80*/  BSYNC B0 ;  /* 0x0000000000007941 */ /* 0x000fea0003800000 */
.L_x_4308:
[----:B-----5:R1:W-:Y:S02]  /*9c90*/  STG.E.128 [R38.64+0x80], R4 ;  /* 0x0000800426007986 */ /* 0x0203e4000c101d06 */
[C---:B-1----:R-:W-:Y:S01]  /*9ca0*/  LEA R20, P0, R94.reuse, R113, 0x1 ;  /* 0x000000715e147211 */ /* 0x042fe200078008ff */
[----:B------:R-:W-:Y:S03]  /*9cb0*/  BSSY B0, `(.L_x_4310) ;  /* 0x0000060000007945 */ /* 0x000fe60003800000 */
[----:B------:R-:W-:Y:S02]  /*9cc0*/  LEA.HI.X R21, R94, R112, R93, 0x1, P0 ;  /* 0x000000705e157211 */ /* 0x000fe400000f0c5d */
[----:B------:R-:W-:Y:S03]  /*9cd0*/  ISETP.GE.AND P0, PT, R11, UR4, PT ;  /* 0x000000040b007c0c */ /* 0x000fe6000bf06270 */
[----:B------:R1:W5:Y:S10]  /*9ce0*/  LDG.E.128 R4, [R20.64] ;  /* 0x0000000614047981 */ /* 0x000374000c1e1d00 */
        /* <DEDUP_REMOVED lines=92> */
.L_x_4311:
[----:B------:R-:W-:Y:S05]  /*a2b0*/  BSYNC B0 ;  /* 0x0000000000007941 */ /* 0x000fea0003800000 */
.L_x_4310:
        /* <DEDUP_REMOVED lines=98> */
.L_x_4313:
[----:B------:R-:W-:Y:S05]  /*a8e0*/  BSYNC B0 ;  /* 0x0000000000007941 */ /* 0x000fea0003800000 */
.L_x_4312:
[----:B-----5:R1:W-:Y:S02]  /*a8f0*/  STG.E.128 [R38.64+0x180], R4 ;  /* 0x0001800426007986 */ /* 0x0203e4000c101d06 */
.L_x_4305:
[----:B------:R-:W-:Y:S05]  /*a900*/  BSYNC B1 ;  /* 0x0000000000017941 */ /* 0x000fea0003800000 */
.L_x_4304:
[C---:B------:R-:W-:Y:S01]  /*a910*/  ISETP.GE.AND P0, PT, R53.reuse, R143, PT ;  /* 0x0000008f3500720c */ /* 0x040fe20003f06270 */
[----:B------:R-:W-:Y:S03]  /*a920*/  BSSY B1, `(.L_x_4314) ;  /* 0x0000197000017945 */ /* 0x000fe60003800000 */
[----:B------:R-:W-:Y:S11]  /*a930*/  ISETP.GE.AND P0, PT, R53, R142, !P0 ;  /* 0x0000008e3500720c */ /* 0x000ff60004706270 */
[----:B------:R-:W-:Y:S02]  /*a940*/  @!UPT UIADD3 URZ, URZ, URZ, URZ ;  /* 0x0000003f3f3ff290 */ /* 0x000fe4000fffe03f */
[----:B------:R-:W-:-:S05]  /*a950*/  @!P0 BRA `(.L_x_4315) ;  /* 0x0000193000008947 */ /* 0x000fca0003800000 */
[----:B-1----:R-:W-:Y:S01]  /*a960*/  MOV R38, 0x60 ;  /* 0x0000006000267802 */ /* 0x002fe20000000f00 */
[----:B------:R-:W-:Y:S01]  /*a970*/  BSSY B0, `(.L_x_4316) ;  /* 0x0000064000007945 */ /* 0x000fe20003800000 */
[----:B------:R-:W-:Y:S02]  /*a980*/  MOV R20, R113 ;  /* 0x0000007100147202 */ /* 0x000fe40000000f00 */
[----:B------:R-:W-:Y:S01]  /*a990*/  MOV R21, R112 ;  /* 0x0000007000157202 */ /* 0x000fe20000000f00 */
[----:B------:R-:W-:Y:S01]  /*a9a0*/  IMAD R0, R38, c[0x0][0x28c], RZ ;  /* 0x0000a30026007a24 */ /* 0x000fe200078e02ff */
[----:B------:R-:W-:Y:S03]  /*a9b0*/  ISETP.GE.AND P0, PT, R16, UR4, PT ;  /* 0x0000000410007c0c */ /* 0x000fe6000bf06270 */
[----:B------:R-:W-:Y:S05]  /*a9c0*/  IMAD.WIDE.U32 R20, R38, c[0x0][0x288], R20 ;  /* 0x0000a20026147a25 */ /* 0x000fea00078e0014 */
        /* <DEDUP_REMOVED lines=94> */
.L_x_4317:
[----:B------:R-:W-:Y:S05]  /*afb0*/  BSYNC B0 ;  /* 0x0000000000007941 */ /* 0x000fea0003800000 */
.L_x_4316:
[----:B------:R-:W-:Y:S01]  /*afc0*/  IMAD R0, R38, c[0x0][0x19c], RZ ;  /* 0x0000670026007a24 */ /* 0x000fe200078e02ff */
[----:B-1----:R-:W-:Y:S01]  /*afd0*/  LEA R20, P0, R98, R113, 0x1 ;  /* 0x0000007162147211 */ /* 0x002fe200078008ff */
[----:B------:R-:W-:Y:S01]  /*afe0*/  IMAD.WIDE.U32 R38, R38, c[0x0][0x198], R140 ;  /* 0x0000660026267a25 */ /* 0x000fe200078e008c */
[----:B------:R-:W-:Y:S02]  /*aff0*/  BSSY B0, `(.L_x_4318) ;  /* 0x0000062000007945 */ /* 0x000fe40003800000 */
[----:B------:R-:W-:Y:S02]  /*b000*/  LEA.HI.X R21, R98, R112, R97, 0x1, P0 ;  /* 0x0000007062157211 */ /* 0x000fe400000f0c61 */
[----:B------:R-:W-:Y:S02]  /*b010*/  IADD3 R39, R39, R0, RZ ;  /* 0x0000000027277210 */ /* 0x000fe40007ffe0ff */
[----:B------:R-:W-:Y:S03]  /*b020*/  ISETP.GE.AND P0, PT, R12, UR4, PT ;  /* 0x000000040c007c0c */ /* 0x000fe6000bf06270 */
[----:B-----5:R1:W-:Y:S04]  /*b030*/  STG.E.128 [R38.64], R4 ;  /* 0x0000000426007986 */ /* 0x0203e8000c101d06 */
[----:B-1----:R1:W5:Y:S06]  /*b040*/  LDG.E.128 R4, [R20.64] ;  /* 0x0000000614047981 */ /* 0x00236c000c1e1d00 */
        /* <DEDUP_REMOVED lines=92> */
.L_x_4319:
[----:B------:R-:W-:Y:S05]  /*b610*/  BSYNC B0 ;  /* 0x0000000000007941 */ /* 0x000fea0003800000 */
.L_x_4318:
        /* <DEDUP_REMOVED lines=98> */
.L_x_4321:
[----:B------:R-:W-:Y:S05]  /*bc40*/  BSYNC B0 ;  /* 0x0000000000007941 */ /* 0x000fea0003800000 */
.L_x_4320:
        /* <DEDUP_REMOVED lines=98> */
.L_x_4323:
[----:B------:R-:W-:Y:S05]  /*c270*/  BSYNC B0 ;  /* 0x0000000000007941 */ /* 0x000fea0003800000 */
.L_x_4322:
[----:B-----5:R1:W-:Y:S02]  /*c280*/  STG.E.128 [R38.64+0x180], R4 ;  /* 0x0001800426007986 */ /* 0x0203e4000c101d06 */
.L_x_4315:
[----:B------:R-:W-:Y:S05]  /*c290*/  BSYNC B1 ;  /* 0x0000000000017941 */ /* 0x000fea0003800000 */
.L_x_4314:
[----:B-1----:R-:W-:Y:S01]  /*c2a0*/  MOV R5, R116 ;  /* 0x0000007400057202 */ /* 0x002fe20000000f00 */
[----:B------:R-:W-:Y:S01]  /*c2b0*/  IMAD.MOV.U32 R0, RZ, RZ, c[0x0][0x230] ;  /* 0x00008c00ff007624 */ /* 0x000fe200078e00ff */
[----:B------:R-:W-:Y:S01]  /*c2c0*/  MOV R3, R114 ;  /* 0x0000007200037202 */ /* 0x000fe20000000f00 */
[----:B------:R-:W-:Y:S01]  /*c2d0*/  IMAD.MOV.U32 R4, RZ, RZ, R117 ;  /* 0x000000ffff047224 */ /* 0x000fe200078e0075 */
[----:B------:R-:W-:Y:S01]  /*c2e0*/  ULDC UR4, c[0x0][0x230] ;  /* 0x00008c0000047ab9 */ /* 0x000fe20000000800 */
[----:B------:R-:W-:Y:S02]  /*c2f0*/  IMAD.U32 R0, R0, -0x20, RZ ;  /* 0xffffffe000007824 */ /* 0x000fe400078e00ff */
[----:B------:R-:W-:Y:S03]  /*c300*/  IMAD.MOV.U32 R2, RZ, RZ, R115 ;  /* 0x000000ffff027224 */ /* 0x000fe600078e0073 */
[C---:B------:R-:W-:Y:S02]  /*c310*/  LEA R117, P1, R0.reuse, R4, 0x1 ;  /* 0x0000000400757211 */ /* 0x040fe400078208ff */
[C---:B------:R-:W-:Y:S02]  /*c320*/  LEA R115, P0, R0.reuse, R2, 0x1 ;  /* 0x0000000200737211 */ /* 0x040fe400078008ff */
[C---:B------:R-:W-:Y:S02]  /*c330*/  LEA.HI.X.SX32 R116, R0.reuse, R5, 0x1, P1 ;  /* 0x0000000500747211 */ /* 0x040fe400008f0eff */
[----:B------:R-:W-:Y:S01]  /*c340*/  LEA.HI.X.SX32 R114, R0, R3, 0x1, P0 ;  /* 0x0000000300727211 */ /* 0x000fe200000f0eff */
[----:B------:R-:W-:-:S05]  /*c350*/  BRA `(.L_x_4283) ;  /* 0x000003a000007947 */ /* 0x000fca0003800000 */
.L_x_4273:
[--C-:B------:R-:W-:Y:S01]  /*c360*/  @P4 IMAD.MOV.U32 R2, RZ, RZ, R113.reuse ;  /* 0x000000ffff024224 */ /* 0x100fe200078e0071 */
[----:B------:R-:W-:Y:S01]  /*c370*/  UMOV UR4, URZ ;  /* 0x0000003f00047c82 */ /* 0x000fe20008000000 */
[----:B------:R-:W-:Y:S05]  /*c380*/  @P4 IMAD.MOV.U32 R3, RZ, RZ, R112 ;  /* 0x000000ffff034224 */ /* 0x000fea00078e0070 */
[----:B-1----:R-:W2:Y:S04]  /*c390*/  @P4 LDG.E.128 R28, [R2.64] ;  /* 0x00000006021c4981 */ /* 0x002ea8000c1e1d00 */
[----:B--2---:R-:W-:Y:S04]  /*c3a0*/  @P4 STG.E.128 [R140.64], R28 ;  /* 0x0000001c8c004986 */ /* 0x004fe8000c101d06 */
[----:B------:R-:W2:Y:S04]  /*c3b0*/  @P4 LDG.E.128 R4, [R2.64+0x80] ;  /* 0x0000800602044981 */ /* 0x000ea8000c1e1d00 */
[----:B--2---:R1:W-:Y:S04]  /*c3c0*/  @P4 STG.E.128 [R140.64+0x80], R4 ;  /* 0x000080048c004986 */ /* 0x0043e8000c101d06 */
[----:B-1----:R-:W2:Y:S04]  /*c3d0*/  @P4 LDG.E.128 R4, [R2.64+0x100] ;  /* 0x0001000602044981 */ /* 0x002ea8000c1e1d00 */
[----:B--2---:R1:W-:Y:S04]  /*c3e0*/  @P4 STG.E.128 [R140.64+0x100], R4 ;  /* 0x000100048c004986 */ /* 0x0043e8000c101d06 */
[----:B------:R2:W3:Y:S02]  /*c3f0*/  @P4 LDG.E.128 R24, [R2.64+0x180] ;  /* 0x0001800602184981 */ /* 0x0004e4000c1e1d00 */
[C---:B--2---:R-:W-:Y:S04]  /*c400*/  @P2 LEA R2, P0, R87.reuse, R113, 0x1 ;  /* 0x0000007157022211 */ /* 0x044fe800078008ff */
[----:B------:R-:W-:Y:S02]  /*c410*/  @P2 LEA.HI.X R3, R87, R112, R86, 0x1, P0 ;  /* 0x0000007057032211 */ /* 0x000fe400000f0c56 */
[C---:B------:R-:W-:Y:S04]  /*c420*/  @P2 LEA R32, P0, R47.reuse, R140, 0x1 ;  /* 0x0000008c2f202211 */ /* 0x040fe800078008ff */
[----:B------:R-:W-:Y:S02]  /*c430*/  @P2 LEA.HI.X R33, R47, R141, R46, 0x1, P0 ;  /* 0x0000008d2f212211 */ /* 0x000fe400000f0c2e */
[C---:B------:R-:W-:Y:S04]  /*c440*/  ISETP.GE.AND P0, PT, R54.reuse, R143, PT ;  /* 0x0000008f3600720c */ /* 0x040fe80003f06270 */
[----:B------:R-:W-:Y:S01]  /*c450*/  ISETP.GE.AND P0, PT, R54, R142, !P0 ;  /* 0x0000008e3600720c */ /* 0x000fe20004706270 */
[----:B---3--:R-:W-:Y:S04]  /*c460*/  @P4 STG.E.128 [R140.64+0x180], R24 ;  /* 0x000180188c004986 */ /* 0x008fe8000c101d06 */
[----:B------:R-:W2:Y:S04]  /*c470*/  @P2 LDG.E.128 R20, [R2.64] ;  /* 0x0000000602142981 */ /* 0x000ea8000c1e1d00 */
[----:B--2---:R-:W-:Y:S04]  /*c480*/  @P2 STG.E.128 [R32.64], R20 ;  /* 0x0000001420002986 */ /* 0x004fe8000c101d06 */
[----:B-1----:R-:W2:Y:S04]  /*c490*/  @P2 LDG.E.128 R4, [R2.64+0x80] ;  /* 0x0000800602042981 */ /* 0x002ea8000c1e1d00 */
[----:B--2---:R1:W-:Y:S04]  /*c4a0*/  @P2 STG.E.128 [R32.64+0x80], R4 ;  /* 0x0000800420002986 */ /* 0x0043e8000c101d06 */
[----:B-1----:R-:W2:Y:S04]  /*c4b0*/  @P2 LDG.E.128 R4, [R2.64+0x100] ;  /* 0x0001000602042981 */ /* 0x002ea8000c1e1d00 */
[----:B--2---:R1:W-:Y:S04]  /*c4c0*/  @P2 STG.E.128 [R32.64+0x100], R4 ;  /* 0x0001000420002986 */ /* 0x0043e8000c101d06 */
[----:B-1----:R1:W2:Y:S02]  /*c4d0*/  @P2 LDG.E.128 R4, [R2.64+0x180] ;  /* 0x0001800602042981 */ /* 0x0022a4000c1e1d00 */
[C---:B-1----:R-:W-:Y:S04]  /*c4e0*/  @P0 LEA R2, P1, R89.reuse, R113, 0x1 ;  /* 0x0000007159020211 */ /* 0x042fe800078208ff */
[----:B------:R-:W-:Y:S02]  /*c4f0*/  @P0 LEA.HI.X R3, R89, R112, R88, 0x1, P1 ;  /* 0x0000007059030211 */ /* 0x000fe400008f0c58 */
[C---:B------:R-:W-:Y:S04]  /*c500*/  @P0 LEA R24, P1, R138.reuse, R140, 0x1 ;  /* 0x0000008c8a180211 */ /* 0x040fe800078208ff */
[----:B------:R-:W-:Y:S02]  /*c510*/  @P0 LEA.HI.X R25, R138, R141, R90, 0x1, P1 ;  /* 0x0000008d8a190211 */ /* 0x000fe400008f0c5a */
[C---:B------:R-:W-:Y:S04]  /*c520*/  ISETP.GE.AND P1, PT, R53.reuse, R143, PT ;  /* 0x0000008f3500720c */ /* 0x040fe80003f26270 */
[----:B------:R-:W-:Y:S11]  /*c530*/  ISETP.GE.AND P1, PT, R53, R142, !P1 ;  /* 0x0000008e3500720c */ /* 0x000ff60004f26270 */
[----:B------:R-:W-:Y:S02]  /*c540*/  @!UPT UIADD3 URZ, URZ, URZ, URZ ;  /* 0x0000003f3f3ff290 */ /* 0x000fe4000fffe03f */
[----:B------:R-:W-:Y:S02]  /*c550*/  @P1 IMAD.MOV.U32 R0, RZ, RZ, 0x60 ;  /* 0x00000060ff001424 */ /* 0x000fe400078e00ff */
[----:B------:R-:W-:Y:S02]  /*c560*/  @P1 IMAD.MOV.U32 R26, RZ, RZ, R113 ;  /* 0x000000ffff1a1224 */ /* 0x000fe400078e0071 */
[----:B------:R-:W-:Y:S04]  /*c570*/  @P1 IMAD.MOV.U32 R27, RZ, RZ, R112 ;  /* 0x000000ffff1b1224 */ /* 0x000fe800078e0070 */
[C---:B------:R-:W-:Y:S01]  /*c580*/  @P1 IMAD.WIDE.U32 R26, R0.reuse, c[0x0][0x288], R26 ;  /* 0x0000a200001a1a25 */ /* 0x040fe200078e001a */
[----:B--2---:R1:W-:Y:S04]  /*c590*/  @P2 STG.E.128 [R32.64+0x180], R4 ;  /* 0x0001800420002986 */ /* 0x0043e8000c101d06 */
[----:B------:R-:W2:Y:S04]  /*c5a0*/  @P0 LDG.E.128 R20, [R2.64] ;  /* 0x0000000602140981 */ /* 0x000ea8000c1e1d00 */
[----:B--2---:R2:W-:Y:S04]  /*c5b0*/  @P0 STG.E.128 [R24.64], R20 ;  /* 0x0000001418000986 */ /* 0x0045e8000c101d06 */
[----:B-1----:R-:W3:Y:S01]  /*c5c0*/  @P0 LDG.E.128 R4, [R2.64+0x80] ;  /* 0x0000800602040981 */ /* 0x002ee2000c1e1d00 */
[C---:B--2---:R-:W-:Y:S03]  /*c5d0*/  @P1 IMAD.WIDE.U32 R20, R0.reuse, c[0x0][0x198], R140 ;  /* 0x0000660000141a25 */ /* 0x044fe600078e008c */
[----:B---3--:R1:W-:Y:S04]  /*c5e0*/  @P0 STG.E.128 [R24.64+0x80], R4 ;  /* 0x0000800418000986 */ /* 0x0083e8000c101d06 */
[----:B-1----:R-:W2:Y:S04]  /*c5f0*/  @P0 LDG.E.128 R4, [R2.64+0x100] ;  /* 0x0001000602040981 */ /* 0x002ea8000c1e1d00 */
[----:B--2---:R1:W-:Y:S04]  /*c600*/  @P0 STG.E.128 [R24.64+0x100], R4 ;  /* 0x0001000418000986 */ /* 0x0043e8000c101d06 */
[----:B-1----:R1:W2:Y:S02]  /*c610*/  @P0 LDG.E.128 R4, [R2.64+0x180] ;  /* 0x0001800602040981 */ /* 0x0022a4000c1e1d00 */
[C---:B-1----:R-:W-:Y:S04]  /*c620*/  @P1 IMAD R2, R0.reuse, c[0x0][0x28c], RZ ;  /* 0x0000a30000021a24 */ /* 0x042fe800078e02ff */
[----:B------:R-:W-:Y:S02]  /*c630*/  @P1 IMAD.IADD R27, R27, 0x1, R2 ;  /* 0x000000011b1b1824 */ /* 0x000fe400078e0202 */
[----:B------:R-:W-:Y:S04]  /*c640*/  @P1 IMAD R2, R0, c[0x0][0x19c], RZ ;  /* 0x0000670000021a24 */ /* 0x000fe800078e02ff */
[----:B------:R-:W-:Y:S02]  /*c650*/  @P1 IMAD.IADD R3, R21, 0x1, R2 ;  /* 0x0000000115031824 */ /* 0x000fe400078e0202 */
[----:B------:R-:W-:Y:S01]  /*c660*/  @P1 IMAD.MOV.U32 R2, RZ, RZ, R20 ;  /* 0x000000ffff021224 */ /* 0x000fe200078e0014 */
[----:B--2---:R1:W-:Y:S04]  /*c670*/  @P0 STG.E.128 [R24.64+0x180], R4 ;  /* 0x0001800418000986 */ /* 0x0043e8000c101d06 */
[----:B-1----:R-:W2:Y:S04]  /*c680*/  @P1 LDG.E.128 R4, [R26.64] ;  /* 0x000000061a041981 */ /* 0x002ea8000c1e1d00 */
[----:B--2---:R1:W-:Y:S04]  /*c690*/  @P1 STG.E.128 [R2.64], R4 ;  /* 0x0000000402001986 */ /* 0x0043e8000c101d06 */
[----:B------:R-:W2:Y:S04]  /*c6a0*/  @P1 LDG.E.128 R20, [R26.64+0x80] ;  /* 0x000080061a141981 */ /* 0x000ea8000c1e1d00 */
[----:B--2---:R-:W-:Y:S04]  /*c6b0*/  @P1 STG.E.128 [R2.64+0x80], R20 ;  /* 0x0000801402001986 */ /* 0x004fe8000c101d06 */
[----:B-1----:R-:W2:Y:S04]  /*c6c0*/  @P1 LDG.E.128 R4, [R26.64+0x100] ;  /* 0x000100061a041981 */ /* 0x002ea8000c1e1d00 */
[----:B--2---:R1:W-:Y:S04]  /*c6d0*/  @P1 STG.E.128 [R2.64+0x100], R4 ;  /* 0x0001000402001986 */ /* 0x0043e8000c101d06 */
[----:B-1----:R-:W2:Y:S04]  /*c6e0*/  @P1 LDG.E.128 R4, [R26.64+0x180] ;  /* 0x000180061a041981 */ /* 0x002ea8000c1e1d00 */
[----:B--2---:R1:W-:Y:S02]  /*c6f0*/  @P1 STG.E.128 [R2.64+0x180], R4 ;  /* 0x0001800402001986 */ /* 0x0043e4000c101d06 */
.L_x_4283:
[----:B-1----:R-:W-:Y:S01]  /*c700*/  MOV R2, R113 ;  /* 0x0000007100027202 */ /* 0x002fe20000000f00 */
[----:B------:R-:W-:Y:S02]  /*c710*/  IMAD.MOV.U32 R0, RZ, RZ, c[0x0][0x288] ;  /* 0x0000a200ff007624 */ /* 0x000fe400078e00ff */
[----:B------:R-:W-:Y:S02]  /*c720*/  IMAD.MOV.U32 R3, RZ, RZ, R112 ;  /* 0x000000ffff037224 */ /* 0x000fe400078e0070 */
[----:B------:R-:W-:Y:S05]  /*c730*/  IMAD.U32 R0, R0, -0x40, RZ ;  /* 0xffffffc000007824 */ /* 0x000fea00078e00ff */
[C---:B------:R-:W-:Y:S04]  /*c740*/  LEA R113, P0, R0.reuse, R2, 0x1 ;  /* 0x0000000200717211 */ /* 0x040fe800078008ff */
[----:B------:R-:W-:Y:S01]  /*c750*/  LEA.HI.X.SX32 R112, R0, R3, 0x1, P0 ;  /* 0x0000000300707211 */ /* 0x000fe200000f0eff */
[----:B------:R-:W-:-:S05]  /*c760*/  @!P3 BRA `(.L_x_4324) ;  /* 0x000004b00000b947 */ /* 0x000fca0003800000 */
[----:B------:R-:W-:Y:S04]  /*c770*/  IADD3 R0, R9, -0x1, RZ ;  /* 0xffffffff09007810 */ /* 0x000fe80007ffe0ff */
[----:B------:R-:W-:Y:S11]  /*c780*/  ISETP.GT.AND P0, PT, R0, R80, PT ;  /* 0x000000500000720c */ /* 0x000ff60003f04270 */
[----:B------:R-:W-:Y:S02]  /*c790*/  @!UPT UIADD3 URZ, URZ, URZ, URZ ;  /* 0x0000003f3f3ff290 */ /* 0x000fe4000fffe03f */
[----:B------:R-:W-:-:S05]  /*c7a0*/  @!P0 BRA `(.L_x_4325) ;  /* 0x0000050000008947 */ /* 0x000fca0003800000 */
[----:B------:R-:W-:Y:S02]  /*c7b0*/  IABS R2, c[0x0][0x2d0] ;  /* 0x0000b40000027a13 */ /* 0x000fe40000000000 */
[----:B------:R-:W-:Y:S02]  /*c7c0*/  IABS R8, R13 ;  /* 0x0000000d00087213 */ /* 0x000fe40000000000 */
[----:B------:R-:W1:Y:S10]  /*c7d0*/  I2F.RP R0, R2 ;  /* 0x0000000200007306 */ /* 0x000e740000209400 */
[----:B-1----:R-:W1:Y:S02]  /*c7e0*/  MUFU.RCP R0, R0 ;  /* 0x0000000000007308 */ /* 0x002e640000001000 */
[----:B-1----:R-:W-:Y:S08]  /*c7f0*/  IADD3 R0, R0, 0xffffffe, RZ ;  /* 0x0ffffffe00007810 */ /* 0x002ff00007ffe0ff */
[----:B------:R-:W1:Y:S02]  /*c800*/  F2I.FTZ.U32.TRUNC.NTZ R15, R0 ;  /* 0x00000000000f7305 */ /* 0x000e64000021f000 */
[--C-:B-1----:R-:W-:Y:S01]  /*c810*/  IMAD.MOV R4, RZ, RZ, -R15.reuse ;  /* 0x000000ffff047224 */ /* 0x102fe200078e0a0f */
[----:B------:R-:W-:Y:S01]  /*c820*/  IADD3 R0, R14, -0x80, RZ ;  /* 0xffffff800e007810 */ /* 0x000fe20007ffe0ff */
[----:B------:R-:W-:Y:S02]  /*c830*/  IMAD.MOV.U32 R14, RZ, RZ, RZ ;  /* 0x000000ffff0e7224 */ /* 0x000fe400078e00ff */
[----:B------:R-:W-:Y:S01]  /*c840*/  IMAD R4, R4, R2, RZ ;  /* 0x0000000204047224 */ /* 0x000fe200078e02ff */
[----:B------:R-:W-:Y:S03]  /*c850*/  IABS R6, R0 ;  /* 0x0000000000067213 */ /* 0x000fe60000000000 */
[----:B------:R-:W-:Y:S06]  /*c860*/  IMAD.HI.U32 R4, R15, R4, R14 ;  /* 0x000000040f047227 */ /* 0x000fec00078e000e */
[C---:B------:R-:W-:Y:S04]  /*c870*/  IMAD.HI.U32 R3, R4.reuse, R6, RZ ;  /* 0x0000000604037227 */ /* 0x040fe800078e00ff */
[----:B------:R-:W-:Y:S04]  /*c880*/  IMAD.HI.U32 R4, R4, R8, RZ ;  /* 0x0000000804047227 */ /* 0x000fe800078e00ff */
[----:B------:R-:W-:Y:S02]  /*c890*/  IMAD.MOV R5, RZ, RZ, -R3 ;  /* 0x000000ffff057224 */ /* 0x000fe400078e0a03 */
[----:B------:R-:W-:Y:S02]  /*c8a0*/  IMAD.MOV R7, RZ, RZ, -R4 ;  /* 0x000000ffff077224 */ /* 0x000fe400078e0a04 */
[C---:B------:R-:W-:Y:S01]  /*c8b0*/  IMAD R6, R2.reuse, R5, R6 ;  /* 0x0000000502067224 */ /* 0x040fe200078e0206 */
[----:B------:R-:W-:Y:S01]  /*c8c0*/  LOP3.LUT R5, R13, c[0x0][0x2d0], RZ, 0x3c, !PT ;  /* 0x0000b4000d057a12 */ /* 0x000fe200078e3cff */
[C---:B------:R-:W-:Y:S03]  /*c8d0*/  IMAD R8, R2.reuse, R7, R8 ;  /* 0x0000000702087224 */ /* 0x040fe600078e0208 */
[C---:B------:R-:W-:Y:S02]  /*c8e0*/  ISETP.GT.U32.AND P0, PT, R2.reuse, R6, PT ;  /* 0x000000060200720c */ /* 0x040fe40003f04070 */
[----:B------:R-:W-:Y:S02]  /*c8f0*/  ISETP.GT.U32.AND P4, PT, R2, R8, PT ;  /* 0x000000080200720c */ /* 0x000fe40003f84070 */
[----:B------:R-:W-:Y:S09]  /*c900*/  ISETP.GE.AND P2, PT, R5, RZ, PT ;  /* 0x000000ff0500720c */ /* 0x000ff20003f46270 */
[----:B------:R-:W-:Y:S01]  /*c910*/  @!P0 IADD3 R3, R3, 0x1, RZ ;  /* 0x0000000103038810 */ /* 0x000fe20007ffe0ff */
[----:B------:R-:W-:Y:S01]  /*c920*/  @!P0 IMAD.IADD R6, R6, 0x1, -R2 ;  /* 0x0000000106068824 */ /* 0x000fe200078e0a02 */
[-C--:B------:R-:W-:Y:S02]  /*c930*/  @!P4 IADD3 R8, R8, -R2.reuse, RZ ;  /* 0x800000020808c210 */ /* 0x080fe40007ffe0ff */
[----:B------:R-:W-:Y:S02]  /*c940*/  @!P4 IADD3 R4, R4, 0x1, RZ ;  /* 0x000000010404c810 */ /* 0x000fe40007ffe0ff */
[-C--:B------:R-:W-:Y:S02]  /*c950*/  ISETP.GE.U32.AND P5, PT, R6, R2.reuse, PT ;  /* 0x000000020600720c */ /* 0x080fe40003fa6070 */
[----:B------:R-:W-:Y:S02]  /*c960*/  ISETP.GE.U32.AND P6, PT, R8, R2, PT ;  /* 0x000000020800720c */ /* 0x000fe40003fc6070 */
[C---:B------:R-:W-:Y:S01]  /*c970*/  LOP3.LUT R2, R0.reuse, c[0x0][0x2d0], RZ, 0x3c, !PT ;  /* 0x0000b40000027a12 */ /* 0x040fe200078e3cff */
[----:B------:R-:W-:Y:S01]  /*c980*/  IMAD.IADD R0, R0, 0x1, -R13 ;  /* 0x0000000100007824 */ /* 0x000fe200078e0a0d */
[----:B------:R-:W-:Y:S02]  /*c990*/  ISETP.NE.AND P0, PT, RZ, c[0x0][0x2d0], PT ;  /* 0x0000b400ff007a0c */ /* 0x000fe40003f05270 */
[----:B------:R-:W-:Y:S02]  /*c9a0*/  ISETP.GE.AND P1, PT, R2, RZ, PT ;  /* 0x000000ff0200720c */ /* 0x000fe40003f26270 */
[----:B------:R-:W-:Y:S03]  /*c9b0*/  LOP3.LUT R2, RZ, c[0x0][0x2d0], RZ, 0x33, !PT ;  /* 0x0000b400ff027a12 */ /* 0x000fe600078e33ff */
[----:B------:R-:W-:Y:S02]  /*c9c0*/  @P5 IADD3 R3, R3, 0x1, RZ ;  /* 0x0000000103035810 */ /* 0x000fe40007ffe0ff */
[----:B------:R-:W-:Y:S05]  /*c9d0*/  @P6 IADD3 R4, R4, 0x1, RZ ;  /* 0x0000000104046810 */ /* 0x000fea0007ffe0ff */
        /* <DEDUP_REMOVED lines=9> */
[----:B------:R1:W5:Y:S04]  /*ca70*/  LDG.E R4, [R4.64] ;  /* 0x0000000604047981 */ /* 0x000368000c1e1900 */
[----:B------:R-:W-:Y:S04]  /*ca80*/  IMAD R0, R2, c[0x0][0x2d0], R0 ;  /* 0x0000b40002007a24 */ /* 0x000fe800078e0200 */
[----:B------:R-:W-:Y:S01]  /*ca90*/  IMAD.WIDE.U32 R20, R0, c[0x0][0x1a0], RZ ;  /* 0x0000680000147a25 */ /* 0x000fe200078e00ff */
[----:B------:R-:W-:Y:S01]  /*caa0*/  SHF.R.S32.HI R2, RZ, 0x1f, R0 ;  /* 0x0000001fff027819 */ /* 0x000fe20000011400 */
[----:B-1----:R-:W5:Y:S02]  /*cab0*/  LDG.E R5, [R6.64] ;  /* 0x0000000606057981 */ /* 0x002f64000c1e1900 */
[----:B-----5:R-:W-:Y:S02]  /*cac0*/  IMAD.IADD R4, R4, 0x1, -R5 ;  /* 0x0000000104047824 */ /* 0x020fe400078e0a05 */
[----:B------:R-:W-:Y:S02]  /*cad0*/  IMAD R5, R2, c[0x0][0x1a0], RZ ;  /* 0x0000680002057a24 */ /* 0x000fe400078e02ff */
        /* <DEDUP_REMOVED lines=20> */
.L_x_4324:
        /* <DEDUP_REMOVED lines=9> */
.L_x_4325:
[----:B------:R-:W-:Y:S04]  /*ccb0*/  IADD3 R9, R9, -0x1, RZ ;  /* 0xffffffff09097810 */ /* 0x000fe80007ffe0ff */
[----:B------:R-:W-:Y:S11]  /*ccc0*/  ISETP.GT.AND P0, PT, R9, R80, PT ;  /* 0x000000500900720c */ /* 0x000ff60003f04270 */
[----:B------:R-:W-:Y:S02]  /*ccd0*/  @!UPT UIADD3 URZ, URZ, URZ, URZ ;  /* 0x0000003f3f3ff290 */ /* 0x000fe4000fffe03f */
[----:B------:R-:W-:-:S05]  /*cce0*/  @P0 BRA `(.L_x_4326) ;  /* 0xffff579000000947 */ /* 0x000fca000383ffff */
.L_x_4272:
[----:B-1----:R-:W-:Y:S01]  /*ccf0*/  BAR.SYNC.DEFER_BLOCKING 0x0 ;  /* 0x0000000000007b1d */ /* 0x002fe20000010000 */
[----:B------:R-:W-:Y:S01]  /*cd00*/  ISETP.NE.AND P0, PT, RZ, c[0x0][0x230], PT ;  /* 0x00008c00ff007a0c */ /* 0x000fe20003f05270 */
[----:B------:R-:W-:Y:S01]  /*cd10*/  IMAD.MOV.U32 R0, RZ, RZ, c[0x0][0x190] ;  /* 0x00006400ff007624 */ /* 0x000fe200078e00ff */
[----:B------:R-:W-:Y:S01]  /*cd20*/  SHF.L.U32 R248, R124, 0x1, RZ ;  /* 0x000000017cf87819 */ /* 0x000fe200000006ff */
[----:B------:R-:W-:Y:S02]  /*cd30*/  IMAD.MOV.U32 R5, RZ, RZ, 0x4 ;  /* 0x00000004ff057424 */ /* 0x000fe400078e00ff */
[----:B------:R-:W-:Y:S01]  /*cd40*/  BSSY B2, `(.L_x_4327) ;  /* 0x00009cf000027945 */ /* 0x000fe20003800000 */
[C---:B-----5:R-:W-:Y:S02]  /*cd50*/  IMAD.SHL.U32 R7, R0.reuse, 0x10, RZ ;  /* 0x0000001000077824 */ /* 0x060fe400078e00ff */
[----:B------:R-:W-:-:S05]  /*cd60*/  SHF.L.U64.HI R5, R0, R5, c[0x0][0x194] ;  /* 0x0000650000057619 */ /* 0x000fca0000010205 */
[----:B------:R-:W-:Y:S05]  /*cd70*/  @!P0 BRA `(.L_x_4328) ;  /* 0x000099d000008947 */ /* 0x000fea0003800000 */
[----:B------:R-:W-:Y:S01]  /*cd80*/  ISETP.NE.U32.AND P0, PT, RZ, c[0x0][0x250], PT ;  /* 0x00009400ff007a0c */ /* 0x000fe20003f05070 */
[----:B------:R-:W-:-:S03]  /*cd90*/  IMAD.MOV.U32 R4, RZ, RZ, RZ ;  /* 0x000000ffff047224 */ /* 0x000fc600078e00ff */
[----:B------:R-:W-:-:S13]  /*cda0*/  ISETP.NE.AND.EX P0, PT, RZ, c[0x0][0x254], PT, P0 ;  /* 0x00009500ff007a0c */ /* 0x000fda0003f05300 */
[----:B------:R-:W5:Y:S01]  /*cdb0*/  @P0 LDG.E R4, [R134.64] ;  /* 0x0000000686040981 */ /* 0x000f62000c1e1900 */
[-C--:B------:R-:W-:Y:S01]  /*cdc0*/  IADD3 R7, P1, R7, R128.reuse, RZ ;  /* 0x0000008007077210 */ /* 0x080fe20007f3e0ff */
[----:B------:R-:W-:Y:S01]  /*cdd0*/  IMAD.MOV.U32 R6, RZ, RZ, c[0x0][0x194] ;  /* 0x00006500ff067624 */ /* 0x000fe200078e00ff */
[----:B------:R-:W-:Y:S01]  /*cde0*/  LEA R22, P2, R128, c[0x0][0x160], 0x1 ;  /* 0x0000580080167a11 */ /* 0x000fe200078408ff */
[----:B------:R-:W-:Y:S01]  /*cdf0*/  IMAD.MOV.U32 R130, RZ, RZ, R128 ;  /* 0x000000ffff827224 */ /* 0x000fe200078e0080 */
[----:B------:R-:W-:Y:S01]  /*ce00*/  LEA R2, P0, R0, R128, 0x5 ;  /* 0x0000008000027211 */ /* 0x000fe200078028ff */
[--C-:B------:R-:W-:Y:S01]  /*ce10*/  IMAD.X R5, R5, 0x1, R131.reuse, P1 ;  /* 0x0000000105057824 */ /* 0x100fe200008e0683 */
[--C-:B------:R-:W-:Y:S01]  /*ce20*/  LEA.HI.X R23, R128, c[0x0][0x164], R131.reuse, 0x1, P2 ;  /* 0x0000590080177a11 */ /* 0x100fe200010f0c83 */
[----:B------:R-:W-:Y:S01]  /*ce30*/  ULDC.U8 UR4, c[0x0][0x313] ;  /* 0x0000c4c000047ab9 */ /* 0x000fe20000000000 */
[C---:B------:R-:W-:Y:S01]  /*ce40*/  LEA.HI.X R3, R0.reuse, R131, R6, 0x5, P0 ;  /* 0x0000008300037211 */ /* 0x040fe200000f2c06 */
[----:B------:R-:W-:Y:S01]  /*ce50*/  IMAD.WIDE.U32 R130, R0, 0x30, R130 ;  /* 0x0000003000827825 */ /* 0x000fe200078e0082 */
[----:B------:R-:W-:-:S02]  /*ce60*/  ISETP.NE.AND P0, PT, RZ, UR4, PT ;  /* 0x00000004ff007c0c */ /* 0x000fc4000bf05270 */
[C---:B------:R-:W-:Y:S01]  /*ce70*/  LEA R20, P1, R7.reuse, c[0x0][0x160], 0x1 ;  /* 0x0000580007147a11 */ /* 0x040fe200078208ff */
[----:B------:R-:W-:Y:S01]  /*ce80*/  IMAD.IADD R14, R242, 0x1, -R125 ;  /* 0x00000001f20e7824 */ /* 0x000fe200078e0a7d */
[----:B------:R-:W-:Y:S02]  /*ce90*/  LEA R18, P4, R2, c[0x0][0x160], 0x1 ;  /* 0x0000580002127a11 */ /* 0x000fe400078808ff */
[----:B------:R-:W-:Y:S01]  /*cea0*/  LEA.HI.X R21, R7, c[0x0][0x164], R5, 0x1, P1 ;  /* 0x0000590007157a11 */ /* 0x000fe200008f0c05 */
[----:B------:R-:W-:Y:S01]  /*ceb0*/  IMAD R5, R6, 0x30, RZ ;  /* 0x0000003006057824 */ /* 0x000fe200078e02ff */
[----:B------:R-:W-:Y:S02]  /*cec0*/  ISETP.GE.AND P1, PT, R132, R14, PT ;  /* 0x0000000e8400720c */ /* 0x000fe40003f26270 */
[----:B------:R-:W-:Y:S01]  /*ced0*/  LEA R12, P2, R130, c[0x0][0x160], 0x1 ;  /* 0x00005800820c7a11 */ /* 0x000fe200078408ff */
[----:B------:R-:W-:Y:S01]  /*cee0*/  IMAD.IADD R5, R131, 0x1, R5 ;  /* 0x0000000183057824 */ /* 0x000fe200078e0205 */
[----:B------:R-:W-:-:S02]  /*cef0*/  LEA.HI.X R19, R2, c[0x0][0x164], R3, 0x1, P4 ;  /* 0x0000590002137a11 */ /* 0x000fc400020f0c03 */
[----:B------:R-:W-:Y:S02]  /*cf00*/  ISETP.GT.AND P1, PT, R48, -0x8, !P1 ;  /* 0xfffffff83000780c */ /* 0x000fe40004f24270 */
[----:B------:R-:W-:Y:S01]  /*cf10*/  LEA.HI.X R13, R130, c[0x0][0x164], R5, 0x1, P2 ;  /* 0x00005900820d7a11 */ /* 0x000fe200010f0c05 */
[----:B-----5:R-:W-:-:S04]  /*cf20*/  IMAD.IADD R0, R81, 0x1, R4 ;  /* 0x0000000151007824 */ /* 0x020fc800078e0204 */
[----:B------:R-:W-:-:S05]  /*cf30*/  IMAD R0, R120, R0, RZ ;  /* 0x0000000078007224 */ /* 0x000fca00078e02ff */
[----:B------:R-:W-:Y:S02]  /*cf40*/  SHF.R.S32.HI R6, RZ, 0x1f, R0 ;  /* 0x0000001fff067819 */ /* 0x000fe40000011400 */
[CC--:B------:R-:W-:Y:S02]  /*cf50*/  IADD3 R4, P6, R121.reuse, R0.reuse, RZ ;  /* 0x0000000079047210 */ /* 0x0c0fe40007fde0ff */
[----:B------:R-:W-:Y:S02]  /*cf60*/  IADD3 R0, P5, R16, R0, RZ ;  /* 0x0000000010007210 */ /* 0x000fe40007fbe0ff */
[----:B------:R-:W-:-:S03]  /*cf70*/  LEA.HI.X.SX32 R121, R121, R6, 0x1, P6 ;  /* 0x0000000679797211 */ /* 0x000fc600030f0eff */
[----:B------:R-:W-:Y:S01]  /*cf80*/  IMAD.X R2, R17, 0x1, R6, P5 ;  /* 0x0000000111027824 */ /* 0x000fe200028e0606 */
[----:B------:R-:W-:Y:S05]  /*cf90*/  @!P0 BRA `(.L_x_4329) ;  /* 0x000035d000008947 */ /* 0x000fea0003800000 */
[C---:B------:R-:W-:Y:S01]  /*cfa0*/  IMAD.SHL.U32 R8, R4.reuse, 0x2, RZ ;  /* 0x0000000204087824 */ /* 0x040fe200078e00ff */
[----:B------:R-:W-:Y:S01]  /*cfb0*/  SHF.L.U64.HI R121, R4, 0x1, R121 ;  /* 0x0000000104797819 */ /* 0x000fe20000010279 */
[----:B------:R-:W-:Y:S03]  /*cfc0*/  BSSY B1, `(.L_x_4330) ;  /* 0x00000d6000017945 */ /* 0x000fe60003800000 */
[C---:B------:R-:W-:Y:S02]  /*cfd0*/  IADD3 R10, P2, R8.reuse, c[0x0][0x2a8], RZ ;  /* 0x0000aa00080a7a10 */ /* 0x040fe40007f5e0ff */
[----:B------:R-:W-:Y:S02]  /*cfe0*/  IADD3 R8, P0, R8, c[0x0][0x2b0], RZ ;  /* 0x0000ac0008087a10 */ /* 0x000fe40007f1e0ff */
[----:B------:R-:W-:-:S02]  /*cff0*/  IADD3.X R11, R121, c[0x0][0x2ac], RZ, P2, !PT ;  /* 0x0000ab00790b7a10 */ /* 0x000fc400017fe4ff */
[----:B------:R-:W-:Y:S01]  /*d000*/  IADD3.X R9, R121, c[0x0][0x2b4], RZ, P0, !PT ;  /* 0x0000ad0079097a10 */ /* 0x000fe200007fe4ff */
[----:B------:R-:W-:Y:S05]  /*d010*/  @!P1 BRA `(.L_x_4331) ;  /* 0x00000d0000009947 */ /* 0x000fea0003800000 */
[----:B------:R1:W5:Y:S01]  /*d020*/  LDG.E.128 R24, [R22.64] ;  /* 0x0000000616187981 */ /* 0x000362000c1e1d00 */
[----:B------:R-:W-:Y:S01]  /*d030*/  ISETP.GE.AND P0, PT, R16, c[0x0][0x230], PT ;  /* 0x00008c0010007a0c */ /* 0x000fe20003f06270 */
[----:B------:R-:W-:-:S12]  /*d040*/  BSSY B0, `(.L_x_4332) ;  /* 0x000002f000007945 */ /* 0x000fd80003800000 */
[----:B------:R-:W-:Y:S05]  /*d050*/  @P0 BRA `(.L_x_4333) ;  /* 0x000002d000000947 */ /* 0x000fea0003800000 */
[----:B--2---:R-:W2:Y:S04]  /*d060*/  LDG.E.64 R2, [R8.64] ;  /* 0x0000000608027981 */ /* 0x004ea8000c1e1b00 */
[----:B---3--:R-:W3:Y:S01]  /*d070*/  LDG.E.64 R4, [R10.64] ;  /* 0x000000060a047981 */ /* 0x008ee2000c1e1b00 */
[----:B-----5:R-:W-:Y:S01]  /*d080*/  MOV R30, R25 ;  /* 0x00000019001e7202 */ /* 0x020fe20000000f00 */
[--C-:B------:R-:W-:Y:S01]  /*d090*/  HADD2.F32 R28, -RZ, R27.reuse.H0_H0 ;  /* 0x2000001bff1c7230 */ /* 0x100fe20000004100 */
[----:B------:R-:W-:Y:S01]  /*d0a0*/  MOV R0, R24 ;  /* 0x0000001800007202 */ /* 0x000fe20000000f00 */
[----:B------:R-:W-:Y:S01]  /*d0b0*/  HADD2.F32 R27, -RZ, R27.H1_H1 ;  /* 0x3000001bff1b7230 */ /* 0x000fe20000004100 */
[----:B------:R-:W-:Y:S01]  /*d0c0*/  MOV R29, R26 ;  /* 0x0000001a001d7202 */ /* 0x000fe20000000f00 */
[----:B------:R-:W-:-:S02]  /*d0d0*/  HADD2.F32 R31, -RZ, R30.H0_H0 ;  /* 0x2000001eff1f7230 */ /* 0x000fc40000004100 */
[----:B------:R-:W-:Y:S02]  /*d0e0*/  HADD2.F32 R30, -RZ, R30.H1_H1 ;  /* 0x3000001eff1e7230 */ /* 0x000fe40000004100 */
[----:B--2---:R-:W-:Y:S02]  /*d0f0*/  HADD2.F32 R15, -RZ, R2.H1_H1 ;  /* 0x30000002ff0f7230 */ /* 0x004fe40000004100 */
[----:B------:R-:W-:Y:S02]  /*d100*/  HADD2.F32 R6, -RZ, R3.H1_H1 ;  /* 0x30000003ff067230 */ /* 0x000fe40000004100 */
[----:B---3--:R-:W-:Y:S01]  /*d110*/  HADD2.F32 R26, -RZ, R4.H1_H1 ;  /* 0x30000004ff1a7230 */ /* 0x008fe20000004100 */
[-C--:B------:R-:W-:Y:S01]  /*d120*/  FMUL.FTZ R24, R30, R15.reuse ;  /* 0x0000000f1e187220 */ /* 0x080fe20000410000 */
[----:B------:R-:W-:Y:S01]  /*d130*/  HADD2.F32 R25, -RZ, R5.H1_H1 ;  /* 0x30000005ff197230 */ /* 0x000fe20000004100 */
[-C--:B------:R-:W-:Y:S01]  /*d140*/  FMUL.FTZ R7, R27, R6.reuse ;  /* 0x000000061b077220 */ /* 0x080fe20000410000 */
[----:B------:R-:W-:Y:S01]  /*d150*/  HADD2.F32 R2, -RZ, R2.H0_H0 ;  /* 0x20000002ff027230 */ /* 0x000fe20000004100 */
[C---:B------:R-:W-:Y:S01]  /*d160*/  FMUL.FTZ R15, R31.reuse, R15 ;  /* 0x0000000f1f0f7220 */ /* 0x040fe20000410000 */
[----:B------:R-:W-:Y:S01]  /*d170*/  HADD2.F32 R3, -RZ, R3.H0_H0 ;  /* 0x20000003ff037230 */ /* 0x000fe20000004100 */
[----:B------:R-:W-:Y:S01]  /*d180*/  FMUL.FTZ R6, R28, R6 ;  /* 0x000000061c067220 */ /* 0x000fe20000410000 */
[----:B------:R-:W-:Y:S01]  /*d190*/  HADD2.F32 R4, -RZ, R4.H0_H0 ;  /* 0x20000004ff047230 */ /* 0x000fe20000004100 */
[----:B------:R-:W-:-:S02]  /*d1a0*/  FFMA.FTZ R24, R31, R26, -R24 ;  /* 0x0000001a1f187223 */ /* 0x000fc40000010818 */
[----:B------:R-:W-:Y:S01]  /*d1b0*/  FFMA.FTZ R15, R30, R26, R15 ;  /* 0x0000001a1e0f7223 */ /* 0x000fe2000001000f */
[--C-:B------:R-:W-:Y:S01]  /*d1c0*/  HADD2.F32 R26, -RZ, R0.reuse.H1_H1 ;  /* 0x30000000ff1a7230 */ /* 0x100fe20000004100 */
[-C--:B------:R-:W-:Y:S02]  /*d1d0*/  FFMA.FTZ R7, R28, R25.reuse, -R7 ;  /* 0x000000191c077223 */ /* 0x080fe40000010807 */
[----:B------:R-:W-:Y:S01]  /*d1e0*/  FFMA.FTZ R6, R27, R25, R6 ;  /* 0x000000191b067223 */ /* 0x000fe20000010006 */
[----:B------:R-:W-:Y:S01]  /*d1f0*/  HADD2.F32 R25, -RZ, R0.H0_H0 ;  /* 0x20000000ff197230 */ /* 0x000fe20000004100 */
[----:B------:R-:W-:Y:S01]  /*d200*/  F2FP.PACK_AB R24, R15, R24 ;  /* 0x000000180f18723e */ /* 0x000fe200000000ff */
[--C-:B------:R-:W-:Y:S02]  /*d210*/  HADD2.F32 R0, -RZ, R29.reuse.H0_H0 ;  /* 0x2000001dff007230 */ /* 0x100fe40000004100 */
[----:B------:R-:W-:Y:S01]  /*d220*/  HADD2.F32 R29, -RZ, R29.H1_H1 ;  /* 0x3000001dff1d7230 */ /* 0x000fe20000004100 */
[-C--:B------:R-:W-:Y:S01]  /*d230*/  FMUL.FTZ R28, R25, R2.reuse ;  /* 0x00000002191c7220 */ /* 0x080fe20000410000 */
[----:B------:R-:W-:Y:S01]  /*d240*/  HADD2.F32 R27, -RZ, R5.H0_H0 ;  /* 0x20000005ff1b7230 */ /* 0x000fe20000004100 */
[----:B------:R-:W-:Y:S01]  /*d250*/  FMUL.FTZ R5, R26, R2 ;  /* 0x000000021a057220 */ /* 0x000fe20000410000 */
[----:B------:R-:W-:Y:S01]  /*d260*/  F2FP.PACK_AB R6, R6, R7 ;  /* 0x000000070606723e */ /* 0x000fe200000000ff */
[----:B------:R-:W-:-:S02]  /*d270*/  FMUL.FTZ R2, R29, R3 ;  /* 0x000000031d027220 */ /* 0x000fc40000410000 */
[----:B------:R-:W-:Y:S02]  /*d280*/  FMUL.FTZ R3, R0, R3 ;  /* 0x0000000300037220 */ /* 0x000fe40000410000 */
[----:B------:R-:W-:Y:S01]  /*d290*/  FFMA.FTZ R5, R25, R4, -R5 ;  /* 0x0000000419057223 */ /* 0x000fe20000010805 */
[----:B------:R-:W-:Y:S01]  /*d2a0*/  MOV R25, R24 ;  /* 0x0000001800197202 */ /* 0x000fe20000000f00 */
[----:B------:R-:W-:Y:S02]  /*d2b0*/  FFMA.FTZ R28, R26, R4, R28 ;  /* 0x000000041a1c7223 */ /* 0x000fe4000001001c */
[-C--:B------:R-:W-:Y:S02]  /*d2c0*/  FFMA.FTZ R2, R0, R27.reuse, -R2 ;  /* 0x0000001b00027223 */ /* 0x080fe40000010802 */
[----:B------:R-:W-:Y:S01]  /*d2d0*/  FFMA.FTZ R3, R29, R27, R3 ;  /* 0x0000001b1d037223 */ /* 0x000fe20000010003 */
[----:B------:R-:W-:Y:S02]  /*d2e0*/  F2FP.PACK_AB R5, R28, R5 ;  /* 0x000000051c05723e */ /* 0x000fe400000000ff */
[----:B------:R-:W-:-:S02]  /*d2f0*/  MOV R27, R6 ;  /* 0x00000006001b7202 */ /* 0x000fc40000000f00 */
[----:B------:R-:W-:Y:S02]  /*d300*/  F2FP.PACK_AB R2, R3, R2 ;  /* 0x000000020302723e */ /* 0x000fe400000000ff */
[----:B------:R-:W-:Y:S02]  /*d310*/  MOV R24, R5 ;  /* 0x0000000500187202 */ /* 0x000fe40000000f00 */
[----:B------:R-:W-:Y:S02]  /*d320*/  MOV R26, R2 ;  /* 0x00000002001a7202 */ /* 0x000fe40000000f00 */
.L_x_4333:
[----:B------:R-:W-:Y:S05]  /*d330*/  BSYNC B0 ;  /* 0x0000000000007941 */ /* 0x000fea0003800000 */
.L_x_4332:
[----:B------:R1:W5:Y:S01]  /*d340*/  LDG.E.128 R28, [R22.64+0x80] ;  /* 0x00008006161c7981 */ /* 0x000362000c1e1d00 */
[----:B------:R-:W-:Y:S01]  /*d350*/  IADD3 R0, R16, 0x40, RZ ;  /* 0x0000004010007810 */ /* 0x000fe20007ffe0ff */
[----:B------:R-:W-:Y:S02]  /*d360*/  BSSY B0, `(.L_x_4334) ;  /* 0x0000031000007945 */ /* 0x000fe40003800000 */
[----:B-----5:R1:W-:Y:S01]  /*d370*/  STS.128 [R248], R24 ;  /* 0x00000018f8007388 */ /* 0x0203e20000000c00 */
[----:B------:R-:W-:-:S13]  /*d380*/  ISETP.GE.AND P0, PT, R0, c[0x0][0x230], PT ;  /* 0x00008c0000007a0c */ /* 0x000fda0003f06270 */
[----:B------:R-:W-:Y:S05]  /*d390*/  @P0 BRA `(.L_x_4335) ;  /* 0x000002d000000947 */ /* 0x000fea0003800000 */
[----:B------:R-:W5:Y:S04]  /*d3a0*/  LDG.E.64 R2, [R8.64+0x40] ;  /* 0x0000400608027981 */ /* 0x000f68000c1e1b00 */
[----:B--2---:R-:W2:Y:S01]  /*d3b0*/  LDG.E.64 R4, [R10.64+0x40] ;  /* 0x000040060a047981 */ /* 0x004ea2000c1e1b00 */
[----:B------:R-:W-:Y:S02]  /*d3c0*/  MOV R6, R29 ;  /* 0x0000001d00067202 */ /* 0x000fe40000000f00 */
[----:B-1----:R-:W-:Y:S02]  /*d3d0*/  MOV R27, R31 ;  /* 0x0000001f001b7202 */ /* 0x002fe40000000f00 */
[----:B------:R-:W-:Y:S01]  /*d3e0*/  MOV R0, R28 ;  /* 0x0000001c00007202 */ /* 0x000fe20000000f00 */
[--C-:B------:R-:W-:Y:S01]  /*d3f0*/  HADD2.F32 R31, -RZ, R6.reuse.H0_H0 ;  /* 0x20000006ff1f7230 */ /* 0x100fe20000004100 */
[----:B------:R-:W-:Y:S01]  /*d400*/  MOV R29, R30 ;  /* 0x0000001e001d7202 */ /* 0x000fe20000000f00 */
[----:B------:R-:W-:-:S02]  /*d410*/  HADD2.F32 R30, -RZ, R6.H1_H1 ;  /* 0x30000006ff1e7230 */ /* 0x000fc40000004100 */
[--C-:B------:R-:W-:Y:S02]  /*d420*/  HADD2.F32 R28, -RZ, R27.reuse.H0_H0 ;  /* 0x2000001bff1c7230 */ /* 0x100fe40000004100 */
[----:B------:R-:W-:Y:S02]  /*d430*/  HADD2.F32 R27, -RZ, R27.H1_H1 ;  /* 0x3000001bff1b7230 */ /* 0x000fe40000004100 */
[----:B-----5:R-:W-:Y:S02]  /*d440*/  HADD2.F32 R15, -RZ, R2.H1_H1 ;  /* 0x30000002ff0f7230 */ /* 0x020fe40000004100 */
[----:B------:R-:W-:Y:S02]  /*d450*/  HADD2.F32 R6, -RZ, R3.H1_H1 ;  /* 0x30000003ff067230 */ /* 0x000fe40000004100 */
[----:B--2---:R-:W-:Y:S01]  /*d460*/  HADD2.F32 R26, -RZ, R4.H1_H1 ;  /* 0x30000004ff1a7230 */ /* 0x004fe20000004100 */
        /* <DEDUP_REMOVED lines=22> */
[C---:B------:R-:W-:Y:S01]  /*d5d0*/  FMUL.FTZ R3, R0.reuse, R3 ;  /* 0x0000000300037220 */ /* 0x040fe20000410000 */
[----:B------:R-:W-:Y:S01]  /*d5e0*/  MOV R31, R6 ;  /* 0x00000006001f7202 */ /* 0x000fe20000000f00 */
[-C--:B------:R-:W-:Y:S02]  /*d5f0*/  FFMA.FTZ R2, R0, R27.reuse, -R2 ;  /* 0x0000001b00027223 */ /* 0x080fe40000010802 */
[----:B------:R-:W-:Y:S01]  /*d600*/  FFMA.FTZ R3, R29, R27, R3 ;  /* 0x0000001b1d037223 */ /* 0x000fe20000010003 */
[----:B------:R-:W-:Y:S01]  /*d610*/  MOV R29, R15 ;  /* 0x0000000f001d7202 */ /* 0x000fe20000000f00 */
[-C--:B------:R-:W-:Y:S02]  /*d620*/  FFMA.FTZ R5, R25, R4.reuse, -R5 ;  /* 0x0000000419057223 */ /* 0x080fe40000010805 */
[----:B------:R-:W-:Y:S01]  /*d630*/  FFMA.FTZ R28, R26, R4, R28 ;  /* 0x000000041a1c7223 */ /* 0x000fe2000001001c */
[----:B------:R-:W-:-:S04]  /*d640*/  F2FP.PACK_AB R2, R3, R2 ;  /* 0x000000020302723e */ /* 0x000fc800000000ff */
[----:B------:R-:W-:Y:S02]  /*d650*/  F2FP.PACK_AB R28, R28, R5 ;  /* 0x000000051c1c723e */ /* 0x000fe400000000ff */
[----:B------:R-:W-:Y:S02]  /*d660*/  MOV R30, R2 ;  /* 0x00000002001e7202 */ /* 0x000fe40000000f00 */
.L_x_4335:
[----:B------:R-:W-:Y:S05]  /*d670*/  BSYNC B0 ;  /* 0x0000000000007941 */ /* 0x000fea0003800000 */
.L_x_4334:
[----:B-1----:R1:W5:Y:S01]  /*d680*/  LDG.E.128 R24, [R22.64+0x100] ;  /* 0x0001000616187981 */ /* 0x002362000c1e1d00 */
[----:B------:R-:W-:Y:S01]  /*d690*/  IADD3 R0, R16, 0x80, RZ ;  /* 0x0000008010007810 */ /* 0x000fe20007ffe0ff */
[----:B------:R-:W-:Y:S02]  /*d6a0*/  BSSY B0, `(.L_x_4336) ;  /* 0x0000031000007945 */ /* 0x000fe40003800000 */
[----:B------:R1:W-:Y:S01]  /*d6b0*/  STS.128 [R248+0x2000], R28 ;  /* 0x0020001cf8007388 */ /* 0x0003e20000000c00 */
[----:B------:R-:W-:-:S13]  /*d6c0*/  ISETP.GE.AND P0, PT, R0, c[0x0][0x230], PT ;  /* 0x00008c0000007a0c */ /* 0x000fda0003f06270 */
[----:B------:R-:W-:Y:S05]  /*d6d0*/  @P0 BRA `(.L_x_4337) ;  /* 0x000002d000000947 */ /* 0x000fea0003800000 */
[----:B--2---:R-:W2:Y:S04]  /*d6e0*/  LDG.E.64 R2, [R8.64+0x80] ;  /* 0x0000800608027981 */ /* 0x004ea8000c1e1b00 */
[----:B---3--:R-:W3:Y:S01]  /*d6f0*/  LDG.E.64 R4, [R10.64+0x80] ;  /* 0x000080060a047981 */ /* 0x008ee2000c1e1b00 */
[----:B-1---5:R-:W-:Y:S01]  /*d700*/  MOV R30, R25 ;  /* 0x00000019001e7202 */ /* 0x022fe20000000f00 */
        /* <DEDUP_REMOVED lines=42> */
.L_x_4337:
[----:B------:R-:W-:Y:S05]  /*d9b0*/  BSYNC B0 ;  /* 0x0000000000007941 */ /* 0x000fea0003800000 */
.L_x_4336:
[----:B-1----:R1:W5:Y:S01]  /*d9c0*/  LDG.E.128 R28, [R22.64+0x180] ;  /* 0x00018006161c7981 */ /* 0x002362000c1e1d00 */
[----:B------:R-:W-:Y:S01]  /*d9d0*/  IADD3 R0, R16, 0xc0, RZ ;  /* 0x000000c010007810 */ /* 0x000fe20007ffe0ff */
[----:B------:R-:W-:Y:S02]  /*d9e0*/  BSSY B0, `(.L_x_4338) ;  /* 0x0000032000007945 */ /* 0x000fe40003800000 */
[----:B-----5:R1:W-:Y:S01]  /*d9f0*/  STS.128 [R248+0x4000], R24 ;  /* 0x00400018f8007388 */ /* 0x0203e20000000c00 */
        /* <DEDUP_REMOVED lines=36> */
[----:B------:R-:W-:Y:S01]  /*dc40*/  FMUL.FTZ R2, R27, R3 ;  /* 0x000000031b027220 */ /* 0x000fe20000410000 */
[----:B------:R-:W-:Y:S01]  /*dc50*/  MOV R29, R15 ;  /* 0x0000000f001d7202 */ /* 0x000fe20000000f00 */
[----:B------:R-:W-:Y:S01]  /*dc60*/  FMUL.FTZ R3, R0, R3 ;  /* 0x0000000300037220 */ /* 0x000fe20000410000 */
[----:B------:R-:W-:Y:S01]  /*dc70*/  MOV R31, R6 ;  /* 0x00000006001f7202 */ /* 0x000fe20000000f00 */
[----:B------:R-:W-:-:S02]  /*dc80*/  FFMA.FTZ R5, R23, R4, -R5 ;  /* 0x0000000417057223 */ /* 0x000fc40000010805 */
[----:B------:R-:W-:Y:S02]  /*dc90*/  FFMA.FTZ R26, R24, R4, R26 ;  /* 0x00000004181a7223 */ /* 0x000fe4000001001a */
[-C--:B------:R-:W-:Y:S02]  /*dca0*/  FFMA.FTZ R2, R0, R25.reuse, -R2 ;  /* 0x0000001900027223 */ /* 0x080fe40000010802 */
[----:B------:R-:W-:Y:S01]  /*dcb0*/  FFMA.FTZ R3, R27, R25, R3 ;  /* 0x000000191b037223 */ /* 0x000fe20000010003 */
[----:B------:R-:W-:-:S04]  /*dcc0*/  F2FP.PACK_AB R5, R26, R5 ;  /* 0x000000051a05723e */ /* 0x000fc800000000ff */
[----:B------:R-:W-:Y:S02]  /*dcd0*/  F2FP.PACK_AB R2, R3, R2 ;  /* 0x000000020302723e */ /* 0x000fe400000000ff */
[----:B------:R-:W-:Y:S02]  /*dce0*/  MOV R28, R5 ;  /* 0x00000005001c7202 */ /* 0x000fe40000000f00 */
[----:B------:R-:W-:Y:S02]  /*dcf0*/  MOV R30, R2 ;  /* 0x00000002001e7202 */ /* 0x000fe40000000f00 */
.L_x_4339:
[----:B------:R-:W-:Y:S05]  /*dd00*/  BSYNC B0 ;  /* 0x0000000000007941 */ /* 0x000fea0003800000 */
.L_x_4338:
[----:B------:R1:W-:Y:S02]  /*dd10*/  STS.128 [R248+0x6000], R28 ;  /* 0x0060001cf8007388 */ /* 0x0003e40000000c00 */
.L_x_4331:
[----:B------:R-:W-:Y:S05]  /*dd20*/  BSYNC B1 ;  /* 0x0000000000017941 */ /* 0x000fea0003800000 */
.L_x_4330:
[----:B------:R-:W-:Y:S01]  /*dd30*/  IADD3 R3, R132, 0x10, RZ ;  /* 0x0000001084037810 */ /* 0x000fe20007ffe0ff */
[----:B------:R-:W-:Y:S03]  /*dd40*/  BSSY B1, `(.L_x_4340) ;  /* 0x00000d6000017945 */ /* 0x000fe60003800000 */
[----:B------:R-:W-:-:S04]  /*dd50*/  ISETP.GE.AND P0, PT, R3, R14, PT ;  /* 0x0000000e0300720c */ /* 0x000fc80003f06270 */
[----:B------:R-:W-:-:S13]  /*dd60*/  ISETP.LT.OR P0, PT, R48, -0x87, P0 ;  /* 0xffffff793000780c */ /* 0x000fda0000701670 */
[----:B------:R-:W-:Y:S05]  /*dd70*/  @P0 BRA `(.L_x_4341) ;  /* 0x00000d2000000947 */ /* 0x000fea0003800000 */
[----:B-1----:R1:W5:Y:S01]  /*dd80*/  LDG.E.128 R24, [R20.64] ;  /* 0x0000000614187981 */ /* 0x002362000c1e1d00 */
[----:B------:R-:W-:Y:S01]  /*dd90*/  ISETP.GE.AND P0, PT, R16, c[0x0][0x230], PT ;  /* 0x00008c0010007a0c */ /* 0x000fe20003f06270 */
[----:B------:R-:W-:-:S12]  /*dda0*/  BSSY B0, `(.L_x_4342) ;  /* 0x0000030000007945 */ /* 0x000fd80003800000 */
[----:B------:R-:W-:Y:S05]  /*ddb0*/  @P0 BRA `(.L_x_4343) ;  /* 0x000002e000000947 */ /* 0x000fea0003800000 */
[----:B--2---:R-:W2:Y:S04]  /*ddc0*/  LDG.E.64 R4, [R8.64] ;  /* 0x0000000608047981 */ /* 0x004ea8000c1e1b00 */
[----:B---3--:R-:W3:Y:S01]  /*ddd0*/  LDG.E.64 R6, [R10.64] ;  /* 0x000000060a067981 */ /* 0x008ee2000c1e1b00 */
[----:B-----5:R-:W-:Y:S02]  /*dde0*/  MOV R29, R25 ;  /* 0x00000019001d7202 */ /* 0x020fe40000000f00 */
[----:B------:R-:W-:Y:S02]  /*ddf0*/  MOV R2, R27 ;  /* 0x0000001b00027202 */ /* 0x000fe40000000f00 */
[----:B------:R-:W-:Y:S01]  /*de00*/  MOV R28, R26 ;  /* 0x0000001a001c7202 */ /* 0x000fe20000000f00 */
[----:B------:R-:W-:Y:S01]  /*de10*/  HADD2.F32 R30, -RZ, R29.H0_H0 ;  /* 0x2000001dff1e7230 */ /* 0x000fe20000004100 */
[----:B------:R-:W-:Y:S01]  /*de20*/  MOV R0, R24 ;  /* 0x0000001800007202 */ /* 0x000fe20000000f00 */
[----:B------:R-:W-:-:S02]  /*de30*/  HADD2.F32 R27, -RZ, R2.H0_H0 ;  /* 0x20000002ff1b7230 */ /* 0x000fc40000004100 */
[----:B------:R-:W-:Y:S02]  /*de40*/  HADD2.F32 R26, -RZ, R2.H1_H1 ;  /* 0x30000002ff1a7230 */ /* 0x000fe40000004100 */
        /* <DEDUP_REMOVED lines=13> */
[----:B------:R-:W-:Y:S01]  /*df20*/  HADD2.F32 R7, -RZ, R7.H0_H0 ;  /* 0x20000007ff077230 */ /* 0x000fe20000004100 */
[----:B------:R-:W-:Y:S01]  /*df30*/  FFMA.FTZ R24, R22, R29, R24 ;  /* 0x0000001d16187223 */ /* 0x000fe20000010018 */
[----:B------:R-:W-:Y:S01]  /*df40*/  HADD2.F32 R22, -RZ, R0.H1_H1 ;  /* 0x30000000ff167230 */ /* 0x000fe20000004100 */
[----:B------:R-:W-:-:S02]  /*df50*/  FFMA.FTZ R23, R15, R27, -R23 ;  /* 0x0000001b0f177223 */ /* 0x000fc40000010817 */
[----:B------:R-:W-:Y:S01]  /*df60*/  FFMA.FTZ R2, R15, R26, R2 ;  /* 0x0000001a0f027223 */ /* 0x000fe20000010002 */
[----:B------:R-:W-:Y:S01]  /*df70*/  HADD2.F32 R15, -RZ, R0.H0_H0 ;  /* 0x20000000ff0f7230 */ /* 0x000fe20000004100 */
[----:B------:R-:W-:Y:S01]  /*df80*/  FMUL.FTZ R26, R4, R22 ;  /* 0x00000016041a7220 */ /* 0x000fe20000410000 */
[--C-:B------:R-:W-:Y:S01]  /*df90*/  HADD2.F32 R0, -RZ, R28.reuse.H0_H0 ;  /* 0x2000001cff007230 */ /* 0x100fe20000004100 */
[----:B------:R-:W-:Y:S01]  /*dfa0*/  F2FP.PACK_AB R24, R24, R25 ;  /* 0x000000191818723e */ /* 0x000fe200000000ff */
[----:B------:R-:W-:Y:S01]  /*dfb0*/  HADD2.F32 R28, -RZ, R28.H1_H1 ;  /* 0x3000001cff1c7230 */ /* 0x000fe20000004100 */
[----:B------:R-:W-:Y:S01]  /*dfc0*/  FMUL.FTZ R27, R4, R15 ;  /* 0x0000000f041b7220 */ /* 0x000fe20000410000 */
[----:B------:R-:W-:Y:S01]  /*dfd0*/  F2FP.PACK_AB R2, R2, R23 ;  /* 0x000000170202723e */ /* 0x000fe200000000ff */
[----:B------:R-:W-:Y:S01]  /*dfe0*/  FFMA.FTZ R26, R6, R15, -R26 ;  /* 0x0000000f061a7223 */ /* 0x000fe2000001081a */
[----:B------:R-:W-:Y:S01]  /*dff0*/  MOV R25, R24 ;  /* 0x0000001800197202 */ /* 0x000fe20000000f00 */
[----:B------:R-:W-:-:S02]  /*e000*/  FMUL.FTZ R4, R5, R28 ;  /* 0x0000001c05047220 */ /* 0x000fc40000410000 */
[----:B------:R-:W-:Y:S02]  /*e010*/  FMUL.FTZ R5, R5, R0 ;  /* 0x0000000005057220 */ /* 0x000fe40000410000 */
        /* <DEDUP_REMOVED lines=8> */
.L_x_4343:
[----:B------:R-:W-:Y:S05]  /*e0a0*/  BSYNC B0 ;  /* 0x0000000000007941 */ /* 0x000fea0003800000 */
.L_x_4342:
[----:B------:R1:W5:Y:S01]  /*e0b0*/  LDG.E.128 R28, [R20.64+0x80] ;  /* 0x00008006141c7981 */ /* 0x000362000c1e1d00 */
[----:B------:R-:W-:Y:S01]  /*e0c0*/  IADD3 R0, R16, 0x40, RZ ;  /* 0x0000004010007810 */ /* 0x000fe20007ffe0ff */
[----:B------:R-:W-:Y:S02]  /*e0d0*/  BSSY B0, `(.L_x_4344) ;  /* 0x0000031000007945 */ /* 0x000fe40003800000 */
[----:B-----5:R1:W-:Y:S01]  /*e0e0*/  STS.128 [R248+0x800], R24 ;  /* 0x00080018f8007388 */ /* 0x0203e20000000c00 */
[----:B------:R-:W-:-:S13]  /*e0f0*/  ISETP.GE.AND P0, PT, R0, c[0x0][0x230], PT ;  /* 0x00008c0000007a0c */ /* 0x000fda0003f06270 */
[----:B------:R-:W-:Y:S05]  /*e100*/  @P0 BRA `(.L_x_4345) ;  /* 0x000002d000000947 */ /* 0x000fea0003800000 */
[----:B------:R-:W5:Y:S04]  /*e110*/  LDG.E.64 R4, [R8.64+0x40] ;  /* 0x0000400608047981 */ /* 0x000f68000c1e1b00 */
[----:B--2---:R-:W2:Y:S01]  /*e120*/  LDG.E.64 R6, [R10.64+0x40] ;  /* 0x000040060a067981 */ /* 0x004ea2000c1e1b00 */
[----:B-1----:R-:W-:Y:S02]  /*e130*/  MOV R26, R31 ;  /* 0x0000001f001a7202 */ /* 0x002fe40000000f00 */
[----:B------:R-:W-:Y:S02]  /*e140*/  MOV R0, R28 ;  /* 0x0000001c00007202 */ /* 0x000fe40000000f00 */
[----:B------:R-:W-:Y:S01]  /*e150*/  MOV R28, R30 ;  /* 0x0000001e001c7202 */ /* 0x000fe20000000f00 */
[----:B------:R-:W-:-:S02]  /*e160*/  HADD2.F32 R30, -RZ, R29.H0_H0 ;  /* 0x2000001dff1e7230 */ /* 0x000fc40000004100 */
[--C-:B------:R-:W-:Y:S02]  /*e170*/  HADD2.F32 R27, -RZ, R26.reuse.H0_H0 ;  /* 0x2000001aff1b7230 */ /* 0x100fe40000004100 */
[----:B------:R-:W-:Y:S02]  /*e180*/  HADD2.F32 R29, -RZ, R29.H1_H1 ;  /* 0x3000001dff1d7230 */ /* 0x000fe40000004100 */
[----:B------:R-:W-:Y:S02]  /*e190*/  HADD2.F32 R26, -RZ, R26.H1_H1 ;  /* 0x3000001aff1a7230 */ /* 0x000fe40000004100 */
[----:B-----5:R-:W-:Y:S02]  /*e1a0*/  HADD2.F32 R24, -RZ, R4.H1_H1 ;  /* 0x30000004ff187230 */ /* 0x020fe40000004100 */
[----:B------:R-:W-:Y:S02]  /*e1b0*/  HADD2.F32 R2, -RZ, R5.H1_H1 ;  /* 0x30000005ff027230 */ /* 0x000fe40000004100 */
[----:B--2---:R-:W-:Y:S01]  /*e1c0*/  HADD2.F32 R22, -RZ, R6.H1_H1 ;  /* 0x30000006ff167230 */ /* 0x004fe20000004100 */
        /* <DEDUP_REMOVED lines=23> */
[C---:B------:R-:W-:Y:S01]  /*e340*/  FMUL.FTZ R4, R5.reuse, R28 ;  /* 0x0000001c05047220 */ /* 0x040fe20000410000 */
[----:B------:R-:W-:Y:S01]  /*e350*/  MOV R31, R2 ;  /* 0x00000002001f7202 */ /* 0x000fe20000000f00 */
[----:B------:R-:W-:-:S02]  /*e360*/  FMUL.FTZ R5, R5, R0 ;  /* 0x0000000005057220 */ /* 0x000fc40000410000 */
[----:B------:R-:W-:Y:S02]  /*e370*/  FFMA.FTZ R27, R6, R22, R27 ;  /* 0x00000016061b7223 */ /* 0x000fe4000001001b */
[C---:B------:R-:W-:Y:S02]  /*e380*/  FFMA.FTZ R4, R7.reuse, R0, -R4 ;  /* 0x0000000007047223 */ /* 0x040fe40000010804 */
[----:B------:R-:W-:Y:S01]  /*e390*/  FFMA.FTZ R5, R7, R28, R5 ;  /* 0x0000001c07057223 */ /* 0x000fe20000010005 */
[----:B------:R-:W-:-:S04]  /*e3a0*/  F2FP.PACK_AB R26, R27, R26 ;  /* 0x0000001a1b1a723e */ /* 0x000fc800000000ff */
[----:B------:R-:W-:Y:S02]  /*e3b0*/  F2FP.PACK_AB R4, R5, R4 ;  /* 0x000000040504723e */ /* 0x000fe400000000ff */
[----:B------:R-:W-:Y:S02]  /*e3c0*/  MOV R28, R26 ;  /* 0x0000001a001c7202 */ /* 0x000fe40000000f00 */
[----:B------:R-:W-:Y:S02]  /*e3d0*/  MOV R30, R4 ;  /* 0x00000004001e7202 */ /* 0x000fe40000000f00 */
.L_x_4345:
[----:B------:R-:W-:Y:S05]  /*e3e0*/  BSYNC B0 ;  /* 0x0000000000007941 */ /* 0x000fea0003800000 */
.L_x_4344:
        /* <DEDUP_REMOVED lines=8> */
[----:B-1---5:R-:W-:Y:S02]  /*e470*/  MOV R29, R25 ;  /* 0x00000019001d7202 */ /* 0x022fe40000000f00 */
        /* <DEDUP_REMOVED lines=43> */
.L_x_4347:
[----:B------:R-:W-:Y:S05]  /*e730*/  BSYNC B0 ;  /* 0x0000000000007941 */ /* 0x000fea0003800000 */
.L_x_4346:
[----:B-1----:R-:W5:Y:S01]  /*e740*/  LDG.E.128 R20, [R20.64+0x180] ;  /* 0x0001800614147981 */ /* 0x002f62000c1e1d00 */
        /* <DEDUP_REMOVED lines=10> */
[----:B------:R-:W-:Y:S01]  /*e7f0*/  HADD2.F32 R28, -RZ, R27.H0_H0 ;  /* 0x2000001bff1c7230 */ /* 0x000fe20000004100 */
[----:B------:R-:W-:Y:S01]  /*e800*/  MOV R0, R20 ;  /* 0x0000001400007202 */ /* 0x000fe20000000f00 */
[----:B------:R-:W-:-:S02]  /*e810*/  HADD2.F32 R25, -RZ, R24.H0_H0 ;  /* 0x20000018ff197230 */ /* 0x000fc40000004100 */
        /* <DEDUP_REMOVED lines=38> */
.L_x_4349:
[----:B------:R-:W-:Y:S05]  /*ea80*/  BSYNC B0 ;  /* 0x0000000000007941 */ /* 0x000fea0003800000 */
.L_x_4348:
[----:B------:R1:W-:Y:S02]  /*ea90*/  STS.128 [R248+0x6800], R20 ;  /* 0x00680014f8007388 */ /* 0x0003e40000000c00 */
.L_x_4341:
[----:B------:R-:W-:Y:S05]  /*eaa0*/  BSYNC B1 ;  /* 0x0000000000017941 */ /* 0x000fea0003800000 */
.L_x_4340:
        /* <DEDUP_REMOVED lines=22> */
[C---:B------:R-:W-:Y:S01]  /*ec10*/  FMUL.FTZ R24, R23.reuse, R28 ;  /* 0x0000001c17187220 */ /* 0x040fe20000410000 */
[----:B------:R-:W-:Y:S01]  /*ec20*/  HADD2.F32 R20, -RZ, R7.H1_H1 ;  /* 0x30000007ff147230 */ /* 0x000fe20000004100 */
[C---:B------:R-:W-:Y:S01]  /*ec30*/  FMUL.FTZ R22, R2.reuse, R25 ;  /* 0x0000001902167220 */ /* 0x040fe20000410000 */
        /* <DEDUP_REMOVED lines=12> */
[C---:B------:R-:W-:Y:S01]  /*ed00*/  FMUL.FTZ R25, R4.reuse, R21 ;  /* 0x0000001504197220 */ /* 0x040fe20000410000 */
[--C-:B------:R-:W-:Y:S01]  /*ed10*/  HADD2.F32 R0, -RZ, R27.reuse.H0_H0 ;  /* 0x2000001bff007230 */ /* 0x100fe20000004100 */
[----:B------:R-:W-:Y:S01]  /*ed20*/  F2FP.PACK_AB R23, R23, R24 ;  /* 0x000000181717723e */ /* 0x000fe200000000ff */
[----:B------:R-:W-:Y:S01]  /*ed30*/  HADD2.F32 R27, -RZ, R27.H1_H1 ;  /* 0x3000001bff1b7230 */ /* 0x000fe20000004100 */
[----:B------:R-:W-:Y:S01]  /*ed40*/  FMUL.FTZ R26, R4, R20 ;  /* 0x00000014041a7220 */ /* 0x000fe20000410000 */
[----:B------:R-:W-:Y:S01]  /*ed50*/  F2FP.PACK_AB R22, R2, R22 ;  /* 0x000000160216723e */ /* 0x000fe200000000ff */
[----:B------:R-:W-:Y:S02]  /*ed60*/  FFMA.FTZ R25, R6, R20, -R25 ;  /* 0x0000001406197223 */ /* 0x000fe40000010819 */
[----:B------:R-:W-:-:S02]  /*ed70*/  FMUL.FTZ R4, R5, R27 ;  /* 0x0000001b05047220 */ /* 0x000fc40000410000 */
[-C--:B------:R-:W-:Y:S02]  /*ed80*/  FMUL.FTZ R5, R5, R0.reuse ;  /* 0x0000000005057220 */ /* 0x080fe40000410000 */
[----:B------:R-:W-:Y:S01]  /*ed90*/  FFMA.FTZ R26, R6, R21, R26 ;  /* 0x00000015061a7223 */ /* 0x000fe2000001001a */
[----:B------:R-:W-:Y:S01]  /*eda0*/  MOV R21, R23 ;  /* 0x0000001700157202 */ /* 0x000fe20000000f00 */
[C---:B------:R-:W-:Y:S01]  /*edb0*/  FFMA.FTZ R4, R7.reuse, R0, -R4 ;  /* 0x0000000007047223 */ /* 0x040fe20000010804 */
[----:B------:R-:W-:Y:S01]  /*edc0*/  MOV R23, R22 ;  /* 0x0000001600177202 */ /* 0x000fe20000000f00 */
[----:B------:R-:W-:Y:S01]  /*edd0*/  FFMA.FTZ R5, R7, R27, R5 ;  /* 0x0000001b07057223 */ /* 0x000fe20000010005 */
[----:B------:R-:W-:-:S04]  /*ede0*/  F2FP.PACK_AB R25, R26, R25 ;  /* 0x000000191a19723e */ /* 0x000fc800000000ff */
[----:B------:R-:W-:Y:S02]  /*edf0*/  F2FP.PACK_AB R4, R5, R4 ;  /* 0x000000040504723e */ /* 0x000fe400000000ff */
[----:B------:R-:W-:Y:S02]  /*ee00*/  MOV R20, R25 ;  /* 0x0000001900147202 */ /* 0x000fe40000000f00 */
[----:B------:R-:W-:Y:S02]  /*ee10*/  MOV R22, R4 ;  /* 0x0000000400167202 */ /* 0x000fe40000000f00 */
.L_x_4353:
[----:B------:R-:W-:Y:S05]  /*ee20*/  BSYNC B0 ;  /* 0x0000000000007941 */ /* 0x000fea0003800000 */
.L_x_4352:
        /* <DEDUP_REMOVED lines=9> */
[----:B------:R-:W-:Y:S02]  /*eec0*/  MOV R25, R27 ;  /* 0x0000001b00197202 */ /* 0x000fe40000000f00 */
[----:B------:R-:W-:Y:S01]  /*eed0*/  MOV R27, R26 ;  /* 0x0000001a001b7202 */ /* 0x000fe20000000f00 */
[----:B------:R-:W-:Y:S01]  /*eee0*/  HADD2.F32 R29, -RZ, R28.H0_H0 ;  /* 0x2000001cff1d7230 */ /* 0x000fe20000004100 */
[----:B------:R-:W-:Y:S01]  /*eef0*/  MOV R0, R24 ;  /* 0x0000001800007202 */ /* 0x000fe20000000f00 */
[----:B------:R-:W-:-:S02]  /*ef00*/  HADD2.F32 R26, -RZ, R25.H0_H0 ;  /* 0x20000019ff1a7230 */ /* 0x000fc40000004100 */
[----:B------:R-:W-:Y:S02]  /*ef10*/  HADD2.F32 R28, -RZ, R28.H1_H1 ;  /* 0x3000001cff1c7230 */ /* 0x000fe40000004100 */
[----:B------:R-:W-:Y:S02]  /*ef20*/  HADD2.F32 R25, -RZ, R25.H1_H1 ;  /* 0x30000019ff197230 */ /* 0x000fe40000004100 */
[----:B-1---5:R-:W-:Y:S02]  /*ef30*/  HADD2.F32 R23, -RZ, R4.H1_H1 ;  /* 0x30000004ff177230 */ /* 0x022fe40000004100 */
[----:B------:R-:W-:Y:S02]  /*ef40*/  HADD2.F32 R2, -RZ, R5.H1_H1 ;  /* 0x30000005ff027230 */ /* 0x000fe40000004100 */
[----:B--2---:R-:W-:Y:S01]  /*ef50*/  HADD2.F32 R21, -RZ, R6.H1_H1 ;  /* 0x30000006ff157230 */ /* 0x004fe20000004100 */
        /* <DEDUP_REMOVED lines=15> */
[CC--:B------:R-:W-:Y:S01]  /*f050*/  FMUL.FTZ R25, R4.reuse, R21.reuse ;  /* 0x0000001504197220 */ /* 0x0c0fe20000410000 */
[--C-:B------:R-:W-:Y:S01]  /*f060*/  HADD2.F32 R0, -RZ, R27.reuse.H0_H0 ;  /* 0x2000001bff007230 */ /* 0x100fe20000004100 */
[----:B------:R-:W-:Y:S01]  /*f070*/  F2FP.PACK_AB R24, R23, R24 ;  /* 0x000000181718723e */ /* 0x000fe200000000ff */
[----:B------:R-:W-:Y:S01]  /*f080*/  HADD2.F32 R27, -RZ, R27.H1_H1 ;  /* 0x3000001bff1b7230 */ /* 0x000fe20000004100 */
[----:B------:R-:W-:Y:S01]  /*f090*/  FMUL.FTZ R26, R4, R20 ;  /* 0x00000014041a7220 */ /* 0x000fe20000410000 */
[----:B------:R-:W-:Y:S01]  /*f0a0*/  F2FP.PACK_AB R2, R2, R22 ;  /* 0x000000160202723e */ /* 0x000fe200000000ff */
[C---:B------:R-:W-:Y:S02]  /*f0b0*/  FFMA.FTZ R25, R6.reuse, R20, -R25 ;  /* 0x0000001406197223 */ /* 0x040fe40000010819 */
[----:B------:R-:W-:-:S02]  /*f0c0*/  FFMA.FTZ R26, R6, R21, R26 ;  /* 0x00000015061a7223 */ /* 0x000fc4000001001a */
[C---:B------:R-:W-:Y:S02]  /*f0d0*/  FMUL.FTZ R4, R5.reuse, R27 ;  /* 0x0000001b05047220 */ /* 0x040fe40000410000 */
[-C--:B------:R-:W-:Y:S01]  /*f0e0*/  FMUL.FTZ R5, R5, R0.reuse ;  /* 0x0000000005057220 */ /* 0x080fe20000410000 */
[----:B------:R-:W-:Y:S01]  /*f0f0*/  F2FP.PACK_AB R25, R26, R25 ;  /* 0x000000191a19723e */ /* 0x000fe200000000ff */
[C---:B------:R-:W-:Y:S02]  /*f100*/  FFMA.FTZ R4, R7.reuse, R0, -R4 ;  /* 0x0000000007047223 */ /* 0x040fe40000010804 */
[----:B------:R-:W-:Y:S01]  /*f110*/  FFMA.FTZ R5, R7, R27, R5 ;  /* 0x0000001b07057223 */ /* 0x000fe20000010005 */
[----:B------:R-:W-:Y:S02]  /*f120*/  LOP3.LUT R25, R25, R24, RZ, 0x3c, !PT ;  /* 0x0000001819197212 */ /* 0x000fe400078e3cff */
[----:B------:R-:W-:Y:S02]  /*f130*/  MOV R27, R2 ;  /* 0x00000002001b7202 */ /* 0x000fe40000000f00 */
[----:B------:R-:W-:-:S02]  /*f140*/  F2FP.PACK_AB R4, R5, R4 ;  /* 0x000000040504723e */ /* 0x000fc400000000ff */
[C---:B------:R-:W-:Y:S02]  /*f150*/  LOP3.LUT R24, R25.reuse, R24, RZ, 0x3c, !PT ;  /* 0x0000001819187212 */ /* 0x040fe400078e3cff */
[----:B------:R-:W-:Y:S02]  /*f160*/  MOV R26, R4 ;  /* 0x00000004001a7202 */ /* 0x000fe40000000f00 */
[----:B------:R-:W-:Y:S02]  /*f170*/  LOP3.LUT R25, R25, R24, RZ, 0x3c, !PT ;  /* 0x0000001819197212 */ /* 0x000fe400078e3cff */
.L_x_4355:
[----:B------:R-:W-:Y:S05]  /*f180*/  BSYNC B0 ;  /* 0x0000000000007941 */ /* 0x000fea0003800000 */
.L_x_4354:
        /* <DEDUP_REMOVED lines=8> */
[----:B-----5:R-:W-:Y:S02]  /*f210*/  MOV R28, R21 ;  /* 0x00000015001c7202 */ /* 0x020fe40000000f00 */
[----:B-1----:R-:W-:Y:S02]  /*f220*/  MOV R25, R23 ;  /* 0x0000001700197202 */ /* 0x002fe40000000f00 */
        /* <DEDUP_REMOVED lines=42> */
.L_x_4357:
[----:B------:R-:W-:Y:S05]  /*f4d0*/  BSYNC B0 ;  /* 0x0000000000007941 */ /* 0x000fea0003800000 */
.L_x_4356:
        /* <DEDUP_REMOVED lines=41> */
[C---:B------:R-:W-:Y:S01]  /*f770*/  FMUL.FTZ R4, R5.reuse, R25 ;  /* 0x0000001905047220 */ /* 0x040fe20000410000 */
[----:B------:R-:W-:Y:S01]  /*f780*/  MOV R27, R2 ;  /* 0x00000002001b7202 */ /* 0x000fe20000000f00 */
[----:B------:R-:W-:-:S02]  /*f790*/  FMUL.FTZ R5, R5, R0 ;  /* 0x0000000005057220 */ /* 0x000fc40000410000 */
[C---:B------:R-:W-:Y:S02]  /*f7a0*/  FFMA.FTZ R4, R7.reuse, R0, -R4 ;  /* 0x0000000007047223 */ /* 0x040fe40000010804 */
[----:B------:R-:W-:Y:S01]  /*f7b0*/  FFMA.FTZ R5, R7, R25, R5 ;  /* 0x0000001907057223 */ /* 0x000fe20000010005 */
[----:B------:R-:W-:Y:S01]  /*f7c0*/  MOV R25, R21 ;  /* 0x0000001500197202 */ /* 0x000fe20000000f00 */
[----:B------:R-:W-:-:S03]  /*f7d0*/  FFMA.FTZ R24, R6, R19, R24 ;  /* 0x0000001306187223 */ /* 0x000fc60000010018 */
[----:B------:R-:W-:Y:S02]  /*f7e0*/  F2FP.PACK_AB R4, R5, R4 ;  /* 0x000000040504723e */ /* 0x000fe400000000ff */
[----:B------:R-:W-:Y:S02]  /*f7f0*/  F2FP.PACK_AB R24, R24, R23 ;  /* 0x000000171818723e */ /* 0x000fe400000000ff */
[----:B------:R-:W-:Y:S02]  /*f800*/  MOV R26, R4 ;  /* 0x00000004001a7202 */ /* 0x000fe40000000f00 */
.L_x_4359:
[----:B------:R-:W-:Y:S05]  /*f810*/  BSYNC B0 ;  /* 0x0000000000007941 */ /* 0x000fea0003800000 */
.L_x_4358:
[----:B------:R1:W-:Y:S02]  /*f820*/  STS.128 [R248+0x7000], R24 ;  /* 0x00700018f8007388 */ /* 0x0003e40000000c00 */
.L_x_4351:
[----:B------:R-:W-:Y:S05]  /*f830*/  BSYNC B1 ;  /* 0x0000000000017941 */ /* 0x000fea0003800000 */
.L_x_4350:
[----:B-1----:R-:W-:-:S04]  /*f840*/  IADD3 R18, R132, 0x30, RZ ;  /* 0x0000003084127810 */ /* 0x002fc80007ffe0ff */
[----:B------:R-:W-:-:S04]  /*f850*/  ISETP.GE.AND P0, PT, R18, R14, PT ;  /* 0x0000000e1200720c */ /* 0x000fc80003f06270 */
[----:B------:R-:W-:-:S13]  /*f860*/  ISETP.LT.OR P0, PT, R48, -0x187, P0 ;  /* 0xfffffe793000780c */ /* 0x000fda0000701670 */
[----:B------:R-:W-:Y:S05]  /*f870*/  @P0 BRA `(.L_x_4360) ;  /* 0x000071b000000947 */ /* 0x000fea0003800000 */
        /* <DEDUP_REMOVED lines=48> */
.L_x_4362:
[----:B------:R-:W-:Y:S05]  /*fb80*/  BSYNC B0 ;  /* 0x0000000000007941 */ /* 0x000fea0003800000 */
.L_x_4361:
        /* <DEDUP_REMOVED lines=51> */
.L_x_4364:
[----:B------:R-:W-:Y:S05]  /*fec0*/  BSYNC B0 ;  /* 0x0000000000007941 */ /* 0x000fea0003800000 */
.L_x_4363:
        /* <DEDUP_REMOVED lines=50> */
.L_x_4366:
[----:B------:R-:W-:Y:S05]  /*101f0*/  BSYNC B0 ;  /* 0x0000000000007941 */ /* 0x000fea0003800000 */
.L_x_4365:
[----:B-1----:R1:W5:Y:S01]  /*10200*/  LDG.E.128 R24, [R12.64+0x180] ;  /* 0x000180060c187981 */ /* 0x002362000c1e1d00 */
[----:B------:R-:W-:Y:S01]  /*10210*/  IADD3 R16, R16, 0xc0, RZ ;  /* 0x000000c010107810 */ /* 0x000fe20007ffe0ff */
[----:B------:R-:W-:Y:S02]  /*10220*/  BSSY B0, `(.L_x_4367) ;  /* 0x0000032000007945 */ /* 0x000fe40003800000 */
[----:B-----5:R1:W-:Y:S01]  /*10230*/  STS.128 [R248+0x5800], R20 ;  /* 0x00580014f8007388 */ /* 0x0203e20000000c00 */
[----:B------:R-:W-:-:S13]  /*10240*/  ISETP.GE.AND P0, PT, R16, c[0x0][0x230], PT ;  /* 0x00008c0010007a0c */ /* 0x000fda0003f06270 */
[----:B------:R-:W-:Y:S05]  /*10250*/  @P0 BRA `(.L_x_4368) ;  /* 0x000002e000000947 */ /* 0x000fea0003800000 */
[----:B------:R-:W5:Y:S04]  /*10260*/  LDG.E.64 R4, [R8.64+0xc0] ;  /* 0x0000c00608047981 */ /* 0x000f68000c1e1b00 */
[----:B--2---:R5:W2:Y:S01]  /*10270*/  LDG.E.64 R6, [R10.64+0xc0] ;  /* 0x0000c0060a067981 */ /* 0x004aa2000c1e1b00 */
[----:B------:R-:W-:Y:S02]  /*10280*/  MOV R17, R25 ;  /* 0x0000001900117202 */ /* 0x000fe40000000f00 */
[----:B-1----:R-:W-:Y:S02]  /*10290*/  MOV R13, R27 ;  /* 0x0000001b000d7202 */ /* 0x002fe40000000f00 */
        /* <DEDUP_REMOVED lines=15> */
[-C--:B------:R-:W-:Y:S01]  /*10390*/  FMUL.FTZ R2, R2, R14.reuse ;  /* 0x0000000e02027220 */ /* 0x080fe20000410000 */
        /* <DEDUP_REMOVED lines=26> */
.L_x_4368:
[----:B------:R-:W-:Y:S05]  /*10540*/  BSYNC B0 ;  /* 0x0000000000007941 */ /* 0x000fea0003800000 */
.L_x_4367:
[----:B------:R1:W-:Y:S01]  /*10550*/  STS.128 [R248+0x7800], R24 ;  /* 0x00780018f8007388 */ /* 0x0003e20000000c00 */
[----:B------:R-:W-:Y:S05]  /*10560*/  BRA `(.L_x_4360) ;  /* 0x000064c000007947 */ /* 0x000fea0003800000 */
.L_x_4329:
        /* <DEDUP_REMOVED lines=15> */
[----:B------:R-:W-:-:S03]  /*10660*/  LEA R8, P1, R4, c[0x0][0x2b0], 0x1 ;  /* 0x0000ac0004087a11 */ /* 0x000fc600078208ff */
[----:B--2---:R-:W2:Y:S01]  /*10670*/  LDG.E.128 R28, [R28.64] ;  /* 0x000000061c1c7981 */ /* 0x004ea2000c1e1d00 */
[----:B------:R-:W-:-:S05]  /*10680*/  LEA.HI.X R9, R4, c[0x0][0x2b4], R5, 0x1, P1 ;  /* 0x0000ad0004097a11 */ /* 0x000fca00008f0c05 */
[----:B---3--:R1:W3:Y:S02]  /*10690*/  LDG.E.128 R4, [R8.64] ;  /* 0x0000000608047981 */ /* 0x0082e4000c1e1d00 */
[----:B-1----:R-:W-:Y:S02]  /*106a0*/  MOV R8, RZ ;  /* 0x000000ff00087202 */ /* 0x002fe40000000f00 */
[----:B------:R-:W-:-:S04]  /*106b0*/  @P0 IADD3 R8, -R3, RZ, RZ ;  /* 0x000000ff03080210 */ /* 0x000fc80007ffe1ff */
[----:B------:R-:W-:-:S04]  /*106c0*/  IADD3 R3, P1, R8, R0, RZ ;  /* 0x0000000008037210 */ /* 0x000fc80007f3e0ff */
[----:B------:R-:W-:Y:S02]  /*106d0*/  LEA.HI.X.SX32 R8, R8, R2, 0x1, P1 ;  /* 0x0000000208087211 */ /* 0x000fe400008f0eff */
[----:B------:R-:W-:-:S04]  /*106e0*/  LEA R10, P1, R3, c[0x0][0x2a8], 0x1 ;  /* 0x0000aa00030a7a11 */ /* 0x000fc800078208ff */
[----:B------:R-:W-:-:S06]  /*106f0*/  LEA.HI.X R11, R3, c[0x0][0x2ac], R8, 0x1, P1 ;  /* 0x0000ab00030b7a11 */ /* 0x000fcc00008f0c08 */
[----:B----4-:R-:W4:Y:S01]  /*10700*/  LDG.E.128 R8, [R10.64] ;  /* 0x000000060a087981 */ /* 0x010f22000c1e1d00 */
[----:B-----5:R-:W-:Y:S02]  /*10710*/  MOV R3, R25 ;  /* 0x0000001900037202 */ /* 0x020fe40000000f00 */
[----:B------:R-:W-:Y:S02]  /*10720*/  MOV R15, R27 ;  /* 0x0000001b000f7202 */ /* 0x000fe40000000f00 */
[----:B--2---:R-:W-:Y:S02]  /*10730*/  MOV R25, R28 ;  /* 0x0000001c00197202 */ /* 0x004fe40000000f00 */
[----:B------:R-:W-:Y:S02]  /*10740*/  MOV R27, R30 ;  /* 0x0000001e001b7202 */ /* 0x000fe40000000f00 */
[----:B------:R-:W-:Y:S02]  /*10750*/  MOV R28, R29 ;  /* 0x0000001d001c7202 */ /* 0x000fe40000000f00 */
[----:B------:R-:W-:Y:S01]  /*10760*/  MOV R30, R31 ;  /* 0x0000001f001e7202 */ /* 0x000fe20000000f00 */
        /* <DEDUP_REMOVED lines=12> */
[--C-:B------:R-:W-:Y:S01]  /*10830*/  HADD2.F32 R4, -RZ, R6.reuse.H0_H0 ;  /* 0x20000006ff047230 */ /* 0x100fe20000004100 */
[----:B------:R-:W-:Y:S01]  /*10840*/  FMUL.FTZ R30, R30, R7 ;  /* 0x000000071e1e7220 */ /* 0x000fe20000410000 */
        /* <DEDUP_REMOVED lines=11> */
[--C-:B------:R-:W-:Y:S01]  /*10900*/  HADD2.F32 R25, -RZ, R3.reuse.H1_H1 ;  /* 0x30000003ff197230 */ /* 0x100fe20000004100 */
[----:B------:R-:W-:Y:S01]  /*10910*/  FMUL.FTZ R4, R5, R4 ;  /* 0x0000000405047220 */ /* 0x000fe20000410000 */
[----:B------:R-:W-:Y:S01]  /*10920*/  HADD2.F32 R5, -RZ, R3.H0_H0 ;  /* 0x20000003ff057230 */ /* 0x000fe20000004100 */
[----:B------:R-:W-:Y:S02]  /*10930*/  FMUL.FTZ R6, R27, R6 ;  /* 0x000000061b067220 */ /* 0x000fe40000410000 */
[----:B------:R-:W-:Y:S01]  /*10940*/  FMUL.FTZ R32, R7, R32 ;  /* 0x0000002007207220 */ /* 0x000fe20000410000 */
[----:B------:R-:W-:Y:S01]  /*10950*/  HADD2.F32 R7, -RZ, R15.H0_H0 ;  /* 0x2000000fff077230 */ /* 0x000fe20000004100 */
[----:B------:R-:W-:Y:S02]  /*10960*/  @!P0 FADD.FTZ R29, -R29, -RZ ;  /* 0x800000ff1d1d8221 */ /* 0x000fe40000010100 */
[----:B------:R-:W-:Y:S01]  /*10970*/  @!P0 FADD.FTZ R31, -R31, -RZ ;  /* 0x800000ff1f1f8221 */ /* 0x000fe20000010100 */
[----:B----4-:R-:W-:-:S02]  /*10980*/  HADD2.F32 R3, -RZ, R9.H0_H0 ;  /* 0x20000009ff037230 */ /* 0x010fc40000004100 */
[----:B------:R-:W-:Y:S02]  /*10990*/  HADD2.F32 R27, -RZ, R9.H1_H1 ;  /* 0x30000009ff1b7230 */ /* 0x000fe40000004100 */
[----:B------:R-:W-:Y:S01]  /*109a0*/  HADD2.F32 R9, -RZ, R11.H0_H0 ;  /* 0x2000000bff097230 */ /* 0x000fe20000004100 */
[----:B------:R-:W-:Y:S01]  /*109b0*/  FMUL.FTZ R34, R34, R29 ;  /* 0x0000001d22227220 */ /* 0x000fe20000410000 */
[--C-:B------:R-:W-:Y:S01]  /*109c0*/  HADD2.F32 R29, -RZ, R8.reuse.H0_H0 ;  /* 0x20000008ff1d7230 */ /* 0x100fe20000004100 */
[----:B------:R-:W-:Y:S01]  /*109d0*/  FMUL.FTZ R35, R35, R31 ;  /* 0x0000001f23237220 */ /* 0x000fe20000410000 */
[----:B------:R-:W-:Y:S01]  /*109e0*/  HADD2.F32 R31, -RZ, R8.H1_H1 ;  /* 0x30000008ff1f7230 */ /* 0x000fe20000004100 */
[----:B------:R-:W-:Y:S01]  /*109f0*/  FFMA.FTZ R7, R7, R9, R28 ;  /* 0x0000000907077223 */ /* 0x000fe2000001001c */
[----:B------:R-:W-:Y:S02]  /*10a00*/  HADD2.F32 R8, -RZ, R10.H0_H0 ;  /* 0x2000000aff087230 */ /* 0x000fe40000004100 */
[----:B------:R-:W-:-:S02]  /*10a10*/  HADD2.F32 R9, -RZ, R26.H0_H0 ;  /* 0x2000001aff097230 */ /* 0x000fc40000004100 */
[----:B------:R-:W-:Y:S02]  /*10a20*/  HADD2.F32 R11, -RZ, R11.H1_H1 ;  /* 0x3000000bff0b7230 */ /* 0x000fe40000004100 */
[----:B------:R-:W-:Y:S02]  /*10a30*/  HADD2.F32 R10, -RZ, R10.H1_H1 ;  /* 0x3000000aff0a7230 */ /* 0x000fe40000004100 */
        /* <DEDUP_REMOVED lines=9> */
[----:B------:R-:W-:Y:S02]  /*10ad0*/  FFMA.FTZ R25, R25, R27, R35 ;  /* 0x0000001b19197223 */ /* 0x000fe40000010023 */
[----:B------:R-:W-:Y:S01]  /*10ae0*/  FFMA.FTZ R5, R5, R29, R32 ;  /* 0x0000001d05057223 */ /* 0x000fe20000010020 */
[----:B------:R-:W-:Y:S01]  /*10af0*/  F2FP.PACK_AB R4, R6, R4 ;  /* 0x000000040604723e */ /* 0x000fe200000000ff */
[----:B------:R-:W-:Y:S01]  /*10b00*/  FFMA.FTZ R24, R24, R31, R33 ;  /* 0x0000001f18187223 */ /* 0x000fe20000010021 */
[----:B------:R-:W-:Y:S02]  /*10b10*/  F2FP.PACK_AB R25, R25, R3 ;  /* 0x000000031919723e */ /* 0x000fe400000000ff */
[----:B------:R-:W-:Y:S02]  /*10b20*/  MOV R26, R4 ;  /* 0x00000004001a7202 */ /* 0x000fe40000000f00 */
[----:B------:R-:W-:-:S02]  /*10b30*/  F2FP.PACK_AB R24, R24, R5 ;  /* 0x000000051818723e */ /* 0x000fc400000000ff */
[----:B------:R-:W-:Y:S02]  /*10b40*/  MOV R27, R7 ;  /* 0x00000007001b7202 */ /* 0x000fe40000000f00 */
.L_x_4372:
[----:B------:R-:W-:Y:S05]  /*10b50*/  BSYNC B0 ;  /* 0x0000000000007941 */ /* 0x000fea0003800000 */
.L_x_4371:
        /* <DEDUP_REMOVED lines=13> */
[----:B-1----:R-:W-:Y:S01]  /*10c30*/  IMAD.WIDE R24, R6, 0x2, R22 ;  /* 0x0000000206187825 */ /* 0x002fe200078e0216 */
[----:B------:R-:W-:Y:S02]  /*10c40*/  LEA.HI.X.SX32 R5, R5, R2, 0x1, P1 ;  /* 0x0000000205057211 */ /* 0x000fe400008f0eff */
[----:B------:R-:W-:-:S03]  /*10c50*/  LEA R8, P1, R4, c[0x0][0x2b0], 0x1 ;  /* 0x0000ac0004087a11 */ /* 0x000fc600078208ff */
[----:B------:R-:W5:Y:S01]  /*10c60*/  LDG.E.128 R24, [R24.64+0x80] ;  /* 0x0000800618187981 */ /* 0x000f62000c1e1d00 */
[----:B------:R-:W-:-:S05]  /*10c70*/  LEA.HI.X R9, R4, c[0x0][0x2b4], R5, 0x1, P1 ;  /* 0x0000ad0004097a11 */ /* 0x000fca00008f0c05 */
[----:B--2---:R1:W2:Y:S02]  /*10c80*/  LDG.E.128 R4, [R8.64+0x80] ;  /* 0x0000800608047981 */ /* 0x0042a4000c1e1d00 */
[----:B-1----:R-:W-:Y:S02]  /*10c90*/  MOV R8, RZ ;  /* 0x000000ff00087202 */ /* 0x002fe40000000f00 */
[----:B------:R-:W-:-:S04]  /*10ca0*/  @P0 IADD3 R8, -R3, RZ, RZ ;  /* 0x000000ff03080210 */ /* 0x000fc80007ffe1ff */
[----:B------:R-:W-:-:S04]  /*10cb0*/  IADD3 R3, P1, R8, R0, RZ ;  /* 0x0000000008037210 */ /* 0x000fc80007f3e0ff */
[----:B------:R-:W-:Y:S02]  /*10cc0*/  LEA.HI.X.SX32 R8, R8, R2, 0x1, P1 ;  /* 0x0000000208087211 */ /* 0x000fe400008f0eff */
[----:B------:R-:W-:-:S04]  /*10cd0*/  LEA R10, P1, R3, c[0x0][0x2a8], 0x1 ;  /* 0x0000aa00030a7a11 */ /* 0x000fc800078208ff */
[----:B------:R-:W-:-:S06]  /*10ce0*/  LEA.HI.X R11, R3, c[0x0][0x2ac], R8, 0x1, P1 ;  /* 0x0000ab00030b7a11 */ /* 0x000fcc00008f0c08 */
[----:B---3--:R-:W3:Y:S01]  /*10cf0*/  LDG.E.128 R8, [R10.64+0x80] ;  /* 0x000080060a087981 */ /* 0x008ee2000c1e1d00 */
[----:B------:R-:W-:Y:S01]  /*10d00*/  IMAD.MOV.U32 R3, RZ, RZ, R29 ;  /* 0x000000ffff037224 */ /* 0x000fe200078e001d */
[----:B------:R-:W-:Y:S02]  /*10d10*/  MOV R29, R30 ;  /* 0x0000001e001d7202 */ /* 0x000fe40000000f00 */
[----:B------:R-:W-:Y:S02]  /*10d20*/  MOV R15, R31 ;  /* 0x0000001f000f7202 */ /* 0x000fe40000000f00 */
[----:B-----5:R-:W-:Y:S01]  /*10d30*/  MOV R30, R25 ;  /* 0x00000019001e7202 */ /* 0x020fe20000000f00 */
[----:B------:R-:W-:Y:S01]  /*10d40*/  IMAD.MOV.U32 R25, RZ, RZ, R26 ;  /* 0x000000ffff197224 */ /* 0x000fe200078e001a */
[----:B------:R-:W-:Y:S02]  /*10d50*/  HADD2.F32 R34, -RZ, R24.H0_H0 ;  /* 0x20000018ff227230 */ /* 0x000fe40000004100 */
[----:B--2---:R-:W-:-:S02]  /*10d60*/  HADD2.F32 R26, -RZ, R4.H0_H0 ;  /* 0x20000004ff1a7230 */ /* 0x004fc40000004100 */
        /* <DEDUP_REMOVED lines=22> */
[----:B------:R-:W-:Y:S02]  /*10ed0*/  FMUL.FTZ R33, R25, R33 ;  /* 0x0000002119217220 */ /* 0x000fe40000410000 */
[----:B------:R-:W-:Y:S01]  /*10ee0*/  FMUL.FTZ R6, R4, R6 ;  /* 0x0000000604067220 */ /* 0x000fe20000410000 */
[----:B------:R-:W-:Y:S01]  /*10ef0*/  HADD2.F32 R4, -RZ, R28.H0_H0 ;  /* 0x2000001cff047230 */ /* 0x000fe20000004100 */
[----:B------:R-:W-:Y:S02]  /*10f00*/  FMUL.FTZ R7, R27, R7 ;  /* 0x000000071b077220 */ /* 0x000fe40000410000 */
[----:B------:R-:W-:Y:S02]  /*10f10*/  @!P0 FADD.FTZ R31, -R31, -RZ ;  /* 0x800000ff1f1f8221 */ /* 0x000fe40000010100 */
[----:B------:R-:W-:Y:S01]  /*10f20*/  FMUL.FTZ R5, R26, R5 ;  /* 0x000000051a057220 */ /* 0x000fe20000410000 */
[----:B------:R-:W-:Y:S01]  /*10f30*/  HADD2.F32 R26, -RZ, R3.H0_H0 ;  /* 0x20000003ff1a7230 */ /* 0x000fe20000004100 */
[----:B------:R-:W-:-:S02]  /*10f40*/  @!P0 FADD.FTZ R32, -R32, -RZ ;  /* 0x800000ff20208221 */ /* 0x000fc40000010100 */
        /* <DEDUP_REMOVED lines=28> */
[----:B------:R-:W-:Y:S02]  /*11110*/  MOV R28, R4 ;  /* 0x00000004001c7202 */ /* 0x000fe40000000f00 */
[----:B------:R-:W-:-:S02]  /*11120*/  MOV R29, R8 ;  /* 0x00000008001d7202 */ /* 0x000fc40000000f00 */
[----:B------:R-:W-:Y:S02]  /*11130*/  MOV R30, R5 ;  /* 0x00000005001e7202 */ /* 0x000fe40000000f00 */
[----:B------:R-:W-:Y:S02]  /*11140*/  MOV R31, R3 ;  /* 0x00000003001f7202 */ /* 0x000fe40000000f00 */
.L_x_4374:
[----:B------:R-:W-:Y:S05]  /*11150*/  BSYNC B0 ;  /* 0x0000000000007941 */ /* 0x000fea0003800000 */
.L_x_4373:
[----:B-1----:R1:W5:Y:S01]  /*11160*/  LDG.E.128 R24, [R22.64+0x100] ;  /* 0x0001000616187981 */ /* 0x002362000c1e1d00 */
        /* <DEDUP_REMOVED lines=15> */
[----:B--2---:R-:W2:Y:S01]  /*11260*/  LDG.E.128 R28, [R28.64+0x100] ;  /* 0x000100061c1c7981 */ /* 0x004ea2000c1e1d00 */
[----:B------:R-:W-:-:S05]  /*11270*/  LEA.HI.X R9, R4, c[0x0][0x2b4], R5, 0x1, P1 ;  /* 0x0000ad0004097a11 */ /* 0x000fca00008f0c05 */
[----:B---3--:R1:W3:Y:S02]  /*11280*/  LDG.E.128 R4, [R8.64+0x100] ;  /* 0x0001000608047981 */ /* 0x0082e4000c1e1d00 */
[----:B-1----:R-:W-:Y:S02]  /*11290*/  MOV R8, RZ ;  /* 0x000000ff00087202 */ /* 0x002fe40000000f00 */
[----:B------:R-:W-:-:S04]  /*112a0*/  @P0 IADD3 R8, -R3, RZ, RZ ;  /* 0x000000ff03080210 */ /* 0x000fc80007ffe1ff */
[----:B------:R-:W-:-:S04]  /*112b0*/  IADD3 R3, P1, R8, R0, RZ ;  /* 0x0000000008037210 */ /* 0x000fc80007f3e0ff */
[----:B------:R-:W-:Y:S02]  /*112c0*/  LEA.HI.X.SX32 R8, R8, R2, 0x1, P1 ;  /* 0x0000000208087211 */ /* 0x000fe400008f0eff */
[----:B------:R-:W-:-:S04]  /*112d0*/  LEA R10, P1, R3, c[0x0][0x2a8], 0x1 ;  /* 0x0000aa00030a7a11 */ /* 0x000fc800078208ff */
[----:B------:R-:W-:-:S06]  /*112e0*/  LEA.HI.X R11, R3, c[0x0][0x2ac], R8, 0x1, P1 ;  /* 0x0000ab00030b7a11 */ /* 0x000fcc00008f0c08 */
[----:B----4-:R-:W4:Y:S01]  /*112f0*/  LDG.E.128 R8, [R10.64+0x100] ;  /* 0x000100060a087981 */ /* 0x010f22000c1e1d00 */
        /* <DEDUP_REMOVED lines=8> */
[----:B------:R-:W-:Y:S02]  /*11380*/  HADD2.F32 R4, -RZ, R5.H0_H0 ;  /* 0x20000005ff047230 */ /* 0x000fe40000004100 */
        /* <DEDUP_REMOVED lines=28> */
[----:B------:R-:W-:-:S02]  /*11550*/  @!P0 FADD.FTZ R31, -R31, -RZ ;  /* 0x800000ff1f1f8221 */ /* 0x000fc40000010100 */
[----:B------:R-:W-:Y:S01]  /*11560*/  @!P0 FADD.FTZ R32, -R32, -RZ ;  /* 0x800000ff20208221 */ /* 0x000fe20000010100 */
[--C-:B----4-:R-:W-:Y:S02]  /*11570*/  HADD2.F32 R24, -RZ, R8.reuse.H0_H0 ;  /* 0x20000008ff187230 */ /* 0x110fe40000004100 */
[----:B------:R-:W-:Y:S02]  /*11580*/  HADD2.F32 R30, -RZ, R8.H1_H1 ;  /* 0x30000008ff1e7230 */ /* 0x000fe40000004100 */
[--C-:B------:R-:W-:Y:S01]  /*11590*/  HADD2.F32 R8, -RZ, R9.reuse.H0_H0 ;  /* 0x20000009ff087230 */ /* 0x100fe20000004100 */
[----:B------:R-:W-:Y:S01]  /*115a0*/  FMUL.FTZ R35, R35, R31 ;  /* 0x0000001f23237220 */ /* 0x000fe20000410000 */
[----:B------:R-:W-:Y:S01]  /*115b0*/  HADD2.F32 R31, -RZ, R9.H1_H1 ;  /* 0x30000009ff1f7230 */ /* 0x000fe20000004100 */
[----:B------:R-:W-:Y:S01]  /*115c0*/  FMUL.FTZ R28, R28, R32 ;  /* 0x000000201c1c7220 */ /* 0x000fe20000410000 */
[--C-:B------:R-:W-:Y:S01]  /*115d0*/  HADD2.F32 R9, -RZ, R10.reuse.H0_H0 ;  /* 0x2000000aff097230 */ /* 0x100fe20000004100 */
[----:B------:R-:W-:Y:S01]  /*115e0*/  FFMA.FTZ R8, R27, R8, R25 ;  /* 0x000000081b087223 */ /* 0x000fe20000010019 */
[----:B------:R-:W-:-:S02]  /*115f0*/  HADD2.F32 R32, -RZ, R10.H1_H1 ;  /* 0x3000000aff207230 */ /* 0x000fc40000004100 */
[----:B------:R-:W-:Y:S02]  /*11600*/  HADD2.F32 R25, -RZ, R3.H1_H1 ;  /* 0x30000003ff197230 */ /* 0x000fe40000004100 */
[----:B------:R-:W-:Y:S02]  /*11610*/  HADD2.F32 R10, -RZ, R11.H0_H0 ;  /* 0x2000000bff0a7230 */ /* 0x000fe40000004100 */
        /* <DEDUP_REMOVED lines=18> */
.L_x_4376:
[----:B------:R-:W-:Y:S05]  /*11740*/  BSYNC B0 ;  /* 0x0000000000007941 */ /* 0x000fea0003800000 */
.L_x_4375:
[----:B-1----:R1:W5:Y:S01]  /*11750*/  LDG.E.128 R28, [R22.64+0x180] ;  /* 0x00018006161c7981 */ /* 0x002362000c1e1d00 */
        /* <DEDUP_REMOVED lines=25> */
[----:B------:R-:W-:Y:S01]  /*118f0*/  MOV R3, R29 ;  /* 0x0000001d00037202 */ /* 0x000fe20000000f00 */
[----:B------:R-:W-:Y:S01]  /*11900*/  IMAD.MOV.U32 R22, RZ, RZ, R28 ;  /* 0x000000ffff167224 */ /* 0x000fe200078e001c */
[----:B------:R-:W-:Y:S02]  /*11910*/  MOV R28, R30 ;  /* 0x0000001e001c7202 */ /* 0x000fe40000000f00 */
[----:B------:R-:W-:Y:S02]  /*11920*/  MOV R15, R31 ;  /* 0x0000001f000f7202 */ /* 0x000fe40000000f00 */
[----:B-----5:R-:W-:Y:S01]  /*11930*/  MOV R23, R24 ;  /* 0x0000001800177202 */ /* 0x020fe20000000f00 */
[----:B------:R-:W-:Y:S01]  /*11940*/  IMAD.MOV.U32 R24, RZ, RZ, R26 ;  /* 0x000000ffff187224 */ /* 0x000fe200078e001a */
[--C-:B--2---:R-:W-:Y:S02]  /*11950*/  HADD2.F32 R26, -RZ, R4.reuse.H0_H0 ;  /* 0x20000004ff1a7230 */ /* 0x104fe40000004100 */
[----:B------:R-:W-:-:S02]  /*11960*/  HADD2.F32 R29, -RZ, R4.H1_H1 ;  /* 0x30000004ff1d7230 */ /* 0x000fc40000004100 */
[----:B------:R-:W-:Y:S01]  /*11970*/  HADD2.F32 R4, -RZ, R5.H0_H0 ;  /* 0x20000005ff047230 */ /* 0x000fe20000004100 */
[----:B------:R-:W-:Y:S01]  /*11980*/  @!P0 FADD.FTZ R26, -R26, -RZ ;  /* 0x800000ff1a1a8221 */ /* 0x000fe20000010100 */
[--C-:B------:R-:W-:Y:S02]  /*11990*/  HADD2.F32 R32, -RZ, R23.reuse.H0_H0 ;  /* 0x20000017ff207230 */ /* 0x100fe40000004100 */
[----:B------:R-:W-:Y:S01]  /*119a0*/  HADD2.F32 R33, -RZ, R23.H1_H1 ;  /* 0x30000017ff217230 */ /* 0x000fe20000004100 */
[----:B------:R-:W-:Y:S01]  /*119b0*/  @!P0 FADD.FTZ R4, -R4, -RZ ;  /* 0x800000ff04048221 */ /* 0x000fe20000010100 */
[----:B------:R-:W-:Y:S02]  /*119c0*/  HADD2.F32 R30, -RZ, R5.H1_H1 ;  /* 0x30000005ff1e7230 */ /* 0x000fe40000004100 */
[----:B------:R-:W-:Y:S02]  /*119d0*/  HADD2.F32 R23, -RZ, R25.H0_H0 ;  /* 0x20000019ff177230 */ /* 0x000fe40000004100 */
[----:B------:R-:W-:-:S02]  /*119e0*/  HADD2.F32 R5, -RZ, R6.H0_H0 ;  /* 0x20000006ff057230 */ /* 0x000fc40000004100 */
[----:B------:R-:W-:Y:S02]  /*119f0*/  HADD2.F32 R31, -RZ, R6.H1_H1 ;  /* 0x30000006ff1f7230 */ /* 0x000fe40000004100 */
[----:B------:R-:W-:Y:S01]  /*11a00*/  HADD2.F32 R6, -RZ, R7.H0_H0 ;  /* 0x20000007ff067230 */ /* 0x000fe20000004100 */
[----:B------:R-:W-:Y:S01]  /*11a10*/  FMUL.FTZ R32, R32, R26 ;  /* 0x0000001a20207220 */ /* 0x000fe20000410000 */
[--C-:B------:R-:W-:Y:S01]  /*11a20*/  HADD2.F32 R26, -RZ, R24.reuse.H0_H0 ;  /* 0x20000018ff1a7230 */ /* 0x100fe20000004100 */
[----:B------:R-:W-:Y:S01]  /*11a30*/  FMUL.FTZ R23, R23, R4 ;  /* 0x0000000417177220 */ /* 0x000fe20000410000 */
[----:B------:R-:W-:Y:S01]  /*11a40*/  HADD2.F32 R24, -RZ, R24.H1_H1 ;  /* 0x30000018ff187230 */ /* 0x000fe20000004100 */
[----:B------:R-:W-:Y:S01]  /*11a50*/  @!P0 FADD.FTZ R31, -R31, -RZ ;  /* 0x800000ff1f1f8221 */ /* 0x000fe20000010100 */
[----:B------:R-:W-:Y:S01]  /*11a60*/  HADD2.F32 R4, -RZ, R27.H0_H0 ;  /* 0x2000001bff047230 */ /* 0x000fe20000004100 */
        /* <DEDUP_REMOVED lines=14> */
[----:B---3--:R-:W-:Y:S01]  /*11b50*/  HADD2.F32 R3, -RZ, R9.H0_H0 ;  /* 0x20000009ff037230 */ /* 0x008fe20000004100 */
[----:B------:R-:W-:Y:S01]  /*11b60*/  FMUL.FTZ R25, R25, R30 ;  /* 0x0000001e19197220 */ /* 0x000fe20000410000 */
[--C-:B------:R-:W-:Y:S01]  /*11b70*/  HADD2.F32 R27, -RZ, R8.reuse.H0_H0 ;  /* 0x20000008ff1b7230 */ /* 0x100fe20000004100 */
[----:B------:R-:W-:Y:S01]  /*11b80*/  FMUL.FTZ R5, R26, R5 ;  /* 0x000000051a057220 */ /* 0x000fe20000410000 */
[----:B------:R-:W-:Y:S01]  /*11b90*/  HADD2.F32 R29, -RZ, R8.H1_H1 ;  /* 0x30000008ff1d7230 */ /* 0x000fe20000004100 */
[----:B------:R-:W-:Y:S01]  /*11ba0*/  FFMA.FTZ R3, R4, R3, R23 ;  /* 0x0000000304037223 */ /* 0x000fe20000010017 */
[----:B------:R-:W-:-:S02]  /*11bb0*/  HADD2.F32 R26, -RZ, R22.H0_H0 ;  /* 0x20000016ff1a7230 */ /* 0x000fc40000004100 */
        /* <DEDUP_REMOVED lines=25> */
.L_x_4378:
[----:B------:R-:W-:Y:S05]  /*11d50*/  BSYNC B0 ;  /* 0x0000000000007941 */ /* 0x000fea0003800000 */
.L_x_4377:
[----:B------:R1:W-:Y:S02]  /*11d60*/  STS.128 [R248+0x6000], R28 ;  /* 0x0060001cf8007388 */ /* 0x0003e40000000c00 */
.L_x_4370:
[----:B------:R-:W-:Y:S05]  /*11d70*/  BSYNC B1 ;  /* 0x0000000000017941 */ /* 0x000fea0003800000 */
.L_x_4369:
        /* <DEDUP_REMOVED lines=19> */
[----:B------:R-:W-:Y:S01]  /*11eb0*/  @P0 SHF.R.S32.HI R8, RZ, 0x1, R122 ;  /* 0x00000001ff080819 */ /* 0x000fe2000001147a */
[----:B--2---:R-:W2:Y:S01]  /*11ec0*/  LDG.E.128 R24, [R24.64] ;  /* 0x0000000618187981 */ /* 0x004ea2000c1e1d00 */
[----:B------:R-:W-:Y:S01]  /*11ed0*/  LEA.HI.X R5, R5, c[0x0][0x2b4], R6, 0x1, P1 ;  /* 0x0000ad0005057a11 */ /* 0x000fe200008f0c06 */
[----:B------:R-:W-:Y:S01]  /*11ee0*/  IMAD.MOV.U32 R9, RZ, RZ, RZ ;  /* 0x000000ffff097224 */ /* 0x000fe200078e00ff */
[----:B------:R-:W-:-:S04]  /*11ef0*/  @P0 IADD3 R9, -R8, RZ, RZ ;  /* 0x000000ff08090210 */ /* 0x000fc80007ffe1ff */
[----:B---3--:R-:W3:Y:S01]  /*11f00*/  LDG.E.128 R4, [R4.64] ;  /* 0x0000000604047981 */ /* 0x008ee2000c1e1d00 */
[----:B------:R-:W-:-:S04]  /*11f10*/  IADD3 R8, P1, R9, R0, RZ ;  /* 0x0000000009087210 */ /* 0x000fc80007f3e0ff */
[----:B------:R-:W-:Y:S02]  /*11f20*/  LEA.HI.X.SX32 R9, R9, R2, 0x1, P1 ;  /* 0x0000000209097211 */ /* 0x000fe400008f0eff */
[----:B------:R-:W-:-:S04]  /*11f30*/  LEA R10, P1, R8, c[0x0][0x2a8], 0x1 ;  /* 0x0000aa00080a7a11 */ /* 0x000fc800078208ff */
[----:B------:R-:W-:-:S06]  /*11f40*/  LEA.HI.X R11, R8, c[0x0][0x2ac], R9, 0x1, P1 ;  /* 0x0000ab00080b7a11 */ /* 0x000fcc00008f0c09 */
[----:B----4-:R-:W4:Y:S01]  /*11f50*/  LDG.E.128 R8, [R10.64] ;  /* 0x000000060a087981 */ /* 0x010f22000c1e1d00 */
[----:B-----5:R-:W-:Y:S02]  /*11f60*/  MOV R15, R29 ;  /* 0x0000001d000f7202 */ /* 0x020fe40000000f00 */
[----:B------:R-:W-:Y:S02]  /*11f70*/  MOV R23, R28 ;  /* 0x0000001c00177202 */ /* 0x000fe40000000f00 */
[----:B------:R-:W-:Y:S01]  /*11f80*/  MOV R28, R30 ;  /* 0x0000001e001c7202 */ /* 0x000fe20000000f00 */
[----:B------:R-:W-:Y:S01]  /*11f90*/  IMAD.MOV.U32 R22, RZ, RZ, R31 ;  /* 0x000000ffff167224 */ /* 0x000fe200078e001f */
[----:B--2---:R-:W-:Y:S02]  /*11fa0*/  MOV R29, R25 ;  /* 0x00000019001d7202 */ /* 0x004fe40000000f00 */
        /* <DEDUP_REMOVED lines=26> */
[----:B------:R-:W-:Y:S01]  /*12150*/  FMUL.FTZ R31, R7, R31 ;  /* 0x0000001f071f7220 */ /* 0x000fe20000410000 */
[----:B----4-:R-:W-:Y:S01]  /*12160*/  HADD2.F32 R7, -RZ, R9.H0_H0 ;  /* 0x20000009ff077230 */ /* 0x010fe20000004100 */
[----:B------:R-:W-:Y:S01]  /*12170*/  FMUL.FTZ R32, R24, R32 ;  /* 0x0000002018207220 */ /* 0x000fe20000410000 */
[--C-:B------:R-:W-:Y:S01]  /*12180*/  HADD2.F32 R24, -RZ, R15.reuse.H1_H1 ;  /* 0x3000000fff187230 */ /* 0x100fe20000004100 */
[----:B------:R-:W-:Y:S01]  /*12190*/  FMUL.FTZ R4, R5, R4 ;  /* 0x0000000405047220 */ /* 0x000fe20000410000 */
[----:B------:R-:W-:Y:S01]  /*121a0*/  HADD2.F32 R5, -RZ, R15.H0_H0 ;  /* 0x2000000fff057230 */ /* 0x000fe20000004100 */
[----:B------:R-:W-:Y:S01]  /*121b0*/  FMUL.FTZ R6, R25, R6 ;  /* 0x0000000619067220 */ /* 0x000fe20000410000 */
[----:B------:R-:W-:Y:S01]  /*121c0*/  HADD2.F32 R25, -RZ, R9.H1_H1 ;  /* 0x30000009ff197230 */ /* 0x000fe20000004100 */
[----:B------:R-:W-:Y:S01]  /*121d0*/  @!P0 FADD.FTZ R30, -R30, -RZ ;  /* 0x800000ff1e1e8221 */ /* 0x000fe20000010100 */
[----:B------:R-:W-:Y:S01]  /*121e0*/  HADD2.F32 R15, -RZ, R22.H0_H0 ;  /* 0x20000016ff0f7230 */ /* 0x000fe20000004100 */
[----:B------:R-:W-:Y:S01]  /*121f0*/  FMUL.FTZ R33, R33, R26 ;  /* 0x0000001a21217220 */ /* 0x000fe20000410000 */
[----:B------:R-:W-:Y:S01]  /*12200*/  HADD2.F32 R9, -RZ, R11.H0_H0 ;  /* 0x2000000bff097230 */ /* 0x000fe20000004100 */
[----:B------:R-:W-:Y:S01]  /*12210*/  FMUL.FTZ R34, R34, R30 ;  /* 0x0000001e22227220 */ /* 0x000fe20000410000 */
[--C-:B------:R-:W-:Y:S01]  /*12220*/  HADD2.F32 R26, -RZ, R8.reuse.H0_H0 ;  /* 0x20000008ff1a7230 */ /* 0x100fe20000004100 */
[----:B------:R-:W-:Y:S01]  /*12230*/  FFMA.FTZ R5, R5, R7, R33 ;  /* 0x0000000705057223 */ /* 0x000fe20000010021 */
[----:B------:R-:W-:Y:S01]  /*12240*/  HADD2.F32 R30, -RZ, R8.H1_H1 ;  /* 0x30000008ff1e7230 */ /* 0x000fe20000004100 */
[----:B------:R-:W-:Y:S01]  /*12250*/  FFMA.FTZ R9, R15, R9, R29 ;  /* 0x000000090f097223 */ /* 0x000fe2000001001d */
[----:B------:R-:W-:-:S02]  /*12260*/  HADD2.F32 R7, -RZ, R23.H0_H0 ;  /* 0x20000017ff077230 */ /* 0x000fc40000004100 */
[----:B------:R-:W-:Y:S02]  /*12270*/  HADD2.F32 R8, -RZ, R10.H0_H0 ;  /* 0x2000000aff087230 */ /* 0x000fe40000004100 */
[----:B------:R-:W-:Y:S02]  /*12280*/  HADD2.F32 R23, -RZ, R23.H1_H1 ;  /* 0x30000017ff177230 */ /* 0x000fe40000004100 */
[----:B------:R-:W-:Y:S02]  /*12290*/  HADD2.F32 R15, -RZ, R28.H0_H0 ;  /* 0x2000001cff0f7230 */ /* 0x000fe40000004100 */
        /* <DEDUP_REMOVED lines=18> */
.L_x_4382:
[----:B------:R-:W-:Y:S05]  /*123c0*/  BSYNC B0 ;  /* 0x0000000000007941 */ /* 0x000fea0003800000 */
.L_x_4381:
        /* <DEDUP_REMOVED lines=10> */
[----:B------:R-:W-:Y:S01]  /*12470*/  @P0 IADD3 R6, -R4, RZ, RZ ;  /* 0x000000ff04060210 */ /* 0x000fe20007ffe1ff */
[----:B------:R-:W-:-:S03]  /*12480*/  @P0 IMAD.MOV R7, RZ, RZ, -R4 ;  /* 0x000000ffff070224 */ /* 0x000fc600078e0a04 */
[----:B------:R-:W-:Y:S01]  /*12490*/  IADD3 R5, P1, R6, R0, RZ ;  /* 0x0000000006057210 */ /* 0x000fe20007f3e0ff */
[----:B-1----:R-:W-:-:S03]  /*124a0*/  IMAD.WIDE R28, R7, 0x2, R20 ;  /* 0x00000002071c7825 */ /* 0x002fc600078e0214 */
[----:B------:R-:W-:Y:S02]  /*124b0*/  LEA.HI.X.SX32 R6, R6, R2, 0x1, P1 ;  /* 0x0000000206067211 */ /* 0x000fe400008f0eff */
[C---:B------:R-:W-:Y:S01]  /*124c0*/  LEA R4, P1, R5.reuse, c[0x0][0x2b0], 0x1 ;  /* 0x0000ac0005047a11 */ /* 0x040fe200078208ff */
[----:B------:R-:W5:Y:S01]  /*124d0*/  LDG.E.128 R28, [R28.64+0x80] ;  /* 0x000080061c1c7981 */ /* 0x000f62000c1e1d00 */
[----:B------:R-:W-:Y:S02]  /*124e0*/  @P0 SHF.R.S32.HI R8, RZ, 0x1, R122 ;  /* 0x00000001ff080819 */ /* 0x000fe4000001147a */
[----:B------:R-:W-:Y:S02]  /*124f0*/  LEA.HI.X R5, R5, c[0x0][0x2b4], R6, 0x1, P1 ;  /* 0x0000ad0005057a11 */ /* 0x000fe400008f0c06 */
[----:B------:R-:W-:Y:S02]  /*12500*/  MOV R9, RZ ;  /* 0x000000ff00097202 */ /* 0x000fe40000000f00 */
[----:B------:R-:W-:-:S02]  /*12510*/  @P0 IADD3 R9, -R8, RZ, RZ ;  /* 0x000000ff08090210 */ /* 0x000fc40007ffe1ff */
[----:B--2---:R-:W2:Y:S02]  /*12520*/  LDG.E.128 R4, [R4.64+0x80] ;  /* 0x0000800604047981 */ /* 0x004ea4000c1e1d00 */
        /* <DEDUP_REMOVED lines=8> */
[----:B------:R-:W-:Y:S01]  /*125b0*/  MOV R22, R27 ;  /* 0x0000001b00167202 */ /* 0x000fe20000000f00 */
[----:B-----5:R-:W-:Y:S01]  /*125c0*/  IMAD.MOV.U32 R24, RZ, RZ, R28 ;  /* 0x000000ffff187224 */ /* 0x020fe200078e001c */
[----:B------:R-:W-:Y:S02]  /*125d0*/  MOV R26, R30 ;  /* 0x0000001e001a7202 */ /* 0x000fe40000000f00 */
[----:B------:R-:W-:-:S02]  /*125e0*/  MOV R27, R29 ;  /* 0x0000001d001b7202 */ /* 0x000fc40000000f00 */
[----:B------:R-:W-:Y:S01]  /*125f0*/  MOV R29, R31 ;  /* 0x0000001f001d7202 */ /* 0x000fe20000000f00 */
[--C-:B--2---:R-:W-:Y:S02]  /*12600*/  HADD2.F32 R28, -RZ, R4.reuse.H0_H0 ;  /* 0x20000004ff1c7230 */ /* 0x104fe40000004100 */
        /* <DEDUP_REMOVED lines=27> */
[--C-:B---3--:R-:W-:Y:S01]  /*127c0*/  HADD2.F32 R23, -RZ, R8.reuse.H0_H0 ;  /* 0x20000008ff177230 */ /* 0x108fe20000004100 */
[----:B------:R-:W-:Y:S01]  /*127d0*/  FMUL.FTZ R32, R26, R32 ;  /* 0x000000201a207220 */ /* 0x000fe20000410000 */
[----:B------:R-:W-:Y:S01]  /*127e0*/  HADD2.F32 R29, -RZ, R8.H1_H1 ;  /* 0x30000008ff1d7230 */ /* 0x000fe20000004100 */
[----:B------:R-:W-:Y:S01]  /*127f0*/  @!P0 FADD.FTZ R30, -R30, -RZ ;  /* 0x800000ff1e1e8221 */ /* 0x000fe20000010100 */
        /* <DEDUP_REMOVED lines=32> */
.L_x_4384:
[----:B------:R-:W-:Y:S05]  /*12a00*/  BSYNC B0 ;  /* 0x0000000000007941 */ /* 0x000fea0003800000 */
.L_x_4383:
        /* <DEDUP_REMOVED lines=15> */
[C---:B------:R-:W-:Y:S02]  /*12b00*/  LEA R4, P1, R5.reuse, c[0x0][0x2b0], 0x1 ;  /* 0x0000ac0005047a11 */ /* 0x040fe400078208ff */
[----:B------:R-:W-:Y:S01]  /*12b10*/  @P0 SHF.R.S32.HI R8, RZ, 0x1, R122 ;  /* 0x00000001ff080819 */ /* 0x000fe2000001147a */
[----:B--2---:R-:W2:Y:S01]  /*12b20*/  LDG.E.128 R24, [R24.64+0x100] ;  /* 0x0001000618187981 */ /* 0x004ea2000c1e1d00 */
[----:B------:R-:W-:Y:S01]  /*12b30*/  LEA.HI.X R5, R5, c[0x0][0x2b4], R6, 0x1, P1 ;  /* 0x0000ad0005057a11 */ /* 0x000fe200008f0c06 */
[----:B------:R-:W-:Y:S01]  /*12b40*/  IMAD.MOV.U32 R9, RZ, RZ, RZ ;  /* 0x000000ffff097224 */ /* 0x000fe200078e00ff */
[----:B------:R-:W-:-:S04]  /*12b50*/  @P0 IADD3 R9, -R8, RZ, RZ ;  /* 0x000000ff08090210 */ /* 0x000fc80007ffe1ff */
[----:B---3--:R-:W3:Y:S01]  /*12b60*/  LDG.E.128 R4, [R4.64+0x100] ;  /* 0x0001000604047981 */ /* 0x008ee2000c1e1d00 */
[----:B------:R-:W-:-:S04]  /*12b70*/  IADD3 R8, P1, R9, R0, RZ ;  /* 0x0000000009087210 */ /* 0x000fc80007f3e0ff */
[----:B------:R-:W-:Y:S02]  /*12b80*/  LEA.HI.X.SX32 R9, R9, R2, 0x1, P1 ;  /* 0x0000000209097211 */ /* 0x000fe400008f0eff */
[----:B------:R-:W-:-:S04]  /*12b90*/  LEA R10, P1, R8, c[0x0][0x2a8], 0x1 ;  /* 0x0000aa00080a7a11 */ /* 0x000fc800078208ff */
[----:B------:R-:W-:-:S06]  /*12ba0*/  LEA.HI.X R11, R8, c[0x0][0x2ac], R9, 0x1, P1 ;  /* 0x0000ab00080b7a11 */ /* 0x000fcc00008f0c09 */
[----:B----4-:R-:W4:Y:S01]  /*12bb0*/  LDG.E.128 R8, [R10.64+0x100] ;  /* 0x000100060a087981 */ /* 0x010f22000c1e1d00 */
[----:B-----5:R-:W-:Y:S02]  /*12bc0*/  MOV R15, R29 ;  /* 0x0000001d000f7202 */ /* 0x020fe40000000f00 */
[----:B------:R-:W-:Y:S02]  /*12bd0*/  MOV R23, R28 ;  /* 0x0000001c00177202 */ /* 0x000fe40000000f00 */
[----:B------:R-:W-:Y:S01]  /*12be0*/  MOV R28, R30 ;  /* 0x0000001e001c7202 */ /* 0x000fe20000000f00 */
[----:B------:R-:W-:Y:S01]  /*12bf0*/  IMAD.MOV.U32 R22, RZ, RZ, R31 ;  /* 0x000000ffff167224 */ /* 0x000fe200078e001f */
[----:B--2---:R-:W-:Y:S02]  /*12c00*/  MOV R29, R25 ;  /* 0x00000019001d7202 */ /* 0x004fe40000000f00 */
[----:B------:R-:W-:Y:S01]  /*12c10*/  MOV R25, R26 ;  /* 0x0000001a00197202 */ /* 0x000fe20000000f00 */
[----:B------:R-:W-:-:S02]  /*12c20*/  HADD2.F32 R33, -RZ, R24.H0_H0 ;  /* 0x20000018ff217230 */ /* 0x000fc40000004100 */
[--C-:B---3--:R-:W-:Y:S02]  /*12c30*/  HADD2.F32 R26, -RZ, R4.reuse.H0_H0 ;  /* 0x20000004ff1a7230 */ /* 0x108fe40000004100 */
[----:B------:R-:W-:Y:S02]  /*12c40*/  HADD2.F32 R30, -RZ, R4.H1_H1 ;  /* 0x30000004ff1e7230 */ /* 0x000fe40000004100 */
        /* <DEDUP_REMOVED lines=61> */
.L_x_4386:
[----:B------:R-:W-:Y:S05]  /*13020*/  BSYNC B0 ;  /* 0x0000000000007941 */ /* 0x000fea0003800000 */
.L_x_4385:
        /* <DEDUP_REMOVED lines=17> */
[----:B------:R-:W5:Y:S01]  /*13140*/  LDG.E.128 R20, [R20.64+0x180] ;  /* 0x0001800614147981 */ /* 0x000f62000c1e1d00 */
        /* <DEDUP_REMOVED lines=17> */
[--C-:B------:R-:W-:Y:S01]  /*13260*/  HADD2.F32 R4, -RZ, R5.reuse.H0_H0 ;  /* 0x20000005ff047230 */ /* 0x100fe20000004100 */
[----:B------:R-:W-:Y:S01]  /*13270*/  @!P0 FADD.FTZ R22, -R22, -RZ ;  /* 0x800000ff16168221 */ /* 0x000fe20000010100 */
[----:B------:R-:W-:Y:S02]  /*13280*/  HADD2.F32 R32, -RZ, R20.H1_H1 ;  /* 0x30000014ff207230 */ /* 0x000fe40000004100 */
[----:B------:R-:W-:Y:S01]  /*13290*/  HADD2.F32 R29, -RZ, R5.H1_H1 ;  /* 0x30000005ff1d7230 */ /* 0x000fe20000004100 */
[----:B------:R-:W-:Y:S01]  /*132a0*/  @!P0 FADD.FTZ R4, -R4, -RZ ;  /* 0x800000ff04048221 */ /* 0x000fe20000010100 */
        /* <DEDUP_REMOVED lines=20> */
[----:B------:R-:W-:Y:S01]  /*133f0*/  @!P0 FADD.FTZ R7, -R7, -RZ ;  /* 0x800000ff07078221 */ /* 0x000fe20000010100 */
[----:B---3--:R-:W-:Y:S01]  /*13400*/  HADD2.F32 R15, -RZ, R9.H0_H0 ;  /* 0x20000009ff0f7230 */ /* 0x008fe20000004100 */
[----:B------:R-:W-:-:S02]  /*13410*/  @!P0 FADD.FTZ R29, -R29, -RZ ;  /* 0x800000ff1d1d8221 */ /* 0x000fc40000010100 */
        /* <DEDUP_REMOVED lines=9> */
[----:B------:R-:W-:Y:S02]  /*134b0*/  HADD2.F32 R29, -RZ, R10.H0_H0 ;  /* 0x2000000aff1d7230 */ /* 0x000fe40000004100 */
[----:B------:R-:W-:-:S02]  /*134c0*/  HADD2.F32 R25, -RZ, R25.H1_H1 ;  /* 0x30000019ff197230 */ /* 0x000fc40000004100 */
[----:B------:R-:W-:Y:S02]  /*134d0*/  HADD2.F32 R15, -RZ, R24.H0_H0 ;  /* 0x20000018ff0f7230 */ /* 0x000fe40000004100 */
[----:B------:R-:W-:Y:S02]  /*134e0*/  HADD2.F32 R20, -RZ, R26.H0_H0 ;  /* 0x2000001aff147230 */ /* 0x000fe40000004100 */
[----:B------:R-:W-:Y:S02]  /*134f0*/  HADD2.F32 R9, -RZ, R9.H1_H1 ;  /* 0x30000009ff097230 */ /* 0x000fe40000004100 */
        /* <DEDUP_REMOVED lines=19> */
.L_x_4388:
[----:B------:R-:W-:Y:S05]  /*13630*/  BSYNC B0 ;  /* 0x0000000000007941 */ /* 0x000fea0003800000 */
.L_x_4387:
[----:B------:R1:W-:Y:S02]  /*13640*/  STS.128 [R248+0x6800], R24 ;  /* 0x00680018f8007388 */ /* 0x0003e40000000c00 */
.L_x_4380:
[----:B------:R-:W-:Y:S05]  /*13650*/  BSYNC B1 ;  /* 0x0000000000017941 */ /* 0x000fea0003800000 */
.L_x_4379:
        /* <DEDUP_REMOVED lines=21> */
[----:B------:R-:W-:Y:S02]  /*137b0*/  LEA.HI.X R5, R5, c[0x0][0x2b4], R6, 0x1, P1 ;  /* 0x0000ad0005057a11 */ /* 0x000fe400008f0c06 */
[----:B------:R-:W-:Y:S02]  /*137c0*/  MOV R9, RZ ;  /* 0x000000ff00097202 */ /* 0x000fe40000000f00 */
[----:B------:R-:W-:-:S02]  /*137d0*/  @P0 IADD3 R9, -R8, RZ, RZ ;  /* 0x000000ff08090210 */ /* 0x000fc40007ffe1ff */
[----:B---3--:R-:W3:Y:S02]  /*137e0*/  LDG.E.128 R4, [R4.64] ;  /* 0x0000000604047981 */ /* 0x008ee4000c1e1d00 */
[----:B------:R-:W-:-:S04]  /*137f0*/  IADD3 R8, P1, R9, R0, RZ ;  /* 0x0000000009087210 */ /* 0x000fc80007f3e0ff */
[----:B------:R-:W-:Y:S02]  /*13800*/  LEA.HI.X.SX32 R9, R9, R2, 0x1, P1 ;  /* 0x0000000209097211 */ /* 0x000fe400008f0eff */
[----:B------:R-:W-:-:S04]  /*13810*/  LEA R10, P1, R8, c[0x0][0x2a8], 0x1 ;  /* 0x0000aa00080a7a11 */ /* 0x000fc800078208ff */
[----:B------:R-:W-:-:S06]  /*13820*/  LEA.HI.X R11, R8, c[0x0][0x2ac], R9, 0x1, P1 ;  /* 0x0000ab00080b7a11 */ /* 0x000fcc00008f0c09 */
[----:B----4-:R-:W4:Y:S01]  /*13830*/  LDG.E.128 R8, [R10.64] ;  /* 0x000000060a087981 */ /* 0x010f22000c1e1d00 */
[----:B-----5:R-:W-:Y:S01]  /*13840*/  IMAD.MOV.U32 R28, RZ, RZ, R24 ;  /* 0x000000ffff1c7224 */ /* 0x020fe200078e0018 */
[----:B------:R-:W-:Y:S02]  /*13850*/  MOV R24, R27 ;  /* 0x0000001b00187202 */ /* 0x000fe40000000f00 */
[----:B--2---:R-:W-:Y:S02]  /*13860*/  MOV R27, R21 ;  /* 0x00000015001b7202 */ /* 0x004fe40000000f00 */
[----:B------:R-:W-:Y:S01]  /*13870*/  MOV R21, R22 ;  /* 0x0000001600157202 */ /* 0x000fe20000000f00 */
[--C-:B---3--:R-:W-:Y:S02]  /*13880*/  HADD2.F32 R22, -RZ, R5.reuse.H0_H0 ;  /* 0x20000005ff167230 */ /* 0x108fe40000004100 */
[----:B------:R-:W-:Y:S02]  /*13890*/  HADD2.F32 R29, -RZ, R5.H1_H1 ;  /* 0x30000005ff1d7230 */ /* 0x000fe40000004100 */
[----:B------:R-:W-:-:S02]  /*138a0*/  HADD2.F32 R5, -RZ, R7.H0_H0 ;  /* 0x20000007ff057230 */ /* 0x000fc40000004100 */
[----:B------:R-:W-:Y:S02]  /*138b0*/  HADD2.F32 R7, -RZ, R7.H1_H1 ;  /* 0x30000007ff077230 */ /* 0x000fe40000004100 */
[--C-:B------:R-:W-:Y:S02]  /*138c0*/  HADD2.F32 R32, -RZ, R27.reuse.H0_H0 ;  /* 0x2000001bff207230 */ /* 0x100fe40000004100 */
[----:B------:R-:W-:Y:S01]  /*138d0*/  HADD2.F32 R33, -RZ, R27.H1_H1 ;  /* 0x3000001bff217230 */ /* 0x000fe20000004100 */
[----:B------:R-:W-:Y:S01]  /*138e0*/  @!P0 FADD.FTZ R5, -R5, -RZ ;  /* 0x800000ff05058221 */ /* 0x000fe20000010100 */
[----:B------:R-:W-:Y:S01]  /*138f0*/  HADD2.F32 R27, -RZ, R23.H0_H0 ;  /* 0x20000017ff1b7230 */ /* 0x000fe20000004100 */
[----:B------:R-:W-:Y:S01]  /*13900*/  @!P0 FADD.FTZ R7, -R7, -RZ ;  /* 0x800000ff07078221 */ /* 0x000fe20000010100 */
[--C-:B------:R-:W-:Y:S02]  /*13910*/  HADD2.F32 R30, -RZ, R4.reuse.H0_H0 ;  /* 0x20000004ff1e7230 */ /* 0x100fe40000004100 */
[----:B------:R-:W-:-:S02]  /*13920*/  HADD2.F32 R31, -RZ, R4.H1_H1 ;  /* 0x30000004ff1f7230 */ /* 0x000fc40000004100 */
        /* <DEDUP_REMOVED lines=17> */
[----:B------:R-:W-:Y:S01]  /*13a40*/  HADD2.F32 R5, -RZ, R25.H0_H0 ;  /* 0x20000019ff057230 */ /* 0x000fe20000004100 */
[----:B------:R-:W-:Y:S01]  /*13a50*/  FMUL.FTZ R6, R21, R6 ;  /* 0x0000000615067220 */ /* 0x000fe20000410000 */
[----:B------:R-:W-:Y:S01]  /*13a60*/  HADD2.F32 R21, -RZ, R9.H1_H1 ;  /* 0x30000009ff157230 */ /* 0x000fe20000004100 */
[----:B------:R-:W-:Y:S01]  /*13a70*/  FMUL.FTZ R31, R20, R31 ;  /* 0x0000001f141f7220 */ /* 0x000fe20000410000 */
[----:B------:R-:W-:Y:S01]  /*13a80*/  HADD2.F32 R20, -RZ, R24.H0_H0 ;  /* 0x20000018ff147230 */ /* 0x000fe20000004100 */
[----:B------:R-:W-:Y:S01]  /*13a90*/  @!P0 FADD.FTZ R29, -R29, -RZ ;  /* 0x800000ff1d1d8221 */ /* 0x000fe20000010100 */
[----:B------:R-:W-:Y:S01]  /*13aa0*/  HADD2.F32 R9, -RZ, R11.H0_H0 ;  /* 0x2000000bff097230 */ /* 0x000fe20000004100 */
[----:B------:R-:W-:Y:S01]  /*13ab0*/  FMUL.FTZ R32, R32, R22 ;  /* 0x0000001620207220 */ /* 0x000fe20000410000 */
[--C-:B------:R-:W-:Y:S01]  /*13ac0*/  HADD2.F32 R22, -RZ, R8.reuse.H0_H0 ;  /* 0x20000008ff167230 */ /* 0x100fe20000004100 */
[----:B------:R-:W-:Y:S01]  /*13ad0*/  FMUL.FTZ R33, R33, R29 ;  /* 0x0000001d21217220 */ /* 0x000fe20000410000 */
[----:B------:R-:W-:Y:S01]  /*13ae0*/  HADD2.F32 R29, -RZ, R8.H1_H1 ;  /* 0x30000008ff1d7230 */ /* 0x000fe20000004100 */
[----:B------:R-:W-:Y:S01]  /*13af0*/  FFMA.FTZ R5, R5, R7, R32 ;  /* 0x0000000705057223 */ /* 0x000fe20000010020 */
[----:B------:R-:W-:Y:S01]  /*13b00*/  HADD2.F32 R7, -RZ, R28.H0_H0 ;  /* 0x2000001cff077230 */ /* 0x000fe20000004100 */
[----:B------:R-:W-:Y:S01]  /*13b10*/  FFMA.FTZ R9, R20, R9, R27 ;  /* 0x0000000914097223 */ /* 0x000fe2000001001b */
[----:B------:R-:W-:-:S02]  /*13b20*/  HADD2.F32 R8, -RZ, R10.H0_H0 ;  /* 0x2000000aff087230 */ /* 0x000fc40000004100 */
[----:B------:R-:W-:Y:S02]  /*13b30*/  HADD2.F32 R28, -RZ, R28.H1_H1 ;  /* 0x3000001cff1c7230 */ /* 0x000fe40000004100 */
        /* <DEDUP_REMOVED lines=20> */
.L_x_4392:
[----:B------:R-:W-:Y:S05]  /*13c80*/  BSYNC B0 ;  /* 0x0000000000007941 */ /* 0x000fea0003800000 */
.L_x_4391:
        /* <DEDUP_REMOVED lines=32> */
[--C-:B--2---:R-:W-:Y:S02]  /*13e90*/  HADD2.F32 R26, -RZ, R4.reuse.H0_H0 ;  /* 0x20000004ff1a7230 */ /* 0x104fe40000004100 */
        /* <DEDUP_REMOVED lines=29> */
[----:B------:R-:W-:Y:S01]  /*14070*/  HADD2.F32 R4, -RZ, R28.H0_H0 ;  /* 0x2000001cff047230 */ /* 0x000fe20000004100 */
[----:B------:R-:W-:Y:S01]  /*14080*/  @!P0 FADD.FTZ R29, -R29, -RZ ;  /* 0x800000ff1d1d8221 */ /* 0x000fe20000010100 */
[----:B------:R-:W-:Y:S01]  /*14090*/  HADD2.F32 R26, -RZ, R21.H0_H0 ;  /* 0x20000015ff1a7230 */ /* 0x000fe20000004100 */
[----:B------:R-:W-:Y:S01]  /*140a0*/  @!P0 FADD.FTZ R30, -R30, -RZ ;  /* 0x800000ff1e1e8221 */ /* 0x000fe20000010100 */
        /* <DEDUP_REMOVED lines=9> */
[----:B------:R-:W-:Y:S02]  /*14140*/  HADD2.F32 R22, -RZ, R23.H0_H0 ;  /* 0x20000017ff167230 */ /* 0x000fe40000004100 */
[----:B------:R-:W-:Y:S02]  /*14150*/  HADD2.F32 R10, -RZ, R11.H0_H0 ;  /* 0x2000000bff0a7230 */ /* 0x000fe40000004100 */
        /* <DEDUP_REMOVED lines=15> */
[----:B------:R-:W-:Y:S02]  /*14250*/  MOV R22, R23 ;  /* 0x0000001700167202 */ /* 0x000fe40000000f00 */
[----:B------:R-:W-:Y:S02]  /*14260*/  MOV R20, R4 ;  /* 0x0000000400147202 */ /* 0x000fe40000000f00 */
[----:B------:R-:W-:-:S02]  /*14270*/  MOV R21, R8 ;  /* 0x0000000800157202 */ /* 0x000fc40000000f00 */
[----:B------:R-:W-:Y:S02]  /*14280*/  MOV R23, R6 ;  /* 0x0000000600177202 */ /* 0x000fe40000000f00 */
.L_x_4394:
[----:B------:R-:W-:Y:S05]  /*14290*/  BSYNC B0 ;  /* 0x0000000000007941 */ /* 0x000fea0003800000 */
.L_x_4393:
        /* <DEDUP_REMOVED lines=18> */
[----:B------:R-:W-:Y:S02]  /*143c0*/  LEA.HI.X R5, R5, c[0x0][0x2b4], R6, 0x1, P1 ;  /* 0x0000ad0005057a11 */ /* 0x000fe400008f0c06 */
[----:B------:R-:W-:Y:S02]  /*143d0*/  MOV R9, RZ ;  /* 0x000000ff00097202 */ /* 0x000fe40000000f00 */
[----:B------:R-:W-:-:S02]  /*143e0*/  @P0 IADD3 R9, -R8, RZ, RZ ;  /* 0x000000ff08090210 */ /* 0x000fc40007ffe1ff */
[----:B---3--:R-:W3:Y:S02]  /*143f0*/  LDG.E.128 R4, [R4.64+0x100] ;  /* 0x0001000604047981 */ /* 0x008ee4000c1e1d00 */
        /* <DEDUP_REMOVED lines=8> */
[----:B------:R-:W-:Y:S01]  /*14480*/  MOV R21, R22 ;  /* 0x0000001600157202 */ /* 0x000fe20000000f00 */
[----:B------:R-:W-:Y:S02]  /*14490*/  HADD2.F32 R32, -RZ, R20.H0_H0 ;  /* 0x20000014ff207230 */ /* 0x000fe40000004100 */
[----:B---3--:R-:W-:-:S02]  /*144a0*/  HADD2.F32 R22, -RZ, R4.H0_H0 ;  /* 0x20000004ff167230 */ /* 0x008fc40000004100 */
        /* <DEDUP_REMOVED lines=22> */
[--C-:B----4-:R-:W-:Y:S01]  /*14610*/  HADD2.F32 R21, -RZ, R8.reuse.H0_H0 ;  /* 0x20000008ff157230 */ /* 0x110fe20000004100 */
[----:B------:R-:W-:Y:S01]  /*14620*/  FMUL.FTZ R7, R23, R7 ;  /* 0x0000000717077220 */ /* 0x000fe20000410000 */
[----:B------:R-:W-:Y:S01]  /*14630*/  HADD2.F32 R23, -RZ, R8.H1_H1 ;  /* 0x30000008ff177230 */ /* 0x000fe20000004100 */
[----:B------:R-:W-:Y:S01]  /*14640*/  @!P0 FADD.FTZ R29, -R29, -RZ ;  /* 0x800000ff1d1d8221 */ /* 0x000fe20000010100 */
[----:B------:R-:W-:Y:S01]  /*14650*/  HADD2.F32 R8, -RZ, R9.H0_H0 ;  /* 0x20000009ff087230 */ /* 0x000fe20000004100 */
[----:B------:R-:W-:-:S02]  /*14660*/  @!P0 FADD.FTZ R6, -R6, -RZ ;  /* 0x800000ff06068221 */ /* 0x000fc40000010100 */
[----:B------:R-:W-:Y:S01]  /*14670*/  FMUL.FTZ R5, R22, R5 ;  /* 0x0000000516057220 */ /* 0x000fe20000410000 */
[----:B------:R-:W-:Y:S01]  /*14680*/  HADD2.F32 R22, -RZ, R25.H0_H0 ;  /* 0x20000019ff167230 */ /* 0x000fe20000004100 */
[----:B------:R-:W-:Y:S02]  /*14690*/  @!P0 FADD.FTZ R30, -R30, -RZ ;  /* 0x800000ff1e1e8221 */ /* 0x000fe40000010100 */
[----:B------:R-:W-:Y:S01]  /*146a0*/  FMUL.FTZ R33, R33, R29 ;  /* 0x0000001d21217220 */ /* 0x000fe20000410000 */
[----:B------:R-:W-:Y:S01]  /*146b0*/  HADD2.F32 R29, -RZ, R9.H1_H1 ;  /* 0x30000009ff1d7230 */ /* 0x000fe20000004100 */
[----:B------:R-:W-:Y:S01]  /*146c0*/  FMUL.FTZ R6, R4, R6 ;  /* 0x0000000604067220 */ /* 0x000fe20000410000 */
[----:B------:R-:W-:Y:S01]  /*146d0*/  HADD2.F32 R4, -RZ, R28.H0_H0 ;  /* 0x2000001cff047230 */ /* 0x000fe20000004100 */
[----:B------:R-:W-:Y:S01]  /*146e0*/  FMUL.FTZ R27, R27, R30 ;  /* 0x0000001e1b1b7220 */ /* 0x000fe20000410000 */
[--C-:B------:R-:W-:Y:S01]  /*146f0*/  HADD2.F32 R9, -RZ, R10.reuse.H0_H0 ;  /* 0x2000000aff097230 */ /* 0x100fe20000004100 */
[----:B------:R-:W-:Y:S01]  /*14700*/  FFMA.FTZ R8, R22, R8, R20 ;  /* 0x0000000816087223 */ /* 0x000fe20000010014 */
[----:B------:R-:W-:-:S02]  /*14710*/  HADD2.F32 R30, -RZ, R10.H1_H1 ;  /* 0x3000000aff1e7230 */ /* 0x000fc40000004100 */
[--C-:B------:R-:W-:Y:S02]  /*14720*/  HADD2.F32 R10, -RZ, R11.reuse.H0_H0 ;  /* 0x2000000bff0a7230 */ /* 0x100fe40000004100 */
[----:B------:R-:W-:Y:S02]  /*14730*/  HADD2.F32 R20, -RZ, R24.H0_H0 ;  /* 0x20000018ff147230 */ /* 0x000fe40000004100 */
[----:B------:R-:W-:Y:S02]  /*14740*/  HADD2.F32 R28, -RZ, R28.H1_H1 ;  /* 0x3000001cff1c7230 */ /* 0x000fe40000004100 */
[----:B------:R-:W-:Y:S02]  /*14750*/  HADD2.F32 R11, -RZ, R11.H1_H1 ;  /* 0x3000000bff0b7230 */ /* 0x000fe40000004100 */
[----:B------:R-:W-:Y:S01]  /*14760*/  HADD2.F32 R24, -RZ, R24.H1_H1 ;  /* 0x30000018ff187230 */ /* 0x000fe20000004100 */
[----:B------:R-:W-:Y:S01]  /*14770*/  FFMA.FTZ R4, R4, R21, R32 ;  /* 0x0000001504047223 */ /* 0x000fe20000010020 */
[--C-:B------:R-:W-:Y:S01]  /*14780*/  HADD2.F32 R21, -RZ, R26.reuse.H0_H0 ;  /* 0x2000001aff157230 */ /* 0x100fe20000004100 */
[----:B------:R-:W-:Y:S01]  /*14790*/  FFMA.FTZ R23, R28, R23, R33 ;  /* 0x000000171c177223 */ /* 0x000fe20000010021 */
[----:B------:R-:W-:Y:S01]  /*147a0*/  HADD2.F32 R25, -RZ, R25.H1_H1 ;  /* 0x30000019ff197230 */ /* 0x000fe20000004100 */
[----:B------:R-:W-:Y:S01]  /*147b0*/  FFMA.FTZ R6, R20, R10, R6 ;  /* 0x0000000a14067223 */ /* 0x000fe20000010006 */
[----:B------:R-:W-:Y:S01]  /*147c0*/  HADD2.F32 R26, -RZ, R26.H1_H1 ;  /* 0x3000001aff1a7230 */ /* 0x000fe20000004100 */
[----:B------:R-:W-:Y:S01]  /*147d0*/  FFMA.FTZ R7, R24, R11, R7 ;  /* 0x0000000b18077223 */ /* 0x000fe20000010007 */
[----:B------:R-:W-:Y:S01]  /*147e0*/  F2FP.PACK_AB R4, R23, R4 ;  /* 0x000000041704723e */ /* 0x000fe200000000ff */
[----:B------:R-:W-:-:S02]  /*147f0*/  FFMA.FTZ R25, R25, R29, R27 ;  /* 0x0000001d19197223 */ /* 0x000fc4000001001b */
[----:B------:R-:W-:Y:S01]  /*14800*/  FFMA.FTZ R5, R21, R9, R5 ;  /* 0x0000000915057223 */ /* 0x000fe20000010005 */
[----:B------:R-:W-:Y:S01]  /*14810*/  F2FP.PACK_AB R6, R7, R6 ;  /* 0x000000060706723e */ /* 0x000fe200000000ff */
[----:B------:R-:W-:Y:S01]  /*14820*/  FFMA.FTZ R26, R26, R30, R31 ;  /* 0x0000001e1a1a7223 */ /* 0x000fe2000001001f */
[----:B------:R-:W-:Y:S02]  /*14830*/  F2FP.PACK_AB R25, R25, R8 ;  /* 0x000000081919723e */ /* 0x000fe400000000ff */
[----:B------:R-:W-:Y:S02]  /*14840*/  MOV R24, R4 ;  /* 0x0000000400187202 */ /* 0x000fe40000000f00 */
[----:B------:R-:W-:Y:S02]  /*14850*/  F2FP.PACK_AB R26, R26, R5 ;  /* 0x000000051a1a723e */ /* 0x000fe400000000ff */
[----:B------:R-:W-:Y:S02]  /*14860*/  MOV R27, R6 ;  /* 0x00000006001b7202 */ /* 0x000fe40000000f00 */
.L_x_4396:
[----:B------:R-:W-:Y:S05]  /*14870*/  BSYNC B0 ;  /* 0x0000000000007941 */ /* 0x000fea0003800000 */
.L_x_4395:
        /* <DEDUP_REMOVED lines=29> */
[----:B-----5:R-:W-:Y:S01]  /*14a50*/  MOV R21, R24 ;  /* 0x0000001800157202 */ /* 0x020fe20000000f00 */
[----:B------:R-:W-:Y:S01]  /*14a60*/  IMAD.MOV.U32 R23, RZ, RZ, R26 ;  /* 0x000000ffff177224 */ /* 0x000fe200078e001a */
[----:B------:R-:W-:Y:S02]  /*14a70*/  MOV R24, R25 ;  /* 0x0000001900187202 */ /* 0x000fe40000000f00 */
[----:B------:R-:W-:Y:S01]  /*14a80*/  MOV R26, R27 ;  /* 0x0000001b001a7202 */ /* 0x000fe20000000f00 */
        /* <DEDUP_REMOVED lines=30> */
[----:B------:R-:W-:Y:S01]  /*14c70*/  FMUL.FTZ R31, R31, R27 ;  /* 0x0000001b1f1f7220 */ /* 0x000fe20000410000 */
[----:B------:R-:W-:Y:S01]  /*14c80*/  HADD2.F32 R27, -RZ, R8.H1_H1 ;  /* 0x30000008ff1b7230 */ /* 0x000fe20000004100 */
[----:B------:R-:W-:-:S02]  /*14c90*/  @!P0 FADD.FTZ R5, -R5, -RZ ;  /* 0x800000ff05058221 */ /* 0x000fc40000010100 */
[----:B------:R-:W-:Y:S01]  /*14ca0*/  FMUL.FTZ R7, R26, R7 ;  /* 0x000000071a077220 */ /* 0x000fe20000410000 */
[----:B------:R-:W-:Y:S01]  /*14cb0*/  HADD2.F32 R26, -RZ, R8.H0_H0 ;  /* 0x20000008ff1a7230 */ /* 0x000fe20000004100 */
[----:B------:R-:W-:Y:S01]  /*14cc0*/  FMUL.FTZ R24, R24, R28 ;  /* 0x0000001c18187220 */ /* 0x000fe20000410000 */
[----:B------:R-:W-:Y:S01]  /*14cd0*/  HADD2.F32 R8, -RZ, R11.H0_H0 ;  /* 0x2000000bff087230 */ /* 0x000fe20000004100 */
[----:B------:R-:W-:Y:S01]  /*14ce0*/  FFMA.FTZ R4, R4, R18, R21 ;  /* 0x0000001204047223 */ /* 0x000fe20000010015 */
[----:B------:R-:W-:Y:S02]  /*14cf0*/  HADD2.F32 R28, -RZ, R10.H0_H0 ;  /* 0x2000000aff1c7230 */ /* 0x000fe40000004100 */
[----:B------:R-:W-:Y:S02]  /*14d00*/  HADD2.F32 R18, -RZ, R19.H0_H0 ;  /* 0x20000013ff127230 */ /* 0x000fe40000004100 */
[----:B------:R-:W-:Y:S01]  /*14d10*/  HADD2.F32 R21, -RZ, R22.H0_H0 ;  /* 0x20000016ff157230 */ /* 0x000fe20000004100 */
[----:B------:R-:W-:Y:S01]  /*14d20*/  FMUL.FTZ R5, R25, R5 ;  /* 0x0000000519057220 */ /* 0x000fe20000410000 */
[----:B------:R-:W-:-:S02]  /*14d30*/  HADD2.F32 R9, -RZ, R9.H1_H1 ;  /* 0x30000009ff097230 */ /* 0x000fc40000004100 */
[----:B------:R-:W-:Y:S02]  /*14d40*/  HADD2.F32 R11, -RZ, R11.H1_H1 ;  /* 0x3000000bff0b7230 */ /* 0x000fe40000004100 */
[----:B------:R-:W-:Y:S02]  /*14d50*/  HADD2.F32 R10, -RZ, R10.H1_H1 ;  /* 0x3000000aff0a7230 */ /* 0x000fe40000004100 */
[----:B------:R-:W-:Y:S02]  /*14d60*/  HADD2.F32 R19, -RZ, R19.H1_H1 ;  /* 0x30000013ff137230 */ /* 0x000fe40000004100 */
[----:B------:R-:W-:Y:S02]  /*14d70*/  HADD2.F32 R22, -RZ, R22.H1_H1 ;  /* 0x30000016ff167230 */ /* 0x000fe40000004100 */
[--C-:B------:R-:W-:Y:S01]  /*14d80*/  HADD2.F32 R25, -RZ, R20.reuse.H0_H0 ;  /* 0x20000014ff197230 */ /* 0x100fe20000004100 */
[----:B------:R-:W-:Y:S01]  /*14d90*/  FFMA.FTZ R9, R23, R9, R24 ;  /* 0x0000000917097223 */ /* 0x000fe20000010018 */
[----:B------:R-:W-:Y:S01]  /*14da0*/  HADD2.F32 R20, -RZ, R20.H1_H1 ;  /* 0x30000014ff147230 */ /* 0x000fe20000004100 */
[----:B------:R-:W-:-:S02]  /*14db0*/  FFMA.FTZ R6, R18, R8, R6 ;  /* 0x0000000812067223 */ /* 0x000fc40000010006 */
[----:B------:R-:W-:Y:S02]  /*14dc0*/  FFMA.FTZ R7, R19, R11, R7 ;  /* 0x0000000b13077223 */ /* 0x000fe40000010007 */
[----:B------:R-:W-:Y:S02]  /*14dd0*/  FFMA.FTZ R5, R21, R28, R5 ;  /* 0x0000001c15057223 */ /* 0x000fe40000010005 */
[----:B------:R-:W-:Y:S01]  /*14de0*/  FFMA.FTZ R10, R22, R10, R29 ;  /* 0x0000000a160a7223 */ /* 0x000fe2000001001d */
[----:B------:R-:W-:Y:S01]  /*14df0*/  F2FP.PACK_AB R4, R9, R4 ;  /* 0x000000040904723e */ /* 0x000fe200000000ff */
[----:B------:R-:W-:Y:S01]  /*14e00*/  FFMA.FTZ R25, R25, R26, R30 ;  /* 0x0000001a19197223 */ /* 0x000fe2000001001e */
[----:B------:R-:W-:Y:S01]  /*14e10*/  F2FP.PACK_AB R6, R7, R6 ;  /* 0x000000060706723e */ /* 0x000fe200000000ff */
[----:B------:R-:W-:Y:S01]  /*14e20*/  FFMA.FTZ R20, R20, R27, R31 ;  /* 0x0000001b14147223 */ /* 0x000fe2000001001f */
[----:B------:R-:W-:Y:S02]  /*14e30*/  F2FP.PACK_AB R5, R10, R5 ;  /* 0x000000050a05723e */ /* 0x000fe400000000ff */
[----:B------:R-:W-:-:S02]  /*14e40*/  MOV R21, R4 ;  /* 0x0000000400157202 */ /* 0x000fc40000000f00 */
[----:B------:R-:W-:Y:S02]  /*14e50*/  F2FP.PACK_AB R20, R20, R25 ;  /* 0x000000191414723e */ /* 0x000fe400000000ff */
[----:B------:R-:W-:Y:S02]  /*14e60*/  MOV R22, R5 ;  /* 0x0000000500167202 */ /* 0x000fe40000000f00 */
[----:B------:R-:W-:Y:S02]  /*14e70*/  MOV R23, R6 ;  /* 0x0000000600177202 */ /* 0x000fe40000000f00 */
.L_x_4398:
[----:B------:R-:W-:Y:S05]  /*14e80*/  BSYNC B0 ;  /* 0x0000000000007941 */ /* 0x000fea0003800000 */
.L_x_4397:
[----:B------:R1:W-:Y:S02]  /*14e90*/  STS.128 [R248+0x7000], R20 ;  /* 0x00700014f8007388 */ /* 0x0003e40000000c00 */
.L_x_4390:
[----:B------:R-:W-:Y:S05]  /*14ea0*/  BSYNC B1 ;  /* 0x0000000000017941 */ /* 0x000fea0003800000 */
.L_x_4389:
        /* <DEDUP_REMOVED lines=31> */
[----:B------:R-:W-:Y:S02]  /*150a0*/  MOV R19, R27 ;  /* 0x0000001b00137202 */ /* 0x000fe40000000f00 */
[----:B--2---:R-:W-:Y:S01]  /*150b0*/  MOV R26, R21 ;  /* 0x00000015001a7202 */ /* 0x004fe20000000f00 */
[----:B------:R-:W-:Y:S01]  /*150c0*/  IMAD.MOV.U32 R21, RZ, RZ, R22 ;  /* 0x000000ffff157224 */ /* 0x000fe200078e0016 */
[--C-:B---3--:R-:W-:Y:S02]  /*150d0*/  HADD2.F32 R22, -RZ, R5.reuse.H0_H0 ;  /* 0x20000005ff167230 */ /* 0x108fe40000004100 */
[----:B------:R-:W-:-:S02]  /*150e0*/  HADD2.F32 R27, -RZ, R5.H1_H1 ;  /* 0x30000005ff1b7230 */ /* 0x000fc40000004100 */
        /* <DEDUP_REMOVED lines=23> */
[--C-:B----4-:R-:W-:Y:S01]  /*15260*/  HADD2.F32 R7, -RZ, R9.reuse.H0_H0 ;  /* 0x20000009ff077230 */ /* 0x110fe20000004100 */
        /* <DEDUP_REMOVED lines=15> */
[----:B------:R-:W-:-:S02]  /*15360*/  HADD2.F32 R8, -RZ, R10.H0_H0 ;  /* 0x2000000aff087230 */ /* 0x000fc40000004100 */
[----:B------:R-:W-:Y:S02]  /*15370*/  HADD2.F32 R14, -RZ, R25.H0_H0 ;  /* 0x20000019ff0e7230 */ /* 0x000fe40000004100 */
        /* <DEDUP_REMOVED lines=9> */
[----:B------:R-:W-:Y:S02]  /*15410*/  FFMA.FTZ R4, R14, R8, R4 ;  /* 0x000000080e047223 */ /* 0x000fe40000010004 */
[----:B------:R-:W-:Y:S01]  /*15420*/  FFMA.FTZ R6, R25, R10, R6 ;  /* 0x0000000a19067223 */ /* 0x000fe20000010006 */
[----:B------:R-:W-:Y:S01]  /*15430*/  F2FP.PACK_AB R5, R20, R5 ;  /* 0x000000051405723e */ /* 0x000fe200000000ff */
[----:B------:R-:W-:Y:S01]  /*15440*/  FFMA.FTZ R7, R7, R22, R28 ;  /* 0x0000001607077223 */ /* 0x000fe2000001001c */
[----:B------:R-:W-:Y:S01]  /*15450*/  F2FP.PACK_AB R9, R11, R9 ;  /* 0x000000090b09723e */ /* 0x000fe200000000ff */
[----:B------:R-:W-:Y:S01]  /*15460*/  FFMA.FTZ R24, R24, R27, R29 ;  /* 0x0000001b18187223 */ /* 0x000fe2000001001d */
[----:B------:R-:W-:Y:S02]  /*15470*/  F2FP.PACK_AB R4, R6, R4 ;  /* 0x000000040604723e */ /* 0x000fe400000000ff */
[----:B------:R-:W-:Y:S02]  /*15480*/  MOV R25, R5 ;  /* 0x0000000500197202 */ /* 0x000fe40000000f00 */
[----:B------:R-:W-:-:S02]  /*15490*/  F2FP.PACK_AB R24, R24, R7 ;  /* 0x000000071818723e */ /* 0x000fc400000000ff */
[----:B------:R-:W-:Y:S02]  /*154a0*/  MOV R26, R4 ;  /* 0x00000004001a7202 */ /* 0x000fe40000000f00 */
[----:B------:R-:W-:Y:S02]  /*154b0*/  MOV R27, R9 ;  /* 0x00000009001b7202 */ /* 0x000fe40000000f00 */
.L_x_4400:
[----:B------:R-:W-:Y:S05]  /*154c0*/  BSYNC B0 ;  /* 0x0000000000007941 */ /* 0x000fea0003800000 */
.L_x_4399:
        /* <DEDUP_REMOVED lines=74> */
[----:B------:R-:W-:Y:S02]  /*15970*/  HADD2.F32 R28, -RZ, R10.H1_H1 ;  /* 0x3000000aff1c7230 */ /* 0x000fe40000004100 */
[----:B------:R-:W-:Y:S02]  /*15980*/  HADD2.F32 R21, -RZ, R14.H1_H1 ;  /* 0x3000000eff157230 */ /* 0x000fe40000004100 */
[----:B------:R-:W-:-:S02]  /*15990*/  HADD2.F32 R10, -RZ, R11.H0_H0 ;  /* 0x2000000bff0a7230 */ /* 0x000fc40000004100 */
[----:B------:R-:W-:Y:S02]  /*159a0*/  HADD2.F32 R14, -RZ, R19.H0_H0 ;  /* 0x20000013ff0e7230 */ /* 0x000fe40000004100 */
[----:B------:R-:W-:Y:S02]  /*159b0*/  HADD2.F32 R11, -RZ, R11.H1_H1 ;  /* 0x3000000bff0b7230 */ /* 0x000fe40000004100 */
[----:B------:R-:W-:Y:S01]  /*159c0*/  HADD2.F32 R19, -RZ, R19.H1_H1 ;  /* 0x30000013ff137230 */ /* 0x000fe20000004100 */
[----:B------:R-:W-:Y:S01]  /*159d0*/  FFMA.FTZ R4, R4, R20, R30 ;  /* 0x0000001404047223 */ /* 0x000fe2000001001e */
[--C-:B------:R-:W-:Y:S01]  /*159e0*/  HADD2.F32 R20, -RZ, R22.reuse.H0_H0 ;  /* 0x20000016ff147230 */ /* 0x100fe20000004100 */
[----:B------:R-:W-:Y:S01]  /*159f0*/  FFMA.FTZ R25, R25, R26, R31 ;  /* 0x0000001a19197223 */ /* 0x000fe2000001001f */
[----:B------:R-:W-:Y:S01]  /*15a00*/  HADD2.F32 R22, -RZ, R22.H1_H1 ;  /* 0x30000016ff167230 */ /* 0x000fe20000004100 */
[----:B------:R-:W-:Y:S02]  /*15a10*/  FFMA.FTZ R6, R14, R10, R6 ;  /* 0x0000000a0e067223 */ /* 0x000fe40000010006 */
        /* <DEDUP_REMOVED lines=10> */
.L_x_4402:
[----:B------:R-:W-:Y:S05]  /*15ac0*/  BSYNC B0 ;  /* 0x0000000000007941 */ /* 0x000fea0003800000 */
.L_x_4401:
        /* <DEDUP_REMOVED lines=27> */
[----:B-----5:R-:W-:Y:S01]  /*15c80*/  IMAD.MOV.U32 R14, RZ, RZ, R25 ;  /* 0x000000ffff0e7224 */ /* 0x020fe200078e0019 */
[----:B------:R-:W-:Y:S02]  /*15c90*/  MOV R25, R26 ;  /* 0x0000001a00197202 */ /* 0x000fe40000000f00 */
[----:B------:R-:W-:Y:S02]  /*15ca0*/  MOV R19, R27 ;  /* 0x0000001b00137202 */ /* 0x000fe40000000f00 */
[----:B--2---:R-:W-:Y:S01]  /*15cb0*/  MOV R26, R21 ;  /* 0x00000015001a7202 */ /* 0x004fe20000000f00 */
[----:B------:R-:W-:Y:S01]  /*15cc0*/  IMAD.MOV.U32 R21, RZ, RZ, R22 ;  /* 0x000000ffff157224 */ /* 0x000fe200078e0016 */
        /* <DEDUP_REMOVED lines=24> */
[----:B------:R-:W-:Y:S01]  /*15e50*/  FMUL.FTZ R29, R21, R29 ;  /* 0x0000001d151d7220 */ /* 0x000fe20000410000 */
[----:B----4-:R-:W-:Y:S01]  /*15e60*/  HADD2.F32 R21, -RZ, R8.H0_H0 ;  /* 0x20000008ff157230 */ /* 0x010fe20000004100 */
        /* <DEDUP_REMOVED lines=8> */
[----:B------:R-:W-:-:S02]  /*15ef0*/  @!P0 FADD.FTZ R28, -R28, -RZ ;  /* 0x800000ff1c1c8221 */ /* 0x000fc40000010100 */
        /* <DEDUP_REMOVED lines=8> */
[----:B------:R-:W-:Y:S02]  /*15f80*/  HADD2.F32 R10, -RZ, R11.H0_H0 ;  /* 0x2000000bff0a7230 */ /* 0x000fe40000004100 */
        /* <DEDUP_REMOVED lines=20> */
.L_x_4404:
[----:B------:R-:W-:Y:S05]  /*160d0*/  BSYNC B0 ;  /* 0x0000000000007941 */ /* 0x000fea0003800000 */
.L_x_4403:
[----:B-1----:R1:W5:Y:S01]  /*160e0*/  LDG.E.128 R20, [R12.64+0x180] ;  /* 0x000180060c147981 */ /* 0x002362000c1e1d00 */
        /* <DEDUP_REMOVED lines=10> */
[----:B------:R-:W-:Y:S01]  /*16190*/  @P0 IADD3 R4, -R5, RZ, RZ ;  /* 0x000000ff05040210 */ /* 0x000fe20007ffe1ff */
[----:B------:R-:W-:-:S03]  /*161a0*/  @P0 IMAD.MOV R120, RZ, RZ, -R5 ;  /* 0x000000ffff780224 */ /* 0x000fc600078e0a05 */
[----:B------:R-:W-:Y:S01]  /*161b0*/  IADD3 R6, P1, R4, R0, RZ ;  /* 0x0000000004067210 */ /* 0x000fe20007f3e0ff */
[----:B-1----:R-:W-:-:S03]  /*161c0*/  IMAD.WIDE R24, R120, 0x2, R12 ;  /* 0x0000000278187825 */ /* 0x002fc600078e020c */
[----:B------:R-:W-:Y:S02]  /*161d0*/  LEA.HI.X.SX32 R4, R4, R2, 0x1, P1 ;  /* 0x0000000204047211 */ /* 0x000fe400008f0eff */
[C---:B------:R-:W-:Y:S01]  /*161e0*/  LEA R8, P1, R6.reuse, c[0x0][0x2b0], 0x1 ;  /* 0x0000ac0006087a11 */ /* 0x040fe200078208ff */
[----:B------:R-:W5:Y:S03]  /*161f0*/  LDG.E.128 R24, [R24.64+0x180] ;  /* 0x0001800618187981 */ /* 0x000f66000c1e1d00 */
[----:B------:R-:W-:Y:S02]  /*16200*/  LEA.HI.X R9, R6, c[0x0][0x2b4], R4, 0x1, P1 ;  /* 0x0000ad0006097a11 */ /* 0x000fe400008f0c04 */
[----:B------:R-:W-:-:S03]  /*16210*/  @P0 SHF.R.S32.HI R122, RZ, 0x1, R122 ;  /* 0x00000001ff7a0819 */ /* 0x000fc6000001147a */
[----:B--2---:R1:W2:Y:S02]  /*16220*/  LDG.E.128 R4, [R8.64] ;  /* 0x0000000608047981 */ /* 0x0042a4000c1e1d00 */
[----:B-1----:R-:W-:Y:S02]  /*16230*/  MOV R8, RZ ;  /* 0x000000ff00087202 */ /* 0x002fe40000000f00 */
[----:B------:R-:W-:-:S04]  /*16240*/  @P0 IADD3 R8, -R122, RZ, RZ ;  /* 0x000000ff7a080210 */ /* 0x000fc80007ffe1ff */
[----:B------:R-:W-:-:S04]  /*16250*/  IADD3 R0, P1, R8, R0, RZ ;  /* 0x0000000008007210 */ /* 0x000fc80007f3e0ff */
[----:B------:R-:W-:Y:S02]  /*16260*/  LEA.HI.X.SX32 R2, R8, R2, 0x1, P1 ;  /* 0x0000000208027211 */ /* 0x000fe400008f0eff */
[----:B------:R-:W-:-:S04]  /*16270*/  LEA R8, P1, R0, c[0x0][0x2a8], 0x1 ;  /* 0x0000aa0000087a11 */ /* 0x000fc800078208ff */
[----:B------:R-:W-:-:S06]  /*16280*/  LEA.HI.X R9, R0, c[0x0][0x2ac], R2, 0x1, P1 ;  /* 0x0000ab0000097a11 */ /* 0x000fcc00008f0c02 */
[----:B---3--:R-:W3:Y:S01]  /*16290*/  LDG.E.128 R8, [R8.64] ;  /* 0x0000000608087981 */ /* 0x008ee2000c1e1d00 */
[----:B------:R-:W-:Y:S01]  /*162a0*/  IMAD.MOV.U32 R0, RZ, RZ, R21 ;  /* 0x000000ffff007224 */ /* 0x000fe200078e0015 */
[----:B------:R-:W-:Y:S02]  /*162b0*/  MOV R14, R22 ;  /* 0x00000016000e7202 */ /* 0x000fe40000000f00 */
[----:B------:R-:W-:Y:S02]  /*162c0*/  MOV R12, R20 ;  /* 0x00000014000c7202 */ /* 0x000fe40000000f00 */
[----:B------:R-:W-:Y:S02]  /*162d0*/  MOV R2, R23 ;  /* 0x0000001700027202 */ /* 0x000fe40000000f00 */
[----:B-----5:R-:W-:Y:S01]  /*162e0*/  MOV R17, R25 ;  /* 0x0000001900117202 */ /* 0x020fe20000000f00 */
[----:B------:R-:W-:Y:S01]  /*162f0*/  IMAD.MOV.U32 R13, RZ, RZ, R24 ;  /* 0x000000ffff0d7224 */ /* 0x000fe200078e0018 */
[----:B------:R-:W-:Y:S01]  /*16300*/  MOV R16, R26 ;  /* 0x0000001a00107202 */ /* 0x000fe20000000f00 */
[----:B--2---:R-:W-:-:S02]  /*16310*/  HADD2.F32 R19, -RZ, R5.H0_H0 ;  /* 0x20000005ff137230 */ /* 0x004fc40000004100 */
[----:B------:R-:W-:Y:S02]  /*16320*/  HADD2.F32 R5, -RZ, R5.H1_H1 ;  /* 0x30000005ff057230 */ /* 0x000fe40000004100 */
[--C-:B------:R-:W-:Y:S01]  /*16330*/  HADD2.F32 R24, -RZ, R17.reuse.H0_H0 ;  /* 0x20000011ff187230 */ /* 0x100fe20000004100 */
[----:B------:R-:W-:Y:S01]  /*16340*/  @!P0 FADD.FTZ R19, -R19, -RZ ;  /* 0x800000ff13138221 */ /* 0x000fe20000010100 */
[--C-:B------:R-:W-:Y:S01]  /*16350*/  HADD2.F32 R21, -RZ, R4.reuse.H0_H0 ;  /* 0x20000004ff157230 */ /* 0x100fe20000004100 */
[----:B------:R-:W-:Y:S01]  /*16360*/  MOV R20, R27 ;  /* 0x0000001b00147202 */ /* 0x000fe20000000f00 */
[----:B------:R-:W-:Y:S01]  /*16370*/  HADD2.F32 R22, -RZ, R4.H1_H1 ;  /* 0x30000004ff167230 */ /* 0x000fe20000004100 */
[----:B------:R-:W-:Y:S01]  /*16380*/  @!P0 FADD.FTZ R5, -R5, -RZ ;  /* 0x800000ff05058221 */ /* 0x000fe20000010100 */
[----:B------:R-:W-:Y:S02]  /*16390*/  HADD2.F32 R17, -RZ, R17.H1_H1 ;  /* 0x30000011ff117230 */ /* 0x000fe40000004100 */
[----:B------:R-:W-:-:S02]  /*163a0*/  HADD2.F32 R4, -RZ, R6.H0_H0 ;  /* 0x20000006ff047230 */ /* 0x000fc40000004100 */
[----:B------:R-:W-:Y:S02]  /*163b0*/  HADD2.F32 R23, -RZ, R6.H1_H1 ;  /* 0x30000006ff177230 */ /* 0x000fe40000004100 */
[--C-:B------:R-:W-:Y:S01]  /*163c0*/  HADD2.F32 R6, -RZ, R7.reuse.H0_H0 ;  /* 0x20000007ff067230 */ /* 0x100fe20000004100 */
        /* <DEDUP_REMOVED lines=9> */
[--C-:B------:R-:W-:Y:S01]  /*16460*/  HADD2.F32 R16, -RZ, R0.reuse.H1_H1 ;  /* 0x30000000ff107230 */ /* 0x100fe20000004100 */
        /* <DEDUP_REMOVED lines=9> */
[----:B------:R-:W-:Y:S02]  /*16500*/  FMUL.FTZ R25, R25, R21 ;  /* 0x0000001519197220 */ /* 0x000fe40000410000 */
[----:B------:R-:W-:Y:S01]  /*16510*/  FMUL.FTZ R4, R19, R4 ;  /* 0x0000000413047220 */ /* 0x000fe20000410000 */
[----:B------:R-:W-:Y:S01]  /*16520*/  HADD2.F32 R19, -RZ, R12.H0_H0 ;  /* 0x2000000cff137230 */ /* 0x000fe20000004100 */
[----:B------:R-:W-:Y:S01]  /*16530*/  FMUL.FTZ R7, R20, R7 ;  /* 0x0000000714077220 */ /* 0x000fe20000410000 */
[--C-:B---3--:R-:W-:Y:S02]  /*16540*/  HADD2.F32 R0, -RZ, R9.reuse.H0_H0 ;  /* 0x20000009ff007230 */ /* 0x108fe40000004100 */
[----:B------:R-:W-:Y:S01]  /*16550*/  HADD2.F32 R9, -RZ, R9.H1_H1 ;  /* 0x30000009ff097230 */ /* 0x000fe20000004100 */
        /* <DEDUP_REMOVED lines=23> */
[----:B------:R-:W-:Y:S01]  /*166d0*/  F2FP.PACK_AB R4, R10, R4 ;  /* 0x000000040a04723e */ /* 0x000fe200000000ff */
[----:B------:R-:W-:Y:S01]  /*166e0*/  IMAD.MOV.U32 R20, RZ, RZ, R12 ;  /* 0x000000ffff147224 */ /* 0x000fe200078e000c */
[----:B------:R-:W-:Y:S02]  /*166f0*/  MOV R21, R0 ;  /* 0x0000000000157202 */ /* 0x000fe40000000f00 */
[----:B------:R-:W-:-:S02]  /*16700*/  MOV R22, R4 ;  /* 0x0000000400167202 */ /* 0x000fc40000000f00 */
[----:B------:R-:W-:Y:S02]  /*16710*/  MOV R23, R2 ;  /* 0x0000000200177202 */ /* 0x000fe40000000f00 */
.L_x_4406:
[----:B------:R-:W-:Y:S05]  /*16720*/  BSYNC B0 ;  /* 0x0000000000007941 */ /* 0x000fea0003800000 */
.L_x_4405:
[----:B------:R1:W-:Y:S01]  /*16730*/  STS.128 [R248+0x7800], R20 ;  /* 0x00780014f8007388 */ /* 0x0003e20000000c00 */
[----:B------:R-:W-:Y:S05]  /*16740*/  BRA `(.L_x_4360) ;  /* 0x000002e000007947 */ /* 0x000fea0003800000 */
.L_x_4328:
[----:B------:R-:W-:Y:S01]  /*16750*/  IMAD.IADD R125, R242, 0x1, -R125 ;  /* 0x00000001f27d7824 */ /* 0x000fe200078e0a7d */
[C---:B------:R-:W-:Y:S02]  /*16760*/  IADD3 R3, R132.reuse, 0x10, RZ ;  /* 0x0000001084037810 */ /* 0x040fe40007ffe0ff */
[C---:B------:R-:W-:Y:S02]  /*16770*/  IADD3 R15, R132.reuse, 0x20, RZ ;  /* 0x00000020840f7810 */ /* 0x040fe40007ffe0ff */
[-C--:B------:R-:W-:Y:S02]  /*16780*/  ISETP.GE.AND P5, PT, R3, R125.reuse, PT ;  /* 0x0000007d0300720c */ /* 0x080fe40003fa6270 */
[C---:B------:R-:W-:Y:S02]  /*16790*/  ISETP.GE.AND P6, PT, R132.reuse, R125, PT ;  /* 0x0000007d8400720c */ /* 0x040fe40003fc6270 */
[----:B------:R-:W-:-:S02]  /*167a0*/  IADD3 R18, R132, 0x30, RZ ;  /* 0x0000003084127810 */ /* 0x000fc40007ffe0ff */
[-C--:B------:R-:W-:Y:S02]  /*167b0*/  ISETP.GE.AND P4, PT, R15, R125.reuse, PT ;  /* 0x0000007d0f00720c */ /* 0x080fe40003f86270 */
[----:B------:R-:W-:-:S05]  /*167c0*/  ISETP.GE.AND P2, PT, R18, R125, PT ;  /* 0x0000007d1200720c */ /* 0x000fca0003f46270 */
[----:B------:R-:W-:Y:S02]  /*167d0*/  @!P5 IADD3 R7, P1, R7, R128, RZ ;  /* 0x000000800707d210 */ /* 0x000fe40007f3e0ff */
[----:B------:R-:W-:-:S03]  /*167e0*/  @!P6 LEA R8, P0, R128, c[0x0][0x160], 0x1 ;  /* 0x000058008008ea11 */ /* 0x000fc600078008ff */
[--C-:B------:R-:W-:Y:S01]  /*167f0*/  @!P5 IMAD.X R5, R5, 0x1, R131.reuse, P1 ;  /* 0x000000010505d824 */ /* 0x100fe200008e0683 */
[--C-:B------:R-:W-:Y:S01]  /*16800*/  @!P6 LEA.HI.X R9, R128, c[0x0][0x164], R131.reuse, 0x1, P0 ;  /* 0x000059008009ea11 */ /* 0x100fe200000f0c83 */
[----:B------:R-:W-:Y:S01]  /*16810*/  @!P4 IMAD.MOV.U32 R6, RZ, RZ, c[0x0][0x194] ;  /* 0x00006500ff06c624 */ /* 0x000fe200078e00ff */
[C---:B------:R-:W-:Y:S01]  /*16820*/  @!P5 LEA R12, P1, R7.reuse, c[0x0][0x160], 0x1 ;  /* 0x00005800070cda11 */ /* 0x040fe200078208ff */
[----:B------:R-:W-:Y:S01]  /*16830*/  @!P2 IMAD.MOV.U32 R10, RZ, RZ, R128 ;  /* 0x000000ffff0aa224 */ /* 0x000fe200078e0080 */
[C---:B------:R-:W-:Y:S01]  /*16840*/  @!P4 LEA R2, P0, R0.reuse, R128, 0x5 ;  /* 0x000000800002c211 */ /* 0x040fe200078028ff */
[----:B------:R-:W-:Y:S01]  /*16850*/  @!P2 IMAD.MOV.U32 R11, RZ, RZ, R131 ;  /* 0x000000ffff0ba224 */ /* 0x000fe200078e0083 */
[----:B------:R-:W-:Y:S01]  /*16860*/  @!P5 LEA.HI.X R13, R7, c[0x0][0x164], R5, 0x1, P1 ;  /* 0x00005900070dda11 */ /* 0x000fe200008f0c05 */
[----:B------:R-:W-:Y:S01]  /*16870*/  @!P2 IMAD.MOV.U32 R4, RZ, RZ, c[0x0][0x194] ;  /* 0x00006500ff04a624 */ /* 0x000fe200078e00ff */
[C---:B------:R-:W-:Y:S01]  /*16880*/  @!P4 LEA.HI.X R6, R0.reuse, R131, R6, 0x5, P0 ;  /* 0x000000830006c211 */ /* 0x040fe200000f2c06 */
[----:B------:R-:W-:Y:S01]  /*16890*/  @!P2 IMAD.WIDE.U32 R10, R0, 0x30, R10 ;  /* 0x00000030000aa825 */ /* 0x000fe200078e000a */
[----:B------:R-:W-:Y:S01]  /*168a0*/  @!P4 LEA R16, P1, R2, c[0x0][0x160], 0x1 ;  /* 0x000058000210ca11 */ /* 0x000fe200078208ff */
[----:B------:R-:W-:Y:S01]  /*168b0*/  @!PT LDS RZ, [RZ] ;  /* 0x00000000fffff984 */ /* 0x000fe20000000800 */
[----:B------:R-:W-:Y:S01]  /*168c0*/  @!PT LDS RZ, [RZ] ;  /* 0x00000000fffff984 */ /* 0x000fe20000000800 */
[----:B------:R-:W-:Y:S01]  /*168d0*/  @!PT LDS RZ, [RZ] ;  /* 0x00000000fffff984 */ /* 0x000fe20000000800 */
[----:B------:R1:W-:Y:S02]  /*168e0*/  @!P6 LDGSTS.E.BYPASS.LTC128B.128 [R248], [R8.64] ;  /* 0x0000000008f8efae */ /* 0x0003e4000b901d46 */
[----:B------:R-:W-:Y:S01]  /*168f0*/  @!P2 IMAD R4, R4, 0x30, RZ ;  /* 0x000000300404a824 */ /* 0x000fe200078e02ff */
[----:B------:R-:W-:Y:S01]  /*16900*/  @!P2 LEA R20, P0, R10, c[0x0][0x160], 0x1 ;  /* 0x000058000a14aa11 */ /* 0x000fe200078008ff */
[----:B------:R1:W-:Y:S01]  /*16910*/  @!P6 LDGSTS.E.BYPASS.LTC128B.128 [R248+0x2000], [R8.64+0x80] ;  /* 0x0200008008f8efae */ /* 0x0003e2000b901d46 */
[----:B------:R-:W-:Y:S01]  /*16920*/  @!P4 LEA.HI.X R17, R2, c[0x0][0x164], R6, 0x1, P1 ;  /* 0x000059000211ca11 */ /* 0x000fe200008f0c06 */
[----:B------:R-:W-:-:S02]  /*16930*/  @!P2 IMAD.IADD R4, R11, 0x1, R4 ;  /* 0x000000010b04a824 */ /* 0x000fc400078e0204 */
        /* <DEDUP_REMOVED lines=15> */
.L_x_4360:
[----:B------:R-:W-:Y:S05]  /*16a30*/  BSYNC B2 ;  /* 0x0000000000027941 */ /* 0x000fea0003800000 */
.L_x_4327:
[----:B------:R-:W-:Y:S01]  /*16a40*/  LEA R101, R165, 0xffffffc0, 0x6 ;  /* 0xffffffc0a5657811 */ /* 0x000fe200078e30ff */
[----:B------:R-:W-:-:S02]  /*16a50*/  IMAD.SHL.U32 R123, R123, 0x40, RZ ;  /* 0x000000407b7b7824 */ /* 0x000fc400078e00ff */
[C---:B------:R-:W-:Y:S01]  /*16a60*/  IMAD.SHL.U32 R100, R51.reuse, 0x40, RZ ;  /* 0x0000004033647824 */ /* 0x040fe200078e00ff */
[----:B------:R-:W-:Y:S01]  /*16a70*/  LOP3.LUT R51, R51, 0xfffffff8, RZ, 0xc0, !PT ;  /* 0xfffffff833337812 */ /* 0x000fe200078ec0ff */
[----:B------:R-:W-:-:S03]  /*16a80*/  IMAD.IADD R0, R49, 0x1, -R101 ;  /* 0x0000000131007824 */ /* 0x000fc600078e0a65 */
[----:B------:R-:W-:Y:S02]  /*16a90*/  LOP3.LUT R100, R100, 0xfffffe00, RZ, 0xc0, !PT ;  /* 0xfffffe0064647812 */ /* 0x000fe400078ec0ff */
[-C--:B------:R-:W-:Y:S02]  /*16aa0*/  ISETP.GE.AND P1, PT, R132, R0.reuse, PT ;  /* 0x000000008400720c */ /* 0x080fe40003f26270 */
[-C--:B------:R-:W-:Y:S02]  /*16ab0*/  ISETP.GE.AND P5, PT, R3, R0.reuse, PT ;  /* 0x000000000300720c */ /* 0x080fe40003fa6270 */
[-C--:B------:R-:W-:Y:S02]  /*16ac0*/  ISETP.GE.AND P0, PT, R15, R0.reuse, PT ;  /* 0x000000000f00720c */ /* 0x080fe40003f06270 */
[-C--:B------:R-:W-:Y:S02]  /*16ad0*/  ISETP.GE.AND P6, PT, R18, R0.reuse, PT ;  /* 0x000000001200720c */ /* 0x080fe40003fc6270 */
[----:B------:R-:W-:-:S02]  /*16ae0*/  ISETP.GE.AND P4, PT, R3, R0, PT ;  /* 0x000000000300720c */ /* 0x000fc40003f86270 */
        /* <DEDUP_REMOVED lines=8> */
[----:B-1----:R-:W-:Y:S01]  /*16b70*/  @!P6 IMAD.MOV.U32 R8, RZ, RZ, R240 ;  /* 0x000000ffff08e224 */ /* 0x002fe200078e00f0 */
[----:B------:R5:W-:Y:S01]  /*16b80*/  @!P1 LDGSTS.E.BYPASS.LTC128B.128 [R248+0xa000], [R238.64+0x80] ;  /* 0x0a000080eef89fae */ /* 0x000be2000b901d46 */
[----:B------:R-:W-:Y:S02]  /*16b90*/  @!P6 IMAD.MOV.U32 R9, RZ, RZ, R239 ;  /* 0x000000ffff09e224 */ /* 0x000fe400078e00ef */
[----:B------:R-:W-:Y:S01]  /*16ba0*/  @!P0 IMAD.MOV.U32 R4, RZ, RZ, c[0x0][0x19c] ;  /* 0x00006700ff048624 */ /* 0x000fe200078e00ff */
[----:B------:R5:W-:Y:S01]  /*16bb0*/  @!P1 LDGSTS.E.BYPASS.LTC128B.128 [R248+0xc000], [R238.64+0x100] ;  /* 0x0c000100eef89fae */ /* 0x000be2000b901d46 */
[----:B------:R-:W-:-:S03]  /*16bc0*/  @!P6 IMAD.WIDE.U32 R8, R2, 0x60, R8 ;  /* 0x000000600208e825 */ /* 0x000fc600078e0008 */
[----:B------:R5:W-:Y:S01]  /*16bd0*/  @!P1 LDGSTS.E.BYPASS.LTC128B.128 [R248+0xe000], [R238.64+0x180] ;  /* 0x0e000180eef89fae */ /* 0x000be2000b901d46 */
[----:B------:R-:W-:Y:S01]  /*16be0*/  @!P5 LEA R10, P1, R47, R240, 0x1 ;  /* 0x000000f02f0ad211 */ /* 0x000fe200078208ff */
[----:B------:R-:W-:-:S03]  /*16bf0*/  IMAD.SHL.U32 R2, R50, 0x40, RZ ;  /* 0x0000004032027824 */ /* 0x000fc600078e00ff */
[----:B------:R-:W-:Y:S02]  /*16c00*/  @!P5 LEA.HI.X R11, R47, R239, R46, 0x1, P1 ;  /* 0x000000ef2f0bd211 */ /* 0x000fe400008f0c2e */
[----:B------:R-:W-:-:S03]  /*16c10*/  @!P0 LEA R6, P1, R3, R240, 0x6 ;  /* 0x000000f003068211 */ /* 0x000fc600078230ff */
[----:B------:R1:W-:Y:S01]  /*16c20*/  @!P5 LDGSTS.E.BYPASS.LTC128B.128 [R248+0x8800], [R10.64] ;  /* 0x088000000af8dfae */ /* 0x0003e2000b901d46 */
[----:B------:R-:W-:Y:S02]  /*16c30*/  @!P0 LEA.HI.X R7, R3, R239, R4, 0x6, P1 ;  /* 0x000000ef03078211 */ /* 0x000fe400008f3404 */
[----:B------:R-:W-:Y:S01]  /*16c40*/  LOP3.LUT R4, R2, 0x1c0, RZ, 0xc0, !PT ;  /* 0x000001c002047812 */ /* 0x000fe200078ec0ff */
[----:B------:R-:W-:Y:S01]  /*16c50*/  @!P6 IMAD.MOV.U32 R2, RZ, RZ, c[0x0][0x19c] ;  /* 0x00006700ff02e624 */ /* 0x000fe200078e00ff */
[----:B------:R1:W-:Y:S01]  /*16c60*/  @!P5 LDGSTS.E.BYPASS.LTC128B.128 [R248+0xa800], [R10.64+0x80] ;  /* 0x0a8000800af8dfae */ /* 0x0003e2000b901d46 */
[----:B------:R-:W-:Y:S02]  /*16c70*/  SHF.R.S32.HI R3, RZ, 0x4, R52 ;  /* 0x00000004ff037819 */ /* 0x000fe40000011434 */
[----:B------:R-:W-:Y:S01]  /*16c80*/  @!P6 IMAD R2, R2, 0x60, RZ ;  /* 0x000000600202e824 */ /* 0x000fe200078e02ff */
[----:B------:R1:W-:Y:S01]  /*16c90*/  @!P5 LDGSTS.E.BYPASS.LTC128B.128 [R248+0xc800], [R10.64+0x100] ;  /* 0x0c8001000af8dfae */ /* 0x0003e2000b901d46 */
[----:B------:R-:W-:-:S02]  /*16ca0*/  LEA.HI R5, R52, R3, RZ, 0x1 ;  /* 0x0000000334057211 */ /* 0x000fc400078f08ff */
[----:B------:R-:W-:Y:S01]  /*16cb0*/  @!P6 IMAD.IADD R9, R9, 0x1, R2 ;  /* 0x000000010909e824 */ /* 0x000fe200078e0202 */
[----:B------:R1:W-:Y:S01]  /*16cc0*/  @!P5 LDGSTS.E.BYPASS.LTC128B.128 [R248+0xe800], [R10.64+0x180] ;  /* 0x0e8001800af8dfae */ /* 0x0003e2000b901d46 */
[CC--:B------:R-:W-:Y:S01]  /*16cd0*/  ISETP.GE.AND P5, PT, R132.reuse, R0.reuse, PT ;  /* 0x000000008400720c */ /* 0x0c0fe20003fa6270 */
[----:B------:R-:W-:Y:S01]  /*16ce0*/  IMAD.SHL.U32 R132, R132, 0x8, RZ ;  /* 0x0000000884847824 */ /* 0x000fe200078e00ff */
[----:B------:R-:W-:Y:S01]  /*16cf0*/  LOP3.LUT R5, R5, 0xfffffffe, RZ, 0xc0, !PT ;  /* 0xfffffffe05057812 */ /* 0x000fe200078ec0ff */
[----:B------:R2:W-:Y:S01]  /*16d00*/  @!P0 LDGSTS.E.BYPASS.LTC128B.128 [R248+0x9000], [R6.64] ;  /* 0x0900000006f88fae */ /* 0x0005e2000b901d46 */
[----:B------:R-:W-:Y:S01]  /*16d10*/  ISETP.GE.AND P1, PT, R18, R0, PT ;  /* 0x000000001200720c */ /* 0x000fe20003f26270 */
[----:B------:R-:W-:Y:S01]  /*16d20*/  @!P2 IMAD.MOV.U32 R0, RZ, RZ, c[0x0][0x1a0] ;  /* 0x00006800ff00a624 */ /* 0x000fe200078e00ff */
[----:B------:R-:W-:Y:S01]  /*16d30*/  LOP3.LUT R132, R4, 0x8, R132, 0xf8, !PT ;  /* 0x0000000804847812 */ /* 0x000fe200078ef884 */
[----:B------:R2:W-:Y:S01]  /*16d40*/  @!P0 LDGSTS.E.BYPASS.LTC128B.128 [R248+0xb000], [R6.64+0x80] ;  /* 0x0b00008006f88fae */ /* 0x0005e2000b901d46 */
[----:B------:R-:W-:Y:S01]  /*16d50*/  SHF.R.U32.HI R4, RZ, 0x3, R4 ;  /* 0x00000003ff047819 */ /* 0x000fe20000011604 */
[----:B------:R-:W-:Y:S01]  /*16d60*/  IMAD.IADD R5, R3, 0x1, -R5 ;  /* 0x0000000103057824 */ /* 0x000fe200078e0a05 */
[----:B------:R-:W-:Y:S01]  /*16d70*/  SHF.R.S32.HI R3, RZ, 0x1f, R48 ;  /* 0x0000001fff037819 */ /* 0x000fe20000011430 */
[----:B------:R2:W-:Y:S01]  /*16d80*/  @!P0 LDGSTS.E.BYPASS.LTC128B.128 [R248+0xd000], [R6.64+0x100] ;  /* 0x0d00010006f88fae */ /* 0x0005e2000b901d46 */
[----:B------:R-:W-:-:S02]  /*16d90*/  LOP3.LUT R4, R132, R4, RZ, 0x3c, !PT ;  /* 0x0000000484047212 */ /* 0x000fc400078e3cff */
[----:B------:R-:W-:Y:S01]  /*16da0*/  LEA.HI R3, R3, R48, RZ, 0x5 ;  /* 0x0000003003037211 */ /* 0x000fe200078f28ff */
[----:B------:R2:W-:Y:S02]  /*16db0*/  @!P0 LDGSTS.E.BYPASS.LTC128B.128 [R248+0xf000], [R6.64+0x180] ;  /* 0x0f00018006f88fae */ /* 0x0005e4000b901d46 */
[C---:B------:R-:W-:Y:S01]  /*16dc0*/  IMAD R237, R5.reuse, 0x200, R4 ;  /* 0x0000020005ed7824 */ /* 0x040fe200078e0204 */
[----:B------:R-:W-:Y:S01]  /*16dd0*/  SHF.R.S32.HI R3, RZ, 0x5, R3 ;  /* 0x00000005ff037819 */ /* 0x000fe20000011403 */
[----:B------:R3:W-:Y:S01]  /*16de0*/  @!P6 LDGSTS.E.BYPASS.LTC128B.128 [R248+0x9800], [R8.64] ;  /* 0x0980000008f8efae */ /* 0x0007e2000b901d46 */
[----:B------:R-:W-:Y:S02]  /*16df0*/  IMAD.SHL.U32 R5, R5, 0x8, RZ ;  /* 0x0000000805057824 */ /* 0x000fe400078e00ff */
[----:B------:R-:W-:Y:S01]  /*16e00*/  @!P2 IMAD.MOV.U32 R4, RZ, RZ, c[0x0][0x1a4] ;  /* 0x00006900ff04a624 */ /* 0x000fe200078e00ff */
[----:B------:R3:W-:Y:S01]  /*16e10*/  @!P6 LDGSTS.E.BYPASS.LTC128B.128 [R248+0xb800], [R8.64+0x80] ;  /* 0x0b80008008f8efae */ /* 0x0007e2000b901d46 */
[----:B------:R-:W-:-:S02]  /*16e20*/  @!P1 IMAD.MOV.U32 R2, RZ, RZ, c[0x0][0x1a4] ;  /* 0x00006900ff029624 */ /* 0x000fc400078e00ff */
[----:B------:R-:W-:Y:S01]  /*16e30*/  @!P1 IMAD.MOV.U32 R12, RZ, RZ, c[0x0][0x1a0] ;  /* 0x00006800ff0c9624 */ /* 0x000fe200078e00ff */
[----:B------:R3:W-:Y:S01]  /*16e40*/  @!P6 LDGSTS.E.BYPASS.LTC128B.128 [R248+0xd800], [R8.64+0x100] ;  /* 0x0d80010008f8efae */ /* 0x0007e2000b901d46 */
[----:B------:R-:W-:Y:S02]  /*16e50*/  @!P1 IMAD R2, R2, 0x60, RZ ;  /* 0x0000006002029824 */ /* 0x000fe400078e02ff */
[----:B------:R-:W-:Y:S01]  /*16e60*/  @!P1 IMAD.WIDE.U32 R12, R12, 0x60, R246 ;  /* 0x000000600c0c9825 */ /* 0x000fe200078e00f6 */
[----:B------:R3:W-:Y:S03]  /*16e70*/  @!P6 LDGSTS.E.BYPASS.LTC128B.128 [R248+0xf800], [R8.64+0x180] ;  /* 0x0f80018008f8efae */ /* 0x0007e6000b901d46 */
[----:B------:R-:W-:Y:S01]  /*16e80*/  IMAD R3, R3, 0x400, R100 ;  /* 0x0000040003037824 */ /* 0x000fe200078e0264 */
[----:B------:R-:W0:Y:S01]  /*16e90*/  LDGDEPBAR ;  /* 0x00000000000079af */ /* 0x000e220000000000 */
[----:B------:R-:W-:-:S05]  /*16ea0*/  IMAD.SHL.U32 R237, R237, 0x2, RZ ;  /* 0x00000002eded7824 */ /* 0x000fca00078e00ff */
[----:B------:R-:W-:Y:S02]  /*16eb0*/  IADD3 R235, R237, 0x8020, RZ ;  /* 0x00008020edeb7810 */ /* 0x000fe40007ffe0ff */
[----:B--2---:R-:W-:-:S04]  /*16ec0*/  @!P4 LEA R6, P0, R119, R246, 0x1 ;  /* 0x000000f67706c211 */ /* 0x004fc800078008ff */
[----:B------:R-:W-:Y:S02]  /*16ed0*/  @!P4 LEA.HI.X R7, R119, R247, R118, 0x1, P0 ;  /* 0x000000f77707c211 */ /* 0x000fe400000f0c76 */
[----:B-1----:R-:W-:-:S04]  /*16ee0*/  @!P2 LEA R10, P0, R0, R246, 0x6 ;  /* 0x000000f6000aa211 */ /* 0x002fc800078030ff */
[----:B------:R-:W-:Y:S02]  /*16ef0*/  @!P2 LEA.HI.X R11, R0, R247, R4, 0x6, P0 ;  /* 0x000000f7000ba211 */ /* 0x000fe400000f3404 */
[----:B------:R-:W-:Y:S02]  /*16f00*/  LOP3.LUT R0, R52, 0xfffffff0, RZ, 0xc0, !PT ;  /* 0xfffffff034007812 */ /* 0x000fe400078ec0ff */
[----:B---3--:R-:W-:Y:S01]  /*16f10*/  LOP3.LUT R8, R123, 0x1c0, RZ, 0xc0, !PT ;  /* 0x000001c07b087812 */ /* 0x008fe200078ec0ff */
[----:B------:R-:W-:-:S04]  /*16f20*/  DEPBAR.LE SB0, 0x0 ;  /* 0x000080000000791a */ /* 0x000fc80000000000 */
[----:B------:R-:W-:Y:S01]  /*16f30*/  BAR.SYNC.DEFER_BLOCKING 0x0 ;  /* 0x0000000000007b1d */ /* 0x000fe20000010000 */
[----:B------:R-:W-:Y:S01]  /*16f40*/  LOP3.LUT R5, R8, 0x8, R5, 0xf8, !PT ;  /* 0x0000000808057812 */ /* 0x000fe200078ef805 */
[----:B------:R-:W-:Y:S01]  /*16f50*/  @!P1 IMAD.IADD R9, R13, 0x1, R2 ;  /* 0x000000010d099824 */ /* 0x000fe200078e0202 */
[----:B------:R-:W-:Y:S01]  /*16f60*/  SHF.R.U32.HI R44, RZ, 0x3, R8 ;  /* 0x00000003ff2c7819 */ /* 0x000fe20000011608 */
[----:B------:R-:W-:Y:S01]  /*16f70*/  @!P1 IMAD.MOV.U32 R8, RZ, RZ, R12 ;  /* 0x000000ffff089224 */ /* 0x000fe200078e000c */
[----:B------:R-:W-:Y:S01]  /*16f80*/  IADD3 R0, -R51, R48, -R0 ;  /* 0x0000003033007210 */ /* 0x000fe20007ffe900 */
[----:B------:R-:W-:Y:S01]  /*16f90*/  IMAD.MOV.U32 R2, RZ, RZ, 0x10 ;  /* 0x00000010ff027424 */ /* 0x000fe200078e00ff */
[----:B------:R-:W-:-:S05]  /*16fa0*/  LOP3.LUT R44, R5, R44, RZ, 0x3c, !PT ;  /* 0x0000002c052c7212 */ /* 0x000fca00078e3cff */
[----:B-----5:R-:W-:Y:S01]  /*16fb0*/  IMAD.IADD R238, R44, 0x1, R3 ;  /* 0x000000012cee7824 */ /* 0x020fe200078e0203 */
[----:B------:R-:W-:-:S03]  /*16fc0*/  IADD3 R3, R237, 0x8000, RZ ;  /* 0x00008000ed037810 */ /* 0x000fc60007ffe0ff */
        /* <DEDUP_REMOVED lines=49> */
[----:B------:R-:W5:Y:S01]  /*172e0*/  LDSM.16.M88.4 R12, [R237+0x8000] ;  /* 0x00800000ed0c783b */ /* 0x000f620000000200 */
[----:B------:R-:W-:Y:S02]  /*172f0*/  SEL R0, R0, 0xffffffe0, !P2 ;  /* 0xffffffe000007807 */ /* 0x000fe40005000000 */
[----:B------:R-:W-:Y:S01]  /*17300*/  R2P PR, R50, 0x6 ;  /* 0x0000000632007804 */ /* 0x000fe20000000000 */
[----:B------:R-:W4:Y:S01]  /*17310*/  LDSM.16.M88.4 R40, [R237+0x8800] ;  /* 0x00880000ed28783b */ /* 0x000f220000000200 */
[--C-:B------:R-:W-:Y:S02]  /*17320*/  IMAD R236, R2, 0x2, R238.reuse ;  /* 0x0000000202ec7824 */ /* 0x100fe400078e02ee */
[C---:B------:R-:W-:Y:S01]  /*17330*/  IMAD R234, R0.reuse, 0x2, R238 ;  /* 0x0000000200ea7824 */ /* 0x040fe200078e02ee */
[----:B------:R-:W-:Y:S01]  /*17340*/  LDSM.16.M88.4 R64, [R237+0x9000] ;  /* 0x00900000ed40783b */ /* 0x000fe20000000200 */
[----:B------:R-:W-:-:S03]  /*17350*/  IMAD R233, R0, 0x2, R236 ;  /* 0x0000000200e97824 */ /* 0x000fc600078e02ec */
[----:B------:R-:W-:Y:S04]  /*17360*/  LDSM.16.M88.4 R72, [R236] ;  /* 0x00000000ec48783b */ /* 0x000fe80000000200 */
[----:B------:R-:W-:Y:S01]  /*17370*/  @P1 IADD3 R235, R3, -0x20, RZ ;  /* 0xffffffe003eb1810 */ /* 0x000fe20007ffe0ff */
[----:B------:R-:W-:Y:S01]  /*17380*/  LDSM.16.M88.4 R52, [R237+0x9800] ;  /* 0x00980000ed34783b */ /* 0x000fe20000000200 */
[----:B------:R-:W-:Y:S02]  /*17390*/  IMAD.MOV.U32 R3, RZ, RZ, 0x40 ;  /* 0x00000040ff037424 */ /* 0x000fe400078e00ff */
[C---:B------:R-:W-:Y:S01]  /*173a0*/  IADD3 R227, R235.reuse, 0x800, RZ ;  /* 0x00000800ebe37810 */ /* 0x040fe20007ffe0ff */
[----:B------:R-:W1:Y:S01]  /*173b0*/  LDSM.16.M88.4 R20, [R235] ;  /* 0x00000000eb14783b */ /* 0x000e620000000200 */
[----:B------:R-:W-:-:S02]  /*173c0*/  IADD3 R226, R235, 0x1000, RZ ;  /* 0x00001000ebe27810 */ /* 0x000fc40007ffe0ff */
[----:B------:R-:W-:Y:S01]  /*173d0*/  SEL R3, R3, 0xffffffc0, !P2 ;  /* 0xffffffc003037807 */ /* 0x000fe20005000000 */
[----:B---3--:R-:W3:Y:S01]  /*173e0*/  LDSM.16.M88.4 R8, [R235+0x800] ;  /* 0x00080000eb08783b */ /* 0x008ee20000000200 */
[C---:B------:R-:W-:Y:S02]  /*173f0*/  IADD3 R225, R235.reuse, 0x1800, RZ ;  /* 0x00001800ebe17810 */ /* 0x040fe40007ffe0ff */
[----:B------:R-:W-:Y:S01]  /*17400*/  IADD3 R223, R235, 0x2000, RZ ;  /* 0x00002000ebdf7810 */ /* 0x000fe20007ffe0ff */
[----:B------:R-:W-:Y:S01]  /*17410*/  IMAD.IADD R231, R237, 0x1, R3 ;  /* 0x00000001ede77824 */ /* 0x000fe200078e0203 */
[----:B------:R-:W-:Y:S01]  /*17420*/  LDSM.16.M88.4 R80, [R234] ;  /* 0x00000000ea50783b */ /* 0x000fe20000000200 */
[----:B------:R-:W-:Y:S01]  /*17430*/  IMAD.IADD R224, R3, 0x1, R235 ;  /* 0x0000000103e07824 */ /* 0x000fe200078e02eb */
[C---:B------:R-:W-:Y:S02]  /*17440*/  IADD3 R222, R235.reuse, 0x2800, RZ ;  /* 0x00002800ebde7810 */ /* 0x040fe40007ffe0ff */
[----:B------:R-:W3:Y:S01]  /*17450*/  LDSM.16.M88.4 R32, [R231+0x8000] ;  /* 0x00800000e720783b */ /* 0x000ee20000000200 */
[----:B------:R-:W-:-:S02]  /*17460*/  IADD3 R221, R235, 0x3000, RZ ;  /* 0x00003000ebdd7810 */ /* 0x000fc40007ffe0ff */
[C---:B------:R-:W-:Y:S01]  /*17470*/  IADD3 R220, R235.reuse, 0x3800, RZ ;  /* 0x00003800ebdc7810 */ /* 0x040fe20007ffe0ff */
[----:B------:R-:W3:Y:S01]  /*17480*/  LDSM.16.M88.4 R24, [R235+0x1000] ;  /* 0x00100000eb18783b */ /* 0x000ee20000000200 */
[C---:B------:R-:W-:Y:S01]  /*17490*/  IADD3 R219, R235.reuse, 0x4000, RZ ;  /* 0x00004000ebdb7810 */ /* 0x040fe20007ffe0ff */
[C---:B-----5:R-:W-:Y:S01]  /*174a0*/  HMMA.16816.F32 R16, R56.reuse, R12, RZ ;  /* 0x0000000c3810723c */ /* 0x060fe200000018ff */
[C---:B------:R-:W-:Y:S01]  /*174b0*/  IADD3 R218, R235.reuse, 0x4800, RZ ;  /* 0x00004800ebda7810 */ /* 0x040fe20007ffe0ff */
[----:B------:R-:W5:Y:S01]  /*174c0*/  LDSM.16.M88.4 R76, [R235+0x1800] ;  /* 0x00180000eb4c783b */ /* 0x000f620000000200 */
[C---:B------:R-:W-:Y:S02]  /*174d0*/  IADD3 R217, R235.reuse, 0x5000, RZ ;  /* 0x00005000ebd97810 */ /* 0x040fe40007ffe0ff */
[C---:B------:R-:W-:Y:S01]  /*174e0*/  IADD3 R216, R235.reuse, 0x5800, RZ ;  /* 0x00005800ebd87810 */ /* 0x040fe20007ffe0ff */
[----:B--2---:R-:W2:Y:S01]  /*174f0*/  LDSM.16.M88.4 R4, [R231+0x8800] ;  /* 0x00880000e704783b */ /* 0x004ea20000000200 */
[C---:B------:R-:W-:Y:S01]  /*17500*/  IADD3 R215, R235.reuse, 0x6000, RZ ;  /* 0x00006000ebd77810 */ /* 0x040fe20007ffe0ff */
[----:B------:R-:W-:Y:S01]  /*17510*/  HMMA.16816.F32 R12, R56, R14, RZ ;  /* 0x0000000e380c723c */ /* 0x000fe200000018ff */
[C---:B------:R-:W-:Y:S01]  /*17520*/  IADD3 R214, R235.reuse, 0x6800, RZ ;  /* 0x00006800ebd67810 */ /* 0x040fe20007ffe0ff */
[----:B------:R-:W-:Y:S01]  /*17530*/  LDSM.16.M88.4 R36, [R231+0x9000] ;  /* 0x00900000e724783b */ /* 0x000fe20000000200 */
[----:B------:R-:W-:-:S02]  /*17540*/  IADD3 R213, R235, 0x7000, RZ ;  /* 0x00007000ebd57810 */ /* 0x000fc40007ffe0ff */
[----:B------:R-:W-:Y:S01]  /*17550*/  IADD3 R212, R235, 0x7800, RZ ;  /* 0x00007800ebd47810 */ /* 0x000fe20007ffe0ff */
[----:B------:R-:W-:Y:S02]  /*17560*/  LDSM.16.M88.4 R84, [R231+0x9800] ;  /* 0x00980000e754783b */ /* 0x000fe40000000200 */
[C---:B----4-:R-:W-:Y:S02]  /*17570*/  HMMA.16816.F32 R28, R56.reuse, R40, RZ ;  /* 0x00000028381c723c */ /* 0x050fe400000018ff */
[----:B------:R-:W-:Y:S04]  /*17580*/  LDSM.16.M88.4 R96, [R224+0x4800] ;  /* 0x00480000e060783b */ /* 0x000fe80000000200 */
[----:B------:R-:W-:Y:S02]  /*17590*/  LDSM.16.M88.4 R88, [R237+0xe800] ;  /* 0x00e80000ed58783b */ /* 0x000fe40000000200 */
[----:B------:R-:W-:Y:S02]  /*175a0*/  HMMA.16816.F32 R40, R56, R42, RZ ;  /* 0x0000002a3828723c */ /* 0x000fe400000018ff */
[----:B------:R-:W-:Y:S04]  /*175b0*/  LDSM.16.M88.4 R92, [R231+0xd800] ;  /* 0x00d80000e75c783b */ /* 0x000fe80000000200 */
[----:B------:R-:W0:Y:S02]  /*175c0*/  LDGDEPBAR ;  /* 0x00000000000079af */ /* 0x000e240000000000 */
[C---:B-1----:R-:W-:Y:S08]  /*175d0*/  HMMA.16816.F32 R16, R72.reuse, R20, R16 ;  /* 0x000000144810723c */ /* 0x042ff00000001810 */
[----:B------:R-:W-:Y:S01]  /*175e0*/  HMMA.16816.F32 R12, R72, R22, R12 ;  /* 0x00000016480c723c */ /* 0x000fe2000000180c */
[----:B------:R-:W-:Y:S07]  /*175f0*/  LDSM.16.M88.4 R20, [R224] ;  /* 0x00000000e014783b */ /* 0x000fee0000000200 */
[C---:B------:R-:W-:Y:S08]  /*17600*/  HMMA.16816.F32 R68, R56.reuse, R64, RZ ;  /* 0x000000403844723c */ /* 0x040ff000000018ff */
[C---:B------:R-:W-:Y:S08]  /*17610*/  HMMA.16816.F32 R64, R56.reuse, R66, RZ ;  /* 0x000000423840723c */ /* 0x040ff000000018ff */
[C---:B------:R-:W-:Y:S08]  /*17620*/  HMMA.16816.F32 R60, R56.reuse, R52, RZ ;  /* 0x00000034383c723c */ /* 0x040ff000000018ff */
[----:B------:R-:W-:Y:S01]  /*17630*/  HMMA.16816.F32 R52, R56, R54, RZ ;  /* 0x000000363834723c */ /* 0x000fe200000018ff */
[----:B------:R-:W1:Y:S07]  /*17640*/  LDSM.16.M88.4 R56, [R233] ;  /* 0x00000000e938783b */ /* 0x000e6e0000000200 */
        /* <DEDUP_REMOVED lines=9> */
[C---:B-----5:R-:W-:Y:S08]  /*176e0*/  HMMA.16816.F32 R60, R72.reuse, R76, R60 ;  /* 0x0000004c483c723c */ /* 0x060ff0000000183c */
[----:B------:R-:W-:Y:S01]  /*176f0*/  HMMA.16816.F32 R52, R72, R78, R52 ;  /* 0x0000004e4834723c */ /* 0x000fe20000001834 */
[----:B------:R-:W4:Y:S04]  /*17700*/  LDSM.16.M88.4 R72, [R238+0x2000] ;  /* 0x00200000ee48783b */ /* 0x000f280000000200 */
[----:B------:R-:W5:Y:S03]  /*17710*/  LDSM.16.M88.4 R76, [R224+0x1800] ;  /* 0x00180000e04c783b */ /* 0x000f660000000200 */
[C---:B--2---:R-:W-:Y:S08]  /*17720*/  HMMA.16816.F32 R28, R80.reuse, R4, R28 ;  /* 0x00000004501c723c */ /* 0x044ff0000000181c */
[----:B------:R-:W-:Y:S01]  /*17730*/  HMMA.16816.F32 R40, R80, R6, R40 ;  /* 0x000000065028723c */ /* 0x000fe20000001828 */
[----:B------:R-:W2:Y:S07]  /*17740*/  LDSM.16.M88.4 R4, [R237+0xa800] ;  /* 0x00a80000ed04783b */ /* 0x000eae0000000200 */
[C---:B-1----:R-:W-:Y:S08]  /*17750*/  HMMA.16816.F32 R16, R56.reuse, R20, R16 ;  /* 0x000000143810723c */ /* 0x042ff00000001810 */
[----:B------:R-:W-:Y:S01]  /*17760*/  HMMA.16816.F32 R12, R56, R22, R12 ;  /* 0x00000016380c723c */ /* 0x000fe2000000180c */
[----:B------:R-:W-:Y:S07]  /*17770*/  LDSM.16.M88.4 R20, [R235+0x2000] ;  /* 0x00200000eb14783b */ /* 0x000fee0000000200 */
[C---:B------:R-:W-:Y:S08]  /*17780*/  HMMA.16816.F32 R68, R80.reuse, R36, R68 ;  /* 0x000000245044723c */ /* 0x040ff00000001844 */
[C---:B------:R-:W-:Y:S01]  /*17790*/  HMMA.16816.F32 R64, R80.reuse, R38, R64 ;  /* 0x000000265040723c */ /* 0x040fe20000001840 */
[----:B------:R-:W-:Y:S07]  /*177a0*/  LDSM.16.M88.4 R36, [R237+0xb000] ;  /* 0x00b00000ed24783b */ /* 0x000fee0000000200 */
[C---:B------:R-:W-:Y:S08]  /*177b0*/  HMMA.16816.F32 R60, R80.reuse, R84, R60 ;  /* 0x00000054503c723c */ /* 0x040ff0000000183c */
[----:B------:R-:W-:Y:S01]  /*177c0*/  HMMA.16816.F32 R80, R80, R86, R52 ;  /* 0x000000565050723c */ /* 0x000fe20000001834 */
[----:B------:R-:W1:Y:S04]  /*177d0*/  LDSM.16.M88.4 R52, [R236+0x2000] ;  /* 0x00200000ec34783b */ /* 0x000e680000000200 */
[----:B------:R-:W1:Y:S03]  /*177e0*/  LDSM.16.M88.4 R84, [R237+0xb800] ;  /* 0x00b80000ed54783b */ /* 0x000e660000000200 */
[C---:B---3--:R-:W-:Y:S08]  /*177f0*/  HMMA.16816.F32 R28, R56.reuse, R8, R28 ;  /* 0x00000008381c723c */ /* 0x048ff0000000181c */
[----:B------:R-:W-:Y:S01]  /*17800*/  HMMA.16816.F32 R40, R56, R10, R40 ;  /* 0x0000000a3828723c */ /* 0x000fe20000001828 */
[----:B------:R-:W3:Y:S07]  /*17810*/  LDSM.16.M88.4 R8, [R235+0x2800] ;  /* 0x00280000eb08783b */ /* 0x000eee0000000200 */
[C---:B----4-:R-:W-:Y:S08]  /*17820*/  HMMA.16816.F32 R16, R72.reuse, R32, R16 ;  /* 0x000000204810723c */ /* 0x050ff00000001810 */
        /* <DEDUP_REMOVED lines=21> */
[----:B------:R-:W-:Y:S03]  /*17980*/  LDSM.16.M88.4 R84, [R231+0xb800] ;  /* 0x00b80000e754783b */ /* 0x000fe60000000200 */
        /* <DEDUP_REMOVED lines=12> */
[----:B------:R-:W-:Y:S03]  /*17a50*/  LDSM.16.M88.4 R76, [R224+0x3800] ;  /* 0x00380000e04c783b */ /* 0x000fe60000000200 */
[C---:B--2---:R-:W-:Y:S08]  /*17a60*/  HMMA.16816.F32 R28, R56.reuse, R4, R28 ;  /* 0x00000004381c723c */ /* 0x044ff0000000181c */
[----:B------:R-:W-:Y:S01]  /*17a70*/  HMMA.16816.F32 R40, R56, R6, R40 ;  /* 0x000000063828723c */ /* 0x000fe20000001828 */
[----:B------:R-:W2:Y:S07]  /*17a80*/  LDSM.16.M88.4 R4, [R237+0xc800] ;  /* 0x00c80000ed04783b */ /* 0x000eae0000000200 */
[C---:B-1----:R-:W-:Y:S08]  /*17a90*/  HMMA.16816.F32 R16, R72.reuse, R20, R16 ;  /* 0x000000144810723c */ /* 0x042ff00000001810 */
[----:B------:R-:W-:Y:S01]  /*17aa0*/  HMMA.16816.F32 R12, R72, R22, R12 ;  /* 0x00000016480c723c */ /* 0x000fe2000000180c */
[----:B------:R-:W-:Y:S07]  /*17ab0*/  LDSM.16.M88.4 R20, [R235+0x4000] ;  /* 0x00400000eb14783b */ /* 0x000fee0000000200 */
[C---:B------:R-:W-:Y:S08]  /*17ac0*/  HMMA.16816.F32 R68, R56.reuse, R36, R68 ;  /* 0x000000243844723c */ /* 0x040ff00000001844 */
        /* <DEDUP_REMOVED lines=9> */
[C---:B----4-:R-:W-:Y:S08]  /*17b60*/  HMMA.16816.F32 R16, R52.reuse, R32, R16 ;  /* 0x000000203410723c */ /* 0x050ff00000001810 */
[----:B------:R-:W-:Y:S01]  /*17b70*/  HMMA.16816.F32 R12, R52, R34, R12 ;  /* 0x00000022340c723c */ /* 0x000fe2000000180c */
[----:B------:R-:W-:Y:S07]  /*17b80*/  LDSM.16.M88.4 R32, [R231+0xc000] ;  /* 0x00c00000e720783b */ /* 0x000fee0000000200 */
[C---:B------:R-:W-:Y:S08]  /*17b90*/  HMMA.16816.F32 R68, R72.reuse, R24, R68 ;  /* 0x000000184844723c */ /* 0x040ff00000001844 */
[----:B------:R-:W-:Y:S01]  /*17ba0*/  HMMA.16816.F32 R64, R72, R26, R64 ;  /* 0x0000001a4840723c */ /* 0x000fe20000001840 */
[----:B------:R-:W4:Y:S07]  /*17bb0*/  LDSM.16.M88.4 R24, [R235+0x4800] ;  /* 0x00480000eb18783b */ /* 0x000f2e0000000200 */
[C---:B--2---:R-:W-:Y:S08]  /*17bc0*/  HMMA.16816.F32 R28, R52.reuse, R4, R28 ;  /* 0x00000004341c723c */ /* 0x044ff0000000181c */
[----:B------:R-:W-:Y:S01]  /*17bd0*/  HMMA.16816.F32 R40, R52, R6, R40 ;  /* 0x000000063428723c */ /* 0x000fe20000001828 */
[----:B------:R-:W2:Y:S07]  /*17be0*/  LDSM.16.M88.4 R4, [R235+0x5000] ;  /* 0x00500000eb04783b */ /* 0x000eae0000000200 */
[C---:B------:R-:W-:Y:S08]  /*17bf0*/  HMMA.16816.F32 R60, R72.reuse, R76, R60 ;  /* 0x0000004c483c723c */ /* 0x040ff0000000183c */
[----:B------:R-:W-:Y:S01]  /*17c00*/  HMMA.16816.F32 R80, R72, R78, R80 ;  /* 0x0000004e4850723c */ /* 0x000fe20000001850 */
[----:B------:R-:W-:Y:S04]  /*17c10*/  LDSM.16.M88.4 R76, [R233+0x4000] ;  /* 0x00400000e94c783b */ /* 0x000fe80000000200 */
[----:B------:R-:W-:Y:S03]  /*17c20*/  LDSM.16.M88.4 R72, [R224+0x5000] ;  /* 0x00500000e048783b */ /* 0x000fe60000000200 */
[C---:B-1----:R-:W-:Y:S08]  /*17c30*/  HMMA.16816.F32 R16, R8.reuse, R20, R16 ;  /* 0x000000140810723c */ /* 0x042ff00000001810 */
[----:B------:R-:W-:Y:S01]  /*17c40*/  HMMA.16816.F32 R12, R8, R22, R12 ;  /* 0x00000016080c723c */ /* 0x000fe2000000180c */
[----:B------:R-:W-:Y:S07]  /*17c50*/  LDSM.16.M88.4 R20, [R224+0x4000] ;  /* 0x00400000e014783b */ /* 0x000fee0000000200 */
[C---:B------:R-:W-:Y:S08]  /*17c60*/  HMMA.16816.F32 R68, R52.reuse, R36, R68 ;  /* 0x000000243444723c */ /* 0x040ff00000001844 */
[C---:B------:R-:W-:Y:S01]  /*17c70*/  HMMA.16816.F32 R64, R52.reuse, R38, R64 ;  /* 0x000000263440723c */ /* 0x040fe20000001840 */
[----:B------:R-:W1:Y:S07]  /*17c80*/  LDSM.16.M88.4 R36, [R235+0x5800] ;  /* 0x00580000eb24783b */ /* 0x000e6e0000000200 */
[C---:B---3--:R-:W-:Y:S08]  /*17c90*/  HMMA.16816.F32 R60, R52.reuse, R56, R60 ;  /* 0x00000038343c723c */ /* 0x048ff0000000183c */
[----:B------:R-:W-:Y:S01]  /*17ca0*/  HMMA.16816.F32 R80, R52, R58, R80 ;  /* 0x0000003a3450723c */ /* 0x000fe20000001850 */
[----:B------:R-:W-:Y:S04]  /*17cb0*/  LDSM.16.M88.4 R56, [R238+0x6000] ;  /* 0x00600000ee38783b */ /* 0x000fe80000000200 */
[----:B------:R-:W-:Y:S03]  /*17cc0*/  LDSM.16.M88.4 R52, [R235+0x6000] ;  /* 0x00600000eb34783b */ /* 0x000fe60000000200 */
[C---:B----4-:R-:W-:Y:S08]  /*17cd0*/  HMMA.16816.F32 R28, R8.reuse, R24, R28 ;  /* 0x00000018081c723c */ /* 0x050ff0000000181c */
[----:B------:R-:W-:Y:S01]  /*17ce0*/  HMMA.16816.F32 R40, R8, R26, R40 ;  /* 0x0000001a0828723c */ /* 0x000fe20000001828 */
        /* <DEDUP_REMOVED lines=8> */
[----:B------:R-:W-:Y:S01]  /*17d70*/  HMMA.16816.F32 R80, R8, R38, R80 ;  /* 0x000000260850723c */ /* 0x000fe20000001850 */
[----:B------:R-:W1:Y:S04]  /*17d80*/  LDSM.16.M88.4 R8, [R231+0xd000] ;  /* 0x00d00000e708783b */ /* 0x000e680000000200 */
[----:B------:R-:W4:Y:S03]  /*17d90*/  LDSM.16.M88.4 R36, [R236+0x6000] ;  /* 0x00600000ec24783b */ /* 0x000f260000000200 */
[C---:B------:R-:W-:Y:S08]  /*17da0*/  HMMA.16816.F32 R16, R76.reuse, R20, R16 ;  /* 0x000000144c10723c */ /* 0x040ff00000001810 */
[----:B------:R-:W-:Y:S01]  /*17db0*/  HMMA.16816.F32 R12, R76, R22, R12 ;  /* 0x000000164c0c723c */ /* 0x000fe2000000180c */
[----:B------:R-:W-:Y:S07]  /*17dc0*/  LDSM.16.M88.4 R20, [R231+0xe000] ;  /* 0x00e00000e714783b */ /* 0x000fee0000000200 */
[C---:B---3--:R-:W-:Y:S08]  /*17dd0*/  HMMA.16816.F32 R28, R84.reuse, R24, R28 ;  /* 0x00000018541c723c */ /* 0x048ff0000000181c */
[----:B------:R-:W-:Y:S01]  /*17de0*/  HMMA.16816.F32 R40, R84, R26, R40 ;  /* 0x0000001a5428723c */ /* 0x000fe20000001828 */
[----:B------:R-:W3:Y:S07]  /*17df0*/  LDSM.16.M88.4 R24, [R234+0x6000] ;  /* 0x00600000ea18783b */ /* 0x000eee0000000200 */
[C---:B--2---:R-:W-:Y:S08]  /*17e00*/  HMMA.16816.F32 R16, R56.reuse, R4, R16 ;  /* 0x000000043810723c */ /* 0x044ff00000001810 */
[----:B------:R-:W-:Y:S01]  /*17e10*/  HMMA.16816.F32 R12, R56, R6, R12 ;  /* 0x00000006380c723c */ /* 0x000fe2000000180c */
[----:B------:R-:W-:Y:S07]  /*17e20*/  LDSM.16.M88.4 R4, [R224+0x6000] ;  /* 0x00600000e004783b */ /* 0x000fee0000000200 */
[----:B-1----:R-:W-:Y:S08]  /*17e30*/  HMMA.16816.F32 R68, R84, R8, R68 ;  /* 0x000000085444723c */ /* 0x002ff00000001844 */
[----:B------:R-:W-:Y:S08]  /*17e40*/  HMMA.16816.F32 R28, R76, R96, R28 ;  /* 0x000000604c1c723c */ /* 0x000ff0000000181c */
[----:B------:R-:W-:Y:S01]  /*17e50*/  HMMA.16816.F32 R64, R84, R10, R64 ;  /* 0x0000000a5440723c */ /* 0x000fe20000001840 */
[----:B------:R-:W-:Y:S07]  /*17e60*/  LDSM.16.M88.4 R8, [R233+0x6000] ;  /* 0x00600000e908783b */ /* 0x000fee0000000200 */
[----:B------:R-:W-:Y:S08]  /*17e70*/  HMMA.16816.F32 R40, R76, R98, R40 ;  /* 0x000000624c28723c */ /* 0x000ff00000001828 */
[C---:B----4-:R-:W-:Y:S08]  /*17e80*/  HMMA.16816.F32 R16, R36.reuse, R52, R16 ;  /* 0x000000342410723c */ /* 0x050ff00000001810 */
[----:B------:R-:W-:Y:S01]  /*17e90*/  HMMA.16816.F32 R12, R36, R54, R12 ;  /* 0x00000036240c723c */ /* 0x000fe2000000180c */
[----:B------:R-:W1:Y:S07]  /*17ea0*/  LDSM.16.M88.4 R52, [R237+0xf000] ;  /* 0x00f00000ed34783b */ /* 0x000e6e0000000200 */
[----:B------:R-:W-:Y:S08]  /*17eb0*/  HMMA.16816.F32 R28, R56, R88, R28 ;  /* 0x00000058381c723c */ /* 0x000ff0000000181c */
[----:B------:R-:W-:Y:S08]  /*17ec0*/  HMMA.16816.F32 R68, R76, R72, R68 ;  /* 0x000000484c44723c */ /* 0x000ff00000001844 */
[----:B------:R-:W-:Y:S01]  /*17ed0*/  HMMA.16816.F32 R40, R56, R90, R40 ;  /* 0x0000005a3828723c */ /* 0x000fe20000001828 */
[----:B------:R-:W2:Y:S07]  /*17ee0*/  LDSM.16.M88.4 R88, [R224+0x5800] ;  /* 0x00580000e058783b */ /* 0x000eae0000000200 */
[----:B------:R-:W-:Y:S01]  /*17ef0*/  HMMA.16816.F32 R72, R76, R74, R64 ;  /* 0x0000004a4c48723c */ /* 0x000fe20000001840 */
[----:B------:R-:W-:Y:S07]  /*17f00*/  LDSM.16.M88.4 R64, [R224+0x6800] ;  /* 0x00680000e040783b */ /* 0x000fee0000000200 */
[C---:B------:R-:W-:Y:S08]  /*17f10*/  HMMA.16816.F32 R60, R84.reuse, R92, R60 ;  /* 0x0000005c543c723c */ /* 0x040ff0000000183c */
[----:B------:R-:W-:Y:S01]  /*17f20*/  HMMA.16816.F32 R84, R84, R94, R80 ;  /* 0x0000005e5454723c */ /* 0x000fe20000001850 */
[----:B------:R-:W4:Y:S07]  /*17f30*/  LDSM.16.M88.4 R80, [R231+0xe800] ;  /* 0x00e80000e750783b */ /* 0x000f2e0000000200 */
[C---:B---3--:R-:W-:Y:S08]  /*17f40*/  HMMA.16816.F32 R16, R24.reuse, R20, R16 ;  /* 0x000000141810723c */ /* 0x048ff00000001810 */
[----:B------:R-:W-:Y:S01]  /*17f50*/  HMMA.16816.F32 R12, R24, R22, R12 ;  /* 0x00000016180c723c */ /* 0x000fe2000000180c */
[----:B------:R-:W3:Y:S07]  /*17f60*/  LDSM.16.M88.4 R20, [R235+0x7000] ;  /* 0x00700000eb14783b */ /* 0x000eee0000000200 */
[----:B------:R-:W-:Y:S08]  /*17f70*/  HMMA.16816.F32 R28, R36, R32, R28 ;  /* 0x00000020241c723c */ /* 0x000ff0000000181c */
[----:B-1----:R-:W-:Y:S08]  /*17f80*/  HMMA.16816.F32 R68, R56, R52, R68 ;  /* 0x000000343844723c */ /* 0x002ff00000001844 */
[----:B------:R-:W-:Y:S01]  /*17f90*/  HMMA.16816.F32 R40, R36, R34, R40 ;  /* 0x000000222428723c */ /* 0x000fe20000001828 */
[----:B------:R-:W1:Y:S07]  /*17fa0*/  LDSM.16.M88.4 R32, [R237+0xf800] ;  /* 0x00f80000ed20783b */ /* 0x000e6e0000000200 */
[----:B------:R-:W-:Y:S08]  /*17fb0*/  HMMA.16816.F32 R72, R56, R54, R72 ;  /* 0x000000363848723c */ /* 0x000ff00000001848 */
[----:B--2---:R-:W-:Y:S08]  /*17fc0*/  HMMA.16816.F32 R60, R76, R88, R60 ;  /* 0x000000584c3c723c */ /* 0x004ff0000000183c */
[----:B------:R-:W-:Y:S08]  /*17fd0*/  HMMA.16816.F32 R12, R8, R6, R12 ;  /* 0x00000006080c723c */ /* 0x000ff0000000180c */
[----:B----4-:R-:W-:Y:S08]  /*17fe0*/  HMMA.16816.F32 R28, R24, R80, R28 ;  /* 0x00000050181c723c */ /* 0x010ff0000000181c */
[C---:B---3--:R-:W-:Y:S08]  /*17ff0*/  HMMA.16816.F32 R68, R36.reuse, R20, R68 ;  /* 0x000000142444723c */ /* 0x048ff00000001844 */
[----:B------:R-:W-:Y:S01]  /*18000*/  HMMA.16816.F32 R72, R36, R22, R72 ;  /* 0x000000162448723c */ /* 0x000fe20000001848 */
[----:B------:R-:W2:Y:S01]  /*18010*/  LDSM.16.M88.4 R20, [R235+0x7800] ;  /* 0x00780000eb14783b */ /* 0x000ea20000000200 */
        /* <DEDUP_REMOVED lines=8> */
[----:B------:R-:W3:Y:S06]  /*180a0*/  LDSM.16.M88.4 R4, [R231+0xf000] ;  /* 0x00f00000e704783b */ /* 0x000eec0000000200 */
[----:B------:R-:W-:Y:S01]  /*180b0*/  MUFU.TANH R55, R14 ;  /* 0x0000000e00377308 */ /* 0x000fe20000002400 */
[----:B-1----:R-:W-:Y:S08]  /*180c0*/  HMMA.16816.F32 R60, R56, R32, R60 ;  /* 0x00000020383c723c */ /* 0x002ff0000000183c */
[----:B------:R-:W-:Y:S01]  /*180d0*/  HMMA.16816.F32 R28, R8, R64, R28 ;  /* 0x00000040081c723c */ /* 0x000fe2000000181c */
[----:B------:R1:W-:Y:S07]  /*180e0*/  MUFU.TANH R64, R15 ;  /* 0x0000000f00407308 */ /* 0x0003ee0000002400 */
[----:B------:R-:W-:Y:S01]  /*180f0*/  HMMA.16816.F32 R84, R56, R34, R84 ;  /* 0x000000223854723c */ /* 0x000fe20000001854 */
[----:B------:R-:W-:-:S02]  /*18100*/  FMUL.FTZ R17, R17, c[0x0][0x2ec] ;  /* 0x0000bb0011117a20 */ /* 0x000fc40000410000 */
[----:B------:R-:W-:Y:S02]  /*18110*/  FMUL.FTZ R18, R18, c[0x0][0x2ec] ;  /* 0x0000bb0012127a20 */ /* 0x000fe40000410000 */
[----:B------:R-:W-:Y:S01]  /*18120*/  FMUL.FTZ R19, R19, c[0x0][0x2ec] ;  /* 0x0000bb0013137a20 */ /* 0x000fe20000410000 */
[----:B------:R-:W-:Y:S01]  /*18130*/  MUFU.TANH R50, R17 ;  /* 0x0000001100327308 */ /* 0x000fe20000002400 */
[----:B------:R-:W-:Y:S01]  /*18140*/  FMUL.FTZ R3, R16, c[0x0][0x2ec] ;  /* 0x0000bb0010037a20 */ /* 0x000fe20000410000 */
[----:B--2---:R-:W-:Y:S01]  /*18150*/  HMMA.16816.F32 R60, R36, R20, R60 ;  /* 0x00000014243c723c */ /* 0x004fe2000000183c */
[----:B-1----:R-:W1:Y:S05]  /*18160*/  LDSM.16.M88.4 R12, [R231+0xf800] ;  /* 0x00f80000e70c783b */ /* 0x002e6a0000000200 */
[----:B------:R-:W2:Y:S02]  /*18170*/  MUFU.TANH R51, R18 ;  /* 0x0000001200337308 */ /* 0x000ea40000002400 */
[----:B------:R-:W-:Y:S01]  /*18180*/  HMMA.16816.F32 R40, R24, R82, R40 ;  /* 0x000000521828723c */ /* 0x000fe20000001828 */
[----:B------:R-:W-:-:S02]  /*18190*/  FMUL.FTZ R28, R28, c[0x0][0x2ec] ;  /* 0x0000bb001c1c7a20 */ /* 0x000fc40000410000 */
[----:B------:R-:W-:Y:S02]  /*181a0*/  FMUL.FTZ R30, R30, c[0x0][0x2ec] ;  /* 0x0000bb001e1e7a20 */ /* 0x000fe40000410000 */
[----:B------:R-:W-:Y:S01]  /*181b0*/  FMUL.FTZ R29, R29, c[0x0][0x2ec] ;  /* 0x0000bb001d1d7a20 */ /* 0x000fe20000410000 */
[----:B------:R4:W-:Y:S01]  /*181c0*/  MUFU.TANH R52, R19 ;  /* 0x0000001300347308 */ /* 0x0009e20000002400 */
[----:B------:R-:W-:Y:S01]  /*181d0*/  FMUL.FTZ R31, R31, c[0x0][0x2ec] ;  /* 0x0000bb001f1f7a20 */ /* 0x000fe20000410000 */
[C---:B---3--:R-:W-:Y:S06]  /*181e0*/  HMMA.16816.F32 R68, R24.reuse, R4, R68 ;  /* 0x000000041844723c */ /* 0x048fec0000001844 */
[----:B------:R-:W3:Y:S02]  /*181f0*/  MUFU.TANH R3, R3 ;  /* 0x0000000300037308 */ /* 0x000ee40000002400 */
[----:B------:R-:W-:Y:S01]  /*18200*/  HMMA.16816.F32 R72, R24, R6, R72 ;  /* 0x000000061848723c */ /* 0x000fe20000001848 */
[----:B------:R-:W-:Y:S04]  /*18210*/  LDSM.16.M88.4 R4, [R224+0x7800] ;  /* 0x00780000e004783b */ /* 0x000fe80000000200 */
[----:B----4-:R-:W4:Y:S01]  /*18220*/  LDSM.16.M88.4 R16, [R224+0x7000] ;  /* 0x00700000e010783b */ /* 0x010f220000000200 */
[----:B------:R-:W-:Y:S02]  /*18230*/  MUFU.TANH R28, R28 ;  /* 0x0000001c001c7308 */ /* 0x000fe40000002400 */
[----:B------:R-:W-:Y:S01]  /*18240*/  HMMA.16816.F32 R84, R36, R22, R84 ;  /* 0x000000162454723c */ /* 0x000fe20000001854 */
[----:B------:R-:W-:-:S06]  /*18250*/  DEPBAR.LE SB0, 0x0 ;  /* 0x000080000000791a */ /* 0x000fcc0000000000 */
[----:B------:R-:W-:Y:S01]  /*18260*/  IMAD.SHL.U32 R22, R48, 0x2, RZ ;  /* 0x0000000230167824 */ /* 0x000fe200078e00ff */
[----:B------:R-:W-:Y:S01]  /*18270*/  HMMA.16816.F32 R40, R8, R66, R40 ;  /* 0x000000420828723c */ /* 0x000fe20000001828 */
[----:B------:R-:W5:Y:S03]  /*18280*/  MUFU.TANH R30, R30 ;  /* 0x0000001e001e7308 */ /* 0x000f660000002400 */
[----:B------:R-:W-:-:S04]  /*18290*/  LOP3.LUT R22, R22, 0x6, RZ, 0xc0, !PT ;  /* 0x0000000616167812 */ /* 0x000fc800078ec0ff */
[----:B-1----:R-:W-:Y:S01]  /*182a0*/  HMMA.16816.F32 R60, R24, R12, R60 ;  /* 0x0000000c183c723c */ /* 0x002fe2000000183c */
[----:B------:R-:W-:Y:S01]  /*182b0*/  IMAD R22, R165, 0x40, R22 ;  /* 0x00000040a5167824 */ /* 0x000fe200078e0216 */
[----:B------:R-:W-:Y:S05]  /*182c0*/  MUFU.TANH R29, R29 ;  /* 0x0000001d001d7308 */ /* 0x000fea0000002400 */
[----:B------:R-:W-:-:S03]  /*182d0*/  IADD3 R12, R22, -0x40, RZ ;  /* 0xffffffc0160c7810 */ /* 0x000fc60007ffe0ff */
[----:B------:R-:W1:Y:S01]  /*182e0*/  MUFU.TANH R31, R31 ;  /* 0x0000001f001f7308 */ /* 0x000e620000002400 */
[-C--:B------:R-:W-:Y:S02]  /*182f0*/  ISETP.GE.AND P5, PT, R12, R49.reuse, PT ;  /* 0x000000310c00720c */ /* 0x080fe40003fa6270 */
[----:B------:R-:W-:Y:S02]  /*18300*/  IADD3 R12, R22, -0x37, RZ ;  /* 0xffffffc9160c7810 */ /* 0x000fe40007ffe0ff */
[----:B--2---:R-:W-:Y:S01]  /*18310*/  FSEL R51, R51, -INF , !P5 ;  /* 0xff80000033337808 */ /* 0x004fe20006800000 */
[----:B------:R-:W-:Y:S01]  /*18320*/  FMUL.FTZ R32, R40, c[0x0][0x2ec] ;  /* 0x0000bb0028207a20 */ /* 0x000fe20000410000 */
[----:B---3--:R-:W-:Y:S01]  /*18330*/  FSEL R3, R3, -INF , !P5 ;  /* 0xff80000003037808 */ /* 0x008fe20006800000 */
[----:B------:R-:W-:Y:S01]  /*18340*/  FMUL.FTZ R21, R42, c[0x0][0x2ec] ;  /* 0x0000bb002a157a20 */ /* 0x000fe20000410000 */
[----:B------:R-:W-:Y:S01]  /*18350*/  ISETP.GE.AND P1, PT, R12, R49, PT ;  /* 0x000000310c00720c */ /* 0x000fe20003f26270 */
[----:B------:R-:W-:Y:S01]  /*18360*/  FMUL.FTZ R20, R41, c[0x0][0x2ec] ;  /* 0x0000bb0029147a20 */ /* 0x000fe20000410000 */
[----:B----4-:R-:W-:Y:S01]  /*18370*/  HMMA.16816.F32 R68, R8, R16, R68 ;  /* 0x000000100844723c */ /* 0x010fe20000001844 */
[----:B------:R-:W-:Y:S01]  /*18380*/  FMUL.FTZ R33, R43, c[0x0][0x2ec] ;  /* 0x0000bb002b217a20 */ /* 0x000fe20000410000 */
[----:B------:R-:W-:Y:S01]  /*18390*/  MUFU.TANH R32, R32 ;  /* 0x0000002000207308 */ /* 0x000fe20000002400 */
[----:B------:R-:W-:-:S02]  /*183a0*/  FSEL R64, R64, -INF , !P1 ;  /* 0xff80000040407808 */ /* 0x000fc40004800000 */
[----:B------:R-:W-:-:S03]  /*183b0*/  FSEL R54, R54, -INF , !P1 ;  /* 0xff80000036367808 */ /* 0x000fc60004800000 */
[----:B------:R-:W-:Y:S02]  /*183c0*/  HMMA.16816.F32 R72, R8, R18, R72 ;  /* 0x000000120848723c */ /* 0x000fe40000001848 */
[----:B------:R-:W2:Y:S06]  /*183d0*/  MUFU.TANH R21, R21 ;  /* 0x0000001500157308 */ /* 0x000eac0000002400 */
[----:B------:R-:W-:Y:S02]  /*183e0*/  HMMA.16816.F32 R16, R24, R14, R84 ;  /* 0x0000000e1810723c */ /* 0x000fe40000001854 */
[----:B------:R-:W-:Y:S06]  /*183f0*/  MUFU.TANH R20, R20 ;  /* 0x0000001400147308 */ /* 0x000fec0000002400 */
[----:B------:R-:W-:Y:S01]  /*18400*/  HMMA.16816.F32 R60, R8, R4, R60 ;  /* 0x00000004083c723c */ /* 0x000fe2000000183c */
[----:B------:R-:W-:Y:S01]  /*18410*/  FMUL.FTZ R68, R68, c[0x0][0x2ec] ;  /* 0x0000bb0044447a20 */ /* 0x000fe20000410000 */
[----:B------:R-:W-:Y:S01]  /*18420*/  MUFU.TANH R33, R33 ;  /* 0x0000002100217308 */ /* 0x000fe20000002400 */
[----:B------:R-:W-:-:S02]  /*18430*/  FMUL.FTZ R69, R69, c[0x0][0x2ec] ;  /* 0x0000bb0045457a20 */ /* 0x000fc40000410000 */
[----:B------:R-:W-:Y:S02]  /*18440*/  FMUL.FTZ R70, R70, c[0x0][0x2ec] ;  /* 0x0000bb0046467a20 */ /* 0x000fe40000410000 */
[----:B------:R-:W-:Y:S01]  /*18450*/  IADD3 R4, R22, -0x38, RZ ;  /* 0xffffffc816047810 */ /* 0x000fe20007ffe0ff */
[----:B------:R-:W-:Y:S01]  /*18460*/  FMUL.FTZ R72, R72, c[0x0][0x2ec] ;  /* 0x0000bb0048487a20 */ /* 0x000fe20000410000 */
[----:B------:R-:W-:Y:S01]  /*18470*/  IADD3 R5, R22, -0x3f, RZ ;  /* 0xffffffc116057810 */ /* 0x000fe20007ffe0ff */
[----:B------:R-:W-:Y:S01]  /*18480*/  FMUL.FTZ R74, R74, c[0x0][0x2ec] ;  /* 0x0000bb004a4a7a20 */ /* 0x000fe20000410000 */
[-C--:B------:R-:W-:Y:S01]  /*18490*/  ISETP.GE.AND P2, PT, R4, R49.reuse, PT ;  /* 0x000000310400720c */ /* 0x080fe20003f46270 */
[----:B------:R-:W-:Y:S01]  /*184a0*/  MUFU.TANH R186, R72 ;  /* 0x0000004800ba7308 */ /* 0x000fe20000002400 */
[----:B------:R-:W-:Y:S01]  /*184b0*/  IADD3 R4, R22, -0x2f, RZ ;  /* 0xffffffd116047810 */ /* 0x000fe20007ffe0ff */
[----:B------:R-:W-:Y:S01]  /*184c0*/  FMUL.FTZ R71, R71, c[0x0][0x2ec] ;  /* 0x0000bb0047477a20 */ /* 0x000fe20000410000 */
[-C--:B------:R-:W-:Y:S01]  /*184d0*/  ISETP.GE.AND P4, PT, R5, R49.reuse, PT ;  /* 0x000000310500720c */ /* 0x080fe20003f86270 */
[----:B------:R-:W-:Y:S01]  /*184e0*/  HMMA.16816.F32 R16, R8, R6, R16 ;  /* 0x000000060810723c */ /* 0x000fe20000001810 */
[-C--:B------:R-:W-:Y:S01]  /*184f0*/  ISETP.GE.AND P6, PT, R4, R49.reuse, PT ;  /* 0x000000310400720c */ /* 0x080fe20003fc6270 */
[----:B------:R-:W-:Y:S01]  /*18500*/  FMUL.FTZ R73, R73, c[0x0][0x2ec] ;  /* 0x0000bb0049497a20 */ /* 0x000fe20000410000 */
[----:B------:R-:W-:Y:S01]  /*18510*/  IADD3 R4, R22, -0x28, RZ ;  /* 0xffffffd816047810 */ /* 0x000fe20007ffe0ff */
[----:B------:R-:W3:Y:S01]  /*18520*/  MUFU.TANH R193, R74 ;  /* 0x0000004a00c17308 */ /* 0x000ee20000002400 */
[----:B------:R-:W-:Y:S01]  /*18530*/  FSEL R52, R52, -INF , !P4 ;  /* 0xff80000034347808 */ /* 0x000fe20006000000 */
[----:B------:R-:W-:Y:S01]  /*18540*/  FMUL.FTZ R75, R75, c[0x0][0x2ec] ;  /* 0x0000bb004b4b7a20 */ /* 0x000fe20000410000 */
[-C--:B------:R-:W-:Y:S01]  /*18550*/  ISETP.GE.AND P5, PT, R4, R49.reuse, PT ;  /* 0x000000310400720c */ /* 0x080fe20003fa6270 */
[----:B------:R-:W-:Y:S01]  /*18560*/  FMUL.FTZ R60, R60, c[0x0][0x2ec] ;  /* 0x0000bb003c3c7a20 */ /* 0x000fe20000410000 */
[----:B------:R-:W-:Y:S01]  /*18570*/  IADD3 R4, R22, -0x27, RZ ;  /* 0xffffffd916047810 */ /* 0x000fe20007ffe0ff */
[----:B------:R-:W-:Y:S01]  /*18580*/  FMUL.FTZ R61, R61, c[0x0][0x2ec] ;  /* 0x0000bb003d3d7a20 */ /* 0x000fe20000410000 */
[----:B------:R-:W-:Y:S01]  /*18590*/  FSEL R50, R50, -INF , !P4 ;  /* 0xff80000032327808 */ /* 0x000fe20006000000 */
[----:B------:R-:W-:Y:S01]  /*185a0*/  MUFU.TANH R185, R68 ;  /* 0x0000004400b97308 */ /* 0x000fe20000002400 */
[----:B------:R-:W-:Y:S01]  /*185b0*/  ISETP.GE.AND P4, PT, R4, R49, PT ;  /* 0x000000310400720c */ /* 0x000fe20003f86270 */
[----:B------:R-:W-:Y:S01]  /*185c0*/  FMUL.FTZ R62, R62, c[0x0][0x2ec] ;  /* 0x0000bb003e3e7a20 */ /* 0x000fe20000410000 */
[----:B------:R-:W-:Y:S01]  /*185d0*/  IADD3 R4, R22, -0x20, RZ ;  /* 0xffffffe016047810 */ /* 0x000fe20007ffe0ff */
[----:B------:R-:W-:Y:S01]  /*185e0*/  FMUL.FTZ R63, R63, c[0x0][0x2ec] ;  /* 0x0000bb003f3f7a20 */ /* 0x000fe20000410000 */
[----:B------:R-:W-:-:S02]  /*185f0*/  FSEL R55, R55, -INF , !P2 ;  /* 0xff80000037377808 */ /* 0x000fc40005000000 */
[----:B------:R-:W-:Y:S01]  /*18600*/  FSEL R53, R53, -INF , !P2 ;  /* 0xff80000035357808 */ /* 0x000fe20005000000 */
[----:B------:R-:W-:Y:S01]  /*18610*/  MUFU.TANH R184, R69 ;  /* 0x0000004500b87308 */ /* 0x000fe20000002400 */
[-C--:B------:R-:W-:Y:S02]  /*18620*/  ISETP.GE.AND P2, PT, R4, R49.reuse, PT ;  /* 0x000000310400720c */ /* 0x080fe40003f46270 */
[----:B------:R-:W-:Y:S01]  /*18630*/  IADD3 R5, R22, -0x30, RZ ;  /* 0xffffffd016057810 */ /* 0x000fe20007ffe0ff */
[----:B------:R-:W-:Y:S01]  /*18640*/  FMUL.FTZ R16, R16, c[0x0][0x2ec] ;  /* 0x0000bb0010107a20 */ /* 0x000fe20000410000 */
[----:B------:R-:W-:Y:S01]  /*18650*/  IADD3 R4, R22, -0x1f, RZ ;  /* 0xffffffe116047810 */ /* 0x000fe20007ffe0ff */
[----:B------:R-:W-:Y:S01]  /*18660*/  FMUL.FTZ R17, R17, c[0x0][0x2ec] ;  /* 0x0000bb0011117a20 */ /* 0x000fe20000410000 */
[-C--:B------:R-:W-:Y:S01]  /*18670*/  ISETP.GE.AND P0, PT, R5, R49.reuse, PT ;  /* 0x000000310500720c */ /* 0x080fe20003f06270 */
[----:B------:R-:W4:Y:S01]  /*18680*/  MUFU.TANH R191, R70 ;  /* 0x0000004600bf7308 */ /* 0x000f220000002400 */
[----:B------:R-:W-:Y:S01]  /*18690*/  ISETP.GE.AND P1, PT, R4, R49, PT ;  /* 0x000000310400720c */ /* 0x000fe20003f26270 */
[----:B------:R-:W-:Y:S01]  /*186a0*/  FMUL.FTZ R18, R18, c[0x0][0x2ec] ;  /* 0x0000bb0012127a20 */ /* 0x000fe20000410000 */
[C---:B------:R-:W-:Y:S01]  /*186b0*/  IADD3 R4, R22.reuse, -0x18, RZ ;  /* 0xffffffe816047810 */ /* 0x040fe20007ffe0ff */
[----:B------:R-:W-:Y:S01]  /*186c0*/  FMUL.FTZ R19, R19, c[0x0][0x2ec] ;  /* 0x0000bb0013137a20 */ /* 0x000fe20000410000 */
[----:B------:R-:W-:-:S02]  /*186d0*/  IADD3 R6, R22, -0x17, RZ ;  /* 0xffffffe916067810 */ /* 0x000fc40007ffe0ff */
[----:B-----5:R-:W-:Y:S01]  /*186e0*/  FSEL R8, R30, -INF , !P0 ;  /* 0xff8000001e087808 */ /* 0x020fe20004000000 */
[----:B------:R-:W5:Y:S01]  /*186f0*/  MUFU.TANH R194, R71 ;  /* 0x0000004700c27308 */ /* 0x000f620000002400 */
[----:B------:R-:W-:Y:S02]  /*18700*/  FSEL R5, R28, -INF , !P0 ;  /* 0xff8000001c057808 */ /* 0x000fe40004000000 */
[-C--:B------:R-:W-:Y:S02]  /*18710*/  ISETP.GE.AND P0, PT, R4, R49.reuse, PT ;  /* 0x000000310400720c */ /* 0x080fe40003f06270 */
[----:B-1----:R-:W-:Y:S02]  /*18720*/  FSEL R14, R31, -INF , !P6 ;  /* 0xff8000001f0e7808 */ /* 0x002fe40007000000 */
[----:B------:R-:W-:Y:S01]  /*18730*/  FSEL R4, R29, -INF , !P6 ;  /* 0xff8000001d047808 */ /* 0x000fe20007000000 */
[----:B------:R-:W-:Y:S01]  /*18740*/  MUFU.TANH R187, R73 ;  /* 0x0000004900bb7308 */ /* 0x000fe20000002400 */
[----:B------:R-:W-:-:S02]  /*18750*/  ISETP.GE.AND P6, PT, R6, R49, PT ;  /* 0x000000310600720c */ /* 0x000fc40003fc6270 */
[----:B------:R-:W-:Y:S02]  /*18760*/  IADD3 R6, R22, -0x10, RZ ;  /* 0xfffffff016067810 */ /* 0x000fe40007ffe0ff */
[----:B--2---:R-:W-:Y:S02]  /*18770*/  FSEL R13, R21, -INF , !P5 ;  /* 0xff800000150d7808 */ /* 0x004fe40006800000 */
[----:B------:R-:W-:Y:S01]  /*18780*/  FSEL R10, R32, -INF , !P5 ;  /* 0xff800000200a7808 */ /* 0x000fe20006800000 */
[----:B------:R-:W1:Y:S01]  /*18790*/  MUFU.TANH R195, R75 ;  /* 0x0000004b00c37308 */ /* 0x000e620000002400 */
[----:B---3--:R-:W-:Y:S02]  /*187a0*/  FSEL R193, R193, -INF , !P0 ;  /* 0xff800000c1c17808 */ /* 0x008fe40004000000 */
[----:B------:R-:W-:Y:S02]  /*187b0*/  FSEL R186, R186, -INF , !P0 ;  /* 0xff800000baba7808 */ /* 0x000fe40004000000 */
[----:B------:R-:W-:-:S02]  /*187c0*/  ISETP.GE.AND P5, PT, R6, R49, PT ;  /* 0x000000310600720c */ /* 0x000fc40003fa6270 */
[----:B------:R-:W-:Y:S01]  /*187d0*/  ISETP.GE.AND P0, PT, R165, 0x2, PT ;  /* 0x00000002a500780c */ /* 0x000fe20003f06270 */
[----:B------:R-:W2:Y:S01]  /*187e0*/  MUFU.TANH R201, R60 ;  /* 0x0000003c00c97308 */ /* 0x000ea20000002400 */
[----:B------:R-:W-:Y:S02]  /*187f0*/  IADD3 R6, R22, -0xf, RZ ;  /* 0xfffffff116067810 */ /* 0x000fe40007ffe0ff */
[----:B------:R-:W-:Y:S02]  /*18800*/  FSEL R12, R33, -INF , !P4 ;  /* 0xff800000210c7808 */ /* 0x000fe40006000000 */
[----:B------:R-:W-:Y:S02]  /*18810*/  FSEL R9, R20, -INF , !P4 ;  /* 0xff80000014097808 */ /* 0x000fe40006000000 */
[----:B------:R-:W-:Y:S01]  /*18820*/  ISETP.GE.AND P4, PT, R6, R49, PT ;  /* 0x000000310600720c */ /* 0x000fe20003f86270 */
[----:B------:R-:W3:Y:S01]  /*18830*/  MUFU.TANH R200, R61 ;  /* 0x0000003d00c87308 */ /* 0x000ee20000002400 */
[----:B------:R-:W-:-:S02]  /*18840*/  IADD3 R6, R22, -0x8, RZ ;  /* 0xfffffff816067810 */ /* 0x000fc40007ffe0ff */
[----:B------:R-:W-:Y:S02]  /*18850*/  IADD3 R22, R22, -0x7, RZ ;  /* 0xfffffff916167810 */ /* 0x000fe40007ffe0ff */
[----:B----4-:R-:W-:Y:S02]  /*18860*/  FSEL R191, R191, -INF , !P2 ;  /* 0xff800000bfbf7808 */ /* 0x010fe40005000000 */
[----:B------:R-:W-:Y:S01]  /*18870*/  FSEL R185, R185, -INF , !P2 ;  /* 0xff800000b9b97808 */ /* 0x000fe20005000000 */
[----:B------:R-:W4:Y:S01]  /*18880*/  MUFU.TANH R196, R62 ;  /* 0x0000003e00c47308 */ /* 0x000f220000002400 */
[----:B-----5:R-:W-:Y:S02]  /*18890*/  FSEL R194, R194, -INF , !P1 ;  /* 0xff800000c2c27808 */ /* 0x020fe40004800000 */
[----:B------:R-:W-:Y:S02]  /*188a0*/  FSEL R184, R184, -INF , !P1 ;  /* 0xff800000b8b87808 */ /* 0x000fe40004800000 */
[----:B------:R-:W-:-:S02]  /*188b0*/  ISETP.GE.AND P2, PT, R6, R49, PT ;  /* 0x000000310600720c */ /* 0x000fc40003f46270 */
[----:B------:R-:W-:Y:S01]  /*188c0*/  ISETP.GE.AND P1, PT, R22, R49, PT ;  /* 0x000000311600720c */ /* 0x000fe20003f26270 */
[----:B------:R-:W5:Y:S01]  /*188d0*/  MUFU.TANH R192, R63 ;  /* 0x0000003f00c07308 */ /* 0x000f620000002400 */
[----:B-1----:R-:W-:Y:S02]  /*188e0*/  FSEL R195, R195, -INF , !P6 ;  /* 0xff800000c3c37808 */ /* 0x002fe40007000000 */
[----:B------:R-:W-:Y:S02]  /*188f0*/  FSEL R187, R187, -INF , !P6 ;  /* 0xff800000bbbb7808 */ /* 0x000fe40007000000 */
[----:B--2---:R-:W-:Y:S02]  /*18900*/  FSEL R201, R201, -INF , !P5 ;  /* 0xff800000c9c97808 */ /* 0x004fe40006800000 */
[----:B---3--:R-:W-:Y:S01]  /*18910*/  FSEL R200, R200, -INF , !P4 ;  /* 0xff800000c8c87808 */ /* 0x008fe20006000000 */
[----:B------:R-:W1:Y:S01]  /*18920*/  MUFU.TANH R199, R16 ;  /* 0x0000001000c77308 */ /* 0x000e620000002400 */
[----:B----4-:R-:W-:-:S07]  /*18930*/  FSEL R196, R196, -INF , !P5 ;  /* 0xff800000c4c47808 */ /* 0x010fce0006800000 */
[----:B------:R-:W2:Y:S01]  /*18940*/  MUFU.TANH R189, R18 ;  /* 0x0000001200bd7308 */ /* 0x000ea20000002400 */
[----:B-----5:R-:W-:-:S07]  /*18950*/  FSEL R192, R192, -INF , !P4 ;  /* 0xff800000c0c07808 */ /* 0x020fce0006000000 */
[----:B------:R-:W3:Y:S01]  /*18960*/  MUFU.TANH R188, R19 ;  /* 0x0000001300bc7308 */ /* 0x000ee20000002400 */
[----:B-1----:R-:W-:-:S07]  /*18970*/  FSEL R199, R199, -INF , !P2 ;  /* 0xff800000c7c77808 */ /* 0x002fce0005000000 */
[----:B------:R-:W1:Y:S01]  /*18980*/  MUFU.TANH R197, R17 ;  /* 0x0000001100c57308 */ /* 0x000e620000002400 */
[----:B--2---:R-:W-:Y:S02]  /*18990*/  FSEL R189, R189, -INF , !P2 ;  /* 0xff800000bdbd7808 */ /* 0x004fe40005000000 */
[----:B---3--:R-:W-:Y:S02]  /*189a0*/  FSEL R188, R188, -INF , !P1 ;  /* 0xff800000bcbc7808 */ /* 0x008fe40004800000 */
[----:B-1----:R-:W-:Y:S01]  /*189b0*/  FSEL R197, R197, -INF , !P1 ;  /* 0xff800000c5c57808 */ /* 0x002fe20004800000 */
[----:B------:R-:W-:Y:S06]  /*189c0*/  BAR.SYNC.DEFER_BLOCKING 0x0 ;  /* 0x0000000000007b1d */ /* 0x000fec0000010000 */
[----:B------:R-:W-:Y:S05]  /*189d0*/  @!P0 BRA `(.L_x_4407) ;  /* 0x000006d000008947 */ /* 0x000fea0003800000 */
[----:B------:R-:W-:Y:S05]  /*189e0*/  @!P3 BRA `(.L_x_4408) ;  /* 0x000003b00000b947 */ /* 0x000fea0003800000 */
[----:B------:R-:W-:Y:S02]  /*189f0*/  IABS R6, c[0x0][0x2d0] ;  /* 0x0000b40000067a13 */ /* 0x000fe40000000000 */
[----:B------:R-:W-:-:S02]  /*18a00*/  IADD3 R18, R101, -0x40, RZ ;  /* 0xffffffc065127810 */ /* 0x000fc40007ffe0ff */
[----:B------:R-:W1:Y:S01]  /*18a10*/  I2F.RP R20, R6 ;  /* 0x0000000600147306 */ /* 0x000e620000209400 */
[----:B------:R-:W-:Y:S02]  /*18a20*/  IABS R16, R101 ;  /* 0x0000006500107213 */ /* 0x000fe40000000000 */
        /* <DEDUP_REMOVED lines=16> */
[C---:B------:R-:W-:Y:S01]  /*18b30*/  IMAD R7, R6.reuse, R7, R11 ;  /* 0x0000000706077224 */ /* 0x040fe200078e020b */
[----:B------:R-:W-:Y:S02]  /*18b40*/  LOP3.LUT R11, RZ, c[0x0][0x2d0], RZ, 0x33, !PT ;  /* 0x0000b400ff0b7a12 */ /* 0x000fe400078e33ff */
[C---:B------:R-:W-:Y:S02]  /*18b50*/  ISETP.GT.U32.AND P1, PT, R6.reuse, R15, PT ;  /* 0x0000000f0600720c */ /* 0x040fe40003f24070 */
[----:B------:R-:W-:-:S11]  /*18b60*/  ISETP.GT.U32.AND P2, PT, R6, R7, PT ;  /* 0x000000070600720c */ /* 0x000fd60003f44070 */
[--C-:B------:R-:W-:Y:S01]  /*18b70*/  @!P1 IMAD.IADD R15, R15, 0x1, -R6.reuse ;  /* 0x000000010f0f9824 */ /* 0x100fe200078e0a06 */
[----:B------:R-:W-:Y:S01]  /*18b80*/  @!P1 IADD3 R19, R19, 0x1, RZ ;  /* 0x0000000113139810 */ /* 0x000fe20007ffe0ff */
[----:B------:R-:W-:Y:S01]  /*18b90*/  @!P2 IMAD.IADD R7, R7, 0x1, -R6 ;  /* 0x000000010707a824 */ /* 0x000fe200078e0a06 */
[----:B------:R-:W-:Y:S02]  /*18ba0*/  ISETP.GE.AND P1, PT, R18, RZ, PT ;  /* 0x000000ff1200720c */ /* 0x000fe40003f26270 */
[-C--:B------:R-:W-:Y:S02]  /*18bb0*/  ISETP.GE.U32.AND P6, PT, R15, R6.reuse, PT ;  /* 0x000000060f00720c */ /* 0x080fe40003fc6070 */
[----:B------:R-:W-:Y:S02]  /*18bc0*/  ISETP.GE.U32.AND P5, PT, R7, R6, PT ;  /* 0x000000060700720c */ /* 0x000fe40003fa6070 */
[----:B------:R-:W-:Y:S02]  /*18bd0*/  @!P2 IADD3 R17, R17, 0x1, RZ ;  /* 0x000000011111a810 */ /* 0x000fe40007ffe0ff */
[----:B------:R-:W-:-:S07]  /*18be0*/  ISETP.NE.AND P2, PT, RZ, c[0x0][0x2d0], PT ;  /* 0x0000b400ff007a0c */ /* 0x000fce0003f45270 */
        /* <DEDUP_REMOVED lines=27> */
.L_x_4408:
[----:B------:R-:W-:-:S05]  /*18da0*/  IMAD.MOV.U32 R6, RZ, RZ, c[0x0][0x198] ;  /* 0x00006600ff067624 */ /* 0x000fca00078e00ff */
[----:B------:R-:W-:-:S04]  /*18db0*/  LEA R6, -R6, RZ, 0x6 ;  /* 0x000000ff06067211 */ /* 0x000fc800078e31ff */
[----:B------:R-:W-:Y:S02]  /*18dc0*/  SHF.R.S32.HI R7, RZ, 0x1f, R6 ;  /* 0x0000001fff077819 */ /* 0x000fe40000011406 */
.L_x_4409:
        /* <DEDUP_REMOVED lines=10> */
[----:B------:R-:W-:Y:S01]  /*18e70*/  LEA.HI.X R239, R6, R239, R7, 0x1, P5 ;  /* 0x000000ef06ef7211 */ /* 0x000fe200028f0c07 */
[----:B------:R-:W-:Y:S01]  /*18e80*/  IMAD.MOV.U32 R20, RZ, RZ, R240 ;  /* 0x000000ffff147224 */ /* 0x000fe200078e00f0 */
[----:B------:R-:W-:-:S02]  /*18e90*/  LEA.HI.X R19, R126, c[0x0][0x16c], R45, 0x1, P2 ;  /* 0x00005b007e137a11 */ /* 0x000fc400010f0c2d */
        /* <DEDUP_REMOVED lines=9> */
[----:B------:R-:W-:-:S03]  /*18f30*/  IADD3 R22, P2, R6, UR9, RZ ;  /* 0x0000000906167c10 */ /* 0x000fc6000ff5e0ff */
[----:B------:R2:W-:Y:S01]  /*18f40*/  LDGSTS.E.BYPASS.LTC128B.128 [R248+0xa000], [R18.64+0x80] ;  /* 0x0a00008012f87fae */ /* 0x0005e2000b901d46 */
[----:B------:R-:W-:-:S03]  /*18f50*/  IADD3.X R23, R7, UR5, RZ, P2, !PT ;  /* 0x0000000507177c10 */ /* 0x000fc600097fe4ff */
[----:B------:R2:W-:Y:S04]  /*18f60*/  LDGSTS.E.BYPASS.LTC128B.128 [R248+0xc000], [R18.64+0x100] ;  /* 0x0c00010012f87fae */ /* 0x0005e8000b901d46 */
[----:B------:R2:W-:Y:S04]  /*18f70*/  LDGSTS.E.BYPASS.LTC128B.128 [R248+0xe000], [R18.64+0x180] ;  /* 0x0e00018012f87fae */ /* 0x0005e8000b901d46 */
[----:B------:R3:W-:Y:S04]  /*18f80*/  LDGSTS.E.BYPASS.LTC128B.128 [R248+0x8800], [R6.64] ;  /* 0x0880000006f87fae */ /* 0x0007e8000b901d46 */
[----:B------:R3:W-:Y:S04]  /*18f90*/  LDGSTS.E.BYPASS.LTC128B.128 [R248+0xa800], [R16.64+0x80] ;  /* 0x0a80008010f87fae */ /* 0x0007e8000b901d46 */
[----:B------:R3:W-:Y:S01]  /*18fa0*/  LDGSTS.E.BYPASS.LTC128B.128 [R248+0xc800], [R16.64+0x100] ;  /* 0x0c80010010f87fae */ /* 0x0007e2000b901d46 */
[----:B-1----:R-:W-:-:S03]  /*18fb0*/  IADD3 R20, P1, R16, UR9, RZ ;  /* 0x0000000910147c10 */ /* 0x002fc6000ff3e0ff */
[----:B------:R3:W-:Y:S01]  /*18fc0*/  LDGSTS.E.BYPASS.LTC128B.128 [R248+0xe800], [R16.64+0x180] ;  /* 0x0e80018010f87fae */ /* 0x0007e2000b901d46 */
[----:B------:R-:W-:-:S03]  /*18fd0*/  IADD3.X R21, R17, UR5, RZ, P1, !PT ;  /* 0x0000000511157c10 */ /* 0x000fc60008ffe4ff */
[----:B------:R3:W-:Y:S01]  /*18fe0*/  LDGSTS.E.BYPASS.LTC128B.128 [R248+0x9000], [R22.64] ;  /* 0x0900000016f87fae */ /* 0x0007e2000b901d46 */
[----:B------:R-:W-:-:S03]  /*18ff0*/  IADD3 R24, P1, R20, UR9, RZ ;  /* 0x0000000914187c10 */ /* 0x000fc6000ff3e0ff */
[----:B------:R3:W-:Y:S01]  /*19000*/  LDGSTS.E.BYPASS.LTC128B.128 [R248+0xb000], [R20.64+0x80] ;  /* 0x0b00008014f87fae */ /* 0x0007e2000b901d46 */
[----:B------:R-:W-:Y:S02]  /*19010*/  IADD3.X R25, R21, UR5, RZ, P1, !PT ;  /* 0x0000000515197c10 */ /* 0x000fe40008ffe4ff */
[----:B--2---:R-:W-:Y:S01]  /*19020*/  IADD3 R18, P2, R22, UR9, RZ ;  /* 0x0000000916127c10 */ /* 0x004fe2000ff5e0ff */
[----:B------:R3:W-:Y:S03]  /*19030*/  LDGSTS.E.BYPASS.LTC128B.128 [R248+0xd000], [R20.64+0x100] ;  /* 0x0d00010014f87fae */ /* 0x0007e6000b901d46 */
[----:B------:R-:W-:Y:S01]  /*19040*/  IADD3.X R19, R23, UR5, RZ, P2, !PT ;  /* 0x0000000517137c10 */ /* 0x000fe200097fe4ff */
[----:B------:R3:W-:Y:S04]  /*19050*/  LDGSTS.E.BYPASS.LTC128B.128 [R248+0xf000], [R20.64+0x180] ;  /* 0x0f00018014f87fae */ /* 0x0007e8000b901d46 */
[----:B------:R3:W-:Y:S04]  /*19060*/  LDGSTS.E.BYPASS.LTC128B.128 [R248+0x9800], [R18.64] ;  /* 0x0980000012f87fae */ /* 0x0007e8000b901d46 */
[----:B------:R3:W-:Y:S04]  /*19070*/  LDGSTS.E.BYPASS.LTC128B.128 [R248+0xb800], [R24.64+0x80] ;  /* 0x0b80008018f87fae */ /* 0x0007e8000b901d46 */
[----:B------:R3:W-:Y:S04]  /*19080*/  LDGSTS.E.BYPASS.LTC128B.128 [R248+0xd800], [R24.64+0x100] ;  /* 0x0d80010018f87fae */ /* 0x0007e8000b901d46 */
[----:B------:R3:W-:Y:S04]  /*19090*/  LDGSTS.E.BYPASS.LTC128B.128 [R248+0xf800], [R24.64+0x180] ;  /* 0x0f80018018f87fae */ /* 0x0007e8000b901d46 */
[----:B------:R-:W0:Y:S02]  /*190a0*/  LDGDEPBAR ;  /* 0x00000000000079af */ /* 0x000e240000000000 */
.L_x_4407:
[----:B---3--:R-:W-:Y:S02]  /*190b0*/  FMNMX.FTZ R7, R3, R50, !PT ;  /* 0x0000003203077209 */ /* 0x008fe40007810000 */
        /* <DEDUP_REMOVED lines=31> */
[----:B------:R-:W-:-:S04]  /*192b0*/  SHF.L.U32 R232, R232, 0x1, RZ ;  /* 0x00000001e8e87819 */ /* 0x000fc800000006ff */
[-C--:B------:R-:W-:Y:S01]  /*192c0*/  LEA R230, R2, R232.reuse, 0x1 ;  /* 0x000000e802e67211 */ /* 0x080fe200078e08ff */
[----:B------:R-:W-:Y:S01]  /*192d0*/  LDSM.16.MT88.4 R156, [R232+0x10000] ;  /* 0x01000000e89c783b */ /* 0x000fe20000004200 */
[C---:B------:R-:W-:Y:S02]  /*192e0*/  LEA R229, R0.reuse, R232, 0x1 ;  /* 0x000000e800e57211 */ /* 0x040fe400078e08ff */
[----:B------:R-:W-:Y:S01]  /*192f0*/  LEA R228, R0, R230, 0x1 ;  /* 0x000000e600e47211 */ /* 0x000fe200078e08ff */
[----:B------:R-:W-:Y:S04]  /*19300*/  LDSM.16.MT88.4 R148, [R230+0x10000] ;  /* 0x01000000e694783b */ /* 0x000fe80000004200 */
[----:B------:R-:W-:Y:S04]  /*19310*/  LDSM.16.MT88.4 R140, [R229+0x10000] ;  /* 0x01000000e58c783b */ /* 0x000fe80000004200 */
[----:B------:R-:W-:Y:S01]  /*19320*/  LDSM.16.MT88.4 R132, [R228+0x10000] ;  /* 0x01000000e484783b */ /* 0x000fe20000004200 */
[----:B-1----:R-:W-:-:S03]  /*19330*/  FMNMX.FTZ R6, R7, R6, !PT ;  /* 0x0000000607067209 */ /* 0x002fc60007810000 */
[----:B------:R-:W-:Y:S04]  /*19340*/  LDSM.16.MT88.4 R40, [R232+0x12000] ;  /* 0x01200000e828783b */ /* 0x000fe80000004200 */
        /* <DEDUP_REMOVED lines=8> */
[----:B--2---:R-:W-:-:S03]  /*193d0*/  FMNMX.FTZ R164, R6, R164, !PT ;  /* 0x000000a406a47209 */ /* 0x004fc60007810000 */
[----:B------:R-:W-:Y:S01]  /*193e0*/  LDSM.16.MT88.4 R104, [R232+0x16000] ;  /* 0x01600000e868783b */ /* 0x000fe20000004200 */
[----:B------:R-:W-:-:S03]  /*193f0*/  FSETP.NEU.FTZ.AND P1, PT, R164, -INF , PT ;  /* 0xff800000a400780b */ /* 0x000fc60003f3d000 */
[----:B------:R-:W1:Y:S01]  /*19400*/  SHFL.BFLY PT, R6, R7, 0x1, 0x1f ;  /* 0x0c201f0007067f89 */ /* 0x000e6200000e0000 */
[----:B------:R-:W-:-:S03]  /*19410*/  FMUL.FTZ R198, R164, c[0x0][0x23c] ;  /* 0x00008f00a4c67a20 */ /* 0x000fc60000410000 */
[----:B------:R-:W-:Y:S02]  /*19420*/  LDSM.16.MT88.4 R112, [R230+0x16000] ;  /* 0x01600000e670783b */ /* 0x000fe40000004200 */
[----:B------:R-:W-:Y:S02]  /*19430*/  FSEL R198, R198, RZ, P1 ;  /* 0x000000ffc6c67208 */ /* 0x000fe40000800000 */
[----:B------:R-:W-:Y:S03]  /*19440*/  LDSM.16.MT88.4 R120, [R229+0x16000] ;  /* 0x01600000e578783b */ /* 0x000fe60000004200 */
[--C-:B------:R-:W-:Y:S01]  /*19450*/  FFMA.FTZ R180, R3, c[0x0][0x23c], -R198.reuse ;  /* 0x00008f0003b47a23 */ /* 0x100fe200000108c6 */
[----:B------:R-:W-:Y:S01]  /*19460*/  LDSM.16.MT88.4 R16, [R232+0x10800] ;  /* 0x01080000e810783b */ /* 0x000fe20000004200 */
[--C-:B------:R-:W-:Y:S02]  /*19470*/  FFMA.FTZ R179, R50, c[0x0][0x23c], -R198.reuse ;  /* 0x00008f0032b37a23 */ /* 0x100fe400000108c6 */
[--C-:B------:R-:W-:Y:S01]  /*19480*/  FFMA.FTZ R178, R53, c[0x0][0x23c], -R198.reuse ;  /* 0x00008f0035b27a23 */ /* 0x100fe200000108c6 */
[----:B------:R-:W-:Y:S01]  /*19490*/  LDSM.16.MT88.4 R20, [R229+0x10800] ;  /* 0x01080000e514783b */ /* 0x000fe20000004200 */
[--C-:B------:R-:W-:Y:S01]  /*194a0*/  FFMA.FTZ R174, R54, c[0x0][0x23c], -R198.reuse ;  /* 0x00008f0036ae7a23 */ /* 0x100fe200000108c6 */
[----:B------:R-:W-:Y:S01]  /*194b0*/  MUFU.EX2 R180, R180 ;  /* 0x000000b400b47308 */ /* 0x000fe20000000800 */
[--C-:B------:R-:W-:Y:S01]  /*194c0*/  FFMA.FTZ R177, R5, c[0x0][0x23c], -R198.reuse ;  /* 0x00008f0005b17a23 */ /* 0x100fe200000108c6 */
[----:B------:R-:W-:Y:S01]  /*194d0*/  LDSM.16.MT88.4 R28, [R232+0x14800] ;  /* 0x01480000e81c783b */ /* 0x000fe20000004200 */
[----:B------:R-:W-:-:S02]  /*194e0*/  FFMA.FTZ R173, R4, c[0x0][0x23c], -R198 ;  /* 0x00008f0004ad7a23 */ /* 0x000fc400000108c6 */
[--C-:B------:R-:W-:Y:S01]  /*194f0*/  FFMA.FTZ R172, R10, c[0x0][0x23c], -R198.reuse ;  /* 0x00008f000aac7a23 */ /* 0x100fe200000108c6 */
[----:B-1----:R-:W-:Y:S01]  /*19500*/  FMNMX.FTZ R3, R7, R6, !PT ;  /* 0x0000000607037209 */ /* 0x002fe20007810000 */
[--C-:B------:R-:W-:Y:S01]  /*19510*/  FFMA.FTZ R2, R9, c[0x0][0x23c], -R198.reuse ;  /* 0x00008f0009027a23 */ /* 0x100fe200000108c6 */
[----:B------:R-:W-:Y:S01]  /*19520*/  LDSM.16.MT88.4 R4, [R228+0x16000] ;  /* 0x01600000e404783b */ /* 0x000fe20000004200 */
[----:B------:R-:W1:Y:S01]  /*19530*/  MUFU.EX2 R179, R179 ;  /* 0x000000b300b37308 */ /* 0x000e620000000800 */
[C---:B------:R-:W-:Y:S01]  /*19540*/  FSETP.NEU.FTZ.AND P1, PT, R3.reuse, -INF , PT ;  /* 0xff8000000300780b */ /* 0x040fe20003f3d000 */
[----:B------:R-:W-:Y:S01]  /*19550*/  FMUL.FTZ R190, R3, c[0x0][0x23c] ;  /* 0x00008f0003be7a20 */ /* 0x000fe20000410000 */
[----:B------:R-:W-:Y:S01]  /*19560*/  LDSM.16.MT88.4 R168, [R232+0x12800] ;  /* 0x01280000e8a8783b */ /* 0x000fe20000004200 */
[--C-:B------:R-:W-:Y:S02]  /*19570*/  FFMA.FTZ R185, R185, c[0x0][0x23c], -R198.reuse ;  /* 0x00008f00b9b97a23 */ /* 0x100fe400000108c6 */
[--C-:B------:R-:W-:Y:S01]  /*19580*/  FFMA.FTZ R184, R184, c[0x0][0x23c], -R198.reuse ;  /* 0x00008f00b8b87a23 */ /* 0x100fe200000108c6 */
[----:B------:R-:W-:Y:S01]  /*19590*/  FSEL R190, R190, RZ, P1 ;  /* 0x000000ffbebe7208 */ /* 0x000fe20000800000 */
[----:B------:R-:W-:Y:S01]  /*195a0*/  MUFU.EX2 R178, R178 ;  /* 0x000000b200b27308 */ /* 0x000fe20000000800 */
[----:B------:R-:W-:Y:S01]  /*195b0*/  LDSM.16.MT88.4 R32, [R229+0x12800] ;  /* 0x01280000e520783b */ /* 0x000fe20000004200 */
[----:B------:R-:W-:-:S02]  /*195c0*/  FFMA.FTZ R186, R186, c[0x0][0x23c], -R198 ;  /* 0x00008f00baba7a23 */ /* 0x000fc400000108c6 */
[--C-:B------:R-:W-:Y:S01]  /*195d0*/  FFMA.FTZ R182, R51, c[0x0][0x23c], -R190.reuse ;  /* 0x00008f0033b67a23 */ /* 0x100fe200000108be */
[----:B------:R-:W-:Y:S01]  /*195e0*/  LDSM.16.MT88.4 R24, [R230+0x14800] ;  /* 0x01480000e618783b */ /* 0x000fe20000004200 */
[--C-:B------:R-:W-:Y:S02]  /*195f0*/  FFMA.FTZ R181, R52, c[0x0][0x23c], -R190.reuse ;  /* 0x00008f0034b57a23 */ /* 0x100fe400000108be */
[--C-:B------:R-:W-:Y:S01]  /*19600*/  FFMA.FTZ R183, R55, c[0x0][0x23c], -R190.reuse ;  /* 0x00008f0037b77a23 */ /* 0x100fe200000108be */
[----:B------:R-:W2:Y:S01]  /*19610*/  LDSM.16.MT88.4 R48, [R230+0x12000] ;  /* 0x01200000e630783b */ /* 0x000ea20000004200 */
[--C-:B------:R-:W-:Y:S01]  /*19620*/  FFMA.FTZ R176, R64, c[0x0][0x23c], -R190.reuse ;  /* 0x00008f0040b07a23 */ /* 0x100fe200000108be */
[----:B------:R-:W3:Y:S01]  /*19630*/  MUFU.EX2 R174, R174 ;  /* 0x000000ae00ae7308 */ /* 0x000ee20000000800 */
[--C-:B------:R-:W-:Y:S01]  /*19640*/  FFMA.FTZ R175, R8, c[0x0][0x23c], -R190.reuse ;  /* 0x00008f0008af7a23 */ /* 0x100fe200000108be */
[----:B------:R-:W4:Y:S01]  /*19650*/  LDSM.16.MT88.4 R64, [R228+0x12000] ;  /* 0x01200000e440783b */ /* 0x000f220000004200 */
[----:B-1----:R-:W-:Y:S01]  /*19660*/  F2FP.PACK_AB R128, R179, R180 ;  /* 0x000000b4b380723e */ /* 0x002fe200000000ff */
[----:B------:R-:W-:-:S02]  /*19670*/  FFMA.FTZ R167, R14, c[0x0][0x23c], -R190 ;  /* 0x00008f000ea77a23 */ /* 0x000fc400000108be */
[----:B------:R-:W1:Y:S01]  /*19680*/  LDSM.16.MT88.4 R8, [R230+0x10800] ;  /* 0x01080000e608783b */ /* 0x000e620000004200 */
[--C-:B------:R-:W-:Y:S01]  /*19690*/  FFMA.FTZ R166, R13, c[0x0][0x23c], -R190.reuse ;  /* 0x00008f000da67a23 */ /* 0x100fe200000108be */
[----:B------:R-:W-:Y:S01]  /*196a0*/  MUFU.EX2 R182, R182 ;  /* 0x000000b600b67308 */ /* 0x000fe20000000800 */
[----:B------:R-:W-:Y:S02]  /*196b0*/  FFMA.FTZ R0, R12, c[0x0][0x23c], -R190 ;  /* 0x00008f000c007a23 */ /* 0x000fe400000108be */
[----:B------:R-:W5:Y:S01]  /*196c0*/  LDSM.16.MT88.4 R12, [R228+0x10800] ;  /* 0x01080000e40c783b */ /* 0x000f620000004200 */
[----:B------:R-:W-:Y:S02]  /*196d0*/  FFMA.FTZ R187, R187, c[0x0][0x23c], -R198 ;  /* 0x00008f00bbbb7a23 */ /* 0x000fe400000108c6 */
[--C-:B------:R-:W-:Y:S02]  /*196e0*/  FFMA.FTZ R191, R191, c[0x0][0x23c], -R190.reuse ;  /* 0x00008f00bfbf7a23 */ /* 0x100fe400000108be */
[----:B------:R-:W2:Y:S01]  /*196f0*/  MUFU.EX2 R181, R181 ;  /* 0x000000b500b57308 */ /* 0x000ea20000000800 */
[----:B---3--:R-:W-:Y:S01]  /*19700*/  F2FP.PACK_AB R130, R174, R178 ;  /* 0x000000b2ae82723e */ /* 0x008fe200000000ff */
[----:B------:R-:W-:-:S02]  /*19710*/  FFMA.FTZ R194, R194, c[0x0][0x23c], -R190 ;  /* 0x00008f00c2c27a23 */ /* 0x000fc400000108be */
[--C-:B------:R-:W-:Y:S02]  /*19720*/  FFMA.FTZ R193, R193, c[0x0][0x23c], -R190.reuse ;  /* 0x00008f00c1c17a23 */ /* 0x100fe400000108be */
[----:B------:R-:W-:Y:S02]  /*19730*/  FFMA.FTZ R195, R195, c[0x0][0x23c], -R190 ;  /* 0x00008f00c3c37a23 */ /* 0x000fe400000108be */
[----:B------:R-:W-:Y:S01]  /*19740*/  MUFU.EX2 R183, R183 ;  /* 0x000000b700b77308 */ /* 0x000fe20000000800 */
[--C-:B------:R-:W-:Y:S02]  /*19750*/  FFMA.FTZ R201, R201, c[0x0][0x23c], -R198.reuse ;  /* 0x00008f00c9c97a23 */ /* 0x100fe400000108c6 */
[--C-:B------:R-:W-:Y:S02]  /*19760*/  FFMA.FTZ R200, R200, c[0x0][0x23c], -R198.reuse ;  /* 0x00008f00c8c87a23 */ /* 0x100fe400000108c6 */
[--C-:B------:R-:W-:Y:S02]  /*19770*/  FFMA.FTZ R199, R199, c[0x0][0x23c], -R198.reuse ;  /* 0x00008f00c7c77a23 */ /* 0x100fe400000108c6 */
[----:B------:R-:W-:Y:S01]  /*19780*/  FFMA.FTZ R197, R197, c[0x0][0x23c], -R198 ;  /* 0x00008f00c5c57a23 */ /* 0x000fe200000108c6 */
[----:B------:R-:W3:Y:S01]  /*19790*/  MUFU.EX2 R176, R176 ;  /* 0x000000b000b07308 */ /* 0x000ee20000000800 */
[----:B--2---:R-:W-:Y:S01]  /*197a0*/  F2FP.PACK_AB R129, R181, R182 ;  /* 0x000000b6b581723e */ /* 0x004fe200000000ff */
[----:B------:R-:W-:-:S02]  /*197b0*/  FFMA.FTZ R196, R196, c[0x0][0x23c], -R190 ;  /* 0x00008f00c4c47a23 */ /* 0x000fc400000108be */
[--C-:B------:R-:W-:Y:S02]  /*197c0*/  FFMA.FTZ R192, R192, c[0x0][0x23c], -R190.reuse ;  /* 0x00008f00c0c07a23 */ /* 0x100fe400000108be */
[--C-:B------:R-:W-:Y:S02]  /*197d0*/  FFMA.FTZ R189, R189, c[0x0][0x23c], -R190.reuse ;  /* 0x00008f00bdbd7a23 */ /* 0x100fe400000108be */
[----:B------:R-:W-:Y:S01]  /*197e0*/  MUFU.EX2 R177, R177 ;  /* 0x000000b100b17308 */ /* 0x000fe20000000800 */
[----:B------:R-:W-:Y:S02]  /*197f0*/  FFMA.FTZ R249, R188, c[0x0][0x23c], -R190 ;  /* 0x00008f00bcf97a23 */ /* 0x000fe400000108be */
[----:B------:R-:W-:Y:S02]  /*19800*/  FADD.FTZ R179, R180, R179 ;  /* 0x000000b3b4b37221 */ /* 0x000fe40000010000 */
[----:B------:R-:W-:Y:S02]  /*19810*/  FADD.FTZ R181, R182, R181 ;  /* 0x000000b5b6b57221 */ /* 0x000fe40000010000 */
[----:B------:R-:W-:Y:S01]  /*19820*/  FADD.FTZ R178, R178, R179 ;  /* 0x000000b3b2b27221 */ /* 0x000fe20000010000 */
[----:B---3--:R-:W-:Y:S01]  /*19830*/  F2FP.PACK_AB R131, R176, R183 ;  /* 0x000000b7b083723e */ /* 0x008fe200000000ff */
        /* <DEDUP_REMOVED lines=20> */
[C---:B----4-:R-:W-:Y:S02]  /*19980*/  HMMA.16816.F32 R60, R128.reuse, R64, RZ ;  /* 0x00000040803c723c */ /* 0x050fe400000018ff */
        /* <DEDUP_REMOVED lines=55> */
[C---:B-----5:R-:W-:Y:S08]  /*19d00*/  HMMA.16816.F32 R136, R4.reuse, R12, R136 ;  /* 0x0000000c0488723c */ /* 0x060ff00000001888 */
[C---:B------:R-:W-:Y:S01]  /*19d10*/  HMMA.16816.F32 R132, R4.reuse, R14, R132 ;  /* 0x0000000e0484723c */ /* 0x040fe20000001884 */
[----:B------:R-:W3:Y:S07]  /*19d20*/  LDSM.16.MT88.4 R12, [R228+0x14800] ;  /* 0x01480000e40c783b */ /* 0x000eee0000004200 */
[C---:B------:R-:W-:Y:S08]  /*19d30*/  HMMA.16816.F32 R144, R4.reuse, R20, R144 ;  /* 0x000000140490723c */ /* 0x040ff00000001890 */
[C---:B-1----:R-:W-:Y:S08]  /*19d40*/  HMMA.16816.F32 R60, R4.reuse, R8, R60 ;  /* 0x00000008043c723c */ /* 0x042ff0000000183c */
[C---:B------:R-:W-:Y:S01]  /*19d50*/  HMMA.16816.F32 R64, R4.reuse, R10, R64 ;  /* 0x0000000a0440723c */ /* 0x040fe20000001840 */
[----:B------:R-:W1:Y:S07]  /*19d60*/  LDSM.16.MT88.4 R8, [R230+0x16800] ;  /* 0x01680000e608783b */ /* 0x000e6e0000004200 */
[C---:B------:R-:W-:Y:S01]  /*19d70*/  HMMA.16816.F32 R140, R4.reuse, R22, R140 ;  /* 0x00000016048c723c */ /* 0x040fe2000000188c */
[----:B------:R-:W5:Y:S07]  /*19d80*/  LDSM.16.MT88.4 R20, [R229+0x14800] ;  /* 0x01480000e514783b */ /* 0x000f6e0000004200 */
        /* <DEDUP_REMOVED lines=23> */
[----:B------:R-:W-:Y:S07]  /*19f00*/  LDSM.16.MT88.4 R20, [R230+0x11000] ;  /* 0x01100000e614783b */ /* 0x000fee0000004200 */
[C---:B--2---:R-:W-:Y:S08]  /*19f10*/  HMMA.16816.F32 R100, R4.reuse, R16, R100 ;  /* 0x000000100464723c */ /* 0x044ff00000001864 */
[C---:B------:R-:W-:Y:S01]  /*19f20*/  HMMA.16816.F32 R104, R4.reuse, R18, R104 ;  /* 0x000000120468723c */ /* 0x040fe20000001868 */
[----:B------:R-:W-:Y:S07]  /*19f30*/  LDSM.16.MT88.4 R16, [R228+0x11000] ;  /* 0x01100000e410783b */ /* 0x000fee0000004200 */
[C---:B---3--:R-:W-:Y:S08]  /*19f40*/  HMMA.16816.F32 R116, R4.reuse, R12, R116 ;  /* 0x0000000c0474723c */ /* 0x048ff00000001874 */
[C---:B------:R-:W-:Y:S01]  /*19f50*/  HMMA.16816.F32 R120, R4.reuse, R14, R120 ;  /* 0x0000000e0478723c */ /* 0x040fe20000001878 */
[----:B------:R-:W2:Y:S07]  /*19f60*/  LDSM.16.MT88.4 R12, [R232+0x13000] ;  /* 0x01300000e80c783b */ /* 0x000eae0000004200 */
[C---:B------:R-:W-:Y:S08]  /*19f70*/  HMMA.16816.F32 R124, R4.reuse, R28, R124 ;  /* 0x0000001c047c723c */ /* 0x040ff0000000187c */
[----:B------:R-:W-:Y:S01]  /*19f80*/  HMMA.16816.F32 R128, R4, R30, R128 ;  /* 0x0000001e0480723c */ /* 0x000fe20000001880 */
[----:B------:R-:W-:Y:S06]  /*19f90*/  LDSM.16.MT88.4 R28, [R228+0x13000] ;  /* 0x01300000e41c783b */ /* 0x000fec0000004200 */
        /* <DEDUP_REMOVED lines=20> */
[----:B--2---:R-:W-:Y:S01]  /*1a0e0*/  HMMA.16816.F32 R36, R4, R12, R36 ;  /* 0x0000000c0424723c */ /* 0x004fe20000001824 */
[----:B------:R-:W-:Y:S02]  /*1a0f0*/  FADD.FTZ R193, R189, R193 ;  /* 0x000000c1bdc17221 */ /* 0x000fe40000010000 */
[----:B------:R-:W-:-:S05]  /*1a100*/  FADD.FTZ R0, R197, R186 ;  /* 0x000000bac5007221 */ /* 0x000fca0000010000 */
[C---:B------:R-:W-:Y:S01]  /*1a110*/  HMMA.16816.F32 R40, R4.reuse, R14, R40 ;  /* 0x0000000e0428723c */ /* 0x040fe20000001828 */
[----:B------:R-:W2:Y:S04]  /*1a120*/  LDSM.16.MT88.4 R12, [R228+0x15000] ;  /* 0x01500000e40c783b */ /* 0x000ea80000004200 */
[----:B------:R-:W-:Y:S03]  /*1a130*/  STL [R1], R0 ;  /* 0x0000000001007387 */ /* 0x000fe60000100800 */
        /* <DEDUP_REMOVED lines=102> */
.L_x_4414:
        /* <DEDUP_REMOVED lines=64> */
.L_x_4411:
        /* <DEDUP_REMOVED lines=29> */
[----:B------:R-:W2:Y:S06]  /*1ad70*/  LDSM.16.M88.4 R8, [R237+0x8000] ;  /* 0x00800000ed08783b */ /* 0x000eac0000000200 */
[----:B------:R-:W3:Y:S06]  /*1ad80*/  LDSM.16.M88.4 R16, [R237+0x8800] ;  /* 0x00880000ed10783b */ /* 0x000eec0000000200 */
[----:B------:R-:W4:Y:S06]  /*1ad90*/  LDSM.16.M88.4 R24, [R237+0x9000] ;  /* 0x00900000ed18783b */ /* 0x000f2c0000000200 */
[----:B------:R-:W0:Y:S06]  /*1ada0*/  LDGDEPBAR ;  /* 0x00000000000079af */ /* 0x000e2c0000000000 */
[----:B------:R-:W5:Y:S06]  /*1adb0*/  LDSM.16.M88.4 R164, [R237+0x9800] ;  /* 0x00980000eda4783b */ /* 0x000f6c0000000200 */
[----:B------:R-:W-:Y:S06]  /*1adc0*/  LDSM.16.M88.4 R168, [R236] ;  /* 0x00000000eca8783b */ /* 0x000fec0000000200 */
[----:B------:R-:W1:Y:S01]  /*1add0*/  LDSM.16.M88.4 R172, [R235] ;  /* 0x00000000ebac783b */ /* 0x000e620000000200 */
[C---:B--2---:R-:W-:Y:S05]  /*1ade0*/  HMMA.16816.F32 R4, R32.reuse, R8, RZ ;  /* 0x000000082004723c */ /* 0x044fea00000018ff */
[----:B------:R-:W2:Y:S03]  /*1adf0*/  LDSM.16.M88.4 R176, [R227] ;  /* 0x00000000e3b0783b */ /* 0x000ea60000000200 */
[C---:B------:R-:W-:Y:S03]  /*1ae00*/  HMMA.16816.F32 R8, R32.reuse, R10, RZ ;  /* 0x0000000a2008723c */ /* 0x040fe600000018ff */
[----:B------:R-:W1:Y:S06]  /*1ae10*/  LDSM.16.M88.4 R180, [R226] ;  /* 0x00000000e2b4783b */ /* 0x000e6c0000000200 */
[----:B------:R-:W1:Y:S01]  /*1ae20*/  LDSM.16.M88.4 R184, [R225] ;  /* 0x00000000e1b8783b */ /* 0x000e620000000200 */
[C---:B---3--:R-:W-:Y:S05]  /*1ae30*/  HMMA.16816.F32 R12, R32.reuse, R16, RZ ;  /* 0x00000010200c723c */ /* 0x048fea00000018ff */
[----:B------:R-:W-:Y:S03]  /*1ae40*/  LDSM.16.M88.4 R188, [R234] ;  /* 0x00000000eabc783b */ /* 0x000fe60000000200 */
[C---:B------:R-:W-:Y:S03]  /*1ae50*/  HMMA.16816.F32 R16, R32.reuse, R18, RZ ;  /* 0x000000122010723c */ /* 0x040fe600000018ff */
[----:B------:R-:W3:Y:S05]  /*1ae60*/  LDSM.16.M88.4 R192, [R231+0x8000] ;  /* 0x00800000e7c0783b */ /* 0x000eea0000000200 */
        /* <DEDUP_REMOVED lines=21> */
[----:B------:R-:W2:Y:S01]  /*1afc0*/  LDSM.16.M88.4 R184, [R237+0xa000] ;  /* 0x00a00000edb8783b */ /* 0x000ea20000000200 */
        /* <DEDUP_REMOVED lines=302> */
.L_x_4413:
        /* <DEDUP_REMOVED lines=31> */
.L_x_4412:
        /* <DEDUP_REMOVED lines=16> */
[----:B------:R-:W2:Y:S01]  /*1c5a0*/  LDL.LU R211, [R1] ;  /* 0x0000000001d37983 */ /* 0x000ea20000300800 */
        /* <DEDUP_REMOVED lines=19> */
[----:B------:R-:W1:Y:S08]  /*1c6e0*/  SHFL.BFLY PT, R6, R5, 0x2, 0x1f ;  /* 0x0c401f0005067f89 */ /* 0x000e7000000e0000 */
        /* <DEDUP_REMOVED lines=9> */
[----:B---3--:R-:W-:Y:S02]  /*1c780*/  FMNMX.FTZ R3, R4, R3, !PT ;  /* 0x0000000304037209 */ /* 0x008fe40007810000 */
[----:B------:R-:W-:Y:S01]  /*1c790*/  FSEL R187, R187, RZ, P0 ;  /* 0x000000ffbbbb7208 */ /* 0x000fe20000000000 */
[----:B------:R-:W-:Y:S01]  /*1c7a0*/  FMUL.FTZ R2, R2, c[0x0][0x23c] ;  /* 0x00008f0002027a20 */ /* 0x000fe20000410000 */
[C---:B------:R-:W-:Y:S01]  /*1c7b0*/  FSETP.NEU.FTZ.AND P0, PT, R3.reuse, -INF , PT ;  /* 0xff8000000300780b */ /* 0x040fe20003f1d000 */
[----:B------:R-:W-:Y:S02]  /*1c7c0*/  FMUL.FTZ R4, R3, c[0x0][0x23c] ;  /* 0x00008f0003047a20 */ /* 0x000fe40000410000 */
[--C-:B------:R-:W-:Y:S02]  /*1c7d0*/  FFMA.FTZ R185, R177, c[0x0][0x23c], -R187.reuse ;  /* 0x00008f00b1b97a23 */ /* 0x100fe400000108bb */
[----:B------:R-:W-:Y:S01]  /*1c7e0*/  FADD.FTZ R0, -R3, R0 ;  /* 0x0000000003007221 */ /* 0x000fe20000010100 */
[----:B------:R-:W-:Y:S01]  /*1c7f0*/  FSEL R177, R4, RZ, P0 ;  /* 0x000000ff04b17208 */ /* 0x000fe20000000000 */
[--C-:B------:R-:W-:Y:S01]  /*1c800*/  FFMA.FTZ R186, R183, c[0x0][0x23c], -R187.reuse ;  /* 0x00008f00b7ba7a23 */ /* 0x100fe200000108bb */
[----:B------:R-:W1:Y:S01]  /*1c810*/  MUFU.EX2 R2, R2 ;  /* 0x0000000200027308 */ /* 0x000e620000000800 */
[----:B------:R-:W-:Y:S01]  /*1c820*/  FFMA.FTZ R184, R180, c[0x0][0x23c], -R187 ;  /* 0x00008f00b4b87a23 */ /* 0x000fe200000108bb */
[----:B------:R-:W-:Y:S01]  /*1c830*/  ISETP.GT.AND P0, PT, R252, RZ, PT ;  /* 0x000000fffc00720c */ /* 0x000fe20003f04270 */
[--C-:B------:R-:W-:Y:S02]  /*1c840*/  FFMA.FTZ R182, R182, c[0x0][0x23c], -R177.reuse ;  /* 0x00008f00b6b67a23 */ /* 0x100fe400000108b1 */
[----:B------:R-:W-:Y:S02]  /*1c850*/  FFMA.FTZ R181, R181, c[0x0][0x23c], -R177 ;  /* 0x00008f00b5b57a23 */ /* 0x000fe400000108b1 */
[----:B------:R-:W-:Y:S02]  /*1c860*/  FFMA.FTZ R183, R193, c[0x0][0x23c], -R187 ;  /* 0x00008f00c1b77a23 */ /* 0x000fe400000108bb */
[--C-:B------:R-:W-:Y:S01]  /*1c870*/  FFMA.FTZ R180, R192, c[0x0][0x23c], -R177.reuse ;  /* 0x00008f00c0b47a23 */ /* 0x100fe200000108b1 */
[----:B------:R-:W-:Y:S01]  /*1c880*/  MUFU.EX2 R186, R186 ;  /* 0x000000ba00ba7308 */ /* 0x000fe20000000800 */
[----:B------:R-:W-:Y:S02]  /*1c890*/  FFMA.FTZ R167, R191, c[0x0][0x23c], -R177 ;  /* 0x00008f00bfa77a23 */ /* 0x000fe400000108b1 */
[----:B------:R-:W-:Y:S02]  /*1c8a0*/  FMUL.FTZ R0, R0, c[0x0][0x23c] ;  /* 0x00008f0000007a20 */ /* 0x000fe40000410000 */
[--C-:B------:R-:W-:Y:S02]  /*1c8b0*/  FFMA.FTZ R191, R175, c[0x0][0x23c], -R187.reuse ;  /* 0x00008f00afbf7a23 */ /* 0x100fe400000108bb */
[----:B------:R-:W-:Y:S02]  /*1c8c0*/  FFMA.FTZ R192, R174, c[0x0][0x23c], -R187 ;  /* 0x00008f00aec07a23 */ /* 0x000fe400000108bb */
[--C-:B------:R-:W-:Y:S01]  /*1c8d0*/  FFMA.FTZ R193, R173, c[0x0][0x23c], -R177.reuse ;  /* 0x00008f00adc17a23 */ /* 0x100fe200000108b1 */
[----:B------:R-:W3:Y:S01]  /*1c8e0*/  MUFU.EX2 R0, R0 ;  /* 0x0000000000007308 */ /* 0x000ee20000000800 */
[----:B------:R-:W-:Y:S02]  /*1c8f0*/  FFMA.FTZ R194, R172, c[0x0][0x23c], -R177 ;  /* 0x00008f00acc27a23 */ /* 0x000fe400000108b1 */
[----:B------:R-:W-:Y:S01]  /*1c900*/  LDSM.16.MT88.4 R172, [R230+0x14800] ;  /* 0x01480000e6ac783b */ /* 0x000fe20000004200 */
[C---:B-1----:R-:W-:Y:S02]  /*1c910*/  FMUL.FTZ R4, R2.reuse, R160 ;  /* 0x000000a002047220 */ /* 0x042fe40000410000 */
[C---:B------:R-:W-:Y:S02]  /*1c920*/  FMUL.FTZ R5, R2.reuse, R161 ;  /* 0x000000a102057220 */ /* 0x040fe40000410000 */
[C---:B------:R-:W-:Y:S02]  /*1c930*/  FMUL.FTZ R8, R2.reuse, R156 ;  /* 0x0000009c02087220 */ /* 0x040fe40000410000 */
        /* <DEDUP_REMOVED lines=25> */
[----:B------:R-:W-:Y:S02]  /*1cad0*/  FFMA.FTZ R195, R170, c[0x0][0x23c], -R187 ;  /* 0x00008f00aac37a23 */ /* 0x000fe400000108bb */
[--C-:B------:R-:W-:Y:S01]  /*1cae0*/  FFMA.FTZ R197, R169, c[0x0][0x23c], -R177.reuse ;  /* 0x00008f00a9c57a23 */ /* 0x100fe200000108b1 */
[----:B------:R-:W1:Y:S01]  /*1caf0*/  MUFU.EX2 R183, R183 ;  /* 0x000000b700b77308 */ /* 0x000e620000000800 */
[--C-:B------:R-:W-:Y:S01]  /*1cb00*/  FFMA.FTZ R198, R168, c[0x0][0x23c], -R177.reuse ;  /* 0x00008f00a8c67a23 */ /* 0x100fe200000108b1 */
[----:B------:R-:W-:Y:S01]  /*1cb10*/  LDSM.16.MT88.4 R132, [R229+0x12000] ;  /* 0x01200000e584783b */ /* 0x000fe20000004200 */
[----:B------:R-:W-:Y:S01]  /*1cb20*/  FFMA.FTZ R207, R179, c[0x0][0x23c], -R177 ;  /* 0x00008f00b3cf7a23 */ /* 0x000fe200000108b1 */
[----:B---3--:R-:W-:Y:S01]  /*1cb30*/  F2FP.PACK_AB R161, R181, R182 ;  /* 0x000000b6b5a1723e */ /* 0x008fe200000000ff */
[C---:B------:R-:W-:Y:S02]  /*1cb40*/  FMUL.FTZ R36, R2.reuse, R36 ;  /* 0x0000002402247220 */ /* 0x040fe40000410000 */
[----:B------:R-:W-:Y:S02]  /*1cb50*/  FMUL.FTZ R37, R2, R37 ;  /* 0x0000002502257220 */ /* 0x000fe40000410000 */
[C---:B------:R-:W-:Y:S01]  /*1cb60*/  FMUL.FTZ R38, R0.reuse, R38 ;  /* 0x0000002600267220 */ /* 0x040fe20000410000 */
[----:B------:R-:W-:Y:S01]  /*1cb70*/  MUFU.EX2 R180, R180 ;  /* 0x000000b400b47308 */ /* 0x000fe20000000800 */
[----:B------:R-:W-:Y:S01]  /*1cb80*/  LDSM.16.MT88.4 R148, [R228+0x10800] ;  /* 0x01080000e494783b */ /* 0x000fe20000004200 */
[----:B------:R-:W-:Y:S02]  /*1cb90*/  FMUL.FTZ R39, R0, R39 ;  /* 0x0000002700277220 */ /* 0x000fe40000410000 */
[C---:B------:R-:W-:Y:S02]  /*1cba0*/  FMUL.FTZ R40, R2.reuse, R40 ;  /* 0x0000002802287220 */ /* 0x040fe40000410000 */
[----:B------:R-:W-:Y:S02]  /*1cbb0*/  FMUL.FTZ R41, R2, R41 ;  /* 0x0000002902297220 */ /* 0x000fe40000410000 */
[C---:B------:R-:W-:Y:S01]  /*1cbc0*/  FMUL.FTZ R42, R0.reuse, R42 ;  /* 0x0000002a002a7220 */ /* 0x040fe20000410000 */
[----:B------:R-:W-:Y:S01]  /*1cbd0*/  LDSM.16.MT88.4 R168, [R232+0x14800] ;  /* 0x01480000e8a8783b */ /* 0x000fe20000004200 */
        /* <DEDUP_REMOVED lines=25> */
[----:B------:R-:W3:Y:S03]  /*1cd70*/  MUFU.EX2 R194, R194 ;  /* 0x000000c200c27308 */ /* 0x000ee60000000800 */
[----:B------:R-:W-:Y:S02]  /*1cd80*/  FMUL.FTZ R13, R2, R153 ;  /* 0x00000099020d7220 */ /* 0x000fe40000410000 */
[C---:B------:R-:W-:Y:S02]  /*1cd90*/  FMUL.FTZ R59, R0.reuse, R59 ;  /* 0x0000003b003b7220 */ /* 0x040fe40000410000 */
[C---:B------:R-:W-:Y:S03]  /*1cda0*/  FMUL.FTZ R14, R0.reuse, R154 ;  /* 0x0000009a000e7220 */ /* 0x040fe60000410000 */
[----:B------:R-:W-:Y:S01]  /*1cdb0*/  MUFU.EX2 R196, R196 ;  /* 0x000000c400c47308 */ /* 0x000fe20000000800 */
[----:B------:R-:W-:Y:S02]  /*1cdc0*/  FMUL.FTZ R15, R0, R155 ;  /* 0x0000009b000f7220 */ /* 0x000fe40000410000 */
[----:B------:R-:W4:Y:S01]  /*1cdd0*/  LDSM.16.MT88.4 R152, [R228+0x10000] ;  /* 0x01000000e498783b */ /* 0x000f220000004200 */
[C---:B------:R-:W-:Y:S02]  /*1cde0*/  FMUL.FTZ R60, R2.reuse, R60 ;  /* 0x0000003c023c7220 */ /* 0x040fe40000410000 */
[----:B------:R-:W-:Y:S02]  /*1cdf0*/  FMUL.FTZ R61, R2, R61 ;  /* 0x0000003d023d7220 */ /* 0x000fe40000410000 */
[C---:B------:R-:W-:Y:S02]  /*1ce00*/  HMMA.16816.F32 R12, R160.reuse, R20, R12 ;  /* 0x00000014a00c723c */ /* 0x040fe4000000180c */
[----:B------:R-:W5:Y:S01]  /*1ce10*/  MUFU.EX2 R195, R195 ;  /* 0x000000c300c37308 */ /* 0x000f620000000800 */
        /* <DEDUP_REMOVED lines=9> */
[----:B------:R-:W1:Y:S01]  /*1ceb0*/  LDSM.16.MT88.4 R144, [R232+0x12000] ;  /* 0x01200000e890783b */ /* 0x000e620000004200 */
        /* <DEDUP_REMOVED lines=13> */
[----:B------:R-:W2:Y:S01]  /*1cf90*/  LDSM.16.MT88.4 R136, [R230+0x12000] ;  /* 0x01200000e688783b */ /* 0x000ea20000004200 */
[C---:B------:R-:W-:Y:S02]  /*1cfa0*/  FMUL.FTZ R70, R0.reuse, R70 ;  /* 0x0000004600467220 */ /* 0x040fe40000410000 */
[----:B------:R-:W-:Y:S02]  /*1cfb0*/  FMUL.FTZ R71, R0, R71 ;  /* 0x0000004700477220 */ /* 0x000fe40000410000 */
[C---:B----4-:R-:W-:Y:S03]  /*1cfc0*/  HMMA.16816.F32 R28, R160.reuse, R152, R28 ;  /* 0x00000098a01c723c */ /* 0x050fe6000000181c */
[C---:B------:R-:W-:Y:S02]  /*1cfd0*/  FMUL.FTZ R72, R2.reuse, R72 ;  /* 0x0000004802487220 */ /* 0x040fe40000410000 */
[----:B------:R-:W-:Y:S02]  /*1cfe0*/  FMUL.FTZ R73, R2, R73 ;  /* 0x0000004902497220 */ /* 0x000fe40000410000 */
[C---:B------:R-:W-:Y:S01]  /*1cff0*/  FMUL.FTZ R74, R0.reuse, R74 ;  /* 0x0000004a004a7220 */ /* 0x040fe20000410000 */
[C---:B------:R-:W-:Y:S01]  /*1d000*/  HMMA.16816.F32 R32, R160.reuse, R154, R32 ;  /* 0x0000009aa020723c */ /* 0x040fe20000001820 */
[----:B------:R-:W-:Y:S03]  /*1d010*/  LDSM.16.MT88.4 R152, [R232+0x12800] ;  /* 0x01280000e898783b */ /* 0x000fe60000004200 */
[----:B------:R-:W-:Y:S02]  /*1d020*/  FMUL.FTZ R75, R0, R75 ;  /* 0x0000004b004b7220 */ /* 0x000fe40000410000 */
[C---:B------:R-:W-:Y:S02]  /*1d030*/  FMUL.FTZ R76, R2.reuse, R76 ;  /* 0x0000004c024c7220 */ /* 0x040fe40000410000 */
[C---:B-1----:R-:W-:Y:S04]  /*1d040*/  HMMA.16816.F32 R36, R160.reuse, R144, R36 ;  /* 0x00000090a024723c */ /* 0x042fe80000001824 */
        /* <DEDUP_REMOVED lines=84> */
[----:B------:R-:W-:Y:S03]  /*1d590*/  FMUL.FTZ R129, R2, R129 ;  /* 0x0000008102817220 */ /* 0x000fe60000410000 */
[C---:B--2---:R-:W-:Y:S03]  /*1d5a0*/  HMMA.16816.F32 R124, R160.reuse, R132, R124 ;  /* 0x00000084a07c723c */ /* 0x044fe6000000187c */
[C---:B------:R-:W-:Y:S02]  /*1d5b0*/  FMUL.FTZ R130, R0.reuse, R130 ;  /* 0x0000008200827220 */ /* 0x040fe40000410000 */
[----:B------:R-:W-:Y:S02]  /*1d5c0*/  FMUL.FTZ R131, R0, R131 ;  /* 0x0000008300837220 */ /* 0x000fe40000410000 */
[----:B------:R-:W-:Y:S01]  /*1d5d0*/  F2FP.PACK_AB R132, R192, R191 ;  /* 0x000000bfc084723e */ /* 0x000fe200000000ff */
[--C-:B------:R-:W-:Y:S01]  /*1d5e0*/  FFMA.FTZ R204, R209, c[0x0][0x23c], -R187.reuse ;  /* 0x00008f00d1cc7a23 */ /* 0x100fe200000108bb */
[----:B---3--:R-:W-:Y:S03]  /*1d5f0*/  F2FP.PACK_AB R133, R194, R193 ;  /* 0x000000c1c285723e */ /* 0x008fe600000000ff */
[----:B------:R-:W-:Y:S01]  /*1d600*/  HMMA.16816.F32 R128, R160, R134, R128 ;  /* 0x00000086a080723c */ /* 0x000fe20000001880 */
[----:B------:R-:W2:Y:S01]  /*1d610*/  LDSM.16.MT88.4 R160, [R229+0x12800] ;  /* 0x01280000e5a0783b */ /* 0x000ea20000004200 */
[----:B------:R-:W-:Y:S01]  /*1d620*/  MUFU.EX2 R204, R204 ;  /* 0x000000cc00cc7308 */ /* 0x000fe20000000800 */
[----:B------:R-:W-:Y:S02]  /*1d630*/  FFMA.FTZ R205, R210, c[0x0][0x23c], -R187 ;  /* 0x00008f00d2cd7a23 */ /* 0x000fe400000108bb */
[----:B------:R-:W-:Y:S02]  /*1d640*/  FFMA.FTZ R206, R208, c[0x0][0x23c], -R177 ;  /* 0x00008f00d0ce7a23 */ /* 0x000fe400000108b1 */
[----:B-----5:R-:W-:Y:S01]  /*1d650*/  F2FP.PACK_AB R134, R195, R196 ;  /* 0x000000c4c386723e */ /* 0x020fe200000000ff */
[----:B------:R-:W-:Y:S01]  /*1d660*/  FFMA.FTZ R208, R178, c[0x0][0x23c], -R187 ;  /* 0x00008f00b2d07a23 */ /* 0x000fe200000108bb */
[----:B------:R-:W-:Y:S03]  /*1d670*/  F2FP.PACK_AB R135, R198, R197 ;  /* 0x000000c5c687723e */ /* 0x000fe600000000ff */
[----:B------:R-:W-:Y:S01]  /*1d680*/  FFMA.FTZ R202, R202, c[0x0][0x23c], -R177 ;  /* 0x00008f00caca7a23 */ /* 0x000fe200000108b1 */
[----:B------:R-:W-:Y:S01]  /*1d690*/  MUFU.EX2 R205, R205 ;  /* 0x000000cd00cd7308 */ /* 0x000fe20000000800 */
[--C-:B------:R-:W-:Y:S02]  /*1d6a0*/  FFMA.FTZ R203, R203, c[0x0][0x23c], -R187.reuse ;  /* 0x00008f00cbcb7a23 */ /* 0x100fe400000108bb */
[C---:B----4-:R-:W-:Y:S05]  /*1d6b0*/  HMMA.16816.F32 R4, R132.reuse, R140, R4 ;  /* 0x0000008c8404723c */ /* 0x050fea0000001804 */
        /* <DEDUP_REMOVED lines=18> */
[----:B------:R-:W-:Y:S02]  /*1d7e0*/  FFMA.FTZ R186, R2, R211, R186 ;  /* 0x000000d302ba7223 */ /* 0x000fe400000100ba */
[C---:B------:R-:W-:Y:S01]  /*1d7f0*/  HMMA.16816.F32 R24, R132.reuse, R146, R24 ;  /* 0x000000928418723c */ /* 0x040fe20000001818 */
[----:B------:R-:W1:Y:S01]  /*1d800*/  LDSM.16.MT88.4 R144, [R228+0x14800] ;  /* 0x01480000e490783b */ /* 0x000e620000004200 */
[----:B------:R2:W-:Y:S02]  /*1d810*/  MUFU.EX2 R165, R177 ;  /* 0x000000b100a57308 */ /* 0x0005e40000000800 */
[----:B------:R-:W-:Y:S02]  /*1d820*/  FADD.FTZ R186, R185, R186 ;  /* 0x000000bab9ba7221 */ /* 0x000fe40000010000 */
[----:B------:R-:W-:Y:S01]  /*1d830*/  FFMA.FTZ R182, R0, R249, R182 ;  /* 0x000000f900b67223 */ /* 0x000fe200000100b6 */
[----:B------:R-:W-:Y:S01]  /*1d840*/  IADD3 R0, R252, -0x1, RZ ;  /* 0xfffffffffc007810 */ /* 0x000fe20007ffe0ff */
[C---:B------:R-:W-:Y:S04]  /*1d850*/  HMMA.16816.F32 R28, R132.reuse, R148, R28 ;  /* 0x00000094841c723c */ /* 0x040fe8000000181c */
[----:B------:R-:W-:Y:S01]  /*1d860*/  MUFU.EX2 R203, R203 ;  /* 0x000000cb00cb7308 */ /* 0x000fe20000000800 */
[----:B------:R-:W-:Y:S01]  /*1d870*/  FADD.FTZ R184, R184, R186 ;  /* 0x000000bab8b87221 */ /* 0x000fe20000010000 */
[----:B------:R-:W-:Y:S01]  /*1d880*/  MOV R252, R0 ;  /* 0x0000000000fc7202 */ /* 0x000fe20000000f00 */
[----:B------:R-:W-:Y:S01]  /*1d890*/  FADD.FTZ R182, R181, R182 ;  /* 0x000000b6b5b67221 */ /* 0x000fe20000010000 */
[C---:B------:R-:W-:Y:S01]  /*1d8a0*/  HMMA.16816.F32 R32, R132.reuse, R150, R32 ;  /* 0x000000968420723c */ /* 0x040fe20000001820 */
[----:B------:R-:W1:Y:S03]  /*1d8b0*/  LDSM.16.MT88.4 R148, [R232+0x16800] ;  /* 0x01680000e894783b */ /* 0x000e660000004200 */
[----:B------:R-:W-:Y:S01]  /*1d8c0*/  FADD.FTZ R184, R183, R184 ;  /* 0x000000b8b7b87221 */ /* 0x000fe20000010000 */
[----:B------:R-:W-:Y:S01]  /*1d8d0*/  MOV R0, R3 ;  /* 0x0000000300007202 */ /* 0x000fe20000000f00 */
[----:B------:R-:W1:Y:S01]  /*1d8e0*/  MUFU.EX2 R201, R201 ;  /* 0x000000c900c97308 */ /* 0x000e620000000800 */
[----:B------:R-:W-:Y:S01]  /*1d8f0*/  FADD.FTZ R182, R180, R182 ;  /* 0x000000b6b4b67221 */ /* 0x000fe20000010000 */
[C---:B------:R-:W-:Y:S01]  /*1d900*/  HMMA.16816.F32 R36, R132.reuse, R152, R36 ;  /* 0x000000988424723c */ /* 0x040fe20000001824 */
[----:B--2---:R-:W-:Y:S03]  /*1d910*/  LDSM.16.MT88.4 R176, [R232+0x15800] ;  /* 0x01580000e8b0783b */ /* 0x004fe60000004200 */
        /* <DEDUP_REMOVED lines=8> */
[----:B------:R-:W2:Y:S01]  /*1d9a0*/  MUFU.EX2 R199, R199 ;  /* 0x000000c700c77308 */ /* 0x000ea20000000800 */
        /* <DEDUP_REMOVED lines=9> */
[----:B------:R-:W-:Y:S01]  /*1da40*/  MUFU.EX2 R190, R190 ;  /* 0x000000be00be7308 */ /* 0x000fe20000000800 */
[C---:B------:R-:W-:Y:S01]  /*1da50*/  HMMA.16816.F32 R56, R132.reuse, R162, R56 ;  /* 0x000000a28438723c */ /* 0x040fe20000001838 */
[----:B------:R-:W-:Y:S03]  /*1da60*/  LDSM.16.MT88.4 R160, [R229+0x13000] ;  /* 0x01300000e5a0783b */ /* 0x000fe60000004200 */
[----:B----4-:R-:W-:Y:S04]  /*1da70*/  FADD.FTZ R198, R206, R198 ;  /* 0x000000c6cec67221 */ /* 0x010fe80000010000 */
[C---:B---3--:R-:W-:Y:S01]  /*1da80*/  HMMA.16816.F32 R60, R132.reuse, R140, R60 ;  /* 0x0000008c843c723c */ /* 0x048fe2000000183c */
[----:B------:R-:W3:Y:S07]  /*1da90*/  MUFU.EX2 R188, R188 ;  /* 0x000000bc00bc7308 */ /* 0x000eee0000000800 */
[C---:B------:R-:W-:Y:S01]  /*1daa0*/  HMMA.16816.F32 R64, R132.reuse, R142, R64 ;  /* 0x0000008e8440723c */ /* 0x040fe20000001840 */
[----:B------:R-:W4:Y:S02]  /*1dab0*/  LDSM.16.MT88.4 R140, [R230+0x16800] ;  /* 0x01680000e68c783b */ /* 0x000f240000004200 */
[----:B------:R-:W-:Y:S05]  /*1dac0*/  MUFU.EX2 R208, R208 ;  /* 0x000000d000d07308 */ /* 0x000fea0000000800 */
[C---:B------:R-:W-:Y:S05]  /*1dad0*/  HMMA.16816.F32 R68, R132.reuse, R168, R68 ;  /* 0x000000a88444723c */ /* 0x040fea0000001844 */
[----:B------:R-:W1:Y:S03]  /*1dae0*/  MUFU.EX2 R166, R166 ;  /* 0x000000a600a67308 */ /* 0x000e660000000800 */
        /* <DEDUP_REMOVED lines=32> */
[C---:B----4-:R-:W-:Y:S03]  /*1dcf0*/  HMMA.16816.F32 R4, R132.reuse, R140, R4 ;  /* 0x0000008c8404723c */ /* 0x050fe60000001804 */
[----:B------:R-:W-:Y:S02]  /*1dd00*/  FADD.FTZ R203, R201, R203 ;  /* 0x000000cbc9cb7221 */ /* 0x000fe40000010000 */
[----:B------:R-:W-:Y:S03]  /*1dd10*/  FADD.FTZ R199, R199, R202 ;  /* 0x000000cac7c77221 */ /* 0x000fe60000010000 */
[C---:B------:R-:W-:Y:S01]  /*1dd20*/  HMMA.16816.F32 R8, R132.reuse, R142, R8 ;  /* 0x0000008e8408723c */ /* 0x040fe20000001808 */
[----:B------:R-:W2:Y:S03]  /*1dd30*/  LDSM.16.MT88.4 R140, [R230+0x15000] ;  /* 0x01500000e68c783b */ /* 0x000ea60000004200 */
[----:B---3--:R-:W-:Y:S04]  /*1dd40*/  FADD.FTZ R199, R188, R199 ;  /* 0x000000c7bcc77221 */ /* 0x008fe80000010000 */
[C---:B------:R-:W-:Y:S04]  /*1dd50*/  HMMA.16816.F32 R12, R132.reuse, R148, R12 ;  /* 0x00000094840c723c */ /* 0x040fe8000000180c */
[----:B------:R-:W-:Y:S04]  /*1dd60*/  FADD.FTZ R199, R207, R199 ;  /* 0x000000c7cfc77221 */ /* 0x000fe80000010000 */
[C---:B------:R-:W-:Y:S01]  /*1dd70*/  HMMA.16816.F32 R16, R132.reuse, R150, R16 ;  /* 0x000000968410723c */ /* 0x040fe20000001810 */
[----:B------:R-:W-:Y:S03]  /*1dd80*/  LDSM.16.MT88.4 R148, [R232+0x17000] ;  /* 0x01700000e894783b */ /* 0x000fe60000004200 */
[----:B------:R-:W-:Y:S04]  /*1dd90*/  FADD.FTZ R199, R166, R199 ;  /* 0x000000c7a6c77221 */ /* 0x000fe80000010000 */
        /* <DEDUP_REMOVED lines=30> */
[C---:B---3--:R-:W-:Y:S01]  /*1df80*/  HMMA.16816.F32 R84, R132.reuse, R136, R84 ;  /* 0x000000888454723c */ /* 0x048fe20000001854 */
[----:B------:R3:W-:Y:S07]  /*1df90*/  STL [R1], R2 ;  /* 0x0000000201007387 */ /* 0x0007ee0000100800 */
[C---:B------:R-:W-:Y:S01]  /*1dfa0*/  HMMA.16816.F32 R88, R132.reuse, R138, R88 ;  /* 0x0000008a8458723c */ /* 0x040fe20000001858 */
[----:B------:R-:W4:Y:S07]  /*1dfb0*/  LDSM.16.MT88.4 R136, [R229+0x17000] ;  /* 0x01700000e588783b */ /* 0x000f2e0000004200 */
[C---:B-1----:R-:W-:Y:S08]  /*1dfc0*/  HMMA.16816.F32 R92, R132.reuse, R144, R92 ;  /* 0x00000090845c723c */ /* 0x042ff0000000185c */
[C---:B------:R-:W-:Y:S01]  /*1dfd0*/  HMMA.16816.F32 R96, R132.reuse, R146, R96 ;  /* 0x000000928460723c */ /* 0x040fe20000001860 */
[----:B------:R-:W1:Y:S03]  /*1dfe0*/  LDSM.16.MT88.4 R144, [R228+0x17000] ;  /* 0x01700000e490783b */ /* 0x000e660000004200 */
[----:B---3--:R-:W-:Y:S04]  /*1dff0*/  MOV R2, R164 ;  /* 0x000000a400027202 */ /* 0x008fe80000000f00 */
[C---:B------:R-:W-:Y:S08]  /*1e000*/  HMMA.16816.F32 R100, R132.reuse, R148, R100 ;  /* 0x000000948464723c */ /* 0x040ff00000001864 */
[C---:B------:R-:W-:Y:S01]  /*1e010*/  HMMA.16816.F32 R104, R132.reuse, R150, R104 ;  /* 0x000000968468723c */ /* 0x040fe20000001868 */
[----:B------:R-:W3:Y:S07]  /*1e020*/  LDSM.16.MT88.4 R148, [R230+0x11800] ;  /* 0x01180000e694783b */ /* 0x000eee0000004200 */
[C---:B--2---:R-:W-:Y:S08]  /*1e030*/  HMMA.16816.F32 R108, R132.reuse, R140, R108 ;  /* 0x0000008c846c723c */ /* 0x044ff0000000186c */
[C---:B------:R-:W-:Y:S01]  /*1e040*/  HMMA.16816.F32 R112, R132.reuse, R142, R112 ;  /* 0x0000008e8470723c */ /* 0x040fe20000001870 */
[----:B------:R-:W2:Y:S07]  /*1e050*/  LDSM.16.MT88.4 R140, [R229+0x11800] ;  /* 0x01180000e58c783b */ /* 0x000eae0000004200 */
[C---:B----4-:R-:W-:Y:S08]  /*1e060*/  HMMA.16816.F32 R116, R132.reuse, R136, R116 ;  /* 0x000000888474723c */ /* 0x050ff00000001874 */
[C---:B------:R-:W-:Y:S08]  /*1e070*/  HMMA.16816.F32 R120, R132.reuse, R138, R120 ;  /* 0x0000008a8478723c */ /* 0x040ff00000001878 */
[C---:B-1----:R-:W-:Y:S08]  /*1e080*/  HMMA.16816.F32 R124, R132.reuse, R144, R124 ;  /* 0x00000090847c723c */ /* 0x042ff0000000187c */
[----:B------:R-:W-:Y:S08]  /*1e090*/  HMMA.16816.F32 R128, R132, R146, R128 ;  /* 0x000000928480723c */ /* 0x000ff00000001880 */
[C---:B------:R-:W-:Y:S01]  /*1e0a0*/  HMMA.16816.F32 R160, R168.reuse, R156, R4 ;  /* 0x0000009ca8a0723c */ /* 0x040fe20000001804 */
[----:B------:R-:W1:Y:S07]  /*1e0b0*/  LDSM.16.MT88.4 R4, [R232+0x13800] ;  /* 0x01380000e804783b */ /* 0x000e6e0000004200 */
[C---:B------:R-:W-:Y:S01]  /*1e0c0*/  HMMA.16816.F32 R156, R168.reuse, R158, R8 ;  /* 0x0000009ea89c723c */ /* 0x040fe20000001808 */
[----:B------:R-:W4:Y:S07]  /*1e0d0*/  LDSM.16.MT88.4 R8, [R230+0x13800] ;  /* 0x01380000e608783b */ /* 0x000f2e0000004200 */
[C---:B---3--:R-:W-:Y:S01]  /*1e0e0*/  HMMA.16816.F32 R152, R168.reuse, R148, R12 ;  /* 0x00000094a898723c */ /* 0x048fe2000000180c */
[----:B------:R-:W3:Y:S07]  /*1e0f0*/  LDSM.16.MT88.4 R12, [R229+0x13800] ;  /* 0x01380000e50c783b */ /* 0x000eee0000004200 */
        /* <DEDUP_REMOVED lines=33> */
[C---:B----4-:R-:W-:Y:S08]  /*1e310*/  HMMA.16816.F32 R116, R168.reuse, R8, R116 ;  /* 0x00000008a874723c */ /* 0x050ff00000001874 */
[C---:B------:R-:W-:Y:S08]  /*1e320*/  HMMA.16816.F32 R120, R168.reuse, R10, R120 ;  /* 0x0000000aa878723c */ /* 0x040ff00000001878 */
[C---:B---3--:R-:W-:Y:S08]  /*1e330*/  HMMA.16816.F32 R124, R168.reuse, R12, R124 ;  /* 0x0000000ca87c723c */ /* 0x048ff0000000187c */
[----:B------:R-:W-:Y:S01]  /*1e340*/  HMMA.16816.F32 R128, R168, R14, R128 ;  /* 0x0000000ea880723c */ /* 0x000fe20000001880 */
[----:B------:R-:W-:-:S07]  /*1e350*/  @P0 BRA `(.L_x_4414) ;  /* 0xffffc44000000947 */ /* 0x000fce000383ffff */
.L_x_4410:
[----:B------:R-:W2:Y:S01]  /*1e360*/  LDL.LU R5, [R1] ;  /* 0x0000000001057983 */ /* 0x000ea20000300800 */
[----:B------:R-:W-:-:S03]  /*1e370*/  ULDC.U8 UR4, c[0x0][0x328] ;  /* 0x0000ca0000047ab9 */ /* 0x000fc60000000000 */
[----:B------:R-:W1:Y:S04]  /*1e380*/  SHFL.BFLY PT, R0, R249, 0x2, 0x1f ;  /* 0x0c401f00f9007f89 */ /* 0x000e6800000e0000 */
[----:B------:R-:W3:Y:S01]  /*1e390*/  S2R R6, SR_TID.X ;  /* 0x0000000000067919 */ /* 0x000ee20000002100 */
[----:B-1----:R-:W-:Y:S01]  /*1e3a0*/  FADD.FTZ R249, R0, R249 ;  /* 0x000000f900f97221 */ /* 0x002fe20000010000 */
[----:B---3--:R-:W-:-:S04]  /*1e3b0*/  SHF.R.S32.HI R7, RZ, 0x1f, R6 ;  /* 0x0000001fff077819 */ /* 0x008fc80000011406 */
[----:B------:R-:W1:Y:S01]  /*1e3c0*/  SHFL.BFLY PT, R0, R249, 0x1, 0x1f ;  /* 0x0c201f00f9007f89 */ /* 0x000e6200000e0000 */
[----:B------:R-:W-:-:S04]  /*1e3d0*/  LEA.HI R8, R7, R6, RZ, 0x2 ;  /* 0x0000000607087211 */ /* 0x000fc800078f10ff */
[--C-:B------:R-:W-:Y:S02]  /*1e3e0*/  SHF.R.S32.HI R10, RZ, 0x2, R8.reuse ;  /* 0x00000002ff0a7819 */ /* 0x100fe40000011408 */
[----:B------:R-:W-:Y:S02]  /*1e3f0*/  SHF.R.S32.HI R9, RZ, 0x1f, R8 ;  /* 0x0000001fff097819 */ /* 0x000fe40000011408 */
[----:B------:R-:W-:Y:S02]  /*1e400*/  LOP3.LUT R8, R8, 0x3ffffffc, RZ, 0xc0, !PT ;  /* 0x3ffffffc08087812 */ /* 0x000fe400078ec0ff */
[----:B------:R-:W-:Y:S02]  /*1e410*/  LEA.HI R9, R9, R10, RZ, 0x3 ;  /* 0x0000000a09097211 */ /* 0x000fe400078f18ff */
[----:B------:R-:W-:Y:S02]  /*1e420*/  IADD3 R8, -R8, R6, RZ ;  /* 0x0000000608087210 */ /* 0x000fe40007ffe1ff */
[----:B------:R-:W-:-:S04]  /*1e430*/  LOP3.LUT R9, R9, 0xfffffff8, RZ, 0xc0, !PT ;  /* 0xfffffff809097812 */ /* 0x000fc800078ec0ff */
[----:B------:R-:W-:Y:S02]  /*1e440*/  IADD3 R9, R10, -R9, RZ ;  /* 0x800000090a097210 */ /* 0x000fe40007ffe0ff */
[----:B------:R-:W-:Y:S01]  /*1e450*/  LEA.HI R10, R7, R6, RZ, 0x5 ;  /* 0x00000006070a7211 */ /* 0x000fe200078f28ff */
[----:B-1----:R-:W-:Y:S01]  /*1e460*/  FADD.FTZ R0, R249, R0 ;  /* 0x00000000f9007221 */ /* 0x002fe20000010000 */
[----:B------:R-:W-:Y:S02]  /*1e470*/  SHF.L.U32 R12, R9, 0x6, RZ ;  /* 0x00000006090c7819 */ /* 0x000fe400000006ff */
[----:B------:R-:W-:Y:S02]  /*1e480*/  SHF.R.S32.HI R11, RZ, 0x5, R10 ;  /* 0x00000005ff0b7819 */ /* 0x000fe4000001140a */
[----:B------:R-:W-:Y:S02]  /*1e490*/  FSETP.NE.FTZ.AND P3, PT, R0, RZ, PT ;  /* 0x000000ff0000720b */ /* 0x000fe40003f75000 */
[----:B------:R-:W-:-:S02]  /*1e4a0*/  LOP3.LUT R12, R12, 0x1c0, RZ, 0xc0, !PT ;  /* 0x000001c00c0c7812 */ /* 0x000fc400078ec0ff */
[----:B------:R-:W-:Y:S02]  /*1e4b0*/  LOP3.LUT R13, R9, 0x1, RZ, 0xc0, !PT ;  /* 0x00000001090d7812 */ /* 0x000fe400078ec0ff */
[----:B------:R-:W-:Y:S02]  /*1e4c0*/  LEA R8, R11, R8, 0x9 ;  /* 0x000000080b087211 */ /* 0x000fe400078e48ff */
[----:B------:R-:W-:Y:S02]  /*1e4d0*/  LEA.HI R12, R12, R12, RZ, 0x1d ;  /* 0x0000000c0c0c7211 */ /* 0x000fe400078fe8ff */
[----:B------:R-:W-:Y:S02]  /*1e4e0*/  ISETP.NE.U32.AND P0, PT, R13, 0x1, PT ;  /* 0x000000010d00780c */ /* 0x000fe40003f05070 */
[----:B------:R-:W-:Y:S02]  /*1e4f0*/  LEA R8, R8, R12, 0x1 ;  /* 0x0000000c08087211 */ /* 0x000fe400078e08ff */
[----:B------:R-:W-:-:S02]  /*1e500*/  MOV R13, 0x40 ;  /* 0x00000040000d7802 */ /* 0x000fc40000000f00 */
[----:B------:R-:W-:-:S04]  /*1e510*/  SHF.L.U32 R8, R8, 0x1, RZ ;  /* 0x0000000108087819 */ /* 0x000fc800000006ff */
[----:B------:R-:W-:-:S03]  /*1e520*/  IADD3 R12, R8, -0x10, RZ ;  /* 0xfffffff0080c7810 */ /* 0x000fc60007ffe0ff */
[----:B------:R-:W-:Y:S01]  /*1e530*/  @P0 IADD3 R12, R8, 0x10, RZ ;  /* 0x00000010080c0810 */ /* 0x000fe20007ffe0ff */
[----:B--2---:R-:W1:Y:S02]  /*1e540*/  SHFL.BFLY PT, R4, R5, 0x2, 0x1f ;  /* 0x0c401f0005047f89 */ /* 0x004e6400000e0000 */
[----:B-1----:R-:W-:Y:S01]  /*1e550*/  FADD.FTZ R4, R4, R5 ;  /* 0x0000000504047221 */ /* 0x002fe20000010000 */
[----:B------:R-:W-:-:S04]  /*1e560*/  MOV R5, 0x3f800000 ;  /* 0x3f80000000057802 */ /* 0x000fc80000000f00 */
[----:B------:R-:W1:Y:S02]  /*1e570*/  SHFL.BFLY PT, R2, R4, 0x1, 0x1f ;  /* 0x0c201f0004027f89 */ /* 0x000e6400000e0000 */
[----:B------:R-:W2:Y:S02]  /*1e580*/  @P3 MUFU.RCP R5, R0 ;  /* 0x0000000000053308 */ /* 0x000ea40000001000 */
[C---:B--2---:R-:W-:Y:S02]  /*1e590*/  FMUL.FTZ R163, R5.reuse, R163 ;  /* 0x000000a305a37220 */ /* 0x044fe40000410000 */
[C---:B------:R-:W-:Y:S02]  /*1e5a0*/  FMUL.FTZ R162, R5.reuse, R162 ;  /* 0x000000a205a27220 */ /* 0x040fe40000410000 */
[C---:B------:R-:W-:Y:S02]  /*1e5b0*/  FMUL.FTZ R159, R5.reuse, R159 ;  /* 0x0000009f059f7220 */ /* 0x040fe40000410000 */
[----:B-1----:R-:W-:Y:S01]  /*1e5c0*/  FADD.FTZ R2, R4, R2 ;  /* 0x0000000204027221 */ /* 0x002fe20000010000 */
[----:B------:R-:W-:Y:S01]  /*1e5d0*/  MOV R4, 0x3f800000 ;  /* 0x3f80000000047802 */ /* 0x000fe20000000f00 */
[----:B------:R-:W-:Y:S01]  /*1e5e0*/  FMUL.FTZ R158, R5, R158 ;  /* 0x0000009e059e7220 */ /* 0x000fe20000410000 */
[----:B------:R-:W-:Y:S01]  /*1e5f0*/  F2FP.PACK_AB R162, R163, R162 ;  /* 0x000000a2a3a2723e */ /* 0x000fe200000000ff */
[C---:B------:R-:W-:Y:S01]  /*1e600*/  FMUL.FTZ R155, R5.reuse, R155 ;  /* 0x0000009b059b7220 */ /* 0x040fe20000410000 */
[----:B------:R-:W-:Y:S01]  /*1e610*/  FSETP.NE.FTZ.AND P4, PT, R2, RZ, PT ;  /* 0x000000ff0200720b */ /* 0x000fe20003f95000 */
[----:B------:R-:W-:Y:S01]  /*1e620*/  FMUL.FTZ R154, R5, R154 ;  /* 0x0000009a059a7220 */ /* 0x000fe20000410000 */
[----:B------:R-:W-:Y:S01]  /*1e630*/  F2FP.PACK_AB R158, R159, R158 ;  /* 0x0000009e9f9e723e */ /* 0x000fe200000000ff */
[----:B------:R-:W-:Y:S01]  /*1e640*/  FMUL.FTZ R151, R5, R151 ;  /* 0x0000009705977220 */ /* 0x000fe20000410000 */
[----:B------:R-:W-:Y:S01]  /*1e650*/  R2P PR, R9, 0x6 ;  /* 0x0000000609007804 */ /* 0x000fe20000000000 */
[C---:B------:R-:W-:Y:S01]  /*1e660*/  FMUL.FTZ R150, R5.reuse, R150 ;  /* 0x0000009605967220 */ /* 0x040fe20000410000 */
[----:B------:R-:W-:Y:S01]  /*1e670*/  MOV R9, 0x20 ;  /* 0x0000002000097802 */ /* 0x000fe20000000f00 */
[----:B------:R-:W-:Y:S01]  /*1e680*/  FMUL.FTZ R147, R5, R147 ;  /* 0x0000009305937220 */ /* 0x000fe20000410000 */
[----:B------:R-:W-:Y:S01]  /*1e690*/  F2FP.PACK_AB R154, R155, R154 ;  /* 0x0000009a9b9a723e */ /* 0x000fe200000000ff */
[----:B------:R-:W-:Y:S01]  /*1e6a0*/  FMUL.FTZ R146, R5, R146 ;  /* 0x0000009205927220 */ /* 0x000fe20000410000 */
[----:B------:R-:W-:Y:S01]  /*1e6b0*/  SEL R9, R9, 0xffffffe0, !P1 ;  /* 0xffffffe009097807 */ /* 0x000fe20004800000 */
[----:B------:R-:W-:Y:S01]  /*1e6c0*/  FMUL.FTZ R143, R5, R143 ;  /* 0x0000008f058f7220 */ /* 0x000fe20000410000 */
[----:B------:R-:W-:Y:S01]  /*1e6d0*/  SEL R13, R13, 0xffffffc0, !P2 ;  /* 0xffffffc00d0d7807 */ /* 0x000fe20005000000 */
[----:B------:R-:W1:Y:S01]  /*1e6e0*/  @P4 MUFU.RCP R4, R2 ;  /* 0x0000000200044308 */ /* 0x000e620000001000 */
[C---:B------:R-:W-:Y:S01]  /*1e6f0*/  FMUL.FTZ R142, R5.reuse, R142 ;  /* 0x0000008e058e7220 */ /* 0x040fe20000410000 */
[C---:B------:R-:W-:Y:S01]  /*1e700*/  IADD3 R14, R8.reuse, R9, RZ ;  /* 0x00000009080e7210 */ /* 0x040fe20007ffe0ff */
[----:B------:R-:W-:Y:S01]  /*1e710*/  FMUL.FTZ R139, R5, R139 ;  /* 0x0000008b058b7220 */ /* 0x000fe20000410000 */
[----:B------:R-:W-:Y:S01]  /*1e720*/  F2FP.PACK_AB R150, R151, R150 ;  /* 0x000000969796723e */ /* 0x000fe200000000ff */
[----:B------:R-:W-:Y:S01]  /*1e730*/  FMUL.FTZ R138, R5, R138 ;  /* 0x0000008a058a7220 */ /* 0x000fe20000410000 */
[----:B------:R-:W-:Y:S01]  /*1e740*/  IADD3 R9, R9, R12, RZ ;  /* 0x0000000c09097210 */ /* 0x000fe20007ffe0ff */
        /* <DEDUP_REMOVED lines=9> */
[----:B------:R-:W-:Y:S01]  /*1e7e0*/  IADD3 R16, R13, R12, RZ ;  /* 0x0000000c0d107210 */ /* 0x000fe20007ffe0ff */
[C---:B-1----:R-:W-:Y:S01]  /*1e7f0*/  FMUL.FTZ R160, R4.reuse, R160 ;  /* 0x000000a004a07220 */ /* 0x042fe20000410000 */
[----:B------:R-:W-:Y:S01]  /*1e800*/  F2FP.PACK_AB R138, R139, R138 ;  /* 0x0000008a8b8a723e */ /* 0x000fe200000000ff */
[----:B------:R-:W-:Y:S01]  /*1e810*/  FMUL.FTZ R161, R4, R161 ;  /* 0x000000a104a17220 */ /* 0x000fe20000410000 */
[----:B------:R-:W-:Y:S01]  /*1e820*/  IADD3 R17, R14, R13, RZ ;  /* 0x0000000d0e117210 */ /* 0x000fe20007ffe0ff */
        /* <DEDUP_REMOVED lines=29> */
[----:B------:R-:W-:Y:S01]  /*1ea00*/  F2FP.PACK_AB R38, R39, R38 ;  /* 0x000000262726723e */ /* 0x000fe200000000ff */
[C---:B------:R-:W-:Y:S01]  /*1ea10*/  FMUL.FTZ R37, R4.reuse, R37 ;  /* 0x0000002504257220 */ /* 0x040fe20000410000 */
[----:B------:R-:W-:Y:S01]  /*1ea20*/  F2FP.PACK_AB R132, R133, R132 ;  /* 0x000000848584723e */ /* 0x000fe200000000ff */
[C---:B------:R-:W-:Y:S01]  /*1ea30*/  FMUL.FTZ R40, R4.reuse, R40 ;  /* 0x0000002804287220 */ /* 0x040fe20000410000 */
[----:B------:R-:W-:Y:S01]  /*1ea40*/  STS [R9], R148 ;  /* 0x0000009409007388 */ /* 0x000fe20000000800 */
[C---:B------:R-:W-:Y:S01]  /*1ea50*/  FMUL.FTZ R41, R4.reuse, R41 ;  /* 0x0000002904297220 */ /* 0x040fe20000410000 */
[----:B------:R-:W-:Y:S01]  /*1ea60*/  F2FP.PACK_AB R36, R37, R36 ;  /* 0x000000242524723e */ /* 0x000fe200000000ff */
[----:B------:R-:W-:Y:S01]  /*1ea70*/  FMUL.FTZ R42, R5, R42 ;  /* 0x0000002a052a7220 */ /* 0x000fe20000410000 */
[----:B------:R-:W-:Y:S01]  /*1ea80*/  STS [R9+0x400], R150 ;  /* 0x0004009609007388 */ /* 0x000fe20000000800 */
[C---:B------:R-:W-:Y:S01]  /*1ea90*/  FMUL.FTZ R44, R4.reuse, R44 ;  /* 0x0000002c042c7220 */ /* 0x040fe20000410000 */
[----:B------:R-:W-:Y:S01]  /*1eaa0*/  F2FP.PACK_AB R40, R41, R40 ;  /* 0x000000282928723e */ /* 0x000fe200000000ff */
        /* <DEDUP_REMOVED lines=167> */
[----:B------:R1:W-:Y:S01]  /*1f520*/  STS [R8+0x6400], R102 ;  /* 0x0064006608007388 */ /* 0x0003e20000000800 */
[----:B------:R-:W-:Y:S01]  /*1f530*/  FMUL.FTZ R131, R5, R131 ;  /* 0x0000008305837220 */ /* 0x000fe20000410000 */
[----:B------:R-:W-:Y:S01]  /*1f540*/  ISETP.NE.AND P0, PT, RZ, UR4, PT ;  /* 0x00000004ff007c0c */ /* 0x000fe2000bf05270 */
[----:B------:R-:W-:Y:S01]  /*1f550*/  FMUL.FTZ R4, R4, R129 ;  /* 0x0000008104047220 */ /* 0x000fe20000410000 */
[----:B------:R-:W-:Y:S01]  /*1f560*/  F2FP.PACK_AB R126, R127, R126 ;  /* 0x0000007e7f7e723e */ /* 0x000fe200000000ff */
[----:B------:R-:W-:Y:S01]  /*1f570*/  FMUL.FTZ R5, R5, R130 ;  /* 0x0000008205057220 */ /* 0x000fe20000410000 */
[----:B------:R-:W-:Y:S02]  /*1f580*/  STS [R12+0x6000], R104 ;  /* 0x006000680c007388 */ /* 0x000fe40000000800 */
[----:B------:R-:W-:-:S02]  /*1f590*/  F2FP.PACK_AB R4, R4, R128 ;  /* 0x000000800404723e */ /* 0x000fc400000000ff */
[----:B------:R-:W-:Y:S01]  /*1f5a0*/  STS [R12+0x6400], R106 ;  /* 0x0064006a0c007388 */ /* 0x000fe20000000800 */
[----:B------:R-:W-:-:S03]  /*1f5b0*/  F2FP.PACK_AB R5, R131, R5 ;  /* 0x000000058305723e */ /* 0x000fc600000000ff */
[----:B------:R-:W-:Y:S04]  /*1f5c0*/  STS [R14+0x6000], R108 ;  /* 0x0060006c0e007388 */ /* 0x000fe80000000800 */
[----:B------:R-:W-:Y:S04]  /*1f5d0*/  STS [R14+0x6400], R110 ;  /* 0x0064006e0e007388 */ /* 0x000fe80000000800 */
[----:B------:R-:W-:Y:S01]  /*1f5e0*/  STS [R9+0x6000], R112 ;  /* 0x0060007009007388 */ /* 0x000fe20000000800 */
[----:B-1----:R-:W1:Y:S03]  /*1f5f0*/  @P4 MUFU.LG2 R8, R2 ;  /* 0x0000000200084308 */ /* 0x002e660000000c00 */
[----:B------:R2:W-:Y:S04]  /*1f600*/  STS [R9+0x6400], R114 ;  /* 0x0064007209007388 */ /* 0x0005e80000000800 */
[----:B------:R3:W-:Y:S04]  /*1f610*/  STS [R15+0x6000], R116 ;  /* 0x006000740f007388 */ /* 0x0007e80000000800 */
[----:B------:R3:W-:Y:S04]  /*1f620*/  STS [R15+0x6400], R118 ;  /* 0x006400760f007388 */ /* 0x0007e80000000800 */
[----:B------:R3:W-:Y:S01]  /*1f630*/  STS [R16+0x6000], R120 ;  /* 0x0060007810007388 */ /* 0x0007e20000000800 */
[----:B-1----:R-:W-:-:S03]  /*1f640*/  @P4 FMUL.FTZ R8, R8, 0.69314718246459960938 ;  /* 0x3f31721808084820 */ /* 0x002fc60000410000 */
[----:B------:R3:W-:Y:S01]  /*1f650*/  STS [R16+0x6400], R122 ;  /* 0x0064007a10007388 */ /* 0x0007e20000000800 */
[----:B------:R-:W-:-:S03]  /*1f660*/  MOV R2, 0x7f800000 ;  /* 0x7f80000000027802 */ /* 0x000fc60000000f00 */
        /* <DEDUP_REMOVED lines=10> */
[----:B------:R-:W1:Y:S01]  /*1f710*/  S2R R3, SR_CTAID.Y ;  /* 0x0000000000037919 */ /* 0x000e620000002600 */
[----:B------:R-:W-:-:S03]  /*1f720*/  ISETP.NE.AND P0, PT, R243, -0x1, PT ;  /* 0xfffffffff300780c */ /* 0x000fc60003f05270 */
[----:B---3--:R-:W2:Y:S01]  /*1f730*/  S2R R4, SR_CTAID.Z ;  /* 0x0000000000047919 */ /* 0x008ea20000002700 */
[----:B-1----:R-:W-:-:S05]  /*1f740*/  IMAD R5, R3, c[0x0][0x214], RZ ;  /* 0x0000850003057a24 */ /* 0x002fca00078e02ff */
[----:B------:R-:W-:-:S05]  /*1f750*/  SEL R5, R5, R243, !P0 ;  /* 0x000000f305057207 */ /* 0x000fca0004000000 */
[----:B--2---:R-:W-:Y:S01]  /*1f760*/  IMAD R5, R4, c[0x0][0x234], R5 ;  /* 0x00008d0004057a24 */ /* 0x004fe200078e0205 */
[----:B------:R-:W-:Y:S05]  /*1f770*/  BRA `(.L_x_4416) ;  /* 0x0000004000007947 */ /* 0x000fea0003800000 */
.L_x_4415:
[----:B---3--:R-:W1:Y:S04]  /*1f780*/  S2R R4, SR_CTAID.Z ;  /* 0x0000000000047919 */ /* 0x008e680000002700 */
[----:B------:R-:W1:Y:S02]  /*1f790*/  S2R R3, SR_CTAID.Y ;  /* 0x0000000000037919 */ /* 0x000e640000002600 */
[----:B-1----:R-:W-:-:S04]  /*1f7a0*/  IMAD R5, R3, c[0x0][0x1c0], R4 ;  /* 0x0000700003057a24 */ /* 0x002fc800078e0204 */
[----:B------:R-:W-:Y:S02]  /*1f7b0*/  IMAD R5, R5, c[0x0][0x214], RZ ;  /* 0x0000850005057a24 */ /* 0x000fe400078e02ff */
.L_x_4416:
        /* <DEDUP_REMOVED lines=20> */
[----:B------:R1:W2:Y:S01]  /*1f900*/  LDS.128 R68, [R248] ;  /* 0x00000000f8447984 */ /* 0x0002a20000000c00 */
[----:B------:R-:W-:Y:S02]  /*1f910*/  IMAD R243, R243, c[0x0][0x1ec], R77 ;  /* 0x00007b00f3f37a24 */ /* 0x000fe400078e024d */
[----:B------:R-:W-:Y:S01]  /*1f920*/  @!P0 IMAD.IADD R243, R79, 0x1, R8 ;  /* 0x000000014ff38824 */ /* 0x000fe200078e0208 */
[----:B------:R1:W3:Y:S01]  /*1f930*/  LDS.128 R64, [R248+0x800] ;  /* 0x00080000f8407984 */ /* 0x0002e20000000c00 */
[----:B------:R-:W-:-:S03]  /*1f940*/  IMAD R8, R10, 0x10, R9 ;  /* 0x000000100a087824 */ /* 0x000fc600078e0209 */
        /* <DEDUP_REMOVED lines=16> */
[----:B------:R-:W-:Y:S01]  /*1fa50*/  IADD3 R11, R8, 0x8, RZ ;  /* 0x00000008080b7810 */ /* 0x000fe20007ffe0ff */
[----:B--2---:R-:W-:-:S02]  /*1fa60*/  IMAD R9, R10, 0x40, R5 ;  /* 0x000000400a097824 */ /* 0x004fc400078e0205 */
[----:B------:R-:W-:-:S03]  /*1fa70*/  IMAD R5, R10, -0x40, R242 ;  /* 0xffffffc00a057824 */ /* 0x000fc600078e02f2 */
[----:B------:R-:W-:Y:S02]  /*1fa80*/  SHF.R.S32.HI R10, RZ, 0x1f, R9 ;  /* 0x0000001fff0a7819 */ /* 0x000fe40000011409 */
[C---:B------:R-:W-:Y:S02]  /*1fa90*/  IADD3 R9, P0, R8.reuse, R9, RZ ;  /* 0x0000000908097210 */ /* 0x040fe40007f1e0ff */
[CC--:B------:R-:W-:Y:S02]  /*1faa0*/  ISETP.GE.AND P2, PT, R8.reuse, R5.reuse, PT ;  /* 0x000000050800720c */ /* 0x0c0fe40003f46270 */
[----:B------:R-:W-:Y:S02]  /*1fab0*/  ISETP.GE.AND P1, PT, R11, R5, PT ;  /* 0x000000050b00720c */ /* 0x000fe40003f26270 */
[----:B------:R-:W-:Y:S02]  /*1fac0*/  LEA.HI.X.SX32 R10, R8, R10, 0x1, P0 ;  /* 0x0000000a080a7211 */ /* 0x000fe400000f0eff */
[----:B------:R-:W-:-:S04]  /*1fad0*/  LEA R8, P0, R9, c[0x0][0x200], 0x2 ;  /* 0x0000800009087a11 */ /* 0x000fc800078010ff */
[----:B------:R-:W-:-:S05]  /*1fae0*/  LEA.HI.X R9, R9, c[0x0][0x204], R10, 0x2, P0 ;  /* 0x0000810009097a11 */ /* 0x000fca00000f140a */
[----:B------:R2:W-:Y:S04]  /*1faf0*/  @!P2 STG.E [R8.64], R0 ;  /* 0x000000000800a986 */ /* 0x0005e8000c101904 */
[----:B------:R2:W-:Y:S02]  /*1fb00*/  @!P1 STG.E [R8.64+0x20], R2 ;  /* 0x0000200208009986 */ /* 0x0005e4000c101904 */
.L_x_4418:
[----:B--234-:R-:W-:Y:S05]  /*1fb10*/  BSYNC B0 ;  /* 0x0000000000007941 */ /* 0x01cfea0003800000 */
.L_x_4417:
[----:B------:R-:W2:Y:S01]  /*1fb20*/  S2R R2, SR_CTAID.X ;  /* 0x0000000000027919 */ /* 0x000ea20000002500 */
[----:B------:R-:W-:Y:S01]  /*1fb30*/  LEA.HI R5, R7, R6, RZ, 0x3 ;  /* 0x0000000607057211 */ /* 0x000fe200078f18ff */
[----:B------:R-:W-:Y:S01]  /*1fb40*/  BSSY B0, `(.L_x_4419) ;  /* 0x0000024000007945 */ /* 0x000fe20003800000 */
[----:B------:R-:W-:Y:S01]  /*1fb50*/  SHF.R.S32.HI R7, RZ, 0x1f, R4 ;  /* 0x0000001fff077819 */ /* 0x000fe20000011404 */
[----:B------:R-:W3:Y:S01]  /*1fb60*/  S2R R0, SR_TID.X ;  /* 0x0000000000007919 */ /* 0x000ee20000002100 */
[----:B------:R-:W-:-:S03]  /*1fb70*/  LOP3.LUT R5, R5, 0xfffffff8, RZ, 0xc0, !PT ;  /* 0xfffffff805057812 */ /* 0x000fc600078ec0ff */
[----:B------:R-:W-:Y:S02]  /*1fb80*/  IMAD R7, R7, c[0x0][0x1f0], RZ ;  /* 0x00007c0007077a24 */ /* 0x000fe400078e02ff */
[----:B------:R-:W-:Y:S02]  /*1fb90*/  IMAD.IADD R5, R6, 0x1, -R5 ;  /* 0x0000000106057824 */ /* 0x000fe400078e0a05 */
[----:B------:R-:W-:Y:S02]  /*1fba0*/  IMAD R7, R4, c[0x0][0x1f4], R7 ;  /* 0x00007d0004077a24 */ /* 0x000fe400078e0207 */
[----:B------:R-:W-:-:S05]  /*1fbb0*/  IMAD.SHL.U32 R8, R5, 0x8, RZ ;  /* 0x0000000805087824 */ /* 0x000fca00078e00ff */
[----:B------:R-:W-:Y:S01]  /*1fbc0*/  SHF.R.S32.HI R9, RZ, 0x1f, R8 ;  /* 0x0000001fff097819 */ /* 0x000fe20000011408 */
[----:B--2---:R-:W-:Y:S01]  /*1fbd0*/  IMAD.SHL.U32 R6, R2, 0x40, RZ ;  /* 0x0000004002067824 */ /* 0x004fe200078e00ff */
[----:B---3--:R-:W-:-:S03]  /*1fbe0*/  SHF.R.S32.HI R2, RZ, 0x1f, R0 ;  /* 0x0000001fff027819 */ /* 0x008fc60000011400 */
        /* <DEDUP_REMOVED lines=25> */
.L_x_4420:
[----:B------:R-:W-:Y:S05]  /*1fd80*/  BSYNC B0 ;  /* 0x0000000000007941 */ /* 0x000fea0003800000 */
.L_x_4419:
[----:B------:R-:W-:Y:S01]  /*1fd90*/  IADD3 R3, R2, 0x10, RZ ;  /* 0x0000001002037810 */ /* 0x000fe20007ffe0ff */
[----:B------:R-:W-:Y:S03]  /*1fda0*/  BSSY B0, `(.L_x_4421) ;  /* 0x0000011000007945 */ /* 0x000fe60003800000 */
[----:B------:R-:W-:-:S13]  /*1fdb0*/  ISETP.GE.AND P0, PT, R3, R6, PT ;  /* 0x000000060300720c */ /* 0x000fda0003f06270 */
[----:B------:R-:W-:Y:S05]  /*1fdc0*/  @P0 BRA `(.L_x_4422) ;  /* 0x000000e000000947 */ /* 0x000fea0003800000 */
[----:B------:R-:W-:Y:S01]  /*1fdd0*/  IADD3 R4, P0, R2, 0x10, RZ ;  /* 0x0000001002047810 */ /* 0x000fe20007f1e0ff */
[----:B-12---:R-:W-:Y:S01]  /*1fde0*/  IMAD.MOV.U32 R20, RZ, RZ, R8 ;  /* 0x000000ffff147224 */ /* 0x006fe200078e0008 */
        /* <DEDUP_REMOVED lines=12> */
.L_x_4422:
[----:B------:R-:W-:Y:S05]  /*1feb0*/  BSYNC B0 ;  /* 0x0000000000007941 */ /* 0x000fea0003800000 */
.L_x_4421:
[----:B------:R-:W-:Y:S01]  /*1fec0*/  IADD3 R3, R2, 0x20, RZ ;  /* 0x0000002002037810 */ /* 0x000fe20007ffe0ff */
[----:B------:R-:W-:Y:S03]  /*1fed0*/  BSSY B0, `(.L_x_4423) ;  /* 0x0000011000007945 */ /* 0x000fe60003800000 */
[----:B------:R-:W-:-:S13]  /*1fee0*/  ISETP.GE.AND P0, PT, R3, R6, PT ;  /* 0x000000060300720c */ /* 0x000fda0003f06270 */
[----:B------:R-:W-:Y:S05]  /*1fef0*/  @P0 BRA `(.L_x_4424) ;  /* 0x000000e000000947 */ /* 0x000fea0003800000 */
[----:B-1----:R-:W-:Y:S01]  /*1ff00*/  IADD3 R4, P0, R2, 0x20, RZ ;  /* 0x0000002002047810 */ /* 0x002fe20007f1e0ff */
        /* <DEDUP_REMOVED lines=13> */
.L_x_4424:
[----:B------:R-:W-:Y:S05]  /*1ffe0*/  BSYNC B0 ;  /* 0x0000000000007941 */ /* 0x000fea0003800000 */
.L_x_4423:
[----:B------:R-:W-:-:S04]  /*1fff0*/  IADD3 R3, R2, 0x30, RZ ;  /* 0x0000003002037810 */ /* 0x000fc80007ffe0ff */
[----:B------:R-:W-:-:S13]  /*20000*/  ISETP.GE.AND P0, PT, R3, R6, PT ;  /* 0x000000060300720c */ /* 0x000fda0003f06270 */
[----:B------:R-:W-:Y:S05]  /*20010*/  @P0 EXIT ;  /* 0x000000000000094d */ /* 0x000fea0003800000 */
[----:B------:R-:W-:Y:S01]  /*20020*/  IADD3 R2, P0, R2, 0x30, RZ ;  /* 0x0000003002027810 */ /* 0x000fe20007f1e0ff */
[----:B-1----:R-:W-:Y:S01]  /*20030*/  IMAD.MOV.U32 R4, RZ, RZ, R8 ;  /* 0x000000ffff047224 */ /* 0x002fe200078e0008 */
        /* <DEDUP_REMOVED lines=13> */
.L_x_4425:
        /* <DEDUP_REMOVED lines=15> */
.L_x_8801:


//--------------------- .text._ZN5flash24flash_fwd_splitkv_kernelI23Flash_fwd_kernel_traitsILi256ELi64ELi64ELi4ELb0ELb0EN7cutlass6half_tE19Flash_kernel_traitsILi256ELi64ELi64ELi4ES3_EELb0ELb0ELb1ELb0ELb0ELb0ELb0ELb1EEEvNS_16Flash_fwd_paramsE --------------------------
	.section	.text._ZN5flash24flash_fwd_splitkv_kernelI23Flash_fwd_kernel_traitsILi256ELi64ELi64ELi4ELb0ELb0EN7cutlass6half_tE19Flash_kernel_traitsILi256ELi64ELi64ELi4ES3_EELb0ELb0ELb1ELb0ELb0ELb0ELb0ELb1EEEvNS_16Flash_fwd_paramsE,"ax",@progbits
	.sectioninfo	@"SHI_REGISTERS=254"
	.align	128
        .global         _ZN5flash24flash_fwd_splitkv_kernelI23Flash_fwd_kernel_traitsILi256ELi64ELi64ELi4ELb0ELb0EN7cutlass6half_tE19Flash_kernel_traitsILi256ELi64ELi64ELi4ES3_EELb0ELb0ELb1ELb0ELb0ELb0ELb0ELb1EEEvNS_16Flash_fwd_paramsE
        .type           _ZN5flash24flash_fwd_splitkv_kernelI23Flash_fwd_kernel_traitsILi256ELi64ELi64ELi4ELb0ELb0EN7cutlass6half_tE19Flash_kernel_traitsILi256ELi64ELi64ELi4ES3_EELb0ELb0ELb1ELb0ELb0ELb0ELb0ELb1EEEvNS_16Flash_fwd_paramsE,@function
        .size           _ZN5flash24flash_fwd_splitkv_kernelI23Flash_fwd_kernel_traitsILi256ELi64ELi64ELi4ELb0ELb0EN7cutlass6half_tE19Flash_kernel_traitsILi256ELi64ELi64ELi4ES3_EELb0ELb0ELb1ELb0ELb0ELb0ELb0ELb1EEEvNS_16Flash_fwd_paramsE,(.L_x_8747 - _ZN5flash24flash_fwd_splitkv_kernelI23Flash_fwd_kernel_traitsILi256ELi64ELi64ELi4ELb0ELb0EN7cutlass6half_tE19Flash_kernel_traitsILi256ELi64ELi64ELi4ES3_EELb0ELb0ELb1ELb0ELb0ELb0ELb0ELb1EEEvNS_16Flash_fwd_paramsE)
        .other          _ZN5flash24flash_fwd_splitkv_kernelI23Flash_fwd_kernel_traitsILi256ELi64ELi64ELi4ELb0ELb0EN7cutlass6half_tE19Flash_kernel_traitsILi256ELi64ELi64ELi4ES3_EELb0ELb0ELb1ELb0ELb0ELb0ELb0ELb1EEEvNS_16Flash_fwd_paramsE,@"STO_CUDA_ENTRY STV_DEFAULT"
_ZN5flash24flash_fwd_splitkv_kernelI23Flash_fwd_kernel_traitsILi256ELi64ELi64ELi4ELb0ELb0EN7cutlass6half_tE19Flash_kernel_traitsILi256ELi64ELi64ELi4ES3_EELb0ELb0ELb1ELb0ELb0ELb0ELb0ELb1EEEvNS_16Flash_fwd_paramsE:
.text._ZN5flash24flash_fwd_splitkv_kernelI23Flash_fwd_kernel_traitsILi256ELi64ELi64ELi4ELb0ELb0EN7cutlass6half_tE19Flash_kernel_traitsILi256ELi64ELi64ELi4ES3_EELb0ELb0ELb1ELb0ELb0ELb0ELb0ELb1EEEvNS_16Flash_fwd_paramsE:
        /* <DEDUP_REMOVED lines=9> */
[----:B-123--:R-:W-:Y:S05]  /*0090*/  CALL.REL.NOINC `($_ZN5flash24flash_fwd_splitkv_kernelI23Flash_fwd_kernel_traitsILi256ELi64ELi64ELi4ELb0ELb0EN7cutlass6half_tE19Flash_kernel_traitsILi256ELi64ELi64ELi4ES3_EELb0ELb0ELb1ELb0ELb0ELb0ELb0ELb1EEEvNS_16Flash_fwd_paramsE$_ZN5flash30compute_attn_1rowblock_splitkvI23Flash_fwd_kernel_traitsILi256ELi64ELi64ELi4ELb0ELb0EN7cutlass6half_tE19Flash_kernel_traitsILi256ELi64ELi64ELi4ES3_EELb0ELb0ELb1ELb0ELb0ELb0ELb0ELb1ENS_16Flash_fwd_paramsEEEvRKT8_iiiii) ;  /* 0x0000002000007944 */ /* 0x00efea0003c00000 */
[----:B------:R-:W-:Y:S05]  /*00a0*/  BSYNC B4 ;  /* 0x0000000000047941 */ /* 0x000fea0003800000 */
.L_x_4426:
[----:B------:R-:W-:Y:S05]  /*00b0*/  EXIT ;  /* 0x000000000000794d */ /* 0x000fea0003800000 */
        .type           $_ZN5flash24flash_fwd_splitkv_kernelI23Flash_fwd_kernel_traitsILi256ELi64ELi64ELi4ELb0ELb0EN7cutlass6half_tE19Flash_kernel_traitsILi256ELi64ELi64ELi4ES3_EELb0ELb0ELb1ELb0ELb0ELb0ELb0ELb1EEEvNS_16Flash_fwd_paramsE$_ZN5flash30compute_attn_1rowblock_splitkvI23Flash_fwd_kernel_traitsILi256ELi64ELi64ELi4ELb0ELb0EN7cutlass6half_tE19Flash_kernel_traitsILi256ELi64ELi64ELi4ES3_EELb0ELb0ELb1ELb0ELb0ELb0ELb0ELb1ENS_16Flash_fwd_paramsEEEvRKT8_iiiii,@function
        .size           $_ZN5flash24flash_fwd_splitkv_kernelI23Flash_fwd_kernel_traitsILi256ELi64ELi64ELi4ELb0ELb0EN7cutlass6half_tE19Flash_kernel_traitsILi256ELi64ELi64ELi4ES3_EELb0ELb0ELb1ELb0ELb0ELb0ELb0ELb1EEEvNS_16Flash_fwd_paramsE$_ZN5flash30compute_attn_1rowblock_splitkvI23Flash_fwd_kernel_traitsILi256ELi64ELi64ELi4ELb0ELb0EN7cutlass6half_tE19Flash_kernel_traitsILi256ELi64ELi64ELi4ES3_EELb0ELb0ELb1ELb0ELb0ELb0ELb0ELb1ENS_16Flash_fwd_paramsEEEvRKT8_iiiii,($__internal_22_$__cuda_sm70_shflsync_bfly_p - $_ZN5flash24flash_fwd_splitkv_kernelI23Flash_fwd_kernel_traitsILi256ELi64ELi64ELi4ELb0ELb0EN7cutlass6half_tE19Flash_kernel_traitsILi256ELi64ELi64ELi4ES3_EELb0ELb0ELb1ELb0ELb0ELb0ELb0ELb1EEEvNS_16Flash_fwd_paramsE$_ZN5flash30compute_attn_1rowblock_splitkvI23Flash_fwd_kernel_traitsILi256ELi64ELi64ELi4ELb0ELb0EN7cutlass6half_tE19Flash_kernel_traitsILi256ELi64ELi64ELi4ES3_EELb0ELb0ELb1ELb0ELb0ELb0ELb0ELb1ENS_16Flash_fwd_paramsEEEvRKT8_iiiii)
$_ZN5flash24flash_fwd_splitkv_kernelI23Flash_fwd_kernel_traitsILi256ELi64ELi64ELi4ELb0ELb0EN7cutlass6half_tE19Flash_kernel_traitsILi256ELi64ELi64ELi4ES3_EELb0ELb0ELb1ELb0ELb0ELb0ELb0ELb1EEEvNS_16Flash_fwd_paramsE$_ZN5flash30compute_attn_1rowblock_splitkvI23Flash_fwd_kernel_traitsILi256ELi64ELi64ELi4ELb0ELb0EN7cutlass6half_tE19Flash_kernel_traitsILi256ELi64ELi64ELi4ES3_EELb0ELb0ELb1ELb0ELb0ELb0ELb0ELb1ENS_16Flash_fwd_paramsEEEvRKT8_iiiii:
        /* <DEDUP_REMOVED lines=21> */
.L_x_4428:
[----:B------:R-:W-:Y:S05]  /*0210*/  BSYNC B0 ;  /* 0x0000000000007941 */ /* 0x000fea0003800000 */
.L_x_4427:
        /* <DEDUP_REMOVED lines=17> */
.L_x_4430:
[----:B------:R4:W5:Y:S02]  /*0330*/  LD.E R82, [R14.64+0xb8] ;  /* 0x0000b8060e527980 */ /* 0x000964000c101900 */
.L_x_4431:
[----:B------:R-:W-:Y:S05]  /*0340*/  BSYNC B0 ;  /* 0x0000000000007941 */ /* 0x000fea0003800000 */
.L_x_4429:
[----:B----4-:R-:W4:Y:S01]  /*0350*/  LD.E.64 R2, [R14.64+0xf8] ;  /* 0x0000f8060e027980 */ /* 0x010f22000c101b00 */
[----:B------:R-:W-:Y:S01]  /*0360*/  BSSY B1, `(.L_x_4432) ;  /* 0x0000012000017945 */ /* 0x000fe20003800000 */
[----:B-----5:R-:W-:Y:S01]  /*0370*/  IMAD.IADD R82, R82, 0x1, -R12 ;  /* 0x0000000152527824 */ /* 0x020fe200078e0a0c */
[----:B----4-:R-:W-:-:S04]  /*0380*/  ISETP.NE.U32.AND P0, PT, R2, RZ, PT ;  /* 0x000000ff0200720c */ /* 0x010fc80003f05070 */
[----:B------:R-:W-:-:S13]  /*0390*/  ISETP.NE.AND.EX P0, PT, R3, RZ, PT, P0 ;  /* 0x000000ff0300720c */ /* 0x000fda0003f05300 */
[----:B------:R-:W-:Y:S05]  /*03a0*/  @!P0 BRA `(.L_x_4433) ;  /* 0x0000004000008947 */ /* 0x000fea0003800000 */
[----:B------:R-:W-:-:S06]  /*03b0*/  IMAD.WIDE R166, R239, 0x4, R2 ;  /* 0x00000004efa67825 */ /* 0x000fcc00078e0202 */
[----:B------:R-:W4:Y:S02]  /*03c0*/  LD.E R166, [R166.64] ;  /* 0x00000006a6a67980 */ /* 0x000f24000c101900 */
[----:B----4-:R-:W-:Y:S01]  /*03d0*/  IADD3 R166, R166, -R12, RZ ;  /* 0x8000000ca6a67210 */ /* 0x010fe20007ffe0ff */
[----:B------:R-:W-:Y:S05]  /*03e0*/  BRA `(.L_x_4434) ;  /* 0x0000009000007947 */ /* 0x000fea0003800000 */
.L_x_4433:
[----:B------:R-:W4:Y:S01]  /*03f0*/  LD.E.64 R2, [R14.64+0x108] ;  /* 0x000108060e027980 */ /* 0x000f22000c101b00 */
[----:B------:R-:W-:Y:S01]  /*0400*/  BSSY B0, `(.L_x_4435) ;  /* 0x0000006000007945 */ /* 0x000fe20003800000 */
[----:B------:R-:W-:Y:S01]  /*0410*/  IMAD.MOV.U32 R166, RZ, RZ, RZ ;  /* 0x000000ffffa67224 */ /* 0x000fe200078e00ff */
[----:B----4-:R-:W-:-:S04]  /*0420*/  ISETP.NE.U32.AND P0, PT, R2, RZ, PT ;  /* 0x000000ff0200720c */ /* 0x010fc80003f05070 */
[----:B------:R-:W-:-:S13]  /*0430*/  ISETP.NE.AND.EX P0, PT, R3, RZ, PT, P0 ;  /* 0x000000ff0300720c */ /* 0x000fda0003f05300 */
[----:B------:R-:W-:Y:S05]  /*0440*/  @!P0 BRA `(.L_x_4436) ;  /* 0x0000001000008947 */ /* 0x000fea0003800000 */
[----:B------:R4:W5:Y:S02]  /*0450*/  LD.E R166, [R14.64+0xbc] ;  /* 0x0000bc060ea67980 */ /* 0x000964000c101900 */
.L_x_4436:
[----:B------:R-:W-:Y:S05]  /*0460*/  BSYNC B0 ;  /* 0x0000000000007941 */ /* 0x000fea0003800000 */
.L_x_4435:
[----:B-----5:R-:W-:Y:S02]  /*0470*/  IADD3 R166, R82, R166, RZ ;  /* 0x000000a652a67210 */ /* 0x020fe40007ffe0ff */
.L_x_4434:
[----:B------:R-:W-:Y:S05]  /*0480*/  BSYNC B1 ;  /* 0x0000000000017941 */ /* 0x000fea0003800000 */
.L_x_4432:
[----:B------:R-:W-:Y:S01]  /*0490*/  IMAD.SHL.U32 R51, R240, 0x40, RZ ;  /* 0x00000040f0337824 */ /* 0x000fe200078e00ff */
[----:B------:R-:W-:Y:S01]  /*04a0*/  MOV R2, R237 ;  /* 0x000000ed00027202 */ /* 0x000fe20000000f00 */
[----:B------:R-:W-:-:S03]  /*04b0*/  IMAD.MOV.U32 R3, RZ, RZ, 0x0 ;  /* 0x00000000ff037424 */ /* 0x000fc600078e00ff */
[----:B------:R-:W-:-:S13]  /*04c0*/  ISETP.GT.AND P0, PT, R241, R51, PT ;  /* 0x00000033f100720c */ /* 0x000fda0003f04270 */
[----:B------:R-:W-:Y:S05]  /*04d0*/  @!P0 RET.REL.NODEC R2 `(_ZN5flash24flash_fwd_splitkv_kernelI23Flash_fwd_kernel_traitsILi256ELi64ELi64ELi4ELb0ELb0EN7cutlass6half_tE19Flash_kernel_traitsILi256ELi64ELi64ELi4ES3_EELb0ELb0ELb1ELb0ELb0ELb0ELb0ELb1EEEvNS_16Flash_fwd_paramsE) ;  /* 0xfffffb2002008950 */ /* 0x000fea0003c3ffff */
[----:B-1----:R-:W5:Y:S01]  /*04e0*/  LD.E R4, [R14.64+0xb8] ;  /* 0x0000b8060e047980 */ /* 0x002f62000c101900 */
[----:B------:R-:W-:-:S04]  /*04f0*/  IADD3 R2, R166, 0x3f, RZ ;  /* 0x0000003fa6027810 */ /* 0x000fc80007ffe0ff */
[----:B------:R-:W-:-:S04]  /*0500*/  SHF.R.S32.HI R0, RZ, 0x1f, R2 ;  /* 0x0000001fff007819 */ /* 0x000fc80000011402 */
[----:B------:R-:W-:-:S04]  /*0510*/  LEA.HI R0, R0, R2, RZ, 0x6 ;  /* 0x0000000200007211 */ /* 0x000fc800078f30ff */
[----:B------:R-:W-:Y:S02]  /*0520*/  SHF.R.S32.HI R0, RZ, 0x6, R0 ;  /* 0x00000006ff007819 */ /* 0x000fe40000011400 */
[----:B-----5:R-:W-:-:S04]  /*0530*/  IADD3 R4, R4, 0x3f, RZ ;  /* 0x0000003f04047810 */ /* 0x020fc80007ffe0ff */
[----:B------:R-:W-:-:S04]  /*0540*/  SHF.R.S32.HI R3, RZ, 0x1f, R4 ;  /* 0x0000001fff037819 */ /* 0x000fc80000011404 */
[----:B------:R-:W-:-:S04]  /*0550*/  LEA.HI R3, R3, R4, RZ, 0x6 ;  /* 0x0000000403037211 */ /* 0x000fc800078f30ff */
[----:B------:R-:W-:-:S04]  /*0560*/  SHF.R.S32.HI R3, RZ, 0x6, R3 ;  /* 0x00000006ff037819 */ /* 0x000fc80000011403 */
[----:B------:R-:W-:-:S04]  /*0570*/  IMNMX R167, R3, R0, PT ;  /* 0x0000000003a77217 */ /* 0x000fc80003800200 */
[----:B------:R-:W-:-:S13]  /*0580*/  ISETP.GT.AND P0, PT, R167, RZ, PT ;  /* 0x000000ffa700720c */ /* 0x000fda0003f04270 */
[----:B------:R-:W-:Y:S05]  /*0590*/  @P0 BRA `(.L_x_4437) ;  /* 0x0000099000000947 */ /* 0x000fea0003800000 */
[----:B------:R-:W-:Y:S01]  /*05a0*/  ISETP.NE.AND P0, PT, R242, -0x1, PT ;  /* 0xfffffffff200780c */ /* 0x000fe20003f05270 */
[----:B---3--:R1:W3:Y:S04]  /*05b0*/  LD.E.64 R4, [R14.64+0x88] ;  /* 0x000088060e047980 */ /* 0x0082e8000c101b00 */
[----:B----4-:R1:W4:Y:S04]  /*05c0*/  LD.E.64 R12, [R14.64+0x90] ;  /* 0x000090060e0c7980 */ /* 0x010328000c101b00 */
[----:B--2---:R1:W2:Y:S04]  /*05d0*/  LD.E R10, [R14.64+0x60] ;  /* 0x000060060e0a7980 */ /* 0x0042a8000c101900 */
[----:B------:R1:W2:Y:S04]  /*05e0*/  @!P0 LD.E.64 R20, [R14.64+0x80] ;  /* 0x000080060e148980 */ /* 0x0002a8000c101b00 */
        /* <DEDUP_REMOVED lines=56> */
.L_x_4439:
[----:B------:R-:W-:Y:S05]  /*0970*/  BSYNC B0 ;  /* 0x0000000000007941 */ /* 0x000fea0003800000 */
.L_x_4438:
        /* <DEDUP_REMOVED lines=22> */
.L_x_4441:
[----:B------:R-:W-:Y:S05]  /*0ae0*/  BSYNC B0 ;  /* 0x0000000000007941 */ /* 0x000fea0003800000 */
.L_x_4440:
        /* <DEDUP_REMOVED lines=22> */
.L_x_4443:
[----:B------:R-:W-:Y:S05]  /*0c50*/  BSYNC B0 ;  /* 0x0000000000007941 */ /* 0x000fea0003800000 */
.L_x_4442:
        /* <DEDUP_REMOVED lines=21> */
.L_x_4445:
[----:B------:R-:W-:Y:S05]  /*0db0*/  BSYNC B0 ;  /* 0x0000000000007941 */ /* 0x000fea0003800000 */
.L_x_4444:
[----:B------:R-:W-:-:S04]  /*0dc0*/  ISETP.NE.AND P4, PT, R45, RZ, PT ;  /* 0x000000ff2d00720c */ /* 0x000fc80003f85270 */
[-C--:B------:R-:W-:Y:S02]  /*0dd0*/  ISETP.GE.OR P3, PT, R6, R241.reuse, P4 ;  /* 0x000000f10600720c */ /* 0x080fe40002766670 */
[-C--:B------:R-:W-:Y:S02]  /*0de0*/  ISETP.GE.OR P2, PT, R13, R241.reuse, P4 ;  /* 0x000000f10d00720c */ /* 0x080fe40002746670 */
[-C--:B------:R-:W-:Y:S02]  /*0df0*/  ISETP.GE.OR P1, PT, R12, R241.reuse, P4 ;  /* 0x000000f10c00720c */ /* 0x080fe40002726670 */
[----:B------:R-:W-:Y:S02]  /*0e00*/  IADD3 R6, P0, R51, R6, RZ ;  /* 0x0000000633067210 */ /* 0x000fe40007f1e0ff */
        /* <DEDUP_REMOVED lines=12> */
[----:B----4-:R-:W-:Y:S05]  /*0ed0*/  @P4 RET.REL.NODEC R4 `(_ZN5flash24flash_fwd_splitkv_kernelI23Flash_fwd_kernel_traitsILi256ELi64ELi64ELi4ELb0ELb0EN7cutlass6half_tE19Flash_kernel_traitsILi256ELi64ELi64ELi4ES3_EELb0ELb0ELb1ELb0ELb0ELb0ELb0ELb1EEEvNS_16Flash_fwd_paramsE) ;  /* 0xfffff12004004950 */ /* 0x010fea0003c3ffff */
[----:B------:R-:W-:-:S05]  /*0ee0*/  MOV R0, 0x7f800000 ;  /* 0x7f80000000007802 */ /* 0x000fca0000000f00 */
[----:B------:R2:W-:Y:S02]  /*0ef0*/  ST.E [R2.64+0xc0], R0 ;  /* 0x0000c00002007985 */ /* 0x0005e4000c101906 */
[----:B--2---:R-:W-:Y:S02]  /*0f00*/  MOV R2, R237 ;  /* 0x000000ed00027202 */ /* 0x004fe40000000f00 */
[----:B------:R-:W-:-:S04]  /*0f10*/  MOV R3, 0x0 ;  /* 0x0000000000037802 */ /* 0x000fc80000000f00 */
[----:B------:R-:W-:Y:S05]  /*0f20*/  RET.REL.NODEC R2 `(_ZN5flash24flash_fwd_splitkv_kernelI23Flash_fwd_kernel_traitsILi256ELi64ELi64ELi4ELb0ELb0EN7cutlass6half_tE19Flash_kernel_traitsILi256ELi64ELi64ELi4ES3_EELb0ELb0ELb1ELb0ELb0ELb0ELb0ELb1EEEvNS_16Flash_fwd_paramsE) ;  /* 0xfffff0d002007950 */ /* 0x000fea0003c3ffff */
.L_x_4437:
[----:B---3--:R-:W3:Y:S04]  /*0f30*/  LD.E.64 R6, [R14.64+0x160] ;  /* 0x000160060e067980 */ /* 0x008ee8000c101b00 */
        /* <DEDUP_REMOVED lines=24> */
[----:B------:R-:W3:Y:S04]  /*10c0*/  LD.E R9, [R14.64+0x170] ;  /* 0x000170060e097980 */ /* 0x000ee8000c101900 */
        /* <DEDUP_REMOVED lines=12> */
[----:B-----5:R-:W3:Y:S01]  /*1190*/  F2I.FTZ.U32.TRUNC.NTZ R11, R10 ;  /* 0x0000000a000b7305 */ /* 0x020ee2000021f000 */
[----:B------:R-:W-:Y:S01]  /*11a0*/  IABS R0, R9 ;  /* 0x0000000900007213 */ /* 0x000fe20000000000 */
[----:B---3--:R-:W-:Y:S02]  /*11b0*/  IMAD.MOV R5, RZ, RZ, -R11 ;  /* 0x000000ffff057224 */ /* 0x008fe400078e0a0b */
[----:B------:R-:W-:Y:S02]  /*11c0*/  IMAD.MOV.U32 R10, RZ, RZ, RZ ;  /* 0x000000ffff0a7224 */ /* 0x000fe400078e00ff */
[----:B------:R-:W-:-:S04]  /*11d0*/  IMAD R5, R5, R4, RZ ;  /* 0x0000000405057224 */ /* 0x000fc800078e02ff */
        /* <DEDUP_REMOVED lines=25> */
[----:B------:R-:W-:Y:S01]  /*1370*/  IABS R4, R2 ;  /* 0x0000000200047213 */ /* 0x000fe20000000000 */
[----:B----4-:R-:W-:-:S04]  /*1380*/  IMAD.MOV R3, RZ, RZ, -R19 ;  /* 0x000000ffff037224 */ /* 0x010fc800078e0a13 */
        /* <DEDUP_REMOVED lines=8> */
[----:B------:R-:W-:Y:S01]  /*1410*/  LOP3.LUT R7, R238, R2, RZ, 0x3c, !PT ;  /* 0x00000002ee077212 */ /* 0x000fe200078e3cff */
[----:B------:R-:W-:Y:S01]  /*1420*/  IMAD.MOV R8, RZ, RZ, -R8 ;  /* 0x000000ffff087224 */ /* 0x000fe200078e0a08 */
[----:B------:R-:W-:Y:S02]  /*1430*/  @!P1 IADD3 R3, R3, 0x1, RZ ;  /* 0x0000000103039810 */ /* 0x000fe40007ffe0ff */
[----:B------:R-:W-:Y:S02]  /*1440*/  ISETP.GE.AND P0, PT, R7, RZ, PT ;  /* 0x000000ff0700720c */ /* 0x000fe40003f06270 */
[----:B------:R-:W-:Y:S01]  /*1450*/  ISETP.NE.AND P1, PT, R2, RZ, PT ;  /* 0x000000ff0200720c */ /* 0x000fe20003f25270 */
[----:B------:R-:W-:-:S04]  /*1460*/  IMAD R6, R9, R8, R6 ;  /* 0x0000000809067224 */ /* 0x000fc800078e0206 */
[----:B------:R-:W-:-:S05]  /*1470*/  @P2 IADD3 R3, R3, 0x1, RZ ;  /* 0x0000000103032810 */ /* 0x000fca0007ffe0ff */
[----:B------:R-:W-:Y:S01]  /*1480*/  IMAD.MOV.U32 R9, RZ, RZ, R3 ;  /* 0x000000ffff097224 */ /* 0x000fe200078e0003 */
[----:B------:R-:W-:-:S04]  /*1490*/  SHF.R.S32.HI R3, RZ, 0x1f, R6 ;  /* 0x0000001fff037819 */ /* 0x000fc80000011406 */
[----:B------:R-:W-:Y:S02]  /*14a0*/  @!P0 IADD3 R9, -R9, RZ, RZ ;  /* 0x000000ff09098210 */ /* 0x000fe40007ffe1ff */
[----:B------:R-:W-:-:S05]  /*14b0*/  @!P1 LOP3.LUT R9, RZ, R2, RZ, 0x33, !PT ;  /* 0x00000002ff099212 */ /* 0x000fca00078e33ff */
[----:B--2---:R-:W-:Y:S01]  /*14c0*/  IMAD R7, R13, R9, RZ ;  /* 0x000000090d077224 */ /* 0x004fe200078e02ff */
[----:B---3--:R-:W-:Y:S01]  /*14d0*/  SHF.R.S32.HI R5, RZ, 0x1f, R0 ;  /* 0x0000001fff057819 */ /* 0x008fe20000011400 */
[----:B------:R-:W-:-:S04]  /*14e0*/  IMAD R4, R17, R0, RZ ;  /* 0x0000000011047224 */ /* 0x000fc800078e02ff */
[C---:B------:R-:W-:Y:S02]  /*14f0*/  IMAD R4, R16.reuse, R5, R4 ;  /* 0x0000000510047224 */ /* 0x040fe400078e0204 */
[----:B------:R-:W-:-:S05]  /*1500*/  IMAD.WIDE.U32 R16, R16, R0, RZ ;  /* 0x0000000010107225 */ /* 0x000fca00078e00ff */
[----:B------:R-:W-:Y:S01]  /*1510*/  IADD3 R17, R17, R4, RZ ;  /* 0x0000000411117210 */ /* 0x000fe20007ffe0ff */
[----:B------:R-:W-:-:S04]  /*1520*/  IMAD R4, R49, R6, RZ ;  /* 0x0000000631047224 */ /* 0x000fc800078e02ff */
[----:B------:R-:W-:Y:S02]  /*1530*/  IMAD R4, R48, R3, R4 ;  /* 0x0000000330047224 */ /* 0x000fe400078e0204 */
[----:B------:R-:W-:-:S04]  /*1540*/  IMAD.WIDE.U32 R16, R6, R48, R16 ;  /* 0x0000003006107225 */ /* 0x000fc800078e0010 */
[----:B------:R-:W-:Y:S01]  /*1550*/  IMAD.IADD R17, R17, 0x1, R4 ;  /* 0x0000000111117824 */ /* 0x000fe200078e0204 */
[----:B------:R-:W-:Y:S01]  /*1560*/  SHF.R.S32.HI R4, RZ, 0x1f, R9 ;  /* 0x0000001fff047819 */ /* 0x000fe20000011409 */
[-C--:B------:R-:W-:Y:S02]  /*1570*/  IMAD R2, R11, R0.reuse, RZ ;  /* 0x000000000b027224 */ /* 0x080fe400078e02ff */
[----:B------:R-:W-:-:S04]  /*1580*/  IMAD.WIDE.U32 R18, R10, R0, RZ ;  /* 0x000000000a127225 */ /* 0x000fc800078e00ff */
[----:B------:R-:W-:Y:S02]  /*1590*/  IMAD R0, R12, R4, R7 ;  /* 0x000000040c007224 */ /* 0x000fe400078e0207 */
[----:B------:R-:W-:Y:S02]  /*15a0*/  IMAD R2, R10, R5, R2 ;  /* 0x000000050a027224 */ /* 0x000fe400078e0202 */
[----:B------:R-:W-:Y:S01]  /*15b0*/  IMAD.WIDE.U32 R12, R9, R12, R16 ;  /* 0x0000000c090c7225 */ /* 0x000fe200078e0010 */
[----:B------:R-:W-:Y:S02]  /*15c0*/  MOV R8, R18 ;  /* 0x0000001200087202 */ /* 0x000fe40000000f00 */
[----:B------:R-:W-:Y:S01]  /*15d0*/  MOV R5, R9 ;  /* 0x0000000900057202 */ /* 0x000fe20000000f00 */
[----:B------:R-:W-:Y:S01]  /*15e0*/  IMAD.IADD R7, R19, 0x1, R2 ;  /* 0x0000000113077824 */ /* 0x000fe200078e0202 */
[----:B------:R-:W-:Y:S01]  /*15f0*/  IADD3 R0, R13, R0, RZ ;  /* 0x000000000d007210 */ /* 0x000fe20007ffe0ff */
[----:B------:R-:W-:Y:S01]  /*1600*/  IMAD.MOV.U32 R2, RZ, RZ, R12 ;  /* 0x000000ffff027224 */ /* 0x000fe200078e000c */
[----:B------:R-:W-:Y:S05]  /*1610*/  BRA `(.L_x_4448) ;  /* 0x0000050000007947 */ /* 0x000fea0003800000 */
.L_x_4447:
[----:B------:R-:W3:Y:S01]  /*1620*/  LD.E R5, [R14.64+0x68] ;  /* 0x000068060e057980 */ /* 0x000ee2000c101900 */
        /* <DEDUP_REMOVED lines=8> */
[----:B------:R-:W-:-:S02]  /*16b0*/  IABS R7, R238 ;  /* 0x000000ee00077213 */ /* 0x000fc40000000000 */
[----:B------:R-:W-:Y:S02]  /*16c0*/  @!P3 SHF.R.S32.HI R6, RZ, 0x1f, R12 ;  /* 0x0000001fff06b819 */ /* 0x000fe4000001140c */
[----:B---3--:R-:W-:-:S04]  /*16d0*/  IABS R2, R5 ;  /* 0x0000000500027213 */ /* 0x008fc80000000000 */
[----:B------:R-:W3:Y:S08]  /*16e0*/  I2F.RP R0, R2 ;  /* 0x0000000200007306 */ /* 0x000ef00000209400 */
[----:B---3--:R-:W3:Y:S02]  /*16f0*/  MUFU.RCP R0, R0 ;  /* 0x0000000000007308 */ /* 0x008ee40000001000 */
[----:B---3--:R-:W-:-:S06]  /*1700*/  IADD3 R0, R0, 0xffffffe, RZ ;  /* 0x0ffffffe00007810 */ /* 0x008fcc0007ffe0ff */
[----:B------:R-:W3:Y:S02]  /*1710*/  F2I.FTZ.U32.TRUNC.NTZ R9, R0 ;  /* 0x0000000000097305 */ /* 0x000ee4000021f000 */
        /* <DEDUP_REMOVED lines=8> */
[-C--:B----4-:R-:W-:Y:S02]  /*17a0*/  @!P3 IMAD R3, R49, R12.reuse, RZ ;  /* 0x0000000c3103b224 */ /* 0x090fe400078e02ff */
[----:B------:R-:W-:-:S04]  /*17b0*/  @!P3 IMAD.WIDE.U32 R24, R48, R12, RZ ;  /* 0x0000000c3018b225 */ /* 0x000fc800078e00ff */
[----:B------:R-:W-:-:S06]  /*17c0*/  @!P3 IMAD R3, R6, R48, R3 ;  /* 0x000000300603b224 */ /* 0x000fcc00078e0203 */
[----:B------:R-:W-:Y:S01]  /*17d0*/  @!P0 IMAD.IADD R0, R0, 0x1, -R2 ;  /* 0x0000000100008824 */ /* 0x000fe200078e0a02 */
[----:B-----5:R-:W-:Y:S01]  /*17e0*/  @!P3 SHF.R.S32.HI R6, RZ, 0x1f, R11 ;  /* 0x0000001fff06b819 */ /* 0x020fe2000001140b */
[----:B------:R-:W-:Y:S01]  /*17f0*/  @P3 IMAD.IADD R7, R12, 0x1, R13 ;  /* 0x000000010c073824 */ /* 0x000fe200078e020d */
[----:B------:R-:W-:Y:S02]  /*1800*/  @!P3 IADD3 R25, R25, R3, RZ ;  /* 0x000000031919b210 */ /* 0x000fe40007ffe0ff */
[----:B------:R-:W-:Y:S01]  /*1810*/  ISETP.GE.U32.AND P2, PT, R0, R2, PT ;  /* 0x000000020000720c */ /* 0x000fe20003f46070 */
[----:B--2---:R-:W-:Y:S01]  /*1820*/  @!P3 IMAD R3, R23, R11, RZ ;  /* 0x0000000b1703b224 */ /* 0x004fe200078e02ff */
[----:B------:R-:W-:Y:S01]  /*1830*/  LOP3.LUT R2, R238, R5, RZ, 0x3c, !PT ;  /* 0x00000005ee027212 */ /* 0x000fe200078e3cff */
[----:B------:R-:W-:Y:S01]  /*1840*/  @P3 IMAD.WIDE.U32 R28, R48, R7, RZ ;  /* 0x00000007301c3225 */ /* 0x000fe200078e00ff */
[----:B------:R-:W-:-:S03]  /*1850*/  @!P0 IADD3 R4, R4, 0x1, RZ ;  /* 0x0000000104048810 */ /* 0x000fc60007ffe0ff */
[----:B------:R-:W-:Y:S01]  /*1860*/  @!P3 IMAD R3, R22, R6, R3 ;  /* 0x000000061603b224 */ /* 0x000fe200078e0203 */
[----:B------:R-:W-:Y:S01]  /*1870*/  ISETP.GE.AND P1, PT, R2, RZ, PT ;  /* 0x000000ff0200720c */ /* 0x000fe20003f26270 */
[----:B------:R-:W-:Y:S02]  /*1880*/  @P3 IMAD R9, R49, R7, RZ ;  /* 0x0000000731093224 */ /* 0x000fe400078e02ff */
[----:B------:R-:W-:Y:S01]  /*1890*/  @!P3 IMAD.WIDE.U32 R22, R22, R11, R24 ;  /* 0x0000000b1616b225 */ /* 0x000fe200078e0018 */
[----:B------:R-:W-:Y:S02]  /*18a0*/  ISETP.NE.AND P0, PT, R5, RZ, PT ;  /* 0x000000ff0500720c */ /* 0x000fe40003f05270 */
[----:B------:R-:W-:Y:S01]  /*18b0*/  @!P3 SHF.R.S32.HI R0, RZ, 0x1f, R12 ;  /* 0x0000001fff00b819 */ /* 0x000fe2000001140c */
[----:B------:R-:W-:Y:S01]  /*18c0*/  @P3 IMAD.IADD R9, R29, 0x1, R9 ;  /* 0x000000011d093824 */ /* 0x000fe200078e0209 */
[----:B------:R-:W-:Y:S01]  /*18d0*/  @P3 MOV R10, R28 ;  /* 0x0000001c000a3202 */ /* 0x000fe20000000f00 */
[----:B------:R-:W-:Y:S01]  /*18e0*/  @!P3 IMAD R7, R47, R12, RZ ;  /* 0x0000000c2f07b224 */ /* 0x000fe200078e02ff */
[----:B------:R-:W-:Y:S01]  /*18f0*/  @!P3 IADD3 R9, R23, R3, RZ ;  /* 0x000000031709b210 */ /* 0x000fe20007ffe0ff */
[----:B------:R-:W-:Y:S01]  /*1900*/  @!P3 IMAD.MOV.U32 R10, RZ, RZ, R22 ;  /* 0x000000ffff0ab224 */ /* 0x000fe200078e0016 */
[----:B------:R-:W-:-:S02]  /*1910*/  LEA R6, R167, 0xffffffc0, 0x6 ;  /* 0xffffffc0a7067811 */ /* 0x000fc400078e30ff */
[----:B------:R-:W-:Y:S01]  /*1920*/  @P2 IADD3 R4, R4, 0x1, RZ ;  /* 0x0000000104042810 */ /* 0x000fe20007ffe0ff */
[----:B------:R-:W-:Y:S01]  /*1930*/  @!P3 IMAD R0, R0, R46, R7 ;  /* 0x0000002e0000b224 */ /* 0x000fe200078e0207 */
[----:B------:R-:W-:Y:S01]  /*1940*/  MOV R23, R9 ;  /* 0x0000000900177202 */ /* 0x000fe20000000f00 */
[----:B------:R-:W-:Y:S01]  /*1950*/  @!P3 IMAD.WIDE.U32 R24, R46, R12, RZ ;  /* 0x0000000c2e18b225 */ /* 0x000fe200078e00ff */
[----:B------:R-:W-:Y:S02]  /*1960*/  SHF.R.S32.HI R3, RZ, 0x1f, R6 ;  /* 0x0000001fff037819 */ /* 0x000fe40000011406 */
[----:B------:R-:W-:Y:S01]  /*1970*/  MOV R22, R10 ;  /* 0x0000000a00167202 */ /* 0x000fe20000000f00 */
[----:B------:R-:W-:Y:S01]  /*1980*/  IMAD R8, R49, R6, RZ ;  /* 0x0000000631087224 */ /* 0x000fe200078e02ff */
[----:B------:R-:W-:Y:S02]  /*1990*/  MOV R9, R4 ;  /* 0x0000000400097202 */ /* 0x000fe40000000f00 */
[----:B------:R-:W-:Y:S01]  /*19a0*/  @!P3 IADD3 R25, R25, R0, RZ ;  /* 0x000000001919b210 */ /* 0x000fe20007ffe0ff */
[----:B------:R-:W-:Y:S01]  /*19b0*/  IMAD R8, R3, R48, R8 ;  /* 0x0000003003087224 */ /* 0x000fe200078e0208 */
[----:B------:R-:W-:Y:S01]  /*19c0*/  @!P1 IADD3 R9, -R9, RZ, RZ ;  /* 0x000000ff09099210 */ /* 0x000fe20007ffe1ff */
[----:B------:R-:W-:Y:S01]  /*19d0*/  IMAD.WIDE.U32 R22, R48, R6, R22 ;  /* 0x0000000630167225 */ /* 0x000fe200078e0016 */
[----:B------:R-:W-:-:S02]  /*19e0*/  @!P3 SHF.R.S32.HI R0, RZ, 0x1f, R11 ;  /* 0x0000001fff00b819 */ /* 0x000fc4000001140b */
[----:B------:R-:W-:Y:S01]  /*19f0*/  @!P0 LOP3.LUT R9, RZ, R5, RZ, 0x33, !PT ;  /* 0x00000005ff098212 */ /* 0x000fe200078e33ff */
[----:B------:R-:W-:Y:S02]  /*1a00*/  @!P3 IMAD R2, R19, R11, RZ ;  /* 0x0000000b1302b224 */ /* 0x000fe400078e02ff */
[----:B------:R-:W-:Y:S01]  /*1a10*/  @P3 IMAD.IADD R12, R12, 0x1, R13 ;  /* 0x000000010c0c3824 */ /* 0x000fe200078e020d */
[----:B------:R-:W-:Y:S01]  /*1a20*/  SHF.R.S32.HI R4, RZ, 0x1f, R9 ;  /* 0x0000001fff047819 */ /* 0x000fe20000011409 */
[----:B------:R-:W-:Y:S02]  /*1a30*/  IMAD.IADD R23, R23, 0x1, R8 ;  /* 0x0000000117177824 */ /* 0x000fe400078e0208 */
[----:B------:R-:W-:Y:S02]  /*1a40*/  @!P3 IMAD R0, R18, R0, R2 ;  /* 0x000000001200b224 */ /* 0x000fe400078e0202 */
[----:B------:R-:W-:Y:S02]  /*1a50*/  IMAD R2, R17, R9, RZ ;  /* 0x0000000911027224 */ /* 0x000fe400078e02ff */
[----:B------:R-:W-:-:S02]  /*1a60*/  @P3 IMAD R7, R47, R12, RZ ;  /* 0x0000000c2f073224 */ /* 0x000fc400078e02ff */
[----:B------:R-:W-:-:S04]  /*1a70*/  @P3 IMAD.WIDE.U32 R12, R46, R12, RZ ;  /* 0x0000000c2e0c3225 */ /* 0x000fc800078e00ff */
[----:B------:R-:W-:-:S04]  /*1a80*/  @!P3 IMAD.WIDE.U32 R18, R18, R11, R24 ;  /* 0x0000000b1212b225 */ /* 0x000fc800078e0018 */
        /* <DEDUP_REMOVED lines=9> */
.L_x_4448:
[----:B-1----:R-:W-:Y:S05]  /*1b20*/  BSYNC B0 ;  /* 0x0000000000007941 */ /* 0x002fea0003800000 */
.L_x_4446:
        /* <DEDUP_REMOVED lines=16> */
[----:B------:R-:W-:Y:S01]  /*1c30*/  IMAD.IADD R52, R45, 0x1, -R52 ;  /* 0x000000012d347824 */ /* 0x000fe200078e0a34 */
[----:B------:R-:W-:-:S03]  /*1c40*/  LOP3.LUT R53, R53, 0xfffffffe, RZ, 0xc0, !PT ;  /* 0xfffffffe35357812 */ /* 0x000fc600078ec0ff */
[----:B------:R-:W-:Y:S02]  /*1c50*/  IMAD.IADD R16, R45, 0x1, -R16 ;  /* 0x000000012d107824 */ /* 0x000fe400078e0a10 */
[----:B------:R-:W-:Y:S02]  /*1c60*/  IMAD.SHL.U32 R18, R52, 0x8, RZ ;  /* 0x0000000834127824 */ /* 0x000fe400078e00ff */
[----:B------:R-:W-:Y:S01]  /*1c70*/  IMAD.IADD R53, R9, 0x1, -R53 ;  /* 0x0000000109357824 */ /* 0x000fe200078e0a35 */
[----:B------:R-:W-:Y:S02]  /*1c80*/  SHF.R.S32.HI R9, RZ, 0x1f, R16 ;  /* 0x0000001fff097819 */ /* 0x000fe40000011410 */
[----:B------:R-:W-:Y:S02]  /*1c90*/  IADD3 R28, P1, R18, R8, RZ ;  /* 0x00000008121c7210 */ /* 0x000fe40007f3e0ff */
[----:B------:R-:W-:Y:S02]  /*1ca0*/  SHF.R.S32.HI R168, RZ, 0x3, R168 ;  /* 0x00000003ffa87819 */ /* 0x000fe400000114a8 */
[----:B------:R-:W-:-:S02]  /*1cb0*/  LEA.HI R8, R9, R16, RZ, 0x3 ;  /* 0x0000001009087211 */ /* 0x000fc400078f18ff */
[----:B------:R-:W-:Y:S01]  /*1cc0*/  SHF.R.S32.HI R19, RZ, 0x1f, R18 ;  /* 0x0000001fff137819 */ /* 0x000fe20000011412 */
[----:B------:R-:W-:Y:S01]  /*1cd0*/  IMAD.SHL.U32 R17, R168, 0x40, RZ ;  /* 0x00000040a8117824 */ /* 0x000fe200078e00ff */
[----:B------:R-:W-:Y:S01]  /*1ce0*/  LOP3.LUT R9, R8, 0xfffffff8, RZ, 0xc0, !PT ;  /* 0xfffffff808097812 */ /* 0x000fe200078ec0ff */
[-C--:B------:R-:W-:Y:S02]  /*1cf0*/  IMAD R3, R3, R46.reuse, RZ ;  /* 0x0000002e03037224 */ /* 0x080fe400078e02ff */
[----:B------:R-:W-:Y:S01]  /*1d00*/  IMAD.X R29, R19, 0x1, R7, P1 ;  /* 0x00000001131d7824 */ /* 0x000fe200008e0607 */
[----:B------:R-:W-:Y:S01]  /*1d10*/  LOP3.LUT R17, R17, 0x1c0, RZ, 0xc0, !PT ;  /* 0x000001c011117812 */ /* 0x000fe200078ec0ff */
[----:B------:R-:W-:Y:S01]  /*1d20*/  IMAD.IADD R9, R16, 0x1, -R9 ;  /* 0x0000000110097824 */ /* 0x000fe200078e0a09 */
[----:B-1----:R-:W-:Y:S01]  /*1d30*/  LEA.HI R21, R50, R45, RZ, 0x6 ;  /* 0x0000002d32157211 */ /* 0x002fe200078f30ff */
[C---:B------:R-:W-:Y:S02]  /*1d40*/  IMAD R3, R6.reuse, R47, R3 ;  /* 0x0000002f06037224 */ /* 0x040fe400078e0203 */
[----:B------:R-:W-:Y:S01]  /*1d50*/  IMAD.WIDE.U32 R28, R6, R46, R28 ;  /* 0x0000002e061c7225 */ /* 0x000fe200078e001c */
[----:B------:R-:W-:-:S03]  /*1d60*/  LOP3.LUT R22, R17, 0x38, R18, 0xf8, !PT ;  /* 0x0000003811167812 */ /* 0x000fc600078ef812 */
[----:B------:R-:W-:Y:S01]  /*1d70*/  IMAD.SHL.U32 R6, R9, 0x40, RZ ;  /* 0x0000004009067824 */ /* 0x000fe200078e00ff */
[----:B------:R-:W-:Y:S01]  /*1d80*/  SHF.R.U32.HI R17, RZ, 0x3, R17 ;  /* 0x00000003ff117819 */ /* 0x000fe20000011611 */
[----:B------:R-:W-:Y:S02]  /*1d90*/  IMAD.SHL.U32 R7, R53, 0x8, RZ ;  /* 0x0000000835077824 */ /* 0x000fe400078e00ff */
[----:B------:R-:W-:Y:S01]  /*1da0*/  IMAD.SHL.U32 R21, R21, 0x8, RZ ;  /* 0x0000000815157824 */ /* 0x000fe200078e00ff */
[----:B------:R-:W-:Y:S02]  /*1db0*/  LOP3.LUT R6, R6, 0x1c0, RZ, 0xc0, !PT ;  /* 0x000001c006067812 */ /* 0x000fe400078ec0ff */
[----:B------:R-:W-:Y:S02]  /*1dc0*/  LOP3.LUT R17, R22, R17, RZ, 0x3c, !PT ;  /* 0x0000001116117212 */ /* 0x000fe400078e3cff */
[----:B------:R-:W-:Y:S02]  /*1dd0*/  LOP3.LUT R7, R6, 0x8, R7, 0xf8, !PT ;  /* 0x0000000806077812 */ /* 0x000fe400078ef807 */
[----:B------:R-:W-:-:S02]  /*1de0*/  SHF.R.U32.HI R35, RZ, 0x3, R6 ;  /* 0x00000003ff237819 */ /* 0x000fc40000011606 */
[----:B------:R-:W-:Y:S01]  /*1df0*/  LOP3.LUT R153, R17, 0xfffffe00, R21, 0xf8, !PT ;  /* 0xfffffe0011997812 */ /* 0x000fe200078ef815 */
[----:B------:R-:W-:Y:S01]  /*1e00*/  IMAD.IADD R29, R29, 0x1, R3 ;  /* 0x000000011d1d7824 */ /* 0x000fe200078e0203 */
[----:B------:R-:W-:Y:S01]  /*1e10*/  SHF.R.S32.HI R57, RZ, 0x1f, R239 ;  /* 0x0000001fff397819 */ /* 0x000fe200000114ef */
[----:B------:R-:W-:Y:S01]  /*1e20*/  IMAD.SHL.U32 R8, R8, 0x40, RZ ;  /* 0x0000004008087824 */ /* 0x000fe200078e00ff */
[----:B------:R-:W-:-:S04]  /*1e30*/  LOP3.LUT R35, R7, R35, RZ, 0x3c, !PT ;  /* 0x0000002307237212 */ /* 0x000fc800078e3cff */
[----:B------:R-:W-:Y:S02]  /*1e40*/  LOP3.LUT R35, R35, 0xfffffe00, R8, 0xf8, !PT ;  /* 0xfffffe0023237812 */ /* 0x000fe400078ef808 */
[C---:B------:R-:W-:Y:S02]  /*1e50*/  LOP3.LUT P3, RZ, R9.reuse, 0x4, RZ, 0xc0, !PT ;  /* 0x0000000409ff7812 */ /* 0x040fe4000786c0ff */
[----:B------:R-:W-:Y:S02]  /*1e60*/  LOP3.LUT P2, RZ, R9, 0x2, RZ, 0xc0, !PT ;  /* 0x0000000209ff7812 */ /* 0x000fe4000784c0ff */
[----:B------:R-:W-:-:S04]  /*1e70*/  SHF.R.S32.HI R81, RZ, 0x1f, R82 ;  /* 0x0000001fff517819 */ /* 0x000fc80000011452 */
[----:B------:R-:W-:Y:S01]  /*1e80*/  LEA.HI R81, R81, R82, RZ, 0x6 ;  /* 0x0000005251517211 */ /* 0x000fe200078f30ff */
[----:B------:R-:W-:-:S03]  /*1e90*/  IMAD R162, R27, R5, RZ ;  /* 0x000000051ba27224 */ /* 0x000fc600078e02ff */
[----:B------:R-:W-:Y:S01]  /*1ea0*/  SHF.R.S32.HI R81, RZ, 0x6, R81 ;  /* 0x00000006ff517819 */ /* 0x000fe20000011451 */
[-C--:B------:R-:W-:Y:S01]  /*1eb0*/  IMAD R162, R4, R26.reuse, R162 ;  /* 0x0000001a04a27224 */ /* 0x080fe200078e02a2 */
[----:B------:R-:W-:Y:S01]  /*1ec0*/  SHF.R.S32.HI R173, RZ, 0x1f, R238 ;  /* 0x0000001fffad7819 */ /* 0x000fe200000114ee */
[----:B------:R-:W-:Y:S01]  /*1ed0*/  IMAD.WIDE.U32 R26, R5, R26, R28 ;  /* 0x0000001a051a7225 */ /* 0x000fe200078e001c */
[----:B------:R-:W-:Y:S02]  /*1ee0*/  IMNMX R81, RZ, R81, !PT ;  /* 0x00000051ff517217 */ /* 0x000fe40007800200 */
        /* <DEDUP_REMOVED lines=9> */
[----:B------:R-:W-:-:S03]  /*1f80*/  LEA.HI R50, R50, R45, RZ, 0x5 ;  /* 0x0000002d32327211 */ /* 0x000fc600078f28ff */
[----:B------:R-:W-:Y:S02]  /*1f90*/  IMAD.MOV.U32 R34, RZ, RZ, 0x10 ;  /* 0x00000010ff227424 */ /* 0x000fe400078e00ff */
[----:B------:R-:W-:Y:S02]  /*1fa0*/  IMAD.MOV.U32 R33, RZ, RZ, 0x20 ;  /* 0x00000020ff217424 */ /* 0x000fe400078e00ff */
[----:B------:R-:W-:Y:S01]  /*1fb0*/  IMAD.IADD R165, R163, 0x1, R164 ;  /* 0x00000001a3a57824 */ /* 0x000fe200078e02a4 */
[C---:B------:R-:W-:Y:S01]  /*1fc0*/  SHF.L.U64.HI R234, R48.reuse, 0x4, R49 ;  /* 0x0000000430ea7819 */ /* 0x040fe20000010231 */
[----:B------:R-:W-:Y:S01]  /*1fd0*/  IMAD.SHL.U32 R233, R48, 0x10, RZ ;  /* 0x0000001030e97824 */ /* 0x000fe200078e00ff */
[C---:B------:R-:W-:Y:S01]  /*1fe0*/  SHF.L.U64.HI R232, R46.reuse, 0x4, R47 ;  /* 0x000000042ee87819 */ /* 0x040fe2000001022f */
[----:B------:R-:W-:Y:S01]  /*1ff0*/  IMAD.SHL.U32 R231, R46, 0x10, RZ ;  /* 0x000000102ee77824 */ /* 0x000fe200078e00ff */
[----:B------:R-:W-:Y:S01]  /*2000*/  SHF.R.S32.HI R50, RZ, 0x5, R50 ;  /* 0x00000005ff327819 */ /* 0x000fe20000011432 */
[----:B------:R-:W-:Y:S01]  /*2010*/  IMAD.SHL.U32 R150, R52, 0x4, RZ ;  /* 0x0000000434967824 */ /* 0x000fe200078e00ff */
[----:B------:R-:W-:-:S02]  /*2020*/  SEL R34, R34, 0xfffffff0, !P2 ;  /* 0xfffffff022227807 */ /* 0x000fc40005000000 */
[----:B------:R-:W-:Y:S01]  /*2030*/  SEL R33, R33, 0xffffffe0, !P3 ;  /* 0xffffffe021217807 */ /* 0x000fe20005800000 */
[----:B--2---:R-:W-:-:S04]  /*2040*/  @P0 IMAD.WIDE.U32 R22, R12, R242, RZ ;  /* 0x000000f20c160225 */ /* 0x004fc800078e00ff */
[----:B------:R-:W-:Y:S02]  /*2050*/  @P0 IMAD.MOV.U32 R7, RZ, RZ, R22 ;  /* 0x000000ffff070224 */ /* 0x000fe400078e0016 */
[----:B------:R-:W-:Y:S02]  /*2060*/  @P0 IMAD R6, R13, R242, RZ ;  /* 0x000000f20d060224 */ /* 0x000fe400078e02ff */
[----:B---3--:R-:W-:-:S04]  /*2070*/  @!P0 IMAD.WIDE.U32 R16, R24, R239, RZ ;  /* 0x000000ef18108225 */ /* 0x008fc800078e00ff */
[----:B------:R-:W-:Y:S02]  /*2080*/  @!P0 IMAD R3, R25, R239, RZ ;  /* 0x000000ef19038224 */ /* 0x000fe400078e02ff */
[----:B------:R-:W-:Y:S02]  /*2090*/  @!P0 IMAD.MOV.U32 R7, RZ, RZ, R16 ;  /* 0x000000ffff078224 */ /* 0x000fe400078e0010 */
[----:B------:R-:W-:Y:S02]  /*20a0*/  @!P0 IMAD R3, R24, R57, R3 ;  /* 0x0000003918038224 */ /* 0x000fe400078e0203 */
[----:B------:R-:W-:Y:S01]  /*20b0*/  @P0 IMAD.IADD R6, R23, 0x1, R6 ;  /* 0x0000000117060824 */ /* 0x000fe200078e0206 */
[C---:B------:R-:W-:Y:S01]  /*20c0*/  IADD3 R8, P1, R18.reuse, R7, RZ ;  /* 0x0000000712087210 */ /* 0x040fe20007f3e0ff */
[----:B------:R-:W-:Y:S02]  /*20d0*/  @!P0 IMAD.IADD R6, R17, 0x1, R3 ;  /* 0x0000000111068824 */ /* 0x000fe400078e0203 */
[----:B------:R-:W-:Y:S01]  /*20e0*/  IMAD R3, R11, R238, RZ ;  /* 0x000000ee0b037224 */ /* 0x000fe200078e02ff */
[----:B------:R-:W-:Y:S01]  /*20f0*/  IADD3 R11, R18, 0x40, RZ ;  /* 0x00000040120b7810 */ /* 0x000fe20007ffe0ff */
[----:B------:R-:W-:-:S02]  /*2100*/  IMAD.X R9, R19, 0x1, R6, P1 ;  /* 0x0000000113097824 */ /* 0x000fc400008e0606 */
[--C-:B------:R-:W-:Y:S02]  /*2110*/  @P0 IMAD.MOV.U32 R178, RZ, RZ, R12.reuse ;  /* 0x000000ffffb20224 */ /* 0x100fe400078e000c */
[--C-:B------:R-:W-:Y:S02]  /*2120*/  @P0 IMAD.MOV.U32 R179, RZ, RZ, R13.reuse ;  /* 0x000000ffffb30224 */ /* 0x100fe400078e000d */
[----:B------:R-:W-:Y:S02]  /*2130*/  @!P0 IMAD.MOV.U32 R178, RZ, RZ, R12 ;  /* 0x000000ffffb28224 */ /* 0x000fe400078e000c */
[----:B------:R-:W-:Y:S01]  /*2140*/  @!P0 IMAD.MOV.U32 R179, RZ, RZ, R13 ;  /* 0x000000ffffb38224 */ /* 0x000fe200078e000d */
[----:B----4-:R-:W-:Y:S01]  /*2150*/  ISETP.GE.AND P0, PT, R11, R152, PT ;  /* 0x000000980b00720c */ /* 0x010fe20003f06270 */
[----:B------:R-:W-:Y:S01]  /*2160*/  IMAD.WIDE.U32 R12, R238, R10, R8 ;  /* 0x0000000aee0c7225 */ /* 0x000fe200078e0008 */
[----:B------:R-:W-:Y:S02]  /*2170*/  IADD3 R9, R18, 0xc0, RZ ;  /* 0x000000c012097810 */ /* 0x000fe40007ffe0ff */
[----:B------:R-:W-:-:S02]  /*2180*/  SEL R6, RZ, 0xffffffff, P0 ;  /* 0xffffffffff067807 */ /* 0x000fc40000000000 */
[----:B------:R-:W-:Y:S01]  /*2190*/  ISETP.GE.AND P0, PT, R9, R152, PT ;  /* 0x000000980900720c */ /* 0x000fe20003f06270 */
[----:B------:R-:W-:-:S03]  /*21a0*/  @!P4 IMAD.MOV.U32 R20, RZ, RZ, RZ ;  /* 0x000000ffff14c224 */ /* 0x000fc600078e00ff */
[----:B------:R-:W-:Y:S02]  /*21b0*/  SEL R151, RZ, 0x8, P0 ;  /* 0x00000008ff977807 */ /* 0x000fe40000000000 */
[----:B------:R-:W-:Y:S01]  /*21c0*/  IADD3 R154, P0, R18, R2, RZ ;  /* 0x00000002129a7210 */ /* 0x000fe20007f1e0ff */
[----:B------:R-:W-:Y:S01]  /*21d0*/  IMAD R3, R10, R173, R3 ;  /* 0x000000ad0a037224 */ /* 0x000fe200078e0203 */
[----:B------:R-:W-:Y:S02]  /*21e0*/  ISETP.GT.AND P4, PT, R167, R81, PT ;  /* 0x00000051a700720c */ /* 0x000fe40003f84270 */
[C---:B------:R-:W-:Y:S01]  /*21f0*/  ISETP.GE.AND P1, PT, R18.reuse, R152, PT ;  /* 0x000000981200720c */ /* 0x040fe20003f26270 */
[----:B------:R-:W-:Y:S01]  /*2200*/  IMAD.X R155, R19, 0x1, R0, P0 ;  /* 0x00000001139b7824 */ /* 0x000fe200000e0600 */
[----:B------:R-:W-:Y:S01]  /*2210*/  IADD3 R10, R18, 0x80, RZ ;  /* 0x00000080120a7810 */ /* 0x000fe20007ffe0ff */
[----:B------:R-:W-:Y:S01]  /*2220*/  IMAD.SHL.U32 R6, R6, 0x2, RZ ;  /* 0x0000000206067824 */ /* 0x000fe200078e00ff */
[----:B------:R-:W-:Y:S01]  /*2230*/  SEL R7, RZ, 0x1, P1 ;  /* 0x00000001ff077807 */ /* 0x000fe20000800000 */
[----:B------:R-:W-:Y:S01]  /*2240*/  IMAD R176, R175, R178, RZ ;  /* 0x000000b2afb07224 */ /* 0x000fe200078e02ff */
[----:B------:R-:W-:Y:S01]  /*2250*/  ISETP.GE.AND P1, PT, R10, R152, PT ;  /* 0x000000980a00720c */ /* 0x000fe20003f26270 */
[----:B------:R-:W-:-:S04]  /*2260*/  IMAD.WIDE.U32 R154, R168, R48, R154 ;  /* 0x00000030a89a7225 */ /* 0x000fc800078e009a */
[----:B------:R-:W-:Y:S01]  /*2270*/  IMAD.IADD R13, R13, 0x1, R3 ;  /* 0x000000010d0d7824 */ /* 0x000fe200078e0203 */
[----:B------:R-:W-:Y:S01]  /*2280*/  SEL R3, RZ, 0x4, P1 ;  /* 0x00000004ff037807 */ /* 0x000fe20000800000 */
[----:B------:R-:W-:Y:S01]  /*2290*/  IMAD R176, R174, R179, R176 ;  /* 0x000000b3aeb07224 */ /* 0x000fe200078e02b0 */
[----:B------:R-:W-:Y:S01]  /*22a0*/  LOP3.LUT R6, R6, 0x2, R7, 0xe2, !PT ;  /* 0x0000000206067812 */ /* 0x000fe200078ee207 */
[----:B------:R-:W-:Y:S01]  /*22b0*/  IMAD.IADD R157, R155, 0x1, R156 ;  /* 0x000000019b9d7824 */ /* 0x000fe200078e029c */
[----:B------:R-:W-:Y:S01]  /*22c0*/  LEA R236, P1, R154, R158, 0x1 ;  /* 0x0000009e9aec7211 */ /* 0x000fe200078208ff */
[----:B------:R-:W-:Y:S01]  /*22d0*/  IMAD.WIDE.U32 R174, R174, R178, R12 ;  /* 0x000000b2aeae7225 */ /* 0x000fe200078e000c */
[----:B------:R-:W-:Y:S02]  /*22e0*/  LEA R185, P0, R162, R170, 0x1 ;  /* 0x000000aaa2b97211 */ /* 0x000fe400078008ff */
[----:B------:R-:W-:Y:S01]  /*22f0*/  LOP3.LUT R151, R151, R6, R3, 0xfe, !PT ;  /* 0x0000000697977212 */ /* 0x000fe200078efe03 */
[----:B------:R-:W-:Y:S01]  /*2300*/  IMAD.IADD R177, R175, 0x1, R176 ;  /* 0x00000001afb17824 */ /* 0x000fe200078e02b0 */
[----:B------:R-:W-:-:S02]  /*2310*/  LEA.HI.X R235, R154, R159, R157, 0x1, P1 ;  /* 0x0000009f9aeb7211 */ /* 0x000fc400008f0c9d */
[----:B------:R-:W-:Y:S01]  /*2320*/  LEA.HI.X R184, R162, R171, R165, 0x1, P0 ;  /* 0x000000aba2b87211 */ /* 0x000fe200000f0ca5 */
[----:B------:R-:W-:Y:S05]  /*2330*/  @!P4 BRA `(.L_x_4449) ;  /* 0x0000c5a00000c947 */ /* 0x000fea0003800000 */
[----:B------:R-:W2:Y:S04]  /*2340*/  LD.E.64 R36, [R14.64+0x120] ;  /* 0x000120060e247980 */ /* 0x000ea8000c101b00 */
        /* <DEDUP_REMOVED lines=10> */
[----:B------:R-:W-:-:S04]  /*23f0*/  LEA R17, R167, 0xffffffc0, 0x6 ;  /* 0xffffffc0a7117811 */ /* 0x000fc800078e30ff */
[----:B------:R-:W-:Y:S02]  /*2400*/  SHF.R.S32.HI R8, RZ, 0x1f, R17 ;  /* 0x0000001fff087819 */ /* 0x000fe40000011411 */
[----:B-----5:R-:W-:Y:S01]  /*2410*/  IADD3 R20, R17, R20, RZ ;  /* 0x0000001411147210 */ /* 0x020fe20007ffe0ff */
[C---:B------:R-:W-:Y:S01]  /*2420*/  IMAD.SHL.U32 R59, R46.reuse, 0x20, RZ ;  /* 0x000000202e3b7824 */ /* 0x040fe200078e00ff */
[----:B------:R-:W-:Y:S01]  /*2430*/  LOP3.LUT R145, R151, 0xffff, RZ, 0xc0, !PT ;  /* 0x0000ffff97917812 */ /* 0x000fe200078ec0ff */
[----:B------:R-:W-:Y:S01]  /*2440*/  IMAD R58, R47, 0x60, RZ ;  /* 0x000000602f3a7824 */ /* 0x000fe200078e02ff */
[C---:B------:R-:W-:Y:S01]  /*2450*/  SHF.L.U64.HI R60, R46.reuse, 0x5, R47 ;  /* 0x000000052e3c7819 */ /* 0x040fe2000001022f */
[----:B------:R-:W-:Y:S01]  /*2460*/  IMAD.WIDE.U32 R182, R46, 0x60, RZ ;  /* 0x000000602eb67825 */ /* 0x000fe200078e00ff */
[C---:B------:R-:W-:Y:S02]  /*2470*/  LOP3.LUT R148, R145.reuse, 0x1, RZ, 0xc0, !PT ;  /* 0x0000000191947812 */ /* 0x040fe400078ec0ff */
[C---:B------:R-:W-:Y:S01]  /*2480*/  LOP3.LUT R147, R145.reuse, 0x2, RZ, 0xc0, !PT ;  /* 0x0000000291937812 */ /* 0x040fe200078ec0ff */
        /* <DEDUP_REMOVED lines=14> */
[-C--:B--2---:R-:W-:Y:S02]  /*2570*/  IMAD R0, R37, R239.reuse, RZ ;  /* 0x000000ef25007224 */ /* 0x084fe400078e02ff */
[----:B---3--:R-:W-:Y:S02]  /*2580*/  IMAD R2, R39, R239, RZ ;  /* 0x000000ef27027224 */ /* 0x008fe400078e02ff */
[----:B------:R-:W-:-:S02]  /*2590*/  IMAD R0, R36, R57, R0 ;  /* 0x0000003924007224 */ /* 0x000fc400078e0200 */
[----:B------:R-:W-:-:S04]  /*25a0*/  IMAD.WIDE.U32 R36, R239, R36, R18 ;  /* 0x00000024ef247225 */ /* 0x000fc800078e0012 */
[----:B------:R-:W-:-:S04]  /*25b0*/  IMAD.WIDE.U32 R30, R239, R38, R18 ;  /* 0x00000026ef1e7225 */ /* 0x000fc800078e0012 */
[----:B------:R-:W-:Y:S02]  /*25c0*/  IMAD R2, R38, R57, R2 ;  /* 0x0000003926027224 */ /* 0x000fe400078e0202 */
[----:B------:R-:W-:Y:S02]  /*25d0*/  IMAD.IADD R37, R37, 0x1, R0 ;  /* 0x0000000125257824 */ /* 0x000fe400078e0200 */
[-C--:B----4-:R-:W-:Y:S02]  /*25e0*/  IMAD R0, R189, R17.reuse, RZ ;  /* 0x00000011bd007224 */ /* 0x090fe400078e02ff */
[----:B------:R-:W-:Y:S02]  /*25f0*/  IMAD.IADD R31, R31, 0x1, R2 ;  /* 0x000000011f1f7824 */ /* 0x000fe400078e0202 */
[----:B------:R-:W-:Y:S02]  /*2600*/  IMAD R3, R187, R17, RZ ;  /* 0x00000011bb037224 */ /* 0x000fe400078e02ff */
[----:B------:R-:W-:-:S02]  /*2610*/  IMAD R0, R188, R8, R0 ;  /* 0x00000008bc007224 */ /* 0x000fc400078e0200 */
[----:B------:R-:W-:-:S04]  /*2620*/  IMAD.WIDE.U32 R30, R188, R17, R30 ;  /* 0x00000011bc1e7225 */ /* 0x000fc800078e001e */
[----:B------:R-:W-:Y:S02]  /*2630*/  IMAD R3, R186, R8, R3 ;  /* 0x00000008ba037224 */ /* 0x000fe400078e0203 */
[----:B------:R-:W-:Y:S01]  /*2640*/  IMAD.WIDE.U32 R36, R17, R186, R36 ;  /* 0x000000ba11247225 */ /* 0x000fe200078e0024 */
[----:B------:R-:W-:-:S03]  /*2650*/  SHF.R.S32.HI R8, RZ, 0x1f, R82 ;  /* 0x0000001fff087819 */ /* 0x000fc60000011452 */
[----:B------:R-:W-:Y:S01]  /*2660*/  IMAD.IADD R31, R31, 0x1, R0 ;  /* 0x000000011f1f7824 */ /* 0x000fe200078e0200 */
[----:B------:R-:W-:Y:S01]  /*2670*/  LEA.HI R142, R16, R16, RZ, 0x1 ;  /* 0x00000010108e7211 */ /* 0x000fe200078f08ff */
[----:B------:R-:W-:Y:S01]  /*2680*/  IMAD.IADD R37, R37, 0x1, R3 ;  /* 0x0000000125257824 */ /* 0x000fe200078e0203 */
[----:B------:R-:W-:Y:S01]  /*2690*/  IADD3 R3, P0, -R82, R168, RZ ;  /* 0x000000a852037210 */ /* 0x000fe20007f1e1ff */
[-C--:B------:R-:W-:Y:S02]  /*26a0*/  IMAD R0, R27, R5.reuse, RZ ;  /* 0x000000051b007224 */ /* 0x080fe400078e02ff */
[-C--:B------:R-:W-:Y:S01]  /*26b0*/  IMAD R2, R29, R5.reuse, RZ ;  /* 0x000000051d027224 */ /* 0x080fe200078e02ff */
[----:B------:R-:W-:Y:S01]  /*26c0*/  SHF.R.S32.HI R142, RZ, 0x1, R142 ;  /* 0x00000001ff8e7819 */ /* 0x000fe2000001148e */
[C---:B------:R-:W-:Y:S02]  /*26d0*/  IMAD R0, R26.reuse, R4, R0 ;  /* 0x000000041a007224 */ /* 0x040fe400078e0200 */
[----:B------:R-:W-:-:S04]  /*26e0*/  IMAD.WIDE.U32 R26, R26, R5, R30 ;  /* 0x000000051a1a7225 */ /* 0x000fc800078e001e */
[----:B------:R-:W-:Y:S02]  /*26f0*/  IMAD.X R8, R169, 0x1, ~R8, P0 ;  /* 0x00000001a9087824 */ /* 0x000fe400000e0e08 */
[C---:B------:R-:W-:Y:S02]  /*2700*/  IMAD R2, R28.reuse, R4, R2 ;  /* 0x000000041c027224 */ /* 0x040fe400078e0202 */
[----:B------:R-:W-:-:S04]  /*2710*/  IMAD.WIDE.U32 R28, R28, R5, R36 ;  /* 0x000000051c1c7225 */ /* 0x000fc800078e0024 */
[----:B------:R-:W-:Y:S02]  /*2720*/  IMAD.IADD R27, R27, 0x1, R0 ;  /* 0x000000011b1b7824 */ /* 0x000fe400078e0200 */
[----:B------:R-:W-:Y:S02]  /*2730*/  IMAD R112, R8, R188, RZ ;  /* 0x000000bc08707224 */ /* 0x000fe400078e02ff */
[----:B------:R-:W-:Y:S02]  /*2740*/  IMAD R0, R168, R142, R150 ;  /* 0x0000008ea8007224 */ /* 0x000fe400078e0296 */
[----:B------:R-:W-:Y:S02]  /*2750*/  IMAD.IADD R17, R29, 0x1, R2 ;  /* 0x000000011d117824 */ /* 0x000fe400078e0202 */
[----:B------:R-:W-:Y:S02]  /*2760*/  IMAD R110, R8, R186, RZ ;  /* 0x000000ba086e7224 */ /* 0x000fe400078e02ff */
[----:B------:R-:W-:-:S02]  /*2770*/  IMAD.MOV.U32 R16, RZ, RZ, R28 ;  /* 0x000000ffff107224 */ /* 0x000fc400078e001c */
[----:B------:R-:W-:Y:S02]  /*2780*/  IMAD R2, R142, R20, RZ ;  /* 0x000000148e027224 */ /* 0x000fe400078e02ff */
[-C--:B------:R-:W-:Y:S02]  /*2790*/  IMAD R112, R189, R3.reuse, R112 ;  /* 0x00000003bd707224 */ /* 0x080fe400078e0270 */
[----:B------:R-:W-:-:S04]  /*27a0*/  IMAD.WIDE.U32 R20, R188, R3, R26 ;  /* 0x00000003bc147225 */ /* 0x000fc800078e001a */
[----:B------:R-:W-:Y:S01]  /*27b0*/  IMAD.IADD R4, R150, 0x1, R0 ;  /* 0x0000000196047824 */ /* 0x000fe200078e0200 */
[----:B------:R-:W-:Y:S01]  /*27c0*/  SHF.R.S32.HI R116, RZ, 0x1f, R2 ;  /* 0x0000001fff747819 */ /* 0x000fe20000011402 */
[-C--:B------:R-:W-:Y:S02]  /*27d0*/  IMAD R110, R187, R3.reuse, R110 ;  /* 0x00000003bb6e7224 */ /* 0x080fe400078e026e */
[----:B------:R-:W-:Y:S01]  /*27e0*/  IMAD.WIDE.U32 R16, R186, R3, R16 ;  /* 0x00000003ba107225 */ /* 0x000fe200078e0010 */
[----:B------:R-:W-:Y:S02]  /*27f0*/  IADD3 R3, P3, R2, R0, RZ ;  /* 0x0000000002037210 */ /* 0x000fe40007f7e0ff */
[----:B------:R-:W-:Y:S02]  /*2800*/  IADD3 R112, R21, R112, RZ ;  /* 0x0000007015707210 */ /* 0x000fe40007ffe0ff */
[----:B------:R-:W-:Y:S02]  /*2810*/  LEA R113, P0, R20, R24, 0x1 ;  /* 0x0000001814717211 */ /* 0x000fe400078008ff */
        /* <DEDUP_REMOVED lines=62> */
[----:B------:R-:W-:Y:S01]  /*2c00*/  IADD3 R96, P3, R94, R86, RZ ;  /* 0x000000565e607210 */ /* 0x000fe20007f7e0ff */
        /* <DEDUP_REMOVED lines=18> */
[----:B------:R-:W-:Y:S01]  /*2d30*/  IMAD.X R87, R85, 0x1, R83, P5 ;  /* 0x0000000155577824 */ /* 0x000fe200028e0653 */
        /* <DEDUP_REMOVED lines=13> */
.L_x_4567:
        /* <DEDUP_REMOVED lines=31> */
.L_x_4451:
[----:B------:R-:W-:Y:S05]  /*3000*/  BSYNC B0 ;  /* 0x0000000000007941 */ /* 0x000fea0003800000 */
.L_x_4450:
        /* <DEDUP_REMOVED lines=21> */
.L_x_4453:
[----:B------:R-:W-:Y:S05]  /*3160*/  BSYNC B0 ;  /* 0x0000000000007941 */ /* 0x000fea0003800000 */
.L_x_4452:
        /* <DEDUP_REMOVED lines=21> */
.L_x_4455:
[----:B------:R-:W-:Y:S05]  /*32c0*/  BSYNC B0 ;  /* 0x0000000000007941 */ /* 0x000fea0003800000 */
.L_x_4454:
        /* <DEDUP_REMOVED lines=21> */
.L_x_4457:
[----:B------:R-:W-:Y:S05]  /*3420*/  BSYNC B0 ;  /* 0x0000000000007941 */ /* 0x000fea0003800000 */
.L_x_4456:
        /* <DEDUP_REMOVED lines=70> */
.L_x_4464:
[----:B------:R-:W-:Y:S05]  /*3890*/  BSYNC B0 ;  /* 0x0000000000007941 */ /* 0x000fea0003800000 */
.L_x_4463:
        /* <DEDUP_REMOVED lines=55> */
.L_x_4466:
[----:B------:R-:W-:Y:S05]  /*3c10*/  BSYNC B0 ;  /* 0x0000000000007941 */ /* 0x000fea0003800000 */
.L_x_4465:
        /* <DEDUP_REMOVED lines=55> */
.L_x_4468:
[----:B------:R-:W-:Y:S05]  /*3f90*/  BSYNC B0 ;  /* 0x0000000000007941 */ /* 0x000fea0003800000 */
.L_x_4467:
        /* <DEDUP_REMOVED lines=54> */
.L_x_4462:
[----:B------:R-:W-:Y:S05]  /*4300*/  BSYNC B1 ;  /* 0x0000000000017941 */ /* 0x000fea0003800000 */
.L_x_4461:
        /* <DEDUP_REMOVED lines=67> */
.L_x_4472:
[----:B------:R-:W-:Y:S05]  /*4740*/  BSYNC B0 ;  /* 0x0000000000007941 */ /* 0x000fea0003800000 */
.L_x_4471:
        /* <DEDUP_REMOVED lines=57> */
.L_x_4474:
[----:B------:R-:W-:Y:S05]  /*4ae0*/  BSYNC B0 ;  /* 0x0000000000007941 */ /* 0x000fea0003800000 */
.L_x_4473:
        /* <DEDUP_REMOVED lines=57> */
.L_x_4476:
[----:B------:R-:W-:Y:S05]  /*4e80*/  BSYNC B0 ;  /* 0x0000000000007941 */ /* 0x000fea0003800000 */
.L_x_4475:
        /* <DEDUP_REMOVED lines=56> */
.L_x_4470:
[----:B------:R-:W-:Y:S05]  /*5210*/  BSYNC B1 ;  /* 0x0000000000017941 */ /* 0x000fea0003800000 */
.L_x_4469:
        /* <DEDUP_REMOVED lines=67> */
.L_x_4480:
[----:B------:R-:W-:Y:S05]  /*5650*/  BSYNC B0 ;  /* 0x0000000000007941 */ /* 0x000fea0003800000 */
.L_x_4479:
        /* <DEDUP_REMOVED lines=57> */
.L_x_4482:
[----:B------:R-:W-:Y:S05]  /*59f0*/  BSYNC B0 ;  /* 0x0000000000007941 */ /* 0x000fea0003800000 */
.L_x_4481:
        /* <DEDUP_REMOVED lines=57> */
.L_x_4484:
[----:B------:R-:W-:Y:S05]  /*5d90*/  BSYNC B0 ;  /* 0x0000000000007941 */ /* 0x000fea0003800000 */
.L_x_4483:
        /* <DEDUP_REMOVED lines=56> */
.L_x_4478:
[----:B------:R-:W-:Y:S05]  /*6120*/  BSYNC B1 ;  /* 0x0000000000017941 */ /* 0x000fea0003800000 */
.L_x_4477:
        /* <DEDUP_REMOVED lines=71> */
.L_x_4488:
[----:B------:R-:W-:Y:S05]  /*65a0*/  BSYNC B0 ;  /* 0x0000000000007941 */ /* 0x000fea0003800000 */
.L_x_4487:
        /* <DEDUP_REMOVED lines=57> */
.L_x_4490:
[----:B------:R-:W-:Y:S05]  /*6940*/  BSYNC B0 ;  /* 0x0000000000007941 */ /* 0x000fea0003800000 */
.L_x_4489:
        /* <DEDUP_REMOVED lines=57> */
.L_x_4492:
[----:B------:R-:W-:Y:S05]  /*6ce0*/  BSYNC B0 ;  /* 0x0000000000007941 */ /* 0x000fea0003800000 */
.L_x_4491:
        /* <DEDUP_REMOVED lines=56> */
.L_x_4486:
[----:B------:R-:W-:Y:S05]  /*7070*/  BSYNC B1 ;  /* 0x0000000000017941 */ /* 0x000fea0003800000 */
.L_x_4485:
[----:B------:R-:W2:Y:S02]  /*7080*/  LD.E R0, [R14.64+0xd0] ;  /* 0x0000d0060e007980 */ /* 0x000ea4000c101900 */
[----:B--2---:R-:W-:Y:S05]  /*7090*/  IMAD.U32 R0, R0, -0x20, RZ ;  /* 0xffffffe000007824 */ /* 0x004fea00078e00ff */
[C---:B------:R-:W-:Y:S02]  /*70a0*/  LEA R20, P1, R0.reuse, R20, 0x1 ;  /* 0x0000001400147211 */ /* 0x040fe400078208ff */
[C---:B------:R-:W-:Y:S02]  /*70b0*/  LEA R36, P0, R0.reuse, R36, 0x1 ;  /* 0x0000002400247211 */ /* 0x040fe400078008ff */
[C---:B------:R-:W-:Y:S02]  /*70c0*/  LEA.HI.X.SX32 R21, R0.reuse, R21, 0x1, P1 ;  /* 0x0000001500157211 */ /* 0x040fe400008f0eff */
[----:B------:R-:W-:Y:S01]  /*70d0*/  LEA.HI.X.SX32 R37, R0, R37, 0x1, P0 ;  /* 0x0000002500257211 */ /* 0x000fe200000f0eff */
[----:B------:R-:W-:-:S05]  /*70e0*/  BRA `(.L_x_4493) ;  /* 0x0000714000007947 */ /* 0x000fca0003800000 */
.L_x_4460:
        /* <DEDUP_REMOVED lines=101> */
.L_x_4499:
[----:B------:R-:W-:Y:S05]  /*7740*/  BSYNC B0 ;  /* 0x0000000000007941 */ /* 0x000fea0003800000 */
.L_x_4498:
[----:B-----5:R2:W-:Y:S02]  /*7750*/  ST.E.128 [R118.64], R28 ;  /* 0x0000001c76007985 */ /* 0x0205e4000c101d06 */
.L_x_4497:
[----:B------:R-:W-:Y:S05]  /*7760*/  BSYNC B1 ;  /* 0x0000000000017941 */ /* 0x000fea0003800000 */
.L_x_4496:
        /* <DEDUP_REMOVED lines=99> */
.L_x_4503:
[----:B------:R-:W-:Y:S05]  /*7da0*/  BSYNC B0 ;  /* 0x0000000000007941 */ /* 0x000fea0003800000 */
.L_x_4502:
[----:B-----5:R2:W-:Y:S02]  /*7db0*/  ST.E.128 [R118.64+0x80], R28 ;  /* 0x0000801c76007985 */ /* 0x0205e4000c101d06 */
.L_x_4501:
[----:B------:R-:W-:Y:S05]  /*7dc0*/  BSYNC B1 ;  /* 0x0000000000017941 */ /* 0x000fea0003800000 */
.L_x_4500:
        /* <DEDUP_REMOVED lines=99> */
.L_x_4507:
[----:B------:R-:W-:Y:S05]  /*8400*/  BSYNC B0 ;  /* 0x0000000000007941 */ /* 0x000fea0003800000 */
.L_x_4506:
[----:B-----5:R2:W-:Y:S02]  /*8410*/  ST.E.128 [R118.64+0x100], R28 ;  /* 0x0001001c76007985 */ /* 0x0205e4000c101d06 */
.L_x_4505:
[----:B------:R-:W-:Y:S05]  /*8420*/  BSYNC B1 ;  /* 0x0000000000017941 */ /* 0x000fea0003800000 */
.L_x_4504:
        /* <DEDUP_REMOVED lines=98> */
.L_x_4509:
[----:B------:R-:W-:Y:S05]  /*8a50*/  BSYNC B0 ;  /* 0x0000000000007941 */ /* 0x000fea0003800000 */
.L_x_4508:
[----:B-----5:R2:W-:Y:S02]  /*8a60*/  ST.E.128 [R118.64+0x180], R28 ;  /* 0x0001801c76007985 */ /* 0x0205e4000c101d06 */
.L_x_4495:
[----:B------:R-:W-:Y:S05]  /*8a70*/  BSYNC B2 ;  /* 0x0000000000027941 */ /* 0x000fea0003800000 */
.L_x_4494:
        /* <DEDUP_REMOVED lines=104> */
.L_x_4515:
[----:B------:R-:W-:Y:S05]  /*9100*/  BSYNC B0 ;  /* 0x0000000000007941 */ /* 0x000fea0003800000 */
.L_x_4514:
[C---:B------:R-:W-:Y:S04]  /*9110*/  LEA R2, P0, R233.reuse, R118, 0x1 ;  /* 0x00000076e9027211 */ /* 0x040fe800078008ff */
[----:B------:R-:W-:Y:S05]  /*9120*/  LEA.HI.X R3, R233, R119, R234, 0x1, P0 ;  /* 0x00000077e9037211 */ /* 0x000fea00000f0cea */
[----:B-----5:R2:W-:Y:S04]  /*9130*/  ST.E.128 [R2.64], R28 ;  /* 0x0000001c02007985 */ /* 0x0205e8000c101d06 */
.L_x_4513:
[----:B------:R-:W-:Y:S05]  /*9140*/  BSYNC B1 ;  /* 0x0000000000017941 */ /* 0x000fea0003800000 */
.L_x_4512:
        /* <DEDUP_REMOVED lines=99> */
.L_x_4519:
[----:B------:R-:W-:Y:S05]  /*9780*/  BSYNC B0 ;  /* 0x0000000000007941 */ /* 0x000fea0003800000 */
.L_x_4518:
[C---:B------:R-:W-:Y:S04]  /*9790*/  LEA R2, P0, R78.reuse, R118, 0x1 ;  /* 0x000000764e027211 */ /* 0x040fe800078008ff */
[----:B------:R-:W-:Y:S05]  /*97a0*/  LEA.HI.X R3, R78, R119, R77, 0x1, P0 ;  /* 0x000000774e037211 */ /* 0x000fea00000f0c4d */
[----:B-----5:R2:W-:Y:S04]  /*97b0*/  ST.E.128 [R2.64], R28 ;  /* 0x0000001c02007985 */ /* 0x0205e8000c101d06 */
.L_x_4517:
[----:B------:R-:W-:Y:S05]  /*97c0*/  BSYNC B1 ;  /* 0x0000000000017941 */ /* 0x000fea0003800000 */
.L_x_4516:
        /* <DEDUP_REMOVED lines=99> */
.L_x_4523:
[----:B------:R-:W-:Y:S05]  /*9e00*/  BSYNC B0 ;  /* 0x0000000000007941 */ /* 0x000fea0003800000 */
.L_x_4522:
[C---:B------:R-:W-:Y:S04]  /*9e10*/  LEA R2, P0, R74.reuse, R118, 0x1 ;  /* 0x000000764a027211 */ /* 0x040fe800078008ff */
[----:B------:R-:W-:Y:S05]  /*9e20*/  LEA.HI.X R3, R74, R119, R73, 0x1, P0 ;  /* 0x000000774a037211 */ /* 0x000fea00000f0c49 */
[----:B-----5:R2:W-:Y:S04]  /*9e30*/  ST.E.128 [R2.64], R28 ;  /* 0x0000001c02007985 */ /* 0x0205e8000c101d06 */
.L_x_4521:
[----:B------:R-:W-:Y:S05]  /*9e40*/  BSYNC B1 ;  /* 0x0000000000017941 */ /* 0x000fea0003800000 */
.L_x_4520:
        /* <DEDUP_REMOVED lines=98> */
.L_x_4525:
[----:B------:R-:W-:Y:S05]  /*a470*/  BSYNC B0 ;  /* 0x0000000000007941 */ /* 0x000fea0003800000 */
.L_x_4524:
[C---:B------:R-:W-:Y:S04]  /*a480*/  LEA R2, P0, R68.reuse, R118, 0x1 ;  /* 0x0000007644027211 */ /* 0x040fe800078008ff */
[----:B------:R-:W-:Y:S05]  /*a490*/  LEA.HI.X R3, R68, R119, R67, 0x1, P0 ;  /* 0x0000007744037211 */ /* 0x000fea00000f0c43 */
[----:B-----5:R2:W-:Y:S04]  /*a4a0*/  ST.E.128 [R2.64], R28 ;  /* 0x0000001c02007985 */ /* 0x0205e8000c101d06 */
.L_x_4511:
[----:B------:R-:W-:Y:S05]  /*a4b0*/  BSYNC B2 ;  /* 0x0000000000027941 */ /* 0x000fea0003800000 */
.L_x_4510:
        /* <DEDUP_REMOVED lines=104> */
.L_x_4531:
[----:B------:R-:W-:Y:S05]  /*ab40*/  BSYNC B0 ;  /* 0x0000000000007941 */ /* 0x000fea0003800000 */
.L_x_4530:
[C---:B------:R-:W-:Y:S04]  /*ab50*/  LEA R2, P0, R79.reuse, R118, 0x1 ;  /* 0x000000764f027211 */ /* 0x040fe800078008ff */
[----:B------:R-:W-:Y:S05]  /*ab60*/  LEA.HI.X R3, R79, R119, R80, 0x1, P0 ;  /* 0x000000774f037211 */ /* 0x000fea00000f0c50 */
[----:B-----5:R2:W-:Y:S04]  /*ab70*/  ST.E.128 [R2.64], R28 ;  /* 0x0000001c02007985 */ /* 0x0205e8000c101d06 */
.L_x_4529:
[----:B------:R-:W-:Y:S05]  /*ab80*/  BSYNC B1 ;  /* 0x0000000000017941 */ /* 0x000fea0003800000 */
.L_x_4528:
        /* <DEDUP_REMOVED lines=99> */
.L_x_4535:
[----:B------:R-:W-:Y:S05]  /*b1c0*/  BSYNC B0 ;  /* 0x0000000000007941 */ /* 0x000fea0003800000 */
.L_x_4534:
[C---:B------:R-:W-:Y:S04]  /*b1d0*/  LEA R2, P0, R76.reuse, R118, 0x1 ;  /* 0x000000764c027211 */ /* 0x040fe800078008ff */
[----:B------:R-:W-:Y:S05]  /*b1e0*/  LEA.HI.X R3, R76, R119, R75, 0x1, P0 ;  /* 0x000000774c037211 */ /* 0x000fea00000f0c4b */
[----:B-----5:R2:W-:Y:S04]  /*b1f0*/  ST.E.128 [R2.64], R28 ;  /* 0x0000001c02007985 */ /* 0x0205e8000c101d06 */
.L_x_4533:
[----:B------:R-:W-:Y:S05]  /*b200*/  BSYNC B1 ;  /* 0x0000000000017941 */ /* 0x000fea0003800000 */
.L_x_4532:
        /* <DEDUP_REMOVED lines=99> */
.L_x_4539:
[----:B------:R-:W-:Y:S05]  /*b840*/  BSYNC B0 ;  /* 0x0000000000007941 */ /* 0x000fea0003800000 */
.L_x_4538:
[C---:B------:R-:W-:Y:S04]  /*b850*/  LEA R2, P0, R72.reuse, R118, 0x1 ;  /* 0x0000007648027211 */ /* 0x040fe800078008ff */
[----:B------:R-:W-:Y:S05]  /*b860*/  LEA.HI.X R3, R72, R119, R71, 0x1, P0 ;  /* 0x0000007748037211 */ /* 0x000fea00000f0c47 */
[----:B-----5:R2:W-:Y:S04]  /*b870*/  ST.E.128 [R2.64], R28 ;  /* 0x0000001c02007985 */ /* 0x0205e8000c101d06 */
.L_x_4537:
[----:B------:R-:W-:Y:S05]  /*b880*/  BSYNC B1 ;  /* 0x0000000000017941 */ /* 0x000fea0003800000 */
.L_x_4536:
        /* <DEDUP_REMOVED lines=98> */
.L_x_4541:
[----:B------:R-:W-:Y:S05]  /*beb0*/  BSYNC B0 ;  /* 0x0000000000007941 */ /* 0x000fea0003800000 */
.L_x_4540:
[C---:B------:R-:W-:Y:S04]  /*bec0*/  LEA R2, P0, R66.reuse, R118, 0x1 ;  /* 0x0000007642027211 */ /* 0x040fe800078008ff */
[----:B------:R-:W-:Y:S05]  /*bed0*/  LEA.HI.X R3, R66, R119, R65, 0x1, P0 ;  /* 0x0000007742037211 */ /* 0x000fea00000f0c41 */
[----:B-----5:R2:W-:Y:S04]  /*bee0*/  ST.E.128 [R2.64], R28 ;  /* 0x0000001c02007985 */ /* 0x0205e8000c101d06 */
.L_x_4527:
[----:B------:R-:W-:Y:S05]  /*bef0*/  BSYNC B2 ;  /* 0x0000000000027941 */ /* 0x000fea0003800000 */
.L_x_4526:
        /* <DEDUP_REMOVED lines=107> */
.L_x_4547:
[----:B------:R-:W-:Y:S05]  /*c5b0*/  BSYNC B0 ;  /* 0x0000000000007941 */ /* 0x000fea0003800000 */
.L_x_4546:
[----:B------:R-:W-:Y:S02]  /*c5c0*/  IMAD R0, R49, 0x60, RZ ;  /* 0x0000006031007824 */ /* 0x000fe400078e02ff */
[----:B------:R-:W-:Y:S05]  /*c5d0*/  IMAD.WIDE.U32 R2, R48, 0x60, R118 ;  /* 0x0000006030027825 */ /* 0x000fea00078e0076 */
[----:B------:R-:W-:Y:S05]  /*c5e0*/  IADD3 R3, R3, R0, RZ ;  /* 0x0000000003037210 */ /* 0x000fea0007ffe0ff */
[----:B-----5:R2:W-:Y:S02]  /*c5f0*/  ST.E.128 [R2.64], R28 ;  /* 0x0000001c02007985 */ /* 0x0205e4000c101d06 */
.L_x_4545:
[----:B------:R-:W-:Y:S05]  /*c600*/  BSYNC B1 ;  /* 0x0000000000017941 */ /* 0x000fea0003800000 */
.L_x_4544:
        /* <DEDUP_REMOVED lines=99> */
.L_x_4551:
[----:B------:R-:W-:Y:S05]  /*cc40*/  BSYNC B0 ;  /* 0x0000000000007941 */ /* 0x000fea0003800000 */
.L_x_4550:
[C---:B------:R-:W-:Y:S04]  /*cc50*/  LEA R2, P0, R70.reuse, R118, 0x1 ;  /* 0x0000007646027211 */ /* 0x040fe800078008ff */
[----:B------:R-:W-:Y:S05]  /*cc60*/  LEA.HI.X R3, R70, R119, R69, 0x1, P0 ;  /* 0x0000007746037211 */ /* 0x000fea00000f0c45 */
[----:B-----5:R2:W-:Y:S04]  /*cc70*/  ST.E.128 [R2.64], R28 ;  /* 0x0000001c02007985 */ /* 0x0205e8000c101d06 */
.L_x_4549:
[----:B------:R-:W-:Y:S05]  /*cc80*/  BSYNC B1 ;  /* 0x0000000000017941 */ /* 0x000fea0003800000 */
.L_x_4548:
        /* <DEDUP_REMOVED lines=99> */
.L_x_4555:
[----:B------:R-:W-:Y:S05]  /*d2c0*/  BSYNC B0 ;  /* 0x0000000000007941 */ /* 0x000fea0003800000 */
.L_x_4554:
[C---:B------:R-:W-:Y:S04]  /*d2d0*/  LEA R2, P0, R64.reuse, R118, 0x1 ;  /* 0x0000007640027211 */ /* 0x040fe800078008ff */
[----:B------:R-:W-:Y:S05]  /*d2e0*/  LEA.HI.X R3, R64, R119, R63, 0x1, P0 ;  /* 0x0000007740037211 */ /* 0x000fea00000f0c3f */
[----:B-----5:R2:W-:Y:S04]  /*d2f0*/  ST.E.128 [R2.64], R28 ;  /* 0x0000001c02007985 */ /* 0x0205e8000c101d06 */
.L_x_4553:
[----:B------:R-:W-:Y:S05]  /*d300*/  BSYNC B1 ;  /* 0x0000000000017941 */ /* 0x000fea0003800000 */
.L_x_4552:
        /* <DEDUP_REMOVED lines=99> */
.L_x_4557:
[----:B------:R-:W-:Y:S05]  /*d940*/  BSYNC B0 ;  /* 0x0000000000007941 */ /* 0x000fea0003800000 */
.L_x_4556:
[C---:B--2---:R-:W-:Y:S04]  /*d950*/  LEA R2, P0, R62.reuse, R118, 0x1 ;  /* 0x000000763e027211 */ /* 0x044fe800078008ff */
[----:B------:R-:W-:Y:S05]  /*d960*/  LEA.HI.X R3, R62, R119, R61, 0x1, P0 ;  /* 0x000000773e037211 */ /* 0x000fea00000f0c3d */
[----:B-----5:R2:W-:Y:S04]  /*d970*/  ST.E.128 [R2.64], R40 ;  /* 0x0000002802007985 */ /* 0x0205e8000c101d06 */
.L_x_4543:
[----:B------:R-:W-:Y:S05]  /*d980*/  BSYNC B2 ;  /* 0x0000000000027941 */ /* 0x000fea0003800000 */
.L_x_4542:
        /* <DEDUP_REMOVED lines=11> */
.L_x_4459:
        /* <DEDUP_REMOVED lines=22> */
.L_x_4559:
[----:B------:R-:W-:Y:S05]  /*dba0*/  BSYNC B0 ;  /* 0x0000000000007941 */ /* 0x000fea0003800000 */
.L_x_4558:
        /* <DEDUP_REMOVED lines=33> */
.L_x_4561:
[----:B------:R-:W-:Y:S05]  /*ddc0*/  BSYNC B0 ;  /* 0x0000000000007941 */ /* 0x000fea0003800000 */
.L_x_4560:
        /* <DEDUP_REMOVED lines=33> */
.L_x_4563:
[----:B------:R-:W-:Y:S05]  /*dfe0*/  BSYNC B0 ;  /* 0x0000000000007941 */ /* 0x000fea0003800000 */
.L_x_4562:
        /* <DEDUP_REMOVED lines=36> */
.L_x_4493:
[----:B------:R-:W-:Y:S05]  /*e230*/  BSYNC B3 ;  /* 0x0000000000037941 */ /* 0x000fea0003800000 */
.L_x_4458:
        /* <DEDUP_REMOVED lines=91> */
.L_x_4565:
        /* <DEDUP_REMOVED lines=10> */
.L_x_4566:
[----:B------:R-:W-:Y:S05]  /*e890*/  BSYNC B0 ;  /* 0x0000000000007941 */ /* 0x000fea0003800000 */
.L_x_4564:
[----:B------:R-:W-:Y:S04]  /*e8a0*/  IADD3 R12, R12, -0x1, RZ ;  /* 0xffffffff0c0c7810 */ /* 0x000fe80007ffe0ff */
[----:B------:R-:W-:Y:S11]  /*e8b0*/  ISETP.GT.AND P0, PT, R12, R81, PT ;  /* 0x000000510c00720c */ /* 0x000ff60003f04270 */
[----:B------:R-:W-:Y:S02]  /*e8c0*/  @!UPT UIADD3 URZ, URZ, URZ, URZ ;  /* 0x0000003f3f3ff290 */ /* 0x000fe4000fffe03f */
[----:B------:R-:W-:-:S05]  /*e8d0*/  @P0 BRA `(.L_x_4567) ;  /* 0xffff453000000947 */ /* 0x000fca000383ffff */
.L_x_4449:
        /* <DEDUP_REMOVED lines=9> */
[----:B------:R-:W2:Y:S04]  /*e970*/  LD.E.64 R2, [R14.64+0xf0] ;  /* 0x0000f0060e027980 */ /* 0x000ea8000c101b00 */
[----:B------:R1:W5:Y:S04]  /*e980*/  LD.E.64 R24, [R14.64+0x148] ;  /* 0x000148060e187980 */ /* 0x000368000c101b00 */
[----:B------:R1:W5:Y:S01]  /*e990*/  LD.E.64 R26, [R14.64+0x150] ;  /* 0x000150060e1a7980 */ /* 0x000362000c101b00 */
[----:B--2---:R-:W-:-:S04]  /*e9a0*/  ISETP.NE.U32.AND P1, PT, R2, RZ, PT ;  /* 0x000000ff0200720c */ /* 0x004fc80003f25070 */
[----:B------:R-:W-:-:S13]  /*e9b0*/  ISETP.NE.AND.EX P1, PT, R3, RZ, PT, P1 ;  /* 0x000000ff0300720c */ /* 0x000fda0003f25310 */
[----:B------:R-:W-:Y:S01]  /*e9c0*/  @P1 LEA R4, P0, R239, R2, 0x2 ;  /* 0x00000002ef041211 */ /* 0x000fe200078010ff */
[----:B------:R-:W-:-:S03]  /*e9d0*/  IMAD.MOV.U32 R2, RZ, RZ, RZ ;  /* 0x000000ffff027224 */ /* 0x000fc600078e00ff */
[----:B------:R-:W-:Y:S02]  /*e9e0*/  @P1 LEA.HI.X R5, R239, R3, R57, 0x2, P0 ;  /* 0x00000003ef051211 */ /* 0x000fe400000f1439 */
[----:B------:R1:W5:Y:S04]  /*e9f0*/  LD.E R3, [R14.64+0xc0] ;  /* 0x0000c0060e037980 */ /* 0x000368000c101900 */
[----:B------:R2:W3:Y:S04]  /*ea00*/  @P1 LD.E R2, [R4.64] ;  /* 0x0000000604021980 */ /* 0x0004e8000c101900 */
[----:B--2---:R-:W2:Y:S01]  /*ea10*/  LD.E.U8 R4, [R14.64+0x1b3] ;  /* 0x0001b3060e047980 */ /* 0x004ea2000c101100 */
[----:B------:R-:W-:-:S02]  /*ea20*/  IADD3 R6, P1, R6, R174, RZ ;  /* 0x000000ae06067210 */ /* 0x000fc40007f3e0ff */
[----:B------:R-:W-:Y:S01]  /*ea30*/  LEA R5, P0, R178, R174, 0x5 ;  /* 0x000000aeb2057211 */ /* 0x000fe200078028ff */
[----:B------:R-:W-:Y:S01]  /*ea40*/  IMAD.MOV.U32 R176, RZ, RZ, R174 ;  /* 0x000000ffffb07224 */ /* 0x000fe200078e00ae */
[-C--:B-----5:R-:W-:Y:S01]  /*ea50*/  LEA R28, P2, R174, R180.reuse, 0x1 ;  /* 0x000000b4ae1c7211 */ /* 0x0a0fe200078408ff */
[----:B------:R-:W-:Y:S01]  /*ea60*/  IMAD.X R12, R12, 0x1, R177, P1 ;  /* 0x000000010c0c7824 */ /* 0x000fe200008e06b1 */
[----:B------:R-:W-:Y:S01]  /*ea70*/  LEA.HI.X R8, R178, R177, R179, 0x5, P0 ;  /* 0x000000b1b2087211 */ /* 0x000fe200000f2cb3 */
[----:B------:R-:W-:Y:S01]  /*ea80*/  IMAD R7, R179, 0x30, RZ ;  /* 0x00000030b3077824 */ /* 0x000fe200078e02ff */
[-CC-:B------:R-:W-:Y:S01]  /*ea90*/  LEA.HI.X R29, R174, R181.reuse, R177.reuse, 0x1, P2 ;  /* 0x000000b5ae1d7211 */ /* 0x180fe200010f0cb1 */
[----:B------:R-:W-:Y:S01]  /*eaa0*/  IMAD.WIDE.U32 R176, R178, 0x30, R176 ;  /* 0x00000030b2b07825 */ /* 0x000fe200078e00b0 */
[CC--:B------:R-:W-:Y:S02]  /*eab0*/  LEA R38, P1, R6.reuse, R180.reuse, 0x1 ;  /* 0x000000b406267211 */ /* 0x0c0fe400078208ff */
[----:B------:R-:W-:Y:S01]  /*eac0*/  LEA R36, P0, R5, R180, 0x1 ;  /* 0x000000b405247211 */ /* 0x000fe200078008ff */
[----:B------:R-:W-:Y:S01]  /*ead0*/  IMAD.IADD R16, R241, 0x1, -R51 ;  /* 0x00000001f1107824 */ /* 0x000fe200078e0a33 */
[-C--:B------:R-:W-:Y:S01]  /*eae0*/  LEA.HI.X R39, R6, R181.reuse, R12, 0x1, P1 ;  /* 0x000000b506277211 */ /* 0x080fe200008f0c0c */
[----:B------:R-:W-:Y:S01]  /*eaf0*/  IMAD.IADD R7, R177, 0x1, R7 ;  /* 0x00000001b1077824 */ /* 0x000fe200078e0207 */
[----:B------:R-:W-:-:S02]  /*eb00*/  LEA.HI.X R37, R5, R181, R8, 0x1, P0 ;  /* 0x000000b505257211 */ /* 0x000fc400000f0c08 */
[----:B------:R-:W-:Y:S02]  /*eb10*/  ISETP.GE.AND P0, PT, R168, R16, PT ;  /* 0x00000010a800720c */ /* 0x000fe40003f06270 */
[C---:B------:R-:W-:Y:S02]  /*eb20*/  LEA R30, P1, R176.reuse, R180, 0x1 ;  /* 0x000000b4b01e7211 */ /* 0x040fe400078208ff */
[----:B------:R-:W-:Y:S02]  /*eb30*/  ISETP.GT.AND P0, PT, R45, -0x8, !P0 ;  /* 0xfffffff82d00780c */ /* 0x000fe40004704270 */
[----:B------:R-:W-:Y:S01]  /*eb40*/  LEA.HI.X R31, R176, R181, R7, 0x1, P1 ;  /* 0x000000b5b01f7211 */ /* 0x000fe200008f0c07 */
[----:B---3--:R-:W-:Y:S01]  /*eb50*/  IMAD.IADD R82, R82, 0x1, R2 ;  /* 0x0000000152527824 */ /* 0x008fe200078e0202 */
[----:B------:R-:W-:-:S04]  /*eb60*/  LEA.HI R2, R0, R0, RZ, 0x1 ;  /* 0x0000000000027211 */ /* 0x000fc800078f08ff */
[----:B------:R-:W-:-:S05]  /*eb70*/  SHF.R.S32.HI R2, RZ, 0x1, R2 ;  /* 0x00000001ff027819 */ /* 0x000fca0000011402 */
[----:B------:R-:W-:-:S05]  /*eb80*/  IMAD R82, R2, R82, RZ ;  /* 0x0000005202527224 */ /* 0x000fca00078e02ff */
[----:B------:R-:W-:Y:S02]  /*eb90*/  SHF.R.S32.HI R12, RZ, 0x1f, R82 ;  /* 0x0000001fff0c7819 */ /* 0x000fe40000011452 */
[----:B--2---:R-:W-:Y:S02]  /*eba0*/  ISETP.NE.AND P4, PT, R4, RZ, PT ;  /* 0x000000ff0400720c */ /* 0x004fe40003f85270 */
[-C--:B------:R-:W-:Y:S02]  /*ebb0*/  IADD3 R4, P3, R150, R82.reuse, RZ ;  /* 0x0000005296047210 */ /* 0x080fe40007f7e0ff */
[----:B------:R-:W-:Y:S01]  /*ebc0*/  IADD3 R8, P2, R18, R82, RZ ;  /* 0x0000005212087210 */ /* 0x000fe20007f5e0ff */
[----:B------:R-:W-:Y:S01]  /*ebd0*/  IMAD.MOV.U32 R13, RZ, RZ, R2 ;  /* 0x000000ffff0d7224 */ /* 0x000fe200078e0002 */
[----:B------:R-:W-:-:S03]  /*ebe0*/  LEA.HI.X.SX32 R150, R150, R12, 0x1, P3 ;  /* 0x0000000c96967211 */ /* 0x000fc600018f0eff */
[----:B------:R-:W-:-:S04]  /*ebf0*/  IMAD.X R12, R19, 0x1, R12, P2 ;  /* 0x00000001130c7824 */ /* 0x000fc800010e060c */
        /* <DEDUP_REMOVED lines=62> */
.L_x_4576:
[----:B------:R-:W-:Y:S05]  /*efe0*/  BSYNC B0 ;  /* 0x0000000000007941 */ /* 0x000fea0003800000 */
.L_x_4575:
[----:B-----5:R3:W-:Y:S02]  /*eff0*/  STS.128 [R243], R20 ;  /* 0x00000014f3007388 */ /* 0x0207e40000000c00 */
.L_x_4574:
[----:B------:R-:W-:Y:S05]  /*f000*/  BSYNC B1 ;  /* 0x0000000000017941 */ /* 0x000fea0003800000 */
.L_x_4573:
        /* <DEDUP_REMOVED lines=53> */
.L_x_4580:
[----:B------:R-:W-:Y:S05]  /*f360*/  BSYNC B0 ;  /* 0x0000000000007941 */ /* 0x000fea0003800000 */
.L_x_4579:
[----:B-----5:R1:W-:Y:S02]  /*f370*/  STS.128 [R243+0x2000], R20 ;  /* 0x00200014f3007388 */ /* 0x0203e40000000c00 */
.L_x_4578:
[----:B------:R-:W-:Y:S05]  /*f380*/  BSYNC B1 ;  /* 0x0000000000017941 */ /* 0x000fea0003800000 */
.L_x_4577:
        /* <DEDUP_REMOVED lines=53> */
.L_x_4584:
[----:B------:R-:W-:Y:S05]  /*f6e0*/  BSYNC B0 ;  /* 0x0000000000007941 */ /* 0x000fea0003800000 */
.L_x_4583:
[----:B-----5:R3:W-:Y:S02]  /*f6f0*/  STS.128 [R243+0x4000], R20 ;  /* 0x00400014f3007388 */ /* 0x0207e40000000c00 */
.L_x_4582:
[----:B------:R-:W-:Y:S05]  /*f700*/  BSYNC B1 ;  /* 0x0000000000017941 */ /* 0x000fea0003800000 */
.L_x_4581:
        /* <DEDUP_REMOVED lines=52> */
.L_x_4586:
[----:B------:R-:W-:Y:S05]  /*fa50*/  BSYNC B0 ;  /* 0x0000000000007941 */ /* 0x000fea0003800000 */
.L_x_4585:
[----:B-----5:R3:W-:Y:S02]  /*fa60*/  STS.128 [R243+0x6000], R20 ;  /* 0x00600014f3007388 */ /* 0x0207e40000000c00 */
.L_x_4572:
[----:B------:R-:W-:Y:S05]  /*fa70*/  BSYNC B2 ;  /* 0x0000000000027941 */ /* 0x000fea0003800000 */
.L_x_4571:
        /* <DEDUP_REMOVED lines=58> */
.L_x_4592:
[----:B------:R-:W-:Y:S05]  /*fe20*/  BSYNC B0 ;  /* 0x0000000000007941 */ /* 0x000fea0003800000 */
.L_x_4591:
[----:B-----5:R3:W-:Y:S02]  /*fe30*/  STS.128 [R243+0x800], R20 ;  /* 0x00080014f3007388 */ /* 0x0207e40000000c00 */
.L_x_4590:
[----:B------:R-:W-:Y:S05]  /*fe40*/  BSYNC B1 ;  /* 0x0000000000017941 */ /* 0x000fea0003800000 */
.L_x_4589:
        /* <DEDUP_REMOVED lines=53> */
.L_x_4596:
[----:B------:R-:W-:Y:S05]  /*101a0*/  BSYNC B0 ;  /* 0x0000000000007941 */ /* 0x000fea0003800000 */
.L_x_4595:
[----:B-----5:R1:W-:Y:S02]  /*101b0*/  STS.128 [R243+0x2800], R20 ;  /* 0x00280014f3007388 */ /* 0x0203e40000000c00 */
.L_x_4594:
[----:B------:R-:W-:Y:S05]  /*101c0*/  BSYNC B1 ;  /* 0x0000000000017941 */ /* 0x000fea0003800000 */
.L_x_4593:
        /* <DEDUP_REMOVED lines=53> */
.L_x_4600:
[----:B------:R-:W-:Y:S05]  /*10520*/  BSYNC B0 ;  /* 0x0000000000007941 */ /* 0x000fea0003800000 */
.L_x_4599:
[----:B-----5:R3:W-:Y:S02]  /*10530*/  STS.128 [R243+0x4800], R20 ;  /* 0x00480014f3007388 */ /* 0x0207e40000000c00 */
.L_x_4598:
[----:B------:R-:W-:Y:S05]  /*10540*/  BSYNC B1 ;  /* 0x0000000000017941 */ /* 0x000fea0003800000 */
.L_x_4597:
        /* <DEDUP_REMOVED lines=16> */
[----:B-1----:R-:W-:Y:S02]  /*10650*/  HADD2.F32 R38, -RZ, R2.H0_H0 ;  /* 0x20000002ff267230 */ /* 0x002fe40000004100 */
        /* <DEDUP_REMOVED lines=35> */
.L_x_4602:
[----:B------:R-:W-:Y:S05]  /*10890*/  BSYNC B0 ;  /* 0x0000000000007941 */ /* 0x000fea0003800000 */
.L_x_4601:
[----:B-----5:R3:W-:Y:S02]  /*108a0*/  STS.128 [R243+0x6800], R20 ;  /* 0x00680014f3007388 */ /* 0x0207e40000000c00 */
.L_x_4588:
[----:B------:R-:W-:Y:S05]  /*108b0*/  BSYNC B2 ;  /* 0x0000000000027941 */ /* 0x000fea0003800000 */
.L_x_4587:
        /* <DEDUP_REMOVED lines=58> */
.L_x_4608:
[----:B------:R-:W-:Y:S05]  /*10c60*/  BSYNC B0 ;  /* 0x0000000000007941 */ /* 0x000fea0003800000 */
.L_x_4607:
[----:B-----5:R3:W-:Y:S02]  /*10c70*/  STS.128 [R243+0x1000], R20 ;  /* 0x00100014f3007388 */ /* 0x0207e40000000c00 */
.L_x_4606:
[----:B------:R-:W-:Y:S05]  /*10c80*/  BSYNC B1 ;  /* 0x0000000000017941 */ /* 0x000fea0003800000 */
.L_x_4605:
        /* <DEDUP_REMOVED lines=53> */
.L_x_4612:
[----:B------:R-:W-:Y:S05]  /*10fe0*/  BSYNC B0 ;  /* 0x0000000000007941 */ /* 0x000fea0003800000 */
.L_x_4611:
[----:B-----5:R3:W-:Y:S02]  /*10ff0*/  STS.128 [R243+0x3000], R20 ;  /* 0x00300014f3007388 */ /* 0x0207e40000000c00 */
.L_x_4610:
[----:B------:R-:W-:Y:S05]  /*11000*/  BSYNC B1 ;  /* 0x0000000000017941 */ /* 0x000fea0003800000 */
.L_x_4609:
        /* <DEDUP_REMOVED lines=53> */
.L_x_4616:
[----:B------:R-:W-:Y:S05]  /*11360*/  BSYNC B0 ;  /* 0x0000000000007941 */ /* 0x000fea0003800000 */
.L_x_4615:
[----:B-----5:R3:W-:Y:S02]  /*11370*/  STS.128 [R243+0x5000], R20 ;  /* 0x00500014f3007388 */ /* 0x0207e40000000c00 */
.L_x_4614:
[----:B------:R-:W-:Y:S05]  /*11380*/  BSYNC B1 ;  /* 0x0000000000017941 */ /* 0x000fea0003800000 */
.L_x_4613:
        /* <DEDUP_REMOVED lines=53> */
.L_x_4618:
[----:B------:R-:W-:Y:S05]  /*116e0*/  BSYNC B0 ;  /* 0x0000000000007941 */ /* 0x000fea0003800000 */
.L_x_4617:
[----:B-----5:R1:W-:Y:S02]  /*116f0*/  STS.128 [R243+0x7000], R36 ;  /* 0x00700024f3007388 */ /* 0x0203e40000000c00 */
.L_x_4604:
[----:B------:R-:W-:Y:S05]  /*11700*/  BSYNC B2 ;  /* 0x0000000000027941 */ /* 0x000fea0003800000 */
.L_x_4603:
        /* <DEDUP_REMOVED lines=58> */
.L_x_4623:
[----:B------:R-:W-:Y:S05]  /*11ab0*/  BSYNC B0 ;  /* 0x0000000000007941 */ /* 0x000fea0003800000 */
.L_x_4622:
[----:B-----5:R3:W-:Y:S02]  /*11ac0*/  STS.128 [R243+0x1800], R20 ;  /* 0x00180014f3007388 */ /* 0x0207e40000000c00 */
.L_x_4621:
[----:B------:R-:W-:Y:S05]  /*11ad0*/  BSYNC B1 ;  /* 0x0000000000017941 */ /* 0x000fea0003800000 */
.L_x_4620:
        /* <DEDUP_REMOVED lines=53> */
.L_x_4627:
[----:B------:R-:W-:Y:S05]  /*11e30*/  BSYNC B0 ;  /* 0x0000000000007941 */ /* 0x000fea0003800000 */
.L_x_4626:
[----:B-----5:R1:W-:Y:S02]  /*11e40*/  STS.128 [R243+0x3800], R16 ;  /* 0x00380010f3007388 */ /* 0x0203e40000000c00 */
.L_x_4625:
[----:B------:R-:W-:Y:S05]  /*11e50*/  BSYNC B1 ;  /* 0x0000000000017941 */ /* 0x000fea0003800000 */
.L_x_4624:
        /* <DEDUP_REMOVED lines=53> */
.L_x_4631:
[----:B------:R-:W-:Y:S05]  /*121b0*/  BSYNC B0 ;  /* 0x0000000000007941 */ /* 0x000fea0003800000 */
.L_x_4630:
[----:B-----5:R1:W-:Y:S02]  /*121c0*/  STS.128 [R243+0x5800], R16 ;  /* 0x00580010f3007388 */ /* 0x0203e40000000c00 */
.L_x_4629:
[----:B------:R-:W-:Y:S05]  /*121d0*/  BSYNC B1 ;  /* 0x0000000000017941 */ /* 0x000fea0003800000 */
.L_x_4628:
        /* <DEDUP_REMOVED lines=9> */
[----:B-----5:R-:W-:Y:S02]  /*12270*/  MOV R7, R17 ;  /* 0x0000001100077202 */ /* 0x020fe40000000f00 */
[----:B------:R-:W-:Y:S02]  /*12280*/  MOV R0, R19 ;  /* 0x0000001300007202 */ /* 0x000fe40000000f00 */
[----:B------:R-:W-:Y:S01]  /*12290*/  MOV R6, R16 ;  /* 0x0000001000067202 */ /* 0x000fe20000000f00 */
[----:B------:R-:W-:-:S02]  /*122a0*/  HADD2.F32 R16, -RZ, R7.H1_H1 ;  /* 0x30000007ff107230 */ /* 0x000fc40000004100 */
[--C-:B------:R-:W-:Y:S02]  /*122b0*/  HADD2.F32 R11, -RZ, R0.reuse.H1_H1 ;  /* 0x30000000ff0b7230 */ /* 0x100fe40000004100 */
[----:B-1----:R-:W-:Y:S01]  /*122c0*/  HADD2.F32 R13, -RZ, R7.H0_H0 ;  /* 0x20000007ff0d7230 */ /* 0x002fe20000004100 */
[----:B------:R-:W-:Y:S01]  /*122d0*/  MOV R12, R18 ;  /* 0x00000012000c7202 */ /* 0x000fe20000000f00 */
        /* <DEDUP_REMOVED lines=37> */
.L_x_4633:
[----:B------:R-:W-:Y:S05]  /*12530*/  BSYNC B0 ;  /* 0x0000000000007941 */ /* 0x000fea0003800000 */
.L_x_4632:
[----:B-----5:R1:W-:Y:S01]  /*12540*/  STS.128 [R243+0x7800], R16 ;  /* 0x00780010f3007388 */ /* 0x0203e20000000c00 */
[----:B------:R-:W-:Y:S05]  /*12550*/  BRA `(.L_x_4619) ;  /* 0x00006e4000007947 */ /* 0x000fea0003800000 */
.L_x_4570:
        /* <DEDUP_REMOVED lines=22> */
[----:B------:R-:W-:-:S03]  /*126c0*/  @P0 IADD3 R17, -R2, RZ, RZ ;  /* 0x000000ff02110210 */ /* 0x000fc60007ffe1ff */
[----:B--2---:R4:W2:Y:S02]  /*126d0*/  LD.E.128 R4, [R20.64] ;  /* 0x0000000614047980 */ /* 0x0048a4000c101d00 */
[----:B----4-:R-:W-:-:S04]  /*126e0*/  IADD3 R20, P1, R17, R8, RZ ;  /* 0x0000000811147210 */ /* 0x010fc80007f3e0ff */
[----:B------:R-:W-:Y:S02]  /*126f0*/  LEA.HI.X.SX32 R17, R17, R12, 0x1, P1 ;  /* 0x0000000c11117211 */ /* 0x000fe400008f0eff */
[----:B------:R-:W-:-:S04]  /*12700*/  LEA R22, P1, R20, R24, 0x1 ;  /* 0x0000001814167211 */ /* 0x000fc800078208ff */
[----:B------:R-:W-:-:S06]  /*12710*/  LEA.HI.X R23, R20, R25, R17, 0x1, P1 ;  /* 0x0000001914177211 */ /* 0x000fcc00008f0c11 */
[----:B------:R-:W4:Y:S01]  /*12720*/  LD.E.128 R20, [R22.64] ;  /* 0x0000000616147980 */ /* 0x000f22000c101d00 */
[----:B-----5:R-:W-:Y:S01]  /*12730*/  MOV R17, R61 ;  /* 0x0000003d00117202 */ /* 0x020fe20000000f00 */
[----:B------:R-:W-:Y:S01]  /*12740*/  IMAD.MOV.U32 R44, RZ, RZ, R60 ;  /* 0x000000ffff2c7224 */ /* 0x000fe200078e003c */
[----:B------:R-:W-:Y:S02]  /*12750*/  MOV R32, R63 ;  /* 0x0000003f00207202 */ /* 0x000fe40000000f00 */
[----:B------:R-:W-:Y:S02]  /*12760*/  MOV R54, R62 ;  /* 0x0000003e00367202 */ /* 0x000fe40000000f00 */
[----:B---3--:R-:W-:Y:S01]  /*12770*/  MOV R55, R41 ;  /* 0x0000002900377202 */ /* 0x008fe20000000f00 */
[----:B------:R-:W-:Y:S01]  /*12780*/  IMAD.MOV.U32 R41, RZ, RZ, R42 ;  /* 0x000000ffff297224 */ /* 0x000fe200078e002a */
[--C-:B--2---:R-:W-:Y:S02]  /*12790*/  HADD2.F32 R42, -RZ, R5.reuse.H0_H0 ;  /* 0x20000005ff2a7230 */ /* 0x104fe40000004100 */
        /* <DEDUP_REMOVED lines=30> */
[--C-:B----4-:R-:W-:Y:S01]  /*12980*/  HADD2.F32 R7, -RZ, R21.reuse.H0_H0 ;  /* 0x20000015ff077230 */ /* 0x110fe20000004100 */
[----:B------:R-:W-:Y:S01]  /*12990*/  @!P0 FADD.FTZ R56, -R56, -RZ ;  /* 0x800000ff38388221 */ /* 0x000fe20000010100 */
[----:B------:R-:W-:Y:S01]  /*129a0*/  HADD2.F32 R41, -RZ, R21.H1_H1 ;  /* 0x30000015ff297230 */ /* 0x000fe20000004100 */
[----:B------:R-:W-:Y:S01]  /*129b0*/  FMUL.FTZ R60, R60, R42 ;  /* 0x0000002a3c3c7220 */ /* 0x000fe20000410000 */
[----:B------:R-:W-:-:S02]  /*129c0*/  HADD2.F32 R17, -RZ, R32.H0_H0 ;  /* 0x20000020ff117230 */ /* 0x000fc40000004100 */
[----:B------:R-:W-:Y:S01]  /*129d0*/  HADD2.F32 R21, -RZ, R23.H0_H0 ;  /* 0x20000017ff157230 */ /* 0x000fe20000004100 */
[----:B------:R-:W-:Y:S01]  /*129e0*/  FMUL.FTZ R61, R61, R56 ;  /* 0x000000383d3d7220 */ /* 0x000fe20000410000 */
[--C-:B------:R-:W-:Y:S01]  /*129f0*/  HADD2.F32 R42, -RZ, R20.reuse.H0_H0 ;  /* 0x20000014ff2a7230 */ /* 0x100fe20000004100 */
[----:B------:R-:W-:Y:S01]  /*12a00*/  FFMA.FTZ R5, R5, R7, R60 ;  /* 0x0000000705057223 */ /* 0x000fe2000001003c */
[----:B------:R-:W-:Y:S01]  /*12a10*/  HADD2.F32 R56, -RZ, R20.H1_H1 ;  /* 0x30000014ff387230 */ /* 0x000fe20000004100 */
[----:B------:R-:W-:Y:S01]  /*12a20*/  FFMA.FTZ R17, R17, R21, R55 ;  /* 0x0000001511117223 */ /* 0x000fe20000010037 */
[----:B------:R-:W-:Y:S02]  /*12a30*/  HADD2.F32 R20, -RZ, R22.H0_H0 ;  /* 0x20000016ff147230 */ /* 0x000fe40000004100 */
[----:B------:R-:W-:Y:S02]  /*12a40*/  HADD2.F32 R7, -RZ, R44.H0_H0 ;  /* 0x2000002cff077230 */ /* 0x000fe40000004100 */
[----:B------:R-:W-:-:S02]  /*12a50*/  HADD2.F32 R21, -RZ, R54.H0_H0 ;  /* 0x20000036ff157230 */ /* 0x000fc40000004100 */
[----:B------:R-:W-:Y:S02]  /*12a60*/  HADD2.F32 R23, -RZ, R23.H1_H1 ;  /* 0x30000017ff177230 */ /* 0x000fe40000004100 */
        /* <DEDUP_REMOVED lines=18> */
.L_x_4639:
[----:B------:R-:W-:Y:S05]  /*12b90*/  BSYNC B0 ;  /* 0x0000000000007941 */ /* 0x000fea0003800000 */
.L_x_4638:
[----:B-----5:R3:W-:Y:S02]  /*12ba0*/  STS.128 [R243], R60 ;  /* 0x0000003cf3007388 */ /* 0x0207e40000000c00 */
.L_x_4637:
[----:B------:R-:W-:Y:S05]  /*12bb0*/  BSYNC B1 ;  /* 0x0000000000017941 */ /* 0x000fea0003800000 */
.L_x_4636:
        /* <DEDUP_REMOVED lines=20> */
[----:B------:R-:W-:-:S03]  /*12d00*/  @P0 IADD3 R17, -R2, RZ, RZ ;  /* 0x000000ff02110210 */ /* 0x000fc60007ffe1ff */
[----:B---3--:R1:W3:Y:S02]  /*12d10*/  LD.E.128 R4, [R20.64+0x80] ;  /* 0x0000800614047980 */ /* 0x0082e4000c101d00 */
[----:B-1----:R-:W-:-:S04]  /*12d20*/  IADD3 R20, P1, R17, R8, RZ ;  /* 0x0000000811147210 */ /* 0x002fc80007f3e0ff */
[----:B------:R-:W-:Y:S02]  /*12d30*/  LEA.HI.X.SX32 R17, R17, R12, 0x1, P1 ;  /* 0x0000000c11117211 */ /* 0x000fe400008f0eff */
[----:B------:R-:W-:-:S04]  /*12d40*/  LEA R22, P1, R20, R24, 0x1 ;  /* 0x0000001814167211 */ /* 0x000fc800078208ff */
[----:B------:R-:W-:-:S06]  /*12d50*/  LEA.HI.X R23, R20, R25, R17, 0x1, P1 ;  /* 0x0000001914177211 */ /* 0x000fcc00008f0c11 */
[----:B----4-:R-:W4:Y:S01]  /*12d60*/  LD.E.128 R20, [R22.64+0x80] ;  /* 0x0000800616147980 */ /* 0x010f22000c101d00 */
        /* <DEDUP_REMOVED lines=70> */
.L_x_4643:
[----:B------:R-:W-:Y:S05]  /*131d0*/  BSYNC B0 ;  /* 0x0000000000007941 */ /* 0x000fea0003800000 */
.L_x_4642:
[----:B-----5:R1:W-:Y:S02]  /*131e0*/  STS.128 [R243+0x2000], R60 ;  /* 0x0020003cf3007388 */ /* 0x0203e40000000c00 */
.L_x_4641:
[----:B------:R-:W-:Y:S05]  /*131f0*/  BSYNC B1 ;  /* 0x0000000000017941 */ /* 0x000fea0003800000 */
.L_x_4640:
        /* <DEDUP_REMOVED lines=20> */
[----:B------:R-:W-:-:S03]  /*13340*/  @P0 IADD3 R17, -R2, RZ, RZ ;  /* 0x000000ff02110210 */ /* 0x000fc60007ffe1ff */
[----:B--2---:R1:W2:Y:S02]  /*13350*/  LD.E.128 R4, [R20.64+0x100] ;  /* 0x0001000614047980 */ /* 0x0042a4000c101d00 */
        /* <DEDUP_REMOVED lines=75> */
.L_x_4647:
[----:B------:R-:W-:Y:S05]  /*13810*/  BSYNC B0 ;  /* 0x0000000000007941 */ /* 0x000fea0003800000 */
.L_x_4646:
[----:B-----5:R3:W-:Y:S02]  /*13820*/  STS.128 [R243+0x4000], R60 ;  /* 0x0040003cf3007388 */ /* 0x0207e40000000c00 */
.L_x_4645:
[----:B------:R-:W-:Y:S05]  /*13830*/  BSYNC B1 ;  /* 0x0000000000017941 */ /* 0x000fea0003800000 */
.L_x_4644:
        /* <DEDUP_REMOVED lines=63> */
[--C-:B----4-:R-:W-:Y:S01]  /*13c30*/  HADD2.F32 R29, -RZ, R20.reuse.H0_H0 ;  /* 0x20000014ff1d7230 */ /* 0x110fe20000004100 */
[----:B------:R-:W-:Y:S01]  /*13c40*/  @!P0 FADD.FTZ R55, -R55, -RZ ;  /* 0x800000ff37378221 */ /* 0x000fe20000010100 */
[----:B------:R-:W-:-:S02]  /*13c50*/  HADD2.F32 R43, -RZ, R20.H1_H1 ;  /* 0x30000014ff2b7230 */ /* 0x000fc40000004100 */
[----:B------:R-:W-:Y:S02]  /*13c60*/  HADD2.F32 R40, -RZ, R17.H0_H0 ;  /* 0x20000011ff287230 */ /* 0x000fe40000004100 */
        /* <DEDUP_REMOVED lines=29> */
.L_x_4649:
[----:B------:R-:W-:Y:S05]  /*13e40*/  BSYNC B0 ;  /* 0x0000000000007941 */ /* 0x000fea0003800000 */
.L_x_4648:
[----:B-----5:R3:W-:Y:S02]  /*13e50*/  STS.128 [R243+0x6000], R60 ;  /* 0x0060003cf3007388 */ /* 0x0207e40000000c00 */
.L_x_4635:
[----:B------:R-:W-:Y:S05]  /*13e60*/  BSYNC B2 ;  /* 0x0000000000027941 */ /* 0x000fea0003800000 */
.L_x_4634:
        /* <DEDUP_REMOVED lines=27> */
[----:B-1----:R-:W-:-:S04]  /*14020*/  IADD3 R20, P1, R17, R8, RZ ;  /* 0x0000000811147210 */ /* 0x002fc80007f3e0ff */
        /* <DEDUP_REMOVED lines=74> */
.L_x_4655:
[----:B------:R-:W-:Y:S05]  /*144d0*/  BSYNC B0 ;  /* 0x0000000000007941 */ /* 0x000fea0003800000 */
.L_x_4654:
[----:B-----5:R3:W-:Y:S02]  /*144e0*/  STS.128 [R243+0x800], R60 ;  /* 0x0008003cf3007388 */ /* 0x0207e40000000c00 */
.L_x_4653:
[----:B------:R-:W-:Y:S05]  /*144f0*/  BSYNC B1 ;  /* 0x0000000000017941 */ /* 0x000fea0003800000 */
.L_x_4652:
        /* <DEDUP_REMOVED lines=97> */
.L_x_4659:
[----:B------:R-:W-:Y:S05]  /*14b10*/  BSYNC B0 ;  /* 0x0000000000007941 */ /* 0x000fea0003800000 */
.L_x_4658:
[----:B-----5:R1:W-:Y:S02]  /*14b20*/  STS.128 [R243+0x2800], R60 ;  /* 0x0028003cf3007388 */ /* 0x0203e40000000c00 */
.L_x_4657:
[----:B------:R-:W-:Y:S05]  /*14b30*/  BSYNC B1 ;  /* 0x0000000000017941 */ /* 0x000fea0003800000 */
.L_x_4656:
        /* <DEDUP_REMOVED lines=97> */
.L_x_4663:
[----:B------:R-:W-:Y:S05]  /*15150*/  BSYNC B0 ;  /* 0x0000000000007941 */ /* 0x000fea0003800000 */
.L_x_4662:
[----:B-----5:R3:W-:Y:S02]  /*15160*/  STS.128 [R243+0x4800], R60 ;  /* 0x0048003cf3007388 */ /* 0x0207e40000000c00 */
.L_x_4661:
[----:B------:R-:W-:Y:S05]  /*15170*/  BSYNC B1 ;  /* 0x0000000000017941 */ /* 0x000fea0003800000 */
.L_x_4660:
        /* <DEDUP_REMOVED lines=18> */
[----:B------:R-:W-:Y:S01]  /*152a0*/  LEA.HI.X R21, R5, R27, R4, 0x1, P1 ;  /* 0x0000001b05157211 */ /* 0x000fe200008f0c04 */
[----:B------:R-:W-:-:S04]  /*152b0*/  @P0 IMAD.MOV R17, RZ, RZ, -R2 ;  /* 0x000000ffff110224 */ /* 0x000fc800078e0a02 */
        /* <DEDUP_REMOVED lines=78> */
.L_x_4665:
[----:B------:R-:W-:Y:S05]  /*157a0*/  BSYNC B0 ;  /* 0x0000000000007941 */ /* 0x000fea0003800000 */
.L_x_4664:
[----:B-----5:R1:W-:Y:S02]  /*157b0*/  STS.128 [R243+0x6800], R40 ;  /* 0x00680028f3007388 */ /* 0x0203e40000000c00 */
.L_x_4651:
[----:B------:R-:W-:Y:S05]  /*157c0*/  BSYNC B2 ;  /* 0x0000000000027941 */ /* 0x000fea0003800000 */
.L_x_4650:
        /* <DEDUP_REMOVED lines=32> */
[----:B-----5:R-:W-:Y:S02]  /*159d0*/  MOV R17, R61 ;  /* 0x0000003d00117202 */ /* 0x020fe40000000f00 */
[----:B------:R-:W-:Y:S01]  /*159e0*/  MOV R32, R63 ;  /* 0x0000003f00207202 */ /* 0x000fe20000000f00 */
[----:B------:R-:W-:Y:S01]  /*159f0*/  IMAD.MOV.U32 R38, RZ, RZ, R60 ;  /* 0x000000ffff267224 */ /* 0x000fe200078e003c */
[----:B------:R-:W-:Y:S02]  /*15a00*/  MOV R44, R62 ;  /* 0x0000003e002c7202 */ /* 0x000fe40000000f00 */
[----:B---3--:R-:W-:Y:S01]  /*15a10*/  MOV R39, R40 ;  /* 0x0000002800277202 */ /* 0x008fe20000000f00 */
[----:B------:R-:W-:Y:S01]  /*15a20*/  IMAD.MOV.U32 R40, RZ, RZ, R42 ;  /* 0x000000ffff287224 */ /* 0x000fe200078e002a */
[----:B------:R-:W-:Y:S02]  /*15a30*/  HADD2.F32 R58, -RZ, R41.H0_H0 ;  /* 0x20000029ff3a7230 */ /* 0x000fe40000004100 */
[----:B--2---:R-:W-:-:S02]  /*15a40*/  HADD2.F32 R42, -RZ, R5.H0_H0 ;  /* 0x20000005ff2a7230 */ /* 0x004fc40000004100 */
[----:B------:R-:W-:Y:S02]  /*15a50*/  HADD2.F32 R54, -RZ, R5.H1_H1 ;  /* 0x30000005ff367230 */ /* 0x000fe40000004100 */
[--C-:B------:R-:W-:Y:S02]  /*15a60*/  HADD2.F32 R5, -RZ, R7.reuse.H0_H0 ;  /* 0x20000007ff057230 */ /* 0x100fe40000004100 */
[----:B------:R-:W-:Y:S02]  /*15a70*/  HADD2.F32 R7, -RZ, R7.H1_H1 ;  /* 0x30000007ff077230 */ /* 0x000fe40000004100 */
        /* <DEDUP_REMOVED lines=59> */
.L_x_4671:
[----:B------:R-:W-:Y:S05]  /*15e30*/  BSYNC B0 ;  /* 0x0000000000007941 */ /* 0x000fea0003800000 */
.L_x_4670:
[----:B-----5:R3:W-:Y:S02]  /*15e40*/  STS.128 [R243+0x1000], R60 ;  /* 0x0010003cf3007388 */ /* 0x0207e40000000c00 */
.L_x_4669:
[----:B------:R-:W-:Y:S05]  /*15e50*/  BSYNC B1 ;  /* 0x0000000000017941 */ /* 0x000fea0003800000 */
.L_x_4668:
        /* <DEDUP_REMOVED lines=97> */
.L_x_4675:
[----:B------:R-:W-:Y:S05]  /*16470*/  BSYNC B0 ;  /* 0x0000000000007941 */ /* 0x000fea0003800000 */
.L_x_4674:
[----:B-----5:R3:W-:Y:S02]  /*16480*/  STS.128 [R243+0x3000], R60 ;  /* 0x0030003cf3007388 */ /* 0x0207e40000000c00 */
.L_x_4673:
[----:B------:R-:W-:Y:S05]  /*16490*/  BSYNC B1 ;  /* 0x0000000000017941 */ /* 0x000fea0003800000 */
.L_x_4672:
        /* <DEDUP_REMOVED lines=97> */
.L_x_4679:
[----:B------:R-:W-:Y:S05]  /*16ab0*/  BSYNC B0 ;  /* 0x0000000000007941 */ /* 0x000fea0003800000 */
.L_x_4678:
[----:B-----5:R3:W-:Y:S02]  /*16ac0*/  STS.128 [R243+0x5000], R60 ;  /* 0x0050003cf3007388 */ /* 0x0207e40000000c00 */
.L_x_4677:
[----:B------:R-:W-:Y:S05]  /*16ad0*/  BSYNC B1 ;  /* 0x0000000000017941 */ /* 0x000fea0003800000 */
.L_x_4676:
[----:B------:R-:W-:-:S13]  /*16ae0*/  ISETP.GE.AND P0, PT, R9, R3, PT ;  /* 0x000000030900720c */ /* 0x000fda0003f06270 */
        /* <DEDUP_REMOVED lines=16> */
[----:B--23--:R-:W2:Y:S01]  /*16bf0*/  LD.E.128 R36, [R36.64+0x180] ;  /* 0x0001800624247980 */ /* 0x00cea2000c101d00 */
[----:B------:R-:W-:Y:S02]  /*16c00*/  LEA.HI.X R21, R5, R27, R4, 0x1, P1 ;  /* 0x0000001b05157211 */ /* 0x000fe400008f0c04 */
[----:B------:R-:W-:-:S03]  /*16c10*/  @P0 IADD3 R17, -R2, RZ, RZ ;  /* 0x000000ff02110210 */ /* 0x000fc60007ffe1ff */
[----:B------:R1:W3:Y:S02]  /*16c20*/  LD.E.128 R4, [R20.64+0x180] ;  /* 0x0001800614047980 */ /* 0x0002e4000c101d00 */
[----:B-1----:R-:W-:-:S04]  /*16c30*/  IADD3 R20, P1, R17, R8, RZ ;  /* 0x0000000811147210 */ /* 0x002fc80007f3e0ff */
[----:B------:R-:W-:Y:S02]  /*16c40*/  LEA.HI.X.SX32 R17, R17, R12, 0x1, P1 ;  /* 0x0000000c11117211 */ /* 0x000fe400008f0eff */
[----:B------:R-:W-:-:S04]  /*16c50*/  LEA R22, P1, R20, R24, 0x1 ;  /* 0x0000001814167211 */ /* 0x000fc800078208ff */
[----:B------:R-:W-:-:S06]  /*16c60*/  LEA.HI.X R23, R20, R25, R17, 0x1, P1 ;  /* 0x0000001914177211 */ /* 0x000fcc00008f0c11 */
[----:B----4-:R-:W4:Y:S01]  /*16c70*/  LD.E.128 R20, [R22.64+0x180] ;  /* 0x0001800616147980 */ /* 0x010f22000c101d00 */
[----:B-----5:R-:W-:Y:S02]  /*16c80*/  MOV R17, R41 ;  /* 0x0000002900117202 */ /* 0x020fe40000000f00 */
[----:B------:R-:W-:Y:S02]  /*16c90*/  MOV R41, R42 ;  /* 0x0000002a00297202 */ /* 0x000fe40000000f00 */
[----:B------:R-:W-:Y:S02]  /*16ca0*/  MOV R32, R43 ;  /* 0x0000002b00207202 */ /* 0x000fe40000000f00 */
[----:B--2---:R-:W-:Y:S02]  /*16cb0*/  MOV R42, R37 ;  /* 0x00000025002a7202 */ /* 0x004fe40000000f00 */
[----:B------:R-:W-:Y:S01]  /*16cc0*/  MOV R37, R38 ;  /* 0x0000002600257202 */ /* 0x000fe20000000f00 */
[----:B---3--:R-:W-:-:S02]  /*16cd0*/  HADD2.F32 R38, -RZ, R4.H0_H0 ;  /* 0x20000004ff267230 */ /* 0x008fc40000004100 */
        /* <DEDUP_REMOVED lines=27> */
[----:B------:R-:W-:Y:S01]  /*16e90*/  @!P0 FADD.FTZ R43, -R43, -RZ ;  /* 0x800000ff2b2b8221 */ /* 0x000fe20000010100 */
[--C-:B----4-:R-:W-:Y:S01]  /*16ea0*/  HADD2.F32 R37, -RZ, R20.reuse.H0_H0 ;  /* 0x20000014ff257230 */ /* 0x110fe20000004100 */
[----:B------:R-:W-:Y:S01]  /*16eb0*/  FMUL.FTZ R6, R4, R6 ;  /* 0x0000000604067220 */ /* 0x000fe20000410000 */
[----:B------:R-:W-:Y:S01]  /*16ec0*/  HADD2.F32 R39, -RZ, R20.H1_H1 ;  /* 0x30000014ff277230 */ /* 0x000fe20000004100 */
        /* <DEDUP_REMOVED lines=32> */
.L_x_4681:
[----:B------:R-:W-:Y:S05]  /*170d0*/  BSYNC B0 ;  /* 0x0000000000007941 */ /* 0x000fea0003800000 */
.L_x_4680:
[----:B-----5:R1:W-:Y:S02]  /*170e0*/  STS.128 [R243+0x7000], R40 ;  /* 0x00700028f3007388 */ /* 0x0203e40000000c00 */
.L_x_4667:
[----:B------:R-:W-:Y:S05]  /*170f0*/  BSYNC B2 ;  /* 0x0000000000027941 */ /* 0x000fea0003800000 */
.L_x_4666:
        /* <DEDUP_REMOVED lines=20> */
[----:B------:R-:W-:-:S03]  /*17240*/  LEA R16, P1, R5, R26, 0x1 ;  /* 0x0000001a05107211 */ /* 0x000fc600078208ff */
[----:B--23--:R-:W2:Y:S01]  /*17250*/  LD.E.128 R36, [R36.64] ;  /* 0x0000000624247980 */ /* 0x00cea2000c101d00 */
[----:B------:R-:W-:-:S05]  /*17260*/  LEA.HI.X R17, R5, R27, R4, 0x1, P1 ;  /* 0x0000001b05117211 */ /* 0x000fca00008f0c04 */
[----:B------:R1:W3:Y:S02]  /*17270*/  LD.E.128 R4, [R16.64] ;  /* 0x0000000610047980 */ /* 0x0002e4000c101d00 */
[----:B-1----:R-:W-:Y:S02]  /*17280*/  MOV R16, RZ ;  /* 0x000000ff00107202 */ /* 0x002fe40000000f00 */
[----:B------:R-:W-:-:S04]  /*17290*/  @P0 IADD3 R16, -R2, RZ, RZ ;  /* 0x000000ff02100210 */ /* 0x000fc80007ffe1ff */
[----:B------:R-:W-:-:S04]  /*172a0*/  IADD3 R17, P1, R16, R8, RZ ;  /* 0x0000000810117210 */ /* 0x000fc80007f3e0ff */
[----:B------:R-:W-:Y:S02]  /*172b0*/  LEA.HI.X.SX32 R16, R16, R12, 0x1, P1 ;  /* 0x0000000c10107211 */ /* 0x000fe400008f0eff */
[----:B------:R-:W-:-:S04]  /*172c0*/  LEA R18, P1, R17, R24, 0x1 ;  /* 0x0000001811127211 */ /* 0x000fc800078208ff */
[----:B------:R-:W-:-:S06]  /*172d0*/  LEA.HI.X R19, R17, R25, R16, 0x1, P1 ;  /* 0x0000001911137211 */ /* 0x000fcc00008f0c10 */
[----:B----4-:R-:W4:Y:S01]  /*172e0*/  LD.E.128 R16, [R18.64] ;  /* 0x0000000612107980 */ /* 0x010f22000c101d00 */
        /* <DEDUP_REMOVED lines=69> */
.L_x_4685:
[----:B------:R-:W-:Y:S05]  /*17740*/  BSYNC B0 ;  /* 0x0000000000007941 */ /* 0x000fea0003800000 */
.L_x_4684:
[----:B-----5:R1:W-:Y:S02]  /*17750*/  STS.128 [R243+0x1800], R20 ;  /* 0x00180014f3007388 */ /* 0x0203e40000000c00 */
.L_x_4683:
[----:B------:R-:W-:Y:S05]  /*17760*/  BSYNC B1 ;  /* 0x0000000000017941 */ /* 0x000fea0003800000 */
.L_x_4682:
        /* <DEDUP_REMOVED lines=18> */
[----:B--23--:R-:W2:Y:S01]  /*17890*/  LD.E.128 R36, [R36.64+0x80] ;  /* 0x0000800624247980 */ /* 0x00cea2000c101d00 */
[----:B------:R-:W-:Y:S02]  /*178a0*/  LEA.HI.X R17, R5, R27, R4, 0x1, P1 ;  /* 0x0000001b05117211 */ /* 0x000fe400008f0c04 */
[----:B------:R-:W-:-:S03]  /*178b0*/  @P0 IADD3 R11, -R2, RZ, RZ ;  /* 0x000000ff020b0210 */ /* 0x000fc60007ffe1ff */
[----:B----4-:R3:W4:Y:S02]  /*178c0*/  LD.E.128 R4, [R16.64+0x80] ;  /* 0x0000800610047980 */ /* 0x010724000c101d00 */
[----:B---3--:R-:W-:-:S04]  /*178d0*/  IADD3 R16, P1, R11, R8, RZ ;  /* 0x000000080b107210 */ /* 0x008fc80007f3e0ff */
[----:B------:R-:W-:Y:S02]  /*178e0*/  LEA.HI.X.SX32 R11, R11, R12, 0x1, P1 ;  /* 0x0000000c0b0b7211 */ /* 0x000fe400008f0eff */
[----:B------:R-:W-:-:S04]  /*178f0*/  LEA R18, P1, R16, R24, 0x1 ;  /* 0x0000001810127211 */ /* 0x000fc800078208ff */
[----:B------:R-:W-:-:S06]  /*17900*/  LEA.HI.X R19, R16, R25, R11, 0x1, P1 ;  /* 0x0000001910137211 */ /* 0x000fcc00008f0c0b */
[----:B------:R-:W3:Y:S01]  /*17910*/  LD.E.128 R16, [R18.64+0x80] ;  /* 0x0000800612107980 */ /* 0x000ee2000c101d00 */
[----:B-----5:R-:W-:Y:S01]  /*17920*/  MOV R11, R21 ;  /* 0x00000015000b7202 */ /* 0x020fe20000000f00 */
[----:B------:R-:W-:Y:S01]  /*17930*/  IMAD.MOV.U32 R21, RZ, RZ, R20 ;  /* 0x000000ffff157224 */ /* 0x000fe200078e0014 */
[----:B------:R-:W-:Y:S02]  /*17940*/  MOV R20, R23 ;  /* 0x0000001700147202 */ /* 0x000fe40000000f00 */
[----:B------:R-:W-:Y:S02]  /*17950*/  MOV R23, R22 ;  /* 0x0000001600177202 */ /* 0x000fe40000000f00 */
[----:B--2---:R-:W-:Y:S01]  /*17960*/  MOV R22, R36 ;  /* 0x0000002400167202 */ /* 0x004fe20000000f00 */
[----:B------:R-:W-:Y:S01]  /*17970*/  IMAD.MOV.U32 R36, RZ, RZ, R38 ;  /* 0x000000ffff247224 */ /* 0x000fe200078e0026 */
[--C-:B----4-:R-:W-:Y:S02]  /*17980*/  HADD2.F32 R38, -RZ, R4.reuse.H0_H0 ;  /* 0x20000004ff267230 */ /* 0x110fe40000004100 */
        /* <DEDUP_REMOVED lines=30> */
[----:B------:R-:W-:Y:S01]  /*17b70*/  @!P0 FADD.FTZ R40, -R40, -RZ ;  /* 0x800000ff28288221 */ /* 0x000fe20000010100 */
[----:B---3--:R-:W-:-:S02]  /*17b80*/  HADD2.F32 R21, -RZ, R16.H0_H0 ;  /* 0x20000010ff157230 */ /* 0x008fc40000004100 */
[----:B------:R-:W-:Y:S01]  /*17b90*/  HADD2.F32 R39, -RZ, R16.H1_H1 ;  /* 0x30000010ff277230 */ /* 0x000fe20000004100 */
        /* <DEDUP_REMOVED lines=30> */
.L_x_4689:
[----:B------:R-:W-:Y:S05]  /*17d80*/  BSYNC B0 ;  /* 0x0000000000007941 */ /* 0x000fea0003800000 */
.L_x_4688:
[----:B-----5:R1:W-:Y:S02]  /*17d90*/  STS.128 [R243+0x3800], R20 ;  /* 0x00380014f3007388 */ /* 0x0203e40000000c00 */
.L_x_4687:
[----:B------:R-:W-:Y:S05]  /*17da0*/  BSYNC B1 ;  /* 0x0000000000017941 */ /* 0x000fea0003800000 */
.L_x_4686:
        /* <DEDUP_REMOVED lines=19> */
[----:B----4-:R3:W4:Y:S02]  /*17ee0*/  LD.E.128 R4, [R10.64+0x100] ;  /* 0x000100060a047980 */ /* 0x010724000c101d00 */
[----:B---3--:R-:W-:Y:S02]  /*17ef0*/  MOV R10, RZ ;  /* 0x000000ff000a7202 */ /* 0x008fe40000000f00 */
[----:B------:R-:W-:-:S04]  /*17f00*/  @P0 IADD3 R10, -R2, RZ, RZ ;  /* 0x000000ff020a0210 */ /* 0x000fc80007ffe1ff */
[----:B------:R-:W-:-:S04]  /*17f10*/  IADD3 R11, P1, R10, R8, RZ ;  /* 0x000000080a0b7210 */ /* 0x000fc80007f3e0ff */
[----:B------:R-:W-:Y:S02]  /*17f20*/  LEA.HI.X.SX32 R10, R10, R12, 0x1, P1 ;  /* 0x0000000c0a0a7211 */ /* 0x000fe400008f0eff */
[----:B------:R-:W-:-:S04]  /*17f30*/  LEA R16, P1, R11, R24, 0x1 ;  /* 0x000000180b107211 */ /* 0x000fc800078208ff */
[----:B------:R-:W-:-:S06]  /*17f40*/  LEA.HI.X R17, R11, R25, R10, 0x1, P1 ;  /* 0x000000190b117211 */ /* 0x000fcc00008f0c0a */
[----:B------:R-:W3:Y:S01]  /*17f50*/  LD.E.128 R16, [R16.64+0x100] ;  /* 0x0001000610107980 */ /* 0x000ee2000c101d00 */
[----:B-----5:R-:W-:Y:S02]  /*17f60*/  MOV R10, R21 ;  /* 0x00000015000a7202 */ /* 0x020fe40000000f00 */
[----:B------:R-:W-:Y:S02]  /*17f70*/  MOV R11, R23 ;  /* 0x00000017000b7202 */ /* 0x000fe40000000f00 */
[----:B--2---:R-:W-:Y:S02]  /*17f80*/  MOV R21, R36 ;  /* 0x0000002400157202 */ /* 0x004fe40000000f00 */
[----:B------:R-:W-:Y:S02]  /*17f90*/  MOV R23, R38 ;  /* 0x0000002600177202 */ /* 0x000fe40000000f00 */
[----:B------:R-:W-:Y:S02]  /*17fa0*/  MOV R36, R37 ;  /* 0x0000002500247202 */ /* 0x000fe40000000f00 */
[----:B------:R-:W-:Y:S01]  /*17fb0*/  MOV R38, R39 ;  /* 0x0000002700267202 */ /* 0x000fe20000000f00 */
[----:B----4-:R-:W-:-:S02]  /*17fc0*/  HADD2.F32 R37, -RZ, R4.H0_H0 ;  /* 0x20000004ff257230 */ /* 0x010fc40000004100 */
        /* <DEDUP_REMOVED lines=32> */
[--C-:B---3--:R-:W-:Y:S02]  /*181d0*/  HADD2.F32 R20, -RZ, R16.reuse.H0_H0 ;  /* 0x20000010ff147230 */ /* 0x108fe40000004100 */
        /* <DEDUP_REMOVED lines=28> */
.L_x_4693:
[----:B------:R-:W-:Y:S05]  /*183a0*/  BSYNC B0 ;  /* 0x0000000000007941 */ /* 0x000fea0003800000 */
.L_x_4692:
[----:B-----5:R1:W-:Y:S02]  /*183b0*/  STS.128 [R243+0x5800], R20 ;  /* 0x00580014f3007388 */ /* 0x0203e40000000c00 */
.L_x_4691:
[----:B------:R-:W-:Y:S05]  /*183c0*/  BSYNC B1 ;  /* 0x0000000000017941 */ /* 0x000fea0003800000 */
.L_x_4690:
        /* <DEDUP_REMOVED lines=16> */
[----:B------:R-:W-:Y:S01]  /*184d0*/  IMAD.WIDE R4, R13, 0x2, R4 ;  /* 0x000000020d047825 */ /* 0x000fe200078e0204 */
[----:B------:R-:W-:Y:S02]  /*184e0*/  LEA.HI.X.SX32 R0, R0, R12, 0x1, P1 ;  /* 0x0000000c00007211 */ /* 0x000fe400008f0eff */
[C---:B------:R-:W-:Y:S02]  /*184f0*/  LEA R6, P1, R3.reuse, R26, 0x1 ;  /* 0x0000001a03067211 */ /* 0x040fe400078208ff */
[----:B-12---:R1:W2:Y:S02]  /*18500*/  LD.E.128 R20, [R4.64] ;  /* 0x0000000604147980 */ /* 0x0062a4000c101d00 */
[----:B------:R-:W-:Y:S02]  /*18510*/  LEA.HI.X R7, R3, R27, R0, 0x1, P1 ;  /* 0x0000001b03077211 */ /* 0x000fe400008f0c00 */
[----:B------:R-:W-:Y:S01]  /*18520*/  MOV R0, RZ ;  /* 0x000000ff00007202 */ /* 0x000fe20000000f00 */
[----:B------:R-:W-:-:S05]  /*18530*/  @P0 IMAD.MOV R0, RZ, RZ, -R2 ;  /* 0x000000ffff000224 */ /* 0x000fca00078e0a02 */
[----:B------:R-:W-:-:S04]  /*18540*/  IADD3 R8, P1, R0, R8, RZ ;  /* 0x0000000800087210 */ /* 0x000fc80007f3e0ff */
[----:B------:R-:W-:Y:S02]  /*18550*/  LEA.HI.X.SX32 R0, R0, R12, 0x1, P1 ;  /* 0x0000000c00007211 */ /* 0x000fe400008f0eff */
[C---:B------:R-:W-:Y:S01]  /*18560*/  LEA R10, P1, R8.reuse, R24, 0x1 ;  /* 0x00000018080a7211 */ /* 0x040fe200078208ff */
[----:B-1-3--:R-:W3:Y:S03]  /*18570*/  LD.E.128 R4, [R6.64] ;  /* 0x0000000606047980 */ /* 0x00aee6000c101d00 */
[----:B------:R-:W-:-:S06]  /*18580*/  LEA.HI.X R11, R8, R25, R0, 0x1, P1 ;  /* 0x00000019080b7211 */ /* 0x000fcc00008f0c00 */
[----:B----4-:R-:W4:Y:S01]  /*18590*/  LD.E.128 R8, [R10.64] ;  /* 0x000000060a087980 */ /* 0x010f22000c101d00 */
[----:B-----5:R-:W-:Y:S01]  /*185a0*/  MOV R0, R17 ;  /* 0x0000001100007202 */ /* 0x020fe20000000f00 */
[----:B------:R-:W-:Y:S01]  /*185b0*/  IMAD.MOV.U32 R13, RZ, RZ, R18 ;  /* 0x000000ffff0d7224 */ /* 0x000fe200078e0012 */
[----:B------:R-:W-:Y:S02]  /*185c0*/  MOV R2, R19 ;  /* 0x0000001300027202 */ /* 0x000fe40000000f00 */
[----:B------:R-:W-:Y:S02]  /*185d0*/  MOV R3, R16 ;  /* 0x0000001000037202 */ /* 0x000fe40000000f00 */
[----:B--2---:R-:W-:Y:S02]  /*185e0*/  MOV R12, R20 ;  /* 0x00000014000c7202 */ /* 0x004fe40000000f00 */
[----:B------:R-:W-:Y:S01]  /*185f0*/  MOV R17, R21 ;  /* 0x0000001500117202 */ /* 0x000fe20000000f00 */
[----:B------:R-:W-:Y:S01]  /*18600*/  IMAD.MOV.U32 R19, RZ, RZ, R23 ;  /* 0x000000ffff137224 */ /* 0x000fe200078e0017 */
[----:B------:R-:W-:Y:S01]  /*18610*/  MOV R16, R22 ;  /* 0x0000001600107202 */ /* 0x000fe20000000f00 */
[----:B------:R-:W-:-:S02]  /*18620*/  HADD2.F32 R23, -RZ, R12.H0_H0 ;  /* 0x2000000cff177230 */ /* 0x000fc40000004100 */
[----:B------:R-:W-:Y:S02]  /*18630*/  HADD2.F32 R24, -RZ, R12.H1_H1 ;  /* 0x3000000cff187230 */ /* 0x000fe40000004100 */
[----:B------:R-:W-:Y:S02]  /*18640*/  HADD2.F32 R12, -RZ, R17.H0_H0 ;  /* 0x20000011ff0c7230 */ /* 0x000fe40000004100 */
[--C-:B---3--:R-:W-:Y:S02]  /*18650*/  HADD2.F32 R18, -RZ, R4.reuse.H0_H0 ;  /* 0x20000004ff127230 */ /* 0x108fe40000004100 */
        /* <DEDUP_REMOVED lines=60> */
.L_x_4695:
[----:B------:R-:W-:Y:S05]  /*18a20*/  BSYNC B0 ;  /* 0x0000000000007941 */ /* 0x000fea0003800000 */
.L_x_4694:
[----:B-----5:R1:W-:Y:S01]  /*18a30*/  STS.128 [R243+0x7800], R16 ;  /* 0x00780010f3007388 */ /* 0x0203e20000000c00 */
[----:B------:R-:W-:Y:S05]  /*18a40*/  BRA `(.L_x_4619) ;  /* 0x0000095000007947 */ /* 0x000fea0003800000 */
.L_x_4569:
        /* <DEDUP_REMOVED lines=37> */
.L_x_4697:
[----:B------:R-:W-:Y:S05]  /*18ca0*/  BSYNC B0 ;  /* 0x0000000000007941 */ /* 0x000fea0003800000 */
.L_x_4696:
        /* <DEDUP_REMOVED lines=36> */
.L_x_4699:
[----:B------:R-:W-:Y:S05]  /*18ef0*/  BSYNC B0 ;  /* 0x0000000000007941 */ /* 0x000fea0003800000 */
.L_x_4698:
        /* <DEDUP_REMOVED lines=36> */
.L_x_4701:
[----:B------:R-:W-:Y:S05]  /*19140*/  BSYNC B0 ;  /* 0x0000000000007941 */ /* 0x000fea0003800000 */
.L_x_4700:
        /* <DEDUP_REMOVED lines=37> */
.L_x_4619:
[----:B------:R-:W-:Y:S05]  /*193a0*/  BSYNC B3 ;  /* 0x0000000000037941 */ /* 0x000fea0003800000 */
.L_x_4568:
[----:B-1----:R-:W-:Y:S01]  /*193b0*/  LEA R3, R167, 0xffffffc0, 0x6 ;  /* 0xffffffc0a7037811 */ /* 0x002fe200078e30ff */
[----:B------:R-:W-:Y:S01]  /*193c0*/  BSSY B0, `(.L_x_4702) ;  /* 0x0000024000007945 */ /* 0x000fe20003800000 */
[----:B------:R-:W-:-:S03]  /*193d0*/  LOP3.LUT R246, R151, 0xff, RZ, 0xc0, !PT ;  /* 0x000000ff97f67812 */ /* 0x000fc600078ec0ff */
        /* <DEDUP_REMOVED lines=34> */
.L_x_4703:
[----:B------:R-:W-:Y:S05]  /*19600*/  BSYNC B0 ;  /* 0x0000000000007941 */ /* 0x000fea0003800000 */
.L_x_4702:
        /* <DEDUP_REMOVED lines=38> */
.L_x_4705:
[----:B------:R-:W-:Y:S05]  /*19870*/  BSYNC B0 ;  /* 0x0000000000007941 */ /* 0x000fea0003800000 */
.L_x_4704:
        /* <DEDUP_REMOVED lines=40> */
.L_x_4707:
[----:B------:R-:W-:Y:S05]  /*19b00*/  BSYNC B0 ;  /* 0x0000000000007941 */ /* 0x000fea0003800000 */
.L_x_4706:
        /* <DEDUP_REMOVED lines=9> */
[----:B-12---:R-:W-:Y:S01]  /*19ba0*/  IMAD.WIDE.U32 R4, R48, 0x30, R156 ;  /* 0x0000003030047825 */ /* 0x006fe200078e009c */
[----:B------:R-:W-:-:S03]  /*19bb0*/  LOP3.LUT P1, RZ, R246, 0x8, RZ, 0xc0, !PT ;  /* 0x00000008f6ff7812 */ /* 0x000fc6000782c0ff */
[----:B------:R-:W-:-:S04]  /*19bc0*/  IMAD.IADD R0, R5, 0x1, R0 ;  /* 0x0000000105007824 */ /* 0x000fc800078e0200 */
[CC--:B------:R-:W-:Y:S02]  /*19bd0*/  @P4 LEA R12, P6, R4.reuse, R158.reuse, 0x1 ;  /* 0x0000009e040c4211 */ /* 0x0c0fe400078c08ff */
[----:B------:R-:W-:Y:S02]  /*19be0*/  @!P5 IMAD.MOV.U32 R6, RZ, RZ, R236 ;  /* 0x000000ffff06d224 */ /* 0x000fe400078e00ec */
[----:B------:R-:W-:Y:S01]  /*19bf0*/  @!P5 IMAD.MOV.U32 R7, RZ, RZ, R235 ;  /* 0x000000ffff07d224 */ /* 0x000fe200078e00eb */
[CC--:B------:R-:W-:Y:S01]  /*19c00*/  @P3 LEA R10, P2, R4.reuse, R158.reuse, 0x1 ;  /* 0x0000009e040a3211 */ /* 0x0c0fe200078408ff */
[----:B------:R-:W-:Y:S01]  /*19c10*/  @!P5 IMAD R49, R49, 0x60, RZ ;  /* 0x000000603131d824 */ /* 0x000fe200078e02ff */
[----:B------:R-:W-:Y:S01]  /*19c20*/  @P1 LEA R8, P0, R4, R158, 0x1 ;  /* 0x0000009e04081211 */ /* 0x000fe200078008ff */
[----:B------:R-:W-:Y:S01]  /*19c30*/  @!P5 IMAD.WIDE.U32 R6, R48, 0x60, R6 ;  /* 0x000000603006d825 */ /* 0x000fe200078e0006 */
[CCC-:B------:R-:W-:Y:S02]  /*19c40*/  @P4 LEA.HI.X R13, R4.reuse, R159.reuse, R0.reuse, 0x1, P6 ;  /* 0x0000009f040d4211 */ /* 0x1c0fe400030f0c00 */
[CCC-:B------:R-:W-:Y:S01]  /*19c50*/  @P3 LEA.HI.X R11, R4.reuse, R159.reuse, R0.reuse, 0x1, P2 ;  /* 0x0000009f040b3211 */ /* 0x1c0fe200010f0c00 */
        /* <DEDUP_REMOVED lines=22> */
.L_x_4709:
[----:B------:R-:W-:Y:S05]  /*19dc0*/  BSYNC B0 ;  /* 0x0000000000007941 */ /* 0x000fea0003800000 */
.L_x_4708:
[----:B-12---:R-:W2:Y:S04]  /*19dd0*/  LD.E.64 R10, [R14.64+0x1c0] ;  /* 0x0001c0060e0a7980 */ /* 0x006ea8000c101b00 */
[----:B---3--:R-:W3:Y:S01]  /*19de0*/  LD.E.64 R6, [R14.64+0x1b8] ;  /* 0x0001b8060e067980 */ /* 0x008ee2000c101b00 */
[----:B------:R-:W-:-:S03]  /*19df0*/  MOV R172, R238 ;  /* 0x000000ee00ac7202 */ /* 0x000fc60000000f00 */
[----:B----4-:R-:W4:Y:S04]  /*19e00*/  LD.E R4, [R14.64+0xd8] ;  /* 0x0000d8060e047980 */ /* 0x010f28000c101900 */
[----:B------:R-:W0:Y:S01]  /*19e10*/  LDGDEPBAR ;  /* 0x00000000000079af */ /* 0x000e220000000000 */
[----:B--2---:R-:W-:Y:S02]  /*19e20*/  IMAD R0, R11, R239, RZ ;  /* 0x000000ef0b007224 */ /* 0x004fe400078e02ff */
[----:B------:R-:W-:-:S04]  /*19e30*/  IMAD.WIDE.U32 R8, R239, R10, R172 ;  /* 0x0000000aef087225 */ /* 0x000fc800078e00ac */
[----:B------:R-:W-:Y:S01]  /*19e40*/  IMAD R0, R10, R57, R0 ;  /* 0x000000390a007224 */ /* 0x000fe200078e0200 */
[----:B---3--:R-:W-:-:S04]  /*19e50*/  LEA R6, P0, R8, R6, 0x2 ;  /* 0x0000000608067211 */ /* 0x008fc800078010ff */
[----:B------:R-:W-:-:S04]  /*19e60*/  IADD3 R0, R9, R0, RZ ;  /* 0x0000000009007210 */ /* 0x000fc80007ffe0ff */
[----:B------:R-:W-:-:S05]  /*19e70*/  LEA.HI.X R7, R8, R7, R0, 0x2, P0 ;  /* 0x0000000708077211 */ /* 0x000fca00000f1400 */
[----:B------:R-:W2:Y:S01]  /*19e80*/  LD.E R0, [R6.64] ;  /* 0x0000000606007980 */ /* 0x000ea2000c101900 */
[----:B------:R-:W-:-:S04]  /*19e90*/  DEPBAR.LE SB0, 0x0 ;  /* 0x000080000000791a */ /* 0x000fc80000000000 */
[----:B------:R-:W-:Y:S01]  /*19ea0*/  BAR.SYNC.DEFER_BLOCKING 0x0 ;  /* 0x0000000000007b1d */ /* 0x000fe20000010000 */
[----:B------:R-:W-:-:S05]  /*19eb0*/  ISETP.GE.AND P0, PT, R168, R2, PT ;  /* 0x00000002a800720c */ /* 0x000fca0003f06270 */
[----:B----4-:R-:W2:Y:S01]  /*19ec0*/  MUFU.RCP R4, R4 ;  /* 0x0000000400047308 */ /* 0x010ea20000001000 */
[----:B------:R-:W-:Y:S07]  /*19ed0*/  BSSY B0, `(.L_x_4710) ;  /* 0x0000026000007945 */ /* 0x000fee0003800000 */
[----:B------:R1:W-:Y:S04]  /*19ee0*/  @P0 STS.128 [R243+0x10000], RZ ;  /* 0x010000fff3000388 */ /* 0x0003e80000000c00 */
[----:B------:R1:W-:Y:S04]  /*19ef0*/  @P0 STS.128 [R243+0x12000], RZ ;  /* 0x012000fff3000388 */ /* 0x0003e80000000c00 */
[----:B------:R1:W-:Y:S04]  /*19f00*/  @P0 STS.128 [R243+0x14000], RZ ;  /* 0x014000fff3000388 */ /* 0x0003e80000000c00 */
[----:B------:R1:W-:Y:S01]  /*19f10*/  @P0 STS.128 [R243+0x16000], RZ ;  /* 0x016000fff3000388 */ /* 0x0003e20000000c00 */
[----:B--2---:R-:W-:Y:S01]  /*19f20*/  FMUL.FTZ R0, R0, R4 ;  /* 0x0000000400007220 */ /* 0x004fe20000410000 */
[----:B------:R-:W-:Y:S05]  /*19f30*/  @P0 BRA `(.L_x_4711) ;  /* 0x000001f000000947 */ /* 0x000fea0003800000 */
[C---:B-1----:R-:W-:Y:S02]  /*19f40*/  LOP3.LUT R4, R246.reuse, 0x1, RZ, 0xc0, !PT ;  /* 0x00000001f6047812 */ /* 0x042fe400078ec0ff */
        /* <DEDUP_REMOVED lines=30> */
.L_x_4711:
[----:B-1----:R-:W-:Y:S05]  /*1a130*/  BSYNC B0 ;  /* 0x0000000000007941 */ /* 0x002fea0003800000 */
.L_x_4710:
        /* <DEDUP_REMOVED lines=11> */
[----:B------:R-:W-:Y:S02]  /*1a1f0*/  LOP3.LUT P1, RZ, R246, 0x8, RZ, 0xc0, !PT ;  /* 0x00000008f6ff7812 */ /* 0x000fe4000782c0ff */
[----:B------:R-:W-:-:S05]  /*1a200*/  IADD3 R5, P2, R231, R162, RZ ;  /* 0x000000a2e7057210 */ /* 0x000fca0007f5e0ff */
[----:B------:R-:W-:Y:S01]  /*1a210*/  IMAD.X R4, R232, 0x1, R165, P2 ;  /* 0x00000001e8047824 */ /* 0x000fe200010e06a5 */
[-C--:B------:R-:W-:Y:S02]  /*1a220*/  @P4 LEA R10, P6, R5, R170.reuse, 0x1 ;  /* 0x000000aa050a4211 */ /* 0x080fe400078c08ff */
[----:B------:R-:W-:Y:S02]  /*1a230*/  @!P5 LEA R12, P0, R231, R185, 0x1 ;  /* 0x000000b9e70cd211 */ /* 0x000fe400078008ff */
[----:B------:R-:W-:Y:S02]  /*1a240*/  @P3 LEA R8, P2, R5, R170, 0x1 ;  /* 0x000000aa05083211 */ /* 0x000fe400078408ff */
        /* <DEDUP_REMOVED lines=25> */
.L_x_4713:
[----:B------:R-:W-:Y:S05]  /*1a3e0*/  BSYNC B0 ;  /* 0x0000000000007941 */ /* 0x000fea0003800000 */
.L_x_4712:
        /* <DEDUP_REMOVED lines=13> */
[C---:B------:R-:W-:Y:S02]  /*1a4c0*/  SHF.L.U64.HI R5, R46.reuse, 0x5, R47 ;  /* 0x000000052e057819 */ /* 0x040fe4000001022f */
        /* <DEDUP_REMOVED lines=30> */
.L_x_4715:
[----:B------:R-:W-:Y:S05]  /*1a6b0*/  BSYNC B0 ;  /* 0x0000000000007941 */ /* 0x000fea0003800000 */
.L_x_4714:
[----:B------:R-:W-:Y:S01]  /*1a6c0*/  ISETP.GE.AND P0, PT, R32, R2, PT ;  /* 0x000000022000720c */ /* 0x000fe20003f06270 */
[----:B------:R-:W-:Y:S01]  /*1a6d0*/  BSSY B0, `(.L_x_4716) ;  /* 0x0000034000007945 */ /* 0x000fe20003800000 */
[----:B------:R-:W-:-:S04]  /*1a6e0*/  SHF.R.S32.HI R2, RZ, 0x1f, R45 ;  /* 0x0000001fff027819 */ /* 0x000fc8000001142d */
[----:B------:R-:W-:-:S04]  /*1a6f0*/  LEA.HI R2, R2, R45, RZ, 0x5 ;  /* 0x0000002d02027211 */ /* 0x000fc800078f28ff */
[----:B------:R-:W-:-:S03]  /*1a700*/  LOP3.LUT R2, R2, 0xffffffe0, RZ, 0xc0, !PT ;  /* 0xffffffe002027812 */ /* 0x000fc600078ec0ff */
[----:B------:R4:W-:Y:S02]  /*1a710*/  @P0 STS.128 [R243+0x11800], RZ ;  /* 0x011800fff3000388 */ /* 0x0009e40000000c00 */
[----:B--2---:R-:W-:Y:S02]  /*1a720*/  IMAD.IADD R12, R45, 0x1, -R2 ;  /* 0x000000012d0c7824 */ /* 0x004fe400078e0a02 */
        /* <DEDUP_REMOVED lines=12> */
[CC--:B------:R-:W-:Y:S02]  /*1a7f0*/  @P2 LEA R8, P4, R164.reuse, R170.reuse, 0x1 ;  /* 0x000000aaa4082211 */ /* 0x0c0fe400078808ff */
[----:B------:R-:W-:Y:S02]  /*1a800*/  @!P3 IMAD.MOV.U32 R4, RZ, RZ, R185 ;  /* 0x000000ffff04b224 */ /* 0x000fe400078e00b9 */
[----:B------:R-:W-:Y:S01]  /*1a810*/  @!P3 IMAD.MOV.U32 R5, RZ, RZ, R184 ;  /* 0x000000ffff05b224 */ /* 0x000fe200078e00b8 */
[C---:B------:R-:W-:Y:S01]  /*1a820*/  @P1 LEA R6, P0, R164.reuse, R170, 0x1 ;  /* 0x000000aaa4061211 */ /* 0x040fe200078008ff */
[----:B------:R-:W-:Y:S01]  /*1a830*/  @!P3 IMAD R47, R47, 0x60, RZ ;  /* 0x000000602f2fb824 */ /* 0x000fe200078e02ff */
[-C--:B------:R-:W-:Y:S01]  /*1a840*/  @P2 LEA.HI.X R9, R164, R171.reuse, R2, 0x1, P4 ;  /* 0x000000aba4092211 */ /* 0x080fe200020f0c02 */
[----:B------:R-:W-:Y:S01]  /*1a850*/  @!P3 IMAD.WIDE.U32 R4, R46, 0x60, R4 ;  /* 0x000000602e04b825 */ /* 0x000fe200078e0004 */
[----:B------:R-:W-:Y:S02]  /*1a860*/  @P1 LEA.HI.X R7, R164, R171, R2, 0x1, P0 ;  /* 0x000000aba4071211 */ /* 0x000fe400000f0c02 */
[----:B------:R-:W-:Y:S01]  /*1a870*/  LOP3.LUT P0, RZ, R246, 0x8, RZ, 0xc0, !PT ;  /* 0x00000008f6ff7812 */ /* 0x000fe2000780c0ff */
[----:B------:R-:W-:-:S05]  /*1a880*/  @!P3 IMAD.IADD R5, R47, 0x1, R5 ;  /* 0x000000012f05b824 */ /* 0x000fca00078e0205 */
        /* <DEDUP_REMOVED lines=16> */
[----:B--2---:R-:W-:-:S04]  /*1a990*/  LEA R4, P0, R164, R170, 0x1 ;  /* 0x000000aaa4047211 */ /* 0x004fc800078008ff */
[----:B------:R-:W-:-:S05]  /*1a9a0*/  LEA.HI.X R5, R164, R171, R2, 0x1, P0 ;  /* 0x000000aba4057211 */ /* 0x000fca00000f0c02 */
[----:B------:R-:W-:Y:S01]  /*1a9b0*/  @!PT LDS RZ, [RZ] ;  /* 0x00000000fffff984 */ /* 0x000fe20000000800 */
[----:B------:R-:W-:Y:S01]  /*1a9c0*/  @!PT LDS RZ, [RZ] ;  /* 0x00000000fffff984 */ /* 0x000fe20000000800 */
[----:B------:R-:W-:Y:S01]  /*1a9d0*/  @!PT LDS RZ, [RZ] ;  /* 0x00000000fffff984 */ /* 0x000fe20000000800 */
[----:B------:R2:W-:Y:S01]  /*1a9e0*/  LDGSTS.E.BYPASS.LTC128B.128 [R243+0x17800], [R4.64+0x180] ;  /* 0x1780018004f37fae */ /* 0x0005e2000b901d46 */
[----:B------:R-:W-:Y:S05]  /*1a9f0*/  BRA `(.L_x_4717) ;  /* 0x0000001000007947 */ /* 0x000fea0003800000 */
.L_x_4718:
[----:B------:R1:W-:Y:S02]  /*1aa00*/  STS.128 [R243+0x17800], RZ ;  /* 0x017800fff3007388 */ /* 0x0003e40000000c00 */
.L_x_4717:
[----:B------:R-:W-:Y:S05]  /*1aa10*/  BSYNC B0 ;  /* 0x0000000000007941 */ /* 0x000fea0003800000 */
.L_x_4716:
[C---:B------:R-:W-:Y:S01]  /*1aa20*/  IMAD.SHL.U32 R2, R52.reuse, 0x40, RZ ;  /* 0x0000004034027824 */ /* 0x040fe200078e00ff */
[----:B------:R-:W-:Y:S01]  /*1aa30*/  R2P PR, R52, 0x6 ;  /* 0x0000000634007804 */ /* 0x000fe20000000000 */
[----:B------:R-:W-:Y:S01]  /*1aa40*/  IMAD.SHL.U32 R168, R168, 0x8, RZ ;  /* 0x00000008a8a87824 */ /* 0x000fe200078e00ff */
[----:B------:R-:W0:Y:S01]  /*1aa50*/  LDGDEPBAR ;  /* 0x00000000000079af */ /* 0x000e220000000000 */
[----:B------:R-:W-:Y:S01]  /*1aa60*/  IMAD R226, R50, 0x400, R35 ;  /* 0x0000040032e27824 */ /* 0x000fe200078e0223 */
[----:B------:R-:W-:Y:S01]  /*1aa70*/  LOP3.LUT R2, R2, 0x1c0, RZ, 0xc0, !PT ;  /* 0x000001c002027812 */ /* 0x000fe200078ec0ff */
[----:B------:R-:W-:Y:S02]  /*1aa80*/  BSSY B1, `(.L_x_4719) ;  /* 0x0000295000017945 */ /* 0x000fe40003800000 */
[----:B------:R-:W-:Y:S01]  /*1aa90*/  IMAD.SHL.U32 R226, R226, 0x2, RZ ;  /* 0x00000002e2e27824 */ /* 0x000fe200078e00ff */
[----:B------:R-:W-:-:S02]  /*1aaa0*/  LOP3.LUT R168, R2, 0x8, R168, 0xf8, !PT ;  /* 0x0000000802a87812 */ /* 0x000fc400078ef8a8 */
[----:B------:R-:W-:Y:S01]  /*1aab0*/  SHF.R.U32.HI R225, RZ, 0x3, R2 ;  /* 0x00000003ffe17819 */ /* 0x000fe20000011602 */
[--C-:B------:R-:W-:Y:S01]  /*1aac0*/  IMAD R224, R34, 0x2, R226.reuse ;  /* 0x0000000222e07824 */ /* 0x100fe200078e02e2 */
[----:B--2---:R-:W-:Y:S01]  /*1aad0*/  LDSM.16.M88.4 R8, [R226] ;  /* 0x00000000e208783b */ /* 0x004fe20000000200 */
        /* <DEDUP_REMOVED lines=11> */
[----:B------:R-:W1:Y:S01]  /*1ab90*/  LDSM.16.M88.4 R16, [R225+0x8000] ;  /* 0x00800000e110783b */ /* 0x000e620000000200 */
        /* <DEDUP_REMOVED lines=8> */
[----:B------:R-:W1:Y:S01]  /*1ac20*/  LDSM.16.M88.4 R36, [R225+0x9800] ;  /* 0x00980000e124783b */ /* 0x000e620000000200 */
[----:B------:R-:W-:Y:S01]  /*1ac30*/  IMAD.IADD R220, R225, 0x1, R2 ;  /* 0x00000001e1dc7824 */ /* 0x000fe200078e0202 */
[C---:B------:R-:W-:Y:S01]  /*1ac40*/  IADD3 R215, R223.reuse, 0x2000, RZ ;  /* 0x00002000dfd77810 */ /* 0x040fe20007ffe0ff */
[----:B------:R-:W-:Y:S01]  /*1ac50*/  IMAD.IADD R216, R2, 0x1, R223 ;  /* 0x0000000102d87824 */ /* 0x000fe200078e02df */
[----:B------:R-:W3:Y:S01]  /*1ac60*/  LDSM.16.M88.4 R28, [R223] ;  /* 0x00000000df1c783b */ /* 0x000ee20000000200 */
[----:B------:R-:W-:Y:S02]  /*1ac70*/  SHF.R.S32.HI R2, RZ, 0x1f, R12 ;  /* 0x0000001fff027819 */ /* 0x000fe4000001140c */
[----:B------:R-:W-:Y:S01]  /*1ac80*/  IADD3 R214, R223, 0x2800, RZ ;  /* 0x00002800dfd67810 */ /* 0x000fe20007ffe0ff */
[----:B------:R-:W3:Y:S01]  /*1ac90*/  LDSM.16.M88.4 R24, [R223+0x1000] ;  /* 0x00100000df18783b */ /* 0x000ee20000000200 */
[----:B------:R-:W-:-:S02]  /*1aca0*/  LEA.HI R12, R2, R12, RZ, 0x2 ;  /* 0x0000000c020c7211 */ /* 0x000fc400078f10ff */
[C---:B------:R-:W-:Y:S01]  /*1acb0*/  IADD3 R213, R223.reuse, 0x3000, RZ ;  /* 0x00003000dfd57810 */ /* 0x040fe20007ffe0ff */
[----:B------:R-:W3:Y:S01]  /*1acc0*/  LDSM.16.M88.4 R84, [R223+0x1800] ;  /* 0x00180000df54783b */ /* 0x000ee20000000200 */
[----:B------:R-:W-:Y:S02]  /*1acd0*/  SHF.R.S32.HI R2, RZ, 0x2, R12 ;  /* 0x00000002ff027819 */ /* 0x000fe4000001140c */
[C---:B------:R-:W-:Y:S01]  /*1ace0*/  IADD3 R212, R223.reuse, 0x3800, RZ ;  /* 0x00003800dfd47810 */ /* 0x040fe20007ffe0ff */
[----:B------:R-:W-:Y:S01]  /*1acf0*/  LDSM.16.M88.4 R40, [R220+0x8000] ;  /* 0x00800000dc28783b */ /* 0x000fe20000000200 */
[C---:B------:R-:W-:Y:S01]  /*1ad00*/  IADD3 R211, R223.reuse, 0x4000, RZ ;  /* 0x00004000dfd37810 */ /* 0x040fe20007ffe0ff */
[----:B------:R-:W-:Y:S01]  /*1ad10*/  IMAD R2, R50, 0x10, R2 ;  /* 0x0000001032027824 */ /* 0x000fe200078e0202 */
[C---:B------:R-:W-:Y:S01]  /*1ad20*/  IADD3 R210, R223.reuse, 0x4800, RZ ;  /* 0x00004800dfd27810 */ /* 0x040fe20007ffe0ff */
[----:B------:R-:W-:Y:S01]  /*1ad30*/  LDSM.16.M88.4 R92, [R224+0x2000] ;  /* 0x00200000e05c783b */ /* 0x000fe20000000200 */
[----:B------:R-:W-:Y:S01]  /*1ad40*/  IADD3 R209, R223, 0x5000, RZ ;  /* 0x00005000dfd17810 */ /* 0x000fe20007ffe0ff */
[----:B------:R-:W-:Y:S01]  /*1ad50*/  IMAD.IADD R2, R51, 0x1, R2 ;  /* 0x0000000133027824 */ /* 0x000fe200078e0202 */
[C---:B------:R-:W-:Y:S01]  /*1ad60*/  IADD3 R208, R223.reuse, 0x5800, RZ ;  /* 0x00005800dfd07810 */ /* 0x040fe20007ffe0ff */
[----:B--2---:R-:W-:Y:S01]  /*1ad70*/  HMMA.16816.F32 R76, R8, R72, RZ ;  /* 0x00000048084c723c */ /* 0x004fe200000018ff */
[----:B------:R-:W-:Y:S01]  /*1ad80*/  LDSM.16.M88.4 R88, [R223+0x2800] ;  /* 0x00280000df58783b */ /* 0x000fe20000000200 */
[----:B------:R-:W-:-:S02]  /*1ad90*/  IADD3 R207, R223, 0x6000, RZ ;  /* 0x00006000dfcf7810 */ /* 0x000fc40007ffe0ff */
[C---:B------:R-:W-:Y:S02]  /*1ada0*/  IADD3 R206, R223.reuse, 0x6800, RZ ;  /* 0x00006800dfce7810 */ /* 0x040fe40007ffe0ff */
[C---:B------:R-:W-:Y:S02]  /*1adb0*/  IADD3 R205, R223.reuse, 0x7000, RZ ;  /* 0x00007000dfcd7810 */ /* 0x040fe40007ffe0ff */
[----:B------:R-:W-:Y:S01]  /*1adc0*/  HMMA.16816.F32 R72, R8, R74, RZ ;  /* 0x0000004a0848723c */ /* 0x000fe200000018ff */
[----:B------:R-:W-:-:S07]  /*1add0*/  IADD3 R204, R223, 0x7800, RZ ;  /* 0x00007800dfcc7810 */ /* 0x000fce0007ffe0ff */
[C---:B-1---5:R-:W-:Y:S08]  /*1ade0*/  HMMA.16816.F32 R20, R8.reuse, R16, RZ ;  /* 0x000000100814723c */ /* 0x062ff000000018ff */
[C---:B------:R-:W-:Y:S08]  /*1adf0*/  HMMA.16816.F32 R16, R8.reuse, R18, RZ ;  /* 0x000000120810723c */ /* 0x040ff000000018ff */
[C---:B---3--:R-:W-:Y:S08]  /*1ae00*/  HMMA.16816.F32 R68, R8.reuse, R64, RZ ;  /* 0x000000400844723c */ /* 0x048ff000000018ff */
[----:B------:R-:W-:Y:S08]  /*1ae10*/  HMMA.16816.F32 R64, R8, R66, RZ ;  /* 0x000000420840723c */ /* 0x000ff000000018ff */
[C---:B----4-:R-:W-:Y:S08]  /*1ae20*/  HMMA.16816.F32 R76, R80.reuse, R4, R76 ;  /* 0x00000004504c723c */ /* 0x050ff0000000184c */
[----:B------:R-:W-:Y:S01]  /*1ae30*/  HMMA.16816.F32 R72, R80, R6, R72 ;  /* 0x000000065048723c */ /* 0x000fe20000001848 */
[----:B------:R-:W1:Y:S07]  /*1ae40*/  LDSM.16.M88.4 R4, [R220+0x9000] ;  /* 0x00900000dc04783b */ /* 0x000e6e0000000200 */
[C---:B------:R-:W-:Y:S08]  /*1ae50*/  HMMA.16816.F32 R60, R8.reuse, R36, RZ ;  /* 0x00000024083c723c */ /* 0x040ff000000018ff */
[----:B------:R-:W-:Y:S01]  /*1ae60*/  HMMA.16816.F32 R8, R8, R38, RZ ;  /* 0x000000260808723c */ /* 0x000fe200000018ff */
[----:B------:R-:W2:Y:S07]  /*1ae70*/  LDSM.16.M88.4 R36, [R220+0x8800] ;  /* 0x00880000dc24783b */ /* 0x000eae0000000200 */
[C---:B------:R-:W-:Y:S08]  /*1ae80*/  HMMA.16816.F32 R20, R80.reuse, R28, R20 ;  /* 0x0000001c5014723c */ /* 0x040ff00000001814 */
[C---:B------:R-:W-:Y:S01]  /*1ae90*/  HMMA.16816.F32 R16, R80.reuse, R30, R16 ;  /* 0x0000001e5010723c */ /* 0x040fe20000001810 */
[----:B------:R-:W3:Y:S07]  /*1aea0*/  LDSM.16.M88.4 R28, [R220+0x9800] ;  /* 0x00980000dc1c783b */ /* 0x000eee0000000200 */
[C---:B------:R-:W-:Y:S08]  /*1aeb0*/  HMMA.16816.F32 R68, R80.reuse, R24, R68 ;  /* 0x000000185044723c */ /* 0x040ff00000001844 */
[C---:B------:R-:W-:Y:S01]  /*1aec0*/  HMMA.16816.F32 R64, R80.reuse, R26, R64 ;  /* 0x0000001a5040723c */ /* 0x040fe20000001840 */
[----:B------:R-:W4:Y:S07]  /*1aed0*/  LDSM.16.M88.4 R24, [R216] ;  /* 0x00000000d818783b */ /* 0x000f2e0000000200 */
        /* <DEDUP_REMOVED lines=15> */
[----:B------:R-:W2:Y:S04]  /*1afd0*/  LDSM.16.M88.4 R8, [R226+0x2000] ;  /* 0x00200000e208783b */ /* 0x000ea80000000200 */
        /* <DEDUP_REMOVED lines=10> */
[C---:B------:R-:W-:Y:S08]  /*1b080*/  HMMA.16816.F32 R60, R52.reuse, R80, R60 ;  /* 0x00000050343c723c */ /* 0x040ff0000000183c */
[----:B------:R-:W-:Y:S01]  /*1b090*/  HMMA.16816.F32 R56, R52, R82, R56 ;  /* 0x000000523438723c */ /* 0x000fe20000001838 */
[----:B------:R-:W4:Y:S04]  /*1b0a0*/  LDSM.16.M88.4 R80, [R223+0x3800] ;  /* 0x00380000df50783b */ /* 0x000f280000000200 */
[----:B------:R-:W-:Y:S03]  /*1b0b0*/  LDSM.16.M88.4 R52, [R222+0x2000] ;  /* 0x00200000de34783b */ /* 0x000fe60000000200 */
        /* <DEDUP_REMOVED lines=8> */
[----:B------:R-:W3:Y:S07]  /*1b140*/  LDSM.16.M88.4 R24, [R220+0xb800] ;  /* 0x00b80000dc18783b */ /* 0x000eee0000000200 */
[C---:B------:R-:W-:Y:S08]  /*1b150*/  HMMA.16816.F32 R68, R8.reuse, R28, R68 ;  /* 0x0000001c0844723c */ /* 0x040ff00000001844 */
[----:B------:R-:W-:Y:S01]  /*1b160*/  HMMA.16816.F32 R64, R8, R30, R64 ;  /* 0x0000001e0840723c */ /* 0x000fe20000001840 */
[----:B------:R-:W2:Y:S04]  /*1b170*/  LDSM.16.M88.4 R28, [R220+0xb000] ;  /* 0x00b00000dc1c783b */ /* 0x000ea80000000200 */
[----:B------:R-:W-:Y:S03]  /*1b180*/  LDSM.16.M88.4 R8, [R221+0x2000] ;  /* 0x00200000dd08783b */ /* 0x000fe60000000200 */
[C---:B-1----:R-:W-:Y:S08]  /*1b190*/  HMMA.16816.F32 R20, R92.reuse, R4, R20 ;  /* 0x000000045c14723c */ /* 0x042ff00000001814 */
[C---:B------:R-:W-:Y:S01]  /*1b1a0*/  HMMA.16816.F32 R16, R92.reuse, R6, R16 ;  /* 0x000000065c10723c */ /* 0x040fe20000001810 */
[----:B------:R-:W1:Y:S07]  /*1b1b0*/  LDSM.16.M88.4 R4, [R216+0x2000] ;  /* 0x00200000d804783b */ /* 0x000e6e0000000200 */
[C---:B------:R-:W-:Y:S07]  /*1b1c0*/  HMMA.16816.F32 R76, R92.reuse, R88, R76 ;  /* 0x000000585c4c723c */ /* 0x040fee000000184c */
[----:B------:R-:W-:Y:S01]  /*1b1d0*/  IMAD.SHL.U32 R88, R45, 0x2, RZ ;  /* 0x000000022d587824 */ /* 0x000fe200078e00ff */
[----:B------:R-:W-:Y:S04]  /*1b1e0*/  HMMA.16816.F32 R72, R92, R90, R72 ;  /* 0x0000005a5c48723c */ /* 0x000fe80000001848 */
[----:B------:R-:W-:-:S04]  /*1b1f0*/  LOP3.LUT R88, R88, 0x6, RZ, 0xc0, !PT ;  /* 0x0000000658587812 */ /* 0x000fc800078ec0ff */
[----:B----4-:R-:W-:Y:S01]  /*1b200*/  HMMA.16816.F32 R60, R92, R80, R60 ;  /* 0x000000505c3c723c */ /* 0x010fe2000000183c */
[----:B------:R-:W-:-:S05]  /*1b210*/  IMAD R88, R167, 0x40, R88 ;  /* 0x00000040a7587824 */ /* 0x000fca00078e0258 */
[C---:B------:R-:W-:Y:S02]  /*1b220*/  IADD3 R13, R88.reuse, -0x40, RZ ;  /* 0xffffffc0580d7810 */ /* 0x040fe40007ffe0ff */
[C---:B------:R-:W-:Y:S01]  /*1b230*/  HMMA.16816.F32 R56, R92.reuse, R82, R56 ;  /* 0x000000525c38723c */ /* 0x040fe20000001838 */
[----:B------:R-:W-:Y:S01]  /*1b240*/  LDSM.16.M88.4 R80, [R216+0x3000] ;  /* 0x00300000d850783b */ /* 0x000fe20000000200 */
[C---:B------:R-:W-:Y:S02]  /*1b250*/  IADD3 R51, R88.reuse, -0x3f, RZ ;  /* 0xffffffc158337810 */ /* 0x040fe40007ffe0ff */
[C---:B------:R-:W-:Y:S02]  /*1b260*/  IADD3 R48, R88.reuse, -0x38, RZ ;  /* 0xffffffc858307810 */ /* 0x040fe40007ffe0ff */
[C---:B------:R-:W-:Y:S02]  /*1b270*/  IADD3 R89, R88.reuse, -0x28, RZ ;  /* 0xffffffd858597810 */ /* 0x040fe40007ffe0ff */
[----:B------:R-:W-:Y:S01]  /*1b280*/  HMMA.16816.F32 R68, R92, R84, R68 ;  /* 0x000000545c44723c */ /* 0x000fe20000001844 */
[----:B------:R-:W-:-:S02]  /*1b290*/  IADD3 R91, R88, -0xf, RZ ;  /* 0xfffffff1585b7810 */ /* 0x000fc40007ffe0ff */
[-C--:B------:R-:W-:Y:S02]  /*1b2a0*/  ISETP.GE.AND P1, PT, R13, R166.reuse, PT ;  /* 0x000000a60d00720c */ /* 0x080fe40003f26270 */
[-C--:B------:R-:W-:Y:S02]  /*1b2b0*/  ISETP.GE.AND P5, PT, R48, R166.reuse, PT ;  /* 0x000000a63000720c */ /* 0x080fe40003fa6270 */
[-C--:B------:R-:W-:Y:S01]  /*1b2c0*/  ISETP.GE.AND P2, PT, R89, R166.reuse, PT ;  /* 0x000000a65900720c */ /* 0x080fe20003f46270 */
[----:B------:R-:W-:Y:S01]  /*1b2d0*/  HMMA.16816.F32 R64, R92, R86, R64 ;  /* 0x000000565c40723c */ /* 0x000fe20000001840 */
[----:B------:R-:W-:-:S06]  /*1b2e0*/  ISETP.GE.AND P0, PT, R51, R166, PT ;  /* 0x000000a63300720c */ /* 0x000fcc0003f06270 */
[C---:B------:R-:W-:Y:S01]  /*1b2f0*/  IADD3 R92, R88.reuse, -0x10, RZ ;  /* 0xfffffff0585c7810 */ /* 0x040fe20007ffe0ff */
[----:B--2---:R-:W-:Y:S01]  /*1b300*/  HMMA.16816.F32 R20, R52, R40, R20 ;  /* 0x000000283414723c */ /* 0x004fe20000001814 */
[----:B------:R-:W-:-:S07]  /*1b310*/  IADD3 R95, R88, -0x8, RZ ;  /* 0xfffffff8585f7810 */ /* 0x000fce0007ffe0ff */
[C---:B------:R-:W-:Y:S01]  /*1b320*/  HMMA.16816.F32 R16, R52.reuse, R42, R16 ;  /* 0x0000002a3410723c */ /* 0x040fe20000001810 */
[----:B------:R-:W2:Y:S07]  /*1b330*/  LDSM.16.M88.4 R40, [R216+0x2800] ;  /* 0x00280000d828783b */ /* 0x000eae0000000200 */
        /* <DEDUP_REMOVED lines=21> */
[----:B------:R-:W-:Y:S04]  /*1b490*/  LDSM.16.M88.4 R80, [R224+0x4000] ;  /* 0x00400000e050783b */ /* 0x000fe80000000200 */
[----:B------:R-:W3:Y:S03]  /*1b4a0*/  LDSM.16.M88.4 R64, [R223+0x4000] ;  /* 0x00400000df40783b */ /* 0x000ee60000000200 */
[C---:B-1----:R-:W-:Y:S01]  /*1b4b0*/  HMMA.16816.F32 R20, R28.reuse, R4, R20 ;  /* 0x000000041c14723c */ /* 0x042fe20000001814 */
[----:B------:R-:W1:Y:S07]  /*1b4c0*/  LDSM.16.M88.4 R8, [R223+0x4800] ;  /* 0x00480000df08783b */ /* 0x000e6e0000000200 */
[C---:B------:R-:W-:Y:S01]  /*1b4d0*/  HMMA.16816.F32 R16, R28.reuse, R6, R16 ;  /* 0x000000061c10723c */ /* 0x040fe20000001810 */
[----:B------:R-:W4:Y:S07]  /*1b4e0*/  LDSM.16.M88.4 R4, [R223+0x5800] ;  /* 0x00580000df04783b */ /* 0x000f2e0000000200 */
        /* <DEDUP_REMOVED lines=8> */
[----:B------:R-:W2:Y:S04]  /*1b570*/  LDSM.16.M88.4 R28, [R220+0xc000] ;  /* 0x00c00000dc1c783b */ /* 0x000ea80000000200 */
[----:B------:R-:W2:Y:S03]  /*1b580*/  LDSM.16.M88.4 R52, [R220+0xd800] ;  /* 0x00d80000dc34783b */ /* 0x000ea60000000200 */
[C---:B---3--:R-:W-:Y:S08]  /*1b590*/  HMMA.16816.F32 R20, R80.reuse, R64, R20 ;  /* 0x000000405014723c */ /* 0x048ff00000001814 */
[C---:B------:R-:W-:Y:S01]  /*1b5a0*/  HMMA.16816.F32 R16, R80.reuse, R66, R16 ;  /* 0x000000425010723c */ /* 0x040fe20000001810 */
[----:B------:R-:W3:Y:S07]  /*1b5b0*/  LDSM.16.M88.4 R64, [R220+0xd000] ;  /* 0x00d00000dc40783b */ /* 0x000eee0000000200 */
[C---:B-1----:R-:W-:Y:S08]  /*1b5c0*/  HMMA.16816.F32 R76, R80.reuse, R8, R76 ;  /* 0x00000008504c723c */ /* 0x042ff0000000184c */
[C---:B------:R-:W-:Y:S01]  /*1b5d0*/  HMMA.16816.F32 R72, R80.reuse, R10, R72 ;  /* 0x0000000a5048723c */ /* 0x040fe20000001848 */
[----:B------:R-:W-:Y:S07]  /*1b5e0*/  LDSM.16.M88.4 R8, [R216+0x4000] ;  /* 0x00400000d808783b */ /* 0x000fee0000000200 */
[C---:B----4-:R-:W-:Y:S08]  /*1b5f0*/  HMMA.16816.F32 R60, R80.reuse, R4, R60 ;  /* 0x00000004503c723c */ /* 0x050ff0000000183c */
[C---:B------:R-:W-:Y:S01]  /*1b600*/  HMMA.16816.F32 R56, R80.reuse, R6, R56 ;  /* 0x000000065038723c */ /* 0x040fe20000001838 */
[----:B------:R-:W-:Y:S07]  /*1b610*/  LDSM.16.M88.4 R4, [R216+0x4800] ;  /* 0x00480000d804783b */ /* 0x000fee0000000200 */
[C---:B------:R-:W-:Y:S08]  /*1b620*/  HMMA.16816.F32 R68, R80.reuse, R24, R68 ;  /* 0x000000185044723c */ /* 0x040ff00000001844 */
[----:B------:R-:W-:Y:S01]  /*1b630*/  HMMA.16816.F32 R84, R80, R26, R84 ;  /* 0x0000001a5054723c */ /* 0x000fe20000001854 */
[----:B------:R-:W1:Y:S06]  /*1b640*/  LDSM.16.M88.4 R24, [R221+0x4000] ;  /* 0x00400000dd18783b */ /* 0x000e6c0000000200 */
[----:B------:R-:W-:Y:S01]  /*1b650*/  IADD3 R81, R166, R2, -R241 ;  /* 0x00000002a6517210 */ /* 0x000fe20007ffe8f1 */
[----:B--2---:R-:W-:Y:S01]  /*1b660*/  HMMA.16816.F32 R20, R36, R28, R20 ;  /* 0x0000001c2414723c */ /* 0x004fe20000001814 */
[----:B------:R-:W-:-:S02]  /*1b670*/  IADD3 R83, R88, -0x18, RZ ;  /* 0xffffffe858537810 */ /* 0x000fc40007ffe0ff */
[C---:B------:R-:W-:Y:S01]  /*1b680*/  IADD3 R82, R88.reuse, -0x17, RZ ;  /* 0xffffffe958527810 */ /* 0x040fe20007ffe0ff */
[C---:B------:R-:W-:Y:S01]  /*1b690*/  IMAD.IADD R96, R81.reuse, 0x1, -R95 ;  /* 0x0000000151607824 */ /* 0x040fe200078e0a5f */
[----:B------:R-:W-:Y:S01]  /*1b6a0*/  IADD3 R80, R88, -0x1f, RZ ;  /* 0xffffffe158507810 */ /* 0x000fe20007ffe0ff */
[C---:B------:R-:W-:Y:S02]  /*1b6b0*/  IMAD.IADD R32, R81.reuse, 0x1, -R89 ;  /* 0x0000000151207824 */ /* 0x040fe400078e0a59 */
[----:B------:R-:W-:Y:S01]  /*1b6c0*/  HMMA.16816.F32 R16, R36, R30, R16 ;  /* 0x0000001e2410723c */ /* 0x000fe20000001810 */
[----:B------:R-:W2:Y:S01]  /*1b6d0*/  LDSM.16.M88.4 R28, [R216+0x5000] ;  /* 0x00500000d81c783b */ /* 0x000ea20000000200 */
[----:B------:R-:W-:Y:S01]  /*1b6e0*/  IABS R96, R96 ;  /* 0x0000006000607213 */ /* 0x000fe20000000000 */
[----:B------:R-:W-:Y:S01]  /*1b6f0*/  IMAD.IADD R94, R81, 0x1, -R91 ;  /* 0x00000001515e7824 */ /* 0x000fe200078e0a5b */
[----:B------:R-:W-:-:S04]  /*1b700*/  IABS R32, R32 ;  /* 0x0000002000207213 */ /* 0x000fc80000000000 */
[C---:B------:R-:W-:Y:S01]  /*1b710*/  HMMA.16816.F32 R76, R36.reuse, R40, R76 ;  /* 0x00000028244c723c */ /* 0x040fe2000000184c */
[----:B------:R-:W-:Y:S01]  /*1b720*/  IABS R94, R94 ;  /* 0x0000005e005e7213 */ /* 0x000fe20000000000 */
[----:B------:R-:W-:Y:S06]  /*1b730*/  I2F R32, R32 ;  /* 0x0000002000207306 */ /* 0x000fec0000201400 */
[C---:B------:R-:W-:Y:S01]  /*1b740*/  HMMA.16816.F32 R72, R36.reuse, R42, R72 ;  /* 0x0000002a2448723c */ /* 0x040fe20000001848 */
[----:B------:R-:W-:Y:S01]  /*1b750*/  LDSM.16.M88.4 R40, [R225+0xe000] ;  /* 0x00e00000e128783b */ /* 0x000fe20000000200 */
[----:B------:R-:W-:Y:S06]  /*1b760*/  I2F R94, R94 ;  /* 0x0000005e005e7306 */ /* 0x000fec0000201400 */
[C---:B------:R-:W-:Y:S08]  /*1b770*/  HMMA.16816.F32 R60, R36.reuse, R52, R60 ;  /* 0x00000034243c723c */ /* 0x040ff0000000183c */
        /* <DEDUP_REMOVED lines=14> */
[C---:B------:R-:W-:Y:S07]  /*1b860*/  HMMA.16816.F32 R56, R24.reuse, R54, R56 ;  /* 0x000000361838723c */ /* 0x040fee0000001838 */
[C---:B------:R-:W-:Y:S01]  /*1b870*/  IADD3 R54, R88.reuse, -0x37, RZ ;  /* 0xffffffc958367810 */ /* 0x040fe20007ffe0ff */
[----:B------:R-:W-:Y:S01]  /*1b880*/  HMMA.16816.F32 R84, R24, R30, R84 ;  /* 0x0000001e1854723c */ /* 0x000fe20000001854 */
[----:B------:R-:W-:Y:S01]  /*1b890*/  LDSM.16.M88.4 R28, [R224+0x6000] ;  /* 0x00600000e01c783b */ /* 0x000fe20000000200 */
[----:B------:R-:W-:-:S02]  /*1b8a0*/  IADD3 R55, R88, -0x30, RZ ;  /* 0xffffffd058377810 */ /* 0x000fc40007ffe0ff */
[-C--:B------:R-:W-:Y:S01]  /*1b8b0*/  ISETP.GE.AND P6, PT, R54, R166.reuse, PT ;  /* 0x000000a63600720c */ /* 0x080fe20003fc6270 */
[----:B------:R-:W2:Y:S01]  /*1b8c0*/  LDSM.16.M88.4 R24, [R223+0x6000] ;  /* 0x00600000df18783b */ /* 0x000ea20000000200 */
[----:B------:R-:W-:Y:S01]  /*1b8d0*/  ISETP.GE.AND P4, PT, R55, R166, PT ;  /* 0x000000a63700720c */ /* 0x000fe20003f86270 */
[----:B------:R-:W-:Y:S01]  /*1b8e0*/  IMAD.IADD R46, R81, 0x1, -R55 ;  /* 0x00000001512e7824 */ /* 0x000fe200078e0a37 */
[----:B-1----:R-:W-:Y:S04]  /*1b8f0*/  HMMA.16816.F32 R68, R36, R8, R68 ;  /* 0x000000082444723c */ /* 0x002fe80000001844 */
[----:B------:R-:W-:-:S03]  /*1b900*/  IABS R46, R46 ;  /* 0x0000002e002e7213 */ /* 0x000fc60000000000 */
[C---:B------:R-:W-:Y:S01]  /*1b910*/  IMAD.IADD R8, R81.reuse, 0x1, -R13 ;  /* 0x0000000151087824 */ /* 0x040fe200078e0a0d */
[----:B---3--:R-:W-:Y:S01]  /*1b920*/  HMMA.16816.F32 R60, R36, R4, R60 ;  /* 0x00000004243c723c */ /* 0x008fe2000000183c */
[----:B------:R-:W-:Y:S01]  /*1b930*/  IMAD.IADD R9, R81, 0x1, -R54 ;  /* 0x0000000151097824 */ /* 0x000fe200078e0a36 */
[----:B------:R-:W-:Y:S02]  /*1b940*/  I2F R46, R46 ;  /* 0x0000002e002e7306 */ /* 0x000fe40000201400 */
[----:B------:R-:W-:-:S03]  /*1b950*/  IABS R8, R8 ;  /* 0x0000000800087213 */ /* 0x000fc60000000000 */
[----:B------:R-:W-:Y:S01]  /*1b960*/  IMAD.IADD R4, R81, 0x1, -R51 ;  /* 0x0000000151047824 */ /* 0x000fe200078e0a33 */
[----:B------:R-:W-:Y:S02]  /*1b970*/  HMMA.16816.F32 R20, R36, R40, R20 ;  /* 0x000000282414723c */ /* 0x000fe40000001814 */
[----:B------:R1:W3:Y:S02]  /*1b980*/  I2F R12, R8 ;  /* 0x00000008000c7306 */ /* 0x0002e40000201400 */
[----:B------:R-:W-:-:S04]  /*1b990*/  IABS R4, R4 ;  /* 0x0000000400047213 */ /* 0x000fc80000000000 */
[C---:B------:R-:W-:Y:S01]  /*1b9a0*/  HMMA.16816.F32 R16, R36.reuse, R42, R16 ;  /* 0x0000002a2410723c */ /* 0x040fe20000001810 */
[----:B------:R-:W-:Y:S01]  /*1b9b0*/  IMAD.MOV.U32 R44, RZ, RZ, R4 ;  /* 0x000000ffff2c7224 */ /* 0x000fe200078e0004 */
[----:B------:R-:W-:Y:S05]  /*1b9c0*/  LDSM.16.M88.4 R40, [R223+0x6800] ;  /* 0x00680000df28783b */ /* 0x000fea0000000200 */
[----:B------:R-:W-:Y:S01]  /*1b9d0*/  I2F R44, R44 ;  /* 0x0000002c002c7306 */ /* 0x000fe20000201400 */
[----:B------:R-:W-:Y:S01]  /*1b9e0*/  HMMA.16816.F32 R56, R36, R6, R56 ;  /* 0x000000062438723c */ /* 0x000fe20000001838 */
[----:B------:R-:W4:Y:S01]  /*1b9f0*/  LDSM.16.M88.4 R4, [R223+0x7000] ;  /* 0x00700000df04783b */ /* 0x000f220000000200 */
[----:B-1----:R-:W-:-:S05]  /*1ba00*/  IMAD.IADD R8, R81, 0x1, -R48 ;  /* 0x0000000151087824 */ /* 0x002fca00078e0a30 */
[----:B------:R-:W-:Y:S01]  /*1ba10*/  IABS R8, R8 ;  /* 0x0000000800087213 */ /* 0x000fe20000000000 */
[----:B------:R-:W-:Y:S04]  /*1ba20*/  HMMA.16816.F32 R84, R36, R10, R84 ;  /* 0x0000000a2454723c */ /* 0x000fe80000001854 */
[----:B------:R-:W-:Y:S01]  /*1ba30*/  IMAD.MOV.U32 R47, RZ, RZ, R8 ;  /* 0x000000ffff2f7224 */ /* 0x000fe200078e0008 */
[----:B------:R-:W-:-:S03]  /*1ba40*/  IABS R8, R9 ;  /* 0x0000000900087213 */ /* 0x000fc60000000000 */
[C---:B------:R-:W-:Y:S02]  /*1ba50*/  HMMA.16816.F32 R76, R36.reuse, R64, R76 ;  /* 0x00000040244c723c */ /* 0x040fe4000000184c */
[----:B------:R-:W-:Y:S01]  /*1ba60*/  IMAD.MOV.U32 R50, RZ, RZ, R8 ;  /* 0x000000ffff327224 */ /* 0x000fe200078e0008 */
[----:B------:R-:W-:Y:S01]  /*1ba70*/  I2F R47, R47 ;  /* 0x0000002f002f7306 */ /* 0x000fe20000201400 */
[----:B------:R-:W1:Y:S03]  /*1ba80*/  LDSM.16.M88.4 R8, [R223+0x7800] ;  /* 0x00780000df08783b */ /* 0x000e660000000200 */
[C---:B------:R-:W-:Y:S01]  /*1ba90*/  IADD3 R65, R88.reuse, -0x20, RZ ;  /* 0xffffffe058417810 */ /* 0x040fe20007ffe0ff */
[----:B------:R-:W-:Y:S01]  /*1baa0*/  HMMA.16816.F32 R72, R36, R66, R72 ;  /* 0x000000422448723c */ /* 0x000fe20000001848 */
[----:B------:R-:W-:Y:S01]  /*1bab0*/  LDSM.16.M88.4 R36, [R222+0x6000] ;  /* 0x00600000de24783b */ /* 0x000fe20000000200 */
[C---:B------:R-:W-:Y:S01]  /*1bac0*/  IADD3 R64, R88.reuse, -0x27, RZ ;  /* 0xffffffd958407810 */ /* 0x040fe20007ffe0ff */
[----:B------:R-:W-:Y:S04]  /*1bad0*/  I2F R50, R50 ;  /* 0x0000003200327306 */ /* 0x000fe80000201400 */
[C---:B------:R-:W-:Y:S01]  /*1bae0*/  IADD3 R66, R88.reuse, -0x2f, RZ ;  /* 0xffffffd158427810 */ /* 0x040fe20007ffe0ff */
[----:B--2---:R-:W-:Y:S01]  /*1baf0*/  HMMA.16816.F32 R20, R28, R24, R20 ;  /* 0x000000181c14723c */ /* 0x004fe20000001814 */
[----:B------:R-:W-:-:S02]  /*1bb00*/  IADD3 R88, R88, -0x7, RZ ;  /* 0xfffffff958587810 */ /* 0x000fc40007ffe0ff */
[----:B------:R-:W-:Y:S01]  /*1bb10*/  ISETP.GE.AND P3, PT, R66, R166, PT ;  /* 0x000000a64200720c */ /* 0x000fe20003f66270 */
[----:B------:R-:W-:-:S04]  /*1bb20*/  IMAD.IADD R45, R81, 0x1, -R66 ;  /* 0x00000001512d7824 */ /* 0x000fc800078e0a42 */
[----:B------:R-:W-:Y:S01]  /*1bb30*/  HMMA.16816.F32 R16, R28, R26, R16 ;  /* 0x0000001a1c10723c */ /* 0x000fe20000001810 */
[----:B------:R-:W2:Y:S01]  /*1bb40*/  LDSM.16.M88.4 R24, [R220+0xe000] ;  /* 0x00e00000dc18783b */ /* 0x000ea20000000200 */
[----:B------:R-:W-:-:S06]  /*1bb50*/  IABS R45, R45 ;  /* 0x0000002d002d7213 */ /* 0x000fcc0000000000 */
[C---:B----4-:R-:W-:Y:S01]  /*1bb60*/  HMMA.16816.F32 R68, R28.reuse, R4, R68 ;  /* 0x000000041c44723c */ /* 0x050fe20000001844 */
[----:B------:R-:W-:Y:S06]  /*1bb70*/  I2F R45, R45 ;  /* 0x0000002d002d7306 */ /* 0x000fec0000201400 */
[----:B------:R-:W-:Y:S01]  /*1bb80*/  IMAD.IADD R4, R81, 0x1, -R65 ;  /* 0x0000000151047824 */ /* 0x000fe200078e0a41 */
[----:B------:R-:W-:Y:S04]  /*1bb90*/  HMMA.16816.F32 R84, R28, R6, R84 ;  /* 0x000000061c54723c */ /* 0x000fe80000001854 */
[----:B------:R-:W-:-:S04]  /*1bba0*/  IABS R4, R4 ;  /* 0x0000000400047213 */ /* 0x000fc80000000000 */
[C---:B-1----:R-:W-:Y:S01]  /*1bbb0*/  HMMA.16816.F32 R60, R28.reuse, R8, R60 ;  /* 0x000000081c3c723c */ /* 0x042fe2000000183c */
[----:B------:R-:W-:Y:S02]  /*1bbc0*/  IMAD.MOV.U32 R52, RZ, RZ, R4 ;  /* 0x000000ffff347224 */ /* 0x000fe400078e0004 */
[----:B------:R-:W1:Y:S04]  /*1bbd0*/  LDSM.16.M88.4 R4, [R220+0xe800] ;  /* 0x00e80000dc04783b */ /* 0x000e680000000200 */
[----:B------:R-:W-:Y:S01]  /*1bbe0*/  IMAD.IADD R8, R81, 0x1, -R83 ;  /* 0x0000000151087824 */ /* 0x000fe200078e0a53 */
[----:B------:R-:W-:Y:S01]  /*1bbf0*/  HMMA.16816.F32 R76, R28, R40, R76 ;  /* 0x000000281c4c723c */ /* 0x000fe2000000184c */
[----:B------:R-:W-:Y:S03]  /*1bc00*/  I2F R52, R52 ;  /* 0x0000003400347306 */ /* 0x000fe60000201400 */
[----:B------:R-:W-:-:S03]  /*1bc10*/  IABS R8, R8 ;  /* 0x0000000800087213 */ /* 0x000fc60000000000 */
[----:B------:R-:W-:Y:S01]  /*1bc20*/  IMAD.IADD R40, R81, 0x1, -R64 ;  /* 0x0000000151287824 */ /* 0x000fe200078e0a40 */
[----:B------:R-:W-:Y:S01]  /*1bc30*/  HMMA.16816.F32 R56, R28, R10, R56 ;  /* 0x0000000a1c38723c */ /* 0x000fe20000001838 */
[----:B------:R-:W-:Y:S02]  /*1bc40*/  IMAD.MOV.U32 R67, RZ, RZ, R8 ;  /* 0x000000ffff437224 */ /* 0x000fe400078e0008 */
[----:B------:R-:W4:Y:S01]  /*1bc50*/  LDSM.16.M88.4 R8, [R220+0xf000] ;  /* 0x00f00000dc08783b */ /* 0x000f220000000200 */
[----:B------:R-:W-:-:S03]  /*1bc60*/  IABS R40, R40 ;  /* 0x0000002800287213 */ /* 0x000fc60000000000 */
[----:B------:R-:W-:Y:S01]  /*1bc70*/  I2F R67, R67 ;  /* 0x0000004300437306 */ /* 0x000fe20000201400 */
[----:B------:R-:W-:Y:S07]  /*1bc80*/  HMMA.16816.F32 R72, R28, R42, R72 ;  /* 0x0000002a1c48723c */ /* 0x000fee0000001848 */
[----:B------:R-:W-:Y:S01]  /*1bc90*/  IMAD.IADD R28, R81, 0x1, -R82 ;  /* 0x00000001511c7824 */ /* 0x000fe200078e0a52 */
[----:B--2---:R-:W-:Y:S01]  /*1bca0*/  HMMA.16816.F32 R20, R36, R24, R20 ;  /* 0x000000182414723c */ /* 0x004fe20000001814 */
[----:B------:R2:W-:Y:S03]  /*1bcb0*/  I2F R49, R40 ;  /* 0x0000002800317306 */ /* 0x0005e60000201400 */
[----:B------:R-:W-:-:S03]  /*1bcc0*/  IABS R28, R28 ;  /* 0x0000001c001c7213 */ /* 0x000fc60000000000 */
[----:B------:R-:W-:Y:S01]  /*1bcd0*/  IMAD.IADD R24, R81, 0x1, -R92 ;  /* 0x0000000151187824 */ /* 0x000fe200078e0a5c */
[----:B------:R-:W-:Y:S01]  /*1bce0*/  HMMA.16816.F32 R16, R36, R26, R16 ;  /* 0x0000001a2410723c */ /* 0x000fe20000001810 */
[----:B------:R3:W-:Y:S03]  /*1bcf0*/  I2F R90, R28 ;  /* 0x0000001c005a7306 */ /* 0x0007e60000201400 */
[----:B------:R-:W-:-:S04]  /*1bd00*/  IABS R24, R24 ;  /* 0x0000001800187213 */ /* 0x000fc80000000000 */
[C---:B-1----:R-:W-:Y:S01]  /*1bd10*/  HMMA.16816.F32 R76, R36.reuse, R4, R76 ;  /* 0x00000004244c723c */ /* 0x042fe2000000184c */
[C---:B--2---:R-:W-:Y:S01]  /*1bd20*/  IMAD.IADD R40, R81.reuse, 0x1, -R80 ;  /* 0x0000000151287824 */ /* 0x044fe200078e0a50 */
[----:B------:R1:W-:Y:S04]  /*1bd30*/  I2F R93, R24 ;  /* 0x00000018005d7306 */ /* 0x0003e80000201400 */
[----:B------:R-:W-:Y:S01]  /*1bd40*/  IABS R40, R40 ;  /* 0x0000002800287213 */ /* 0x000fe20000000000 */
[C---:B------:R-:W-:Y:S01]  /*1bd50*/  IMAD.IADD R4, R81.reuse, 0x1, -R88 ;  /* 0x0000000151047824 */ /* 0x040fe200078e0a58 */
[----:B------:R-:W-:Y:S01]  /*1bd60*/  HMMA.16816.F32 R72, R36, R6, R72 ;  /* 0x000000062448723c */ /* 0x000fe20000001848 */
[----:B---3--:R-:W-:Y:S01]  /*1bd70*/  LDSM.16.M88.4 R28, [R221+0x6000] ;  /* 0x00600000dd1c783b */ /* 0x008fe20000000200 */
[----:B------:R2:W-:Y:S01]  /*1bd80*/  I2F R53, R40 ;  /* 0x0000002800357306 */ /* 0x0005e20000201400 */
[----:B------:R-:W-:Y:S01]  /*1bd90*/  IMAD.MOV.U32 R5, RZ, RZ, R96 ;  /* 0x000000ffff057224 */ /* 0x000fe200078e0060 */
[----:B------:R-:W-:-:S02]  /*1bda0*/  IADD3 R96, R81, 0x8, RZ ;  /* 0x0000000851607810 */ /* 0x000fc40007ffe0ff */
[----:B------:R-:W-:Y:S02]  /*1bdb0*/  IABS R4, R4 ;  /* 0x0000000400047213 */ /* 0x000fe40000000000 */
[----:B----4-:R-:W-:Y:S01]  /*1bdc0*/  HMMA.16816.F32 R68, R36, R8, R68 ;  /* 0x000000082444723c */ /* 0x010fe20000001844 */
[----:B-1----:R-:W1:Y:S01]  /*1bdd0*/  LDSM.16.M88.4 R24, [R216+0x6000] ;  /* 0x00600000d818783b */ /* 0x002e620000000200 */
[----:B------:R3:W-:Y:S01]  /*1bde0*/  I2F R81, R5 ;  /* 0x0000000500517306 */ /* 0x0007e20000201400 */
[----:B------:R-:W-:-:S04]  /*1bdf0*/  IMAD.MOV.U32 R97, RZ, RZ, R4 ;  /* 0x000000ffff617224 */ /* 0x000fc800078e0004 */
[C---:B------:R-:W-:Y:S01]  /*1be00*/  IMAD.IADD R8, R96.reuse, 0x1, -R51 ;  /* 0x0000000160087824 */ /* 0x040fe200078e0a33 */
[----:B------:R-:W-:Y:S01]  /*1be10*/  HMMA.16816.F32 R84, R36, R10, R84 ;  /* 0x0000000a2454723c */ /* 0x000fe20000001854 */
[----:B------:R-:W-:Y:S01]  /*1be20*/  IMAD.IADD R9, R96, 0x1, -R48 ;  /* 0x0000000160097824 */ /* 0x000fe200078e0a30 */
[----:B--2---:R-:W2:Y:S01]  /*1be30*/  LDSM.16.M88.4 R40, [R220+0xf800] ;  /* 0x00f80000dc28783b */ /* 0x004ea20000000200 */
[----:B------:R-:W-:Y:S01]  /*1be40*/  I2F R97, R97 ;  /* 0x0000006100617306 */ /* 0x000fe20000201400 */
[----:B------:R-:W-:-:S05]  /*1be50*/  IABS R8, R8 ;  /* 0x0000000800087213 */ /* 0x000fca0000000000 */
[----:B------:R-:W-:Y:S01]  /*1be60*/  IMAD.MOV.U32 R98, RZ, RZ, R8 ;  /* 0x000000ffff627224 */ /* 0x000fe200078e0008 */
[----:B------:R-:W-:Y:S01]  /*1be70*/  IABS R8, R9 ;  /* 0x0000000900087213 */ /* 0x000fe20000000000 */
[C---:B---3--:R-:W-:Y:S02]  /*1be80*/  IMAD.IADD R5, R96.reuse, 0x1, -R13 ;  /* 0x0000000160057824 */ /* 0x048fe400078e0a0d */
[----:B------:R-:W-:Y:S02]  /*1be90*/  IMAD.IADD R9, R96, 0x1, -R54 ;  /* 0x0000000160097824 */ /* 0x000fe400078e0a36 */
[----:B------:R-:W3:Y:S01]  /*1bea0*/  I2F R98, R98 ;  /* 0x0000006200627306 */ /* 0x000ee20000201400 */
[----:B------:R-:W-:-:S05]  /*1beb0*/  IABS R4, R5 ;  /* 0x0000000500047213 */ /* 0x000fca0000000000 */
[----:B------:R-:W-:Y:S02]  /*1bec0*/  IMAD.MOV.U32 R99, RZ, RZ, R4 ;  /* 0x000000ffff637224 */ /* 0x000fe400078e0004 */
[----:B------:R-:W4:Y:S04]  /*1bed0*/  LDSM.16.M88.4 R4, [R216+0x6800] ;  /* 0x00680000d804783b */ /* 0x000f280000000200 */
[----:B------:R-:W3:Y:S01]  /*1bee0*/  I2F R99, R99 ;  /* 0x0000006300637306 */ /* 0x000ee20000201400 */
[----:B-1----:R-:W-:Y:S07]  /*1bef0*/  HMMA.16816.F32 R20, R28, R24, R20 ;  /* 0x000000181c14723c */ /* 0x002fee0000001814 */
[C---:B------:R-:W-:Y:S01]  /*1bf00*/  IMAD.IADD R24, R96.reuse, 0x1, -R55 ;  /* 0x0000000160187824 */ /* 0x040fe200078e0a37 */
[----:B--2---:R-:W-:Y:S01]  /*1bf10*/  HMMA.16816.F32 R60, R36, R40, R60 ;  /* 0x00000028243c723c */ /* 0x004fe2000000183c */
[----:B------:R-:W-:-:S03]  /*1bf20*/  IMAD.IADD R25, R96, 0x1, -R66 ;  /* 0x0000000160197824 */ /* 0x000fc600078e0a42 */
[----:B------:R-:W-:-:S03]  /*1bf30*/  IABS R24, R24 ;  /* 0x0000001800187213 */ /* 0x000fc60000000000 */
[----:B------:R-:W-:Y:S01]  /*1bf40*/  IMAD.MOV.U32 R40, RZ, RZ, R8 ;  /* 0x000000ffff287224 */ /* 0x000fe200078e0008 */
[----:B------:R-:W-:Y:S01]  /*1bf50*/  IABS R8, R9 ;  /* 0x0000000900087213 */ /* 0x000fe20000000000 */
[----:B------:R-:W-:Y:S03]  /*1bf60*/  HMMA.16816.F32 R56, R36, R42, R56 ;  /* 0x0000002a2438723c */ /* 0x000fe60000001838 */
[----:B------:R1:W2:Y:S04]  /*1bf70*/  I2F R13, R8 ;  /* 0x00000008000d7306 */ /* 0x0002a80000201400 */
[----:B------:R-:W-:Y:S01]  /*1bf80*/  IMAD.MOV.U32 R36, RZ, RZ, R24 ;  /* 0x000000ffff247224 */ /* 0x000fe200078e0018 */
[----:B------:R-:W-:Y:S01]  /*1bf90*/  IABS R24, R25 ;  /* 0x0000001900187213 */ /* 0x000fe20000000000 */
[----:B------:R-:W-:Y:S01]  /*1bfa0*/  IMAD.IADD R25, R96, 0x1, -R89 ;  /* 0x0000000160197824 */ /* 0x000fe200078e0a59 */
[----:B------:R-:W-:Y:S01]  /*1bfb0*/  HMMA.16816.F32 R16, R28, R26, R16 ;  /* 0x0000001a1c10723c */ /* 0x000fe20000001810 */
[C---:B------:R-:W-:Y:S01]  /*1bfc0*/  FFMA.FTZ R20, -R0.reuse, R12, R20 ;  /* 0x0000000c00147223 */ /* 0x040fe20000010114 */
[----:B------:R-:W2:Y:S01]  /*1bfd0*/  I2F R40, R40 ;  /* 0x0000002800287306 */ /* 0x000ea20000201400 */
[----:B------:R-:W-:Y:S01]  /*1bfe0*/  IMAD.MOV.U32 R37, RZ, RZ, R24 ;  /* 0x000000ffff257224 */ /* 0x000fe200078e0018 */
[----:B------:R-:W-:Y:S01]  /*1bff0*/  IABS R24, R25 ;  /* 0x0000001900187213 */ /* 0x000fe20000000000 */
[----:B---3--:R-:W-:-:S02]  /*1c000*/  FFMA.FTZ R98, -R0, R98, R23 ;  /* 0x0000006200627223 */ /* 0x008fc40000010117 */
[C---:B------:R-:W-:Y:S01]  /*1c010*/  FFMA.FTZ R99, -R0.reuse, R99, R22 ;  /* 0x0000006300637223 */ /* 0x040fe20000010116 */
[C---:B----4-:R-:W-:Y:S01]  /*1c020*/  HMMA.16816.F32 R76, R28.reuse, R4, R76 ;  /* 0x000000041c4c723c */ /* 0x050fe2000000184c */
[----:B-1----:R-:W1:Y:S01]  /*1c030*/  LDSM.16.M88.4 R8, [R216+0x7000] ;  /* 0x00700000d808783b */ /* 0x002e620000000200 */
[----:B------:R-:W-:Y:S01]  /*1c040*/  IMAD.MOV.U32 R12, RZ, RZ, R24 ;  /* 0x000000ffff0c7224 */ /* 0x000fe200078e0018 */
[----:B------:R-:W-:Y:S01]  /*1c050*/  I2F R36, R36 ;  /* 0x0000002400247306 */ /* 0x000fe20000201400 */
[----:B------:R-:W-:Y:S01]  /*1c060*/  FFMA.FTZ R21, -R0, R44, R21 ;  /* 0x0000002c00157223 */ /* 0x000fe20000010115 */
[----:B------:R-:W3:Y:S01]  /*1c070*/  LDSM.16.M88.4 R24, [R216+0x7800] ;  /* 0x00780000d818783b */ /* 0x000ee20000000200 */
[----:B------:R-:W-:Y:S01]  /*1c080*/  FSEL R22, R20, -INF , !P1 ;  /* 0xff80000014167808 */ /* 0x000fe20004800000 */
[C---:B------:R-:W-:Y:S01]  /*1c090*/  IMAD.IADD R4, R96.reuse, 0x1, -R64 ;  /* 0x0000000160047824 */ /* 0x040fe200078e0a40 */
[----:B------:R-:W-:Y:S01]  /*1c0a0*/  HMMA.16816.F32 R72, R28, R6, R72 ;  /* 0x000000061c48723c */ /* 0x000fe20000001848 */
[----:B------:R-:W-:Y:S01]  /*1c0b0*/  IMAD.IADD R5, R96, 0x1, -R65 ;  /* 0x0000000160057824 */ /* 0x000fe200078e0a41 */
[----:B------:R-:W-:Y:S01]  /*1c0c0*/  FSEL R20, R99, -INF , !P1 ;  /* 0xff80000063147808 */ /* 0x000fe20004800000 */
[----:B------:R-:W4:Y:S01]  /*1c0d0*/  I2F R12, R12 ;  /* 0x0000000c000c7306 */ /* 0x000f220000201400 */
[----:B------:R-:W-:Y:S01]  /*1c0e0*/  IABS R4, R4 ;  /* 0x0000000400047213 */ /* 0x000fe20000000000 */
[----:B------:R-:W-:-:S04]  /*1c0f0*/  DEPBAR.LE SB0, 0x0 ;  /* 0x000080000000791a */ /* 0x000fc80000000000 */
[----:B------:R-:W-:Y:S01]  /*1c100*/  IABS R5, R5 ;  /* 0x0000000500057213 */ /* 0x000fe20000000000 */
[C---:B--2---:R-:W-:Y:S01]  /*1c110*/  FFMA.FTZ R7, -R0.reuse, R13, R19 ;  /* 0x0000000d00077223 */ /* 0x044fe20000010113 */
[----:B------:R2:W-:Y:S01]  /*1c120*/  I2F R23, R4 ;  /* 0x0000000400177306 */ /* 0x0005e20000201400 */
[C---:B------:R-:W-:Y:S01]  /*1c130*/  FFMA.FTZ R16, -R0.reuse, R47, R16 ;  /* 0x0000002f00107223 */ /* 0x040fe20000010110 */
[----:B------:R-:W-:Y:S01]  /*1c140*/  FSEL R21, R21, -INF , !P0 ;  /* 0xff80000015157808 */ /* 0x000fe20004000000 */
[----:B------:R-:W-:Y:S01]  /*1c150*/  FFMA.FTZ R40, -R0, R40, R18 ;  /* 0x0000002800287223 */ /* 0x000fe20000010112 */
[----:B------:R-:W-:Y:S01]  /*1c160*/  FSEL R6, R98, -INF , !P0 ;  /* 0xff80000062067808 */ /* 0x000fe20004000000 */
[----:B------:R-:W-:Y:S01]  /*1c170*/  FFMA.FTZ R17, -R0, R50, R17 ;  /* 0x0000003200117223 */ /* 0x000fe20000010111 */
[----:B------:R-:W-:Y:S02]  /*1c180*/  FSEL R18, R16, -INF , !P5 ;  /* 0xff80000010127808 */ /* 0x000fe40006800000 */
[----:B------:R3:W-:Y:S01]  /*1c190*/  I2F R38, R5 ;  /* 0x0000000500267306 */ /* 0x0007e20000201400 */
[----:B------:R-:W-:-:S02]  /*1c1a0*/  FSEL R16, R40, -INF , !P5 ;  /* 0xff80000028107808 */ /* 0x000fc40006800000 */
[----:B------:R-:W-:Y:S02]  /*1c1b0*/  ISETP.GE.AND P5, PT, R80, R166, PT ;  /* 0x000000a65000720c */ /* 0x000fe40003fa6270 */
[----:B----4-:R-:W-:Y:S01]  /*1c1c0*/  FFMA.FTZ R12, -R0, R12, R74 ;  /* 0x0000000c000c7223 */ /* 0x010fe2000001014a */
[----:B------:R-:W-:Y:S01]  /*1c1d0*/  ISETP.GE.AND P1, PT, R64, R166, PT ;  /* 0x000000a64000720c */ /* 0x000fe20003f26270 */
[----:B------:R-:W-:Y:S01]  /*1c1e0*/  FFMA.FTZ R13, -R0, R32, R72 ;  /* 0x00000020000d7223 */ /* 0x000fe20000010148 */
[----:B------:R-:W4:Y:S01]  /*1c1f0*/  I2F R37, R37 ;  /* 0x0000002500257306 */ /* 0x000f220000201400 */
[----:B--2---:R-:W-:Y:S01]  /*1c200*/  IMAD.IADD R4, R96, 0x1, -R80 ;  /* 0x0000000160047824 */ /* 0x004fe200078e0a50 */
[----:B------:R-:W-:Y:S01]  /*1c210*/  ISETP.GE.AND P0, PT, R65, R166, PT ;  /* 0x000000a64100720c */ /* 0x000fe20003f06270 */
[----:B------:R-:W-:Y:S01]  /*1c220*/  FFMA.FTZ R49, -R0, R49, R73 ;  /* 0x0000003100317223 */ /* 0x000fe20000010149 */
[----:B------:R-:W-:Y:S01]  /*1c230*/  FSEL R17, R17, -INF , !P6 ;  /* 0xff80000011117808 */ /* 0x000fe20007000000 */
[----:B-1----:R-:W-:Y:S01]  /*1c240*/  HMMA.16816.F32 R68, R28, R8, R68 ;  /* 0x000000081c44723c */ /* 0x002fe20000001844 */
[----:B------:R-:W-:-:S02]  /*1c250*/  IABS R4, R4 ;  /* 0x0000000400047213 */ /* 0x000fc40000000000 */
[----:B------:R-:W-:Y:S02]  /*1c260*/  FSEL R7, R7, -INF , !P6 ;  /* 0xff80000007077808 */ /* 0x000fe40007000000 */
[----:B------:R-:W-:Y:S01]  /*1c270*/  FSEL R13, R13, -INF , !P2 ;  /* 0xff8000000d0d7808 */ /* 0x000fe20005000000 */
[----:B---3--:R-:W-:Y:S01]  /*1c280*/  IMAD.MOV.U32 R5, RZ, RZ, R4 ;  /* 0x000000ffff057224 */ /* 0x008fe200078e0004 */
[----:B------:R-:W-:Y:S01]  /*1c290*/  ISETP.GE.AND P6, PT, R83, R166, PT ;  /* 0x000000a65300720c */ /* 0x000fe20003fc6270 */
[C---:B------:R-:W-:Y:S01]  /*1c2a0*/  IMAD.IADD R8, R96.reuse, 0x1, -R83 ;  /* 0x0000000160087824 */ /* 0x040fe200078e0a53 */
[----:B------:R-:W-:Y:S01]  /*1c2b0*/  HMMA.16816.F32 R84, R28, R10, R84 ;  /* 0x0000000a1c54723c */ /* 0x000fe20000001854 */
[----:B------:R1:W2:Y:S03]  /*1c2c0*/  I2F R19, R5 ;  /* 0x0000000500137306 */ /* 0x0002a60000201400 */
[----:B------:R-:W-:Y:S01]  /*1c2d0*/  IABS R4, R8 ;  /* 0x0000000800047213 */ /* 0x000fe20000000000 */
[----:B------:R-:W-:-:S02]  /*1c2e0*/  IMAD.IADD R8, R96, 0x1, -R92 ;  /* 0x0000000160087824 */ /* 0x000fc400078e0a5c */
[----:B------:R-:W-:Y:S01]  /*1c2f0*/  IMAD.IADD R11, R96, 0x1, -R91 ;  /* 0x00000001600b7824 */ /* 0x000fe200078e0a5b */
[C---:B------:R-:W-:Y:S01]  /*1c300*/  HMMA.16816.F32 R60, R28.reuse, R24, R60 ;  /* 0x000000181c3c723c */ /* 0x040fe2000000183c */
[----:B------:R-:W-:Y:S01]  /*1c310*/  IMAD.MOV.U32 R39, RZ, RZ, R4 ;  /* 0x000000ffff277224 */ /* 0x000fe200078e0004 */
[----:B------:R-:W-:Y:S01]  /*1c320*/  IABS R9, R8 ;  /* 0x0000000800097213 */ /* 0x000fe20000000000 */
[C---:B------:R-:W-:Y:S02]  /*1c330*/  FFMA.FTZ R10, -R0.reuse, R36, R78 ;  /* 0x00000024000a7223 */ /* 0x040fe4000001014e */
[----:B----4-:R-:W-:Y:S02]  /*1c340*/  FFMA.FTZ R8, -R0, R37, R79 ;  /* 0x0000002500087223 */ /* 0x010fe4000001014f */
[----:B------:R-:W-:Y:S01]  /*1c350*/  IMAD.MOV.U32 R25, RZ, RZ, R9 ;  /* 0x000000ffff197224 */ /* 0x000fe200078e0009 */
[----:B------:R-:W-:Y:S01]  /*1c360*/  IABS R9, R11 ;  /* 0x0000000b00097213 */ /* 0x000fe20000000000 */
[C---:B-1----:R-:W-:Y:S01]  /*1c370*/  IMAD.IADD R5, R96.reuse, 0x1, -R82 ;  /* 0x0000000160057824 */ /* 0x042fe200078e0a52 */
[----:B------:R-:W-:Y:S01]  /*1c380*/  HMMA.16816.F32 R56, R28, R26, R56 ;  /* 0x0000001a1c38723c */ /* 0x000fe20000001838 */
[C---:B------:R-:W-:Y:S01]  /*1c390*/  IMAD.IADD R11, R96.reuse, 0x1, -R95 ;  /* 0x00000001600b7824 */ /* 0x040fe200078e0a5f */
[----:B------:R-:W1:Y:S01]  /*1c3a0*/  I2F R39, R39 ;  /* 0x0000002700277306 */ /* 0x000e620000201400 */
[----:B------:R-:W-:Y:S01]  /*1c3b0*/  IMAD.IADD R96, R96, 0x1, -R88 ;  /* 0x0000000160607824 */ /* 0x000fe200078e0a58 */
[----:B------:R-:W-:Y:S01]  /*1c3c0*/  IABS R4, R5 ;  /* 0x0000000500047213 */ /* 0x000fe20000000000 */
[C---:B------:R-:W-:Y:S01]  /*1c3d0*/  FFMA.FTZ R53, -R0.reuse, R53, R69 ;  /* 0x0000003500357223 */ /* 0x040fe20000010145 */
[----:B------:R-:W-:Y:S01]  /*1c3e0*/  IABS R11, R11 ;  /* 0x0000000b000b7213 */ /* 0x000fe20000000000 */
[C---:B--2---:R-:W-:Y:S01]  /*1c3f0*/  FFMA.FTZ R19, -R0.reuse, R19, R71 ;  /* 0x0000001300137223 */ /* 0x044fe20000010147 */
[----:B------:R-:W-:Y:S01]  /*1c400*/  IABS R96, R96 ;  /* 0x0000006000607213 */ /* 0x000fe20000000000 */
[----:B------:R-:W-:Y:S01]  /*1c410*/  IMAD.MOV.U32 R24, RZ, RZ, R4 ;  /* 0x000000ffff187224 */ /* 0x000fe200078e0004 */
[----:B------:R-:W-:Y:S01]  /*1c420*/  I2F R25, R25 ;  /* 0x0000001900197306 */ /* 0x000fe20000201400 */
[----:B------:R-:W-:Y:S01]  /*1c430*/  FSEL R180, R53, -INF , !P5 ;  /* 0xff80000035b47808 */ /* 0x000fe20006800000 */
[C---:B------:R-:W-:Y:S01]  /*1c440*/  FFMA.FTZ R5, -R0.reuse, R46, R76 ;  /* 0x0000002e00057223 */ /* 0x040fe2000001014c */
[----:B------:R-:W-:Y:S01]  /*1c450*/  FSEL R186, R19, -INF , !P5 ;  /* 0xff80000013ba7808 */ /* 0x000fe20006800000 */
[----:B------:R-:W-:Y:S01]  /*1c460*/  IMAD.MOV.U32 R28, RZ, RZ, R96 ;  /* 0x000000ffff1c7224 */ /* 0x000fe200078e0060 */
[----:B------:R-:W-:Y:S01]  /*1c470*/  ISETP.GE.AND P5, PT, R167, 0x2, PT ;  /* 0x00000002a700780c */ /* 0x000fe20003fa6270 */
[C---:B------:R-:W-:Y:S01]  /*1c480*/  FFMA.FTZ R4, -R0.reuse, R45, R77 ;  /* 0x0000002d00047223 */ /* 0x040fe2000001014d */
[----:B------:R-:W-:Y:S01]  /*1c490*/  FSEL R5, R5, -INF , !P4 ;  /* 0xff80000005057808 */ /* 0x000fe20006000000 */
[----:B------:R-:W2:Y:S01]  /*1c4a0*/  I2F R24, R24 ;  /* 0x0000001800187306 */ /* 0x000ea20000201400 */
[----:B------:R-:W-:Y:S01]  /*1c4b0*/  FFMA.FTZ R52, -R0, R52, R68 ;  /* 0x0000003400347223 */ /* 0x000fe20000010144 */
[----:B------:R-:W-:Y:S01]  /*1c4c0*/  FSEL R10, R10, -INF , !P4 ;  /* 0xff8000000a0a7808 */ /* 0x000fe20006000000 */
[----:B------:R-:W-:Y:S01]  /*1c4d0*/  FFMA.FTZ R38, -R0, R38, R70 ;  /* 0x0000002600267223 */ /* 0x000fe20000010146 */
[----:B------:R-:W-:Y:S01]  /*1c4e0*/  FSEL R4, R4, -INF , !P3 ;  /* 0xff80000004047808 */ /* 0x000fe20005800000 */
[----:B------:R-:W-:Y:S01]  /*1c4f0*/  FFMA.FTZ R67, -R0, R67, R84 ;  /* 0x0000004300437223 */ /* 0x000fe20000010154 */
[----:B------:R-:W-:Y:S01]  /*1c500*/  FSEL R8, R8, -INF , !P3 ;  /* 0xff80000008087808 */ /* 0x000fe20005800000 */
[----:B------:R-:W-:Y:S01]  /*1c510*/  FFMA.FTZ R85, -R0, R90, R85 ;  /* 0x0000005a00557223 */ /* 0x000fe20000010155 */
[----:B------:R3:W4:Y:S01]  /*1c520*/  I2F R26, R9 ;  /* 0x00000009001a7306 */ /* 0x0007220000201400 */
[----:B------:R-:W-:Y:S01]  /*1c530*/  FSEL R179, R52, -INF , !P0 ;  /* 0xff80000034b37808 */ /* 0x000fe20004000000 */
[----:B------:R-:W-:Y:S01]  /*1c540*/  FFMA.FTZ R60, -R0, R93, R60 ;  /* 0x0000005d003c7223 */ /* 0x000fe2000001013c */
[----:B------:R-:W-:Y:S01]  /*1c550*/  FSEL R183, R38, -INF , !P0 ;  /* 0xff80000026b77808 */ /* 0x000fe20004000000 */
[----:B------:R-:W-:Y:S01]  /*1c560*/  FFMA.FTZ R61, -R0, R94, R61 ;  /* 0x0000005e003d7223 */ /* 0x000fe2000001013d */
[-C--:B------:R-:W-:Y:S01]  /*1c570*/  ISETP.GE.AND P4, PT, R82, R166.reuse, PT ;  /* 0x000000a65200720c */ /* 0x080fe20003f86270 */
[----:B------:R-:W-:Y:S01]  /*1c580*/  FFMA.FTZ R56, -R0, R81, R56 ;  /* 0x0000005100387223 */ /* 0x000fe20000010138 */
[-C--:B------:R-:W-:Y:S01]  /*1c590*/  ISETP.GE.AND P3, PT, R92, R166.reuse, PT ;  /* 0x000000a65c00720c */ /* 0x080fe20003f66270 */
[----:B------:R-:W4:Y:S01]  /*1c5a0*/  I2F R27, R11 ;  /* 0x0000000b001b7306 */ /* 0x000f220000201400 */
[----:B------:R-:W-:Y:S01]  /*1c5b0*/  FFMA.FTZ R57, -R0, R97, R57 ;  /* 0x0000006100397223 */ /* 0x000fe20000010139 */
[----:B------:R-:W-:Y:S01]  /*1c5c0*/  ISETP.GE.AND P0, PT, R88, R166, PT ;  /* 0x000000a65800720c */ /* 0x000fe20003f06270 */
[C---:B-1----:R-:W-:Y:S01]  /*1c5d0*/  FFMA.FTZ R39, -R0.reuse, R39, R86 ;  /* 0x0000002700277223 */ /* 0x042fe20000010156 */
[----:B------:R-:W-:Y:S01]  /*1c5e0*/  FSEL R181, R67, -INF , !P6 ;  /* 0xff80000043b57808 */ /* 0x000fe20007000000 */
[C---:B--2---:R-:W-:Y:S01]  /*1c5f0*/  FFMA.FTZ R24, -R0.reuse, R24, R87 ;  /* 0x0000001800187223 */ /* 0x044fe20000010157 */
[----:B------:R-:W-:Y:S01]  /*1c600*/  FSEL R182, R85, -INF , !P4 ;  /* 0xff80000055b67808 */ /* 0x000fe20006000000 */
[----:B------:R-:W-:Y:S01]  /*1c610*/  FFMA.FTZ R25, -R0, R25, R62 ;  /* 0x0000001900197223 */ /* 0x000fe2000001013e */
[----:B------:R-:W1:Y:S01]  /*1c620*/  I2F R28, R28 ;  /* 0x0000001c001c7306 */ /* 0x000e620000201400 */
[----:B---3--:R-:W-:Y:S01]  /*1c630*/  FSEL R9, R12, -INF , !P2 ;  /* 0xff8000000c097808 */ /* 0x008fe20005000000 */
[C---:B------:R-:W-:Y:S01]  /*1c640*/  FFMA.FTZ R12, -R0.reuse, R23, R75 ;  /* 0x00000017000c7223 */ /* 0x040fe2000001014b */
[----:B------:R-:W-:Y:S01]  /*1c650*/  ISETP.GE.AND P2, PT, R91, R166, PT ;  /* 0x000000a65b00720c */ /* 0x000fe20003f46270 */
[----:B----4-:R-:W-:Y:S01]  /*1c660*/  FFMA.FTZ R26, -R0, R26, R63 ;  /* 0x0000001a001a7223 */ /* 0x010fe2000001013f */
[----:B------:R-:W-:-:S02]  /*1c670*/  FSEL R189, R39, -INF , !P6 ;  /* 0xff80000027bd7808 */ /* 0x000fc40007000000 */
[----:B------:R-:W-:Y:S01]  /*1c680*/  FSEL R12, R12, -INF , !P1 ;  /* 0xff8000000c0c7808 */ /* 0x000fe20004800000 */
[----:B------:R-:W-:Y:S01]  /*1c690*/  FFMA.FTZ R27, -R0, R27, R58 ;  /* 0x0000001b001b7223 */ /* 0x000fe2000001013a */
[----:B------:R-:W-:Y:S02]  /*1c6a0*/  FSEL R11, R49, -INF , !P1 ;  /* 0xff800000310b7808 */ /* 0x000fe40004800000 */
[----:B------:R-:W-:Y:S02]  /*1c6b0*/  ISETP.GE.AND P1, PT, R95, R166, PT ;  /* 0x000000a65f00720c */ /* 0x000fe40003f26270 */
[----:B------:R-:W-:Y:S02]  /*1c6c0*/  FSEL R190, R24, -INF , !P4 ;  /* 0xff80000018be7808 */ /* 0x000fe40006000000 */
[----:B------:R-:W-:Y:S01]  /*1c6d0*/  FSEL R195, R60, -INF , !P3 ;  /* 0xff8000003cc37808 */ /* 0x000fe20005800000 */
[----:B-1----:R-:W-:Y:S01]  /*1c6e0*/  FFMA.FTZ R28, -R0, R28, R59 ;  /* 0x0000001c001c7223 */ /* 0x002fe2000001013b */
        /* <DEDUP_REMOVED lines=47> */
[----:B------:R-:W-:Y:S02]  /*1c9e0*/  @P6 IADD3 R30, R30, 0x1, RZ ;  /* 0x000000011e1e6810 */ /* 0x000fe40007ffe0ff */
[----:B------:R-:W-:Y:S02]  /*1c9f0*/  MOV R24, R26 ;  /* 0x0000001a00187202 */ /* 0x000fe40000000f00 */
[----:B------:R-:W2:Y:S01]  /*1ca00*/  LD.E.64 R26, [R14.64+0x38] ;  /* 0x000038060e1a7980 */ /* 0x000ea2000c101b00 */
[----:B------:R-:W-:Y:S02]  /*1ca10*/  IMAD.MOV.U32 R23, RZ, RZ, R30 ;  /* 0x000000ffff177224 */ /* 0x000fe400078e001e */
[----:B------:R-:W-:Y:S02]  /*1ca20*/  @!P0 IMAD.MOV R24, RZ, RZ, -R24 ;  /* 0x000000ffff188224 */ /* 0x000fe400078e0a18 */
[----:B------:R-:W-:-:S03]  /*1ca30*/  @!P2 IMAD.MOV R23, RZ, RZ, -R23 ;  /* 0x000000ffff17a224 */ /* 0x000fc600078e0a17 */
[C---:B------:R-:W-:Y:S02]  /*1ca40*/  SEL R24, R3.reuse, R24, !P1 ;  /* 0x0000001803187207 */ /* 0x040fe40004800000 */
[----:B------:R-:W-:-:S03]  /*1ca50*/  SEL R23, R3, R23, !P1 ;  /* 0x0000001703177207 */ /* 0x000fc60004800000 */
[----:B------:R-:W-:-:S04]  /*1ca60*/  IMAD.WIDE R36, R24, 0x4, R244 ;  /* 0x0000000418247825 */ /* 0x000fc800078e02f4 */
[C---:B------:R-:W-:Y:S01]  /*1ca70*/  IMAD.WIDE R38, R23.reuse, 0x4, R244 ;  /* 0x0000000417267825 */ /* 0x040fe200078e02f4 */
[----:B------:R1:W3:Y:S04]  /*1ca80*/  LD.E R3, [R36.64] ;  /* 0x0000000624037980 */ /* 0x0002e8000c101900 */
[----:B------:R-:W3:Y:S04]  /*1ca90*/  LD.E R19, [R38.64] ;  /* 0x0000000626137980 */ /* 0x000ee8000c101900 */
        /* <DEDUP_REMOVED lines=12> */
[----:B------:R-:W-:-:S05]  /*1cb60*/  IMAD R19, R36, R24, R19 ;  /* 0x0000001824137224 */ /* 0x000fca00078e0213 */
[----:B------:R-:W-:Y:S01]  /*1cb70*/  IADD3 R3, R31, R19, RZ ;  /* 0x000000131f037210 */ /* 0x000fe20007ffe0ff */
[----:B------:R-:W-:Y:S01]  /*1cb80*/  IMAD.MOV.U32 R19, RZ, RZ, R30 ;  /* 0x000000ffff137224 */ /* 0x000fe200078e001e */
[----:B------:R-:W-:Y:S05]  /*1cb90*/  BRA `(.L_x_4723) ;  /* 0x0000003000007947 */ /* 0x000fea0003800000 */
.L_x_4722:
[----:B------:R-:W2:Y:S02]  /*1cba0*/  LD.E R19, [R14.64+0x38] ;  /* 0x000038060e137980 */ /* 0x000ea4000c101900 */
[----:B--2---:R-:W-:-:S04]  /*1cbb0*/  LEA R19, -R19, RZ, 0x6 ;  /* 0x000000ff13137211 */ /* 0x004fc800078e31ff */
[----:B------:R-:W-:Y:S02]  /*1cbc0*/  SHF.R.S32.HI R3, RZ, 0x1f, R19 ;  /* 0x0000001fff037819 */ /* 0x000fe40000011413 */
.L_x_4723:
[----:B------:R-:W-:Y:S05]  /*1cbd0*/  BSYNC B0 ;  /* 0x0000000000007941 */ /* 0x000fea0003800000 */
.L_x_4721:
[C---:B------:R-:W-:Y:S02]  /*1cbe0*/  LOP3.LUT P3, RZ, R246.reuse, 0x4, RZ, 0xc0, !PT ;  /* 0x00000004f6ff7812 */ /* 0x040fe4000786c0ff */
[C---:B------:R-:W-:Y:S02]  /*1cbf0*/  LOP3.LUT P4, RZ, R246.reuse, 0x2, RZ, 0xc0, !PT ;  /* 0x00000002f6ff7812 */ /* 0x040fe4000788c0ff */
        /* <DEDUP_REMOVED lines=42> */
[-C--:B------:R-:W-:Y:S01]  /*1cea0*/  @P4 LEA R50, P0, R3, R236.reuse, 0x1 ;  /* 0x000000ec03324211 */ /* 0x080fe200078008ff */
        /* <DEDUP_REMOVED lines=82> */
.L_x_4720:
[----:B------:R-:W-:Y:S05]  /*1d3d0*/  BSYNC B1 ;  /* 0x0000000000017941 */ /* 0x000fea0003800000 */
.L_x_4719:
[----:B-1----:R1:W2:Y:S01]  /*1d3e0*/  LD.E R31, [R14.64+0xdc] ;  /* 0x0000dc060e1f7980 */ /* 0x0022a2000c101900 */
        /* <DEDUP_REMOVED lines=9> */
[----:B------:R-:W-:Y:S01]  /*1d480*/  LEA R227, R33, R229, 0x1 ;  /* 0x000000e521e37211 */ /* 0x000fe200078e08ff */
[----:B------:R-:W-:Y:S01]  /*1d490*/  LDSM.16.MT88.4 R48, [R228+0x10000] ;  /* 0x01000000e430783b */ /* 0x000fe20000004200 */
[----:B------:R-:W-:-:S03]  /*1d4a0*/  FMNMX.FTZ R19, R4, R19, !PT ;  /* 0x0000001304137209 */ /* 0x000fc60007810000 */
[----:B------:R-:W-:Y:S01]  /*1d4b0*/  LDSM.16.MT88.4 R56, [R227+0x10000] ;  /* 0x01000000e338783b */ /* 0x000fe20000004200 */
[----:B------:R-:W-:-:S03]  /*1d4c0*/  FMNMX.FTZ R19, R13, R19, !PT ;  /* 0x000000130d137209 */ /* 0x000fc60007810000 */
[----:B------:R-:W-:Y:S01]  /*1d4d0*/  LDSM.16.MT88.4 R64, [R230+0x12000] ;  /* 0x01200000e640783b */ /* 0x000fe20000004200 */
[----:B-1----:R-:W-:Y:S02]  /*1d4e0*/  FMNMX.FTZ R15, R20, R6, !PT ;  /* 0x00000006140f7209 */ /* 0x002fe40007810000 */
        /* <DEDUP_REMOVED lines=26> */
[----:B------:R-:W-:-:S03]  /*1d690*/  FMNMX.FTZ R15, R189, R15, !PT ;  /* 0x0000000fbd0f7209 */ /* 0x000fc60007810000 */
[----:B------:R-:W1:Y:S01]  /*1d6a0*/  SHFL.BFLY PT, R14, R19, 0x2, 0x1f ;  /* 0x0c401f00130e7f89 */ /* 0x000e6200000e0000 */
[----:B------:R-:W-:-:S03]  /*1d6b0*/  FMNMX.FTZ R15, R190, R15, !PT ;  /* 0x0000000fbe0f7209 */ /* 0x000fc60007810000 */
[----:B------:R-:W-:Y:S01]  /*1d6c0*/  LDSM.16.MT88.4 R152, [R228+0x16000] ;  /* 0x01600000e498783b */ /* 0x000fe20000004200 */
[----:B------:R-:W-:-:S03]  /*1d6d0*/  FMNMX.FTZ R15, R188, R15, !PT ;  /* 0x0000000fbc0f7209 */ /* 0x000fc60007810000 */
[----:B------:R-:W-:Y:S01]  /*1d6e0*/  LDSM.16.MT88.4 R24, [R227+0x12800] ;  /* 0x01280000e318783b */ /* 0x000fe20000004200 */
        /* <DEDUP_REMOVED lines=25> */
[-CC-:B------:R-:W-:Y:S01]  /*1d880*/  FFMA.FTZ R171, R7, R31.reuse, -R30.reuse ;  /* 0x0000001f07ab7223 */ /* 0x180fe2000001081e */
[----:B------:R-:W1:Y:S01]  /*1d890*/  MUFU.EX2 R174, R174 ;  /* 0x000000ae00ae7308 */ /* 0x000e620000000800 */
[-CC-:B------:R-:W-:Y:S01]  /*1d8a0*/  FFMA.FTZ R172, R5, R31.reuse, -R193.reuse ;  /* 0x0000001f05ac7223 */ /* 0x180fe200000108c1 */
[----:B------:R-:W-:Y:S01]  /*1d8b0*/  LDSM.16.MT88.4 R16, [R230+0x10800] ;  /* 0x01080000e610783b */ /* 0x000fe20000004200 */
[-CC-:B------:R-:W-:Y:S02]  /*1d8c0*/  FFMA.FTZ R168, R4, R31.reuse, -R193.reuse ;  /* 0x0000001f04a87223 */ /* 0x180fe400000108c1 */
[-C--:B------:R-:W-:Y:S01]  /*1d8d0*/  FFMA.FTZ R32, R11, R31.reuse, -R193 ;  /* 0x0000001f0b207223 */ /* 0x080fe200000108c1 */
[----:B------:R-:W2:Y:S01]  /*1d8e0*/  LDSM.16.MT88.4 R4, [R227+0x16000] ;  /* 0x01600000e304783b */ /* 0x000ea20000004200 */
[-CC-:B------:R-:W-:Y:S01]  /*1d8f0*/  FFMA.FTZ R170, R10, R31.reuse, -R30.reuse ;  /* 0x0000001f0aaa7223 */ /* 0x180fe2000001081e */
[----:B------:R-:W-:Y:S01]  /*1d900*/  MUFU.EX2 R173, R173 ;  /* 0x000000ad00ad7308 */ /* 0x000fe20000000800 */
[----:B------:R-:W-:-:S02]  /*1d910*/  FFMA.FTZ R34, R8, R31, -R30 ;  /* 0x0000001f08227223 */ /* 0x000fc4000001081e */
[-CC-:B------:R-:W-:Y:S02]  /*1d920*/  FFMA.FTZ R33, R9, R31.reuse, -R30.reuse ;  /* 0x0000001f09217223 */ /* 0x180fe4000001081e */
[----:B------:R-:W3:Y:S01]  /*1d930*/  LDSM.16.MT88.4 R8, [R229+0x10800] ;  /* 0x01080000e508783b */ /* 0x000ee20000004200 */
[--C-:B------:R-:W-:Y:S02]  /*1d940*/  FFMA.FTZ R35, R13, R31, -R193.reuse ;  /* 0x0000001f0d237223 */ /* 0x100fe400000108c1 */
[----:B------:R-:W4:Y:S01]  /*1d950*/  MUFU.EX2 R169, R169 ;  /* 0x000000a900a97308 */ /* 0x000f220000000800 */
[----:B-1----:R-:W-:Y:S01]  /*1d960*/  F2FP.PACK_AB R144, R174, R175 ;  /* 0x000000afae90723e */ /* 0x002fe200000000ff */
[-C--:B------:R-:W-:Y:S02]  /*1d970*/  FFMA.FTZ R3, R12, R31.reuse, -R30 ;  /* 0x0000001f0c037223 */ /* 0x080fe4000001081e */
[----:B------:R-:W1:Y:S01]  /*1d980*/  LDSM.16.MT88.4 R12, [R228+0x10800] ;  /* 0x01080000e40c783b */ /* 0x000e620000004200 */
[----:B------:R-:W-:-:S02]  /*1d990*/  FFMA.FTZ R179, R179, R31, -R193 ;  /* 0x0000001fb3b37223 */ /* 0x000fc400000108c1 */
[-CC-:B------:R-:W-:Y:S01]  /*1d9a0*/  FFMA.FTZ R180, R180, R31.reuse, -R193.reuse ;  /* 0x0000001fb4b47223 */ /* 0x180fe200000108c1 */
[----:B------:R-:W-:Y:S01]  /*1d9b0*/  MUFU.EX2 R177, R177 ;  /* 0x000000b100b17308 */ /* 0x000fe20000000800 */
[-CC-:B------:R-:W-:Y:S02]  /*1d9c0*/  FFMA.FTZ R181, R181, R31.reuse, -R193.reuse ;  /* 0x0000001fb5b57223 */ /* 0x180fe400000108c1 */
[-C--:B------:R-:W-:Y:S02]  /*1d9d0*/  FFMA.FTZ R182, R182, R31.reuse, -R193 ;  /* 0x0000001fb6b67223 */ /* 0x080fe400000108c1 */
[-CC-:B------:R-:W-:Y:S02]  /*1d9e0*/  FFMA.FTZ R183, R183, R31.reuse, -R30.reuse ;  /* 0x0000001fb7b77223 */ /* 0x180fe4000001081e */
[--C-:B------:R-:W-:Y:S01]  /*1d9f0*/  FFMA.FTZ R186, R186, R31, -R30.reuse ;  /* 0x0000001fbaba7223 */ /* 0x100fe2000001081e */
[----:B------:R-:W5:Y:S01]  /*1da00*/  MUFU.EX2 R176, R176 ;  /* 0x000000b000b07308 */ /* 0x000f620000000800 */
[----:B----4-:R-:W-:Y:S01]  /*1da10*/  F2FP.PACK_AB R146, R169, R173 ;  /* 0x000000ada992723e */ /* 0x010fe200000000ff */
[----:B------:R-:W-:-:S02]  /*1da20*/  FFMA.FTZ R189, R189, R31, -R30 ;  /* 0x0000001fbdbd7223 */ /* 0x000fc4000001081e */
[-CC-:B------:R-:W-:Y:S02]  /*1da30*/  FFMA.FTZ R190, R190, R31.reuse, -R30.reuse ;  /* 0x0000001fbebe7223 */ /* 0x180fe4000001081e */
[-CC-:B------:R-:W-:Y:S02]  /*1da40*/  FFMA.FTZ R250, R191, R31.reuse, -R193.reuse ;  /* 0x0000001fbffa7223 */ /* 0x180fe400000108c1 */
[----:B------:R-:W-:Y:S01]  /*1da50*/  MUFU.EX2 R178, R178 ;  /* 0x000000b200b27308 */ /* 0x000fe20000000800 */
[-CC-:B------:R-:W-:Y:S02]  /*1da60*/  FFMA.FTZ R195, R195, R31.reuse, -R193.reuse ;  /* 0x0000001fc3c37223 */ /* 0x180fe400000108c1 */
[-CC-:B------:R-:W-:Y:S02]  /*1da70*/  FFMA.FTZ R194, R194, R31.reuse, -R193.reuse ;  /* 0x0000001fc2c27223 */ /* 0x180fe400000108c1 */
[-C--:B------:R-:W-:Y:S02]  /*1da80*/  FFMA.FTZ R192, R192, R31.reuse, -R193 ;  /* 0x0000001fc0c07223 */ /* 0x080fe400000108c1 */
[--C-:B------:R-:W-:Y:S01]  /*1da90*/  FFMA.FTZ R188, R188, R31, -R30.reuse ;  /* 0x0000001fbcbc7223 */ /* 0x100fe2000001081e */
[----:B------:R-:W4:Y:S01]  /*1daa0*/  MUFU.EX2 R171, R171 ;  /* 0x000000ab00ab7308 */ /* 0x000f220000000800 */
[----:B-----5:R-:W-:Y:S01]  /*1dab0*/  F2FP.PACK_AB R145, R176, R177 ;  /* 0x000000b1b091723e */ /* 0x020fe200000000ff */
        /* <DEDUP_REMOVED lines=8> */
[----:B----4-:R-:W-:-:S02]  /*1db40*/  F2FP.PACK_AB R147, R171, R178 ;  /* 0x000000b2ab93723e */ /* 0x010fc400000000ff */
        /* <DEDUP_REMOVED lines=69> */
[----:B---3--:R-:W-:Y:S01]  /*1dfa0*/  HMMA.16816.F32 R36, R4, R8, R36 ;  /* 0x000000080424723c */ /* 0x008fe20000001824 */
        /* <DEDUP_REMOVED lines=24> */
[C---:B----4-:R-:W-:Y:S08]  /*1e130*/  HMMA.16816.F32 R116, R4.reuse, R20, R116 ;  /* 0x000000140474723c */ /* 0x050ff00000001874 */
        /* <DEDUP_REMOVED lines=20> */
[C---:B----4-:R-:W-:Y:S08]  /*1e280*/  HMMA.16816.F32 R148, R4.reuse, R20, R148 ;  /* 0x000000140494723c */ /* 0x050ff00000001894 */
        /* <DEDUP_REMOVED lines=115> */
[----:B------:R-:W-:Y:S01]  /*1e9c0*/  HMMA.16816.F32 R144, R4, R10, R144 ;  /* 0x0000000a0490723c */ /* 0x000fe20000001890 */
[----:B------:R-:W-:Y:S07]  /*1e9d0*/  @!P5 BRA `(.L_x_4724) ;  /* 0x00004b800000d947 */ /* 0x000fee0003800000 */
[----:B------:R-:W1:Y:S01]  /*1e9e0*/  S2R R3, SR_TID.X ;  /* 0x0000000000037919 */ /* 0x000e620000002100 */
[----:B------:R-:W-:-:S02]  /*1e9f0*/  IADD3 R248, R167, -0x2, RZ ;  /* 0xfffffffea7f87810 */ /* 0x000fc40007ffe0ff */
[----:B-1----:R-:W-:-:S05]  /*1ea00*/  LOP3.LUT R3, R3, 0x3, RZ, 0xc0, !PT ;  /* 0x0000000303037812 */ /* 0x002fca00078ec0ff */
[----:B------:R-:W-:Y:S02]  /*1ea10*/  IMAD R249, R3, -0x2, R2 ;  /* 0xfffffffe03f97824 */ /* 0x000fe400078e0202 */
[----:B------:R-:W-:Y:S02]  /*1ea20*/  IMAD.MOV.U32 R2, RZ, RZ, R164 ;  /* 0x000000ffff027224 */ /* 0x000fe400078e00a4 */
[----:B------:R-:W-:Y:S01]  /*1ea30*/  IMAD.MOV.U32 R3, RZ, RZ, R165 ;  /* 0x000000ffff037224 */ /* 0x000fe200078e00a5 */
[----:B------:R-:W-:-:S03]  /*1ea40*/  IADD3 R249, R166, R249, -R241 ;  /* 0x000000f9a6f97210 */ /* 0x000fc60007ffe8f1 */
.L_x_4733:
        /* <DEDUP_REMOVED lines=15> */
[----:B------:R-:W-:Y:S02]  /*1eb40*/  IADD3 R12, R4, 0x40, RZ ;  /* 0x00000040040c7810 */ /* 0x000fe40007ffe0ff */
[----:B------:R-:W-:Y:S02]  /*1eb50*/  IABS R5, R4 ;  /* 0x0000000400057213 */ /* 0x000fe40000000000 */
        /* <DEDUP_REMOVED lines=35> */
[----:B------:R-:W-:Y:S01]  /*1ed90*/  SEL R10, R4, R10, !P1 ;  /* 0x0000000a040a7207 */ /* 0x000fe20004800000 */
[----:B------:R-:W2:Y:S01]  /*1eda0*/  LD.E.64 R8, [R166.64+0x40] ;  /* 0x00004004a6087980 */ /* 0x000ea2000c101b00 */
[-C--:B------:R-:W-:Y:S02]  /*1edb0*/  LEA R4, P1, R6, R244.reuse, 0x2 ;  /* 0x000000f406047211 */ /* 0x080fe400078210ff */
[----:B------:R-:W-:Y:S02]  /*1edc0*/  LEA R12, P0, R10, R244, 0x2 ;  /* 0x000000f40a0c7211 */ /* 0x000fe400078010ff */
[-C--:B------:R-:W-:Y:S01]  /*1edd0*/  LEA.HI.X.SX32 R5, R6, R245.reuse, 0x2, P1 ;  /* 0x000000f506057211 */ /* 0x080fe200008f16ff */
[C---:B------:R-:W-:Y:S01]  /*1ede0*/  IMAD.IADD R6, R10.reuse, 0x1, -R6 ;  /* 0x000000010a067824 */ /* 0x040fe200078e0a06 */
[----:B------:R-:W-:Y:S03]  /*1edf0*/  LEA.HI.X.SX32 R13, R10, R245, 0x2, P0 ;  /* 0x000000f50a0d7211 */ /* 0x000fe600000f16ff */
[----:B------:R-:W-:Y:S01]  /*1ee00*/  IMAD R11, R11, R6, -0x40 ;  /* 0xffffffc00b0b7424 */ /* 0x000fe200078e0206 */
[----:B------:R1:W3:Y:S04]  /*1ee10*/  LD.E R4, [R4.64] ;  /* 0x0000000404047980 */ /* 0x0002e8000c101900 */
[----:B------:R-:W-:Y:S01]  /*1ee20*/  SHF.R.S32.HI R7, RZ, 0x1f, R11 ;  /* 0x0000001fff077819 */ /* 0x000fe2000001140b */
[----:B-1----:R1:W3:Y:S04]  /*1ee30*/  LD.E R5, [R12.64] ;  /* 0x000000040c057980 */ /* 0x0022e8000c101900 */
        /* <DEDUP_REMOVED lines=13> */
.L_x_4726:
[----:B------:R-:W-:Y:S02]  /*1ef10*/  ULDC.64 UR4, c[0x0][0x118] ;  /* 0x0000460000047ab9 */ /* 0x000fe40000000a00 */
[----:B------:R-:W2:Y:S02]  /*1ef20*/  LD.E R8, [R166.64+0x40] ;  /* 0x00004004a6087980 */ /* 0x000ea4000c101900 */
[----:B--2---:R-:W-:Y:S04]  /*1ef30*/  LEA R8, -R8, RZ, 0x6 ;  /* 0x000000ff08087211 */ /* 0x004fe800078e31ff */
[----:B------:R-:W-:Y:S02]  /*1ef40*/  SHF.R.S32.HI R4, RZ, 0x1f, R8 ;  /* 0x0000001fff047819 */ /* 0x000fe40000011408 */
.L_x_4727:
[----:B------:R-:W-:Y:S05]  /*1ef50*/  BSYNC B0 ;  /* 0x0000000000007941 */ /* 0x000fea0003800000 */
.L_x_4725:
[----:B------:R-:W-:Y:S01]  /*1ef60*/  LOP3.LUT P6, RZ, R246, 0x1, RZ, 0xc0, !PT ;  /* 0x00000001f6ff7812 */ /* 0x000fe200078cc0ff */
[----:B------:R-:W-:Y:S01]  /*1ef70*/  ULDC.64 UR4, c[0x0][0x118] ;  /* 0x0000460000047ab9 */ /* 0x000fe20000000a00 */
[----:B------:R-:W-:Y:S01]  /*1ef80*/  LEA R164, P0, R8, R185, 0x1 ;  /* 0x000000b908a47211 */ /* 0x000fe200078008ff */
[----:B------:R-:W-:Y:S01]  /*1ef90*/  BSSY B1, `(.L_x_4728) ;  /* 0x0000209000017945 */ /* 0x000fe20003800000 */
[----:B------:R-:W-:Y:S02]  /*1efa0*/  LOP3.LUT P5, RZ, R246, 0x2, RZ, 0xc0, !PT ;  /* 0x00000002f6ff7812 */ /* 0x000fe400078ac0ff */
[-C--:B------:R-:W-:Y:S02]  /*1efb0*/  LEA.HI.X R165, R8, R184.reuse, R4, 0x1, P0 ;  /* 0x000000b808a57211 */ /* 0x080fe400000f0c04 */
        /* <DEDUP_REMOVED lines=43> */
[C---:B------:R-:W-:Y:S02]  /*1f270*/  @P3 LEA R18, P0, R5.reuse, R185, 0x1 ;  /* 0x000000b905123211 */ /* 0x040fe400078008ff */
[CCC-:B------:R-:W-:Y:S01]  /*1f280*/  @P4 LEA.HI.X R21, R5.reuse, R184.reuse, R4.reuse, 0x1, P1 ;  /* 0x000000b805154211 */ /* 0x1c0fe200008f0c04 */
        /* <DEDUP_REMOVED lines=26> */
[----:B------:R-:W-:Y:S01]  /*1f430*/  ISETP.GE.AND P0, PT, R248, 0x1, PT ;  /* 0x00000001f800780c */ /* 0x000fe20003f06270 */
        /* <DEDUP_REMOVED lines=42> */
[----:B----4-:R-:W4:Y:S04]  /*1f6e0*/  LDSM.16.M88.4 R8, [R225+0x8000] ;  /* 0x00800000e108783b */ /* 0x010f280000000200 */
[----:B--2---:R-:W3:Y:S04]  /*1f6f0*/  LDSM.16.M88.4 R16, [R225+0x8800] ;  /* 0x00880000e110783b */ /* 0x004ee80000000200 */
[----:B-1----:R-:W5:Y:S04]  /*1f700*/  LDSM.16.M88.4 R24, [R225+0x9000] ;  /* 0x00900000e118783b */ /* 0x002f680000000200 */
[----:B------:R-:W0:Y:S04]  /*1f710*/  LDGDEPBAR ;  /* 0x00000000000079af */ /* 0x000e280000000000 */
[----:B------:R-:W1:Y:S04]  /*1f720*/  LDSM.16.M88.4 R168, [R225+0x9800] ;  /* 0x00980000e1a8783b */ /* 0x000e680000000200 */
[----:B------:R-:W-:Y:S04]  /*1f730*/  LDSM.16.M88.4 R172, [R224] ;  /* 0x00000000e0ac783b */ /* 0x000fe80000000200 */
[----:B------:R-:W2:Y:S04]  /*1f740*/  LDSM.16.M88.4 R176, [R223] ;  /* 0x00000000dfb0783b */ /* 0x000ea80000000200 */
[----:B------:R-:W1:Y:S04]  /*1f750*/  LDSM.16.M88.4 R180, [R219] ;  /* 0x00000000dbb4783b */ /* 0x000e680000000200 */
[----:B------:R-:W1:Y:S04]  /*1f760*/  LDSM.16.M88.4 R184, [R218] ;  /* 0x00000000dab8783b */ /* 0x000e680000000200 */
[----:B------:R-:W1:Y:S01]  /*1f770*/  LDSM.16.M88.4 R188, [R217] ;  /* 0x00000000d9bc783b */ /* 0x000e620000000200 */
[C---:B----4-:R-:W-:Y:S03]  /*1f780*/  HMMA.16816.F32 R4, R32.reuse, R8, RZ ;  /* 0x000000082004723c */ /* 0x050fe600000018ff */
[----:B------:R-:W-:Y:S04]  /*1f790*/  LDSM.16.M88.4 R192, [R222] ;  /* 0x00000000dec0783b */ /* 0x000fe80000000200 */
[----:B------:R-:W4:Y:S01]  /*1f7a0*/  LDSM.16.M88.4 R196, [R220+0x8000] ;  /* 0x00800000dcc4783b */ /* 0x000f220000000200 */
[C---:B------:R-:W-:Y:S03]  /*1f7b0*/  HMMA.16816.F32 R8, R32.reuse, R10, RZ ;  /* 0x0000000a2008723c */ /* 0x040fe600000018ff */
[----:B------:R-:W2:Y:S05]  /*1f7c0*/  LDSM.16.M88.4 R200, [R220+0x8800] ;  /* 0x00880000dcc8783b */ /* 0x000eaa0000000200 */
[C---:B---3--:R-:W-:Y:S08]  /*1f7d0*/  HMMA.16816.F32 R12, R32.reuse, R16, RZ ;  /* 0x00000010200c723c */ /* 0x048ff000000018ff */
[C---:B------:R-:W-:Y:S08]  /*1f7e0*/  HMMA.16816.F32 R16, R32.reuse, R18, RZ ;  /* 0x000000122010723c */ /* 0x040ff000000018ff */
[C---:B-----5:R-:W-:Y:S08]  /*1f7f0*/  HMMA.16816.F32 R20, R32.reuse, R24, RZ ;  /* 0x000000182014723c */ /* 0x060ff000000018ff */
[C---:B------:R-:W-:Y:S08]  /*1f800*/  HMMA.16816.F32 R24, R32.reuse, R26, RZ ;  /* 0x0000001a2018723c */ /* 0x040ff000000018ff */
[C---:B-1----:R-:W-:Y:S08]  /*1f810*/  HMMA.16816.F32 R28, R32.reuse, R168, RZ ;  /* 0x000000a8201c723c */ /* 0x042ff000000018ff */
        /* <DEDUP_REMOVED lines=13> */
[----:B------:R-:W5:Y:S04]  /*1f8f0*/  LDSM.16.M88.4 R172, [R216+0x800] ;  /* 0x00080000d8ac783b */ /* 0x000f680000000200 */
[----:B------:R-:W2:Y:S03]  /*1f900*/  LDSM.16.M88.4 R188, [R216+0x1000] ;  /* 0x00100000d8bc783b */ /* 0x000ea60000000200 */
[C---:B----4-:R-:W-:Y:S08]  /*1f910*/  HMMA.16816.F32 R4, R192.reuse, R196, R4 ;  /* 0x000000c4c004723c */ /* 0x050ff00000001804 */
        /* <DEDUP_REMOVED lines=11> */
[----:B------:R-:W4:Y:S03]  /*1f9d0*/  LDSM.16.M88.4 R192, [R225+0xb000] ;  /* 0x00b00000e1c0783b */ /* 0x000f260000000200 */
[C---:B---3--:R-:W-:Y:S08]  /*1f9e0*/  HMMA.16816.F32 R4, R180.reuse, R184, R4 ;  /* 0x000000b8b404723c */ /* 0x048ff00000001804 */
[C---:B------:R-:W-:Y:S01]  /*1f9f0*/  HMMA.16816.F32 R8, R180.reuse, R186, R8 ;  /* 0x000000bab408723c */ /* 0x040fe20000001808 */
[----:B------:R-:W3:Y:S07]  /*1fa00*/  LDSM.16.M88.4 R184, [R225+0xb800] ;  /* 0x00b80000e1b8783b */ /* 0x000eee0000000200 */
[C---:B-----5:R-:W-:Y:S08]  /*1fa10*/  HMMA.16816.F32 R12, R180.reuse, R172, R12 ;  /* 0x000000acb40c723c */ /* 0x060ff0000000180c */
[C---:B------:R-:W-:Y:S01]  /*1fa20*/  HMMA.16816.F32 R16, R180.reuse, R174, R16 ;  /* 0x000000aeb410723c */ /* 0x040fe20000001810 */
[----:B------:R-:W-:Y:S07]  /*1fa30*/  LDSM.16.M88.4 R172, [R215] ;  /* 0x00000000d7ac783b */ /* 0x000fee0000000200 */
[C---:B------:R-:W-:Y:S08]  /*1fa40*/  HMMA.16816.F32 R20, R180.reuse, R188, R20 ;  /* 0x000000bcb414723c */ /* 0x040ff00000001814 */
[C---:B------:R-:W-:Y:S01]  /*1fa50*/  HMMA.16816.F32 R24, R180.reuse, R190, R24 ;  /* 0x000000beb418723c */ /* 0x040fe20000001818 */
[----:B------:R-:W-:Y:S07]  /*1fa60*/  LDSM.16.M88.4 R188, [R213] ;  /* 0x00000000d5bc783b */ /* 0x000fee0000000200 */
[C---:B-1----:R-:W-:Y:S08]  /*1fa70*/  HMMA.16816.F32 R28, R180.reuse, R168, R28 ;  /* 0x000000a8b41c723c */ /* 0x042ff0000000181c */
[----:B------:R-:W-:Y:S01]  /*1fa80*/  HMMA.16816.F32 R32, R180, R170, R32 ;  /* 0x000000aab420723c */ /* 0x000fe20000001820 */
[----:B------:R-:W1:Y:S04]  /*1fa90*/  LDSM.16.M88.4 R168, [R224+0x2000] ;  /* 0x00200000e0a8783b */ /* 0x000e680000000200 */
[----:B------:R-:W5:Y:S03]  /*1faa0*/  LDSM.16.M88.4 R180, [R214] ;  /* 0x00000000d6b4783b */ /* 0x000f660000000200 */
[C---:B------:R-:W-:Y:S08]  /*1fab0*/  HMMA.16816.F32 R4, R196.reuse, R200, R4 ;  /* 0x000000c8c404723c */ /* 0x040ff00000001804 */
[C---:B------:R-:W-:Y:S01]  /*1fac0*/  HMMA.16816.F32 R8, R196.reuse, R202, R8 ;  /* 0x000000cac408723c */ /* 0x040fe20000001808 */
[----:B------:R-:W1:Y:S07]  /*1fad0*/  LDSM.16.M88.4 R200, [R212] ;  /* 0x00000000d4c8783b */ /* 0x000e6e0000000200 */
[C---:B--2---:R-:W-:Y:S08]  /*1fae0*/  HMMA.16816.F32 R12, R196.reuse, R176, R12 ;  /* 0x000000b0c40c723c */ /* 0x044ff0000000180c */
[C---:B------:R-:W-:Y:S01]  /*1faf0*/  HMMA.16816.F32 R16, R196.reuse, R178, R16 ;  /* 0x000000b2c410723c */ /* 0x040fe20000001810 */
[----:B------:R-:W-:Y:S07]  /*1fb00*/  LDSM.16.M88.4 R176, [R222+0x2000] ;  /* 0x00200000deb0783b */ /* 0x000fee0000000200 */
[C---:B----4-:R-:W-:Y:S08]  /*1fb10*/  HMMA.16816.F32 R20, R196.reuse, R192, R20 ;  /* 0x000000c0c414723c */ /* 0x050ff00000001814 */
[C---:B------:R-:W-:Y:S01]  /*1fb20*/  HMMA.16816.F32 R24, R196.reuse, R194, R24 ;  /* 0x000000c2c418723c */ /* 0x040fe20000001818 */
[----:B------:R-:W2:Y:S07]  /*1fb30*/  LDSM.16.M88.4 R192, [R220+0xa000] ;  /* 0x00a00000dcc0783b */ /* 0x000eae0000000200 */
[C---:B---3--:R-:W-:Y:S08]  /*1fb40*/  HMMA.16816.F32 R28, R196.reuse, R184, R28 ;  /* 0x000000b8c41c723c */ /* 0x048ff0000000181c */
[----:B------:R-:W-:Y:S01]  /*1fb50*/  HMMA.16816.F32 R32, R196, R186, R32 ;  /* 0x000000bac420723c */ /* 0x000fe20000001820 */
[----:B------:R-:W3:Y:S04]  /*1fb60*/  LDSM.16.M88.4 R184, [R220+0xa800] ;  /* 0x00a80000dcb8783b */ /* 0x000ee80000000200 */
[----:B------:R-:W4:Y:S03]  /*1fb70*/  LDSM.16.M88.4 R196, [R220+0xb000] ;  /* 0x00b00000dcc4783b */ /* 0x000f260000000200 */
        /* <DEDUP_REMOVED lines=8> */
[----:B------:R-:W5:Y:S07]  /*1fc00*/  LDSM.16.M88.4 R188, [R216+0x2000] ;  /* 0x00200000d8bc783b */ /* 0x000f6e0000000200 */
        /* <DEDUP_REMOVED lines=13> */
[C---:B-1----:R-:W-:Y:S08]  /*1fce0*/  HMMA.16816.F32 R28, R176.reuse, R172, R28 ;  /* 0x000000acb01c723c */ /* 0x042ff0000000181c */
[----:B------:R-:W-:Y:S01]  /*1fcf0*/  HMMA.16816.F32 R32, R176, R174, R32 ;  /* 0x000000aeb020723c */ /* 0x000fe20000001820 */
[----:B------:R-:W-:Y:S04]  /*1fd00*/  LDSM.16.M88.4 R172, [R225+0xd000] ;  /* 0x00d00000e1ac783b */ /* 0x000fe80000000200 */
[----:B------:R-:W-:Y:S03]  /*1fd10*/  LDSM.16.M88.4 R176, [R225+0xd800] ;  /* 0x00d80000e1b0783b */ /* 0x000fe60000000200 */
[C---:B-----5:R-:W-:Y:S08]  /*1fd20*/  HMMA.16816.F32 R4, R180.reuse, R188, R4 ;  /* 0x000000bcb404723c */ /* 0x060ff00000001804 */
[C---:B------:R-:W-:Y:S01]  /*1fd30*/  HMMA.16816.F32 R8, R180.reuse, R190, R8 ;  /* 0x000000beb408723c */ /* 0x040fe20000001808 */
[----:B------:R-:W-:Y:S07]  /*1fd40*/  LDSM.16.M88.4 R188, [R224+0x4000] ;  /* 0x00400000e0bc783b */ /* 0x000fee0000000200 */
[C---:B------:R-:W-:Y:S08]  /*1fd50*/  HMMA.16816.F32 R12, R180.reuse, R168, R12 ;  /* 0x000000a8b40c723c */ /* 0x040ff0000000180c */
[C---:B------:R-:W-:Y:S01]  /*1fd60*/  HMMA.16816.F32 R16, R180.reuse, R170, R16 ;  /* 0x000000aab410723c */ /* 0x040fe20000001810 */
[----:B------:R-:W1:Y:S07]  /*1fd70*/  LDSM.16.M88.4 R168, [R225+0xc800] ;  /* 0x00c80000e1a8783b */ /* 0x000e6e0000000200 */
[C---:B------:R-:W-:Y:S08]  /*1fd80*/  HMMA.16816.F32 R20, R180.reuse, R200, R20 ;  /* 0x000000c8b414723c */ /* 0x040ff00000001814 */
[C---:B------:R-:W-:Y:S01]  /*1fd90*/  HMMA.16816.F32 R24, R180.reuse, R202, R24 ;  /* 0x000000cab418723c */ /* 0x040fe20000001818 */
[----:B------:R-:W4:Y:S07]  /*1fda0*/  LDSM.16.M88.4 R200, [R211] ;  /* 0x00000000d3c8783b */ /* 0x000f2e0000000200 */
[C---:B--2---:R-:W-:Y:S08]  /*1fdb0*/  HMMA.16816.F32 R28, R180.reuse, R184, R28 ;  /* 0x000000b8b41c723c */ /* 0x044ff0000000181c */
[----:B------:R-:W-:Y:S01]  /*1fdc0*/  HMMA.16816.F32 R32, R180, R186, R32 ;  /* 0x000000bab420723c */ /* 0x000fe20000001820 */
[----:B------:R-:W2:Y:S04]  /*1fdd0*/  LDSM.16.M88.4 R180, [R210] ;  /* 0x00000000d2b4783b */ /* 0x000ea80000000200 */
[----:B------:R-:W5:Y:S03]  /*1fde0*/  LDSM.16.M88.4 R184, [R209] ;  /* 0x00000000d1b8783b */ /* 0x000f660000000200 */
[C---:B---3--:R-:W-:Y:S08]  /*1fdf0*/  HMMA.16816.F32 R4, R192.reuse, R196, R4 ;  /* 0x000000c4c004723c */ /* 0x048ff00000001804 */
[C---:B------:R-:W-:Y:S01]  /*1fe00*/  HMMA.16816.F32 R8, R192.reuse, R198, R8 ;  /* 0x000000c6c008723c */ /* 0x040fe20000001808 */
[----:B------:R-:W3:Y:S07]  /*1fe10*/  LDSM.16.M88.4 R196, [R208] ;  /* 0x00000000d0c4783b */ /* 0x000eee0000000200 */
        /* <DEDUP_REMOVED lines=8> */
[----:B------:R-:W1:Y:S04]  /*1fea0*/  LDSM.16.M88.4 R176, [R220+0xc800] ;  /* 0x00c80000dcb0783b */ /* 0x000e680000000200 */
[----:B------:R-:W1:Y:S03]  /*1feb0*/  LDSM.16.M88.4 R192, [R220+0xd000] ;  /* 0x00d00000dcc0783b */ /* 0x000e660000000200 */
[C---:B----4-:R-:W-:Y:S08]  /*1fec0*/  HMMA.16816.F32 R4, R188.reuse, R200, R4 ;  /* 0x000000c8bc04723c */ /* 0x050ff00000001804 */
[C---:B------:R-:W-:Y:S01]  /*1fed0*/  HMMA.16816.F32 R8, R188.reuse, R202, R8 ;  /* 0x000000cabc08723c */ /* 0x040fe20000001808 */
[----:B------:R-:W4:Y:S07]  /*1fee0*/  LDSM.16.M88.4 R200, [R220+0xd800] ;  /* 0x00d80000dcc8783b */ /* 0x000f2e0000000200 */
[C---:B--2---:R-:W-:Y:S08]  /*1fef0*/  HMMA.16816.F32 R12, R188.reuse, R180, R12 ;  /* 0x000000b4bc0c723c */ /* 0x044ff0000000180c */
[C---:B------:R-:W-:Y:S01]  /*1ff00*/  HMMA.16816.F32 R16, R188.reuse, R182, R16 ;  /* 0x000000b6bc10723c */ /* 0x040fe20000001810 */
[----:B------:R-:W-:Y:S07]  /*1ff10*/  LDSM.16.M88.4 R180, [R221+0x4000] ;  /* 0x00400000ddb4783b */ /* 0x000fee0000000200 */
[C---:B-----5:R-:W-:Y:S08]  /*1ff20*/  HMMA.16816.F32 R20, R188.reuse, R184, R20 ;  /* 0x000000b8bc14723c */ /* 0x060ff00000001814 */
[C---:B------:R-:W-:Y:S01]  /*1ff30*/  HMMA.16816.F32 R24, R188.reuse, R186, R24 ;  /* 0x000000babc18723c */ /* 0x040fe20000001818 */
[----:B------:R-:W2:Y:S07]  /*1ff40*/  LDSM.16.M88.4 R184, [R216+0x4000] ;  /* 0x00400000d8b8783b */ /* 0x000eae0000000200 */
[C---:B---3--:R-:W-:Y:S08]  /*1ff50*/  HMMA.16816.F32 R28, R188.reuse, R196, R28 ;  /* 0x000000c4bc1c723c */ /* 0x048ff0000000181c */
[----:B------:R-:W-:Y:S01]  /*1ff60*/  HMMA.16816.F32 R32, R188, R198, R32 ;  /* 0x000000c6bc20723c */ /* 0x000fe20000001820 */
[----:B------:R-:W3:Y:S04]  /*1ff70*/  LDSM.16.M88.4 R188, [R216+0x4800] ;  /* 0x00480000d8bc783b */ /* 0x000ee80000000200 */
[----:B------:R-:W5:Y:S03]  /*1ff80*/  LDSM.16.M88.4 R196, [R216+0x5000] ;  /* 0x00500000d8c4783b */ /* 0x000f660000000200 */
        /* <DEDUP_REMOVED lines=8> */
[----:B------:R-:W1:Y:S07]  /*20010*/  LDSM.16.M88.4 R192, [R225+0xe000] ;  /* 0x00e00000e1c0783b */ /* 0x000e6e0000000200 */
[C---:B----4-:R-:W-:Y:S08]  /*20020*/  HMMA.16816.F32 R28, R168.reuse, R200, R28 ;  /* 0x000000c8a81c723c */ /* 0x050ff0000000181c */
[----:B------:R-:W-:Y:S01]  /*20030*/  HMMA.16816.F32 R32, R168, R202, R32 ;  /* 0x000000caa820723c */ /* 0x000fe20000001820 */
[----:B------:R-:W4:Y:S04]  /*20040*/  LDSM.16.M88.4 R168, [R225+0xe800] ;  /* 0x00e80000e1a8783b */ /* 0x000f280000000200 */
[----:B------:R-:W1:Y:S03]  /*20050*/  LDSM.16.M88.4 R200, [R225+0xf000] ;  /* 0x00f00000e1c8783b */ /* 0x000e660000000200 */
        /* <DEDUP_REMOVED lines=8> */
[----:B------:R-:W3:Y:S07]  /*200e0*/  LDSM.16.M88.4 R196, [R207] ;  /* 0x00000000cfc4783b */ /* 0x000eee0000000200 */
[C---:B-1----:R-:W-:Y:S08]  /*200f0*/  HMMA.16816.F32 R28, R180.reuse, R172, R28 ;  /* 0x000000acb41c723c */ /* 0x042ff0000000181c */
[----:B------:R-:W-:Y:S01]  /*20100*/  HMMA.16816.F32 R32, R180, R174, R32 ;  /* 0x000000aeb420723c */ /* 0x000fe20000001820 */
[----:B------:R-:W-:Y:S04]  /*20110*/  LDSM.16.M88.4 R172, [R205] ;  /* 0x00000000cdac783b */ /* 0x000fe80000000200 */
[----:B------:R-:W-:Y:S03]  /*20120*/  LDSM.16.M88.4 R180, [R204] ;  /* 0x00000000ccb4783b */ /* 0x000fe60000000200 */
[C---:B------:R-:W-:Y:S08]  /*20130*/  HMMA.16816.F32 R4, R176.reuse, R192, R4 ;  /* 0x000000c0b004723c */ /* 0x040ff00000001804 */
[C---:B------:R-:W-:Y:S01]  /*20140*/  HMMA.16816.F32 R8, R176.reuse, R194, R8 ;  /* 0x000000c2b008723c */ /* 0x040fe20000001808 */
[----:B------:R-:W-:Y:S07]  /*20150*/  LDSM.16.M88.4 R192, [R222+0x6000] ;  /* 0x00600000dec0783b */ /* 0x000fee0000000200 */
[C---:B----4-:R-:W-:Y:S08]  /*20160*/  HMMA.16816.F32 R12, R176.reuse, R168, R12 ;  /* 0x000000a8b00c723c */ /* 0x050ff0000000180c */
[C---:B------:R-:W-:Y:S01]  /*20170*/  HMMA.16816.F32 R16, R176.reuse, R170, R16 ;  /* 0x000000aab010723c */ /* 0x040fe20000001810 */
[----:B------:R-:W1:Y:S07]  /*20180*/  LDSM.16.M88.4 R168, [R206] ;  /* 0x00000000cea8783b */ /* 0x000e6e0000000200 */
[C---:B------:R-:W-:Y:S08]  /*20190*/  HMMA.16816.F32 R20, R176.reuse, R200, R20 ;  /* 0x000000c8b014723c */ /* 0x040ff00000001814 */
[C---:B------:R-:W-:Y:S01]  /*201a0*/  HMMA.16816.F32 R24, R176.reuse, R202, R24 ;  /* 0x000000cab018723c */ /* 0x040fe20000001818 */
[----:B------:R-:W4:Y:S07]  /*201b0*/  LDSM.16.M88.4 R200, [R220+0xe000] ;  /* 0x00e00000dcc8783b */ /* 0x000f2e0000000200 */
[C---:B--2---:R-:W-:Y:S08]  /*201c0*/  HMMA.16816.F32 R28, R176.reuse, R184, R28 ;  /* 0x000000b8b01c723c */ /* 0x044ff0000000181c */
[----:B------:R-:W-:Y:S01]  /*201d0*/  HMMA.16816.F32 R32, R176, R186, R32 ;  /* 0x000000bab020723c */ /* 0x000fe20000001820 */
[----:B------:R-:W2:Y:S04]  /*201e0*/  LDSM.16.M88.4 R176, [R220+0xe800] ;  /* 0x00e80000dcb0783b */ /* 0x000ea80000000200 */
[----:B------:R-:W5:Y:S03]  /*201f0*/  LDSM.16.M88.4 R184, [R220+0xf000] ;  /* 0x00f00000dcb8783b */ /* 0x000f660000000200 */
[C---:B---3--:R-:W-:Y:S08]  /*20200*/  HMMA.16816.F32 R4, R188.reuse, R196, R4 ;  /* 0x000000c4bc04723c */ /* 0x048ff00000001804 */
[C---:B------:R-:W-:Y:S01]  /*20210*/  HMMA.16816.F32 R8, R188.reuse, R198, R8 ;  /* 0x000000c6bc08723c */ /* 0x040fe20000001808 */
[----:B------:R-:W3:Y:S07]  /*20220*/  LDSM.16.M88.4 R196, [R220+0xf800] ;  /* 0x00f80000dcc4783b */ /* 0x000eee0000000200 */
        /* <DEDUP_REMOVED lines=12> */
[----:B------:R-:W4:Y:S01]  /*202f0*/  LDSM.16.M88.4 R200, [R216+0x7800] ;  /* 0x00780000d8c8783b */ /* 0x000f220000000200 */
[----:B------:R-:W-:Y:S04]  /*20300*/  DEPBAR.LE SB0, 0x0 ;  /* 0x000080000000791a */ /* 0x000fe80000000000 */
[----:B------:R-:W-:Y:S02]  /*20310*/  BAR.SYNC.DEFER_BLOCKING 0x0 ;  /* 0x0000000000007b1d */ /* 0x000fe40000010000 */
[C---:B--2---:R-:W-:Y:S08]  /*20320*/  HMMA.16816.F32 R12, R192.reuse, R176, R12 ;  /* 0x000000b0c00c723c */ /* 0x044ff0000000180c */
[C---:B------:R-:W-:Y:S08]  /*20330*/  HMMA.16816.F32 R16, R192.reuse, R178, R16 ;  /* 0x000000b2c010723c */ /* 0x040ff00000001810 */
[C---:B-----5:R-:W-:Y:S07]  /*20340*/  HMMA.16816.F32 R20, R192.reuse, R184, R20 ;  /* 0x000000b8c014723c */ /* 0x060fee0000001814 */
[----:B------:R-:W-:Y:S01]  /*20350*/  IMAD.MOV.U32 R185, RZ, RZ, R164 ;  /* 0x000000ffffb97224 */ /* 0x000fe200078e00a4 */
[C---:B------:R-:W-:Y:S04]  /*20360*/  HMMA.16816.F32 R24, R192.reuse, R186, R24 ;  /* 0x000000bac018723c */ /* 0x040fe80000001818 */
[----:B------:R-:W-:Y:S04]  /*20370*/  IMAD.MOV.U32 R184, RZ, RZ, R165 ;  /* 0x000000ffffb87224 */ /* 0x000fe800078e00a5 */
[C---:B---3--:R-:W-:Y:S08]  /*20380*/  HMMA.16816.F32 R28, R192.reuse, R196, R28 ;  /* 0x000000c4c01c723c */ /* 0x048ff0000000181c */
[----:B------:R-:W-:Y:S08]  /*20390*/  HMMA.16816.F32 R32, R192, R198, R32 ;  /* 0x000000c6c020723c */ /* 0x000ff00000001820 */
[C---:B-1----:R-:W-:Y:S08]  /*203a0*/  HMMA.16816.F32 R4, R168.reuse, R172, R4 ;  /* 0x000000aca804723c */ /* 0x042ff00000001804 */
[C---:B------:R-:W-:Y:S08]  /*203b0*/  HMMA.16816.F32 R8, R168.reuse, R174, R8 ;  /* 0x000000aea808723c */ /* 0x040ff00000001808 */
[C---:B------:R-:W-:Y:S08]  /*203c0*/  HMMA.16816.F32 R12, R168.reuse, R180, R12 ;  /* 0x000000b4a80c723c */ /* 0x040ff0000000180c */
[C---:B------:R-:W-:Y:S08]  /*203d0*/  HMMA.16816.F32 R16, R168.reuse, R182, R16 ;  /* 0x000000b6a810723c */ /* 0x040ff00000001810 */
[C---:B------:R-:W-:Y:S08]  /*203e0*/  HMMA.16816.F32 R20, R168.reuse, R188, R20 ;  /* 0x000000bca814723c */ /* 0x040ff00000001814 */
[C---:B------:R-:W-:Y:S08]  /*203f0*/  HMMA.16816.F32 R24, R168.reuse, R190, R24 ;  /* 0x000000bea818723c */ /* 0x040ff00000001818 */
[C---:B----4-:R-:W-:Y:S08]  /*20400*/  HMMA.16816.F32 R28, R168.reuse, R200, R28 ;  /* 0x000000c8a81c723c */ /* 0x050ff0000000181c */
        /* <DEDUP_REMOVED lines=48> */
[----:B------:R-:W-:Y:S05]  /*20710*/  @!P1 IMAD.MOV R173, RZ, RZ, -R173 ;  /* 0x000000ffffad9224 */ /* 0x000fea00078e0aad */
[----:B------:R-:W-:Y:S02]  /*20720*/  SEL R173, R164, R173, !P2 ;  /* 0x000000ada4ad7207 */ /* 0x000fe40005000000 */
[CC--:B------:R-:W-:Y:S02]  /*20730*/  LEA R164, P1, R168.reuse, R244.reuse, 0x2 ;  /* 0x000000f4a8a47211 */ /* 0x0c0fe400078210ff */
[C---:B------:R-:W-:Y:S02]  /*20740*/  LEA R176, P0, R173.reuse, R244, 0x2 ;  /* 0x000000f4adb07211 */ /* 0x040fe400078010ff */
        /* <DEDUP_REMOVED lines=20> */
.L_x_4731:
[----:B------:R-:W-:Y:S02]  /*20890*/  ULDC.64 UR4, c[0x0][0x118] ;  /* 0x0000460000047ab9 */ /* 0x000fe40000000a00 */
[----:B------:R-:W2:Y:S02]  /*208a0*/  LD.E R170, [R166.64+0x38] ;  /* 0x00003804a6aa7980 */ /* 0x000ea4000c101900 */
[----:B--2---:R-:W-:Y:S04]  /*208b0*/  LEA R170, -R170, RZ, 0x6 ;  /* 0x000000ffaaaa7211 */ /* 0x004fe800078e31ff */
[----:B------:R-:W-:Y:S02]  /*208c0*/  SHF.R.S32.HI R164, RZ, 0x1f, R170 ;  /* 0x0000001fffa47819 */ /* 0x000fe400000114aa */
.L_x_4732:
[----:B------:R-:W-:Y:S05]  /*208d0*/  BSYNC B0 ;  /* 0x0000000000007941 */ /* 0x000fea0003800000 */
.L_x_4730:
[CC--:B------:R-:W-:Y:S01]  /*208e0*/  LEA R180, P0, R170.reuse, R236.reuse, 0x1 ;  /* 0x000000ecaab47211 */ /* 0x0c0fe200078008ff */
        /* <DEDUP_REMOVED lines=13> */
[CC--:B------:R-:W-:Y:S01]  /*209c0*/  @P5 LEA.HI.X R175, R169.reuse, R235.reuse, R168, 0x1, P0 ;  /* 0x000000eba9af5211 */ /* 0x0c0fe200000f0ca8 */
        /* <DEDUP_REMOVED lines=101> */
.L_x_4729:
[----:B------:R-:W-:Y:S05]  /*21020*/  BSYNC B1 ;  /* 0x0000000000017941 */ /* 0x000fea0003800000 */
.L_x_4728:
[----:B------:R-:W-:Y:S01]  /*21030*/  ULDC.64 UR4, c[0x0][0x118] ;  /* 0x0000460000047ab9 */ /* 0x000fe20000000a00 */
[----:B-1----:R-:W-:Y:S01]  /*21040*/  IMAD R183, R248, -0x40, R249 ;  /* 0xffffffc0f8b77824 */ /* 0x002fe200078e02f9 */
[----:B------:R1:W2:Y:S04]  /*21050*/  LD.E R166, [R166.64+0xdc] ;  /* 0x0000dc04a6a67980 */ /* 0x0002a8000c101900 */
        /* <DEDUP_REMOVED lines=10> */
[----:B------:R-:W-:Y:S02]  /*21100*/  ISETP.GE.AND P1, PT, R180, RZ, PT ;  /* 0x000000ffb400720c */ /* 0x000fe40003f26270 */
[C---:B------:R-:W-:Y:S02]  /*21110*/  @!P0 IADD3 R179, -R183.reuse, 0x1, RZ ;  /* 0x00000001b7b38810 */ /* 0x040fe40007ffe1ff */
[----:B------:R-:W-:Y:S01]  /*21120*/  ISETP.GE.AND P0, PT, R178, RZ, PT ;  /* 0x000000ffb200720c */ /* 0x000fe20003f06270 */
[----:B------:R-:W-:Y:S01]  /*21130*/  I2F R181, R181 ;  /* 0x000000b500b57306 */ /* 0x000fe20000201400 */
[C---:B------:R-:W-:Y:S02]  /*21140*/  IADD3 R172, R183.reuse, -0x18, RZ ;  /* 0xffffffe8b7ac7810 */ /* 0x040fe40007ffe0ff */
[----:B------:R-:W-:Y:S02]  /*21150*/  IABS R182, R183 ;  /* 0x000000b700b67213 */ /* 0x000fe40000000000 */
[C---:B------:R-:W-:Y:S02]  /*21160*/  IADD3 R171, R183.reuse, -0x19, RZ ;  /* 0xffffffe7b7ab7810 */ /* 0x040fe40007ffe0ff */
[C---:B------:R-:W-:Y:S02]  /*21170*/  IADD3 R170, R183.reuse, -0x20, RZ ;  /* 0xffffffe0b7aa7810 */ /* 0x040fe40007ffe0ff */
[----:B------:R-:W-:Y:S01]  /*21180*/  @!P1 IADD3 R180, -R183, -0x7, RZ ;  /* 0xfffffff9b7b49810 */ /* 0x000fe20007ffe1ff */
[----:B------:R-:W3:Y:S01]  /*21190*/  I2F R182, R182 ;  /* 0x000000b600b67306 */ /* 0x000ee20000201400 */
[----:B------:R-:W-:Y:S02]  /*211a0*/  ISETP.GE.AND P1, PT, R177, RZ, PT ;  /* 0x000000ffb100720c */ /* 0x000fe40003f26270 */
[C---:B------:R-:W-:Y:S02]  /*211b0*/  @!P0 IADD3 R178, -R183.reuse, 0x8, RZ ;  /* 0x00000008b7b28810 */ /* 0x040fe40007ffe1ff */
[----:B------:R-:W-:Y:S02]  /*211c0*/  ISETP.GE.AND P0, PT, R176, RZ, PT ;  /* 0x000000ffb000720c */ /* 0x000fe40003f06270 */
[C---:B------:R-:W-:Y:S02]  /*211d0*/  IADD3 R169, R183.reuse, -0x21, RZ ;  /* 0xffffffdfb7a97810 */ /* 0x040fe40007ffe0ff */
[C---:B------:R-:W-:Y:S01]  /*211e0*/  IADD3 R168, R183.reuse, -0x28, RZ ;  /* 0xffffffd8b7a87810 */ /* 0x040fe20007ffe0ff */
[----:B------:R-:W4:Y:S01]  /*211f0*/  I2F R179, R179 ;  /* 0x000000b300b37306 */ /* 0x000f220000201400 */
[C---:B-1----:R-:W-:Y:S02]  /*21200*/  IADD3 R167, R183.reuse, -0x29, RZ ;  /* 0xffffffd7b7a77810 */ /* 0x042fe40007ffe0ff */
[C---:B------:R-:W-:Y:S02]  /*21210*/  IADD3 R164, R183.reuse, -0x30, RZ ;  /* 0xffffffd0b7a47810 */ /* 0x040fe40007ffe0ff */
[----:B------:R-:W-:Y:S02]  /*21220*/  @!P1 IADD3 R177, -R183, 0x9, RZ ;  /* 0x00000009b7b19810 */ /* 0x000fe40007ffe1ff */
[----:B------:R-:W-:Y:S02]  /*21230*/  ISETP.GE.AND P1, PT, R175, RZ, PT ;  /* 0x000000ffaf00720c */ /* 0x000fe40003f26270 */
[----:B------:R-:W-:Y:S01]  /*21240*/  @!P0 IADD3 R176, -R183, 0x10, RZ ;  /* 0x00000010b7b08810 */ /* 0x000fe20007ffe1ff */
[----:B------:R-:W1:Y:S01]  /*21250*/  I2F R178, R178 ;  /* 0x000000b200b27306 */ /* 0x000e620000201400 */
[----:B------:R-:W-:Y:S02]  /*21260*/  ISETP.GE.AND P0, PT, R172, RZ, PT ;  /* 0x000000ffac00720c */ /* 0x000fe40003f06270 */
[----:B------:R-:W-:Y:S02]  /*21270*/  ISETP.GE.AND P4, PT, R167, RZ, PT ;  /* 0x000000ffa700720c */ /* 0x000fe40003f86270 */
[C---:B------:R-:W-:Y:S02]  /*21280*/  IADD3 R165, R183.reuse, -0x31, RZ ;  /* 0xffffffcfb7a57810 */ /* 0x040fe40007ffe0ff */
[----:B------:R-:W-:Y:S02]  /*21290*/  ISETP.GE.AND P3, PT, R164, RZ, PT ;  /* 0x000000ffa400720c */ /* 0x000fe40003f66270 */
[C---:B------:R-:W-:Y:S01]  /*212a0*/  IADD3 R174, R183.reuse, -0x38, RZ ;  /* 0xffffffc8b7ae7810 */ /* 0x040fe20007ffe0ff */
[----:B------:R-:W5:Y:S01]  /*212b0*/  I2F R180, R180 ;  /* 0x000000b400b47306 */ /* 0x000f620000201400 */
[----:B------:R-:W-:Y:S02]  /*212c0*/  @!P1 IADD3 R175, -R183, 0x11, RZ ;  /* 0x00000011b7af9810 */ /* 0x000fe40007ffe1ff */
[----:B------:R-:W-:Y:S02]  /*212d0*/  ISETP.GE.AND P1, PT, R171, RZ, PT ;  /* 0x000000ffab00720c */ /* 0x000fe40003f26270 */
[----:B------:R-:W-:Y:S02]  /*212e0*/  @!P0 IADD3 R172, -R183, 0x18, RZ ;  /* 0x00000018b7ac8810 */ /* 0x000fe40007ffe1ff */
[----:B------:R-:W-:Y:S02]  /*212f0*/  ISETP.GE.AND P0, PT, R170, RZ, PT ;  /* 0x000000ffaa00720c */ /* 0x000fe40003f06270 */
[----:B------:R-:W-:Y:S01]  /*21300*/  ISETP.GE.AND P2, PT, R165, RZ, PT ;  /* 0x000000ffa500720c */ /* 0x000fe20003f46270 */
[----:B------:R-:W1:Y:S01]  /*21310*/  I2F R177, R177 ;  /* 0x000000b100b17306 */ /* 0x000e620000201400 */
[C---:B------:R-:W-:Y:S02]  /*21320*/  IADD3 R173, R183.reuse, -0x39, RZ ;  /* 0xffffffc7b7ad7810 */ /* 0x040fe40007ffe0ff */
[C---:B------:R-:W-:Y:S02]  /*21330*/  @!P4 IADD3 R167, -R183.reuse, 0x29, RZ ;  /* 0x00000029b7a7c810 */ /* 0x040fe40007ffe1ff */
[C---:B------:R-:W-:Y:S02]  /*21340*/  @!P3 IADD3 R164, -R183.reuse, 0x30, RZ ;  /* 0x00000030b7a4b810 */ /* 0x040fe40007ffe1ff */
[----:B------:R-:W-:Y:S02]  /*21350*/  @!P1 IADD3 R171, -R183, 0x19, RZ ;  /* 0x00000019b7ab9810 */ /* 0x000fe40007ffe1ff */
[----:B------:R-:W-:Y:S01]  /*21360*/  ISETP.GE.AND P1, PT, R169, RZ, PT ;  /* 0x000000ffa900720c */ /* 0x000fe20003f26270 */
[----:B------:R-:W1:Y:S01]  /*21370*/  I2F R176, R176 ;  /* 0x000000b000b07306 */ /* 0x000e620000201400 */
[C---:B------:R-:W-:Y:S02]  /*21380*/  @!P0 IADD3 R170, -R183.reuse, 0x20, RZ ;  /* 0x00000020b7aa8810 */ /* 0x040fe40007ffe1ff */
[----:B------:R-:W-:Y:S02]  /*21390*/  ISETP.GE.AND P0, PT, R168, RZ, PT ;  /* 0x000000ffa800720c */ /* 0x000fe40003f06270 */
[C---:B------:R-:W-:Y:S05]  /*213a0*/  @!P2 IADD3 R165, -R183.reuse, 0x31, RZ ;  /* 0x00000031b7a5a810 */ /* 0x040fea0007ffe1ff */
[----:B------:R-:W1:Y:S02]  /*213b0*/  I2F R175, R175 ;  /* 0x000000af00af7306 */ /* 0x000e640000201400 */
[C---:B------:R-:W-:Y:S02]  /*213c0*/  @!P1 IADD3 R169, -R183.reuse, 0x21, RZ ;  /* 0x00000021b7a99810 */ /* 0x040fe40007ffe1ff */
[----:B------:R-:W-:Y:S02]  /*213d0*/  ISETP.GE.AND P1, PT, R174, RZ, PT ;  /* 0x000000ffae00720c */ /* 0x000fe40003f26270 */
[----:B------:R-:W-:Y:S02]  /*213e0*/  @!P0 IADD3 R168, -R183, 0x28, RZ ;  /* 0x00000028b7a88810 */ /* 0x000fe40007ffe1ff */
[----:B------:R-:W-:Y:S02]  /*213f0*/  ISETP.GE.AND P0, PT, R173, RZ, PT ;  /* 0x000000ffad00720c */ /* 0x000fe40003f06270 */
[----:B------:R-:W1:Y:S07]  /*21400*/  I2F R172, R172 ;  /* 0x000000ac00ac7306 */ /* 0x000e6e0000201400 */
[C---:B------:R-:W-:Y:S03]  /*21410*/  @!P1 IADD3 R174, -R183.reuse, 0x38, RZ ;  /* 0x00000038b7ae9810 */ /* 0x040fe60007ffe1ff */
[----:B------:R-:W1:Y:S01]  /*21420*/  I2F R171, R171 ;  /* 0x000000ab00ab7306 */ /* 0x000e620000201400 */
[----:B------:R-:W-:Y:S09]  /*21430*/  @!P0 IADD3 R173, -R183, 0x39, RZ ;  /* 0x00000039b7ad8810 */ /* 0x000ff20007ffe1ff */
[----:B------:R-:W1:Y:S10]  /*21440*/  I2F R170, R170 ;  /* 0x000000aa00aa7306 */ /* 0x000e740000201400 */
[----:B------:R-:W1:Y:S10]  /*21450*/  I2F R169, R169 ;  /* 0x000000a900a97306 */ /* 0x000e740000201400 */
[----:B------:R-:W1:Y:S10]  /*21460*/  I2F R168, R168 ;  /* 0x000000a800a87306 */ /* 0x000e740000201400 */
[----:B------:R-:W1:Y:S10]  /*21470*/  I2F R167, R167 ;  /* 0x000000a700a77306 */ /* 0x000e740000201400 */
[----:B------:R-:W1:Y:S10]  /*21480*/  I2F R164, R164 ;  /* 0x000000a400a47306 */ /* 0x000e740000201400 */
[----:B------:R-:W1:Y:S10]  /*21490*/  I2F R165, R165 ;  /* 0x000000a500a57306 */ /* 0x000e740000201400 */
[----:B------:R-:W5:Y:S10]  /*214a0*/  I2F R174, R174 ;  /* 0x000000ae00ae7306 */ /* 0x000f740000201400 */
[----:B------:R-:W5:Y:S01]  /*214b0*/  I2F R173, R173 ;  /* 0x000000ad00ad7306 */ /* 0x000f620000201400 */
[C---:B---3--:R-:W-:Y:S02]  /*214c0*/  FFMA.FTZ R4, -R0.reuse, R182, R4 ;  /* 0x000000b600047223 */ /* 0x048fe40000010104 */
[C---:B------:R-:W-:Y:S02]  /*214d0*/  FFMA.FTZ R6, -R0.reuse, R181, R6 ;  /* 0x000000b500067223 */ /* 0x040fe40000010106 */
[----:B----4-:R-:W-:Y:S01]  /*214e0*/  FFMA.FTZ R5, -R0, R179, R5 ;  /* 0x000000b300057223 */ /* 0x010fe20000010105 */
[----:B------:R-:W-:Y:S01]  /*214f0*/  FMNMX.FTZ R181, R4, R3, !PT ;  /* 0x0000000304b57209 */ /* 0x000fe20007810000 */
[C---:B-1----:R-:W-:Y:S02]  /*21500*/  FFMA.FTZ R8, -R0.reuse, R178, R8 ;  /* 0x000000b200087223 */ /* 0x042fe40000010108 */
[C---:B-----5:R-:W-:Y:S01]  /*21510*/  FFMA.FTZ R7, -R0.reuse, R180, R7 ;  /* 0x000000b400077223 */ /* 0x060fe20000010107 */
[----:B------:R-:W-:Y:S01]  /*21520*/  FMNMX.FTZ R180, R5, R181, !PT ;  /* 0x000000b505b47209 */ /* 0x000fe20007810000 */
[----:B------:R-:W-:Y:S01]  /*21530*/  FFMA.FTZ R11, -R0, R179, R11 ;  /* 0x000000b3000b7223 */ /* 0x000fe2000001010b */
[----:B------:R-:W-:Y:S01]  /*21540*/  FMNMX.FTZ R179, R6, R2, !PT ;  /* 0x0000000206b37209 */ /* 0x000fe20007810000 */
[----:B------:R-:W-:Y:S01]  /*21550*/  FFMA.FTZ R10, -R0, R182, R10 ;  /* 0x000000b6000a7223 */ /* 0x000fe2000001010a */
[----:B------:R-:W-:Y:S01]  /*21560*/  FMNMX.FTZ R180, R8, R180, !PT ;  /* 0x000000b408b47209 */ /* 0x000fe20007810000 */
[C---:B------:R-:W-:Y:S01]  /*21570*/  FFMA.FTZ R9, -R0.reuse, R177, R9 ;  /* 0x000000b100097223 */ /* 0x040fe20000010109 */
[----:B------:R-:W-:Y:S01]  /*21580*/  FMNMX.FTZ R179, R7, R179, !PT ;  /* 0x000000b307b37209 */ /* 0x000fe20007810000 */
[C---:B------:R-:W-:Y:S02]  /*21590*/  FFMA.FTZ R12, -R0.reuse, R176, R12 ;  /* 0x000000b0000c7223 */ /* 0x040fe4000001010c */
[C---:B------:R-:W-:Y:S01]  /*215a0*/  FFMA.FTZ R14, -R0.reuse, R178, R14 ;  /* 0x000000b2000e7223 */ /* 0x040fe2000001010e */
[----:B------:R-:W-:Y:S01]  /*215b0*/  FMNMX.FTZ R180, R9, R180, !PT ;  /* 0x000000b409b47209 */ /* 0x000fe20007810000 */
[----:B------:R-:W-:Y:S01]  /*215c0*/  FFMA.FTZ R13, -R0, R175, R13 ;  /* 0x000000af000d7223 */ /* 0x000fe2000001010d */
[----:B------:R-:W-:Y:S01]  /*215d0*/  FMNMX.FTZ R179, R10, R179, !PT ;  /* 0x000000b30ab37209 */ /* 0x000fe20007810000 */
[----:B------:R-:W-:Y:S01]  /*215e0*/  FFMA.FTZ R15, -R0, R177, R15 ;  /* 0x000000b1000f7223 */ /* 0x000fe2000001010f */
[----:B------:R-:W-:Y:S01]  /*215f0*/  FMNMX.FTZ R180, R12, R180, !PT ;  /* 0x000000b40cb47209 */ /* 0x000fe20007810000 */
[C---:B------:R-:W-:Y:S01]  /*21600*/  FFMA.FTZ R16, -R0.reuse, R172, R16 ;  /* 0x000000ac00107223 */ /* 0x040fe20000010110 */
[----:B------:R-:W-:Y:S01]  /*21610*/  FMNMX.FTZ R179, R11, R179, !PT ;  /* 0x000000b30bb37209 */ /* 0x000fe20007810000 */
        /* <DEDUP_REMOVED lines=38> */
[----:B------:R-:W-:Y:S01]  /*21880*/  LDSM.16.MT88.4 R172, [R229+0x10000] ;  /* 0x01000000e5ac783b */ /* 0x000fe20000004200 */
[----:B------:R-:W-:Y:S02]  /*21890*/  FMNMX.FTZ R164, R31, R179, !PT ;  /* 0x000000b31fa47209 */ /* 0x000fe40007810000 */
[----:B------:R-:W-:Y:S02]  /*218a0*/  FMNMX.FTZ R168, R33, R168, !PT ;  /* 0x000000a821a87209 */ /* 0x000fe40007810000 */
[----:B------:R-:W-:Y:S03]  /*218b0*/  FMNMX.FTZ R164, R34, R164, !PT ;  /* 0x000000a422a47209 */ /* 0x000fe60007810000 */
[----:B------:R-:W1:Y:S01]  /*218c0*/  SHFL.BFLY PT, R165, R168, 0x2, 0x1f ;  /* 0x0c401f00a8a57f89 */ /* 0x000e6200000e0000 */
[----:B------:R-:W-:Y:S07]  /*218d0*/  FMNMX.FTZ R164, R35, R164, !PT ;  /* 0x000000a423a47209 */ /* 0x000fee0007810000 */
[----:B------:R-:W3:Y:S08]  /*218e0*/  SHFL.BFLY PT, R167, R164, 0x2, 0x1f ;  /* 0x0c401f00a4a77f89 */ /* 0x000ef000000e0000 */
[----:B------:R-:W-:Y:S01]  /*218f0*/  LDSM.16.MT88.4 R176, [R228+0x10000] ;  /* 0x01000000e4b0783b */ /* 0x000fe20000004200 */
[----:B-1----:R-:W-:Y:S07]  /*21900*/  FMNMX.FTZ R168, R168, R165, !PT ;  /* 0x000000a5a8a87209 */ /* 0x002fee0007810000 */
[----:B------:R-:W-:Y:S01]  /*21910*/  LDSM.16.MT88.4 R180, [R230+0x14800] ;  /* 0x01480000e6b4783b */ /* 0x000fe20000004200 */
[----:B---3--:R-:W-:Y:S07]  /*21920*/  FMNMX.FTZ R167, R164, R167, !PT ;  /* 0x000000a7a4a77209 */ /* 0x008fee0007810000 */
[----:B------:R-:W1:Y:S08]  /*21930*/  SHFL.BFLY PT, R165, R168, 0x1, 0x1f ;  /* 0x0c201f00a8a57f89 */ /* 0x000e7000000e0000 */
[----:B------:R-:W3:Y:S01]  /*21940*/  SHFL.BFLY PT, R164, R167, 0x1, 0x1f ;  /* 0x0c201f00a7a47f89 */ /* 0x000ee200000e0000 */
[----:B-1----:R-:W-:Y:S07]  /*21950*/  FMNMX.FTZ R165, R168, R165, !PT ;  /* 0x000000a5a8a57209 */ /* 0x002fee0007810000 */
[----:B------:R-:W1:Y:S01]  /*21960*/  LDSM.16.MT88.4 R168, [R230+0x10000] ;  /* 0x01000000e6a8783b */ /* 0x000e620000004200 */
[C---:B------:R-:W-:Y:S01]  /*21970*/  FSETP.NEU.FTZ.AND P0, PT, R165.reuse, -INF , PT ;  /* 0xff800000a500780b */ /* 0x040fe20003f1d000 */
[----:B--2---:R-:W-:Y:S02]  /*21980*/  FMUL.FTZ R194, R166, R165 ;  /* 0x000000a5a6c27220 */ /* 0x004fe40000410000 */
[----:B------:R-:W-:Y:S01]  /*21990*/  FADD.FTZ R3, -R165, R3 ;  /* 0x00000003a5037221 */ /* 0x000fe20000010100 */
[----:B---3--:R-:W-:Y:S02]  /*219a0*/  FMNMX.FTZ R164, R167, R164, !PT ;  /* 0x000000a4a7a47209 */ /* 0x008fe40007810000 */
[----:B------:R-:W-:Y:S01]  /*219b0*/  FSEL R194, R194, RZ, P0 ;  /* 0x000000ffc2c27208 */ /* 0x000fe20000000000 */
[----:B------:R-:W-:Y:S01]  /*219c0*/  FMUL.FTZ R3, R166, R3 ;  /* 0x00000003a6037220 */ /* 0x000fe20000410000 */
[----:B------:R-:W-:Y:S01]  /*219d0*/  FSETP.NEU.FTZ.AND P0, PT, R164, -INF , PT ;  /* 0xff800000a400780b */ /* 0x000fe20003f1d000 */
[----:B------:R-:W-:Y:S02]  /*219e0*/  FMUL.FTZ R193, R166, R164 ;  /* 0x000000a4a6c17220 */ /* 0x000fe40000410000 */
[----:B------:R-:W-:Y:S02]  /*219f0*/  FADD.FTZ R2, -R164, R2 ;  /* 0x00000002a4027221 */ /* 0x000fe40000010100 */
[-CC-:B------:R-:W-:Y:S01]  /*21a00*/  FFMA.FTZ R192, R4, R166.reuse, -R194.reuse ;  /* 0x000000a604c07223 */ /* 0x180fe200000108c2 */
[----:B------:R-:W-:Y:S01]  /*21a10*/  FSEL R193, R193, RZ, P0 ;  /* 0x000000ffc1c17208 */ /* 0x000fe20000000000 */
[-CC-:B------:R-:W-:Y:S01]  /*21a20*/  FFMA.FTZ R191, R5, R166.reuse, -R194.reuse ;  /* 0x000000a605bf7223 */ /* 0x180fe200000108c2 */
[----:B------:R-:W2:Y:S01]  /*21a30*/  MUFU.EX2 R3, R3 ;  /* 0x0000000300037308 */ /* 0x000ea20000000800 */
[-CC-:B------:R-:W-:Y:S01]  /*21a40*/  FFMA.FTZ R190, R8, R166.reuse, -R194.reuse ;  /* 0x000000a608be7223 */ /* 0x180fe200000108c2 */
[----:B------:R-:W-:Y:S01]  /*21a50*/  ISETP.GT.AND P0, PT, R248, RZ, PT ;  /* 0x000000fff800720c */ /* 0x000fe20003f04270 */
[-CC-:B------:R-:W-:Y:S02]  /*21a60*/  FFMA.FTZ R189, R9, R166.reuse, -R194.reuse ;  /* 0x000000a609bd7223 */ /* 0x180fe400000108c2 */
[-CC-:B------:R-:W-:Y:S02]  /*21a70*/  FFMA.FTZ R188, R6, R166.reuse, -R193.reuse ;  /* 0x000000a606bc7223 */ /* 0x180fe400000108c1 */
[-CC-:B------:R-:W-:Y:S02]  /*21a80*/  FFMA.FTZ R187, R7, R166.reuse, -R193.reuse ;  /* 0x000000a607bb7223 */ /* 0x180fe400000108c1 */
[-CC-:B------:R-:W-:Y:S01]  /*21a90*/  FFMA.FTZ R186, R10, R166.reuse, -R193.reuse ;  /* 0x000000a60aba7223 */ /* 0x180fe200000108c1 */
[----:B------:R-:W-:Y:S01]  /*21aa0*/  MUFU.EX2 R192, R192 ;  /* 0x000000c000c07308 */ /* 0x000fe20000000800 */
[--C-:B------:R-:W-:Y:S02]  /*21ab0*/  FFMA.FTZ R167, R11, R166, -R193.reuse ;  /* 0x000000a60ba77223 */ /* 0x100fe400000108c1 */
[----:B------:R-:W-:Y:S02]  /*21ac0*/  FMUL.FTZ R2, R166, R2 ;  /* 0x00000002a6027220 */ /* 0x000fe40000410000 */
[-CC-:B------:R-:W-:Y:S02]  /*21ad0*/  FFMA.FTZ R203, R31, R166.reuse, -R193.reuse ;  /* 0x000000a61fcb7223 */ /* 0x180fe400000108c1 */
[-CC-:B------:R-:W-:Y:S02]  /*21ae0*/  FFMA.FTZ R251, R34, R166.reuse, -R193.reuse ;  /* 0x000000a622fb7223 */ /* 0x180fe400000108c1 */
[-CC-:B------:R-:W-:Y:S01]  /*21af0*/  FFMA.FTZ R195, R12, R166.reuse, -R194.reuse ;  /* 0x000000a60cc37223 */ /* 0x180fe200000108c2 */
[----:B------:R-:W3:Y:S01]  /*21b00*/  MUFU.EX2 R2, R2 ;  /* 0x0000000200027308 */ /* 0x000ee20000000800 */
[-CC-:B------:R-:W-:Y:S02]  /*21b10*/  FFMA.FTZ R196, R13, R166.reuse, -R194.reuse ;  /* 0x000000a60dc47223 */ /* 0x180fe400000108c2 */
[--C-:B------:R-:W-:Y:S02]  /*21b20*/  FFMA.FTZ R199, R14, R166, -R193.reuse ;  /* 0x000000a60ec77223 */ /* 0x100fe400000108c1 */
[C---:B--2---:R-:W-:Y:S02]  /*21b30*/  FMUL.FTZ R4, R3.reuse, R160 ;  /* 0x000000a003047220 */ /* 0x044fe40000410000 */
        /* <DEDUP_REMOVED lines=16> */
[----:B------:R-:W4:Y:S01]  /*21c40*/  LDSM.16.MT88.4 R156, [R227+0x10000] ;  /* 0x01000000e39c783b */ /* 0x000f220000004200 */
[----:B--2---:R-:W-:Y:S01]  /*21c50*/  F2FP.PACK_AB R160, R191, R192 ;  /* 0x000000c0bfa0723e */ /* 0x004fe200000000ff */
[C---:B------:R-:W-:Y:S02]  /*21c60*/  FMUL.FTZ R38, R2.reuse, R38 ;  /* 0x0000002602267220 */ /* 0x040fe40000410000 */
[C---:B------:R-:W-:Y:S02]  /*21c70*/  FMUL.FTZ R39, R2.reuse, R39 ;  /* 0x0000002702277220 */ /* 0x040fe40000410000 */
[C---:B------:R-:W-:Y:S01]  /*21c80*/  FMUL.FTZ R42, R2.reuse, R42 ;  /* 0x0000002a022a7220 */ /* 0x040fe20000410000 */
[----:B------:R-:W-:Y:S01]  /*21c90*/  MUFU.EX2 R188, R188 ;  /* 0x000000bc00bc7308 */ /* 0x000fe20000000800 */
[C---:B------:R-:W-:Y:S02]  /*21ca0*/  FMUL.FTZ R43, R2.reuse, R43 ;  /* 0x0000002b022b7220 */ /* 0x040fe40000410000 */
[C---:B------:R-:W-:Y:S02]  /*21cb0*/  FMUL.FTZ R14, R2.reuse, R154 ;  /* 0x0000009a020e7220 */ /* 0x040fe40000410000 */
[C---:B------:R-:W-:Y:S02]  /*21cc0*/  FMUL.FTZ R44, R3.reuse, R44 ;  /* 0x0000002c032c7220 */ /* 0x040fe40000410000 */
[C---:B------:R-:W-:Y:S02]  /*21cd0*/  FMUL.FTZ R45, R3.reuse, R45 ;  /* 0x0000002d032d7220 */ /* 0x040fe40000410000 */
[C---:B------:R-:W-:Y:S01]  /*21ce0*/  FMUL.FTZ R46, R2.reuse, R46 ;  /* 0x0000002e022e7220 */ /* 0x040fe20000410000 */
[----:B------:R-:W2:Y:S01]  /*21cf0*/  MUFU.EX2 R187, R187 ;  /* 0x000000bb00bb7308 */ /* 0x000ea20000000800 */
[C---:B------:R-:W-:Y:S02]  /*21d00*/  FMUL.FTZ R47, R2.reuse, R47 ;  /* 0x0000002f022f7220 */ /* 0x040fe40000410000 */
[----:B------:R-:W-:Y:S01]  /*21d10*/  FMUL.FTZ R48, R3, R48 ;  /* 0x0000003003307220 */ /* 0x000fe20000410000 */
[----:B---3--:R-:W-:Y:S01]  /*21d20*/  F2FP.PACK_AB R162, R189, R190 ;  /* 0x000000bebda2723e */ /* 0x008fe200000000ff */
        /* <DEDUP_REMOVED lines=9> */
[----:B------:R-:W3:Y:S01]  /*21dc0*/  MUFU.EX2 R167, R167 ;  /* 0x000000a700a77308 */ /* 0x000ee20000000800 */
[----:B------:R-:W-:Y:S02]  /*21dd0*/  FMUL.FTZ R57, R3, R57 ;  /* 0x0000003903397220 */ /* 0x000fe40000410000 */
[C---:B------:R-:W-:Y:S01]  /*21de0*/  FMUL.FTZ R58, R2.reuse, R58 ;  /* 0x0000003a023a7220 */ /* 0x040fe20000410000 */
        /* <DEDUP_REMOVED lines=18> */
[C---:B-1----:R-:W-:Y:S05]  /*21f10*/  HMMA.16816.F32 R4, R160.reuse, R168, R4 ;  /* 0x000000a8a004723c */ /* 0x042fea0000001804 */
[C---:B------:R-:W-:Y:S02]  /*21f20*/  FMUL.FTZ R72, R3.reuse, R72 ;  /* 0x0000004803487220 */ /* 0x040fe40000410000 */
[C---:B------:R-:W-:Y:S01]  /*21f30*/  FMUL.FTZ R73, R3.reuse, R73 ;  /* 0x0000004903497220 */ /* 0x040fe20000410000 */
[C---:B------:R-:W-:Y:S01]  /*21f40*/  HMMA.16816.F32 R8, R160.reuse, R170, R8 ;  /* 0x000000aaa008723c */ /* 0x040fe20000001808 */
[----:B------:R-:W1:Y:S01]  /*21f50*/  LDSM.16.MT88.4 R168, [R230+0x12000] ;  /* 0x01200000e6a8783b */ /* 0x000e620000004200 */
[----:B------:R-:W-:Y:S02]  /*21f60*/  MUFU.EX2 R203, R203 ;  /* 0x000000cb00cb7308 */ /* 0x000fe40000000800 */
[C---:B------:R-:W-:Y:S02]  /*21f70*/  FMUL.FTZ R74, R2.reuse, R74 ;  /* 0x0000004a024a7220 */ /* 0x040fe40000410000 */
[C---:B------:R-:W-:Y:S02]  /*21f80*/  FMUL.FTZ R75, R2.reuse, R75 ;  /* 0x0000004b024b7220 */ /* 0x040fe40000410000 */
[C---:B------:R-:W-:Y:S04]  /*21f90*/  HMMA.16816.F32 R36, R160.reuse, R172, R36 ;  /* 0x000000aca024723c */ /* 0x040fe80000001824 */
[C---:B------:R-:W-:Y:S01]  /*21fa0*/  FMUL.FTZ R76, R3.reuse, R76 ;  /* 0x0000004c034c7220 */ /* 0x040fe20000410000 */
[----:B------:R-:W-:Y:S01]  /*21fb0*/  MUFU.EX2 R251, R251 ;  /* 0x000000fb00fb7308 */ /* 0x000fe20000000800 */
[C---:B------:R-:W-:Y:S02]  /*21fc0*/  FMUL.FTZ R77, R3.reuse, R77 ;  /* 0x0000004d034d7220 */ /* 0x040fe40000410000 */
[C---:B------:R-:W-:Y:S01]  /*21fd0*/  HMMA.16816.F32 R40, R160.reuse, R174, R40 ;  /* 0x000000aea028723c */ /* 0x040fe20000001828 */
[----:B------:R-:W3:Y:S03]  /*21fe0*/  LDSM.16.MT88.4 R172, [R229+0x12000] ;  /* 0x01200000e5ac783b */ /* 0x000ee60000004200 */
[C---:B------:R-:W-:Y:S02]  /*21ff0*/  FMUL.FTZ R78, R2.reuse, R78 ;  /* 0x0000004e024e7220 */ /* 0x040fe40000410000 */
[C---:B------:R-:W-:Y:S02]  /*22000*/  FMUL.FTZ R79, R2.reuse, R79 ;  /* 0x0000004f024f7220 */ /* 0x040fe40000410000 */
[C---:B------:R-:W-:Y:S04]  /*22010*/  HMMA.16816.F32 R44, R160.reuse, R176, R44 ;  /* 0x000000b0a02c723c */ /* 0x040fe8000000182c */
[C---:B------:R-:W-:Y:S02]  /*22020*/  FMUL.FTZ R80, R3.reuse, R80 ;  /* 0x0000005003507220 */ /* 0x040fe40000410000 */
[C---:B------:R-:W-:Y:S02]  /*22030*/  FMUL.FTZ R81, R3.reuse, R81 ;  /* 0x0000005103517220 */ /* 0x040fe40000410000 */
[C---:B------:R-:W-:Y:S01]  /*22040*/  HMMA.16816.F32 R48, R160.reuse, R178, R48 ;  /* 0x000000b2a030723c */ /* 0x040fe20000001830 */
[----:B------:R-:W-:Y:S03]  /*22050*/  LDSM.16.MT88.4 R176, [R227+0x12800] ;  /* 0x01280000e3b0783b */ /* 0x000fe60000004200 */
[C---:B------:R-:W-:Y:S02]  /*22060*/  FMUL.FTZ R82, R2.reuse, R82 ;  /* 0x0000005202527220 */ /* 0x040fe40000410000 */
[C---:B------:R-:W-:Y:S02]  /*22070*/  FMUL.FTZ R83, R2.reuse, R83 ;  /* 0x0000005302537220 */ /* 0x040fe40000410000 */
[C---:B----4-:R-:W-:Y:S04]  /*22080*/  HMMA.16816.F32 R52, R160.reuse, R156, R52 ;  /* 0x0000009ca034723c */ /* 0x050fe80000001834 */
[C---:B------:R-:W-:Y:S02]  /*22090*/  FMUL.FTZ R84, R3.reuse, R84 ;  /* 0x0000005403547220 */ /* 0x040fe40000410000 */
[C---:B------:R-:W-:Y:S02]  /*220a0*/  FMUL.FTZ R85, R3.reuse, R85 ;  /* 0x0000005503557220 */ /* 0x040fe40000410000 */
[C---:B------:R-:W-:Y:S01]  /*220b0*/  HMMA.16816.F32 R56, R160.reuse, R158, R56 ;  /* 0x0000009ea038723c */ /* 0x040fe20000001838 */
[----:B------:R-:W4:Y:S03]  /*220c0*/  LDSM.16.MT88.4 R156, [R228+0x12000] ;  /* 0x01200000e49c783b */ /* 0x000f260000004200 */
[C---:B------:R-:W-:Y:S02]  /*220d0*/  FMUL.FTZ R86, R2.reuse, R86 ;  /* 0x0000005602567220 */ /* 0x040fe40000410000 */
[C---:B------:R-:W-:Y:S02]  /*220e0*/  FMUL.FTZ R87, R2.reuse, R87 ;  /* 0x0000005702577220 */ /* 0x040fe40000410000 */
[C---:B-1----:R-:W-:Y:S04]  /*220f0*/  HMMA.16816.F32 R60, R160.reuse, R168, R60 ;  /* 0x000000a8a03c723c */ /* 0x042fe8000000183c */
[C---:B------:R-:W-:Y:S02]  /*22100*/  FMUL.FTZ R88, R3.reuse, R88 ;  /* 0x0000005803587220 */ /* 0x040fe40000410000 */
[C---:B------:R-:W-:Y:S02]  /*22110*/  FMUL.FTZ R89, R3.reuse, R89 ;  /* 0x0000005903597220 */ /* 0x040fe40000410000 */
[C---:B------:R-:W-:Y:S01]  /*22120*/  HMMA.16816.F32 R64, R160.reuse, R170, R64 ;  /* 0x000000aaa040723c */ /* 0x040fe20000001840 */
[----:B------:R-:W1:Y:S03]  /*22130*/  LDSM.16.MT88.4 R168, [R227+0x12000] ;  /* 0x01200000e3a8783b */ /* 0x000e660000004200 */
[C---:B------:R-:W-:Y:S02]  /*22140*/  FMUL.FTZ R90, R2.reuse, R90 ;  /* 0x0000005a025a7220 */ /* 0x040fe40000410000 */
[C---:B------:R-:W-:Y:S02]  /*22150*/  FMUL.FTZ R91, R2.reuse, R91 ;  /* 0x0000005b025b7220 */ /* 0x040fe40000410000 */
[C---:B---3--:R-:W-:Y:S04]  /*22160*/  HMMA.16816.F32 R68, R160.reuse, R172, R68 ;  /* 0x000000aca044723c */ /* 0x048fe80000001844 */
[C---:B------:R-:W-:Y:S02]  /*22170*/  FMUL.FTZ R92, R3.reuse, R92 ;  /* 0x0000005c035c7220 */ /* 0x040fe40000410000 */
[C---:B------:R-:W-:Y:S02]  /*22180*/  FMUL.FTZ R93, R3.reuse, R93 ;  /* 0x0000005d035d7220 */ /* 0x040fe40000410000 */
[C---:B------:R-:W-:Y:S01]  /*22190*/  HMMA.16816.F32 R72, R160.reuse, R174, R72 ;  /* 0x000000aea048723c */ /* 0x040fe20000001848 */
[----:B------:R-:W3:Y:S03]  /*221a0*/  LDSM.16.MT88.4 R172, [R230+0x14000] ;  /* 0x01400000e6ac783b */ /* 0x000ee60000004200 */
[C---:B------:R-:W-:Y:S02]  /*221b0*/  FMUL.FTZ R94, R2.reuse, R94 ;  /* 0x0000005e025e7220 */ /* 0x040fe40000410000 */
[C---:B------:R-:W-:Y:S02]  /*221c0*/  FMUL.FTZ R95, R2.reuse, R95 ;  /* 0x0000005f025f7220 */ /* 0x040fe40000410000 */
[C---:B------:R-:W-:Y:S01]  /*221d0*/  FMUL.FTZ R96, R3.reuse, R96 ;  /* 0x0000006003607220 */ /* 0x040fe20000410000 */
[C---:B----4-:R-:W-:Y:S03]  /*221e0*/  HMMA.16816.F32 R76, R160.reuse, R156, R76 ;  /* 0x0000009ca04c723c */ /* 0x050fe6000000184c */
[C---:B------:R-:W-:Y:S02]  /*221f0*/  FMUL.FTZ R97, R3.reuse, R97 ;  /* 0x0000006103617220 */ /* 0x040fe40000410000 */
[C---:B------:R-:W-:Y:S02]  /*22200*/  FMUL.FTZ R98, R2.reuse, R98 ;  /* 0x0000006202627220 */ /* 0x040fe40000410000 */
[C---:B------:R-:W-:Y:S01]  /*22210*/  FMUL.FTZ R99, R2.reuse, R99 ;  /* 0x0000006302637220 */ /* 0x040fe20000410000 */
        /* <DEDUP_REMOVED lines=34> */
[C---:B------:R-:W-:Y:S04]  /*22440*/  FMUL.FTZ R120, R3.reuse, R120 ;  /* 0x0000007803787220 */ /* 0x040fe80000410000 */
[C---:B------:R-:W-:Y:S01]  /*22450*/  FMUL.FTZ R121, R3.reuse, R121 ;  /* 0x0000007903797220 */ /* 0x040fe20000410000 */
[C---:B---3--:R-:W-:Y:S03]  /*22460*/  HMMA.16816.F32 R116, R160.reuse, R172, R116 ;  /* 0x000000aca074723c */ /* 0x048fe60000001874 */
[C---:B------:R-:W-:Y:S02]  /*22470*/  FMUL.FTZ R122, R2.reuse, R122 ;  /* 0x0000007a027a7220 */ /* 0x040fe40000410000 */
[C---:B------:R-:W-:Y:S02]  /*22480*/  FMUL.FTZ R123, R2.reuse, R123 ;  /* 0x0000007b027b7220 */ /* 0x040fe40000410000 */
[C---:B------:R-:W-:Y:S02]  /*22490*/  FMUL.FTZ R124, R3.reuse, R124 ;  /* 0x0000007c037c7220 */ /* 0x040fe40000410000 */
[C---:B------:R-:W-:Y:S03]  /*224a0*/  FMUL.FTZ R125, R3.reuse, R125 ;  /* 0x0000007d037d7220 */ /* 0x040fe60000410000 */
[C---:B------:R-:W-:Y:S01]  /*224b0*/  HMMA.16816.F32 R120, R160.reuse, R174, R120 ;  /* 0x000000aea078723c */ /* 0x040fe20000001878 */
[----:B------:R-:W3:Y:S02]  /*224c0*/  LDSM.16.MT88.4 R172, [R228+0x16000] ;  /* 0x01600000e4ac783b */ /* 0x000ee40000004200 */
[C---:B------:R-:W-:Y:S02]  /*224d0*/  FMUL.FTZ R126, R2.reuse, R126 ;  /* 0x0000007e027e7220 */ /* 0x040fe40000410000 */
[C---:B------:R-:W-:Y:S02]  /*224e0*/  FMUL.FTZ R127, R2.reuse, R127 ;  /* 0x0000007f027f7220 */ /* 0x040fe40000410000 */
[C---:B------:R-:W-:Y:S02]  /*224f0*/  FMUL.FTZ R128, R3.reuse, R128 ;  /* 0x0000008003807220 */ /* 0x040fe40000410000 */
[C---:B------:R-:W-:Y:S03]  /*22500*/  FMUL.FTZ R129, R3.reuse, R129 ;  /* 0x0000008103817220 */ /* 0x040fe60000410000 */
[C---:B----4-:R-:W-:Y:S03]  /*22510*/  HMMA.16816.F32 R124, R160.reuse, R156, R124 ;  /* 0x0000009ca07c723c */ /* 0x050fe6000000187c */
[C---:B------:R-:W-:Y:S02]  /*22520*/  FMUL.FTZ R130, R2.reuse, R130 ;  /* 0x0000008202827220 */ /* 0x040fe40000410000 */
[C---:B------:R-:W-:Y:S02]  /*22530*/  FMUL.FTZ R131, R2.reuse, R131 ;  /* 0x0000008302837220 */ /* 0x040fe40000410000 */
[C---:B------:R-:W-:Y:S02]  /*22540*/  FMUL.FTZ R132, R3.reuse, R132 ;  /* 0x0000008403847220 */ /* 0x040fe40000410000 */
[C---:B------:R-:W-:Y:S03]  /*22550*/  FMUL.FTZ R133, R3.reuse, R133 ;  /* 0x0000008503857220 */ /* 0x040fe60000410000 */
[C---:B------:R-:W-:Y:S01]  /*22560*/  HMMA.16816.F32 R128, R160.reuse, R158, R128 ;  /* 0x0000009ea080723c */ /* 0x040fe20000001880 */
[----:B------:R-:W4:Y:S02]  /*22570*/  LDSM.16.MT88.4 R156, [R227+0x16000] ;  /* 0x01600000e39c783b */ /* 0x000f240000004200 */
[C---:B------:R-:W-:Y:S02]  /*22580*/  FMUL.FTZ R134, R2.reuse, R134 ;  /* 0x0000008602867220 */ /* 0x040fe40000410000 */
[C---:B------:R-:W-:Y:S02]  /*22590*/  FMUL.FTZ R135, R2.reuse, R135 ;  /* 0x0000008702877220 */ /* 0x040fe40000410000 */
[C---:B------:R-:W-:Y:S02]  /*225a0*/  FMUL.FTZ R136, R3.reuse, R136 ;  /* 0x0000008803887220 */ /* 0x040fe40000410000 */
[----:B------:R-:W-:Y:S03]  /*225b0*/  FMUL.FTZ R137, R3, R137 ;  /* 0x0000008903897220 */ /* 0x000fe60000410000 */
[C---:B-1----:R-:W-:Y:S03]  /*225c0*/  HMMA.16816.F32 R132, R160.reuse, R168, R132 ;  /* 0x000000a8a084723c */ /* 0x042fe60000001884 */
[C---:B------:R-:W-:Y:S02]  /*225d0*/  FMUL.FTZ R138, R2.reuse, R138 ;  /* 0x0000008a028a7220 */ /* 0x040fe40000410000 */
[C---:B------:R-:W-:Y:S02]  /*225e0*/  FMUL.FTZ R139, R2.reuse, R139 ;  /* 0x0000008b028b7220 */ /* 0x040fe40000410000 */
[--C-:B------:R-:W-:Y:S02]  /*225f0*/  FFMA.FTZ R200, R15, R166, -R193.reuse ;  /* 0x000000a60fc87223 */ /* 0x100fe400000108c1 */
[C---:B------:R-:W-:Y:S02]  /*22600*/  FMUL.FTZ R15, R2.reuse, R155 ;  /* 0x0000009b020f7220 */ /* 0x040fe40000410000 */
        /* <DEDUP_REMOVED lines=8> */
[-CC-:B------:R-:W-:Y:S02]  /*22690*/  FFMA.FTZ R197, R16, R166.reuse, -R194.reuse ;  /* 0x000000a610c57223 */ /* 0x180fe400000108c2 */
[-C--:B------:R-:W-:Y:S02]  /*226a0*/  FFMA.FTZ R198, R17, R166.reuse, -R194 ;  /* 0x000000a611c67223 */ /* 0x080fe400000108c2 */
[C---:B---3--:R-:W-:Y:S02]  /*226b0*/  HMMA.16816.F32 R140, R160.reuse, R172, R140 ;  /* 0x000000aca08c723c */ /* 0x048fe4000000188c */
[----:B------:R-:W-:Y:S01]  /*226c0*/  MUFU.EX2 R197, R197 ;  /* 0x000000c500c57308 */ /* 0x000fe20000000800 */
[-CC-:B------:R-:W-:Y:S02]  /*226d0*/  FFMA.FTZ R201, R18, R166.reuse, -R193.reuse ;  /* 0x000000a612c97223 */ /* 0x180fe400000108c1 */
[----:B------:R-:W-:Y:S02]  /*226e0*/  FFMA.FTZ R202, R19, R166, -R193 ;  /* 0x000000a613ca7223 */ /* 0x000fe400000108c1 */
[C---:B------:R-:W-:Y:S01]  /*226f0*/  FMUL.FTZ R16, R3.reuse, R148 ;  /* 0x0000009403107220 */ /* 0x040fe20000410000 */
[C---:B------:R-:W-:Y:S01]  /*22700*/  HMMA.16816.F32 R12, R160.reuse, R174, R12 ;  /* 0x000000aea00c723c */ /* 0x040fe2000000180c */
[----:B------:R-:W3:Y:S03]  /*22710*/  LDSM.16.MT88.4 R172, [R228+0x10800] ;  /* 0x01080000e4ac783b */ /* 0x000ee60000004200 */
[----:B------:R-:W1:Y:S01]  /*22720*/  MUFU.EX2 R198, R198 ;  /* 0x000000c600c67308 */ /* 0x000e620000000800 */
[C---:B------:R-:W-:Y:S01]  /*22730*/  FMUL.FTZ R17, R3.reuse, R149 ;  /* 0x0000009503117220 */ /* 0x040fe20000410000 */
[----:B--2---:R-:W-:Y:S01]  /*22740*/  F2FP.PACK_AB R148, R196, R195 ;  /* 0x000000c3c494723e */ /* 0x004fe200000000ff */
[----:B------:R-:W-:Y:S01]  /*22750*/  FMUL.FTZ R18, R2, R150 ;  /* 0x0000009602127220 */ /* 0x000fe20000410000 */
[----:B-----5:R-:W-:Y:S01]  /*22760*/  F2FP.PACK_AB R149, R200, R199 ;  /* 0x000000c7c895723e */ /* 0x020fe200000000ff */
[C---:B------:R-:W-:Y:S03]  /*22770*/  FMUL.FTZ R19, R2.reuse, R151 ;  /* 0x0000009702137220 */ /* 0x040fe60000410000 */
[C---:B------:R-:W-:Y:S02]  /*22780*/  FMUL.FTZ R144, R3.reuse, R144 ;  /* 0x0000009003907220 */ /* 0x040fe40000410000 */
[----:B------:R-:W-:Y:S01]  /*22790*/  MUFU.EX2 R201, R201 ;  /* 0x000000c900c97308 */ /* 0x000fe20000000800 */
[C---:B------:R-:W-:Y:S01]  /*227a0*/  FMUL.FTZ R145, R3.reuse, R145 ;  /* 0x0000009103917220 */ /* 0x040fe20000410000 */
[C---:B----4-:R-:W-:Y:S03]  /*227b0*/  HMMA.16816.F32 R16, R160.reuse, R156, R16 ;  /* 0x0000009ca010723c */ /* 0x050fe60000001810 */
[C---:B------:R-:W-:Y:S02]  /*227c0*/  FMUL.FTZ R146, R2.reuse, R146 ;  /* 0x0000009202927220 */ /* 0x040fe40000410000 */
[----:B------:R-:W-:Y:S02]  /*227d0*/  FMUL.FTZ R147, R2, R147 ;  /* 0x0000009302937220 */ /* 0x000fe40000410000 */
[----:B------:R-:W-:Y:S01]  /*227e0*/  FFMA.FTZ R192, R3, R250, R192 ;  /* 0x000000fa03c07223 */ /* 0x000fe200000100c0 */
[----:B------:R-:W2:Y:S01]  /*227f0*/  MUFU.EX2 R202, R202 ;  /* 0x000000ca00ca7308 */ /* 0x000ea20000000800 */
[----:B------:R-:W-:Y:S03]  /*22800*/  MOV R3, R165 ;  /* 0x000000a500037202 */ /* 0x000fe60000000f00 */
[----:B------:R-:W-:Y:S01]  /*22810*/  HMMA.16816.F32 R144, R160, R158, R144 ;  /* 0x0000009ea090723c */ /* 0x000fe20000001890 */
[----:B------:R-:W4:Y:S02]  /*22820*/  LDSM.16.MT88.4 R156, [R227+0x10800] ;  /* 0x01080000e39c783b */ /* 0x000f240000004200 */
[----:B-1----:R-:W-:Y:S01]  /*22830*/  F2FP.PACK_AB R150, R198, R197 ;  /* 0x000000c5c696723e */ /* 0x002fe200000000ff */
[----:B------:R-:W-:Y:S01]  /*22840*/  FFMA.FTZ R188, R2, R247, R188 ;  /* 0x000000f702bc7223 */ /* 0x000fe200000100bc */
[----:B------:R-:W-:Y:S01]  /*22850*/  IADD3 R2, R248, -0x1, RZ ;  /* 0xfffffffff8027810 */ /* 0x000fe20007ffe0ff */
[----:B------:R-:W-:Y:S02]  /*22860*/  FADD.FTZ R192, R191, R192 ;  /* 0x000000c0bfc07221 */ /* 0x000fe40000010000 */
[----:B------:R-:W-:Y:S01]  /*22870*/  FADD.FTZ R188, R187, R188 ;  /* 0x000000bcbbbc7221 */ /* 0x000fe20000010000 */
[----:B------:R-:W-:Y:S03]  /*22880*/  LDSM.16.MT88.4 R160, [R229+0x12800] ;  /* 0x01280000e5a0783b */ /* 0x000fe60000004200 */
[----:B------:R-:W-:Y:S01]  /*22890*/  FADD.FTZ R190, R190, R192 ;  /* 0x000000c0bebe7221 */ /* 0x000fe20000010000 */
[----:B------:R-:W-:Y:S01]  /*228a0*/  MOV R248, R2 ;  /* 0x0000000200f87202 */ /* 0x000fe20000000f00 */
[----:B------:R-:W-:Y:S01]  /*228b0*/  FADD.FTZ R188, R186, R188 ;  /* 0x000000bcbabc7221 */ /* 0x000fe20000010000 */
[----:B------:R-:W-:Y:S01]  /*228c0*/  MOV R2, R164 ;  /* 0x000000a400027202 */ /* 0x000fe20000000f00 */
[----:B------:R-:W-:Y:S02]  /*228d0*/  FADD.FTZ R190, R189, R190 ;  /* 0x000000bebdbe7221 */ /* 0x000fe40000010000 */
[----:B------:R-:W-:Y:S01]  /*228e0*/  FADD.FTZ R167, R167, R188 ;  /* 0x000000bca7a77221 */ /* 0x000fe20000010000 */
[----:B--2---:R-:W-:Y:S01]  /*228f0*/  F2FP.PACK_AB R151, R202, R201 ;  /* 0x000000c9ca97723e */ /* 0x004fe200000000ff */
[----:B------:R-:W-:Y:S02]  /*22900*/  FADD.FTZ R195, R195, R190 ;  /* 0x000000bec3c37221 */ /* 0x000fe40000010000 */
        /* <DEDUP_REMOVED lines=9> */
[C---:B------:R-:W-:Y:S04]  /*229a0*/  HMMA.16816.F32 R36, R148.reuse, R168, R36 ;  /* 0x000000a89424723c */ /* 0x040fe80000001824 */
[----:B------:R-:W-:Y:S04]  /*229b0*/  FADD.FTZ R202, R202, R200 ;  /* 0x000000c8caca7221 */ /* 0x000fe80000010000 */
        /* <DEDUP_REMOVED lines=17> */
[C---:B------:R-:W-:Y:S07]  /*22ad0*/  HMMA.16816.F32 R84, R148.reuse, R176, R84 ;  /* 0x000000b09454723c */ /* 0x040fee0000001854 */
[-CC-:B------:R-:W-:Y:S01]  /*22ae0*/  FFMA.FTZ R176, R20, R166.reuse, -R194.reuse ;  /* 0x000000a614b07223 */ /* 0x180fe200000108c2 */
[C---:B------:R-:W-:Y:S04]  /*22af0*/  HMMA.16816.F32 R88, R148.reuse, R178, R88 ;  /* 0x000000b29458723c */ /* 0x040fe80000001858 */
[-CC-:B------:R-:W-:Y:S01]  /*22b00*/  FFMA.FTZ R177, R21, R166.reuse, -R194.reuse ;  /* 0x000000a615b17223 */ /* 0x180fe200000108c2 */
[----:B------:R-:W-:Y:S02]  /*22b10*/  MUFU.EX2 R176, R176 ;  /* 0x000000b000b07308 */ /* 0x000fe40000000800 */
[-CC-:B------:R-:W-:Y:S01]  /*22b20*/  FFMA.FTZ R178, R24, R166.reuse, -R194.reuse ;  /* 0x000000a618b27223 */ /* 0x180fe200000108c2 */
[C---:B------:R-:W-:Y:S04]  /*22b30*/  HMMA.16816.F32 R92, R148.reuse, R180, R92 ;  /* 0x000000b4945c723c */ /* 0x040fe8000000185c */
[-C--:B------:R-:W-:Y:S03]  /*22b40*/  FFMA.FTZ R179, R25, R166.reuse, -R194 ;  /* 0x000000a619b37223 */ /* 0x080fe600000108c2 */
[-CC-:B------:R-:W-:Y:S01]  /*22b50*/  FFMA.FTZ R180, R22, R166.reuse, -R193.reuse ;  /* 0x000000a616b47223 */ /* 0x180fe200000108c1 */
[C---:B------:R-:W-:Y:S01]  /*22b60*/  HMMA.16816.F32 R96, R148.reuse, R182, R96 ;  /* 0x000000b69460723c */ /* 0x040fe20000001860 */
[----:B------:R-:W1:Y:S03]  /*22b70*/  MUFU.EX2 R177, R177 ;  /* 0x000000b100b17308 */ /* 0x000e660000000800 */
[-CC-:B------:R-:W-:Y:S03]  /*22b80*/  FFMA.FTZ R181, R23, R166.reuse, -R193.reuse ;  /* 0x000000a617b57223 */ /* 0x180fe600000108c1 */
[-CC-:B------:R-:W-:Y:S01]  /*22b90*/  FFMA.FTZ R182, R26, R166.reuse, -R193.reuse ;  /* 0x000000a61ab67223 */ /* 0x180fe200000108c1 */
[C---:B---3--:R-:W-:Y:S03]  /*22ba0*/  HMMA.16816.F32 R100, R148.reuse, R172, R100 ;  /* 0x000000ac9464723c */ /* 0x048fe60000001864 */
[----:B------:R-:W-:Y:S01]  /*22bb0*/  MUFU.EX2 R178, R178 ;  /* 0x000000b200b27308 */ /* 0x000fe20000000800 */
[----:B------:R-:W-:Y:S02]  /*22bc0*/  FFMA.FTZ R183, R27, R166, -R193 ;  /* 0x000000a61bb77223 */ /* 0x000fe400000108c1 */
[----:B------:R-:W-:Y:S02]  /*22bd0*/  LDSM.16.MT88.4 R24, [R229+0x11000] ;  /* 0x01100000e518783b */ /* 0x000fe40000004200 */
[C---:B------:R-:W-:Y:S05]  /*22be0*/  HMMA.16816.F32 R104, R148.reuse, R174, R104 ;  /* 0x000000ae9468723c */ /* 0x040fea0000001868 */
[----:B------:R-:W3:Y:S01]  /*22bf0*/  MUFU.EX2 R179, R179 ;  /* 0x000000b300b37308 */ /* 0x000ee20000000800 */
[----:B------:R-:W-:Y:S02]  /*22c00*/  LDSM.16.MT88.4 R172, [R227+0x13000] ;  /* 0x01300000e3ac783b */ /* 0x000fe40000004200 */
[C---:B----4-:R-:W-:Y:S04]  /*22c10*/  HMMA.16816.F32 R108, R148.reuse, R156, R108 ;  /* 0x0000009c946c723c */ /* 0x050fe8000000186c */
[C---:B-1----:R-:W-:Y:S01]  /*22c20*/  F2FP.PACK_AB R20, R177.reuse, R176 ;  /* 0x000000b0b114723e */ /* 0x042fe200000000ff */
[----:B------:R-:W-:Y:S02]  /*22c30*/  FADD.FTZ R176, R176, R197 ;  /* 0x000000c5b0b07221 */ /* 0x000fe40000010000 */
[----:B------:R-:W1:Y:S01]  /*22c40*/  MUFU.EX2 R180, R180 ;  /* 0x000000b400b47308 */ /* 0x000e620000000800 */
[C---:B------:R-:W-:Y:S01]  /*22c50*/  HMMA.16816.F32 R112, R148.reuse, R158, R112 ;  /* 0x0000009e9470723c */ /* 0x040fe20000001870 */
[----:B------:R-:W4:Y:S03]  /*22c60*/  LDSM.16.MT88.4 R156, [R228+0x16800] ;  /* 0x01680000e49c783b */ /* 0x000f260000004200 */
[----:B------:R-:W-:Y:S04]  /*22c70*/  FADD.FTZ R176, R177, R176 ;  /* 0x000000b0b1b07221 */ /* 0x000fe80000010000 */
[C---:B------:R-:W-:Y:S01]  /*22c80*/  HMMA.16816.F32 R116, R148.reuse, R152, R116 ;  /* 0x000000989474723c */ /* 0x040fe20000001874 */
[----:B------:R-:W2:Y:S03]  /*22c90*/  MUFU.EX2 R181, R181 ;  /* 0x000000b500b57308 */ /* 0x000ea60000000800 */
[C---:B---3--:R-:W-:Y:S01]  /*22ca0*/  F2FP.PACK_AB R22, R179.reuse, R178 ;  /* 0x000000b2b316723e */ /* 0x048fe200000000ff */
[----:B------:R-:W-:Y:S03]  /*22cb0*/  FADD.FTZ R178, R178, R176 ;  /* 0x000000b0b2b27221 */ /* 0x000fe60000010000 */
[C---:B------:R-:W-:Y:S01]  /*22cc0*/  HMMA.16816.F32 R120, R148.reuse, R154, R120 ;  /* 0x0000009a9478723c */ /* 0x040fe20000001878 */
[----:B------:R-:W3:Y:S02]  /*22cd0*/  LDSM.16.MT88.4 R152, [R227+0x16800] ;  /* 0x01680000e398783b */ /* 0x000ee40000004200 */
[----:B------:R-:W4:Y:S01]  /*22ce0*/  MUFU.EX2 R182, R182 ;  /* 0x000000b600b67308 */ /* 0x000f220000000800 */
[----:B------:R-:W-:Y:S02]  /*22cf0*/  FADD.FTZ R178, R179, R178 ;  /* 0x000000b2b3b27221 */ /* 0x000fe40000010000 */
[----:B-1----:R-:W-:Y:S02]  /*22d00*/  FADD.FTZ R202, R180, R202 ;  /* 0x000000cab4ca7221 */ /* 0x002fe40000010000 */
[C---:B-----5:R-:W-:Y:S05]  /*22d10*/  HMMA.16816.F32 R124, R148.reuse, R160, R124 ;  /* 0x000000a0947c723c */ /* 0x060fea000000187c */
[----:B------:R-:W1:Y:S03]  /*22d20*/  MUFU.EX2 R183, R183 ;  /* 0x000000b700b77308 */ /* 0x000e660000000800 */
[C---:B------:R-:W-:Y:S01]  /*22d30*/  HMMA.16816.F32 R128, R148.reuse, R162, R128 ;  /* 0x000000a29480723c */ /* 0x040fe20000001880 */
[----:B------:R-:W5:Y:S03]  /*22d40*/  LDSM.16.MT88.4 R160, [R230+0x11000] ;  /* 0x01100000e6a0783b */ /* 0x000f660000004200 */
[C---:B--2---:R-:W-:Y:S01]  /*22d50*/  F2FP.PACK_AB R21, R181.reuse, R180 ;  /* 0x000000b4b515723e */ /* 0x044fe200000000ff */
[----:B------:R-:W-:Y:S03]  /*22d60*/  FADD.FTZ R181, R181, R202 ;  /* 0x000000cab5b57221 */ /* 0x000fe60000010000 */
[C---:B------:R-:W-:Y:S04]  /*22d70*/  HMMA.16816.F32 R132, R148.reuse, R168, R132 ;  /* 0x000000a89484723c */ /* 0x040fe80000001884 */
[----:B----4-:R-:W-:Y:S04]  /*22d80*/  FADD.FTZ R181, R182, R181 ;  /* 0x000000b5b6b57221 */ /* 0x010fe80000010000 */
[C---:B------:R-:W-:Y:S01]  /*22d90*/  HMMA.16816.F32 R136, R148.reuse, R170, R136 ;  /* 0x000000aa9488723c */ /* 0x040fe20000001888 */
[----:B------:R-:W2:Y:S03]  /*22da0*/  LDSM.16.MT88.4 R168, [R228+0x11000] ;  /* 0x01100000e4a8783b */ /* 0x000ea60000004200 */
[C---:B-1----:R-:W-:Y:S01]  /*22db0*/  F2FP.PACK_AB R23, R183.reuse, R182 ;  /* 0x000000b6b717723e */ /* 0x042fe200000000ff */
[----:B------:R-:W-:Y:S03]  /*22dc0*/  FADD.FTZ R183, R183, R181 ;  /* 0x000000b5b7b77221 */ /* 0x000fe60000010000 */
[C---:B------:R-:W-:Y:S08]  /*22dd0*/  HMMA.16816.F32 R140, R148.reuse, R156, R140 ;  /* 0x0000009c948c723c */ /* 0x040ff0000000188c */
[C---:B------:R-:W-:Y:S01]  /*22de0*/  HMMA.16816.F32 R12, R148.reuse, R158, R12 ;  /* 0x0000009e940c723c */ /* 0x040fe2000000180c */
[----:B------:R-:W-:Y:S07]  /*22df0*/  LDSM.16.MT88.4 R156, [R229+0x13000] ;  /* 0x01300000e59c783b */ /* 0x000fee0000004200 */
[C---:B---3--:R-:W-:Y:S08]  /*22e00*/  HMMA.16816.F32 R16, R148.reuse, R152, R16 ;  /* 0x000000989410723c */ /* 0x048ff00000001810 */
[----:B------:R-:W-:Y:S01]  /*22e10*/  HMMA.16816.F32 R144, R148, R154, R144 ;  /* 0x0000009a9490723c */ /* 0x000fe20000001890 */
[----:B------:R-:W1:Y:S07]  /*22e20*/  LDSM.16.MT88.4 R148, [R227+0x11000] ;  /* 0x01100000e394783b */ /* 0x000e6e0000004200 */
[C---:B-----5:R-:W-:Y:S01]  /*22e30*/  HMMA.16816.F32 R4, R20.reuse, R160, R4 ;  /* 0x000000a01404723c */ /* 0x060fe20000001804 */
[----:B------:R-:W3:Y:S07]  /*22e40*/  LDSM.16.MT88.4 R152, [R230+0x13000] ;  /* 0x01300000e698783b */ /* 0x000eee0000004200 */
        /* <DEDUP_REMOVED lines=18> */
[C---:B------:R-:W-:Y:S08]  /*22f70*/  HMMA.16816.F32 R80, R20.reuse, R162, R80 ;  /* 0x000000a21450723c */ /* 0x040ff00000001850 */
[C---:B------:R-:W-:Y:S07]  /*22f80*/  HMMA.16816.F32 R84, R20.reuse, R172, R84 ;  /* 0x000000ac1454723c */ /* 0x040fee0000001854 */
[-CC-:B------:R-:W-:Y:S01]  /*22f90*/  FFMA.FTZ R172, R28, R166.reuse, -R194.reuse ;  /* 0x000000a61cac7223 */ /* 0x180fe200000108c2 */
[C---:B------:R-:W-:Y:S04]  /*22fa0*/  HMMA.16816.F32 R88, R20.reuse, R174, R88 ;  /* 0x000000ae1458723c */ /* 0x040fe80000001858 */
[-CC-:B------:R-:W-:Y:S01]  /*22fb0*/  FFMA.FTZ R173, R29, R166.reuse, -R194.reuse ;  /* 0x000000a61dad7223 */ /* 0x180fe200000108c2 */
[----:B------:R-:W-:Y:S02]  /*22fc0*/  MUFU.EX2 R172, R172 ;  /* 0x000000ac00ac7308 */ /* 0x000fe40000000800 */
[-CC-:B------:R-:W-:Y:S01]  /*22fd0*/  FFMA.FTZ R174, R32, R166.reuse, -R194.reuse ;  /* 0x000000a620ae7223 */ /* 0x180fe200000108c2 */
[C---:B-----5:R-:W-:Y:S04]  /*22fe0*/  HMMA.16816.F32 R92, R20.reuse, R24, R92 ;  /* 0x00000018145c723c */ /* 0x060fe8000000185c */
[-C--:B------:R-:W-:Y:S02]  /*22ff0*/  FFMA.FTZ R194, R33, R166.reuse, -R194 ;  /* 0x000000a621c27223 */ /* 0x080fe400000108c2 */
[-CC-:B------:R-:W-:Y:S01]  /*23000*/  FFMA.FTZ R175, R30, R166.reuse, -R193.reuse ;  /* 0x000000a61eaf7223 */ /* 0x180fe200000108c1 */
[----:B------:R-:W-:Y:S01]  /*23010*/  MUFU.EX2 R173, R173 ;  /* 0x000000ad00ad7308 */ /* 0x000fe20000000800 */
[C---:B------:R-:W-:Y:S01]  /*23020*/  HMMA.16816.F32 R96, R20.reuse, R26, R96 ;  /* 0x0000001a1460723c */ /* 0x040fe20000001860 */
[----:B------:R-:W4:Y:S03]  /*23030*/  LDSM.16.MT88.4 R24, [R230+0x17000] ;  /* 0x01700000e618783b */ /* 0x000f260000004200 */
[----:B------:R-:W-:Y:S04]  /*23040*/  FFMA.FTZ R193, R35, R166, -R193 ;  /* 0x000000a623c17223 */ /* 0x000fe800000108c1 */
[C---:B--2---:R-:W-:Y:S01]  /*23050*/  HMMA.16816.F32 R100, R20.reuse, R168, R100 ;  /* 0x000000a81464723c */ /* 0x044fe20000001864 */
[----:B------:R-:W-:Y:S01]  /*23060*/  LDSM.16.MT88.4 R28, [R229+0x11800] ;  /* 0x01180000e51c783b */ /* 0x000fe20000004200 */
[----:B------:R-:W-:Y:S06]  /*23070*/  MUFU.EX2 R174, R174 ;  /* 0x000000ae00ae7308 */ /* 0x000fec0000000800 */
[C---:B------:R-:W-:Y:S01]  /*23080*/  HMMA.16816.F32 R104, R20.reuse, R170, R104 ;  /* 0x000000aa1468723c */ /* 0x040fe20000001868 */
[----:B------:R-:W-:Y:S03]  /*23090*/  LDSM.16.MT88.4 R32, [R228+0x11800] ;  /* 0x01180000e420783b */ /* 0x000fe60000004200 */
[----:B------:R-:W-:Y:S04]  /*230a0*/  MUFU.EX2 R194, R194 ;  /* 0x000000c200c27308 */ /* 0x000fe80000000800 */
[C---:B-1----:R-:W-:Y:S01]  /*230b0*/  HMMA.16816.F32 R108, R20.reuse, R148, R108 ;  /* 0x00000094146c723c */ /* 0x042fe2000000186c */
[----:B------:R-:W-:Y:S05]  /*230c0*/  LDSM.16.MT88.4 R168, [R227+0x15800] ;  /* 0x01580000e3a8783b */ /* 0x000fea0000004200 */
[----:B------:R-:W1:Y:S02]  /*230d0*/  MUFU.EX2 R175, R175 ;  /* 0x000000af00af7308 */ /* 0x000e640000000800 */
[C---:B------:R-:W-:Y:S01]  /*230e0*/  HMMA.16816.F32 R112, R20.reuse, R150, R112 ;  /* 0x000000961470723c */ /* 0x040fe20000001870 */
[----:B------:R-:W2:Y:S07]  /*230f0*/  LDSM.16.MT88.4 R148, [R228+0x17000] ;  /* 0x01700000e494783b */ /* 0x000eae0000004200 */
[C---:B---3--:R-:W-:Y:S01]  /*23100*/  HMMA.16816.F32 R116, R20.reuse, R152, R116 ;  /* 0x000000981474723c */ /* 0x048fe20000001874 */
[----:B------:R-:W3:Y:S07]  /*23110*/  MUFU.EX2 R193, R193 ;  /* 0x000000c100c17308 */ /* 0x000eee0000000800 */
[C---:B------:R-:W-:Y:S01]  /*23120*/  HMMA.16816.F32 R120, R20.reuse, R154, R120 ;  /* 0x0000009a1478723c */ /* 0x040fe20000001878 */
[----:B------:R-:W5:Y:S03]  /*23130*/  LDSM.16.MT88.4 R152, [R227+0x17000] ;  /* 0x01700000e398783b */ /* 0x000f660000004200 */
[----:B-1----:R-:W-:Y:S04]  /*23140*/  FADD.FTZ R183, R175, R183 ;  /* 0x000000b7afb77221 */ /* 0x002fe80000010000 */
[C---:B----4-:R-:W-:Y:S04]  /*23150*/  HMMA.16816.F32 R124, R20.reuse, R24, R124 ;  /* 0x00000018147c723c */ /* 0x050fe8000000187c */
[----:B------:R-:W-:Y:S04]  /*23160*/  FADD.FTZ R183, R203, R183 ;  /* 0x000000b7cbb77221 */ /* 0x000fe80000010000 */
[C---:B------:R-:W-:Y:S01]  /*23170*/  HMMA.16816.F32 R128, R20.reuse, R26, R128 ;  /* 0x0000001a1480723c */ /* 0x040fe20000001880 */
[----:B------:R-:W1:Y:S03]  /*23180*/  LDSM.16.MT88.4 R24, [R230+0x11800] ;  /* 0x01180000e618783b */ /* 0x000e660000004200 */
[----:B------:R-:W-:Y:S04]  /*23190*/  FADD.FTZ R183, R251, R183 ;  /* 0x000000b7fbb77221 */ /* 0x000fe80000010000 */
[C---:B------:R-:W-:Y:S04]  /*231a0*/  HMMA.16816.F32 R132, R20.reuse, R156, R132 ;  /* 0x0000009c1484723c */ /* 0x040fe80000001884 */
[----:B---3--:R-:W-:Y:S04]  /*231b0*/  FADD.FTZ R247, R193, R183 ;  /* 0x000000b7c1f77221 */ /* 0x008fe80000010000 */
[C---:B------:R-:W-:Y:S08]  /*231c0*/  HMMA.16816.F32 R136, R20.reuse, R158, R136 ;  /* 0x0000009e1488723c */ /* 0x040ff00000001888 */
[C---:B--2---:R-:W-:Y:S08]  /*231d0*/  HMMA.16816.F32 R140, R20.reuse, R148, R140 ;  /* 0x00000094148c723c */ /* 0x044ff0000000188c */
[C---:B------:R-:W-:Y:S01]  /*231e0*/  HMMA.16816.F32 R12, R20.reuse, R150, R12 ;  /* 0x00000096140c723c */ /* 0x040fe2000000180c */
[----:B------:R-:W2:Y:S07]  /*231f0*/  LDSM.16.MT88.4 R148, [R227+0x11800] ;  /* 0x01180000e394783b */ /* 0x000eae0000004200 */
[C---:B-----5:R-:W-:Y:S08]  /*23200*/  HMMA.16816.F32 R16, R20.reuse, R152, R16 ;  /* 0x000000981410723c */ /* 0x060ff00000001810 */
[----:B------:R-:W-:Y:S01]  /*23210*/  HMMA.16816.F32 R144, R20, R154, R144 ;  /* 0x0000009a1490723c */ /* 0x000fe20000001890 */
[----:B------:R-:W3:Y:S06]  /*23220*/  LDSM.16.MT88.4 R152, [R230+0x13800] ;  /* 0x01380000e698783b */ /* 0x000eec0000004200 */
[----:B------:R-:W-:Y:S01]  /*23230*/  F2FP.PACK_AB R20, R173, R172 ;  /* 0x000000acad14723e */ /* 0x000fe200000000ff */
[----:B------:R-:W-:Y:S01]  /*23240*/  FADD.FTZ R172, R172, R178 ;  /* 0x000000b2acac7221 */ /* 0x000fe20000010000 */
[----:B------:R-:W-:Y:S03]  /*23250*/  F2FP.PACK_AB R22, R194, R174 ;  /* 0x000000aec216723e */ /* 0x000fe600000000ff */
[----:B------:R-:W-:Y:S01]  /*23260*/  F2FP.PACK_AB R21, R203, R175 ;  /* 0x000000afcb15723e */ /* 0x000fe200000000ff */
[----:B------:R-:W-:Y:S01]  /*23270*/  FADD.FTZ R172, R173, R172 ;  /* 0x000000acadac7221 */ /* 0x000fe20000010000 */
[----:B------:R-:W-:Y:S03]  /*23280*/  F2FP.PACK_AB R23, R193, R251 ;  /* 0x000000fbc117723e */ /* 0x000fe600000000ff */
[----:B------:R-:W-:Y:S04]  /*23290*/  FADD.FTZ R172, R174, R172 ;  /* 0x000000acaeac7221 */ /* 0x000fe80000010000 */
[C---:B-1----:R-:W-:Y:S01]  /*232a0*/  HMMA.16816.F32 R160, R20.reuse, R24, R4 ;  /* 0x0000001814a0723c */ /* 0x042fe20000001804 */
[----:B------:R-:W1:Y:S02]  /*232b0*/  LDSM.16.MT88.4 R4, [R229+0x13800] ;  /* 0x01380000e504783b */ /* 0x000e640000004200 */
[----:B------:R-:W-:Y:S05]  /*232c0*/  FADD.FTZ R250, R194, R172 ;  /* 0x000000acc2fa7221 */ /* 0x000fea0000010000 */
[C---:B------:R-:W-:Y:S01]  /*232d0*/  HMMA.16816.F32 R156, R20.reuse, R26, R8 ;  /* 0x0000001a149c723c */ /* 0x040fe20000001808 */
[----:B------:R-:W4:Y:S07]  /*232e0*/  LDSM.16.MT88.4 R8, [R228+0x13800] ;  /* 0x01380000e408783b */ /* 0x000f2e0000004200 */
[C---:B------:R-:W-:Y:S01]  /*232f0*/  HMMA.16816.F32 R36, R20.reuse, R28, R36 ;  /* 0x0000001c1424723c */ /* 0x040fe20000001824 */
[----:B------:R-:W5:Y:S07]  /*23300*/  LDSM.16.MT88.4 R24, [R227+0x13800] ;  /* 0x01380000e318783b */ /* 0x000f6e0000004200 */
        /* <DEDUP_REMOVED lines=28> */
[C---:B---3--:R-:W-:Y:S08]  /*234d0*/  HMMA.16816.F32 R124, R20.reuse, R152, R124 ;  /* 0x00000098147c723c */ /* 0x048ff0000000187c */
[C---:B------:R-:W-:Y:S08]  /*234e0*/  HMMA.16816.F32 R128, R20.reuse, R154, R128 ;  /* 0x0000009a1480723c */ /* 0x040ff00000001880 */
[C---:B-1----:R-:W-:Y:S08]  /*234f0*/  HMMA.16816.F32 R132, R20.reuse, R4, R132 ;  /* 0x000000041484723c */ /* 0x042ff00000001884 */
[C---:B------:R-:W-:Y:S08]  /*23500*/  HMMA.16816.F32 R136, R20.reuse, R6, R136 ;  /* 0x000000061488723c */ /* 0x040ff00000001888 */
[C---:B----4-:R-:W-:Y:S08]  /*23510*/  HMMA.16816.F32 R140, R20.reuse, R8, R140 ;  /* 0x00000008148c723c */ /* 0x050ff0000000188c */
[C---:B------:R-:W-:Y:S08]  /*23520*/  HMMA.16816.F32 R152, R20.reuse, R10, R12 ;  /* 0x0000000a1498723c */ /* 0x040ff0000000180c */
[C---:B-----5:R-:W-:Y:S08]  /*23530*/  HMMA.16816.F32 R148, R20.reuse, R24, R16 ;  /* 0x000000181494723c */ /* 0x060ff00000001810 */
[----:B------:R-:W-:Y:S01]  /*23540*/  HMMA.16816.F32 R144, R20, R26, R144 ;  /* 0x0000001a1490723c */ /* 0x000fe20000001890 */
[----:B------:R-:W-:-:S07]  /*23550*/  @P0 BRA `(.L_x_4733) ;  /* 0xffffb4f000000947 */ /* 0x000fce000383ffff */
.L_x_4724:
        /* <DEDUP_REMOVED lines=11> */
.L_x_4747:
[----:B--23--:R-:W-:Y:S01]  /*23610*/  FADD.FTZ R250, R5, R250 ;  /* 0x000000fa05fa7221 */ /* 0x00cfe20000010000 */
[----:B------:R-:W-:Y:S05]  /*23620*/  BRA.DIV ~URZ, `(.L_x_4735) ;  /* 0x000021027f007947 */ /* 0x000fea000b800000 */
[----:B------:R-:W2:Y:S04]  /*23630*/  SHFL.BFLY PT, R3, R247, 0x2, 0x1f ;  /* 0x0c401f00f7037f89 */ /* 0x000ea800000e0000 */
[----:B------:R-:W3:Y:S01]  /*23640*/  SHFL.BFLY PT, R0, R250, 0x1, 0x1f ;  /* 0x0c201f00fa007f89 */ /* 0x000ee200000e0000 */
[----:B--2---:R-:W-:Y:S02]  /*23650*/  FADD.FTZ R247, R3, R247 ;  /* 0x000000f703f77221 */ /* 0x004fe40000010000 */
[----:B---3--:R-:W-:-:S03]  /*23660*/  FADD.FTZ R250, R250, R0 ;  /* 0x00000000fafa7221 */ /* 0x008fc60000010000 */
[----:B------:R2:W3:Y:S04]  /*23670*/  SHFL.BFLY PT, R5, R247, 0x1, 0x1f ;  /* 0x0c201f00f7057f89 */ /* 0x0004e800000e0000 */
.L_x_4748:
        /* <DEDUP_REMOVED lines=15> */
[C---:B------:R-:W-:Y:S01]  /*23770*/  FMUL.FTZ R156, R0.reuse, R156 ;  /* 0x0000009c009c7220 */ /* 0x040fe20000410000 */
[----:B------:R-:W-:Y:S01]  /*23780*/  LOP3.LUT R9, R9, 0x3ffffffc, RZ, 0xc0, !PT ;  /* 0x3ffffffc09097812 */ /* 0x000fe200078ec0ff */
[----:B------:R-:W-:Y:S01]  /*23790*/  FMUL.FTZ R157, R0, R157 ;  /* 0x0000009d009d7220 */ /* 0x000fe20000410000 */
[----:B------:R-:W-:Y:S01]  /*237a0*/  LEA.HI R10, R10, R11, RZ, 0x3 ;  /* 0x0000000b0a0a7211 */ /* 0x000fe200078f18ff */
[----:B-1----:R-:W-:Y:S01]  /*237b0*/  FMUL.FTZ R163, R3, R163 ;  /* 0x000000a303a37220 */ /* 0x002fe20000410000 */
[----:B------:R-:W-:Y:S01]  /*237c0*/  IADD3 R9, -R9, R4, RZ ;  /* 0x0000000409097210 */ /* 0x000fe20007ffe1ff */
[C---:B------:R-:W-:Y:S01]  /*237d0*/  FMUL.FTZ R162, R3.reuse, R162 ;  /* 0x000000a203a27220 */ /* 0x040fe20000410000 */
[----:B------:R-:W-:Y:S01]  /*237e0*/  LOP3.LUT R10, R10, 0xfffffff8, RZ, 0xc0, !PT ;  /* 0xfffffff80a0a7812 */ /* 0x000fe200078ec0ff */
[----:B------:R-:W-:Y:S01]  /*237f0*/  FMUL.FTZ R159, R3, R159 ;  /* 0x0000009f039f7220 */ /* 0x000fe20000410000 */
[----:B------:R-:W-:Y:S01]  /*23800*/  F2FP.PACK_AB R160, R161, R160 ;  /* 0x000000a0a1a0723e */ /* 0x000fe200000000ff */
[----:B------:R-:W-:Y:S01]  /*23810*/  FMUL.FTZ R158, R3, R158 ;  /* 0x0000009e039e7220 */ /* 0x000fe20000410000 */
[----:B------:R-:W-:Y:S01]  /*23820*/  IADD3 R11, R11, -R10, RZ ;  /* 0x8000000a0b0b7210 */ /* 0x000fe20007ffe0ff */
[----:B------:R-:W-:Y:S01]  /*23830*/  FMUL.FTZ R36, R0, R36 ;  /* 0x0000002400247220 */ /* 0x000fe20000410000 */
[----:B------:R-:W-:Y:S01]  /*23840*/  LEA.HI R10, R8, R4, RZ, 0x5 ;  /* 0x00000004080a7211 */ /* 0x000fe200078f28ff */
[C---:B------:R-:W-:Y:S01]  /*23850*/  FMUL.FTZ R37, R0.reuse, R37 ;  /* 0x0000002500257220 */ /* 0x040fe20000410000 */
[----:B------:R-:W-:Y:S01]  /*23860*/  SHF.L.U32 R13, R11, 0x6, RZ ;  /* 0x000000060b0d7819 */ /* 0x000fe200000006ff */
        /* <DEDUP_REMOVED lines=10> */
[----:B------:R-:W-:Y:S01]  /*23910*/  FMUL.FTZ R42, R3, R42 ;  /* 0x0000002a032a7220 */ /* 0x000fe20000410000 */
[----:B------:R-:W-:Y:S01]  /*23920*/  ISETP.NE.U32.AND P0, PT, R14, 0x1, PT ;  /* 0x000000010e00780c */ /* 0x000fe20003f05070 */
[C---:B------:R-:W-:Y:S01]  /*23930*/  FMUL.FTZ R44, R0.reuse, R44 ;  /* 0x0000002c002c7220 */ /* 0x040fe20000410000 */
[----:B------:R-:W-:Y:S01]  /*23940*/  LEA R9, R9, R13, 0x1 ;  /* 0x0000000d09097211 */ /* 0x000fe200078e08ff */
[C---:B------:R-:W-:Y:S01]  /*23950*/  FMUL.FTZ R45, R0.reuse, R45 ;  /* 0x0000002d002d7220 */ /* 0x040fe20000410000 */
[----:B------:R-:W-:Y:S01]  /*23960*/  R2P PR, R11, 0x6 ;  /* 0x000000060b007804 */ /* 0x000fe20000000000 */
[----:B------:R-:W-:Y:S01]  /*23970*/  FMUL.FTZ R47, R3, R47 ;  /* 0x0000002f032f7220 */ /* 0x000fe20000410000 */
[----:B------:R-:W-:Y:S01]  /*23980*/  SHF.L.U32 R9, R9, 0x1, RZ ;  /* 0x0000000109097819 */ /* 0x000fe200000006ff */
[----:B------:R-:W-:Y:S01]  /*23990*/  FMUL.FTZ R46, R3, R46 ;  /* 0x0000002e032e7220 */ /* 0x000fe20000410000 */
[----:B------:R-:W-:Y:S01]  /*239a0*/  MOV R11, 0x20 ;  /* 0x00000020000b7802 */ /* 0x000fe20000000f00 */
[C---:B------:R-:W-:Y:S01]  /*239b0*/  FMUL.FTZ R48, R0.reuse, R48 ;  /* 0x0000003000307220 */ /* 0x040fe20000410000 */
[----:B------:R-:W-:Y:S01]  /*239c0*/  MOV R14, 0x40 ;  /* 0x00000040000e7802 */ /* 0x000fe20000000f00 */
[C---:B------:R-:W-:Y:S01]  /*239d0*/  FMUL.FTZ R49, R0.reuse, R49 ;  /* 0x0000003100317220 */ /* 0x040fe20000410000 */
        /* <DEDUP_REMOVED lines=9> */
[----:B------:R-:W-:Y:S01]  /*23a70*/  FMUL.FTZ R55, R3, R55 ;  /* 0x0000003703377220 */ /* 0x000fe20000410000 */
[----:B------:R-:W-:Y:S01]  /*23a80*/  F2FP.PACK_AB R156, R157, R156 ;  /* 0x0000009c9d9c723e */ /* 0x000fe200000000ff */
[----:B------:R-:W-:Y:S01]  /*23a90*/  FMUL.FTZ R54, R3, R54 ;  /* 0x0000003603367220 */ /* 0x000fe20000410000 */
[----:B------:R-:W-:Y:S01]  /*23aa0*/  F2FP.PACK_AB R158, R159, R158 ;  /* 0x0000009e9f9e723e */ /* 0x000fe200000000ff */
[C---:B------:R-:W-:Y:S01]  /*23ab0*/  FMUL.FTZ R56, R0.reuse, R56 ;  /* 0x0000003800387220 */ /* 0x040fe20000410000 */
[----:B------:R-:W-:Y:S01]  /*23ac0*/  F2FP.PACK_AB R36, R37, R36 ;  /* 0x000000242524723e */ /* 0x000fe200000000ff */
[C---:B------:R-:W-:Y:S01]  /*23ad0*/  FMUL.FTZ R57, R0.reuse, R57 ;  /* 0x0000003900397220 */ /* 0x040fe20000410000 */
[----:B------:R-:W-:Y:S01]  /*23ae0*/  F2FP.PACK_AB R38, R39, R38 ;  /* 0x000000262726723e */ /* 0x000fe200000000ff */
[----:B------:R-:W-:Y:S01]  /*23af0*/  FMUL.FTZ R59, R3, R59 ;  /* 0x0000003b033b7220 */ /* 0x000fe20000410000 */
[----:B------:R-:W-:Y:S01]  /*23b00*/  IADD3 R15, R9, R11, RZ ;  /* 0x0000000b090f7210 */ /* 0x000fe20007ffe0ff */
[----:B------:R-:W-:Y:S01]  /*23b10*/  FMUL.FTZ R58, R3, R58 ;  /* 0x0000003a033a7220 */ /* 0x000fe20000410000 */
[----:B------:R-:W-:Y:S01]  /*23b20*/  F2FP.PACK_AB R40, R41, R40 ;  /* 0x000000282928723e */ /* 0x000fe200000000ff */
[C---:B------:R-:W-:Y:S01]  /*23b30*/  FMUL.FTZ R60, R0.reuse, R60 ;  /* 0x0000003c003c7220 */ /* 0x040fe20000410000 */
[----:B------:R-:W-:Y:S01]  /*23b40*/  F2FP.PACK_AB R42, R43, R42 ;  /* 0x0000002a2b2a723e */ /* 0x000fe200000000ff */
[C---:B------:R-:W-:Y:S01]  /*23b50*/  FMUL.FTZ R61, R0.reuse, R61 ;  /* 0x0000003d003d7220 */ /* 0x040fe20000410000 */
[----:B------:R-:W-:Y:S01]  /*23b60*/  IADD3 R11, R11, R13, RZ ;  /* 0x0000000d0b0b7210 */ /* 0x000fe20007ffe0ff */
[----:B------:R-:W-:Y:S01]  /*23b70*/  FMUL.FTZ R63, R3, R63 ;  /* 0x0000003f033f7220 */ /* 0x000fe20000410000 */
[----:B------:R-:W-:Y:S01]  /*23b80*/  F2FP.PACK_AB R44, R45, R44 ;  /* 0x0000002c2d2c723e */ /* 0x000fe200000000ff */
[----:B------:R-:W-:Y:S01]  /*23b90*/  FMUL.FTZ R62, R3, R62 ;  /* 0x0000003e033e7220 */ /* 0x000fe20000410000 */
[----:B------:R-:W-:Y:S01]  /*23ba0*/  F2FP.PACK_AB R46, R47, R46 ;  /* 0x0000002e2f2e723e */ /* 0x000fe200000000ff */
[C---:B------:R-:W-:Y:S01]  /*23bb0*/  FMUL.FTZ R64, R0.reuse, R64 ;  /* 0x0000004000407220 */ /* 0x040fe20000410000 */
[----:B------:R-:W-:Y:S01]  /*23bc0*/  IADD3 R16, R9, R14, RZ ;  /* 0x0000000e09107210 */ /* 0x000fe20007ffe0ff */
        /* <DEDUP_REMOVED lines=12> */
[----:B------:R-:W-:Y:S01]  /*23c90*/  FMUL.FTZ R70, R3, R70 ;  /* 0x0000004603467220 */ /* 0x000fe20000410000 */
[----:B------:R-:W-:Y:S01]  /*23ca0*/  F2FP.PACK_AB R54, R55, R54 ;  /* 0x000000363736723e */ /* 0x000fe200000000ff */
[C---:B------:R-:W-:Y:S01]  /*23cb0*/  FMUL.FTZ R72, R0.reuse, R72 ;  /* 0x0000004800487220 */ /* 0x040fe20000410000 */
[----:B------:R-:W-:Y:S01]  /*23cc0*/  STS [R13], R156 ;  /* 0x0000009c0d007388 */ /* 0x000fe20000000800 */
[C---:B------:R-:W-:Y:S01]  /*23cd0*/  FMUL.FTZ R73, R0.reuse, R73 ;  /* 0x0000004900497220 */ /* 0x040fe20000410000 */
[----:B------:R-:W-:Y:S01]  /*23ce0*/  IADD3 R18, R15, R14, RZ ;  /* 0x0000000e0f127210 */ /* 0x000fe20007ffe0ff */
[C---:B------:R-:W-:Y:S01]  /*23cf0*/  FMUL.FTZ R75, R3.reuse, R75 ;  /* 0x0000004b034b7220 */ /* 0x040fe20000410000 */
[----:B------:R-:W-:Y:S01]  /*23d00*/  STS [R13+0x400], R158 ;  /* 0x0004009e0d007388 */ /* 0x000fe20000000800 */
[----:B------:R-:W-:Y:S01]  /*23d10*/  FMUL.FTZ R74, R3, R74 ;  /* 0x0000004a034a7220 */ /* 0x000fe20000410000 */
[----:B------:R-:W-:Y:S01]  /*23d20*/  F2FP.PACK_AB R56, R57, R56 ;  /* 0x000000383938723e */ /* 0x000fe200000000ff */
[C---:B------:R-:W-:Y:S01]  /*23d30*/  FMUL.FTZ R76, R0.reuse, R76 ;  /* 0x0000004c004c7220 */ /* 0x040fe20000410000 */
[----:B------:R-:W-:Y:S01]  /*23d40*/  F2FP.PACK_AB R58, R59, R58 ;  /* 0x0000003a3b3a723e */ /* 0x000fe200000000ff */
[C---:B------:R-:W-:Y:S01]  /*23d50*/  FMUL.FTZ R77, R0.reuse, R77 ;  /* 0x0000004d004d7220 */ /* 0x040fe20000410000 */
[----:B------:R-:W-:Y:S01]  /*23d60*/  STS [R15], R36 ;  /* 0x000000240f007388 */ /* 0x000fe20000000800 */
[----:B------:R-:W-:Y:S01]  /*23d70*/  FMUL.FTZ R79, R3, R79 ;  /* 0x0000004f034f7220 */ /* 0x000fe20000410000 */
[----:B------:R-:W-:Y:S01]  /*23d80*/  IADD3 R14, R11, R14, RZ ;  /* 0x0000000e0b0e7210 */ /* 0x000fe20007ffe0ff */
        /* <DEDUP_REMOVED lines=183> */
[----:B------:R4:W-:Y:S04]  /*24900*/  STS [R14+0x6000], R0 ;  /* 0x006000000e007388 */ /* 0x0009e80000000800 */
[----:B------:R4:W-:Y:S04]  /*24910*/  STS [R14+0x6400], R3 ;  /* 0x006400030e007388 */ /* 0x0009e80000000800 */
[----:B-1----:R-:W2:Y:S01]  /*24920*/  LD.E.64 R82, [R6.64+0x88] ;  /* 0x0000880406527980 */ /* 0x002ea2000c101b00 */
[----:B---3--:R-:W1:Y:S01]  /*24930*/  @P3 MUFU.LG2 R13, R5 ;  /* 0x00000005000d3308 */ /* 0x008e620000000c00 */
[----:B------:R-:W-:Y:S02]  /*24940*/  BSSY B0, `(.L_x_4736) ;  /* 0x0000023000007945 */ /* 0x000fe40003800000 */
[----:B------:R3:W5:Y:S04]  /*24950*/  LD.E.64 R80, [R6.64+0x90] ;  /* 0x0000900406507980 */ /* 0x000768000c101b00 */
[----:B----4-:R-:W4:Y:S04]  /*24960*/  @!P0 LD.E.64 R16, [R6.64+0x80] ;  /* 0x0000800406108980 */ /* 0x010f28000c101b00 */
[----:B------:R-:W3:Y:S01]  /*24970*/  LD.E.U8 R0, [R6.64+0x1c8] ;  /* 0x0001c80406007980 */ /* 0x000ee2000c101100 */
[----:B------:R-:W1:Y:S01]  /*24980*/  @P4 MUFU.LG2 R14, R250 ;  /* 0x000000fa000e4308 */ /* 0x000e620000000c00 */
[----:B------:R-:W-:Y:S01]  /*24990*/  @!P0 SHF.R.S32.HI R3, RZ, 0x1f, R239 ;  /* 0x0000001fff038819 */ /* 0x000fe200000114ef */
[----:B-1----:R-:W-:Y:S01]  /*249a0*/  @P3 FMUL.FTZ R13, R13, 0.69314718246459960938 ;  /* 0x3f3172180d0d3820 */ /* 0x002fe20000410000 */
[----:B------:R-:W-:-:S02]  /*249b0*/  MOV R5, 0x7f800000 ;  /* 0x7f80000000057802 */ /* 0x000fc40000000f00 */
[----:B------:R-:W-:Y:S01]  /*249c0*/  MOV R9, 0x7f800000 ;  /* 0x7f80000000097802 */ /* 0x000fe20000000f00 */
[----:B-----5:R-:W-:Y:S02]  /*249d0*/  @P3 FFMA.FTZ R9, R164, R2, R13 ;  /* 0x00000002a4093223 */ /* 0x020fe4000001000d */
[----:B------:R-:W-:-:S04]  /*249e0*/  @P4 FMUL.FTZ R14, R14, 0.69314718246459960938 ;  /* 0x3f3172180e0e4820 */ /* 0x000fc80000410000 */
[----:B------:R-:W-:Y:S02]  /*249f0*/  @P4 FFMA.FTZ R5, R165, R2, R14 ;  /* 0x00000002a5054223 */ /* 0x000fe4000001000e */
[----:B--2---:R-:W-:-:S04]  /*24a00*/  @P0 IMAD.WIDE.U32 R18, R82, R242, RZ ;  /* 0x000000f252120225 */ /* 0x004fc800078e00ff */
[----:B----4-:R-:W-:Y:S01]  /*24a10*/  @!P0 IMAD R11, R17, R239, RZ ;  /* 0x000000ef110b8224 */ /* 0x010fe200078e02ff */
[----:B---3--:R-:W-:-:S03]  /*24a20*/  ISETP.NE.AND P1, PT, R0, RZ, PT ;  /* 0x000000ff0000720c */ /* 0x008fc60003f25270 */
[C---:B------:R-:W-:Y:S02]  /*24a30*/  @!P0 IMAD R11, R16.reuse, R3, R11 ;  /* 0x00000003100b8224 */ /* 0x040fe400078e020b */
        /* <DEDUP_REMOVED lines=14> */
.L_x_4737:
[----:B------:R-:W-:Y:S02]  /*24b20*/  ULDC.64 UR4, c[0x0][0x118] ;  /* 0x0000460000047ab9 */ /* 0x000fe40000000a00 */
[----:B------:R-:W2:Y:S04]  /*24b30*/  LD.E R2, [R6.64+0x60] ;  /* 0x0000600406027980 */ /* 0x000ea8000c101900 */
[----:B------:R-:W3:Y:S01]  /*24b40*/  LD.E R242, [R6.64+0xb4] ;  /* 0x0000b40406f27980 */ /* 0x000ee2000c101900 */
[----:B--2---:R-:W-:-:S04]  /*24b50*/  IMAD R2, R2, R239, R238 ;  /* 0x000000ef02027224 */ /* 0x004fc800078e02ee */
[----:B---3--:R-:W-:Y:S02]  /*24b60*/  IMAD R242, R242, R2, RZ ;  /* 0x00000002f2f27224 */ /* 0x008fe400078e02ff */
.L_x_4738:
[----:B------:R-:W-:Y:S05]  /*24b70*/  BSYNC B0 ;  /* 0x0000000000007941 */ /* 0x000fea0003800000 */
.L_x_4736:
        /* <DEDUP_REMOVED lines=12> */
[----:B------:R-:W-:-:S05]  /*24c40*/  LOP3.LUT R14, R14, 0xffffffc, RZ, 0xc0, !PT ;  /* 0x0ffffffc0e0e7812 */ /* 0x000fca00078ec0ff */
[----:B------:R-:W-:Y:S01]  /*24c50*/  IMAD.IADD R14, R12, 0x1, -R14 ;  /* 0x000000010c0e7824 */ /* 0x000fe200078e0a0e */
        /* <DEDUP_REMOVED lines=38> */
.L_x_4740:
[----:B--234-:R-:W-:Y:S05]  /*24ec0*/  BSYNC B0 ;  /* 0x0000000000007941 */ /* 0x01cfea0003800000 */
.L_x_4739:
[----:B------:R-:W-:Y:S01]  /*24ed0*/  LEA.HI R5, R8, R4, RZ, 0x3 ;  /* 0x0000000408057211 */ /* 0x000fe200078f18ff */
[----:B------:R-:W-:Y:S01]  /*24ee0*/  ULDC.64 UR4, c[0x0][0x118] ;  /* 0x0000460000047ab9 */ /* 0x000fe20000000a00 */
[----:B------:R-:W-:Y:S01]  /*24ef0*/  IMAD.SHL.U32 R240, R240, 0x40, RZ ;  /* 0x00000040f0f07824 */ /* 0x000fe200078e00ff */
[----:B-1----:R1:W5:Y:S01]  /*24f00*/  LD.E R6, [R6.64+0xc0] ;  /* 0x0000c00406067980 */ /* 0x002362000c101900 */
[----:B------:R-:W-:Y:S01]  /*24f10*/  LOP3.LUT R5, R5, 0xfffffff8, RZ, 0xc0, !PT ;  /* 0xfffffff805057812 */ /* 0x000fe200078ec0ff */
[----:B------:R-:W-:Y:S02]  /*24f20*/  BSSY B0, `(.L_x_4741) ;  /* 0x000002c000007945 */ /* 0x000fe40003800000 */
[----:B------:R-:W-:-:S02]  /*24f30*/  SHF.R.S32.HI R8, RZ, 0x1f, R240 ;  /* 0x0000001fff087819 */ /* 0x000fc400000114f0 */
[----:B------:R-:W-:Y:S01]  /*24f40*/  IMAD.IADD R4, R4, 0x1, -R5 ;  /* 0x0000000104047824 */ /* 0x000fe200078e0a05 */
[----:B------:R-:W-:-:S03]  /*24f50*/  SHF.R.S32.HI R5, RZ, 0x1f, R2 ;  /* 0x0000001fff057819 */ /* 0x000fc60000011402 */
[----:B------:R-:W-:Y:S01]  /*24f60*/  IMAD.SHL.U32 R10, R4, 0x8, RZ ;  /* 0x00000008040a7824 */ /* 0x000fe200078e00ff */
[----:B------:R-:W-:-:S04]  /*24f70*/  LEA.HI R5, R5, R2, RZ, 0x3 ;  /* 0x0000000205057211 */ /* 0x000fc800078f18ff */
[--C-:B------:R-:W-:Y:S02]  /*24f80*/  SHF.R.S32.HI R11, RZ, 0x1f, R10.reuse ;  /* 0x0000001fff0b7819 */ /* 0x100fe4000001140a */
[----:B------:R-:W-:Y:S02]  /*24f90*/  LOP3.LUT R4, R5, 0xfffffff8, RZ, 0xc0, !PT ;  /* 0xfffffff805047812 */ /* 0x000fe400078ec0ff */
[----:B------:R-:W-:Y:S01]  /*24fa0*/  SHF.R.S32.HI R5, RZ, 0x3, R5 ;  /* 0x00000003ff057819 */ /* 0x000fe20000011405 */
[----:B------:R-:W-:-:S04]  /*24fb0*/  IMAD.WIDE.U32 R12, R82, R240, R10 ;  /* 0x000000f0520c7225 */ /* 0x000fc800078e000a */
[----:B------:R-:W-:Y:S02]  /*24fc0*/  IMAD.IADD R4, R2, 0x1, -R4 ;  /* 0x0000000102047824 */ /* 0x000fe400078e0a04 */
[----:B-1----:R-:W-:Y:S02]  /*24fd0*/  IMAD R7, R83, R240, RZ ;  /* 0x000000f053077224 */ /* 0x002fe400078e02ff */
[----:B------:R-:W-:Y:S02]  /*24fe0*/  IMAD.IADD R240, R241, 0x1, -R240 ;  /* 0x00000001f1f07824 */ /* 0x000fe400078e0af0 */
[----:B------:R-:W-:Y:S01]  /*24ff0*/  IMAD R7, R82, R8, R7 ;  /* 0x0000000852077224 */ /* 0x000fe200078e0207 */
[----:B------:R-:W-:Y:S01]  /*25000*/  IADD3 R8, P0, R3, R12, RZ ;  /* 0x0000000c03087210 */ /* 0x000fe20007f1e0ff */
[----:B------:R-:W-:Y:S01]  /*25010*/  IMAD R2, R81, R238, RZ ;  /* 0x000000ee51027224 */ /* 0x000fe200078e02ff */
[----:B------:R-:W-:Y:S01]  /*25020*/  SHF.R.S32.HI R3, RZ, 0x1f, R238 ;  /* 0x0000001fff037819 */ /* 0x000fe200000114ee */
[----:B------:R-:W-:Y:S01]  /*25030*/  IMAD.SHL.U32 R4, R4, 0x8, RZ ;  /* 0x0000000804047824 */ /* 0x000fe200078e00ff */
[----:B------:R-:W-:-:S02]  /*25040*/  IADD3.X R9, R0, R13, R7, P0, !PT ;  /* 0x0000000d00097210 */ /* 0x000fc400007fe407 */
[----:B------:R-:W-:Y:S01]  /*25050*/  ISETP.GE.AND P0, PT, R5, R240, PT ;  /* 0x000000f00500720c */ /* 0x000fe20003f06270 */
[----:B------:R-:W-:Y:S01]  /*25060*/  IMAD R2, R80, R3, R2 ;  /* 0x0000000350027224 */ /* 0x000fe200078e0202 */
[----:B------:R-:W-:Y:S01]  /*25070*/  IADD3 R7, R4, 0x40, RZ ;  /* 0x0000004004077810 */ /* 0x000fe20007ffe0ff */
[----:B------:R-:W-:Y:S01]  /*25080*/  IMAD.WIDE.U32 R80, R80, R238, R8 ;  /* 0x000000ee50507225 */ /* 0x000fe200078e0008 */
[C---:B------:R-:W-:Y:S02]  /*25090*/  IADD3 R3, R4.reuse, 0xc0, RZ ;  /* 0x000000c004037810 */ /* 0x040fe40007ffe0ff */
[----:B------:R-:W-:Y:S01]  /*250a0*/  SHF.R.S32.HI R0, RZ, 0x1f, R5 ;  /* 0x0000001fff007819 */ /* 0x000fe20000011405 */
[----:B------:R-:W-:Y:S01]  /*250b0*/  IMAD.IADD R13, R81, 0x1, R2 ;  /* 0x00000001510d7824 */ /* 0x000fe200078e0202 */
[----:B------:R-:W-:-:S05]  /*250c0*/  IADD3 R4, R4, 0x80, RZ ;  /* 0x0000008004047810 */ /* 0x000fca0007ffe0ff */
[----:B------:R-:W-:Y:S05]  /*250d0*/  @P0 BRA `(.L_x_4742) ;  /* 0x0000010000000947 */ /* 0x000fea0003800000 */
[----:B------:R-:W-:Y:S01]  /*250e0*/  IMAD R2, R83, R5, RZ ;  /* 0x0000000553027224 */ /* 0x000fe200078e02ff */
        /* <DEDUP_REMOVED lines=15> */
.L_x_4742:
[----:B------:R-:W-:Y:S05]  /*251e0*/  BSYNC B0 ;  /* 0x0000000000007941 */ /* 0x000fea0003800000 */
.L_x_4741:
        /* <DEDUP_REMOVED lines=23> */
.L_x_4744:
[----:B------:R-:W-:Y:S05]  /*25360*/  BSYNC B0 ;  /* 0x0000000000007941 */ /* 0x000fea0003800000 */
.L_x_4743:
        /* <DEDUP_REMOVED lines=23> */
.L_x_4746:
[----:B------:R-:W-:Y:S05]  /*254e0*/  BSYNC B0 ;  /* 0x0000000000007941 */ /* 0x000fea0003800000 */
.L_x_4745:
[----:B------:R-:W-:Y:S01]  /*254f0*/  IADD3 R2, R5, 0x30, RZ ;  /* 0x0000003005027810 */ /* 0x000fe20007ffe0ff */
[----:B-1----:R-:W-:-:S02]  /*25500*/  IMAD.MOV.U32 R8, RZ, RZ, R237 ;  /* 0x000000ffff087224 */ /* 0x002fc400078e00ed */
[----:B------:R-:W-:Y:S01]  /*25510*/  IMAD.MOV.U32 R9, RZ, RZ, 0x0 ;  /* 0x00000000ff097424 */ /* 0x000fe200078e00ff */
[----:B------:R-:W-:-:S13]  /*25520*/  ISETP.GE.AND P0, PT, R2, R240, PT ;  /* 0x000000f00200720c */ /* 0x000fda0003f06270 */
[----:B------:R-:W-:Y:S05]  /*25530*/  @P0 RET.REL.NODEC R8 `(_ZN5flash24flash_fwd_splitkv_kernelI23Flash_fwd_kernel_traitsILi256ELi64ELi64ELi4ELb0ELb0EN7cutlass6half_tE19Flash_kernel_traitsILi256ELi64ELi64ELi4ES3_EELb0ELb0ELb1ELb0ELb0ELb0ELb0ELb1EEEvNS_16Flash_fwd_paramsE) ;  /* 0xfffdaac008000950 */ /* 0x000fea0003c3ffff */
[----:B------:R-:W-:Y:S01]  /*25540*/  IADD3 R5, P0, R5, 0x30, RZ ;  /* 0x0000003005057810 */ /* 0x000fe20007f1e0ff */
[----:B------:R-:W-:Y:S01]  /*25550*/  IMAD.MOV.U32 R8, RZ, RZ, R80 ;  /* 0x000000ffff087224 */ /* 0x000fe200078e0050 */
[----:B------:R-:W-:Y:S01]  /*25560*/  ULDC.64 UR4, c[0x0][0x118] ;  /* 0x0000460000047ab9 */ /* 0x000fe20000000a00 */
[----:B------:R-:W-:Y:S01]  /*25570*/  IMAD.MOV.U32 R9, RZ, RZ, R13 ;  /* 0x000000ffff097224 */ /* 0x000fe200078e000d */
[-C--:B-----5:R-:W-:Y:S01]  /*25580*/  ISETP.GE.AND P2, PT, R10, R6.reuse, PT ;  /* 0x000000060a00720c */ /* 0x0a0fe20003f46270 */
        /* <DEDUP_REMOVED lines=15> */
[----:B------:R-:W-:Y:S05]  /*25680*/  @P0 RET.REL.NODEC R2 `(_ZN5flash24flash_fwd_splitkv_kernelI23Flash_fwd_kernel_traitsILi256ELi64ELi64ELi4ELb0ELb0EN7cutlass6half_tE19Flash_kernel_traitsILi256ELi64ELi64ELi4ES3_EELb0ELb0ELb1ELb0ELb0ELb0ELb0ELb1EEEvNS_16Flash_fwd_paramsE) ;  /* 0xfffda97002000950 */ /* 0x000fea0003c3ffff */
[----:B------:R-:W-:Y:S01]  /*25690*/  MOV R2, R237 ;  /* 0x000000ed00027202 */ /* 0x000fe20000000f00 */
[----:B------:R-:W-:Y:S01]  /*256a0*/  ULDC.64 UR4, c[0x0][0x118] ;  /* 0x0000460000047ab9 */ /* 0x000fe20000000a00 */
[----:B------:R-:W-:Y:S01]  /*256b0*/  MOV R3, 0x0 ;  /* 0x0000000000037802 */ /* 0x000fe20000000f00 */
[----:B------:R2:W-:Y:S03]  /*256c0*/  ST.E.128 [R4.64+0x180], R76 ;  /* 0x0001804c04007985 */ /* 0x0005e6000c101d04 */
[----:B------:R-:W-:Y:S05]  /*256d0*/  RET.REL.NODEC R2 `(_ZN5flash24flash_fwd_splitkv_kernelI23Flash_fwd_kernel_traitsILi256ELi64ELi64ELi4ELb0ELb0EN7cutlass6half_tE19Flash_kernel_traitsILi256ELi64ELi64ELi4ES3_EELb0ELb0ELb1ELb0ELb0ELb0ELb0ELb1EEEvNS_16Flash_fwd_paramsE) ;  /* 0xfffda92002007950 */ /* 0x000fea0003c3ffff */
.L_x_4734:
[----:B------:R-:W-:Y:S01]  /*256e0*/  IMAD.MOV.U32 R8, RZ, RZ, R250 ;  /* 0x000000ffff087224 */ /* 0x000fe200078e00fa */
[----:B------:R-:W-:-:S02]  /*256f0*/  MOV R5, 0x2 ;  /* 0x0000000200057802 */ /* 0x000fc40000000f00 */
[----:B------:R-:W-:Y:S02]  /*25700*/  MOV R3, 0x25720 ;  /* 0x0002572000037802 */ /* 0x000fe40000000f00 */
[----:B-1---5:R-:W-:Y:S05]  /*25710*/  CALL.REL.NOINC `($__internal_22_$__cuda_sm70_shflsync_bfly_p) ;  /* 0x0000010000007944 */ /* 0x022fea0003c00000 */
[----:B------:R-:W-:Y:S05]  /*25720*/  BRA `(.L_x_4747) ;  /* 0xffffdee000007947 */ /* 0x000fea000383ffff */
.L_x_4735:
[----:B------:R-:W-:Y:S01]  /*25730*/  IMAD.MOV.U32 R8, RZ, RZ, R250 ;  /* 0x000000ffff087224 */ /* 0x000fe200078e00fa */
[----:B------:R-:W-:Y:S02]  /*25740*/  MOV R5, 0x1 ;  /* 0x0000000100057802 */ /* 0x000fe40000000f00 */
[----:B------:R-:W-:Y:S02]  /*25750*/  MOV R3, 0x25770 ;  /* 0x0002577000037802 */ /* 0x000fe40000000f00 */
[----:B-1---5:R-:W-:Y:S05]  /*25760*/  CALL.REL.NOINC `($__internal_22_$__cuda_sm70_shflsync_bfly_p) ;  /* 0x000000b000007944 */ /* 0x022fea0003c00000 */
[----:B------:R-:W-:Y:S01]  /*25770*/  FADD.FTZ R250, R250, R5 ;  /* 0x00000005fafa7221 */ /* 0x000fe20000010000 */
[----:B------:R-:W-:Y:S02]  /*25780*/  MOV R8, R247 ;  /* 0x000000f700087202 */ /* 0x000fe40000000f00 */
[----:B------:R-:W-:Y:S02]  /*25790*/  MOV R5, 0x2 ;  /* 0x0000000200057802 */ /* 0x000fe40000000f00 */
[----:B------:R-:W-:Y:S02]  /*257a0*/  MOV R3, 0x257c0 ;  /* 0x000257c000037802 */ /* 0x000fe40000000f00 */
[----:B------:R-:W-:Y:S05]  /*257b0*/  CALL.REL.NOINC `($__internal_22_$__cuda_sm70_shflsync_bfly_p) ;  /* 0x0000006000007944 */ /* 0x000fea0003c00000 */
[----:B------:R-:W-:Y:S01]  /*257c0*/  FADD.FTZ R247, R247, R5 ;  /* 0x00000005f7f77221 */ /* 0x000fe20000010000 */
[----:B------:R-:W-:Y:S02]  /*257d0*/  MOV R5, 0x1 ;  /* 0x0000000100057802 */ /* 0x000fe40000000f00 */
[----:B------:R-:W-:-:S02]  /*257e0*/  MOV R3, 0x25810 ;  /* 0x0002581000037802 */ /* 0x000fc40000000f00 */
[----:B------:R-:W-:Y:S02]  /*257f0*/  MOV R8, R247 ;  /* 0x000000f700087202 */ /* 0x000fe40000000f00 */
[----:B------:R-:W-:Y:S05]  /*25800*/  CALL.REL.NOINC `($__internal_22_$__cuda_sm70_shflsync_bfly_p) ;  /* 0x0000001000007944 */ /* 0x000fea0003c00000 */
[----:B------:R-:W-:Y:S05]  /*25810*/  BRA `(.L_x_4748) ;  /* 0xffffde6000007947 */ /* 0x000fea000383ffff */
        .weak           $__internal_22_$__cuda_sm70_shflsync_bfly_p
        .type           $__internal_22_$__cuda_sm70_shflsync_bfly_p,@function
        .size           $__internal_22_$__cuda_sm70_shflsync_bfly_p,(.L_x_8747 - $__internal_22_$__cuda_sm70_shflsync_bfly_p)
$__internal_22_$__cuda_sm70_shflsync_bfly_p:
[----:B------:R-:W-:Y:S04]  /*25820*/  WARPSYNC R0 ;  /* 0x0000000000007348 */ /* 0x000fe80003800000 */
[----:B------:R1:W2:Y:S01]  /*25830*/  SHFL.BFLY PT, R5, R8, R5, R4 ;  /* 0x0c00000508057389 */ /* 0x0002a200000e0004 */
[----:B------:R-:W-:Y:S02]  /*25840*/  MOV R9, 0x0 ;  /* 0x0000000000097802 */ /* 0x000fe40000000f00 */
[----:B-1----:R-:W-:-:S04]  /*25850*/  MOV R8, R3 ;  /* 0x0000000300087202 */ /* 0x002fc80000000f00 */
[----:B--2---:R-:W-:Y:S05]  /*25860*/  RET.REL.NODEC R8 `(_ZN5flash24flash_fwd_splitkv_kernelI23Flash_fwd_kernel_traitsILi256ELi64ELi64ELi4ELb0ELb0EN7cutlass6half_tE19Flash_kernel_traitsILi256ELi64ELi64ELi4ES3_EELb0ELb0ELb1ELb0ELb0ELb0ELb0ELb1EEEvNS_16Flash_fwd_paramsE) ;  /* 0xfffda79008007950 */ /* 0x004fea0003c3ffff */
.L_x_4749:
        /* <DEDUP_REMOVED lines=9> */
.L_x_8747:


//--------------------- .text._ZN5flash24flash_fwd_splitkv_kernelI23Flash_fwd_kernel_traitsILi256ELi64ELi64ELi4ELb0ELb0EN7cutlass6half_tE19Flash_kernel_traitsILi256ELi64ELi64ELi4ES3_EELb0ELb0ELb1ELb0ELb0ELb1ELb0ELb1EEEvNS_16Flash_fwd_paramsE --------------------------
	.section	.text._ZN5flash24flash_fwd_splitkv_kernelI23Flash_fwd_kernel_traitsILi256ELi64ELi64ELi4ELb0ELb0EN7cutlass6half_tE19Flash_kernel_traitsILi256ELi64ELi64ELi4ES3_EELb0ELb0ELb1ELb0ELb0ELb1ELb0ELb1EEEvNS_16Flash_fwd_paramsE,"ax",@progbits
	.sectioninfo	@"SHI_REGISTERS=255"
	.align	128
        .global         _ZN5flash24flash_fwd_splitkv_kernelI23Flash_fwd_kernel_traitsILi256ELi64ELi64ELi4ELb0ELb0EN7cutlass6half_tE19Flash_kernel_traitsILi256ELi64ELi64ELi4ES3_EELb0ELb0ELb1ELb0ELb0ELb1ELb0ELb1EEEvNS_16Flash_fwd_paramsE
        .type           _ZN5flash24flash_fwd_splitkv_kernelI23Flash_fwd_kernel_traitsILi256ELi64ELi64ELi4ELb0ELb0EN7cutlass6half_tE19Flash_kernel_traitsILi256ELi64ELi64ELi4ES3_EELb0ELb0ELb1ELb0ELb0ELb1ELb0ELb1EEEvNS_16Flash_fwd_paramsE,@function
        .size           _ZN5flash24flash_fwd_splitkv_kernelI23Flash_fwd_kernel_traitsILi256ELi64ELi64ELi4ELb0ELb0EN7cutlass6half_tE19Flash_kernel_traitsILi256ELi64ELi64ELi4ES3_EELb0ELb0ELb1ELb0ELb0ELb1ELb0ELb1EEEvNS_16Flash_fwd_paramsE,(.L_x_8749 - _ZN5flash24flash_fwd_splitkv_kernelI23Flash_fwd_kernel_traitsILi256ELi64ELi64ELi4ELb0ELb0EN7cutlass6half_tE19Flash_kernel_traitsILi256ELi64ELi64ELi4ES3_EELb0ELb0ELb1ELb0ELb0ELb1ELb0ELb1EEEvNS_16Flash_fwd_paramsE)
        .other          _ZN5flash24flash_fwd_splitkv_kernelI23Flash_fwd_kernel_traitsILi256ELi64ELi64ELi4ELb0ELb0EN7cutlass6half_tE19Flash_kernel_traitsILi256ELi64ELi64ELi4ES3_EELb0ELb0ELb1ELb0ELb0ELb1ELb0ELb1EEEvNS_16Flash_fwd_paramsE,@"STO_CUDA_ENTRY STV_DEFAULT"
_ZN5flash24flash_fwd_splitkv_kernelI23Flash_fwd_kernel_traitsILi256ELi64ELi64ELi4ELb0ELb0EN7cutlass6half_tE19Flash_kernel_traitsILi256ELi64ELi64ELi4ES3_EELb0ELb0ELb1ELb0ELb0ELb1ELb0ELb1EEEvNS_16Flash_fwd_paramsE:
.text._ZN5flash24flash_fwd_splitkv_kernelI23Flash_fwd_kernel_traitsILi256ELi64ELi64ELi4ELb0ELb0EN7cutlass6half_tE19Flash_kernel_traitsILi256ELi64ELi64ELi4ES3_EELb0ELb0ELb1ELb0ELb0ELb1ELb0ELb1EEEvNS_16Flash_fwd_paramsE:
[----:B------:R-:W-:Y:S02]  /*0000*/  MOV R1, c[0x0][0x28] ;  /* 0x00000a0000017a02 */ /* 0x000fe40000000f00 */
[----:B------:R-:W-:Y:S01]  /*0010*/  ULDC.64 UR4, c[0x0][0x40] ;  /* 0x0000100000047ab9 */ /* 0x000fe20000000a00 */
[----:B------:R-:W-:Y:S01]  /*0020*/  BSSY B4, `(.L_x_4750) ;  /* 0x0000005000047945 */ /* 0x000fe20003800000 */
[----:B------:R-:W-:Y:S01]  /*0030*/  UIADD3 UR4, UP0, UR4, 0x160, URZ ;  /* 0x0000016004047890 */ /* 0x000fe2000ff1e03f */
[----:B------:R-:W-:-:S03]  /*0040*/  IADD3 R1, R1, -0x48, RZ ;  /* 0xffffffb801017810 */ /* 0x000fc60007ffe0ff */
[----:B------:R-:W-:-:S07]  /*0050*/  UIADD3.X UR5, URZ, UR5, URZ, UP0, !UPT ;  /* 0x000000053f057290 */ /* 0x000fce00087fe43f */
[----:B------:R-:W-:Y:S05]  /*0060*/  CALL.REL.NOINC `($_ZN5flash24flash_fwd_splitkv_kernelI23Flash_fwd_kernel_traitsILi256ELi64ELi64ELi4ELb0ELb0EN7cutlass6half_tE19Flash_kernel_traitsILi256ELi64ELi64ELi4ES3_EELb0ELb0ELb1ELb0ELb0ELb1ELb0ELb1EEEvNS_16Flash_fwd_paramsE$_ZN5flash30compute_attn_1rowblock_splitkvI23Flash_fwd_kernel_traitsILi256ELi64ELi64ELi4ELb0ELb0EN7cutlass6half_tE19Flash_kernel_traitsILi256ELi64ELi64ELi4ES3_EELb0ELb0ELb1ELb0ELb0ELb1ELb0ELb1ENS_16Flash_fwd_paramsEEEvRKT8_iiiii) ;  /* 0x0000002000007944 */ /* 0x000fea0003c00000 */
[----:B------:R-:W-:Y:S05]  /*0070*/  BSYNC B4 ;  /* 0x0000000000047941 */ /* 0x000fea0003800000 */
.L_x_4750:
[----:B------:R-:W-:Y:S05]  /*0080*/  EXIT ;  /* 0x000000000000794d */ /* 0x000fea0003800000 */
        .type           $_ZN5flash24flash_fwd_splitkv_kernelI23Flash_fwd_kernel_traitsILi256ELi64ELi64ELi4ELb0ELb0EN7cutlass6half_tE19Flash_kernel_traitsILi256ELi64ELi64ELi4ES3_EELb0ELb0ELb1ELb0ELb0ELb1ELb0ELb1EEEvNS_16Flash_fwd_paramsE$_ZN5flash30compute_attn_1rowblock_splitkvI23Flash_fwd_kernel_traitsILi256ELi64ELi64ELi4ELb0ELb0EN7cutlass6half_tE19Flash_kernel_traitsILi256ELi64ELi64ELi4ES3_EELb0ELb0ELb1ELb0ELb0ELb1ELb0ELb1ENS_16Flash_fwd_paramsEEEvRKT8_iiiii,@function
        .size           $_ZN5flash24flash_fwd_splitkv_kernelI23Flash_fwd_kernel_traitsILi256ELi64ELi64ELi4ELb0ELb0EN7cutlass6half_tE19Flash_kernel_traitsILi256ELi64ELi64ELi4ES3_EELb0ELb0ELb1ELb0ELb0ELb1ELb0ELb1EEEvNS_16Flash_fwd_paramsE$_ZN5flash30compute_attn_1rowblock_splitkvI23Flash_fwd_kernel_traitsILi256ELi64ELi64ELi4ELb0ELb0EN7cutlass6half_tE19Flash_kernel_traitsILi256ELi64ELi64ELi4ES3_EELb0ELb0ELb1ELb0ELb0ELb1ELb0ELb1ENS_16Flash_fwd_paramsEEEvRKT8_iiiii,($__internal_23_$__cuda_sm70_shflsync_bfly_p - $_ZN5flash24flash_fwd_splitkv_kernelI23Flash_fwd_kernel_traitsILi256ELi64ELi64ELi4ELb0ELb0EN7cutlass6half_tE19Flash_kernel_traitsILi256ELi64ELi64ELi4ES3_EELb0ELb0ELb1ELb0ELb0ELb1ELb0ELb1EEEvNS_16Flash_fwd_paramsE$_ZN5flash30compute_attn_1rowblock_splitkvI23Flash_fwd_kernel_traitsILi256ELi64ELi64ELi4ELb0ELb0EN7cutlass6half_tE19Flash_kernel_traitsILi256ELi64ELi64ELi4ES3_EELb0ELb0ELb1ELb0ELb0ELb1ELb0ELb1ENS_16Flash_fwd_paramsEEEvRKT8_iiiii)
$_ZN5flash24flash_fwd_splitkv_kernelI23Flash_fwd_kernel_traitsILi256ELi64ELi64ELi4ELb0ELb0EN7cutlass6half_tE19Flash_kernel_traitsILi256ELi64ELi64ELi4ES3_EELb0ELb0ELb1ELb0ELb0ELb1ELb0ELb1EEEvNS_16Flash_fwd_paramsE$_ZN5flash30compute_attn_1rowblock_splitkvI23Flash_fwd_kernel_traitsILi256ELi64ELi64ELi4ELb0ELb0EN7cutlass6half_tE19Flash_kernel_traitsILi256ELi64ELi64ELi4ES3_EELb0ELb0ELb1ELb0ELb0ELb1ELb0ELb1ENS_16Flash_fwd_paramsEEEvRKT8_iiiii:
[----:B------:R-:W-:Y:S01]  /*0090*/  IMAD.U32 R24, RZ, RZ, UR4 ;  /* 0x00000004ff187e24 */ /* 0x000fe2000f8e00ff */
[----:B------:R-:W-:Y:S01]  /*00a0*/  ULDC.64 UR6, c[0x0][0x118] ;  /* 0x0000460000067ab9 */ /* 0x000fe20000000a00 */
[----:B------:R-:W-:-:S05]  /*00b0*/  IMAD.U32 R25, RZ, RZ, UR5 ;  /* 0x00000005ff197e24 */ /* 0x000fca000f8e00ff */
[----:B------:R-:W2:Y:S04]  /*00c0*/  LD.E.64 R4, [R24.64+0xe0] ;  /* 0x0000e00618047980 */ /* 0x000ea8000c101b00 */
[----:B------:R-:W1:Y:S01]  /*00d0*/  S2R R33, SR_CTAID.Y ;  /* 0x0000000000217919 */ /* 0x000e620000002600 */
[----:B------:R-:W-:-:S03]  /*00e0*/  MOV R37, 0xffffffff ;  /* 0xffffffff00257802 */ /* 0x000fc60000000f00 */
[----:B------:R-:W3:Y:S01]  /*00f0*/  LD.E.64 R2, [R24.64+0xe8] ;  /* 0x0000e80618027980 */ /* 0x000ee2000c101b00 */
[----:B--2---:R-:W-:Y:S01]  /*0100*/  ISETP.NE.U32.AND P1, PT, R4, RZ, PT ;  /* 0x000000ff0400720c */ /* 0x004fe20003f25070 */
[----:B-1----:R-:W-:-:S03]  /*0110*/  IMAD.WIDE R6, R33, 0x4, R4 ;  /* 0x0000000421067825 */ /* 0x002fc600078e0204 */
[----:B------:R-:W-:-:S13]  /*0120*/  ISETP.NE.AND.EX P1, PT, R5, RZ, PT, P1 ;  /* 0x000000ff0500720c */ /* 0x000fda0003f25310 */
[----:B------:R-:W2:Y:S01]  /*0130*/  @P1 LD.E R37, [R6.64] ;  /* 0x0000000606251980 */ /* 0x000ea2000c101900 */
[----:B---3--:R-:W-:Y:S01]  /*0140*/  ISETP.NE.U32.AND P0, PT, R2, RZ, PT ;  /* 0x000000ff0200720c */ /* 0x008fe20003f05070 */
[----:B------:R-:W-:Y:S01]  /*0150*/  BSSY B0, `(.L_x_4751) ;  /* 0x000000b000007945 */ /* 0x000fe20003800000 */
[----:B------:R-:W-:Y:S01]  /*0160*/  IMAD.MOV.U32 R20, RZ, RZ, -0x1 ;  /* 0xffffffffff147424 */ /* 0x000fe200078e00ff */
[----:B------:R-:W1:Y:S01]  /*0170*/  S2R R183, SR_TID.X ;  /* 0x0000000000b77919 */ /* 0x000e620000002100 */
[----:B------:R-:W-:Y:S01]  /*0180*/  ISETP.NE.AND.EX P0, PT, R3, RZ, PT, P0 ;  /* 0x000000ff0300720c */ /* 0x000fe20003f05300 */
[----:B------:R-:W-:Y:S02]  /*0190*/  IMAD.WIDE R4, R33, 0x4, R2 ;  /* 0x0000000421047825 */ /* 0x000fe400078e0202 */
[----:B--2---:R2:W-:Y:S10]  /*01a0*/  STL [R1+0x18], R37 ;  /* 0x0000182501007387 */ /* 0x0045f40000100800 */
[----:B------:R-:W-:Y:S05]  /*01b0*/  @!P0 BRA `(.L_x_4752) ;  /* 0x0000004000008947 */ /* 0x000fea0003800000 */
[----:B-1----:R-:W3:Y:S02]  /*01c0*/  LD.E.U8 R0, [R24.64+0x1b2] ;  /* 0x0001b20618007980 */ /* 0x002ee4000c101100 */
[----:B---3--:R-:W-:-:S13]  /*01d0*/  ISETP.NE.AND P2, PT, R0, RZ, PT ;  /* 0x000000ff0000720c */ /* 0x008fda0003f45270 */
[----:B------:R-:W-:Y:S05]  /*01e0*/  @!P2 BRA `(.L_x_4752) ;  /* 0x000000100000a947 */ /* 0x000fea0003800000 */
[----:B------:R1:W5:Y:S02]  /*01f0*/  LD.E R20, [R4.64] ;  /* 0x0000000604147980 */ /* 0x000364000c101900 */
.L_x_4752:
[----:B-1----:R-:W-:Y:S05]  /*0200*/  BSYNC B0 ;  /* 0x0000000000007941 */ /* 0x002fea0003800000 */
.L_x_4751:
[----:B------:R-:W3:Y:S04]  /*0210*/  @P1 LD.E R6, [R6.64+0x4] ;  /* 0x0000040606061980 */ /* 0x000ee8000c101900 */
[----:B------:R-:W4:Y:S01]  /*0220*/  LD.E.64 R2, [R24.64+0xf0] ;  /* 0x0000f00618027980 */ /* 0x000f22000c101b00 */
[----:B------:R-:W-:Y:S01]  /*0230*/  IMAD.MOV.U32 R10, RZ, RZ, RZ ;  /* 0x000000ffff0a7224 */ /* 0x000fe200078e00ff */
[----:B---3--:R-:W-:-:S06]  /*0240*/  @P1 IADD3 R26, -R37, R6, RZ ;  /* 0x00000006251a1210 */ /* 0x008fcc0007ffe1ff */
[----:B------:R-:W3:Y:S01]  /*0250*/  @!P1 LD.E R26, [R24.64+0xb4] ;  /* 0x0000b406181a9980 */ /* 0x000ee2000c101900 */
[----:B----4-:R-:W-:-:S04]  /*0260*/  ISETP.NE.U32.AND P4, PT, R2, RZ, PT ;  /* 0x000000ff0200720c */ /* 0x010fc80003f85070 */
[----:B------:R-:W-:Y:S01]  /*0270*/  ISETP.NE.AND.EX P4, PT, R3, RZ, PT, P4 ;  /* 0x000000ff0300720c */ /* 0x000fe20003f85340 */
[----:B------:R-:W-:-:S12]  /*0280*/  IMAD.WIDE R30, R33, 0x4, R2 ;  /* 0x00000004211e7825 */ /* 0x000fd800078e0202 */
[----:B------:R1:W5:Y:S01]  /*0290*/  @P4 LD.E R10, [R30.64] ;  /* 0x000000061e0a4980 */ /* 0x000362000c101900 */
[----:B------:R-:W-:Y:S03]  /*02a0*/  BSSY B0, `(.L_x_4753) ;  /* 0x000000a000007945 */ /* 0x000fe60003800000 */
[----:B---3--:R1:W-:Y:S01]  /*02b0*/  STL [R1+0x20], R26 ;  /* 0x0000201a01007387 */ /* 0x0083e20000100800 */
[----:B------:R-:W-:Y:S05]  /*02c0*/  @!P0 BRA `(.L_x_4754) ;  /* 0x0000006000008947 */ /* 0x000fea0003800000 */
[----:B------:R-:W3:Y:S02]  /*02d0*/  LD.E.U8 R0, [R24.64+0x1b2] ;  /* 0x0001b20618007980 */ /* 0x000ee4000c101100 */
[----:B---3--:R-:W-:-:S13]  /*02e0*/  ISETP.NE.AND P0, PT, R0, RZ, PT ;  /* 0x000000ff0000720c */ /* 0x008fda0003f05270 */
[----:B------:R-:W3:Y:S02]  /*02f0*/  @P0 LD.E R0, [R4.64+0x4] ;  /* 0x0000040604000980 */ /* 0x000ee4000c101900 */
[----:B---3-5:R-:W-:-:S06]  /*0300*/  @P0 IADD3 R0, R0, -R20, RZ ;  /* 0x8000001400000210 */ /* 0x028fcc0007ffe0ff */
[----:B------:R3:W5:Y:S01]  /*0310*/  @!P0 LD.E R0, [R4.64] ;  /* 0x0000000604008980 */ /* 0x000762000c101900 */
[----:B------:R-:W-:Y:S05]  /*0320*/  BRA `(.L_x_4755) ;  /* 0x0000001000007947 */ /* 0x000fea0003800000 */
.L_x_4754:
[----:B------:R3:W5:Y:S02]  /*0330*/  LD.E R0, [R24.64+0xb8] ;  /* 0x0000b80618007980 */ /* 0x000764000c101900 */
.L_x_4755:
[----:B------:R-:W-:Y:S05]  /*0340*/  BSYNC B0 ;  /* 0x0000000000007941 */ /* 0x000fea0003800000 */
.L_x_4753:
        /* <DEDUP_REMOVED lines=10> */
.L_x_4757:
[----:B------:R-:W4:Y:S01]  /*03f0*/  LD.E.64 R2, [R24.64+0x108] ;  /* 0x0001080618027980 */ /* 0x000f22000c101b00 */
[----:B------:R-:W-:Y:S01]  /*0400*/  BSSY B0, `(.L_x_4759) ;  /* 0x0000006000007945 */ /* 0x000fe20003800000 */
[----:B------:R-:W-:Y:S01]  /*0410*/  IMAD.MOV.U32 R0, RZ, RZ, RZ ;  /* 0x000000ffff007224 */ /* 0x000fe200078e00ff */
[----:B----4-:R-:W-:-:S04]  /*0420*/  ISETP.NE.U32.AND P0, PT, R2, RZ, PT ;  /* 0x000000ff0200720c */ /* 0x010fc80003f05070 */
[----:B------:R-:W-:-:S13]  /*0430*/  ISETP.NE.AND.EX P0, PT, R3, RZ, PT, P0 ;  /* 0x000000ff0300720c */ /* 0x000fda0003f05300 */
[----:B------:R-:W-:Y:S05]  /*0440*/  @!P0 BRA `(.L_x_4760) ;  /* 0x0000001000008947 */ /* 0x000fea0003800000 */
[----:B------:R4:W5:Y:S02]  /*0450*/  LD.E R0, [R24.64+0xbc] ;  /* 0x0000bc0618007980 */ /* 0x000964000c101900 */
.L_x_4760:
[----:B------:R-:W-:Y:S05]  /*0460*/  BSYNC B0 ;  /* 0x0000000000007941 */ /* 0x000fea0003800000 */
.L_x_4759:
[----:B-----5:R-:W-:Y:S02]  /*0470*/  IADD3 R252, R129, R0, RZ ;  /* 0x0000000081fc7210 */ /* 0x020fe40007ffe0ff */
.L_x_4758:
[----:B------:R-:W-:Y:S05]  /*0480*/  BSYNC B1 ;  /* 0x0000000000017941 */ /* 0x000fea0003800000 */
.L_x_4756:
[----:B------:R-:W5:Y:S01]  /*0490*/  S2R R34, SR_CTAID.X ;  /* 0x0000000000227919 */ /* 0x000f620000002500 */
[----:B------:R-:W-:Y:S01]  /*04a0*/  MOV R28, 0x70 ;  /* 0x00000070001c7802 */ /* 0x000fe20000000f00 */
[----:B------:R-:W-:-:S03]  /*04b0*/  IMAD.MOV.U32 R3, RZ, RZ, 0x0 ;  /* 0x00000000ff037424 */ /* 0x000fc600078e00ff */
[----:B------:R-:W-:Y:S01]  /*04c0*/  MOV R2, R28 ;  /* 0x0000001c00027202 */ /* 0x000fe20000000f00 */
[----:B-----5:R-:W-:-:S05]  /*04d0*/  IMAD.SHL.U32 R184, R34, 0x40, RZ ;  /* 0x0000004022b87824 */ /* 0x020fca00078e00ff */
[----:B------:R-:W-:-:S13]  /*04e0*/  ISETP.GT.AND P0, PT, R26, R184, PT ;  /* 0x000000b81a00720c */ /* 0x000fda0003f04270 */
[----:B------:R-:W-:Y:S05]  /*04f0*/  @!P0 RET.REL.NODEC R2 `(_ZN5flash24flash_fwd_splitkv_kernelI23Flash_fwd_kernel_traitsILi256ELi64ELi64ELi4ELb0ELb0EN7cutlass6half_tE19Flash_kernel_traitsILi256ELi64ELi64ELi4ES3_EELb0ELb0ELb1ELb0ELb0ELb1ELb0ELb1EEEvNS_16Flash_fwd_paramsE) ;  /* 0xfffffb0002008950 */ /* 0x000fea0003c3ffff */
[----:B------:R-:W5:Y:S01]  /*0500*/  LD.E R0, [R24.64+0xb8] ;  /* 0x0000b80618007980 */ /* 0x000f62000c101900 */
[----:B------:R-:W-:-:S04]  /*0510*/  IADD3 R2, R252, 0x3f, RZ ;  /* 0x0000003ffc027810 */ /* 0x000fc80007ffe0ff */
[----:B------:R-:W-:-:S04]  /*0520*/  SHF.R.S32.HI R3, RZ, 0x1f, R2 ;  /* 0x0000001fff037819 */ /* 0x000fc80000011402 */
[----:B------:R-:W-:Y:S02]  /*0530*/  LEA.HI R2, R3, R2, RZ, 0x6 ;  /* 0x0000000203027211 */ /* 0x000fe400078f30ff */
[----:B-----5:R-:W-:-:S04]  /*0540*/  IADD3 R0, R0, 0x3f, RZ ;  /* 0x0000003f00007810 */ /* 0x020fc80007ffe0ff */
[----:B---3--:R-:W-:-:S04]  /*0550*/  SHF.R.S32.HI R4, RZ, 0x1f, R0 ;  /* 0x0000001fff047819 */ /* 0x008fc80000011400 */
[----:B------:R-:W-:Y:S02]  /*0560*/  LEA.HI R3, R4, R0, RZ, 0x6 ;  /* 0x0000000004037211 */ /* 0x000fe400078f30ff */
[----:B------:R-:W-:Y:S02]  /*0570*/  SHF.R.S32.HI R0, RZ, 0x6, R2 ;  /* 0x00000006ff007819 */ /* 0x000fe40000011402 */
[----:B------:R-:W-:-:S04]  /*0580*/  SHF.R.S32.HI R2, RZ, 0x6, R3 ;  /* 0x00000006ff027819 */ /* 0x000fc80000011403 */
[----:B------:R-:W-:-:S04]  /*0590*/  IMNMX R36, R2, R0, PT ;  /* 0x0000000002247217 */ /* 0x000fc80003800200 */
[----:B------:R-:W-:Y:S01]  /*05a0*/  ISETP.GT.AND P0, PT, R36, RZ, PT ;  /* 0x000000ff2400720c */ /* 0x000fe20003f04270 */
[----:B------:R3:W-:-:S12]  /*05b0*/  STL [R1+0x1c], R36 ;  /* 0x00001c2401007387 */ /* 0x0007d80000100800 */
[----:B------:R-:W-:Y:S05]  /*05c0*/  @P0 BRA `(.L_x_4761) ;  /* 0x000009b000000947 */ /* 0x000fea0003800000 */
[----:B------:R-:W-:Y:S01]  /*05d0*/  ISETP.NE.AND P0, PT, R37, -0x1, PT ;  /* 0xffffffff2500780c */ /* 0x000fe20003f05270 */
[----:B--2---:R1:W2:Y:S04]  /*05e0*/  LD.E.64 R4, [R24.64+0x88] ;  /* 0x0000880618047980 */ /* 0x0042a8000c101b00 */
[----:B---3--:R1:W3:Y:S04]  /*05f0*/  LD.E.64 R12, [R24.64+0x90] ;  /* 0x00009006180c7980 */ /* 0x0082e8000c101b00 */
[----:B----4-:R1:W4:Y:S04]  /*0600*/  LD.E R18, [R24.64+0x60] ;  /* 0x0000600618127980 */ /* 0x010328000c101900 */
[----:B------:R1:W3:Y:S04]  /*0610*/  @!P0 LD.E.64 R6, [R24.64+0x80] ;  /* 0x0000800618068980 */ /* 0x0002e8000c101b00 */
[----:B------:R1:W4:Y:S04]  /*0620*/  LD.E R21, [R24.64+0xb4] ;  /* 0x0000b40618157980 */ /* 0x000328000c101900 */
[----:B------:R1:W5:Y:S04]  /*0630*/  LD.E R0, [R24.64+0xc0] ;  /* 0x0000c00618007980 */ /* 0x000368000c101900 */
[----:B------:R1:W5:Y:S04]  /*0640*/  LD.E.64 R8, [R24.64+0x70] ;  /* 0x0000700618087980 */ /* 0x000368000c101b00 */
[----:B-1----:R-:W5:Y:S01]  /*0650*/  LD.E.64 R24, [R24.64+0xa0] ;  /* 0x0000a00618187980 */ /* 0x002f62000c101b00 */
[----:B------:R-:W-:-:S04]  /*0660*/  SHF.R.S32.HI R19, RZ, 0x1f, R183 ;  /* 0x0000001fff137819 */ /* 0x000fc800000114b7 */
[----:B------:R-:W-:-:S04]  /*0670*/  LEA.HI R19, R19, R183, RZ, 0x3 ;  /* 0x000000b713137211 */ /* 0x000fc800078f18ff */
[----:B------:R-:W-:-:S05]  /*0680*/  LOP3.LUT R2, R19, 0xfffffff8, RZ, 0xc0, !PT ;  /* 0xfffffff813027812 */ /* 0x000fca00078ec0ff */
[----:B------:R-:W-:Y:S01]  /*0690*/  IMAD.IADD R22, R183, 0x1, -R2 ;  /* 0x00000001b7167824 */ /* 0x000fe200078e0a02 */
[----:B------:R-:W1:Y:S03]  /*06a0*/  S2R R23, SR_CTAID.Z ;  /* 0x0000000000177919 */ /* 0x000e660000002700 */
[----:B------:R-:W-:Y:S01]  /*06b0*/  IMAD.SHL.U32 R2, R22, 0x8, RZ ;  /* 0x0000000816027824 */ /* 0x000fe200078e00ff */
[----:B------:R-:W-:Y:S02]  /*06c0*/  @!P0 SHF.R.S32.HI R17, RZ, 0x1f, R33 ;  /* 0x0000001fff118819 */ /* 0x000fe40000011421 */
[----:B------:R-:W-:Y:S01]  /*06d0*/  SHF.R.S32.HI R20, RZ, 0x1f, R184 ;  /* 0x0000001fff147819 */ /* 0x000fe200000114b8 */
[----:B------:R-:W-:Y:S01]  /*06e0*/  BSSY B0, `(.L_x_4762) ;  /* 0x000002e000007945 */ /* 0x000fe20003800000 */
[-C--:B--2---:R-:W-:Y:S02]  /*06f0*/  @P0 IMAD R3, R5, R37.reuse, RZ ;  /* 0x0000002505030224 */ /* 0x084fe400078e02ff */
[----:B------:R-:W-:-:S04]  /*0700*/  @P0 IMAD.WIDE.U32 R10, R4, R37, RZ ;  /* 0x00000025040a0225 */ /* 0x000fc800078e00ff */
[----:B------:R-:W-:Y:S01]  /*0710*/  @P0 IMAD.MOV.U32 R14, RZ, RZ, R10 ;  /* 0x000000ffff0e0224 */ /* 0x000fe200078e000a */
[----:B------:R-:W-:Y:S02]  /*0720*/  @P0 IADD3 R15, R11, R3, RZ ;  /* 0x000000030b0f0210 */ /* 0x000fe40007ffe0ff */
[----:B------:R-:W-:Y:S01]  /*0730*/  SHF.R.S32.HI R3, RZ, 0x1f, R2 ;  /* 0x0000001fff037819 */ /* 0x000fe20000011402 */
[-C--:B---3--:R-:W-:Y:S02]  /*0740*/  @!P0 IMAD R7, R7, R33.reuse, RZ ;  /* 0x0000002107078224 */ /* 0x088fe400078e02ff */
[----:B------:R-:W-:-:S04]  /*0750*/  @!P0 IMAD.WIDE.U32 R10, R6, R33, RZ ;  /* 0x00000021060a8225 */ /* 0x000fc800078e00ff */
[----:B------:R-:W-:Y:S01]  /*0760*/  @!P0 IMAD R17, R6, R17, R7 ;  /* 0x0000001106118224 */ /* 0x000fe200078e0207 */
[----:B------:R-:W-:Y:S01]  /*0770*/  @!P0 MOV R14, R10 ;  /* 0x0000000a000e8202 */ /* 0x000fe20000000f00 */
[----:B------:R-:W-:Y:S02]  /*0780*/  IMAD R16, R5, R184, RZ ;  /* 0x000000b805107224 */ /* 0x000fe400078e02ff */
[----:B------:R-:W-:Y:S01]  /*0790*/  IMAD.WIDE.U32 R6, R184, R4, R2 ;  /* 0x00000004b8067225 */ /* 0x000fe200078e0002 */
[----:B------:R-:W-:-:S03]  /*07a0*/  SHF.R.S32.HI R10, RZ, 0x3, R19 ;  /* 0x00000003ff0a7819 */ /* 0x000fc60000011413 */
[----:B------:R-:W-:Y:S02]  /*07b0*/  IMAD R16, R4, R20, R16 ;  /* 0x0000001404107224 */ /* 0x000fe400078e0210 */
[----:B------:R-:W-:Y:S01]  /*07c0*/  @!P0 IMAD.IADD R15, R11, 0x1, R17 ;  /* 0x000000010b0f8824 */ /* 0x000fe200078e0211 */
[----:B------:R-:W-:Y:S02]  /*07d0*/  IADD3 R14, P0, R14, R6, RZ ;  /* 0x000000060e0e7210 */ /* 0x000fe40007f1e0ff */
[----:B------:R-:W-:Y:S02]  /*07e0*/  IADD3 R11, -R184, R26, RZ ;  /* 0x0000001ab80b7210 */ /* 0x000fe40007ffe1ff */
[----:B------:R-:W-:Y:S02]  /*07f0*/  IADD3.X R15, R15, R7, R16, P0, !PT ;  /* 0x000000070f0f7210 */ /* 0x000fe400007fe410 */
[----:B------:R-:W-:Y:S01]  /*0800*/  ISETP.GE.AND P0, PT, R10, R11, PT ;  /* 0x0000000b0a00720c */ /* 0x000fe20003f06270 */
[----:B-1----:R-:W-:Y:S01]  /*0810*/  IMAD R13, R13, R23, RZ ;  /* 0x000000170d0d7224 */ /* 0x002fe200078e02ff */
[--C-:B------:R-:W-:Y:S01]  /*0820*/  SHF.R.S32.HI R7, RZ, 0x1f, R23.reuse ;  /* 0x0000001fff077819 */ /* 0x100fe20000011417 */
[----:B----4-:R-:W-:-:S02]  /*0830*/  IMAD R6, R33, R18, R23 ;  /* 0x0000001221067224 */ /* 0x010fc400078e0217 */
[----:B------:R-:W-:-:S04]  /*0840*/  IMAD.WIDE.U32 R14, R23, R12, R14 ;  /* 0x0000000c170e7225 */ /* 0x000fc800078e000e */
[----:B------:R-:W-:Y:S01]  /*0850*/  IMAD R13, R12, R7, R13 ;  /* 0x000000070c0d7224 */ /* 0x000fe200078e020d */
[----:B------:R-:W-:Y:S01]  /*0860*/  SHF.R.S32.HI R27, RZ, 0x1f, R10 ;  /* 0x0000001fff1b7819 */ /* 0x000fe2000001140a */
[----:B------:R-:W-:Y:S01]  /*0870*/  IMAD R21, R21, R6, R184 ;  /* 0x0000000615157224 */ /* 0x000fe200078e02b8 */
[C---:B------:R-:W-:Y:S01]  /*0880*/  IADD3 R20, R2.reuse, 0x40, RZ ;  /* 0x0000004002147810 */ /* 0x040fe20007ffe0ff */
[----:B------:R-:W-:Y:S01]  /*0890*/  IMAD.IADD R13, R15, 0x1, R13 ;  /* 0x000000010f0d7824 */ /* 0x000fe200078e020d */
[C---:B------:R-:W-:Y:S02]  /*08a0*/  IADD3 R19, R2.reuse, 0x80, RZ ;  /* 0x0000008002137810 */ /* 0x040fe40007ffe0ff */
[----:B------:R-:W-:Y:S01]  /*08b0*/  IADD3 R18, R2, 0xc0, RZ ;  /* 0x000000c002127810 */ /* 0x000fe20007ffe0ff */
        /* <DEDUP_REMOVED lines=16> */
.L_x_4763:
[----:B------:R-:W-:Y:S05]  /*09c0*/  BSYNC B0 ;  /* 0x0000000000007941 */ /* 0x000fea0003800000 */
.L_x_4762:
        /* <DEDUP_REMOVED lines=12> */
[----:B------:R-:W-:-:S03]  /*0a90*/  ISETP.GE.AND P0, PT, R18, R0, PT ;  /* 0x000000001200720c */ /* 0x000fc60003f06270 */
[----:B------:R-:W-:-:S04]  /*0aa0*/  IMAD R7, R7, R4, RZ ;  /* 0x0000000407077224 */ /* 0x000fc800078e02ff */
[----:B------:R-:W-:Y:S01]  /*0ab0*/  IMAD R7, R5, R6, R7 ;  /* 0x0000000605077224 */ /* 0x000fe200078e0207 */
[----:B------:R-:W-:-:S03]  /*0ac0*/  LEA R6, P4, R16, R8, 0x1 ;  /* 0x0000000810067211 */ /* 0x000fc600078808ff */
[----:B------:R-:W-:-:S05]  /*0ad0*/  IMAD.IADD R7, R17, 0x1, R7 ;  /* 0x0000000111077824 */ /* 0x000fca00078e0207 */
[----:B------:R-:W-:-:S05]  /*0ae0*/  LEA.HI.X R7, R16, R9, R7, 0x1, P4 ;  /* 0x0000000910077211 */ /* 0x000fca00020f0c07 */
[----:B------:R1:W-:Y:S04]  /*0af0*/  @!P3 ST.E.128 [R6.64], RZ ;  /* 0x000000ff0600b985 */ /* 0x0003e8000c101d06 */
[----:B------:R1:W-:Y:S04]  /*0b00*/  @!P2 ST.E.128 [R6.64+0x80], RZ ;  /* 0x000080ff0600a985 */ /* 0x0003e8000c101d06 */
[----:B------:R1:W-:Y:S04]  /*0b10*/  @!P1 ST.E.128 [R6.64+0x100], RZ ;  /* 0x000100ff06009985 */ /* 0x0003e8000c101d06 */
[----:B------:R1:W-:Y:S02]  /*0b20*/  @!P0 ST.E.128 [R6.64+0x180], RZ ;  /* 0x000180ff06008985 */ /* 0x0003e4000c101d06 */
.L_x_4765:
[----:B------:R-:W-:Y:S05]  /*0b30*/  BSYNC B0 ;  /* 0x0000000000007941 */ /* 0x000fea0003800000 */
.L_x_4764:
        /* <DEDUP_REMOVED lines=22> */
.L_x_4767:
[----:B------:R-:W-:Y:S05]  /*0ca0*/  BSYNC B0 ;  /* 0x0000000000007941 */ /* 0x000fea0003800000 */
.L_x_4766:
[----:B-1----:R-:W-:Y:S01]  /*0cb0*/  IADD3 R7, R10, 0x30, RZ ;  /* 0x000000300a077810 */ /* 0x002fe20007ffe0ff */
        /* <DEDUP_REMOVED lines=20> */
.L_x_4769:
[----:B------:R-:W-:Y:S05]  /*0e00*/  BSYNC B0 ;  /* 0x0000000000007941 */ /* 0x000fea0003800000 */
.L_x_4768:
[----:B------:R-:W-:Y:S02]  /*0e10*/  ISETP.NE.AND P4, PT, R22, RZ, PT ;  /* 0x000000ff1600720c */ /* 0x000fe40003f85270 */
[----:B-----5:R-:W-:-:S02]  /*0e20*/  IADD3 R0, P0, R21, R10, RZ ;  /* 0x0000000a15007210 */ /* 0x020fc40007f1e0ff */
[-C--:B------:R-:W-:Y:S02]  /*0e30*/  ISETP.GE.OR P3, PT, R10, R11.reuse, P4 ;  /* 0x0000000b0a00720c */ /* 0x080fe40002766670 */
[-C--:B------:R-:W-:Y:S02]  /*0e40*/  ISETP.GE.OR P2, PT, R26, R11.reuse, P4 ;  /* 0x0000000b1a00720c */ /* 0x080fe40002746670 */
[----:B------:R-:W-:Y:S02]  /*0e50*/  ISETP.GE.OR P1, PT, R23, R11, P4 ;  /* 0x0000000b1700720c */ /* 0x000fe40002726670 */
[----:B-1----:R-:W-:Y:S02]  /*0e60*/  LEA.HI.X.SX32 R3, R21, R27, 0x1, P0 ;  /* 0x0000001b15037211 */ /* 0x002fe400000f0eff */
[----:B------:R-:W-:Y:S02]  /*0e70*/  LEA R2, P0, R0, R24, 0x2 ;  /* 0x0000001800027211 */ /* 0x000fe400078010ff */
[----:B------:R-:W-:-:S02]  /*0e80*/  ISETP.GE.OR P4, PT, R7, R11, P4 ;  /* 0x0000000b0700720c */ /* 0x000fc40002786670 */
[----:B------:R-:W-:Y:S01]  /*0e90*/  LEA.HI.X R3, R0, R25, R3, 0x2, P0 ;  /* 0x0000001900037211 */ /* 0x000fe200000f1403 */
[----:B------:R-:W-:Y:S02]  /*0ea0*/  @!P3 IMAD.MOV.U32 R5, RZ, RZ, 0x7f800000 ;  /* 0x7f800000ff05b424 */ /* 0x000fe400078e00ff */
[----:B------:R-:W-:Y:S02]  /*0eb0*/  @!P2 IMAD.MOV.U32 R4, RZ, RZ, 0x7f800000 ;  /* 0x7f800000ff04a424 */ /* 0x000fe400078e00ff */
[----:B------:R-:W-:Y:S01]  /*0ec0*/  @!P1 IMAD.MOV.U32 R0, RZ, RZ, 0x7f800000 ;  /* 0x7f800000ff009424 */ /* 0x000fe200078e00ff */
[----:B------:R1:W-:Y:S04]  /*0ed0*/  @!P3 ST.E [R2.64], R5 ;  /* 0x000000050200b985 */ /* 0x0003e8000c101906 */
[----:B------:R2:W-:Y:S04]  /*0ee0*/  @!P2 ST.E [R2.64+0x40], R4 ;  /* 0x000040040200a985 */ /* 0x0005e8000c101906 */
[----:B------:R3:W-:Y:S01]  /*0ef0*/  @!P1 ST.E [R2.64+0x80], R0 ;  /* 0x0000800002009985 */ /* 0x0007e2000c101906 */
[----:B-1----:R-:W-:-:S02]  /*0f00*/  IMAD.MOV.U32 R5, RZ, RZ, 0x0 ;  /* 0x00000000ff057424 */ /* 0x002fc400078e00ff */
[----:B--2---:R-:W-:-:S04]  /*0f10*/  IMAD.MOV.U32 R4, RZ, RZ, R28 ;  /* 0x000000ffff047224 */ /* 0x004fc800078e001c */
[----:B---3--:R-:W-:Y:S05]  /*0f20*/  @P4 RET.REL.NODEC R4 `(_ZN5flash24flash_fwd_splitkv_kernelI23Flash_fwd_kernel_traitsILi256ELi64ELi64ELi4ELb0ELb0EN7cutlass6half_tE19Flash_kernel_traitsILi256ELi64ELi64ELi4ES3_EELb0ELb0ELb1ELb0ELb0ELb1ELb0ELb1EEEvNS_16Flash_fwd_paramsE) ;  /* 0xfffff0d004004950 */ /* 0x008fea0003c3ffff */
[----:B------:R-:W-:-:S05]  /*0f30*/  MOV R0, 0x7f800000 ;  /* 0x7f80000000007802 */ /* 0x000fca0000000f00 */
[----:B------:R1:W-:Y:S02]  /*0f40*/  ST.E [R2.64+0xc0], R0 ;  /* 0x0000c00002007985 */ /* 0x0003e4000c101906 */
[----:B-1----:R-:W-:Y:S02]  /*0f50*/  MOV R2, R28 ;  /* 0x0000001c00027202 */ /* 0x002fe40000000f00 */
[----:B------:R-:W-:-:S04]  /*0f60*/  MOV R3, 0x0 ;  /* 0x0000000000037802 */ /* 0x000fc80000000f00 */
[----:B------:R-:W-:Y:S05]  /*0f70*/  RET.REL.NODEC R2 `(_ZN5flash24flash_fwd_splitkv_kernelI23Flash_fwd_kernel_traitsILi256ELi64ELi64ELi4ELb0ELb0EN7cutlass6half_tE19Flash_kernel_traitsILi256ELi64ELi64ELi4ES3_EELb0ELb0ELb1ELb0ELb0ELb1ELb0ELb1EEEvNS_16Flash_fwd_paramsE) ;  /* 0xfffff08002007950 */ /* 0x000fea0003c3ffff */
.L_x_4761:
[----:B--2---:R-:W2:Y:S04]  /*0f80*/  LD.E.64 R4, [R24.64+0x160] ;  /* 0x0001600618047980 */ /* 0x004ea8000c101b00 */
[----:B---3--:R-:W3:Y:S01]  /*0f90*/  LD.E.64 R2, [R24.64+0x158] ;  /* 0x0001580618027980 */ /* 0x008ee2000c101b00 */
[----:B--2---:R-:W-:-:S04]  /*0fa0*/  ISETP.NE.U32.AND P1, PT, R4, RZ, PT ;  /* 0x000000ff0400720c */ /* 0x004fc80003f25070 */
[----:B------:R-:W-:-:S13]  /*0fb0*/  ISETP.NE.AND.EX P1, PT, R5, RZ, PT, P1 ;  /* 0x000000ff0500720c */ /* 0x000fda0003f25310 */
[----:B------:R-:W2:Y:S01]  /*0fc0*/  @P1 LD.E.64 R6, [R24.64+0x168] ;  /* 0x0001680618061980 */ /* 0x000ea2000c101b00 */
[----:B---3--:R-:W-:Y:S01]  /*0fd0*/  ISETP.NE.U32.AND P0, PT, R2, RZ, PT ;  /* 0x000000ff0200720c */ /* 0x008fe20003f05070 */
[----:B------:R-:W-:-:S03]  /*0fe0*/  IMAD.MOV.U32 R11, RZ, RZ, R33 ;  /* 0x000000ffff0b7224 */ /* 0x000fc600078e0021 */
[----:B------:R-:W-:Y:S02]  /*0ff0*/  ISETP.NE.AND.EX P0, PT, R3, RZ, PT, P0 ;  /* 0x000000ff0300720c */ /* 0x000fe40003f05300 */
[----:B------:R-:W-:-:S11]  /*1000*/  @P1 SHF.R.S32.HI R0, RZ, 0x1f, R33 ;  /* 0x0000001fff001819 */ /* 0x000fd60000011421 */
[----:B------:R-:W-:-:S05]  /*1010*/  @P0 IMAD.WIDE R2, R33, 0x4, R2 ;  /* 0x0000000421020825 */ /* 0x000fca00078e0202 */
[----:B------:R3:W5:Y:S01]  /*1020*/  @P0 LD.E R11, [R2.64] ;  /* 0x00000006020b0980 */ /* 0x000762000c101900 */
[----:B------:R-:W-:Y:S03]  /*1030*/  BSSY B0, `(.L_x_4770) ;  /* 0x00000bb000007945 */ /* 0x000fe60003800000 */
[----:B------:R-:W1:Y:S01]  /*1040*/  S2R R22, SR_CTAID.Z ;  /* 0x0000000000167919 */ /* 0x000e620000002700 */
[-C--:B--2---:R-:W-:Y:S02]  /*1050*/  @P1 IMAD R7, R7, R33.reuse, RZ ;  /* 0x0000002107071224 */ /* 0x084fe400078e02ff */
[----:B---3--:R-:W-:-:S04]  /*1060*/  @P1 IMAD.WIDE.U32 R2, R6, R33, RZ ;  /* 0x0000002106021225 */ /* 0x008fc800078e00ff */
[----:B------:R-:W-:Y:S02]  /*1070*/  @P1 IMAD R7, R6, R0, R7 ;  /* 0x0000000006071224 */ /* 0x000fe400078e0207 */
[----:B------:R-:W-:Y:S01]  /*1080*/  IMAD.MOV.U32 R6, RZ, RZ, RZ ;  /* 0x000000ffff067224 */ /* 0x000fe200078e00ff */
[----:B------:R-:W-:Y:S01]  /*1090*/  @P1 LEA R6, P0, R2, R4, 0x2 ;  /* 0x0000000402061211 */ /* 0x000fe200078010ff */
[----:B------:R-:W-:Y:S01]  /*10a0*/  IMAD.MOV.U32 R0, RZ, RZ, RZ ;  /* 0x000000ffff007224 */ /* 0x000fe200078e00ff */
[----:B------:R-:W-:-:S03]  /*10b0*/  @P1 IADD3 R7, R3, R7, RZ ;  /* 0x0000000703071210 */ /* 0x000fc60007ffe0ff */
[----:B------:R-:W-:Y:S01]  /*10c0*/  IMAD.MOV.U32 R240, RZ, RZ, R6 ;  /* 0x000000fffff07224 */ /* 0x000fe200078e0006 */
[----:B------:R-:W-:-:S04]  /*10d0*/  @P1 LEA.HI.X R0, R2, R5, R7, 0x2, P0 ;  /* 0x0000000502001211 */ /* 0x000fc800000f1407 */
[----:B------:R-:W-:Y:S02]  /*10e0*/  MOV R241, R0 ;  /* 0x0000000000f17202 */ /* 0x000fe40000000f00 */
[----:B------:R-:W-:-:S04]  /*10f0*/  ISETP.NE.U32.AND P0, PT, R240, RZ, PT ;  /* 0x000000fff000720c */ /* 0x000fc80003f05070 */
[----:B------:R-:W-:-:S13]  /*1100*/  ISETP.NE.AND.EX P0, PT, R241, RZ, PT, P0 ;  /* 0x000000fff100720c */ /* 0x000fda0003f05300 */
[----:B------:R-:W-:Y:S05]  /*1110*/  @!P0 BRA `(.L_x_4771) ;  /* 0x000005a000008947 */ /* 0x000fea0003800000 */
[----:B-1----:R-:W2:Y:S04]  /*1120*/  LD.E R13, [R24.64+0x170] ;  /* 0x00017006180d7980 */ /* 0x002ea8000c101900 */
[----:B------:R-:W3:Y:S01]  /*1130*/  LD.E R14, [R24.64+0x68] ;  /* 0x00006806180e7980 */ /* 0x000ee2000c101900 */
[----:B------:R-:W-:-:S03]  /*1140*/  LEA R16, R36, 0xffffffc0, 0x6 ;  /* 0xffffffc024107811 */ /* 0x000fc600078e30ff */
[----:B----4-:R-:W4:Y:S01]  /*1150*/  LD.E.64 R116, [R24.64+0x38] ;  /* 0x0000380618747980 */ /* 0x010f22000c101b00 */
[----:B------:R-:W-:-:S03]  /*1160*/  IABS R6, R16 ;  /* 0x0000001000067213 */ /* 0x000fc60000000000 */
[----:B-----5:R-:W3:Y:S04]  /*1170*/  LD.E.64 R10, [R24.64+0x50] ;  /* 0x00005006180a7980 */ /* 0x020ee8000c101b00 */
        /* <DEDUP_REMOVED lines=13> */
[----:B------:R-:W-:-:S03]  /*1250*/  MOV R3, R6 ;  /* 0x0000000600037202 */ /* 0x000fc60000000f00 */
[----:B------:R-:W-:Y:S02]  /*1260*/  IMAD.MOV R0, RZ, RZ, -R7 ;  /* 0x000000ffff007224 */ /* 0x000fe400078e0a07 */
[----:B------:R-:W2:Y:S02]  /*1270*/  LD.E.64 R6, [R24.64+0x20] ;  /* 0x0000200618067980 */ /* 0x000ea4000c101b00 */
[----:B------:R-:W-:Y:S02]  /*1280*/  IMAD.MOV.U32 R2, RZ, RZ, R0 ;  /* 0x000000ffff027224 */ /* 0x000fe400078e0000 */
[----:B------:R-:W-:-:S04]  /*1290*/  IMAD.HI.U32 R0, R5, R3, RZ ;  /* 0x0000000305007227 */ /* 0x000fc800078e00ff */
[----:B------:R-:W-:-:S05]  /*12a0*/  IMAD R2, R0, R2, R3 ;  /* 0x0000000200027224 */ /* 0x000fca00078e0203 */
[----:B------:R-:W-:-:S13]  /*12b0*/  ISETP.GT.U32.AND P1, PT, R4, R2, PT ;  /* 0x000000020400720c */ /* 0x000fda0003f24070 */
[----:B------:R-:W-:-:S04]  /*12c0*/  @!P1 IADD3 R2, R2, -R4, RZ ;  /* 0x8000000402029210 */ /* 0x000fc80007ffe0ff */
[----:B------:R-:W-:Y:S02]  /*12d0*/  ISETP.GE.U32.AND P2, PT, R2, R4, PT ;  /* 0x000000040200720c */ /* 0x000fe40003f46070 */
[----:B------:R-:W-:Y:S02]  /*12e0*/  LOP3.LUT R2, R16, R13, RZ, 0x3c, !PT ;  /* 0x0000000d10027212 */ /* 0x000fe400078e3cff */
[----:B------:R-:W-:Y:S02]  /*12f0*/  @!P1 IADD3 R0, R0, 0x1, RZ ;  /* 0x0000000100009810 */ /* 0x000fe40007ffe0ff */
[----:B------:R-:W-:Y:S02]  /*1300*/  ISETP.GE.AND P0, PT, R2, RZ, PT ;  /* 0x000000ff0200720c */ /* 0x000fe40003f06270 */
[----:B------:R-:W-:-:S05]  /*1310*/  ISETP.NE.AND P1, PT, R13, RZ, PT ;  /* 0x000000ff0d00720c */ /* 0x000fca0003f25270 */
[----:B------:R-:W-:-:S05]  /*1320*/  @P2 IADD3 R0, R0, 0x1, RZ ;  /* 0x0000000100002810 */ /* 0x000fca0007ffe0ff */
[----:B------:R-:W-:-:S04]  /*1330*/  IMAD.MOV.U32 R5, RZ, RZ, R0 ;  /* 0x000000ffff057224 */ /* 0x000fc800078e0000 */
[----:B------:R-:W-:Y:S01]  /*1340*/  @!P0 IMAD.MOV R5, RZ, RZ, -R5 ;  /* 0x000000ffff058224 */ /* 0x000fe200078e0a05 */
[----:B------:R-:W-:-:S05]  /*1350*/  @!P1 LOP3.LUT R5, RZ, R13, RZ, 0x33, !PT ;  /* 0x0000000dff059212 */ /* 0x000fca00078e33ff */
[----:B------:R-:W-:-:S05]  /*1360*/  IMAD.WIDE R2, R5, 0x4, R240 ;  /* 0x0000000405027825 */ /* 0x000fca00078e02f0 */
[----:B------:R1:W2:Y:S01]  /*1370*/  LD.E R12, [R2.64] ;  /* 0x00000006020c7980 */ /* 0x0002a2000c101900 */
[----:B---3--:R-:W-:-:S04]  /*1380*/  IABS R4, R14 ;  /* 0x0000000e00047213 */ /* 0x008fc80000000000 */
[----:B-1----:R-:W1:Y:S08]  /*1390*/  I2F.RP R2, R4 ;  /* 0x0000000400027306 */ /* 0x002e700000209400 */
[----:B-1----:R-:W1:Y:S02]  /*13a0*/  MUFU.RCP R2, R2 ;  /* 0x0000000200027308 */ /* 0x002e640000001000 */
[----:B-1----:R-:W-:-:S06]  /*13b0*/  IADD3 R2, R2, 0xffffffe, RZ ;  /* 0x0ffffffe02027810 */ /* 0x002fcc0007ffe0ff */
[----:B------:R-:W1:Y:S01]  /*13c0*/  F2I.FTZ.U32.TRUNC.NTZ R3, R2 ;  /* 0x0000000200037305 */ /* 0x000e62000021f000 */
[----:B------:R-:W-:Y:S02]  /*13d0*/  IABS R17, R22 ;  /* 0x0000001600117213 */ /* 0x000fe40000000000 */
[----:B------:R-:W-:Y:S02]  /*13e0*/  IABS R15, R14 ;  /* 0x0000000e000f7213 */ /* 0x000fe40000000000 */
[----:B-1----:R-:W-:Y:S01]  /*13f0*/  IADD3 R0, RZ, -R3, RZ ;  /* 0x80000003ff007210 */ /* 0x002fe20007ffe0ff */
[----:B------:R-:W-:-:S04]  /*1400*/  IMAD.MOV.U32 R2, RZ, RZ, RZ ;  /* 0x000000ffff027224 */ /* 0x000fc800078e00ff */
[----:B------:R-:W-:-:S04]  /*1410*/  IMAD R0, R0, R4, RZ ;  /* 0x0000000400007224 */ /* 0x000fc800078e02ff */
[----:B------:R-:W-:Y:S01]  /*1420*/  IMAD.HI.U32 R2, R3, R0, R2 ;  /* 0x0000000003027227 */ /* 0x000fe200078e0002 */
[----:B------:R-:W-:-:S03]  /*1430*/  IADD3 R0, RZ, -R15, RZ ;  /* 0x8000000fff007210 */ /* 0x000fc60007ffe0ff */
[----:B------:R-:W-:-:S04]  /*1440*/  IMAD.MOV.U32 R3, RZ, RZ, R17 ;  /* 0x000000ffff037224 */ /* 0x000fc800078e0011 */
[----:B------:R-:W-:-:S04]  /*1450*/  IMAD.HI.U32 R2, R2, R3, RZ ;  /* 0x0000000302027227 */ /* 0x000fc800078e00ff */
[----:B------:R-:W-:-:S05]  /*1460*/  IMAD R0, R2, R0, R3 ;  /* 0x0000000002007224 */ /* 0x000fca00078e0203 */
[----:B------:R-:W-:-:S13]  /*1470*/  ISETP.GT.U32.AND P1, PT, R4, R0, PT ;  /* 0x000000000400720c */ /* 0x000fda0003f24070 */
[----:B------:R-:W-:-:S05]  /*1480*/  @!P1 IMAD.IADD R0, R0, 0x1, -R4 ;  /* 0x0000000100009824 */ /* 0x000fca00078e0a04 */
[----:B------:R-:W-:Y:S02]  /*1490*/  ISETP.GE.U32.AND P2, PT, R0, R4, PT ;  /* 0x000000040000720c */ /* 0x000fe40003f46070 */
[----:B------:R-:W-:Y:S02]  /*14a0*/  LOP3.LUT R0, R22, R14, RZ, 0x3c, !PT ;  /* 0x0000000e16007212 */ /* 0x000fe400078e3cff */
[----:B------:R-:W-:Y:S02]  /*14b0*/  IADD3 R5, -R5, RZ, RZ ;  /* 0x000000ff05057210 */ /* 0x000fe40007ffe1ff */
[----:B------:R-:W-:Y:S02]  /*14c0*/  ISETP.GE.AND P0, PT, R0, RZ, PT ;  /* 0x000000ff0000720c */ /* 0x000fe40003f06270 */
[----:B------:R-:W-:Y:S02]  /*14d0*/  @!P1 IADD3 R2, R2, 0x1, RZ ;  /* 0x0000000102029810 */ /* 0x000fe40007ffe0ff */
[----:B------:R-:W-:Y:S01]  /*14e0*/  ISETP.NE.AND P1, PT, R14, RZ, PT ;  /* 0x000000ff0e00720c */ /* 0x000fe20003f25270 */
[----:B------:R-:W-:-:S02]  /*14f0*/  IMAD R13, R13, R5, R16 ;  /* 0x000000050d0d7224 */ /* 0x000fc400078e0210 */
[----:B------:R-:W-:Y:S02]  /*1500*/  @P2 IADD3 R2, R2, 0x1, RZ ;  /* 0x0000000102022810 */ /* 0x000fe40007ffe0ff */
[----:B----4-:R-:W-:Y:S01]  /*1510*/  IMAD R4, R117, R13, RZ ;  /* 0x0000000d75047224 */ /* 0x010fe200078e02ff */
[----:B------:R-:W-:Y:S02]  /*1520*/  SHF.R.S32.HI R15, RZ, 0x1f, R13 ;  /* 0x0000001fff0f7819 */ /* 0x000fe4000001140d */
[----:B------:R-:W-:-:S03]  /*1530*/  MOV R0, R2 ;  /* 0x0000000200007202 */ /* 0x000fc60000000f00 */
[----:B------:R-:W-:Y:S01]  /*1540*/  IMAD R4, R116, R15, R4 ;  /* 0x0000000f74047224 */ /* 0x000fe200078e0204 */
[----:B------:R-:W-:Y:S02]  /*1550*/  @!P0 IADD3 R0, -R0, RZ, RZ ;  /* 0x000000ff00008210 */ /* 0x000fe40007ffe1ff */
[----:B------:R-:W-:-:S04]  /*1560*/  @!P1 LOP3.LUT R0, RZ, R14, RZ, 0x33, !PT ;  /* 0x0000000eff009212 */ /* 0x000fc800078e33ff */
[----:B------:R-:W-:Y:S02]  /*1570*/  SHF.R.S32.HI R32, RZ, 0x1f, R0 ;  /* 0x0000001fff207819 */ /* 0x000fe40000011400 */
[----:B------:R-:W-:Y:S02]  /*1580*/  MOV R23, R0 ;  /* 0x0000000000177202 */ /* 0x000fe40000000f00 */
[----:B--2---:R-:W-:Y:S01]  /*1590*/  SHF.R.S32.HI R17, RZ, 0x1f, R12 ;  /* 0x0000001fff117819 */ /* 0x004fe2000001140c */
[----:B------:R-:W-:-:S04]  /*15a0*/  IMAD R3, R7, R12, RZ ;  /* 0x0000000c07037224 */ /* 0x000fc800078e02ff */
[C---:B------:R-:W-:Y:S02]  /*15b0*/  IMAD R3, R6.reuse, R17, R3 ;  /* 0x0000001106037224 */ /* 0x040fe400078e0203 */
[----:B------:R-:W-:-:S04]  /*15c0*/  IMAD.WIDE.U32 R6, R6, R12, RZ ;  /* 0x0000000c06067225 */ /* 0x000fc800078e00ff */
[----:B------:R-:W-:Y:S02]  /*15d0*/  IMAD.IADD R3, R7, 0x1, R3 ;  /* 0x0000000107037824 */ /* 0x000fe400078e0203 */
[----:B------:R-:W-:-:S04]  /*15e0*/  IMAD.MOV.U32 R2, RZ, RZ, R6 ;  /* 0x000000ffff027224 */ /* 0x000fc800078e0006 */
[----:B------:R-:W-:-:S04]  /*15f0*/  IMAD.WIDE.U32 R2, R13, R116, R2 ;  /* 0x000000740d027225 */ /* 0x000fc800078e0002 */
[----:B------:R-:W-:Y:S02]  /*1600*/  IMAD.IADD R3, R3, 0x1, R4 ;  /* 0x0000000103037824 */ /* 0x000fe400078e0204 */
[----:B------:R-:W-:Y:S02]  /*1610*/  IMAD R4, R11, R0, RZ ;  /* 0x000000000b047224 */ /* 0x000fe400078e02ff */
[-C--:B------:R-:W-:Y:S02]  /*1620*/  IMAD R5, R9, R12.reuse, RZ ;  /* 0x0000000c09057224 */ /* 0x080fe400078e02ff */
[----:B------:R-:W-:-:S04]  /*1630*/  IMAD.WIDE.U32 R6, R8, R12, RZ ;  /* 0x0000000c08067225 */ /* 0x000fc800078e00ff */
[----:B------:R-:W-:Y:S02]  /*1640*/  IMAD R4, R10, R32, R4 ;  /* 0x000000200a047224 */ /* 0x000fe400078e0204 */
[----:B------:R-:W-:-:S04]  /*1650*/  IMAD.WIDE.U32 R2, R0, R10, R2 ;  /* 0x0000000a00027225 */ /* 0x000fc800078e0002 */
[----:B------:R-:W-:Y:S01]  /*1660*/  IMAD R8, R8, R17, R5 ;  /* 0x0000001108087224 */ /* 0x000fe200078e0205 */
[----:B------:R-:W-:Y:S01]  /*1670*/  MOV R9, R6 ;  /* 0x0000000600097202 */ /* 0x000fe20000000f00 */
[----:B------:R-:W-:Y:S01]  /*1680*/  IMAD.MOV.U32 R28, RZ, RZ, R2 ;  /* 0x000000ffff1c7224 */ /* 0x000fe200078e0002 */
[----:B------:R-:W-:Y:S01]  /*1690*/  IADD3 R29, R3, R4, RZ ;  /* 0x00000004031d7210 */ /* 0x000fe20007ffe0ff */
[----:B------:R-:W-:Y:S01]  /*16a0*/  IMAD.IADD R12, R7, 0x1, R8 ;  /* 0x00000001070c7824 */ /* 0x000fe200078e0208 */
[----:B------:R-:W-:Y:S05]  /*16b0*/  BRA `(.L_x_4772) ;  /* 0x0000052000007947 */ /* 0x000fea0003800000 */
.L_x_4771:
[----:B-1----:R-:W2:Y:S01]  /*16c0*/  LD.E R12, [R24.64+0x68] ;  /* 0x00006806180c7980 */ /* 0x002ea2000c101900 */
[----:B------:R-:W-:-:S03]  /*16d0*/  ISETP.NE.AND P3, PT, R20, -0x1, PT ;  /* 0xffffffff1400780c */ /* 0x000fc60003f65270 */
[----:B------:R-:W3:Y:S04]  /*16e0*/  LD.E.64 R116, [R24.64+0x38] ;  /* 0x0000380618747980 */ /* 0x000ee8000c101b00 */
[----:B----4-:R-:W4:Y:S04]  /*16f0*/  LD.E.64 R160, [R24.64+0x40] ;  /* 0x0000400618a07980 */ /* 0x010f28000c101b00 */
[----:B------:R-:W3:Y:S04]  /*1700*/  LD.E.64 R18, [R24.64+0x50] ;  /* 0x0000500618127980 */ /* 0x000ee8000c101b00 */
[----:B------:R-:W3:Y:S04]  /*1710*/  @!P3 LD.E.64 R6, [R24.64+0x20] ;  /* 0x000020061806b980 */ /* 0x000ee8000c101b00 */
[----:B------:R-:W3:Y:S04]  /*1720*/  @!P3 LD.E.64 R16, [R24.64+0x28] ;  /* 0x000028061810b980 */ /* 0x000ee8000c101b00 */
[----:B------:R1:W5:Y:S01]  /*1730*/  LD.E.64 R26, [R24.64+0x58] ;  /* 0x00005806181a7980 */ /* 0x000362000c101b00 */
[----:B------:R-:W-:-:S02]  /*1740*/  IABS R5, R22 ;  /* 0x0000001600057213 */ /* 0x000fc40000000000 */
[----:B-----5:R-:W-:Y:S02]  /*1750*/  @!P3 SHF.R.S32.HI R13, RZ, 0x1f, R11 ;  /* 0x0000001fff0db819 */ /* 0x020fe4000001140b */
[----:B--2---:R-:W-:-:S04]  /*1760*/  IABS R8, R12 ;  /* 0x0000000c00087213 */ /* 0x004fc80000000000 */
[----:B------:R-:W2:Y:S08]  /*1770*/  I2F.RP R2, R8 ;  /* 0x0000000800027306 */ /* 0x000eb00000209400 */
[----:B--2---:R-:W2:Y:S02]  /*1780*/  MUFU.RCP R2, R2 ;  /* 0x0000000200027308 */ /* 0x004ea40000001000 */
[----:B--2---:R-:W-:-:S06]  /*1790*/  IADD3 R2, R2, 0xffffffe, RZ ;  /* 0x0ffffffe02027810 */ /* 0x004fcc0007ffe0ff */
[----:B------:R-:W2:Y:S01]  /*17a0*/  F2I.FTZ.U32.TRUNC.NTZ R3, R2 ;  /* 0x0000000200037305 */ /* 0x000ea2000021f000 */
[----:B------:R-:W-:Y:S02]  /*17b0*/  IABS R4, R12 ;  /* 0x0000000c00047213 */ /* 0x000fe40000000000 */
[----:B--2---:R-:W-:Y:S01]  /*17c0*/  IADD3 R0, RZ, -R3, RZ ;  /* 0x80000003ff007210 */ /* 0x004fe20007ffe0ff */
[----:B------:R-:W-:-:S04]  /*17d0*/  IMAD.MOV.U32 R2, RZ, RZ, RZ ;  /* 0x000000ffff027224 */ /* 0x000fc800078e00ff */
[----:B------:R-:W-:-:S04]  /*17e0*/  IMAD R0, R0, R8, RZ ;  /* 0x0000000800007224 */ /* 0x000fc800078e02ff */
[----:B------:R-:W-:Y:S01]  /*17f0*/  IMAD.HI.U32 R2, R3, R0, R2 ;  /* 0x0000000003027227 */ /* 0x000fe200078e0002 */
[----:B------:R-:W-:-:S03]  /*1800*/  MOV R3, R5 ;  /* 0x0000000500037202 */ /* 0x000fc60000000f00 */
[----:B------:R-:W-:Y:S02]  /*1810*/  IMAD.MOV R0, RZ, RZ, -R4 ;  /* 0x000000ffff007224 */ /* 0x000fe400078e0a04 */
[----:B------:R-:W-:-:S04]  /*1820*/  IMAD.HI.U32 R9, R2, R3, RZ ;  /* 0x0000000302097227 */ /* 0x000fc800078e00ff */
[----:B------:R-:W-:Y:S01]  /*1830*/  IMAD R0, R9, R0, R3 ;  /* 0x0000000009007224 */ /* 0x000fe200078e0203 */
[----:B------:R-:W-:Y:S01]  /*1840*/  @!P3 SHF.R.S32.HI R5, RZ, 0x1f, R10 ;  /* 0x0000001fff05b819 */ /* 0x000fe2000001140a */
[----:B---3--:R-:W-:-:S03]  /*1850*/  @!P3 IMAD R2, R117, R10, RZ ;  /* 0x0000000a7502b224 */ /* 0x008fc600078e02ff */
[----:B------:R-:W-:Y:S01]  /*1860*/  ISETP.GT.U32.AND P0, PT, R8, R0, PT ;  /* 0x000000000800720c */ /* 0x000fe20003f04070 */
[----:B------:R-:W-:Y:S01]  /*1870*/  @!P3 IMAD R5, R5, R116, R2 ;  /* 0x000000740505b224 */ /* 0x000fe200078e0202 */
[----:B------:R-:W-:Y:S01]  /*1880*/  @P3 IADD3 R4, R10, R20, RZ ;  /* 0x000000140a043210 */ /* 0x000fe20007ffe0ff */
[----:B------:R-:W-:-:S04]  /*1890*/  @!P3 IMAD.WIDE.U32 R2, R116, R10, RZ ;  /* 0x0000000a7402b225 */ /* 0x000fc800078e00ff */
[----:B------:R-:W-:Y:S02]  /*18a0*/  @!P3 IMAD.IADD R3, R3, 0x1, R5 ;  /* 0x000000010303b824 */ /* 0x000fe400078e0205 */
[----:B------:R-:W-:Y:S02]  /*18b0*/  @!P3 IMAD R7, R7, R11, RZ ;  /* 0x0000000b0707b224 */ /* 0x000fe400078e02ff */
[-C--:B------:R-:W-:Y:S02]  /*18c0*/  @P3 IMAD R14, R117, R4.reuse, RZ ;  /* 0x00000004750e3224 */ /* 0x080fe400078e02ff */
[----:B------:R-:W-:Y:S02]  /*18d0*/  @!P0 IMAD.IADD R0, R0, 0x1, -R8 ;  /* 0x0000000100008824 */ /* 0x000fe400078e0a08 */
[----:B------:R-:W-:-:S04]  /*18e0*/  @P3 IMAD.WIDE.U32 R4, R116, R4, RZ ;  /* 0x0000000474043225 */ /* 0x000fc800078e00ff */
[----:B------:R-:W-:Y:S01]  /*18f0*/  @!P3 IMAD R7, R6, R13, R7 ;  /* 0x0000000d0607b224 */ /* 0x000fe200078e0207 */
[----:B------:R-:W-:Y:S01]  /*1900*/  LEA R13, R36, 0xffffffc0, 0x6 ;  /* 0xffffffc0240d7811 */ /* 0x000fe200078e30ff */
[----:B------:R-:W-:Y:S01]  /*1910*/  @!P3 IMAD.WIDE.U32 R2, R6, R11, R2 ;  /* 0x0000000b0602b225 */ /* 0x000fe200078e0002 */
[----:B------:R-:W-:Y:S02]  /*1920*/  ISETP.GE.U32.AND P2, PT, R0, R8, PT ;  /* 0x000000080000720c */ /* 0x000fe40003f46070 */
[----:B------:R-:W-:Y:S01]  /*1930*/  @P3 IADD3 R5, R5, R14, RZ ;  /* 0x0000000e05053210 */ /* 0x000fe20007ffe0ff */
[----:B------:R-:W-:Y:S01]  /*1940*/  @!P3 IMAD.MOV.U32 R4, RZ, RZ, R2 ;  /* 0x000000ffff04b224 */ /* 0x000fe200078e0002 */
[----:B------:R-:W-:Y:S01]  /*1950*/  @!P3 SHF.R.S32.HI R0, RZ, 0x1f, R10 ;  /* 0x0000001fff00b819 */ /* 0x000fe2000001140a */
[----:B----4-:R-:W-:Y:S01]  /*1960*/  @!P3 IMAD R2, R161, R10, RZ ;  /* 0x0000000aa102b224 */ /* 0x010fe200078e02ff */
[----:B------:R-:W-:Y:S01]  /*1970*/  @!P3 IADD3 R5, R3, R7, RZ ;  /* 0x000000070305b210 */ /* 0x000fe20007ffe0ff */
[----:B------:R-:W-:Y:S01]  /*1980*/  IMAD R3, R117, R13, RZ ;  /* 0x0000000d75037224 */ /* 0x000fe200078e02ff */
[----:B------:R-:W-:Y:S01]  /*1990*/  SHF.R.S32.HI R15, RZ, 0x1f, R13 ;  /* 0x0000001fff0f7819 */ /* 0x000fe2000001140d */
[----:B------:R-:W-:Y:S01]  /*19a0*/  @!P3 IMAD R8, R0, R160, R2 ;  /* 0x000000a00008b224 */ /* 0x000fe200078e0202 */
[----:B------:R-:W-:-:S02]  /*19b0*/  LOP3.LUT R6, R22, R12, RZ, 0x3c, !PT ;  /* 0x0000000c16067212 */ /* 0x000fc400078e3cff */
[----:B------:R-:W-:Y:S01]  /*19c0*/  MOV R2, R4 ;  /* 0x0000000400027202 */ /* 0x000fe20000000f00 */
[----:B------:R-:W-:Y:S01]  /*19d0*/  IMAD R0, R15, R116, R3 ;  /* 0x000000740f007224 */ /* 0x000fe200078e0203 */
[----:B------:R-:W-:Y:S01]  /*19e0*/  ISETP.GE.AND P1, PT, R6, RZ, PT ;  /* 0x000000ff0600720c */ /* 0x000fe20003f26270 */
[----:B------:R-:W-:Y:S01]  /*19f0*/  IMAD.MOV.U32 R3, RZ, RZ, R5 ;  /* 0x000000ffff037224 */ /* 0x000fe200078e0005 */
[----:B------:R-:W-:Y:S02]  /*1a00*/  @!P0 IADD3 R9, R9, 0x1, RZ ;  /* 0x0000000109098810 */ /* 0x000fe40007ffe0ff */
[----:B------:R-:W-:Y:S01]  /*1a10*/  ISETP.NE.AND P0, PT, R12, RZ, PT ;  /* 0x000000ff0c00720c */ /* 0x000fe20003f05270 */
[----:B------:R-:W-:Y:S01]  /*1a20*/  IMAD.WIDE.U32 R2, R116, R13, R2 ;  /* 0x0000000d74027225 */ /* 0x000fe200078e0002 */
[----:B------:R-:W-:-:S03]  /*1a30*/  @P2 IADD3 R9, R9, 0x1, RZ ;  /* 0x0000000109092810 */ /* 0x000fc60007ffe0ff */
[----:B------:R-:W-:Y:S01]  /*1a40*/  @!P3 IMAD.WIDE.U32 R6, R160, R10, RZ ;  /* 0x0000000aa006b225 */ /* 0x000fe200078e00ff */
[----:B------:R-:W-:-:S03]  /*1a50*/  IADD3 R5, R3, R0, RZ ;  /* 0x0000000003057210 */ /* 0x000fc60007ffe0ff */
[----:B------:R-:W-:Y:S01]  /*1a60*/  IMAD.MOV.U32 R0, RZ, RZ, R9 ;  /* 0x000000ffff007224 */ /* 0x000fe200078e0009 */
[----:B------:R-:W-:Y:S02]  /*1a70*/  MOV R4, R2 ;  /* 0x0000000200047202 */ /* 0x000fe40000000f00 */
[----:B------:R-:W-:Y:S01]  /*1a80*/  @!P3 IADD3 R3, R7, R8, RZ ;  /* 0x000000080703b210 */ /* 0x000fe20007ffe0ff */
[----:B------:R-:W-:Y:S01]  /*1a90*/  @!P1 IMAD.MOV R0, RZ, RZ, -R0 ;  /* 0x000000ffff009224 */ /* 0x000fe200078e0a00 */
[----:B------:R-:W-:Y:S02]  /*1aa0*/  @!P3 MOV R2, R6 ;  /* 0x000000060002b202 */ /* 0x000fe40000000f00 */
[----:B------:R-:W-:Y:S01]  /*1ab0*/  @!P0 LOP3.LUT R0, RZ, R12, RZ, 0x33, !PT ;  /* 0x0000000cff008212 */ /* 0x000fe200078e33ff */
[----:B------:R-:W-:Y:S01]  /*1ac0*/  @!P3 IMAD R7, R17, R11, RZ ;  /* 0x0000000b1107b224 */ /* 0x000fe200078e02ff */
[----:B------:R-:W-:Y:S02]  /*1ad0*/  @P3 IADD3 R8, R10, R20, RZ ;  /* 0x000000140a083210 */ /* 0x000fe40007ffe0ff */
[----:B------:R-:W-:Y:S01]  /*1ae0*/  @!P3 SHF.R.S32.HI R6, RZ, 0x1f, R11 ;  /* 0x0000001fff06b819 */ /* 0x000fe2000001140b */
[----:B------:R-:W-:Y:S01]  /*1af0*/  IMAD R10, R19, R0, RZ ;  /* 0x00000000130a7224 */ /* 0x000fe200078e02ff */
[----:B------:R-:W-:Y:S01]  /*1b00*/  SHF.R.S32.HI R32, RZ, 0x1f, R0 ;  /* 0x0000001fff207819 */ /* 0x000fe20000011400 */
[----:B------:R-:W-:-:S02]  /*1b10*/  @P3 IMAD R12, R161, R8, RZ ;  /* 0x00000008a10c3224 */ /* 0x000fc400078e02ff */
[----:B------:R-:W-:Y:S02]  /*1b20*/  @!P3 IMAD R14, R16, R6, R7 ;  /* 0x00000006100eb224 */ /* 0x000fe400078e0207 */
        /* <DEDUP_REMOVED lines=11> */
.L_x_4772:
[----:B-1----:R-:W-:Y:S05]  /*1be0*/  BSYNC B0 ;  /* 0x0000000000007941 */ /* 0x002fea0003800000 */
.L_x_4770:
        /* <DEDUP_REMOVED lines=9> */
[----:B-1----:R-:W-:-:S04]  /*1c80*/  SHF.R.S32.HI R30, RZ, 0x1f, R183 ;  /* 0x0000001fff1e7819 */ /* 0x002fc800000114b7 */
[CC--:B------:R-:W-:Y:S02]  /*1c90*/  LEA.HI R3, R30.reuse, R183.reuse, RZ, 0x4 ;  /* 0x000000b71e037211 */ /* 0x0c0fe400078f20ff */
[----:B------:R-:W-:Y:S02]  /*1ca0*/  LEA.HI R14, R30, R183, RZ, 0x3 ;  /* 0x000000b71e0e7211 */ /* 0x000fe400078f18ff */
[----:B------:R-:W-:Y:S02]  /*1cb0*/  SHF.R.S32.HI R8, RZ, 0x4, R3 ;  /* 0x00000004ff087819 */ /* 0x000fe40000011403 */
[----:B------:R-:W-:Y:S02]  /*1cc0*/  LOP3.LUT R0, R14, 0xfffffff8, RZ, 0xc0, !PT ;  /* 0xfffffff80e007812 */ /* 0x000fe400078ec0ff */
[C---:B------:R-:W-:Y:S02]  /*1cd0*/  LEA.HI R2, R3.reuse, R8, RZ, 0x1 ;  /* 0x0000000803027211 */ /* 0x040fe400078f08ff */
[----:B------:R-:W-:Y:S01]  /*1ce0*/  LOP3.LUT R3, R3, 0xfffffff0, RZ, 0xc0, !PT ;  /* 0xfffffff003037812 */ /* 0x000fe200078ec0ff */
[----:B------:R-:W-:Y:S01]  /*1cf0*/  IMAD.IADD R172, R183, 0x1, -R0 ;  /* 0x00000001b7ac7824 */ /* 0x000fe200078e0a00 */
[----:B------:R-:W-:-:S02]  /*1d00*/  LOP3.LUT R2, R2, 0xfffffffe, RZ, 0xc0, !PT ;  /* 0xfffffffe02027812 */ /* 0x000fc400078ec0ff */
[----:B------:R-:W-:Y:S01]  /*1d10*/  SHF.R.S32.HI R114, RZ, 0x3, R14 ;  /* 0x00000003ff727819 */ /* 0x000fe2000001140e */
[----:B------:R-:W-:Y:S02]  /*1d20*/  IMAD.IADD R0, R183, 0x1, -R3 ;  /* 0x00000001b7007824 */ /* 0x000fe400078e0a03 */
[----:B------:R-:W-:Y:S02]  /*1d30*/  IMAD.IADD R181, R8, 0x1, -R2 ;  /* 0x0000000108b57824 */ /* 0x000fe400078e0a02 */
[----:B------:R-:W-:Y:S01]  /*1d40*/  IMAD.SHL.U32 R2, R114, 0x40, RZ ;  /* 0x0000004072027824 */ /* 0x000fe200078e00ff */
[----:B------:R-:W-:Y:S01]  /*1d50*/  SHF.R.S32.HI R8, RZ, 0x1f, R0 ;  /* 0x0000001fff087819 */ /* 0x000fe20000011400 */
[----:B-----5:R-:W-:Y:S02]  /*1d60*/  IMAD R14, R15, R160, RZ ;  /* 0x000000a00f0e7224 */ /* 0x020fe400078e02ff */
[----:B------:R-:W-:Y:S01]  /*1d70*/  IMAD.SHL.U32 R18, R172, 0x8, RZ ;  /* 0x00000008ac127824 */ /* 0x000fe200078e00ff */
[----:B------:R-:W-:-:S02]  /*1d80*/  LEA.HI R15, R8, R0, RZ, 0x3 ;  /* 0x00000000080f7211 */ /* 0x000fc400078f18ff */
[----:B------:R-:W-:Y:S02]  /*1d90*/  LOP3.LUT R3, R2, 0x1c0, RZ, 0xc0, !PT ;  /* 0x000001c002037812 */ /* 0x000fe400078ec0ff */
[----:B------:R-:W-:Y:S02]  /*1da0*/  LOP3.LUT R8, R15, 0xfffffff8, RZ, 0xc0, !PT ;  /* 0xfffffff80f087812 */ /* 0x000fe400078ec0ff */
[----:B------:R-:W-:Y:S02]  /*1db0*/  IADD3 R2, P1, R18, R9, RZ ;  /* 0x0000000912027210 */ /* 0x000fe40007f3e0ff */
[----:B------:R-:W-:Y:S02]  /*1dc0*/  LOP3.LUT R9, R3, 0x38, R18, 0xf8, !PT ;  /* 0x0000003803097812 */ /* 0x000fe400078ef812 */
[----:B------:R-:W-:Y:S02]  /*1dd0*/  SHF.R.U32.HI R16, RZ, 0x3, R3 ;  /* 0x00000003ff107819 */ /* 0x000fe40000011603 */
[----:B------:R-:W-:Y:S01]  /*1de0*/  LEA.HI R17, R30, R183, RZ, 0x6 ;  /* 0x000000b71e117211 */ /* 0x000fe200078f30ff */
[----:B------:R-:W-:Y:S01]  /*1df0*/  IMAD.IADD R0, R0, 0x1, -R8 ;  /* 0x0000000100007824 */ /* 0x000fe200078e0a08 */
[----:B------:R-:W-:-:S02]  /*1e00*/  SHF.R.S32.HI R19, RZ, 0x1f, R18 ;  /* 0x0000001fff137819 */ /* 0x000fc40000011412 */
[----:B------:R-:W-:Y:S01]  /*1e10*/  LOP3.LUT R16, R9, R16, RZ, 0x3c, !PT ;  /* 0x0000001009107212 */ /* 0x000fe200078e3cff */
[----:B------:R-:W-:Y:S02]  /*1e20*/  IMAD.SHL.U32 R9, R17, 0x8, RZ ;  /* 0x0000000811097824 */ /* 0x000fe400078e00ff */
[----:B------:R-:W-:Y:S02]  /*1e30*/  IMAD.X R3, R19, 0x1, R12, P1 ;  /* 0x0000000113037824 */ /* 0x000fe400008e060c */
[----:B------:R-:W-:Y:S01]  /*1e40*/  IMAD.SHL.U32 R8, R0, 0x40, RZ ;  /* 0x0000004000087824 */ /* 0x000fe200078e00ff */
[----:B------:R-:W-:Y:S01]  /*1e50*/  LOP3.LUT R235, R16, 0xfffffe00, R9, 0xf8, !PT ;  /* 0xfffffe0010eb7812 */ /* 0x000fe200078ef809 */
[C---:B------:R-:W-:Y:S02]  /*1e60*/  IMAD R12, R13.reuse, R161, R14 ;  /* 0x000000a10d0c7224 */ /* 0x040fe400078e020e */
[----:B------:R-:W-:Y:S01]  /*1e70*/  IMAD.WIDE.U32 R2, R13, R160, R2 ;  /* 0x000000a00d027225 */ /* 0x000fe200078e0002 */
[----:B------:R-:W-:-:S03]  /*1e80*/  LOP3.LUT R8, R8, 0x1c0, RZ, 0xc0, !PT ;  /* 0x000001c008087812 */ /* 0x000fc600078ec0ff */
[----:B------:R-:W-:Y:S02]  /*1e90*/  IMAD.SHL.U32 R9, R181, 0x8, RZ ;  /* 0x00000008b5097824 */ /* 0x000fe400078e00ff */
[----:B------:R-:W-:Y:S01]  /*1ea0*/  IMAD.IADD R3, R3, 0x1, R12 ;  /* 0x0000000103037824 */ /* 0x000fe200078e020c */
[----:B------:R-:W-:Y:S02]  /*1eb0*/  SHF.R.U32.HI R12, RZ, 0x3, R8 ;  /* 0x00000003ff0c7819 */ /* 0x000fe40000011608 */
[----:B------:R-:W-:Y:S02]  /*1ec0*/  LOP3.LUT R13, R8, 0x8, R9, 0xf8, !PT ;  /* 0x00000008080d7812 */ /* 0x000fe400078ef809 */
[C---:B------:R-:W-:Y:S02]  /*1ed0*/  LOP3.LUT P3, RZ, R0.reuse, 0x4, RZ, 0xc0, !PT ;  /* 0x0000000400ff7812 */ /* 0x040fe4000786c0ff */
[----:B------:R-:W-:Y:S01]  /*1ee0*/  LOP3.LUT P2, RZ, R0, 0x2, RZ, 0xc0, !PT ;  /* 0x0000000200ff7812 */ /* 0x000fe2000784c0ff */
[----:B------:R-:W-:Y:S01]  /*1ef0*/  IMAD R0, R27, R23, RZ ;  /* 0x000000171b007224 */ /* 0x000fe200078e02ff */
[----:B------:R-:W-:Y:S01]  /*1f00*/  LOP3.LUT R42, R13, R12, RZ, 0x3c, !PT ;  /* 0x0000000c0d2a7212 */ /* 0x000fe200078e3cff */
[----:B------:R-:W-:Y:S01]  /*1f10*/  IMAD.WIDE.U32 R8, R23, R26, R2 ;  /* 0x0000001a17087225 */ /* 0x000fe200078e0002 */
[----:B------:R-:W-:-:S03]  /*1f20*/  SHF.R.S32.HI R185, RZ, 0x1f, R33 ;  /* 0x0000001fffb97819 */ /* 0x000fc60000011421 */
[----:B------:R-:W-:Y:S01]  /*1f30*/  IMAD R14, R32, R26, R0 ;  /* 0x0000001a200e7224 */ /* 0x000fe200078e0200 */
[C---:B------:R-:W-:Y:S02]  /*1f40*/  IADD3 R21, R18.reuse, 0x40, RZ ;  /* 0x0000004012157810 */ /* 0x040fe40007ffe0ff */
[----:B------:R-:W-:Y:S02]  /*1f50*/  SHF.R.S32.HI R175, RZ, 0x1f, R22 ;  /* 0x0000001fffaf7819 */ /* 0x000fe40000011416 */
[----:B------:R-:W-:Y:S02]  /*1f60*/  SHF.R.S32.HI R115, RZ, 0x1f, R114 ;  /* 0x0000001fff737819 */ /* 0x000fe40000011472 */
[----:B------:R-:W-:Y:S01]  /*1f70*/  IADD3 R20, R18, 0x80, RZ ;  /* 0x0000008012147810 */ /* 0x000fe20007ffe0ff */
[----:B------:R-:W-:-:S04]  /*1f80*/  IMAD.IADD R9, R9, 0x1, R14 ;  /* 0x0000000109097824 */ /* 0x000fc800078e020e */
[----:B------:R-:W-:-:S04]  /*1f90*/  IMAD.WIDE.U32 R166, R114, R160, R8 ;  /* 0x000000a072a67225 */ /* 0x000fc800078e0008 */
[----:B------:R-:W-:Y:S02]  /*1fa0*/  IMAD.MOV.U32 R43, RZ, RZ, 0x10 ;  /* 0x00000010ff2b7424 */ /* 0x000fe400078e00ff */
[----:B------:R-:W-:Y:S01]  /*1fb0*/  IMAD.MOV.U32 R39, RZ, RZ, 0x20 ;  /* 0x00000020ff277424 */ /* 0x000fe200078e00ff */
[C---:B------:R-:W-:Y:S01]  /*1fc0*/  SHF.L.U64.HI R250, R116.reuse, 0x4, R117 ;  /* 0x0000000474fa7819 */ /* 0x040fe20000010275 */
[----:B------:R-:W-:Y:S01]  /*1fd0*/  IMAD.SHL.U32 R247, R116, 0x10, RZ ;  /* 0x0000001074f77824 */ /* 0x000fe200078e00ff */
[----:B------:R-:W-:Y:S01]  /*1fe0*/  SEL R43, R43, 0xfffffff0, !P2 ;  /* 0xfffffff02b2b7807 */ /* 0x000fe20005000000 */
[----:B------:R-:W-:Y:S01]  /*1ff0*/  IMAD.SHL.U32 R251, R160, 0x10, RZ ;  /* 0x00000010a0fb7824 */ /* 0x000fe200078e00ff */
[----:B------:R-:W-:Y:S01]  /*2000*/  SEL R39, R39, 0xffffffe0, !P3 ;  /* 0xffffffe027277807 */ /* 0x000fe20005800000 */
[----:B------:R-:W-:Y:S02]  /*2010*/  IMAD.SHL.U32 R164, R172, 0x4, RZ ;  /* 0x00000004aca47824 */ /* 0x000fe400078e00ff */
[----:B--2---:R-:W-:-:S04]  /*2020*/  @P0 IMAD.WIDE.U32 R2, R4, R37, RZ ;  /* 0x0000002504020225 */ /* 0x004fc800078e00ff */
[----:B------:R-:W-:Y:S02]  /*2030*/  @P0 IMAD R0, R5, R37, RZ ;  /* 0x0000002505000224 */ /* 0x000fe400078e02ff */
[----:B---3--:R-:W-:-:S04]  /*2040*/  @!P0 IMAD.WIDE.U32 R12, R6, R33, RZ ;  /* 0x00000021060c8225 */ /* 0x008fc800078e00ff */
[----:B------:R-:W-:Y:S02]  /*2050*/  @!P0 IMAD R16, R7, R33, RZ ;  /* 0x0000002107108224 */ /* 0x000fe400078e02ff */
[----:B------:R-:W-:Y:S02]  /*2060*/  @!P0 IMAD.MOV.U32 R2, RZ, RZ, R12 ;  /* 0x000000ffff028224 */ /* 0x000fe400078e000c */
[----:B------:R-:W-:Y:S02]  /*2070*/  @!P0 IMAD R6, R6, R185, R16 ;  /* 0x000000b906068224 */ /* 0x000fe400078e0210 */
[----:B------:R-:W-:Y:S01]  /*2080*/  @P0 IMAD.IADD R0, R3, 0x1, R0 ;  /* 0x0000000103000824 */ /* 0x000fe200078e0200 */
[----:B------:R-:W-:Y:S01]  /*2090*/  IADD3 R2, P1, R18, R2, RZ ;  /* 0x0000000212027210 */ /* 0x000fe20007f3e0ff */
[----:B------:R-:W-:Y:S02]  /*20a0*/  @P0 IMAD.MOV.U32 R148, RZ, RZ, R4 ;  /* 0x000000ffff940224 */ /* 0x000fe400078e0004 */
[----:B------:R-:W-:-:S02]  /*20b0*/  @P0 IMAD.MOV.U32 R149, RZ, RZ, R5 ;  /* 0x000000ffff950224 */ /* 0x000fc400078e0005 */
[----:B------:R-:W-:Y:S02]  /*20c0*/  IMAD.SHL.U32 R7, R15, 0x40, RZ ;  /* 0x000000400f077824 */ /* 0x000fe400078e00ff */
[----:B------:R-:W-:Y:S02]  /*20d0*/  @!P0 IMAD.IADD R0, R13, 0x1, R6 ;  /* 0x000000010d008824 */ /* 0x000fe400078e0206 */
[----:B------:R-:W-:Y:S02]  /*20e0*/  @!P0 IMAD.MOV.U32 R148, RZ, RZ, R4 ;  /* 0x000000ffff948224 */ /* 0x000fe400078e0004 */
[----:B------:R-:W-:Y:S01]  /*20f0*/  @!P0 IMAD.MOV.U32 R149, RZ, RZ, R5 ;  /* 0x000000ffff958224 */ /* 0x000fe200078e0005 */
[----:B------:R-:W-:Y:S01]  /*2100*/  ISETP.GE.AND P0, PT, R21, R152, PT ;  /* 0x000000981500720c */ /* 0x000fe20003f06270 */
[----:B------:R-:W-:Y:S01]  /*2110*/  IMAD.X R3, R19, 0x1, R0, P1 ;  /* 0x0000000113037824 */ /* 0x000fe200008e0600 */
[----:B------:R-:W-:Y:S01]  /*2120*/  LOP3.LUT R42, R42, 0xfffffe00, R7, 0xf8, !PT ;  /* 0xfffffe002a2a7812 */ /* 0x000fe200078ef807 */
[----:B----4-:R-:W-:Y:S01]  /*2130*/  IMAD R7, R11, R22, RZ ;  /* 0x000000160b077224 */ /* 0x010fe200078e02ff */
[----:B------:R-:W-:-:S02]  /*2140*/  SEL R0, RZ, 0xffffffff, P0 ;  /* 0xffffffffff007807 */ /* 0x000fc40000000000 */
[----:B------:R-:W-:Y:S01]  /*2150*/  ISETP.GE.AND P1, PT, R18, R152, PT ;  /* 0x000000981200720c */ /* 0x000fe20003f26270 */
[----:B------:R-:W-:Y:S02]  /*2160*/  IMAD R7, R10, R175, R7 ;  /* 0x000000af0a077224 */ /* 0x000fe400078e0207 */
[----:B------:R-:W-:Y:S01]  /*2170*/  IMAD.WIDE.U32 R2, R22, R10, R2 ;  /* 0x0000000a16027225 */ /* 0x000fe200078e0002 */
[----:B------:R-:W-:-:S03]  /*2180*/  SEL R6, RZ, 0x1, P1 ;  /* 0x00000001ff067807 */ /* 0x000fc60000800000 */
[----:B------:R-:W-:Y:S02]  /*2190*/  IMAD.SHL.U32 R0, R0, 0x2, RZ ;  /* 0x0000000200007824 */ /* 0x000fe400078e00ff */
[----:B------:R-:W-:-:S04]  /*21a0*/  IMAD.WIDE R4, R34, 0x40, R114 ;  /* 0x0000004022047825 */ /* 0x000fc800078e0272 */
[----:B------:R-:W-:Y:S01]  /*21b0*/  IMAD.IADD R3, R3, 0x1, R7 ;  /* 0x0000000103037824 */ /* 0x000fe200078e0207 */
[----:B------:R-:W-:Y:S01]  /*21c0*/  LOP3.LUT R7, R0, 0x2, R6, 0xe2, !PT ;  /* 0x0000000200077812 */ /* 0x000fe200078ee206 */
[----:B------:R-:W-:-:S04]  /*21d0*/  IMAD R0, R5, R148, RZ ;  /* 0x0000009405007224 */ /* 0x000fc800078e02ff */
[----:B------:R-:W-:Y:S01]  /*21e0*/  IMAD R10, R4, R149, R0 ;  /* 0x00000095040a7224 */ /* 0x000fe200078e0200 */
[----:B------:R-:W-:Y:S02]  /*21f0*/  SHF.R.S32.HI R0, RZ, 0x1f, R129 ;  /* 0x0000001fff007819 */ /* 0x000fe40000011481 */
[----:B------:R-:W-:Y:S02]  /*2200*/  IADD3 R22, R18, 0xc0, RZ ;  /* 0x000000c012167810 */ /* 0x000fe40007ffe0ff */
[----:B------:R-:W-:Y:S01]  /*2210*/  LEA.HI R0, R0, R129, RZ, 0x6 ;  /* 0x0000008100007211 */ /* 0x000fe200078f30ff */
[----:B------:R-:W-:Y:S01]  /*2220*/  IMAD.WIDE.U32 R134, R4, R148, R2 ;  /* 0x0000009404867225 */ /* 0x000fe200078e0002 */
[----:B------:R-:W-:Y:S02]  /*2230*/  SHF.L.U64.HI R2, R160, 0x4, R161 ;  /* 0x00000004a0027819 */ /* 0x000fe400000102a1 */
[----:B------:R-:W-:Y:S02]  /*2240*/  ISETP.GE.AND P0, PT, R22, R152, PT ;  /* 0x000000981600720c */ /* 0x000fe40003f06270 */
[----:B------:R-:W-:Y:S01]  /*2250*/  SHF.R.S32.HI R0, RZ, 0x6, R0 ;  /* 0x00000006ff007819 */ /* 0x000fe20000011400 */
[----:B------:R1:W-:Y:S01]  /*2260*/  STL [R1], R2 ;  /* 0x0000000201007387 */ /* 0x0003e20000100800 */
[----:B------:R-:W-:-:S02]  /*2270*/  SEL R5, RZ, 0x8, P0 ;  /* 0x00000008ff057807 */ /* 0x000fc40000000000 */
[----:B------:R-:W-:Y:S01]  /*2280*/  IMNMX R120, RZ, R0, !PT ;  /* 0x00000000ff787217 */ /* 0x000fe20007800200 */
[----:B------:R-:W-:Y:S01]  /*2290*/  @!P4 IMAD.MOV.U32 R35, RZ, RZ, RZ ;  /* 0x000000ffff23c224 */ /* 0x000fe200078e00ff */
[----:B------:R-:W-:Y:S02]  /*22a0*/  ISETP.GE.AND P1, PT, R20, R152, PT ;  /* 0x000000981400720c */ /* 0x000fe40003f26270 */
[----:B------:R-:W-:Y:S01]  /*22b0*/  ISETP.GT.AND P4, PT, R36, R120, PT ;  /* 0x000000782400720c */ /* 0x000fe20003f84270 */
[-C--:B------:R-:W-:Y:S02]  /*22c0*/  IMAD R4, R117, R114.reuse, RZ ;  /* 0x0000007275047224 */ /* 0x080fe400078e02ff */
[----:B------:R-:W-:Y:S01]  /*22d0*/  IMAD R0, R161, R114, RZ ;  /* 0x00000072a1007224 */ /* 0x000fe200078e02ff */
[----:B------:R-:W-:Y:S01]  /*22e0*/  SEL R6, RZ, 0x4, P1 ;  /* 0x00000004ff067807 */ /* 0x000fe20000800000 */
[C---:B------:R-:W-:Y:S02]  /*22f0*/  IMAD R4, R115.reuse, R116, R4 ;  /* 0x0000007473047224 */ /* 0x040fe400078e0204 */
[----:B------:R-:W-:Y:S01]  /*2300*/  IMAD R0, R115, R160, R0 ;  /* 0x000000a073007224 */ /* 0x000fe200078e0200 */
[----:B-1----:R-:W-:-:S05]  /*2310*/  IADD3 R2, P0, R18, R28, RZ ;  /* 0x0000001c12027210 */ /* 0x002fca0007f1e0ff */
[----:B------:R-:W-:-:S04]  /*2320*/  IMAD.X R3, R19, 0x1, R29, P0 ;  /* 0x0000000113037824 */ /* 0x000fc800000e061d */
[----:B------:R-:W-:Y:S01]  /*2330*/  IMAD.WIDE.U32 R170, R114, R116, R2 ;  /* 0x0000007472aa7225 */ /* 0x000fe200078e0002 */
[----:B------:R-:W-:Y:S02]  /*2340*/  LOP3.LUT R244, R5, R7, R6, 0xfe, !PT ;  /* 0x0000000705f47212 */ /* 0x000fe400078efe06 */
[----:B------:R-:W-:Y:S01]  /*2350*/  LEA.HI R5, R30, R183, RZ, 0x5 ;  /* 0x000000b71e057211 */ /* 0x000fe200078f28ff */
[----:B------:R-:W-:Y:S01]  /*2360*/  IMAD.IADD R169, R171, 0x1, R4 ;  /* 0x00000001aba97824 */ /* 0x000fe200078e0204 */
[----:B------:R-:W-:Y:S01]  /*2370*/  LEA R245, P1, R170, R154, 0x1 ;  /* 0x0000009aaaf57211 */ /* 0x000fe200078208ff */
[----:B------:R-:W-:Y:S01]  /*2380*/  IMAD.IADD R165, R167, 0x1, R0 ;  /* 0x00000001a7a57824 */ /* 0x000fe200078e0200 */
[----:B------:R-:W-:Y:S01]  /*2390*/  LEA R243, P0, R166, R156, 0x1 ;  /* 0x0000009ca6f37211 */ /* 0x000fe200078008ff */
[----:B------:R-:W-:Y:S01]  /*23a0*/  IMAD.IADD R153, R135, 0x1, R10 ;  /* 0x0000000187997824 */ /* 0x000fe200078e020a */
[----:B------:R-:W-:Y:S02]  /*23b0*/  SHF.R.S32.HI R182, RZ, 0x5, R5 ;  /* 0x00000005ffb67819 */ /* 0x000fe40000011405 */
[----:B------:R-:W-:-:S02]  /*23c0*/  LEA.HI.X R246, R170, R155, R169, 0x1, P1 ;  /* 0x0000009baaf67211 */ /* 0x000fc400008f0ca9 */
[----:B------:R-:W-:Y:S01]  /*23d0*/  LEA.HI.X R242, R166, R157, R165, 0x1, P0 ;  /* 0x0000009da6f27211 */ /* 0x000fe200000f0ca5 */
[----:B------:R-:W-:Y:S05]  /*23e0*/  @!P4 BRA `(.L_x_4773) ;  /* 0x0000c5d00000c947 */ /* 0x000fea0003800000 */
[----:B------:R-:W2:Y:S04]  /*23f0*/  LD.E.64 R4, [R24.64+0x120] ;  /* 0x0001200618047980 */ /* 0x000ea8000c101b00 */
[----:B------:R-:W3:Y:S04]  /*2400*/  LD.E.64 R6, [R24.64+0x118] ;  /* 0x0001180618067980 */ /* 0x000ee8000c101b00 */
[----:B------:R-:W4:Y:S04]  /*2410*/  LD.E.64 R2, [R24.64+0x130] ;  /* 0x0001300618027980 */ /* 0x000f28000c101b00 */
[----:B------:R-:W5:Y:S04]  /*2420*/  LD.E.64 R62, [R24.64+0x128] ;  /* 0x00012806183e7980 */ /* 0x000f68000c101b00 */
[----:B------:R-:W4:Y:S04]  /*2430*/  LD.E.64 R8, [R24.64+0x140] ;  /* 0x0001400618087980 */ /* 0x000f28000c101b00 */
[----:B------:R-:W4:Y:S04]  /*2440*/  LD.E.64 R12, [R24.64+0x138] ;  /* 0x00013806180c7980 */ /* 0x000f28000c101b00 */
[----:B------:R-:W4:Y:S04]  /*2450*/  LD.E R34, [R24.64+0xd0] ;  /* 0x0000d00618227980 */ /* 0x000f28000c101900 */
[----:B------:R-:W4:Y:S04]  /*2460*/  LD.E.64 R28, [R24.64+0x108] ;  /* 0x00010806181c7980 */ /* 0x000f28000c101b00 */
[----:B------:R-:W4:Y:S04]  /*2470*/  LD.E.64 R30, [R24.64+0x110] ;  /* 0x00011006181e7980 */ /* 0x000f28000c101b00 */
[----:B------:R-:W4:Y:S04]  /*2480*/  LD.E.64 R14, [R24.64+0x150] ;  /* 0x00015006180e7980 */ /* 0x000f28000c101b00 */
[----:B------:R-:W4:Y:S01]  /*2490*/  LD.E.64 R16, [R24.64+0x148] ;  /* 0x0001480618107980 */ /* 0x000f22000c101b00 */
[----:B------:R-:W-:Y:S01]  /*24a0*/  LEA R27, R36, 0xffffffc0, 0x6 ;  /* 0xffffffc0241b7811 */ /* 0x000fe200078e30ff */
[----:B------:R-:W-:Y:S01]  /*24b0*/  IMAD.WIDE.U32 R132, R160, 0x60, RZ ;  /* 0x00000060a0847825 */ /* 0x000fe200078e00ff */
[----:B------:R-:W-:-:S02]  /*24c0*/  IADD3 R69, R114, 0x10, RZ ;  /* 0x0000001072457810 */ /* 0x000fc40007ffe0ff */
[C---:B------:R-:W-:Y:S01]  /*24d0*/  IADD3 R68, R114.reuse, 0x20, RZ ;  /* 0x0000002072447810 */ /* 0x040fe20007ffe0ff */
[----:B------:R-:W-:Y:S01]  /*24e0*/  IMAD.MOV.U32 R48, RZ, RZ, R245 ;  /* 0x000000ffff307224 */ /* 0x000fe200078e00f5 */
[----:B------:R-:W-:Y:S01]  /*24f0*/  IADD3 R70, R114, 0x30, RZ ;  /* 0x0000003072467810 */ /* 0x000fe20007ffe0ff */
[----:B------:R-:W-:Y:S01]  /*2500*/  IMAD.MOV.U32 R49, RZ, RZ, R246 ;  /* 0x000000ffff317224 */ /* 0x000fe200078e00f6 */
[C---:B------:R-:W-:Y:S01]  /*2510*/  SHF.L.U64.HI R110, R116.reuse, 0x5, R117 ;  /* 0x00000005746e7819 */ /* 0x040fe20000010275 */
[----:B------:R-:W-:Y:S01]  /*2520*/  IMAD.MOV.U32 R60, RZ, RZ, R243 ;  /* 0x000000ffff3c7224 */ /* 0x000fe200078e00f3 */
[----:B------:R-:W-:Y:S02]  /*2530*/  SHF.L.U32 R89, R116, 0x5, RZ ;  /* 0x0000000574597819 */ /* 0x000fe400000006ff */
[----:B------:R-:W-:Y:S01]  /*2540*/  MOV R59, R242 ;  /* 0x000000f2003b7202 */ /* 0x000fe20000000f00 */
[----:B--2---:R-:W-:-:S04]  /*2550*/  IMAD R0, R5, R33, RZ ;  /* 0x0000002105007224 */ /* 0x004fc800078e02ff */
[----:B------:R-:W-:Y:S02]  /*2560*/  IMAD R0, R4, R185, R0 ;  /* 0x000000b904007224 */ /* 0x000fe400078e0200 */
[----:B------:R-:W-:-:S04]  /*2570*/  IMAD.WIDE.U32 R4, R33, R4, R18 ;  /* 0x0000000421047225 */ /* 0x000fc800078e0012 */
[----:B---3--:R-:W-:Y:S02]  /*2580*/  IMAD R26, R7, R33, RZ ;  /* 0x00000021071a7224 */ /* 0x008fe400078e02ff */
[----:B------:R-:W-:Y:S01]  /*2590*/  IMAD.IADD R7, R5, 0x1, R0 ;  /* 0x0000000105077824 */ /* 0x000fe200078e0200 */
[----:B-----5:R-:W-:Y:S01]  /*25a0*/  SHF.L.U64.HI R159, R62, 0x4, R63 ;  /* 0x000000043e9f7819 */ /* 0x020fe2000001023f */
[----:B------:R-:W-:Y:S01]  /*25b0*/  IMAD R5, R6, R185, R26 ;  /* 0x000000b906057224 */ /* 0x000fe200078e021a */
[----:B------:R-:W-:Y:S01]  /*25c0*/  SHF.R.S32.HI R26, RZ, 0x1f, R27 ;  /* 0x0000001fff1a7819 */ /* 0x000fe2000001141b */
[----:B------:R-:W-:Y:S01]  /*25d0*/  IMAD.WIDE.U32 R10, R33, R6, R18 ;  /* 0x00000006210a7225 */ /* 0x000fe200078e0012 */
[----:B------:R-:W-:-:S03]  /*25e0*/  SHF.L.U64.HI R163, R62, 0x5, R63 ;  /* 0x000000053ea37819 */ /* 0x000fc6000001023f */
[-C--:B----4-:R-:W-:Y:S02]  /*25f0*/  IMAD R0, R3, R27.reuse, RZ ;  /* 0x0000001b03007224 */ /* 0x090fe400078e02ff */
[----:B------:R-:W-:Y:S02]  /*2600*/  IMAD.MOV.U32 R6, RZ, RZ, R4 ;  /* 0x000000ffff067224 */ /* 0x000fe400078e0004 */
[----:B------:R-:W-:Y:S02]  /*2610*/  IMAD R33, R63, R27, RZ ;  /* 0x0000001b3f217224 */ /* 0x000fe400078e02ff */
[----:B------:R-:W-:Y:S02]  /*2620*/  IMAD.IADD R5, R11, 0x1, R5 ;  /* 0x000000010b057824 */ /* 0x000fe400078e0205 */
[----:B------:R-:W-:Y:S02]  /*2630*/  IMAD R0, R2, R26, R0 ;  /* 0x0000001a02007224 */ /* 0x000fe400078e0200 */
[----:B------:R-:W-:-:S04]  /*2640*/  IMAD.WIDE.U32 R6, R27, R2, R6 ;  /* 0x000000021b067225 */ /* 0x000fc800078e0006 */
[----:B------:R-:W-:Y:S02]  /*2650*/  IMAD.MOV.U32 R4, RZ, RZ, R10 ;  /* 0x000000ffff047224 */ /* 0x000fe400078e000a */
[C---:B------:R-:W-:Y:S02]  /*2660*/  IMAD R10, R62.reuse, R26, R33 ;  /* 0x0000001a3e0a7224 */ /* 0x040fe400078e0221 */
[----:B------:R-:W-:Y:S02]  /*2670*/  IMAD.IADD R7, R7, 0x1, R0 ;  /* 0x0000000107077824 */ /* 0x000fe400078e0200 */
[----:B------:R-:W-:-:S04]  /*2680*/  IMAD.WIDE.U32 R4, R62, R27, R4 ;  /* 0x0000001b3e047225 */ /* 0x000fc800078e0004 */
[-C--:B------:R-:W-:Y:S01]  /*2690*/  IMAD R0, R9, R23.reuse, RZ ;  /* 0x0000001709007224 */ /* 0x080fe200078e02ff */
[----:B------:R-:W-:Y:S01]  /*26a0*/  IADD3 R5, R5, R10, RZ ;  /* 0x0000000a05057210 */ /* 0x000fe20007ffe0ff */
[-C--:B------:R-:W-:Y:S01]  /*26b0*/  IMAD.WIDE.U32 R6, R8, R23.reuse, R6 ;  /* 0x0000001708067225 */ /* 0x080fe200078e0006 */
[----:B------:R-:W-:Y:S02]  /*26c0*/  SHF.R.S32.HI R9, RZ, 0x1f, R129 ;  /* 0x0000001fff097819 */ /* 0x000fe40000011481 */
[----:B------:R-:W-:Y:S01]  /*26d0*/  LEA.HI R10, R34, R34, RZ, 0x1 ;  /* 0x00000022220a7211 */ /* 0x000fe200078f08ff */
[----:B------:R-:W-:Y:S01]  /*26e0*/  IMAD R26, R8, R32, R0 ;  /* 0x00000020081a7224 */ /* 0x000fe200078e0200 */
[----:B------:R-:W-:Y:S01]  /*26f0*/  IADD3 R8, P0, -R129, R114, RZ ;  /* 0x0000007281087210 */ /* 0x000fe20007f1e1ff */
[-C--:B------:R-:W-:Y:S02]  /*2700*/  IMAD R0, R13, R23.reuse, RZ ;  /* 0x000000170d007224 */ /* 0x080fe400078e02ff */
[----:B------:R-:W-:-:S04]  /*2710*/  IMAD.WIDE.U32 R4, R12, R23, R4 ;  /* 0x000000170c047225 */ /* 0x000fc800078e0004 */
[----:B------:R-:W-:Y:S02]  /*2720*/  IMAD R11, R12, R32, R0 ;  /* 0x000000200c0b7224 */ /* 0x000fe400078e0200 */
[----:B------:R-:W-:Y:S02]  /*2730*/  IMAD.X R0, R115, 0x1, ~R9, P0 ;  /* 0x0000000173007824 */ /* 0x000fe400000e0e09 */
[----:B------:R-:W-:Y:S02]  /*2740*/  IMAD.IADD R5, R5, 0x1, R11 ;  /* 0x0000000105057824 */ /* 0x000fe400078e020b */
[C---:B------:R-:W-:Y:S02]  /*2750*/  IMAD R11, R0.reuse, R2, RZ ;  /* 0x00000002000b7224 */ /* 0x040fe400078e02ff */
[----:B------:R-:W-:Y:S01]  /*2760*/  IMAD R9, R0, R62, RZ ;  /* 0x0000003e00097224 */ /* 0x000fe200078e02ff */
[----:B------:R-:W-:Y:S01]  /*2770*/  SHF.R.S32.HI R0, RZ, 0x1, R10 ;  /* 0x00000001ff007819 */ /* 0x000fe2000001140a */
[----:B------:R-:W-:-:S02]  /*2780*/  IMAD.IADD R13, R27, 0x1, R35 ;  /* 0x000000011b0d7824 */ /* 0x000fc400078e0223 */
[----:B------:R-:W-:Y:S02]  /*2790*/  IMAD R50, R63, R8, R9 ;  /* 0x000000083f327224 */ /* 0x000fe400078e0209 */
[----:B------:R-:W-:Y:S02]  /*27a0*/  IMAD.IADD R7, R7, 0x1, R26 ;  /* 0x0000000107077824 */ /* 0x000fe400078e021a */
[----:B------:R-:W-:Y:S02]  /*27b0*/  IMAD R9, R114, R0, R164 ;  /* 0x0000000072097224 */ /* 0x000fe400078e02a4 */
[-C--:B------:R-:W-:Y:S02]  /*27c0*/  IMAD R12, R3, R8.reuse, R11 ;  /* 0x00000008030c7224 */ /* 0x080fe400078e020b */
[----:B------:R-:W-:Y:S02]  /*27d0*/  IMAD R10, R0, R13, RZ ;  /* 0x0000000d000a7224 */ /* 0x000fe400078e02ff */
[----:B------:R-:W-:-:S03]  /*27e0*/  IMAD.WIDE.U32 R6, R2, R8, R6 ;  /* 0x0000000802067225 */ /* 0x000fc600078e0006 */
[----:B------:R-:W-:Y:S01]  /*27f0*/  SHF.R.S32.HI R11, RZ, 0x1f, R10 ;  /* 0x0000001fff0b7819 */ /* 0x000fe2000001140a */
[----:B------:R-:W-:Y:S01]  /*2800*/  IMAD.WIDE.U32 R4, R62, R8, R4 ;  /* 0x000000083e047225 */ /* 0x000fe200078e0004 */
[-C--:B------:R-:W-:Y:S02]  /*2810*/  IADD3 R8, R164, R9.reuse, RZ ;  /* 0x00000009a4087210 */ /* 0x080fe40007ffe0ff */
[----:B------:R-:W-:Y:S01]  /*2820*/  LEA R122, P1, R6, R30, 0x1 ;  /* 0x0000001e067a7211 */ /* 0x000fe200078208ff */
[----:B------:R-:W-:Y:S01]  /*2830*/  IMAD.IADD R12, R7, 0x1, R12 ;  /* 0x00000001070c7824 */ /* 0x000fe200078e020c */
[C---:B------:R-:W-:Y:S01]  /*2840*/  IADD3 R7, P2, R10.reuse, R8, RZ ;  /* 0x000000080a077210 */ /* 0x040fe20007f5e0ff */
[----:B------:R-:W-:Y:S01]  /*2850*/  IMAD.IADD R50, R5, 0x1, R50 ;  /* 0x0000000105327824 */ /* 0x000fe200078e0232 */
[----:B------:R-:W-:Y:S01]  /*2860*/  IADD3 R5, P3, R10, R9, RZ ;  /* 0x000000090a057210 */ /* 0x000fe20007f7e0ff */
[----:B------:R-:W-:Y:S01]  /*2870*/  IMAD.SHL.U32 R61, R0, 0x10, RZ ;  /* 0x00000010003d7824 */ /* 0x000fe200078e00ff */
[C---:B------:R-:W-:Y:S01]  /*2880*/  LEA R51, P0, R4.reuse, R28, 0x1 ;  /* 0x0000001c04337211 */ /* 0x040fe200078008ff */
[----:B------:R-:W-:Y:S01]  /*2890*/  IMAD.SHL.U32 R58, R7, 0x2, RZ ;  /* 0x00000002073a7824 */ /* 0x000fe200078e00ff */
[----:B------:R-:W-:Y:S01]  /*28a0*/  LEA.HI.X.SX32 R9, R9, R11, 0x1, P3 ;  /* 0x0000000b09097211 */ /* 0x000fe200018f0eff */
[----:B------:R-:W-:Y:S01]  /*28b0*/  IMAD.SHL.U32 R26, R5, 0x2, RZ ;  /* 0x00000002051a7824 */ /* 0x000fe200078e00ff */
[----:B------:R-:W-:Y:S01]  /*28c0*/  LEA.HI.X R50, R4, R29, R50, 0x1, P0 ;  /* 0x0000001d04327211 */ /* 0x000fe200000f0c32 */
[----:B------:R-:W-:Y:S01]  /*28d0*/  IMAD.SHL.U32 R158, R62, 0x10, RZ ;  /* 0x000000103e9e7824 */ /* 0x000fe200078e00ff */
[----:B------:R-:W-:Y:S01]  /*28e0*/  LEA.HI.X.SX32 R4, R8, R11, 0x1, P2 ;  /* 0x0000000b08047211 */ /* 0x000fe200010f0eff */
[----:B------:R-:W-:Y:S01]  /*28f0*/  IMAD.SHL.U32 R162, R62, 0x20, RZ ;  /* 0x000000203ea27824 */ /* 0x000fe200078e00ff */
[----:B------:R-:W-:Y:S01]  /*2900*/  LEA.HI.X R121, R6, R31, R12, 0x1, P1 ;  /* 0x0000001f06797211 */ /* 0x000fe200008f0c0c */
[----:B------:R-:W-:Y:S01]  /*2910*/  IMAD R6, R161, 0x60, RZ ;  /* 0x00000060a1067824 */ /* 0x000fe200078e02ff */
[----:B------:R-:W-:Y:S01]  /*2920*/  IADD3 R57, P3, R14, R58, RZ ;  /* 0x0000003a0e397210 */ /* 0x000fe20007f7e0ff */
[----:B------:R-:W-:Y:S01]  /*2930*/  IMAD.WIDE.U32 R130, R2, 0x60, RZ ;  /* 0x0000006002827825 */ /* 0x000fe200078e00ff */
[----:B------:R-:W-:-:S02]  /*2940*/  SHF.L.U64.HI R4, R7, 0x1, R4 ;  /* 0x0000000107047819 */ /* 0x000fc40000010204 */
[----:B------:R-:W-:Y:S01]  /*2950*/  IADD3 R40, P1, R14, R26, RZ ;  /* 0x0000001a0e287210 */ /* 0x000fe20007f3e0ff */
[----:B------:R-:W-:Y:S01]  /*2960*/  IMAD.IADD R144, R133, 0x1, R6 ;  /* 0x0000000185907824 */ /* 0x000fe200078e0206 */
[----:B------:R-:W-:Y:S01]  /*2970*/  IADD3 R58, P2, R16, R58, RZ ;  /* 0x0000003a103a7210 */ /* 0x000fe20007f5e0ff */
[--C-:B------:R-:W-:Y:S01]  /*2980*/  IMAD.X R56, R15, 0x1, R4.reuse, P3 ;  /* 0x000000010f387824 */ /* 0x100fe200018e0604 */
[----:B------:R-:W-:Y:S01]  /*2990*/  SHF.L.U64.HI R5, R5, 0x1, R9 ;  /* 0x0000000105057819 */ /* 0x000fe20000010209 */
[----:B------:R-:W-:Y:S01]  /*29a0*/  IMAD.SHL.U32 R91, R0, 0x20, RZ ;  /* 0x00000020005b7824 */ /* 0x000fe200078e00ff */
[----:B------:R-:W-:Y:S01]  /*29b0*/  IADD3 R26, P0, R16, R26, RZ ;  /* 0x0000001a101a7210 */ /* 0x000fe20007f1e0ff */
[----:B------:R-:W-:Y:S01]  /*29c0*/  IMAD.X R55, R17, 0x1, R4, P2 ;  /* 0x0000000111377824 */ /* 0x000fe200010e0604 */
[----:B------:R-:W-:Y:S01]  /*29d0*/  IADD3.X R41, R15, R5, RZ, P1, !PT ;  /* 0x000000050f297210 */ /* 0x000fe20000ffe4ff */
[----:B------:R-:W-:Y:S01]  /*29e0*/  IMAD.SHL.U32 R4, R160, 0x20, RZ ;  /* 0x00000020a0047824 */ /* 0x000fe200078e00ff */
[----:B------:R-:W-:Y:S01]  /*29f0*/  IADD3 R79, P2, R247, 0x40, RZ ;  /* 0x00000040f74f7810 */ /* 0x000fe20007f5e0ff */
[----:B------:R-:W-:Y:S01]  /*2a00*/  IMAD.X R27, R17, 0x1, R5, P0 ;  /* 0x00000001111b7824 */ /* 0x000fe200000e0605 */
[C---:B------:R-:W-:Y:S01]  /*2a10*/  IADD3 R78, P1, R247.reuse, 0x80, RZ ;  /* 0x00000080f74e7810 */ /* 0x040fe20007f3e0ff */
[----:B------:R-:W-:Y:S01]  /*2a20*/  IMAD.SHL.U32 R145, R4, 0x2, RZ ;  /* 0x0000000204917824 */ /* 0x000fe200078e00ff */
[----:B------:R-:W-:Y:S01]  /*2a30*/  IADD3 R77, P0, R247, 0xc0, RZ ;  /* 0x000000c0f74d7810 */ /* 0x000fe20007f1e0ff */
[--C-:B------:R-:W-:Y:S01]  /*2a40*/  IMAD.X R100, RZ, RZ, R250.reuse, P2 ;  /* 0x000000ffff647224 */ /* 0x100fe200010e06fa */
[-C--:B------:R-:W-:Y:S01]  /*2a50*/  IADD3 R76, P2, R79, R247.reuse, RZ ;  /* 0x000000f74f4c7210 */ /* 0x080fe20007f5e0ff */
[----:B------:R-:W-:Y:S01]  /*2a60*/  IMAD.X R99, RZ, RZ, R250, P1 ;  /* 0x000000ffff637224 */ /* 0x000fe200008e06fa */
[----:B------:R-:W-:Y:S01]  /*2a70*/  IADD3.X R98, RZ, R250, RZ, P0, !PT ;  /* 0x000000faff627210 */ /* 0x000fe200007fe4ff */
[----:B------:R-:W-:Y:S01]  /*2a80*/  IMAD R90, R0, 0x30, RZ ;  /* 0x00000030005a7824 */ /* 0x000fe200078e02ff */
[-C--:B------:R-:W-:Y:S01]  /*2a90*/  IADD3 R75, P1, R78, R247.reuse, RZ ;  /* 0x000000f74e4b7210 */ /* 0x080fe20007f3e0ff */
[----:B------:R-:W-:Y:S01]  /*2aa0*/  IMAD.MOV.U32 R28, RZ, RZ, R36 ;  /* 0x000000ffff1c7224 */ /* 0x000fe200078e0024 */
[----:B------:R-:W-:-:S02]  /*2ab0*/  IADD3 R74, P0, R77, R247, RZ ;  /* 0x000000f74d4a7210 */ /* 0x000fc40007f1e0ff */
[----:B------:R-:W-:Y:S01]  /*2ac0*/  IADD3 R128, R61, 0x40, RZ ;  /* 0x000000403d807810 */ /* 0x000fe20007ffe0ff */
[--C-:B------:R-:W-:Y:S01]  /*2ad0*/  IMAD.X R96, R99, 0x1, R250.reuse, P1 ;  /* 0x0000000163607824 */ /* 0x100fe200008e06fa */
[C---:B------:R-:W-:Y:S01]  /*2ae0*/  IADD3 R127, R61.reuse, 0x80, RZ ;  /* 0x000000803d7f7810 */ /* 0x040fe20007ffe0ff */
[----:B------:R-:W-:Y:S01]  /*2af0*/  IMAD.X R95, R98, 0x1, R250, P0 ;  /* 0x00000001625f7824 */ /* 0x000fe200000e06fa */
[C---:B------:R-:W-:Y:S01]  /*2b00*/  IADD3 R126, R61.reuse, 0xc0, RZ ;  /* 0x000000c03d7e7810 */ /* 0x040fe20007ffe0ff */
[C---:B------:R-:W-:Y:S01]  /*2b10*/  IMAD.IADD R138, R61.reuse, 0x1, R128 ;  /* 0x000000013d8a7824 */ /* 0x040fe200078e0280 */
[----:B------:R-:W-:Y:S01]  /*2b20*/  IADD3.X R97, R100, R250, RZ, P2, !PT ;  /* 0x000000fa64617210 */ /* 0x000fe200017fe4ff */
[C---:B------:R-:W-:Y:S01]  /*2b30*/  IMAD.IADD R137, R61.reuse, 0x1, R127 ;  /* 0x000000013d897824 */ /* 0x040fe200078e027f */
[----:B------:R-:W-:Y:S01]  /*2b40*/  SHF.L.U64.HI R7, R160, 0x5, R161 ;  /* 0x00000005a0077819 */ /* 0x000fe200000102a1 */
[----:B------:R-:W-:Y:S01]  /*2b50*/  IMAD.IADD R136, R61, 0x1, R126 ;  /* 0x000000013d887824 */ /* 0x000fe200078e027e */
[-C--:B------:R-:W-:Y:S01]  /*2b60*/  IADD3 R87, P3, R75, R247.reuse, RZ ;  /* 0x000000f74b577210 */ /* 0x080fe20007f7e0ff */
[C---:B------:R-:W-:Y:S01]  /*2b70*/  IMAD.IADD R118, R61.reuse, 0x1, R137 ;  /* 0x000000013d767824 */ /* 0x040fe200078e0289 */
[-C--:B------:R-:W-:Y:S01]  /*2b80*/  IADD3 R86, P2, R74, R247.reuse, RZ ;  /* 0x000000f74a567210 */ /* 0x080fe20007f5e0ff */
[----:B------:R-:W-:Y:S01]  /*2b90*/  IMAD.IADD R111, R61, 0x1, R136 ;  /* 0x000000013d6f7824 */ /* 0x000fe200078e0288 */
[----:B------:R-:W-:Y:S01]  /*2ba0*/  IADD3 R71, P5, R158, 0x40, RZ ;  /* 0x000000409e477810 */ /* 0x000fe20007fbe0ff */
[--C-:B------:R-:W-:Y:S01]  /*2bb0*/  IMAD.X R108, R96, 0x1, R250.reuse, P3 ;  /* 0x00000001606c7824 */ /* 0x100fe200018e06fa */
[----:B------:R-:W-:Y:S01]  /*2bc0*/  LOP3.LUT R5, R244, 0xffff, RZ, 0xc0, !PT ;  /* 0x0000fffff4057812 */ /* 0x000fe200078ec0ff */
[----:B------:R-:W-:Y:S01]  /*2bd0*/  IMAD.X R107, R95, 0x1, R250, P2 ;  /* 0x000000015f6b7824 */ /* 0x000fe200010e06fa */
[----:B------:R-:W-:Y:S01]  /*2be0*/  IADD3 R88, P4, R76, R247, RZ ;  /* 0x000000f74c587210 */ /* 0x000fe20007f9e0ff */
[----:B------:R-:W-:Y:S01]  /*2bf0*/  IMAD.X R92, RZ, RZ, R159, P5 ;  /* 0x000000ffff5c7224 */ /* 0x000fe200028e069f */
[----:B------:R-:W-:-:S02]  /*2c00*/  IADD3 R72, P1, R158, 0x80, RZ ;  /* 0x000000809e487810 */ /* 0x000fc40007f3e0ff */
[----:B------:R-:W-:Y:S01]  /*2c10*/  IADD3 R73, P0, R158, 0xc0, RZ ;  /* 0x000000c09e497810 */ /* 0x000fe20007f1e0ff */
[----:B------:R-:W-:Y:S01]  /*2c20*/  IMAD.X R109, R97, 0x1, R250, P4 ;  /* 0x00000001616d7824 */ /* 0x000fe200020e06fa */
[----:B------:R-:W-:Y:S01]  /*2c30*/  SHF.L.U64.HI R146, R4, 0x1, R7 ;  /* 0x0000000104927819 */ /* 0x000fe20000010207 */
[----:B------:R-:W-:Y:S01]  /*2c40*/  IMAD.SHL.U32 R4, R2, 0x20, RZ ;  /* 0x0000002002047824 */ /* 0x000fe200078e00ff */
[C---:B------:R-:W-:Y:S01]  /*2c50*/  LOP3.LUT R64, R5.reuse, 0x1, RZ, 0xc0, !PT ;  /* 0x0000000105407812 */ /* 0x040fe200078ec0ff */
[----:B------:R-:W-:Y:S01]  /*2c60*/  IMAD.X R94, RZ, RZ, R159, P0 ;  /* 0x000000ffff5e7224 */ /* 0x000fe200000e069f */
[C---:B------:R-:W-:Y:S01]  /*2c70*/  LOP3.LUT R67, R5.reuse, 0x2, RZ, 0xc0, !PT ;  /* 0x0000000205437812 */ /* 0x040fe200078ec0ff */
[----:B------:R-:W-:Y:S01]  /*2c80*/  IMAD.SHL.U32 R140, R4, 0x2, RZ ;  /* 0x00000002048c7824 */ /* 0x000fe200078e00ff */
[C---:B------:R-:W-:Y:S02]  /*2c90*/  LOP3.LUT R66, R5.reuse, 0x4, RZ, 0xc0, !PT ;  /* 0x0000000405427812 */ /* 0x040fe400078ec0ff */
[----:B------:R-:W-:Y:S01]  /*2ca0*/  LOP3.LUT R65, R5, 0x8, RZ, 0xc0, !PT ;  /* 0x0000000805417812 */ /* 0x000fe200078ec0ff */
[C---:B------:R-:W-:Y:S01]  /*2cb0*/  IMAD.SHL.U32 R5, R2.reuse, 0x10, RZ ;  /* 0x0000001002057824 */ /* 0x040fe200078e00ff */
[----:B------:R-:W-:-:S02]  /*2cc0*/  SHF.L.U64.HI R7, R2, 0x4, R3 ;  /* 0x0000000402077819 */ /* 0x000fc40000010203 */
[----:B------:R-:W-:Y:S01]  /*2cd0*/  SHF.L.U64.HI R6, R2, 0x5, R3 ;  /* 0x0000000502067819 */ /* 0x000fe20000010203 */
[----:B------:R-:W-:Y:S01]  /*2ce0*/  IMAD R3, R3, 0x60, RZ ;  /* 0x0000006003037824 */ /* 0x000fe200078e02ff */
[----:B------:R-:W-:Y:S01]  /*2cf0*/  IADD3.X R93, RZ, R159, RZ, P1, !PT ;  /* 0x0000009fff5d7210 */ /* 0x000fe20000ffe4ff */
[----:B------:R-:W-:Y:S01]  /*2d00*/  IMAD.SHL.U32 R142, R5, 0x2, RZ ;  /* 0x00000002058e7824 */ /* 0x000fe200078e00ff */
[-C--:B------:R-:W-:Y:S02]  /*2d10*/  IADD3 R80, P5, R71, R158.reuse, RZ ;  /* 0x0000009e47507210 */ /* 0x080fe40007fbe0ff */
[----:B------:R-:W-:Y:S02]  /*2d20*/  IADD3 R82, P3, R162, R71, RZ ;  /* 0x00000047a2527210 */ /* 0x000fe40007f7e0ff */
        /* <DEDUP_REMOVED lines=8> */
[----:B------:R-:W-:-:S02]  /*2db0*/  IADD3 R119, R61, R138, RZ ;  /* 0x0000008a3d777210 */ /* 0x000fc40007ffe0ff */
[----:B------:R-:W-:Y:S02]  /*2dc0*/  SHF.L.U64.HI R143, R5, 0x1, R7 ;  /* 0x00000001058f7819 */ /* 0x000fe40000010207 */
[----:B------:R-:W-:Y:S02]  /*2dd0*/  SHF.L.U64.HI R141, R4, 0x1, R6 ;  /* 0x00000001048d7819 */ /* 0x000fe40000010206 */
[----:B------:R-:W-:Y:S02]  /*2de0*/  IADD3 R139, R131, R3, RZ ;  /* 0x00000003838b7210 */ /* 0x000fe40007ffe0ff */
[----:B------:R-:W-:Y:S02]  /*2df0*/  IADD3.X R102, R93, R159, RZ, P4, !PT ;  /* 0x0000009f5d667210 */ /* 0x000fe400027fe4ff */
[----:B------:R-:W-:Y:S02]  /*2e00*/  IADD3.X R106, R94, R163, RZ, P0, !PT ;  /* 0x000000a35e6a7210 */ /* 0x000fe400007fe4ff */
        /* <DEDUP_REMOVED lines=11> */
[----:B------:R-:W-:Y:S02]  /*2ec0*/  SHF.R.S32.HI R123, RZ, 0x1f, R111 ;  /* 0x0000001fff7b7819 */ /* 0x000fe4000001146f */
.L_x_4891:
        /* <DEDUP_REMOVED lines=18> */
[----:B------:R-:W2:Y:S01]  /*2ff0*/  @P0 LD.E.128 R12, [R2.64+0x80] ;  /* 0x00008006020c0980 */ /* 0x000ea2000c101d00 */
[----:B-1----:R-:W-:Y:S01]  /*3000*/  @P0 MOV R4, R60 ;  /* 0x0000003c00040202 */ /* 0x002fe20000000f00 */
[----:B------:R-:W-:Y:S05]  /*3010*/  @P0 IMAD.MOV.U32 R5, RZ, RZ, R59 ;  /* 0x000000ffff050224 */ /* 0x000fea00078e003b */
[----:B--2---:R1:W-:Y:S01]  /*3020*/  @P0 ST.E.128 [R4.64+0x80], R12 ;  /* 0x0000800c04000985 */ /* 0x0043e2000c101d06 */
[----:B------:R-:W-:Y:S03]  /*3030*/  ISETP.NE.AND P0, PT, R65, RZ, PT ;  /* 0x000000ff4100720c */ /* 0x000fe60003f05270 */
[----:B------:R-:W2:Y:S01]  /*3040*/  @P1 LD.E.128 R8, [R2.64+0x100] ;  /* 0x0001000602081980 */ /* 0x000ea2000c101d00 */
[--C-:B-1----:R-:W-:Y:S01]  /*3050*/  @P1 IMAD.MOV.U32 R4, RZ, RZ, R60.reuse ;  /* 0x000000ffff041224 */ /* 0x102fe200078e003c */
[-C--:B------:R-:W-:Y:S05]  /*3060*/  @P1 MOV R5, R59.reuse ;  /* 0x0000003b00051202 */ /* 0x080fea0000000f00 */
[----:B--2---:R1:W-:Y:S04]  /*3070*/  @P1 ST.E.128 [R4.64+0x100], R8 ;  /* 0x0001000804001985 */ /* 0x0043e8000c101d06 */
[----:B-1----:R-:W2:Y:S01]  /*3080*/  @P0 LD.E.128 R8, [R2.64+0x180] ;  /* 0x0001800602080980 */ /* 0x002ea2000c101d00 */
[----:B------:R-:W-:Y:S01]  /*3090*/  @P0 IMAD.MOV.U32 R4, RZ, RZ, R60 ;  /* 0x000000ffff040224 */ /* 0x000fe200078e003c */
[----:B------:R-:W-:Y:S05]  /*30a0*/  @P0 MOV R5, R59 ;  /* 0x0000003b00050202 */ /* 0x000fea0000000f00 */
[----:B--2---:R1:W-:Y:S02]  /*30b0*/  @P0 ST.E.128 [R4.64+0x180], R8 ;  /* 0x0001800804000985 */ /* 0x0043e4000c101d06 */
.L_x_4775:
[----:B------:R-:W-:Y:S05]  /*30c0*/  BSYNC B0 ;  /* 0x0000000000007941 */ /* 0x000fea0003800000 */
.L_x_4774:
[C---:B------:R-:W-:Y:S01]  /*30d0*/  ISETP.GE.AND P0, PT, R69.reuse, R53, PT ;  /* 0x000000354500720c */ /* 0x040fe20003f06270 */
[----:B------:R-:W-:Y:S03]  /*30e0*/  BSSY B0, `(.L_x_4776) ;  /* 0x0000015000007945 */ /* 0x000fe60003800000 */
[----:B------:R-:W-:Y:S11]  /*30f0*/  ISETP.GE.AND P0, PT, R69, R54, !P0 ;  /* 0x000000364500720c */ /* 0x000ff60004706270 */
[----:B------:R-:W-:Y:S02]  /*3100*/  @!UPT UIADD3 URZ, URZ, URZ, URZ ;  /* 0x0000003f3f3ff290 */ /* 0x000fe4000fffe03f */
[----:B------:R-:W-:-:S05]  /*3110*/  @!P0 BRA `(.L_x_4777) ;  /* 0x0000011000008947 */ /* 0x000fca0003800000 */
[----:B------:R-:W2:Y:S01]  /*3120*/  LDL R0, [R1] ;  /* 0x0000000001007983 */ /* 0x000ea20000100800 */
[----:B------:R-:W-:Y:S02]  /*3130*/  ISETP.NE.AND P1, PT, R64, RZ, PT ;  /* 0x000000ff4000720c */ /* 0x000fe40003f25270 */
[----:B------:R-:W-:Y:S02]  /*3140*/  IADD3 R6, P0, R2, R142, RZ ;  /* 0x0000008e02067210 */ /* 0x000fe40007f1e0ff */
[----:B-1----:R-:W-:Y:S03]  /*3150*/  LEA R4, P3, R251, R60, 0x1 ;  /* 0x0000003cfb047211 */ /* 0x002fe600078608ff */
[----:B------:R-:W-:Y:S01]  /*3160*/  IMAD.X R7, R3, 0x1, R143, P0 ;  /* 0x0000000103077824 */ /* 0x000fe200000e068f */
[----:B------:R-:W-:Y:S05]  /*3170*/  ISETP.NE.AND P0, PT, R67, RZ, PT ;  /* 0x000000ff4300720c */ /* 0x000fea0003f05270 */
[----:B------:R-:W3:Y:S01]  /*3180*/  @P1 LD.E.128 R8, [R6.64] ;  /* 0x0000000606081980 */ /* 0x000ee2000c101d00 */
[----:B--2---:R-:W-:Y:S05]  /*3190*/  LEA.HI.X R5, R251, R59, R0, 0x1, P3 ;  /* 0x0000003bfb057211 */ /* 0x004fea00018f0c00 */
[----:B---3--:R1:W-:Y:S01]  /*31a0*/  @P1 ST.E.128 [R4.64], R8 ;  /* 0x0000000804001985 */ /* 0x0083e2000c101d06 */
[----:B------:R-:W-:Y:S03]  /*31b0*/  ISETP.NE.AND P1, PT, R66, RZ, PT ;  /* 0x000000ff4200720c */ /* 0x000fe60003f25270 */
[----:B------:R-:W2:Y:S04]  /*31c0*/  @P0 LD.E.128 R12, [R6.64+0x80] ;  /* 0x00008006060c0980 */ /* 0x000ea8000c101d00 */
[----:B--2---:R-:W-:Y:S01]  /*31d0*/  @P0 ST.E.128 [R4.64+0x80], R12 ;  /* 0x0000800c04000985 */ /* 0x004fe2000c101d06 */
[----:B------:R-:W-:Y:S05]  /*31e0*/  ISETP.NE.AND P0, PT, R65, RZ, PT ;  /* 0x000000ff4100720c */ /* 0x000fea0003f05270 */
[----:B-1----:R-:W2:Y:S04]  /*31f0*/  @P1 LD.E.128 R8, [R6.64+0x100] ;  /* 0x0001000606081980 */ /* 0x002ea8000c101d00 */
[----:B--2---:R1:W-:Y:S04]  /*3200*/  @P1 ST.E.128 [R4.64+0x100], R8 ;  /* 0x0001000804001985 */ /* 0x0043e8000c101d06 */
[----:B-1----:R-:W2:Y:S04]  /*3210*/  @P0 LD.E.128 R8, [R6.64+0x180] ;  /* 0x0001800606080980 */ /* 0x002ea8000c101d00 */
[----:B--2---:R1:W-:Y:S02]  /*3220*/  @P0 ST.E.128 [R4.64+0x180], R8 ;  /* 0x0001800804000985 */ /* 0x0043e4000c101d06 */
.L_x_4777:
[----:B------:R-:W-:Y:S05]  /*3230*/  BSYNC B0 ;  /* 0x0000000000007941 */ /* 0x000fea0003800000 */
.L_x_4776:
        /* <DEDUP_REMOVED lines=21> */
.L_x_4779:
[----:B------:R-:W-:Y:S05]  /*3390*/  BSYNC B0 ;  /* 0x0000000000007941 */ /* 0x000fea0003800000 */
.L_x_4778:
        /* <DEDUP_REMOVED lines=21> */
.L_x_4781:
[----:B------:R-:W-:Y:S05]  /*34f0*/  BSYNC B0 ;  /* 0x0000000000007941 */ /* 0x000fea0003800000 */
.L_x_4780:
        /* <DEDUP_REMOVED lines=22> */
[----:B-1----:R1:W2:Y:S10]  /*3660*/  LD.E.128 R8, [R2.64] ;  /* 0x0000000602087980 */ /* 0x0022b4000c101d00 */
[----:B------:R-:W3:Y:S06]  /*3670*/  @!P0 LD.E.64 R30, [R40.64] ;  /* 0x00000006281e8980 */ /* 0x000eec000c101b00 */
[----:B-1----:R-:W4:Y:S01]  /*3680*/  @!P0 LD.E.64 R2, [R26.64] ;  /* 0x000000061a028980 */ /* 0x002f22000c101b00 */
[--C-:B---3--:R-:W-:Y:S01]  /*3690*/  @!P0 HADD2.F32 R16, -RZ, R30.reuse.H0_H0 ;  /* 0x2000001eff108230 */ /* 0x108fe20000004100 */
[----:B--2---:R-:W-:Y:S01]  /*36a0*/  @!P0 MOV R4, R8 ;  /* 0x0000000800048202 */ /* 0x004fe20000000f00 */
[----:B------:R-:W-:Y:S01]  /*36b0*/  @!P0 HADD2.F32 R17, -RZ, R30.H1_H1 ;  /* 0x3000001eff118230 */ /* 0x000fe20000004100 */
[----:B------:R-:W-:Y:S01]  /*36c0*/  @!P0 MOV R7, R10 ;  /* 0x0000000a00078202 */ /* 0x000fe20000000f00 */
[--C-:B------:R-:W-:Y:S01]  /*36d0*/  @!P0 HADD2.F32 R30, -RZ, R31.reuse.H0_H0 ;  /* 0x2000001fff1e8230 */ /* 0x100fe20000004100 */
[----:B------:R-:W-:Y:S01]  /*36e0*/  @!P0 MOV R6, R11 ;  /* 0x0000000b00068202 */ /* 0x000fe20000000f00 */
[----:B------:R-:W-:Y:S02]  /*36f0*/  @!P0 HADD2.F32 R0, -RZ, R4.H1_H1 ;  /* 0x30000004ff008230 */ /* 0x000fe40000004100 */
[----:B------:R-:W-:Y:S02]  /*3700*/  @!P0 HADD2.F32 R31, -RZ, R31.H1_H1 ;  /* 0x3000001fff1f8230 */ /* 0x000fe40000004100 */
[--C-:B----4-:R-:W-:Y:S02]  /*3710*/  @!P0 HADD2.F32 R5, -RZ, R2.reuse.H0_H0 ;  /* 0x20000002ff058230 */ /* 0x110fe40000004100 */
[----:B------:R-:W-:Y:S01]  /*3720*/  @!P0 HADD2.F32 R12, -RZ, R2.H1_H1 ;  /* 0x30000002ff0c8230 */ /* 0x000fe20000004100 */
[----:B------:R-:W-:Y:S01]  /*3730*/  @!P0 MOV R2, R9 ;  /* 0x0000000900028202 */ /* 0x000fe20000000f00 */
[--C-:B------:R-:W-:Y:S02]  /*3740*/  @!P0 HADD2.F32 R13, -RZ, R3.reuse.H1_H1 ;  /* 0x30000003ff0d8230 */ /* 0x100fe40000004100 */
[----:B------:R-:W-:Y:S02]  /*3750*/  @!P0 HADD2.F32 R15, -RZ, R3.H0_H0 ;  /* 0x20000003ff0f8230 */ /* 0x000fe40000004100 */
[----:B------:R-:W-:Y:S01]  /*3760*/  @!P0 HADD2.F32 R3, -RZ, R4.H0_H0 ;  /* 0x20000004ff038230 */ /* 0x000fe20000004100 */
[C---:B------:R-:W-:Y:S02]  /*3770*/  @!P0 FMUL.FTZ R4, R0.reuse, R16 ;  /* 0x0000001000048220 */ /* 0x040fe40000410000 */
[-C--:B------:R-:W-:Y:S02]  /*3780*/  @!P0 FMUL.FTZ R0, R0, R5.reuse ;  /* 0x0000000500008220 */ /* 0x080fe40000410000 */
[----:B------:R-:W-:Y:S01]  /*3790*/  @!P0 FFMA.FTZ R33, R3, R5, -R4 ;  /* 0x0000000503218223 */ /* 0x000fe20000010804 */
[--C-:B------:R-:W-:Y:S01]  /*37a0*/  @!P0 HADD2.F32 R5, -RZ, R2.reuse.H1_H1 ;  /* 0x30000002ff058230 */ /* 0x100fe20000004100 */
[----:B------:R-:W-:Y:S01]  /*37b0*/  @!P0 FFMA.FTZ R0, R16, R3, R0 ;  /* 0x0000000310008223 */ /* 0x000fe20000010000 */
[----:B------:R-:W-:Y:S02]  /*37c0*/  @!P0 HADD2.F32 R16, -RZ, R2.H0_H0 ;  /* 0x20000002ff108230 */ /* 0x000fe40000004100 */
[--C-:B------:R-:W-:Y:S01]  /*37d0*/  @!P0 HADD2.F32 R3, -RZ, R7.reuse.H1_H1 ;  /* 0x30000007ff038230 */ /* 0x100fe20000004100 */
[C---:B------:R-:W-:Y:S01]  /*37e0*/  @!P0 FMUL.FTZ R32, R5.reuse, R17 ;  /* 0x0000001105208220 */ /* 0x040fe20000410000 */
[--C-:B------:R-:W-:Y:S01]  /*37f0*/  @!P0 HADD2.F32 R4, -RZ, R6.reuse.H1_H1 ;  /* 0x30000006ff048230 */ /* 0x100fe20000004100 */
[-C--:B------:R-:W-:Y:S01]  /*3800*/  @!P0 FMUL.FTZ R2, R5, R12.reuse ;  /* 0x0000000c05028220 */ /* 0x080fe20000410000 */
[----:B------:R-:W-:Y:S01]  /*3810*/  @!P0 F2FP.PACK_AB R0, R0, R33 ;  /* 0x000000210000823e */ /* 0x000fe200000000ff */
[----:B------:R-:W-:Y:S01]  /*3820*/  @!P0 FFMA.FTZ R32, R16, R12, -R32 ;  /* 0x0000000c10208223 */ /* 0x000fe20000010820 */
[----:B------:R-:W-:Y:S01]  /*3830*/  @!P0 HADD2.F32 R5, -RZ, R7.H0_H0 ;  /* 0x20000007ff058230 */ /* 0x000fe20000004100 */
[C---:B------:R-:W-:Y:S01]  /*3840*/  @!P0 FMUL.FTZ R12, R3.reuse, R30 ;  /* 0x0000001e030c8220 */ /* 0x040fe20000410000 */
[----:B------:R-:W-:Y:S01]  /*3850*/  @!P0 MOV R8, R0 ;  /* 0x0000000000088202 */ /* 0x000fe20000000f00 */
[----:B------:R-:W-:Y:S01]  /*3860*/  @!P0 FMUL.FTZ R3, R3, R15 ;  /* 0x0000000f03038220 */ /* 0x000fe20000410000 */
[----:B------:R-:W-:Y:S01]  /*3870*/  @!P0 HADD2.F32 R6, -RZ, R6.H0_H0 ;  /* 0x20000006ff068230 */ /* 0x000fe20000004100 */
[C---:B------:R-:W-:Y:S02]  /*3880*/  @!P0 FMUL.FTZ R7, R4.reuse, R31 ;  /* 0x0000001f04078220 */ /* 0x040fe40000410000 */
[----:B------:R-:W-:Y:S02]  /*3890*/  @!P0 FMUL.FTZ R4, R4, R13 ;  /* 0x0000000d04048220 */ /* 0x000fe40000410000 */
[----:B------:R-:W-:Y:S02]  /*38a0*/  @!P0 FFMA.FTZ R2, R17, R16, R2 ;  /* 0x0000001011028223 */ /* 0x000fe40000010002 */
[----:B------:R-:W-:Y:S02]  /*38b0*/  @!P0 FFMA.FTZ R3, R30, R5, R3 ;  /* 0x000000051e038223 */ /* 0x000fe40000010003 */
[----:B------:R-:W-:Y:S01]  /*38c0*/  @!P0 FFMA.FTZ R7, R6, R13, -R7 ;  /* 0x0000000d06078223 */ /* 0x000fe20000010807 */
[----:B------:R-:W-:Y:S01]  /*38d0*/  @!P0 F2FP.PACK_AB R2, R2, R32 ;  /* 0x000000200202823e */ /* 0x000fe200000000ff */
[----:B------:R-:W-:Y:S01]  /*38e0*/  @!P0 FFMA.FTZ R4, R31, R6, R4 ;  /* 0x000000061f048223 */ /* 0x000fe20000010004 */
[----:B------:R-:W-:Y:S01]  /*38f0*/  MOV R6, R48 ;  /* 0x0000003000067202 */ /* 0x000fe20000000f00 */
[----:B------:R-:W-:Y:S01]  /*3900*/  @!P0 FFMA.FTZ R12, R5, R15, -R12 ;  /* 0x0000000f050c8223 */ /* 0x000fe2000001080c */
[----:B------:R-:W-:Y:S02]  /*3910*/  @!P0 MOV R9, R2 ;  /* 0x0000000200098202 */ /* 0x000fe40000000f00 */
[----:B------:R-:W-:Y:S02]  /*3920*/  @!P0 F2FP.PACK_AB R4, R4, R7 ;  /* 0x000000070404823e */ /* 0x000fe400000000ff */
[----:B------:R-:W-:Y:S02]  /*3930*/  @!P0 F2FP.PACK_AB R3, R3, R12 ;  /* 0x0000000c0303823e */ /* 0x000fe400000000ff */
[----:B------:R-:W-:Y:S02]  /*3940*/  MOV R7, R49 ;  /* 0x0000003100077202 */ /* 0x000fe40000000f00 */
[----:B------:R-:W-:Y:S02]  /*3950*/  @!P0 MOV R10, R3 ;  /* 0x00000003000a8202 */ /* 0x000fe40000000f00 */
[----:B------:R-:W-:Y:S05]  /*3960*/  @!P0 MOV R11, R4 ;  /* 0x00000004000b8202 */ /* 0x000fea0000000f00 */
[----:B------:R1:W-:Y:S02]  /*3970*/  ST.E.128 [R6.64], R8 ;  /* 0x0000000806007985 */ /* 0x0003e4000c101d06 */
.L_x_4788:
[----:B------:R-:W-:Y:S05]  /*3980*/  BSYNC B0 ;  /* 0x0000000000007941 */ /* 0x000fea0003800000 */
.L_x_4787:
        /* <DEDUP_REMOVED lines=9> */
[----:B-1----:R-:W4:Y:S01]  /*3a20*/  @!P0 LD.E.64 R2, [R26.64+0x40] ;  /* 0x000040061a028980 */ /* 0x002f22000c101b00 */
        /* <DEDUP_REMOVED lines=46> */
[----:B------:R1:W-:Y:S02]  /*3d10*/  ST.E.128 [R6.64+0x80], R8 ;  /* 0x0000800806007985 */ /* 0x0003e4000c101d06 */
.L_x_4790:
[----:B------:R-:W-:Y:S05]  /*3d20*/  BSYNC B0 ;  /* 0x0000000000007941 */ /* 0x000fea0003800000 */
.L_x_4789:
        /* <DEDUP_REMOVED lines=57> */
.L_x_4792:
[----:B------:R-:W-:Y:S05]  /*40c0*/  BSYNC B0 ;  /* 0x0000000000007941 */ /* 0x000fea0003800000 */
.L_x_4791:
        /* <DEDUP_REMOVED lines=56> */
.L_x_4786:
[----:B------:R-:W-:Y:S05]  /*4450*/  BSYNC B1 ;  /* 0x0000000000017941 */ /* 0x000fea0003800000 */
.L_x_4785:
        /* <DEDUP_REMOVED lines=14> */
[----:B-1----:R-:W-:Y:S02]  /*4540*/  LEA R8, P1, R158, R51, 0x1 ;  /* 0x000000339e087211 */ /* 0x002fe400078208ff */
        /* <DEDUP_REMOVED lines=9> */
[----:B------:R-:W-:Y:S01]  /*45e0*/  @!P0 HADD2.F32 R32, -RZ, R33.H0_H0 ;  /* 0x20000021ff208230 */ /* 0x000fe20000004100 */
[----:B------:R-:W-:Y:S01]  /*45f0*/  @!P0 MOV R6, R11 ;  /* 0x0000000b00068202 */ /* 0x000fe20000000f00 */
[----:B------:R-:W-:Y:S02]  /*4600*/  @!P0 HADD2.F32 R0, -RZ, R4.H1_H1 ;  /* 0x30000004ff008230 */ /* 0x000fe40000004100 */
[--C-:B----4-:R-:W-:Y:S02]  /*4610*/  @!P0 HADD2.F32 R5, -RZ, R2.reuse.H0_H0 ;  /* 0x20000002ff058230 */ /* 0x110fe40000004100 */
[----:B------:R-:W-:Y:S01]  /*4620*/  @!P0 HADD2.F32 R15, -RZ, R2.H1_H1 ;  /* 0x30000002ff0f8230 */ /* 0x000fe20000004100 */
[----:B------:R-:W-:Y:S01]  /*4630*/  @!P0 MOV R2, R9 ;  /* 0x0000000900028202 */ /* 0x000fe20000000f00 */
[--C-:B------:R-:W-:Y:S02]  /*4640*/  @!P0 HADD2.F32 R16, -RZ, R3.reuse.H1_H1 ;  /* 0x30000003ff108230 */ /* 0x100fe40000004100 */
[----:B------:R-:W-:Y:S02]  /*4650*/  @!P0 HADD2.F32 R17, -RZ, R3.H0_H0 ;  /* 0x20000003ff118230 */ /* 0x000fe40000004100 */
[----:B------:R-:W-:Y:S01]  /*4660*/  @!P0 HADD2.F32 R3, -RZ, R4.H0_H0 ;  /* 0x20000004ff038230 */ /* 0x000fe20000004100 */
[C---:B------:R-:W-:Y:S01]  /*4670*/  @!P0 FMUL.FTZ R4, R0.reuse, R30 ;  /* 0x0000001e00048220 */ /* 0x040fe20000410000 */
[----:B------:R-:W-:Y:S01]  /*4680*/  @!P0 HADD2.F32 R33, -RZ, R33.H1_H1 ;  /* 0x30000021ff218230 */ /* 0x000fe20000004100 */
[-C--:B------:R-:W-:Y:S02]  /*4690*/  @!P0 FMUL.FTZ R0, R0, R5.reuse ;  /* 0x0000000500008220 */ /* 0x080fe40000410000 */
[----:B------:R-:W-:Y:S01]  /*46a0*/  @!P0 FFMA.FTZ R37, R3, R5, -R4 ;  /* 0x0000000503258223 */ /* 0x000fe20000010804 */
[--C-:B------:R-:W-:Y:S01]  /*46b0*/  @!P0 HADD2.F32 R5, -RZ, R2.reuse.H1_H1 ;  /* 0x30000002ff058230 */ /* 0x100fe20000004100 */
[----:B------:R-:W-:Y:S01]  /*46c0*/  @!P0 FFMA.FTZ R0, R30, R3, R0 ;  /* 0x000000031e008223 */ /* 0x000fe20000010000 */
[--C-:B------:R-:W-:Y:S02]  /*46d0*/  @!P0 HADD2.F32 R3, -RZ, R7.reuse.H1_H1 ;  /* 0x30000007ff038230 */ /* 0x100fe40000004100 */
[----:B------:R-:W-:Y:S01]  /*46e0*/  @!P0 HADD2.F32 R30, -RZ, R2.H0_H0 ;  /* 0x20000002ff1e8230 */ /* 0x000fe20000004100 */
[C---:B------:R-:W-:Y:S01]  /*46f0*/  @!P0 FMUL.FTZ R36, R5.reuse, R31 ;  /* 0x0000001f05248220 */ /* 0x040fe20000410000 */
[--C-:B------:R-:W-:Y:S01]  /*4700*/  @!P0 HADD2.F32 R4, -RZ, R6.reuse.H1_H1 ;  /* 0x30000006ff048230 */ /* 0x100fe20000004100 */
[----:B------:R-:W-:Y:S01]  /*4710*/  @!P0 FMUL.FTZ R2, R5, R15 ;  /* 0x0000000f05028220 */ /* 0x000fe20000410000 */
        /* <DEDUP_REMOVED lines=14> */
[----:B------:R-:W-:Y:S01]  /*4800*/  LEA R6, P1, R247, R48, 0x1 ;  /* 0x00000030f7067211 */ /* 0x000fe200078208ff */
[----:B------:R-:W-:Y:S01]  /*4810*/  @!P0 FFMA.FTZ R15, R5, R17, -R15 ;  /* 0x00000011050f8223 */ /* 0x000fe2000001080f */
[----:B------:R-:W-:Y:S02]  /*4820*/  @!P0 MOV R9, R2 ;  /* 0x0000000200098202 */ /* 0x000fe40000000f00 */
[----:B------:R-:W-:Y:S02]  /*4830*/  @!P0 F2FP.PACK_AB R4, R4, R16 ;  /* 0x000000100404823e */ /* 0x000fe400000000ff */
[----:B------:R-:W-:Y:S02]  /*4840*/  @!P0 F2FP.PACK_AB R3, R3, R15 ;  /* 0x0000000f0303823e */ /* 0x000fe400000000ff */
[----:B------:R-:W-:Y:S02]  /*4850*/  LEA.HI.X R7, R247, R49, R250, 0x1, P1 ;  /* 0x00000031f7077211 */ /* 0x000fe400008f0cfa */
[----:B------:R-:W-:Y:S02]  /*4860*/  @!P0 MOV R10, R3 ;  /* 0x00000003000a8202 */ /* 0x000fe40000000f00 */
[----:B------:R-:W-:Y:S05]  /*4870*/  @!P0 MOV R11, R4 ;  /* 0x00000004000b8202 */ /* 0x000fea0000000f00 */
[----:B------:R1:W-:Y:S02]  /*4880*/  ST.E.128 [R6.64], R8 ;  /* 0x0000000806007985 */ /* 0x0003e4000c101d06 */
.L_x_4796:
[----:B------:R-:W-:Y:S05]  /*4890*/  BSYNC B0 ;  /* 0x0000000000007941 */ /* 0x000fea0003800000 */
.L_x_4795:
        /* <DEDUP_REMOVED lines=57> */
.L_x_4798:
[----:B------:R-:W-:Y:S05]  /*4c30*/  BSYNC B0 ;  /* 0x0000000000007941 */ /* 0x000fea0003800000 */
.L_x_4797:
        /* <DEDUP_REMOVED lines=57> */
.L_x_4800:
[----:B------:R-:W-:Y:S05]  /*4fd0*/  BSYNC B0 ;  /* 0x0000000000007941 */ /* 0x000fea0003800000 */
.L_x_4799:
        /* <DEDUP_REMOVED lines=56> */
.L_x_4794:
[----:B------:R-:W-:Y:S05]  /*5360*/  BSYNC B1 ;  /* 0x0000000000017941 */ /* 0x000fea0003800000 */
.L_x_4793:
        /* <DEDUP_REMOVED lines=67> */
.L_x_4804:
[----:B------:R-:W-:Y:S05]  /*57a0*/  BSYNC B0 ;  /* 0x0000000000007941 */ /* 0x000fea0003800000 */
.L_x_4803:
        /* <DEDUP_REMOVED lines=57> */
.L_x_4806:
[----:B------:R-:W-:Y:S05]  /*5b40*/  BSYNC B0 ;  /* 0x0000000000007941 */ /* 0x000fea0003800000 */
.L_x_4805:
        /* <DEDUP_REMOVED lines=57> */
.L_x_4808:
[----:B------:R-:W-:Y:S05]  /*5ee0*/  BSYNC B0 ;  /* 0x0000000000007941 */ /* 0x000fea0003800000 */
.L_x_4807:
        /* <DEDUP_REMOVED lines=56> */
.L_x_4802:
[----:B------:R-:W-:Y:S05]  /*6270*/  BSYNC B1 ;  /* 0x0000000000017941 */ /* 0x000fea0003800000 */
.L_x_4801:
        /* <DEDUP_REMOVED lines=15> */
[----:B-1----:R-:W-:Y:S02]  /*6370*/  MOV R8, R51 ;  /* 0x0000003300087202 */ /* 0x002fe40000000f00 */
[----:B------:R-:W-:Y:S02]  /*6380*/  MOV R9, R50 ;  /* 0x0000003200097202 */ /* 0x000fe40000000f00 */
[----:B------:R-:W-:Y:S03]  /*6390*/  ISETP.GE.AND P0, PT, R18, R14, PT ;  /* 0x0000000e1200720c */ /* 0x000fe60003f06270 */
[----:B------:R-:W-:Y:S05]  /*63a0*/  IMAD.WIDE.U32 R8, R62, 0x60, R8 ;  /* 0x000000603e087825 */ /* 0x000fea00078e0008 */
[----:B------:R-:W-:Y:S05]  /*63b0*/  IADD3 R9, R9, R0, RZ ;  /* 0x0000000009097210 */ /* 0x000fea0007ffe0ff */
[----:B------:R-:W2:Y:S06]  /*63c0*/  @!P0 LD.E.64 R32, [R34.64] ;  /* 0x0000000622208980 */ /* 0x000eac000c101b00 */
[----:B------:R-:W3:Y:S08]  /*63d0*/  LD.E.128 R8, [R8.64] ;  /* 0x0000000608087980 */ /* 0x000ef0000c101d00 */
[----:B------:R-:W4:Y:S02]  /*63e0*/  @!P0 LD.E.64 R2, [R12.64] ;  /* 0x000000060c028980 */ /* 0x000f24000c101b00 */
[----:B----4-:R-:W-:Y:S01]  /*63f0*/  @!P0 HADD2.F32 R5, -RZ, R2.H0_H0 ;  /* 0x20000002ff058230 */ /* 0x010fe20000004100 */
[----:B---3--:R-:W-:Y:S01]  /*6400*/  @!P0 MOV R4, R8 ;  /* 0x0000000800048202 */ /* 0x008fe20000000f00 */
[----:B--2---:R-:W-:Y:S01]  /*6410*/  @!P0 HADD2.F32 R30, -RZ, R32.H0_H0 ;  /* 0x20000020ff1e8230 */ /* 0x004fe20000004100 */
[----:B------:R-:W-:Y:S01]  /*6420*/  @!P0 MOV R7, R10 ;  /* 0x0000000a00078202 */ /* 0x000fe20000000f00 */
[----:B------:R-:W-:Y:S01]  /*6430*/  @!P0 HADD2.F32 R15, -RZ, R2.H1_H1 ;  /* 0x30000002ff0f8230 */ /* 0x000fe20000004100 */
[----:B------:R-:W-:Y:S01]  /*6440*/  @!P0 MOV R2, R9 ;  /* 0x0000000900028202 */ /* 0x000fe20000000f00 */
[--C-:B------:R-:W-:Y:S01]  /*6450*/  @!P0 HADD2.F32 R0, -RZ, R4.reuse.H1_H1 ;  /* 0x30000004ff008230 */ /* 0x100fe20000004100 */
[----:B------:R-:W-:Y:S01]  /*6460*/  @!P0 MOV R6, R11 ;  /* 0x0000000b00068202 */ /* 0x000fe20000000f00 */
[--C-:B------:R-:W-:Y:S02]  /*6470*/  @!P0 HADD2.F32 R17, -RZ, R3.reuse.H0_H0 ;  /* 0x20000003ff118230 */ /* 0x100fe40000004100 */
[----:B------:R-:W-:Y:S02]  /*6480*/  @!P0 HADD2.F32 R16, -RZ, R3.H1_H1 ;  /* 0x30000003ff108230 */ /* 0x000fe40000004100 */
[----:B------:R-:W-:Y:S01]  /*6490*/  @!P0 HADD2.F32 R3, -RZ, R4.H0_H0 ;  /* 0x20000004ff038230 */ /* 0x000fe20000004100 */
[C---:B------:R-:W-:Y:S01]  /*64a0*/  @!P0 FMUL.FTZ R4, R0.reuse, R30 ;  /* 0x0000001e00048220 */ /* 0x040fe20000410000 */
[----:B------:R-:W-:Y:S01]  /*64b0*/  @!P0 HADD2.F32 R31, -RZ, R32.H1_H1 ;  /* 0x30000020ff1f8230 */ /* 0x000fe20000004100 */
[-C--:B------:R-:W-:Y:S01]  /*64c0*/  @!P0 FMUL.FTZ R0, R0, R5.reuse ;  /* 0x0000000500008220 */ /* 0x080fe20000410000 */
[----:B------:R-:W-:Y:S01]  /*64d0*/  @!P0 HADD2.F32 R32, -RZ, R33.H0_H0 ;  /* 0x20000021ff208230 */ /* 0x000fe20000004100 */
[----:B------:R-:W-:Y:S01]  /*64e0*/  @!P0 FFMA.FTZ R37, R3, R5, -R4 ;  /* 0x0000000503258223 */ /* 0x000fe20000010804 */
[--C-:B------:R-:W-:Y:S01]  /*64f0*/  @!P0 HADD2.F32 R5, -RZ, R2.reuse.H1_H1 ;  /* 0x30000002ff058230 */ /* 0x100fe20000004100 */
[----:B------:R-:W-:Y:S01]  /*6500*/  @!P0 FFMA.FTZ R0, R30, R3, R0 ;  /* 0x000000031e008223 */ /* 0x000fe20000010000 */
[----:B------:R-:W-:Y:S02]  /*6510*/  @!P0 HADD2.F32 R30, -RZ, R2.H0_H0 ;  /* 0x20000002ff1e8230 */ /* 0x000fe40000004100 */
[----:B------:R-:W-:Y:S01]  /*6520*/  @!P0 HADD2.F32 R3, -RZ, R7.H1_H1 ;  /* 0x30000007ff038230 */ /* 0x000fe20000004100 */
[C---:B------:R-:W-:Y:S01]  /*6530*/  @!P0 FMUL.FTZ R36, R5.reuse, R31 ;  /* 0x0000001f05248220 */ /* 0x040fe20000410000 */
[----:B------:R-:W-:Y:S01]  /*6540*/  @!P0 HADD2.F32 R33, -RZ, R33.H1_H1 ;  /* 0x30000021ff218230 */ /* 0x000fe20000004100 */
[-C--:B------:R-:W-:Y:S01]  /*6550*/  @!P0 FMUL.FTZ R2, R5, R15.reuse ;  /* 0x0000000f05028220 */ /* 0x080fe20000410000 */
[--C-:B------:R-:W-:Y:S01]  /*6560*/  @!P0 HADD2.F32 R4, -RZ, R6.reuse.H1_H1 ;  /* 0x30000006ff048230 */ /* 0x100fe20000004100 */
[----:B------:R-:W-:Y:S01]  /*6570*/  @!P0 FFMA.FTZ R36, R30, R15, -R36 ;  /* 0x0000000f1e248223 */ /* 0x000fe20000010824 */
[----:B------:R-:W-:Y:S01]  /*6580*/  @!P0 HADD2.F32 R5, -RZ, R7.H0_H0 ;  /* 0x20000007ff058230 */ /* 0x000fe20000004100 */
[C---:B------:R-:W-:Y:S01]  /*6590*/  @!P0 FMUL.FTZ R15, R3.reuse, R32 ;  /* 0x00000020030f8220 */ /* 0x040fe20000410000 */
[----:B------:R-:W-:Y:S01]  /*65a0*/  @!P0 HADD2.F32 R6, -RZ, R6.H0_H0 ;  /* 0x20000006ff068230 */ /* 0x000fe20000004100 */
[----:B------:R-:W-:Y:S02]  /*65b0*/  @!P0 FMUL.FTZ R3, R3, R17 ;  /* 0x0000001103038220 */ /* 0x000fe40000410000 */
[C---:B------:R-:W-:Y:S02]  /*65c0*/  @!P0 FMUL.FTZ R7, R4.reuse, R33 ;  /* 0x0000002104078220 */ /* 0x040fe40000410000 */
[----:B------:R-:W-:Y:S02]  /*65d0*/  @!P0 FMUL.FTZ R4, R4, R16 ;  /* 0x0000001004048220 */ /* 0x000fe40000410000 */
[----:B------:R-:W-:Y:S02]  /*65e0*/  @!P0 FFMA.FTZ R2, R31, R30, R2 ;  /* 0x0000001e1f028223 */ /* 0x000fe40000010002 */
[----:B------:R-:W-:Y:S02]  /*65f0*/  @!P0 FFMA.FTZ R3, R32, R5, R3 ;  /* 0x0000000520038223 */ /* 0x000fe40000010003 */
[----:B------:R-:W-:Y:S01]  /*6600*/  @!P0 FFMA.FTZ R15, R5, R17, -R15 ;  /* 0x00000011050f8223 */ /* 0x000fe2000001080f */
[----:B------:R-:W-:Y:S01]  /*6610*/  MOV R17, R49 ;  /* 0x0000003100117202 */ /* 0x000fe20000000f00 */
[----:B------:R-:W-:Y:S01]  /*6620*/  @!P0 FFMA.FTZ R7, R6, R16, -R7 ;  /* 0x0000001006078223 */ /* 0x000fe20000010807 */
[----:B------:R-:W-:Y:S01]  /*6630*/  MOV R16, R48 ;  /* 0x0000003000107202 */ /* 0x000fe20000000f00 */
[----:B------:R-:W-:Y:S01]  /*6640*/  @!P0 FFMA.FTZ R4, R33, R6, R4 ;  /* 0x0000000621048223 */ /* 0x000fe20000010004 */
[----:B------:R-:W-:Y:S01]  /*6650*/  @!P0 F2FP.PACK_AB R6, R0, R37 ;  /* 0x000000250006823e */ /* 0x000fe200000000ff */
[----:B------:R-:W-:Y:S01]  /*6660*/  IMAD R30, R117, 0x60, RZ ;  /* 0x00000060751e7824 */ /* 0x000fe200078e02ff */
[----:B------:R-:W-:Y:S01]  /*6670*/  @!P0 F2FP.PACK_AB R2, R2, R36 ;  /* 0x000000240202823e */ /* 0x000fe200000000ff */
[----:B------:R-:W-:Y:S01]  /*6680*/  IMAD.WIDE.U32 R16, R116, 0x60, R16 ;  /* 0x0000006074107825 */ /* 0x000fe200078e0010 */
[----:B------:R-:W-:Y:S02]  /*6690*/  @!P0 F2FP.PACK_AB R3, R3, R15 ;  /* 0x0000000f0303823e */ /* 0x000fe400000000ff */
[----:B------:R-:W-:Y:S02]  /*66a0*/  @!P0 F2FP.PACK_AB R0, R4, R7 ;  /* 0x000000070400823e */ /* 0x000fe400000000ff */
[----:B------:R-:W-:Y:S02]  /*66b0*/  IADD3 R5, R17, R30, RZ ;  /* 0x0000001e11057210 */ /* 0x000fe40007ffe0ff */
[----:B------:R-:W-:Y:S02]  /*66c0*/  MOV R4, R16 ;  /* 0x0000001000047202 */ /* 0x000fe40000000f00 */
[----:B------:R-:W-:Y:S02]  /*66d0*/  @!P0 MOV R8, R6 ;  /* 0x0000000600088202 */ /* 0x000fe40000000f00 */
[----:B------:R-:W-:Y:S02]  /*66e0*/  @!P0 MOV R9, R2 ;  /* 0x0000000200098202 */ /* 0x000fe40000000f00 */
[----:B------:R-:W-:Y:S02]  /*66f0*/  @!P0 MOV R10, R3 ;  /* 0x00000003000a8202 */ /* 0x000fe40000000f00 */
[----:B------:R-:W-:Y:S05]  /*6700*/  @!P0 MOV R11, R0 ;  /* 0x00000000000b8202 */ /* 0x000fea0000000f00 */
[----:B------:R1:W-:Y:S02]  /*6710*/  ST.E.128 [R4.64], R8 ;  /* 0x0000000804007985 */ /* 0x0003e4000c101d06 */
.L_x_4812:
[----:B------:R-:W-:Y:S05]  /*6720*/  BSYNC B0 ;  /* 0x0000000000007941 */ /* 0x000fea0003800000 */
.L_x_4811:
        /* <DEDUP_REMOVED lines=57> */
.L_x_4814:
[----:B------:R-:W-:Y:S05]  /*6ac0*/  BSYNC B0 ;  /* 0x0000000000007941 */ /* 0x000fea0003800000 */
.L_x_4813:
        /* <DEDUP_REMOVED lines=57> */
.L_x_4816:
[----:B------:R-:W-:Y:S05]  /*6e60*/  BSYNC B0 ;  /* 0x0000000000007941 */ /* 0x000fea0003800000 */
.L_x_4815:
        /* <DEDUP_REMOVED lines=9> */
[----:B---3--:R-:W-:Y:S01]  /*6f00*/  @!P0 HADD2.F32 R15, -RZ, R6.H0_H0 ;  /* 0x20000006ff0f8230 */ /* 0x008fe20000004100 */
[----:B--2---:R-:W-:Y:S01]  /*6f10*/  @!P0 MOV R4, R8 ;  /* 0x0000000800048202 */ /* 0x004fe20000000f00 */
[--C-:B------:R-:W-:Y:S02]  /*6f20*/  @!P0 HADD2.F32 R17, -RZ, R7.reuse.H0_H0 ;  /* 0x20000007ff118230 */ /* 0x100fe40000004100 */
[----:B------:R-:W-:Y:S01]  /*6f30*/  @!P0 HADD2.F32 R30, -RZ, R7.H1_H1 ;  /* 0x30000007ff1e8230 */ /* 0x000fe20000004100 */
        /* <DEDUP_REMOVED lines=10> */
[----:B------:R-:W-:Y:S01]  /*6fe0*/  @!P0 FMUL.FTZ R0, R0, R5 ;  /* 0x0000000500008220 */ /* 0x000fe20000410000 */
[----:B------:R-:W-:Y:S01]  /*6ff0*/  @!P0 MOV R6, R11 ;  /* 0x0000000b00068202 */ /* 0x000fe20000000f00 */
        /* <DEDUP_REMOVED lines=31> */
.L_x_4810:
[----:B------:R-:W-:Y:S05]  /*71f0*/  BSYNC B1 ;  /* 0x0000000000017941 */ /* 0x000fea0003800000 */
.L_x_4809:
[----:B------:R-:W2:Y:S02]  /*7200*/  LD.E R0, [R24.64+0xd0] ;  /* 0x0000d00618007980 */ /* 0x000ea4000c101900 */
[----:B--2---:R-:W-:Y:S05]  /*7210*/  IMAD.U32 R0, R0, -0x20, RZ ;  /* 0xffffffe000007824 */ /* 0x004fea00078e00ff */
[C---:B------:R-:W-:Y:S02]  /*7220*/  LEA R26, P1, R0.reuse, R26, 0x1 ;  /* 0x0000001a001a7211 */ /* 0x040fe400078208ff */
[C---:B------:R-:W-:Y:S02]  /*7230*/  LEA R40, P0, R0.reuse, R40, 0x1 ;  /* 0x0000002800287211 */ /* 0x040fe400078008ff */
[C---:B------:R-:W-:Y:S02]  /*7240*/  LEA.HI.X.SX32 R27, R0.reuse, R27, 0x1, P1 ;  /* 0x0000001b001b7211 */ /* 0x040fe400008f0eff */
[----:B------:R-:W-:Y:S01]  /*7250*/  LEA.HI.X.SX32 R41, R0, R41, 0x1, P0 ;  /* 0x0000002900297211 */ /* 0x000fe200000f0eff */
[----:B------:R-:W-:-:S05]  /*7260*/  BRA `(.L_x_4817) ;  /* 0x0000707000007947 */ /* 0x000fca0003800000 */
.L_x_4784:
[----:B---3--:R-:W-:Y:S01]  /*7270*/  BSSY B2, `(.L_x_4818) ;  /* 0x0000198000027945 */ /* 0x008fe20003800000 */
[----:B------:R-:W-:-:S05]  /*7280*/  @!P2 BRA `(.L_x_4819) ;  /* 0x000019600000a947 */ /* 0x000fca0003800000 */
[----:B-----5:R-:W-:Y:S01]  /*7290*/  ISETP.GE.AND P0, PT, R18, R52, PT ;  /* 0x000000341200720c */ /* 0x020fe20003f06270 */
[----:B------:R-:W-:Y:S01]  /*72a0*/  @!UPT UIADD3 URZ, URZ, URZ, URZ ;  /* 0x0000003f3f3ff290 */ /* 0x000fe2000fffe03f */
[----:B------:R-:W-:Y:S11]  /*72b0*/  BSSY B1, `(.L_x_4820) ;  /* 0x0000063000017945 */ /* 0x000ff60003800000 */
[----:B------:R-:W-:-:S05]  /*72c0*/  @P0 BRA `(.L_x_4821) ;  /* 0x0000061000000947 */ /* 0x000fca0003800000 */
[----:B------:R-:W-:Y:S01]  /*72d0*/  IMAD.MOV.U32 R2, RZ, RZ, R51 ;  /* 0x000000ffff027224 */ /* 0x000fe200078e0033 */
[----:B------:R-:W-:Y:S01]  /*72e0*/  MOV R3, R50 ;  /* 0x0000003200037202 */ /* 0x000fe20000000f00 */
[----:B------:R-:W-:Y:S01]  /*72f0*/  BSSY B0, `(.L_x_4822) ;  /* 0x000005b000007945 */ /* 0x000fe20003800000 */
[----:B------:R-:W-:Y:S03]  /*7300*/  ISETP.GE.AND P0, PT, R18, R14, PT ;  /* 0x0000000e1200720c */ /* 0x000fe60003f06270 */
[----:B-1----:R1:W5:Y:S10]  /*7310*/  LD.E.128 R8, [R2.64] ;  /* 0x0000000602087980 */ /* 0x002374000c101d00 */
        /* <DEDUP_REMOVED lines=8> */
[----:B------:R-:W-:Y:S02]  /*73a0*/  MOV R5, R56 ;  /* 0x0000003800057202 */ /* 0x000fe40000000f00 */
[----:B------:R-:W-:Y:S02]  /*73b0*/  MOV R36, R9 ;  /* 0x0000000900247202 */ /* 0x000fe40000000f00 */
[----:B------:R-:W-:Y:S02]  /*73c0*/  MOV R38, R10 ;  /* 0x0000000a00267202 */ /* 0x000fe40000000f00 */
[----:B------:R-:W-:Y:S03]  /*73d0*/  MOV R37, R11 ;  /* 0x0000000b00257202 */ /* 0x000fe60000000f00 */
[C---:B------:R-:W-:Y:S02]  /*73e0*/  @P2 IADD3 R6, -R0.reuse, RZ, RZ ;  /* 0x000000ff00062210 */ /* 0x040fe40007ffe1ff */
[----:B------:R-:W-:Y:S02]  /*73f0*/  @P2 IADD3 R7, -R0, RZ, RZ ;  /* 0x000000ff00072210 */ /* 0x000fe40007ffe1ff */
[C---:B------:R-:W-:Y:S02]  /*7400*/  LEA R12, P0, R6.reuse, R4, 0x1 ;  /* 0x00000004060c7211 */ /* 0x040fe400078008ff */
[C---:B-1----:R-:W-:Y:S02]  /*7410*/  LEA R2, P1, R7.reuse, R2, 0x1 ;  /* 0x0000000207027211 */ /* 0x042fe400078208ff */
[----:B------:R-:W-:Y:S02]  /*7420*/  LEA.HI.X.SX32 R13, R6, R5, 0x1, P0 ;  /* 0x00000005060d7211 */ /* 0x000fe400000f0eff */
[----:B------:R-:W-:Y:S03]  /*7430*/  LEA.HI.X.SX32 R3, R7, R3, 0x1, P1 ;  /* 0x0000000307037211 */ /* 0x000fe600008f0eff */
[----:B------:R1:W2:Y:S08]  /*7440*/  LD.E.128 R44, [R12.64] ;  /* 0x000000060c2c7980 */ /* 0x0002b0000c101d00 */
[----:B------:R3:W4:Y:S01]  /*7450*/  LD.E.128 R4, [R2.64] ;  /* 0x0000000602047980 */ /* 0x000722000c101d00 */
[----:B-1----:R-:W-:Y:S01]  /*7460*/  IMAD.MOV.U32 R12, RZ, RZ, RZ ;  /* 0x000000ffff0c7224 */ /* 0x002fe200078e00ff */
[----:B------:R-:W-:Y:S02]  /*7470*/  @P2 IADD3 R12, -R0, RZ, RZ ;  /* 0x000000ff000c2210 */ /* 0x000fe40007ffe1ff */
[----:B---3--:R-:W-:Y:S02]  /*7480*/  MOV R2, R58 ;  /* 0x0000003a00027202 */ /* 0x008fe40000000f00 */
[----:B------:R-:W-:Y:S02]  /*7490*/  MOV R3, R55 ;  /* 0x0000003700037202 */ /* 0x000fe40000000f00 */
[C---:B------:R-:W-:Y:S04]  /*74a0*/  LEA R2, P0, R12.reuse, R2, 0x1 ;  /* 0x000000020c027211 */ /* 0x040fe800078008ff */
[----:B------:R-:W-:Y:S05]  /*74b0*/  LEA.HI.X.SX32 R3, R12, R3, 0x1, P0 ;  /* 0x000000030c037211 */ /* 0x000fea00000f0eff */
[----:B------:R2:W3:Y:S02]  /*74c0*/  LD.E.128 R32, [R2.64] ;  /* 0x0000000602207980 */ /* 0x0004e4000c101d00 */
[--C-:B--2---:R-:W-:Y:S02]  /*74d0*/  HADD2.F32 R2, -RZ, R44.reuse.H1_H1 ;  /* 0x3000002cff027230 */ /* 0x104fe40000004100 */
[----:B------:R-:W-:Y:S02]  /*74e0*/  HADD2.F32 R8, -RZ, R45.H1_H1 ;  /* 0x3000002dff087230 */ /* 0x000fe40000004100 */
[----:B------:R-:W-:Y:S01]  /*74f0*/  HADD2.F32 R0, -RZ, R44.H0_H0 ;  /* 0x2000002cff007230 */ /* 0x000fe20000004100 */
[----:B------:R-:W-:Y:S01]  /*7500*/  @!P2 FADD.FTZ R2, -R2, -RZ ;  /* 0x800000ff0202a221 */ /* 0x000fe20000010100 */
[----:B------:R-:W-:Y:S01]  /*7510*/  HADD2.F32 R9, -RZ, R46.H0_H0 ;  /* 0x2000002eff097230 */ /* 0x000fe20000004100 */
[----:B------:R-:W-:Y:S01]  /*7520*/  @!P2 FADD.FTZ R8, -R8, -RZ ;  /* 0x800000ff0808a221 */ /* 0x000fe20000010100 */
[--C-:B----4-:R-:W-:Y:S01]  /*7530*/  HADD2.F32 R13, -RZ, R4.reuse.H0_H0 ;  /* 0x20000004ff0d7230 */ /* 0x110fe20000004100 */
[----:B------:R-:W-:Y:S01]  /*7540*/  @!P2 FADD.FTZ R0, -R0, -RZ ;  /* 0x800000ff0000a221 */ /* 0x000fe20000010100 */
[----:B------:R-:W-:Y:S01]  /*7550*/  HADD2.F32 R4, -RZ, R4.H1_H1 ;  /* 0x30000004ff047230 */ /* 0x000fe20000004100 */
[----:B------:R-:W-:Y:S01]  /*7560*/  @!P2 FADD.FTZ R9, -R9, -RZ ;  /* 0x800000ff0909a221 */ /* 0x000fe20000010100 */
[--C-:B------:R-:W-:Y:S01]  /*7570*/  HADD2.F32 R15, -RZ, R5.reuse.H0_H0 ;  /* 0x20000005ff0f7230 */ /* 0x100fe20000004100 */
[----:B------:R-:W-:Y:S01]  /*7580*/  FMUL.FTZ R0, R13, R0 ;  /* 0x000000000d007220 */ /* 0x000fe20000410000 */
[----:B------:R-:W-:Y:S01]  /*7590*/  HADD2.F32 R5, -RZ, R5.H1_H1 ;  /* 0x30000005ff057230 */ /* 0x000fe20000004100 */
[----:B------:R-:W-:Y:S01]  /*75a0*/  FMUL.FTZ R2, R4, R2 ;  /* 0x0000000204027220 */ /* 0x000fe20000410000 */
[----:B------:R-:W-:Y:S02]  /*75b0*/  HADD2.F32 R10, -RZ, R46.H1_H1 ;  /* 0x3000002eff0a7230 */ /* 0x000fe40000004100 */
[--C-:B------:R-:W-:Y:S01]  /*75c0*/  HADD2.F32 R11, -RZ, R47.reuse.H0_H0 ;  /* 0x2000002fff0b7230 */ /* 0x100fe20000004100 */
        /* <DEDUP_REMOVED lines=19> */
[--C-:B---3--:R-:W-:Y:S02]  /*7700*/  HADD2.F32 R10, -RZ, R32.reuse.H0_H0 ;  /* 0x20000020ff0a7230 */ /* 0x108fe40000004100 */
[----:B------:R-:W-:Y:S02]  /*7710*/  HADD2.F32 R12, -RZ, R32.H1_H1 ;  /* 0x30000020ff0c7230 */ /* 0x000fe40000004100 */
[--C-:B------:R-:W-:Y:S01]  /*7720*/  HADD2.F32 R15, -RZ, R33.reuse.H0_H0 ;  /* 0x20000021ff0f7230 */ /* 0x100fe20000004100 */
[----:B------:R-:W-:Y:S01]  /*7730*/  FFMA.FTZ R0, R9, R10, R0 ;  /* 0x0000000a09007223 */ /* 0x000fe20000010000 */
[----:B------:R-:W-:Y:S01]  /*7740*/  HADD2.F32 R16, -RZ, R33.H1_H1 ;  /* 0x30000021ff107230 */ /* 0x000fe20000004100 */
[----:B------:R-:W-:Y:S01]  /*7750*/  FFMA.FTZ R2, R11, R12, R2 ;  /* 0x0000000c0b027223 */ /* 0x000fe20000010002 */
[----:B------:R-:W-:Y:S01]  /*7760*/  HADD2.F32 R9, -RZ, R36.H1_H1 ;  /* 0x30000024ff097230 */ /* 0x000fe20000004100 */
[----:B------:R-:W-:Y:S01]  /*7770*/  FFMA.FTZ R3, R13, R15, R3 ;  /* 0x0000000f0d037223 */ /* 0x000fe20000010003 */
[----:B------:R-:W-:Y:S02]  /*7780*/  HADD2.F32 R17, -RZ, R34.H0_H0 ;  /* 0x20000022ff117230 */ /* 0x000fe40000004100 */
[----:B------:R-:W-:Y:S01]  /*7790*/  HADD2.F32 R10, -RZ, R38.H0_H0 ;  /* 0x20000026ff0a7230 */ /* 0x000fe20000004100 */
[----:B------:R-:W-:Y:S01]  /*77a0*/  FFMA.FTZ R4, R9, R16, R4 ;  /* 0x0000001009047223 */ /* 0x000fe20000010004 */
[----:B------:R-:W-:Y:S01]  /*77b0*/  HADD2.F32 R30, -RZ, R34.H1_H1 ;  /* 0x30000022ff1e7230 */ /* 0x000fe20000004100 */
[----:B------:R-:W-:Y:S01]  /*77c0*/  F2FP.PACK_AB R0, R2, R0 ;  /* 0x000000000200723e */ /* 0x000fe200000000ff */
        /* <DEDUP_REMOVED lines=13> */
.L_x_4823:
[----:B------:R-:W-:Y:S05]  /*78a0*/  BSYNC B0 ;  /* 0x0000000000007941 */ /* 0x000fea0003800000 */
.L_x_4822:
[----:B-1----:R-:W-:Y:S02]  /*78b0*/  MOV R2, R48 ;  /* 0x0000003000027202 */ /* 0x002fe40000000f00 */
[----:B------:R-:W-:Y:S05]  /*78c0*/  MOV R3, R49 ;  /* 0x0000003100037202 */ /* 0x000fea0000000f00 */
[----:B-----5:R1:W-:Y:S02]  /*78d0*/  ST.E.128 [R2.64], R8 ;  /* 0x0000000802007985 */ /* 0x0203e4000c101d06 */
.L_x_4821:
[----:B------:R-:W-:Y:S05]  /*78e0*/  BSYNC B1 ;  /* 0x0000000000017941 */ /* 0x000fea0003800000 */
.L_x_4820:
        /* <DEDUP_REMOVED lines=8> */
[----:B------:R1:W5:Y:S10]  /*7970*/  LD.E.128 R8, [R2.64+0x80] ;  /* 0x0000800602087980 */ /* 0x000374000c101d00 */
        /* <DEDUP_REMOVED lines=18> */
[----:B------:R1:W2:Y:S08]  /*7aa0*/  LD.E.128 R44, [R12.64+0x80] ;  /* 0x000080060c2c7980 */ /* 0x0002b0000c101d00 */
[----:B------:R3:W4:Y:S01]  /*7ab0*/  LD.E.128 R4, [R2.64+0x80] ;  /* 0x0000800602047980 */ /* 0x000722000c101d00 */
[----:B-1----:R-:W-:Y:S01]  /*7ac0*/  IMAD.MOV.U32 R12, RZ, RZ, RZ ;  /* 0x000000ffff0c7224 */ /* 0x002fe200078e00ff */
[----:B------:R-:W-:Y:S02]  /*7ad0*/  @P2 IADD3 R12, -R0, RZ, RZ ;  /* 0x000000ff000c2210 */ /* 0x000fe40007ffe1ff */
[----:B---3--:R-:W-:Y:S02]  /*7ae0*/  MOV R2, R58 ;  /* 0x0000003a00027202 */ /* 0x008fe40000000f00 */
[----:B------:R-:W-:Y:S02]  /*7af0*/  MOV R3, R55 ;  /* 0x0000003700037202 */ /* 0x000fe40000000f00 */
[C---:B------:R-:W-:Y:S04]  /*7b00*/  LEA R2, P0, R12.reuse, R2, 0x1 ;  /* 0x000000020c027211 */ /* 0x040fe800078008ff */
[----:B------:R-:W-:Y:S05]  /*7b10*/  LEA.HI.X.SX32 R3, R12, R3, 0x1, P0 ;  /* 0x000000030c037211 */ /* 0x000fea00000f0eff */
[----:B------:R2:W3:Y:S02]  /*7b20*/  LD.E.128 R32, [R2.64+0x80] ;  /* 0x0000800602207980 */ /* 0x0004e4000c101d00 */
        /* <DEDUP_REMOVED lines=61> */
.L_x_4827:
[----:B------:R-:W-:Y:S05]  /*7f00*/  BSYNC B0 ;  /* 0x0000000000007941 */ /* 0x000fea0003800000 */
.L_x_4826:
[----:B-1----:R-:W-:Y:S02]  /*7f10*/  MOV R2, R48 ;  /* 0x0000003000027202 */ /* 0x002fe40000000f00 */
[----:B------:R-:W-:Y:S05]  /*7f20*/  MOV R3, R49 ;  /* 0x0000003100037202 */ /* 0x000fea0000000f00 */
[----:B-----5:R1:W-:Y:S02]  /*7f30*/  ST.E.128 [R2.64+0x80], R8 ;  /* 0x0000800802007985 */ /* 0x0203e4000c101d06 */
.L_x_4825:
[----:B------:R-:W-:Y:S05]  /*7f40*/  BSYNC B1 ;  /* 0x0000000000017941 */ /* 0x000fea0003800000 */
.L_x_4824:
        /* <DEDUP_REMOVED lines=97> */
.L_x_4831:
[----:B------:R-:W-:Y:S05]  /*8560*/  BSYNC B0 ;  /* 0x0000000000007941 */ /* 0x000fea0003800000 */
.L_x_4830:
[----:B-1----:R-:W-:Y:S02]  /*8570*/  MOV R2, R48 ;  /* 0x0000003000027202 */ /* 0x002fe40000000f00 */
[----:B------:R-:W-:Y:S05]  /*8580*/  MOV R3, R49 ;  /* 0x0000003100037202 */ /* 0x000fea0000000f00 */
[----:B-----5:R1:W-:Y:S02]  /*8590*/  ST.E.128 [R2.64+0x100], R8 ;  /* 0x0001000802007985 */ /* 0x0203e4000c101d06 */
.L_x_4829:
[----:B------:R-:W-:Y:S05]  /*85a0*/  BSYNC B1 ;  /* 0x0000000000017941 */ /* 0x000fea0003800000 */
.L_x_4828:
[----:B------:R-:W-:Y:S11]  /*85b0*/  ISETP.GE.AND P0, PT, R22, R52, PT ;  /* 0x000000341600720c */ /* 0x000ff60003f06270 */
[----:B------:R-:W-:Y:S02]  /*85c0*/  @!UPT UIADD3 URZ, URZ, URZ, URZ ;  /* 0x0000003f3f3ff290 */ /* 0x000fe4000fffe03f */
        /* <DEDUP_REMOVED lines=94> */
.L_x_4833:
[----:B------:R-:W-:Y:S05]  /*8bb0*/  BSYNC B0 ;  /* 0x0000000000007941 */ /* 0x000fea0003800000 */
.L_x_4832:
[----:B-1----:R-:W-:Y:S02]  /*8bc0*/  MOV R2, R48 ;  /* 0x0000003000027202 */ /* 0x002fe40000000f00 */
[----:B------:R-:W-:Y:S05]  /*8bd0*/  MOV R3, R49 ;  /* 0x0000003100037202 */ /* 0x000fea0000000f00 */
[----:B-----5:R1:W-:Y:S02]  /*8be0*/  ST.E.128 [R2.64+0x180], R8 ;  /* 0x0001800802007985 */ /* 0x0203e4000c101d06 */
.L_x_4819:
[----:B------:R-:W-:Y:S05]  /*8bf0*/  BSYNC B2 ;  /* 0x0000000000027941 */ /* 0x000fea0003800000 */
.L_x_4818:
        /* <DEDUP_REMOVED lines=26> */
[----:B-1----:R-:W-:Y:S02]  /*8da0*/  LEA R2, P0, R5, R2, 0x1 ;  /* 0x0000000205027211 */ /* 0x002fe400078008ff */
[----:B------:R-:W-:Y:S02]  /*8db0*/  IADD3 R6, P2, R61, R4, RZ ;  /* 0x000000043d067210 */ /* 0x000fe40007f5e0ff */
[----:B------:R-:W-:Y:S02]  /*8dc0*/  LEA.HI.X.SX32 R3, R5, R3, 0x1, P0 ;  /* 0x0000000305037211 */ /* 0x000fe400000f0eff */
[----:B------:R-:W-:Y:S02]  /*8dd0*/  LEA.HI.X.SX32 R4, R4, R151, 0x1, P2 ;  /* 0x0000009704047211 */ /* 0x000fe400010f0eff */
[C---:B------:R-:W-:Y:S04]  /*8de0*/  LEA R12, P0, R6.reuse, R57, 0x1 ;  /* 0x00000039060c7211 */ /* 0x040fe800078008ff */
[----:B------:R-:W-:Y:S02]  /*8df0*/  LEA.HI.X R13, R6, R56, R4, 0x1, P0 ;  /* 0x00000038060d7211 */ /* 0x000fe400000f0c04 */
[----:B------:R1:W2:Y:S08]  /*8e00*/  LD.E.128 R4, [R2.64] ;  /* 0x0000000602047980 */ /* 0x0002b0000c101d00 */
[----:B------:R2:W3:Y:S01]  /*8e10*/  LD.E.128 R44, [R12.64] ;  /* 0x000000060c2c7980 */ /* 0x0004e2000c101d00 */
[----:B-1----:R-:W-:Y:S01]  /*8e20*/  IMAD.MOV.U32 R2, RZ, RZ, RZ ;  /* 0x000000ffff027224 */ /* 0x002fe200078e00ff */
[----:B------:R-:W-:Y:S04]  /*8e30*/  @P1 IADD3 R2, -R0, RZ, RZ ;  /* 0x000000ff00021210 */ /* 0x000fe80007ffe1ff */
[----:B------:R-:W-:Y:S04]  /*8e40*/  IADD3 R0, P0, R61, R2, RZ ;  /* 0x000000023d007210 */ /* 0x000fe80007f1e0ff */
[----:B------:R-:W-:Y:S02]  /*8e50*/  LEA.HI.X.SX32 R3, R2, R151, 0x1, P0 ;  /* 0x0000009702037211 */ /* 0x000fe400000f0eff */
[C---:B------:R-:W-:Y:S04]  /*8e60*/  LEA R2, P0, R0.reuse, R58, 0x1 ;  /* 0x0000003a00027211 */ /* 0x040fe800078008ff */
[----:B------:R-:W-:Y:S05]  /*8e70*/  LEA.HI.X R3, R0, R55, R3, 0x1, P0 ;  /* 0x0000003700037211 */ /* 0x000fea00000f0c03 */
[----:B------:R3:W4:Y:S01]  /*8e80*/  LD.E.128 R32, [R2.64] ;  /* 0x0000000602207980 */ /* 0x000722000c101d00 */
[--C-:B--2---:R-:W-:Y:S02]  /*8e90*/  HADD2.F32 R13, -RZ, R4.reuse.H0_H0 ;  /* 0x20000004ff0d7230 */ /* 0x104fe40000004100 */
[----:B------:R-:W-:Y:S02]  /*8ea0*/  HADD2.F32 R4, -RZ, R4.H1_H1 ;  /* 0x30000004ff047230 */ /* 0x000fe40000004100 */
[--C-:B------:R-:W-:Y:S02]  /*8eb0*/  HADD2.F32 R15, -RZ, R5.reuse.H0_H0 ;  /* 0x20000005ff0f7230 */ /* 0x100fe40000004100 */
[----:B------:R-:W-:Y:S02]  /*8ec0*/  HADD2.F32 R5, -RZ, R5.H1_H1 ;  /* 0x30000005ff057230 */ /* 0x000fe40000004100 */
[--C-:B---3--:R-:W-:Y:S02]  /*8ed0*/  HADD2.F32 R2, -RZ, R44.reuse.H1_H1 ;  /* 0x3000002cff027230 */ /* 0x108fe40000004100 */
[----:B------:R-:W-:Y:S02]  /*8ee0*/  HADD2.F32 R8, -RZ, R45.H1_H1 ;  /* 0x3000002dff087230 */ /* 0x000fe40000004100 */
        /* <DEDUP_REMOVED lines=16> */
[--C-:B------:R-:W-:Y:S01]  /*8ff0*/  HADD2.F32 R8, -RZ, R7.reuse.H0_H0 ;  /* 0x20000007ff087230 */ /* 0x100fe20000004100 */
[----:B------:R-:W-:Y:S01]  /*9000*/  @!P1 FADD.FTZ R11, -R11, -RZ ;  /* 0x800000ff0b0b9221 */ /* 0x000fe20000010100 */
[----:B------:R-:W-:Y:S01]  /*9010*/  HADD2.F32 R13, -RZ, R7.H1_H1 ;  /* 0x30000007ff0d7230 */ /* 0x000fe20000004100 */
[----:B------:R-:W-:Y:S02]  /*9020*/  @!P1 FADD.FTZ R12, -R12, -RZ ;  /* 0x800000ff0c0c9221 */ /* 0x000fe40000010100 */
[----:B------:R-:W-:Y:S02]  /*9030*/  @!P1 FADD.FTZ R3, -R3, -RZ ;  /* 0x800000ff03039221 */ /* 0x000fe40000010100 */
[----:B------:R-:W-:Y:S01]  /*9040*/  FMUL.FTZ R5, R5, R9 ;  /* 0x0000000905057220 */ /* 0x000fe20000410000 */
[--C-:B------:R-:W-:Y:S01]  /*9050*/  HADD2.F32 R9, -RZ, R16.reuse.H0_H0 ;  /* 0x20000010ff097230 */ /* 0x100fe20000004100 */
[----:B------:R-:W-:Y:S02]  /*9060*/  FMUL.FTZ R6, R6, R10 ;  /* 0x0000000a06067220 */ /* 0x000fe40000410000 */
[----:B------:R-:W-:Y:S01]  /*9070*/  FMUL.FTZ R7, R8, R11 ;  /* 0x0000000b08077220 */ /* 0x000fe20000410000 */
[----:B------:R-:W-:Y:S01]  /*9080*/  HADD2.F32 R11, -RZ, R16.H1_H1 ;  /* 0x30000010ff0b7230 */ /* 0x000fe20000004100 */
[----:B------:R-:W-:Y:S01]  /*9090*/  FMUL.FTZ R8, R13, R12 ;  /* 0x0000000c0d087220 */ /* 0x000fe20000410000 */
[----:B------:R-:W-:Y:S01]  /*90a0*/  HADD2.F32 R13, -RZ, R36.H0_H0 ;  /* 0x20000024ff0d7230 */ /* 0x000fe20000004100 */
[----:B------:R-:W-:Y:S01]  /*90b0*/  FMUL.FTZ R3, R15, R3 ;  /* 0x000000030f037220 */ /* 0x000fe20000410000 */
[--C-:B----4-:R-:W-:Y:S02]  /*90c0*/  HADD2.F32 R10, -RZ, R32.reuse.H0_H0 ;  /* 0x20000020ff0a7230 */ /* 0x110fe40000004100 */
        /* <DEDUP_REMOVED lines=25> */
.L_x_4839:
[----:B------:R-:W-:Y:S05]  /*9260*/  BSYNC B0 ;  /* 0x0000000000007941 */ /* 0x000fea0003800000 */
.L_x_4838:
[C---:B-1----:R-:W-:Y:S04]  /*9270*/  LEA R2, P0, R247.reuse, R48, 0x1 ;  /* 0x00000030f7027211 */ /* 0x042fe800078008ff */
[----:B------:R-:W-:Y:S05]  /*9280*/  LEA.HI.X R3, R247, R49, R250, 0x1, P0 ;  /* 0x00000031f7037211 */ /* 0x000fea00000f0cfa */
[----:B-----5:R1:W-:Y:S04]  /*9290*/  ST.E.128 [R2.64], R8 ;  /* 0x0000000802007985 */ /* 0x0203e8000c101d06 */
.L_x_4837:
[----:B------:R-:W-:Y:S05]  /*92a0*/  BSYNC B1 ;  /* 0x0000000000017941 */ /* 0x000fea0003800000 */
.L_x_4836:
        /* <DEDUP_REMOVED lines=21> */
[C---:B-1----:R-:W-:Y:S02]  /*9400*/  LEA R2, P0, R5.reuse, R2, 0x1 ;  /* 0x0000000205027211 */ /* 0x042fe400078008ff */
        /* <DEDUP_REMOVED lines=75> */
.L_x_4843:
[----:B------:R-:W-:Y:S05]  /*98c0*/  BSYNC B0 ;  /* 0x0000000000007941 */ /* 0x000fea0003800000 */
.L_x_4842:
[C---:B-1----:R-:W-:Y:S04]  /*98d0*/  LEA R2, P0, R79.reuse, R48, 0x1 ;  /* 0x000000304f027211 */ /* 0x042fe800078008ff */
[----:B------:R-:W-:Y:S05]  /*98e0*/  LEA.HI.X R3, R79, R49, R100, 0x1, P0 ;  /* 0x000000314f037211 */ /* 0x000fea00000f0c64 */
[----:B-----5:R1:W-:Y:S04]  /*98f0*/  ST.E.128 [R2.64], R8 ;  /* 0x0000000802007985 */ /* 0x0203e8000c101d06 */
.L_x_4841:
[----:B------:R-:W-:Y:S05]  /*9900*/  BSYNC B1 ;  /* 0x0000000000017941 */ /* 0x000fea0003800000 */
.L_x_4840:
        /* <DEDUP_REMOVED lines=97> */
.L_x_4847:
[----:B------:R-:W-:Y:S05]  /*9f20*/  BSYNC B0 ;  /* 0x0000000000007941 */ /* 0x000fea0003800000 */
.L_x_4846:
[C---:B-1----:R-:W-:Y:S04]  /*9f30*/  LEA R2, P0, R78.reuse, R48, 0x1 ;  /* 0x000000304e027211 */ /* 0x042fe800078008ff */
[----:B------:R-:W-:Y:S05]  /*9f40*/  LEA.HI.X R3, R78, R49, R99, 0x1, P0 ;  /* 0x000000314e037211 */ /* 0x000fea00000f0c63 */
[----:B-----5:R1:W-:Y:S04]  /*9f50*/  ST.E.128 [R2.64], R8 ;  /* 0x0000000802007985 */ /* 0x0203e8000c101d06 */
.L_x_4845:
[----:B------:R-:W-:Y:S05]  /*9f60*/  BSYNC B1 ;  /* 0x0000000000017941 */ /* 0x000fea0003800000 */
.L_x_4844:
        /* <DEDUP_REMOVED lines=96> */
.L_x_4849:
[----:B------:R-:W-:Y:S05]  /*a570*/  BSYNC B0 ;  /* 0x0000000000007941 */ /* 0x000fea0003800000 */
.L_x_4848:
[C---:B-1----:R-:W-:Y:S04]  /*a580*/  LEA R2, P0, R77.reuse, R48, 0x1 ;  /* 0x000000304d027211 */ /* 0x042fe800078008ff */
[----:B------:R-:W-:Y:S05]  /*a590*/  LEA.HI.X R3, R77, R49, R98, 0x1, P0 ;  /* 0x000000314d037211 */ /* 0x000fea00000f0c62 */
[----:B-----5:R1:W-:Y:S04]  /*a5a0*/  ST.E.128 [R2.64], R8 ;  /* 0x0000000802007985 */ /* 0x0203e8000c101d06 */
.L_x_4835:
[----:B------:R-:W-:Y:S05]  /*a5b0*/  BSYNC B2 ;  /* 0x0000000000027941 */ /* 0x000fea0003800000 */
.L_x_4834:
        /* <DEDUP_REMOVED lines=102> */
.L_x_4855:
[----:B------:R-:W-:Y:S05]  /*ac20*/  BSYNC B0 ;  /* 0x0000000000007941 */ /* 0x000fea0003800000 */
.L_x_4854:
[C---:B-1----:R-:W-:Y:S04]  /*ac30*/  LEA R2, P0, R89.reuse, R48, 0x1 ;  /* 0x0000003059027211 */ /* 0x042fe800078008ff */
[----:B------:R-:W-:Y:S05]  /*ac40*/  LEA.HI.X R3, R89, R49, R110, 0x1, P0 ;  /* 0x0000003159037211 */ /* 0x000fea00000f0c6e */
[----:B-----5:R1:W-:Y:S04]  /*ac50*/  ST.E.128 [R2.64], R8 ;  /* 0x0000000802007985 */ /* 0x0203e8000c101d06 */
.L_x_4853:
[----:B------:R-:W-:Y:S05]  /*ac60*/  BSYNC B1 ;  /* 0x0000000000017941 */ /* 0x000fea0003800000 */
.L_x_4852:
        /* <DEDUP_REMOVED lines=97> */
.L_x_4859:
[----:B------:R-:W-:Y:S05]  /*b280*/  BSYNC B0 ;  /* 0x0000000000007941 */ /* 0x000fea0003800000 */
.L_x_4858:
[C---:B-1----:R-:W-:Y:S04]  /*b290*/  LEA R2, P0, R76.reuse, R48, 0x1 ;  /* 0x000000304c027211 */ /* 0x042fe800078008ff */
[----:B------:R-:W-:Y:S05]  /*b2a0*/  LEA.HI.X R3, R76, R49, R97, 0x1, P0 ;  /* 0x000000314c037211 */ /* 0x000fea00000f0c61 */
[----:B-----5:R1:W-:Y:S04]  /*b2b0*/  ST.E.128 [R2.64], R8 ;  /* 0x0000000802007985 */ /* 0x0203e8000c101d06 */
.L_x_4857:
[----:B------:R-:W-:Y:S05]  /*b2c0*/  BSYNC B1 ;  /* 0x0000000000017941 */ /* 0x000fea0003800000 */
.L_x_4856:
        /* <DEDUP_REMOVED lines=97> */
.L_x_4863:
[----:B------:R-:W-:Y:S05]  /*b8e0*/  BSYNC B0 ;  /* 0x0000000000007941 */ /* 0x000fea0003800000 */
.L_x_4862:
[C---:B-1----:R-:W-:Y:S04]  /*b8f0*/  LEA R2, P0, R75.reuse, R48, 0x1 ;  /* 0x000000304b027211 */ /* 0x042fe800078008ff */
[----:B------:R-:W-:Y:S05]  /*b900*/  LEA.HI.X R3, R75, R49, R96, 0x1, P0 ;  /* 0x000000314b037211 */ /* 0x000fea00000f0c60 */
[----:B-----5:R1:W-:Y:S04]  /*b910*/  ST.E.128 [R2.64], R8 ;  /* 0x0000000802007985 */ /* 0x0203e8000c101d06 */
.L_x_4861:
[----:B------:R-:W-:Y:S05]  /*b920*/  BSYNC B1 ;  /* 0x0000000000017941 */ /* 0x000fea0003800000 */
.L_x_4860:
        /* <DEDUP_REMOVED lines=96> */
.L_x_4865:
[----:B------:R-:W-:Y:S05]  /*bf30*/  BSYNC B0 ;  /* 0x0000000000007941 */ /* 0x000fea0003800000 */
.L_x_4864:
[C---:B-1----:R-:W-:Y:S04]  /*bf40*/  LEA R2, P0, R74.reuse, R48, 0x1 ;  /* 0x000000304a027211 */ /* 0x042fe800078008ff */
[----:B------:R-:W-:Y:S05]  /*bf50*/  LEA.HI.X R3, R74, R49, R95, 0x1, P0 ;  /* 0x000000314a037211 */ /* 0x000fea00000f0c5f */
[----:B-----5:R1:W-:Y:S04]  /*bf60*/  ST.E.128 [R2.64], R8 ;  /* 0x0000000802007985 */ /* 0x0203e8000c101d06 */
.L_x_4851:
[----:B------:R-:W-:Y:S05]  /*bf70*/  BSYNC B2 ;  /* 0x0000000000027941 */ /* 0x000fea0003800000 */
.L_x_4850:
        /* <DEDUP_REMOVED lines=16> */
[----:B------:R1:W5:Y:S01]  /*c080*/  LD.E.128 R8, [R2.64] ;  /* 0x0000000602087980 */ /* 0x000362000c101d00 */
        /* <DEDUP_REMOVED lines=88> */
.L_x_4871:
[----:B------:R-:W-:Y:S05]  /*c610*/  BSYNC B0 ;  /* 0x0000000000007941 */ /* 0x000fea0003800000 */
.L_x_4870:
[----:B-1----:R-:W-:Y:S01]  /*c620*/  MOV R2, R48 ;  /* 0x0000003000027202 */ /* 0x002fe20000000f00 */
[----:B------:R-:W-:Y:S01]  /*c630*/  IMAD R0, R117, 0x60, RZ ;  /* 0x0000006075007824 */ /* 0x000fe200078e02ff */
[----:B------:R-:W-:Y:S05]  /*c640*/  MOV R3, R49 ;  /* 0x0000003100037202 */ /* 0x000fea0000000f00 */
[----:B------:R-:W-:Y:S05]  /*c650*/  IMAD.WIDE.U32 R2, R116, 0x60, R2 ;  /* 0x0000006074027825 */ /* 0x000fea00078e0002 */
[----:B------:R-:W-:Y:S05]  /*c660*/  IADD3 R3, R3, R0, RZ ;  /* 0x0000000003037210 */ /* 0x000fea0007ffe0ff */
[----:B-----5:R1:W-:Y:S02]  /*c670*/  ST.E.128 [R2.64], R8 ;  /* 0x0000000802007985 */ /* 0x0203e4000c101d06 */
.L_x_4869:
[----:B------:R-:W-:Y:S05]  /*c680*/  BSYNC B1 ;  /* 0x0000000000017941 */ /* 0x000fea0003800000 */
.L_x_4868:
        /* <DEDUP_REMOVED lines=97> */
.L_x_4875:
[----:B------:R-:W-:Y:S05]  /*cca0*/  BSYNC B0 ;  /* 0x0000000000007941 */ /* 0x000fea0003800000 */
.L_x_4874:
[C---:B-1----:R-:W-:Y:S04]  /*ccb0*/  LEA R2, P0, R88.reuse, R48, 0x1 ;  /* 0x0000003058027211 */ /* 0x042fe800078008ff */
[----:B------:R-:W-:Y:S05]  /*ccc0*/  LEA.HI.X R3, R88, R49, R109, 0x1, P0 ;  /* 0x0000003158037211 */ /* 0x000fea00000f0c6d */
[----:B-----5:R1:W-:Y:S04]  /*ccd0*/  ST.E.128 [R2.64], R8 ;  /* 0x0000000802007985 */ /* 0x0203e8000c101d06 */
.L_x_4873:
[----:B------:R-:W-:Y:S05]  /*cce0*/  BSYNC B1 ;  /* 0x0000000000017941 */ /* 0x000fea0003800000 */
.L_x_4872:
        /* <DEDUP_REMOVED lines=97> */
.L_x_4879:
[----:B------:R-:W-:Y:S05]  /*d300*/  BSYNC B0 ;  /* 0x0000000000007941 */ /* 0x000fea0003800000 */
.L_x_4878:
[C---:B-1----:R-:W-:Y:S04]  /*d310*/  LEA R2, P0, R87.reuse, R48, 0x1 ;  /* 0x0000003057027211 */ /* 0x042fe800078008ff */
[----:B------:R-:W-:Y:S05]  /*d320*/  LEA.HI.X R3, R87, R49, R108, 0x1, P0 ;  /* 0x0000003157037211 */ /* 0x000fea00000f0c6c */
[----:B-----5:R1:W-:Y:S04]  /*d330*/  ST.E.128 [R2.64], R8 ;  /* 0x0000000802007985 */ /* 0x0203e8000c101d06 */
.L_x_4877:
[----:B------:R-:W-:Y:S05]  /*d340*/  BSYNC B1 ;  /* 0x0000000000017941 */ /* 0x000fea0003800000 */
.L_x_4876:
        /* <DEDUP_REMOVED lines=96> */
.L_x_4881:
[----:B------:R-:W-:Y:S05]  /*d950*/  BSYNC B0 ;  /* 0x0000000000007941 */ /* 0x000fea0003800000 */
.L_x_4880:
[C---:B-1----:R-:W-:Y:S04]  /*d960*/  LEA R2, P0, R86.reuse, R48, 0x1 ;  /* 0x0000003056027211 */ /* 0x042fe800078008ff */
[----:B------:R-:W-:Y:S05]  /*d970*/  LEA.HI.X R3, R86, R49, R107, 0x1, P0 ;  /* 0x0000003156037211 */ /* 0x000fea00000f0c6b */
[----:B-----5:R1:W-:Y:S04]  /*d980*/  ST.E.128 [R2.64], R8 ;  /* 0x0000000802007985 */ /* 0x0203e8000c101d06 */
.L_x_4867:
[----:B------:R-:W-:Y:S05]  /*d990*/  BSYNC B2 ;  /* 0x0000000000027941 */ /* 0x000fea0003800000 */
.L_x_4866:
[----:B-1----:R-:W-:Y:S01]  /*d9a0*/  MOV R5, R55 ;  /* 0x0000003700057202 */ /* 0x002fe20000000f00 */
[----:B------:R-:W2:Y:S01]  /*d9b0*/  LD.E R0, [R24.64+0xd0] ;  /* 0x0000d00618007980 */ /* 0x000ea2000c101900 */
[----:B------:R-:W-:Y:S01]  /*d9c0*/  MOV R3, R56 ;  /* 0x0000003800037202 */ /* 0x000fe20000000f00 */
[----:B------:R-:W-:Y:S02]  /*d9d0*/  IMAD.MOV.U32 R4, RZ, RZ, R58 ;  /* 0x000000ffff047224 */ /* 0x000fe400078e003a */
[----:B------:R-:W-:Y:S02]  /*d9e0*/  IMAD.MOV.U32 R2, RZ, RZ, R57 ;  /* 0x000000ffff027224 */ /* 0x000fe400078e0039 */
[----:B--2---:R-:W-:Y:S05]  /*d9f0*/  IMAD.U32 R0, R0, -0x20, RZ ;  /* 0xffffffe000007824 */ /* 0x004fea00078e00ff */
[C---:B------:R-:W-:Y:S02]  /*da00*/  LEA R58, P1, R0.reuse, R4, 0x1 ;  /* 0x00000004003a7211 */ /* 0x040fe400078208ff */
[C---:B------:R-:W-:Y:S02]  /*da10*/  LEA R57, P0, R0.reuse, R2, 0x1 ;  /* 0x0000000200397211 */ /* 0x040fe400078008ff */
[C---:B------:R-:W-:Y:S02]  /*da20*/  LEA.HI.X.SX32 R55, R0.reuse, R5, 0x1, P1 ;  /* 0x0000000500377211 */ /* 0x040fe400008f0eff */
[----:B------:R-:W-:Y:S01]  /*da30*/  LEA.HI.X.SX32 R56, R0, R3, 0x1, P0 ;  /* 0x0000000300387211 */ /* 0x000fe200000f0eff */
[----:B------:R-:W-:-:S05]  /*da40*/  BRA `(.L_x_4817) ;  /* 0x0000089000007947 */ /* 0x000fca0003800000 */
.L_x_4783:
[----:B------:R-:W-:Y:S01]  /*da50*/  BSSY B0, `(.L_x_4882) ;  /* 0x000001e000007945 */ /* 0x000fe20003800000 */
[----:B------:R-:W-:-:S05]  /*da60*/  @!P2 BRA `(.L_x_4883) ;  /* 0x000001c00000a947 */ /* 0x000fca0003800000 */
[----:B------:R-:W-:Y:S02]  /*da70*/  ISETP.NE.AND P1, PT, R64, RZ, PT ;  /* 0x000000ff4000720c */ /* 0x000fe40003f25270 */
[----:B------:R-:W-:Y:S11]  /*da80*/  ISETP.NE.AND P0, PT, R67, RZ, PT ;  /* 0x000000ff4300720c */ /* 0x000ff60003f05270 */
[----:B------:R-:W-:Y:S01]  /*da90*/  @P1 IMAD.MOV.U32 R2, RZ, RZ, R51 ;  /* 0x000000ffff021224 */ /* 0x000fe200078e0033 */
[----:B-1----:R-:W-:Y:S01]  /*daa0*/  @P1 MOV R4, R48 ;  /* 0x0000003000041202 */ /* 0x002fe20000000f00 */
[----:B------:R-:W-:Y:S02]  /*dab0*/  @P1 IMAD.MOV.U32 R3, RZ, RZ, R50 ;  /* 0x000000ffff031224 */ /* 0x000fe400078e0032 */
[----:B------:R-:W-:Y:S03]  /*dac0*/  @P1 IMAD.MOV.U32 R5, RZ, RZ, R49 ;  /* 0x000000ffff051224 */ /* 0x000fe600078e0031 */
[----:B------:R1:W2:Y:S02]  /*dad0*/  @P1 LD.E.128 R8, [R2.64] ;  /* 0x0000000602081980 */ /* 0x0002a4000c101d00 */
[--C-:B-1----:R-:W-:Y:S01]  /*dae0*/  @P0 IMAD.MOV.U32 R2, RZ, RZ, R51.reuse ;  /* 0x000000ffff020224 */ /* 0x102fe200078e0033 */
[-C--:B------:R-:W-:Y:S01]  /*daf0*/  @P0 MOV R3, R50.reuse ;  /* 0x0000003200030202 */ /* 0x080fe20000000f00 */
[----:B--2---:R1:W-:Y:S01]  /*db00*/  @P1 ST.E.128 [R4.64], R8 ;  /* 0x0000000804001985 */ /* 0x0043e2000c101d06 */
[----:B------:R-:W-:Y:S03]  /*db10*/  ISETP.NE.AND P1, PT, R66, RZ, PT ;  /* 0x000000ff4200720c */ /* 0x000fe60003f25270 */
[----:B-1----:R1:W2:Y:S01]  /*db20*/  @P0 LD.E.128 R8, [R2.64+0x80] ;  /* 0x0000800602080980 */ /* 0x0022a2000c101d00 */
[--C-:B------:R-:W-:Y:S01]  /*db30*/  @P0 IMAD.MOV.U32 R4, RZ, RZ, R48.reuse ;  /* 0x000000ffff040224 */ /* 0x100fe200078e0030 */
[-C--:B------:R-:W-:Y:S08]  /*db40*/  @P0 MOV R5, R49.reuse ;  /* 0x0000003100050202 */ /* 0x080ff00000000f00 */
[--C-:B-1----:R-:W-:Y:S01]  /*db50*/  @P1 IMAD.MOV.U32 R2, RZ, RZ, R51.reuse ;  /* 0x000000ffff021224 */ /* 0x102fe200078e0033 */
[-C--:B------:R-:W-:Y:S01]  /*db60*/  @P1 MOV R3, R50.reuse ;  /* 0x0000003200031202 */ /* 0x080fe20000000f00 */
[----:B--2---:R1:W-:Y:S01]  /*db70*/  @P0 ST.E.128 [R4.64+0x80], R8 ;  /* 0x0000800804000985 */ /* 0x0043e2000c101d06 */
[----:B------:R-:W-:Y:S03]  /*db80*/  ISETP.NE.AND P0, PT, R65, RZ, PT ;  /* 0x000000ff4100720c */ /* 0x000fe60003f05270 */
[----:B-1----:R1:W2:Y:S01]  /*db90*/  @P1 LD.E.128 R8, [R2.64+0x100] ;  /* 0x0001000602081980 */ /* 0x0022a2000c101d00 */
[--C-:B------:R-:W-:Y:S01]  /*dba0*/  @P1 IMAD.MOV.U32 R4, RZ, RZ, R48.reuse ;  /* 0x000000ffff041224 */ /* 0x100fe200078e0030 */
[-C--:B------:R-:W-:Y:S08]  /*dbb0*/  @P1 MOV R5, R49.reuse ;  /* 0x0000003100051202 */ /* 0x080ff00000000f00 */
[----:B-1----:R-:W-:Y:S01]  /*dbc0*/  @P0 IMAD.MOV.U32 R2, RZ, RZ, R51 ;  /* 0x000000ffff020224 */ /* 0x002fe200078e0033 */
[----:B------:R-:W-:Y:S01]  /*dbd0*/  @P0 MOV R3, R50 ;  /* 0x0000003200030202 */ /* 0x000fe20000000f00 */
[----:B--2---:R1:W-:Y:S04]  /*dbe0*/  @P1 ST.E.128 [R4.64+0x100], R8 ;  /* 0x0001000804001985 */ /* 0x0043e8000c101d06 */
[----:B-1----:R1:W2:Y:S02]  /*dbf0*/  @P0 LD.E.128 R4, [R2.64+0x180] ;  /* 0x0001800602040980 */ /* 0x0022a4000c101d00 */
[----:B-1----:R-:W-:Y:S01]  /*dc00*/  @P0 IMAD.MOV.U32 R2, RZ, RZ, R48 ;  /* 0x000000ffff020224 */ /* 0x002fe200078e0030 */
[----:B------:R-:W-:Y:S05]  /*dc10*/  @P0 MOV R3, R49 ;  /* 0x0000003100030202 */ /* 0x000fea0000000f00 */
[----:B--2---:R1:W-:Y:S02]  /*dc20*/  @P0 ST.E.128 [R2.64+0x180], R4 ;  /* 0x0001800402000985 */ /* 0x0043e4000c101d06 */
.L_x_4883:
[----:B------:R-:W-:Y:S05]  /*dc30*/  BSYNC B0 ;  /* 0x0000000000007941 */ /* 0x000fea0003800000 */
.L_x_4882:
        /* <DEDUP_REMOVED lines=10> */
[----:B------:R-:W-:Y:S03]  /*dce0*/  @P3 LEA.HI.X R5, R247, R49, R250, 0x1, P1 ;  /* 0x00000031f7053211 */ /* 0x000fe600008f0cfa */
[----:B------:R1:W2:Y:S02]  /*dcf0*/  @P3 LD.E.128 R8, [R2.64] ;  /* 0x0000000602083980 */ /* 0x0002a4000c101d00 */
[C---:B-1----:R-:W-:Y:S04]  /*dd00*/  @P2 LEA R2, P0, R71.reuse, R51, 0x1 ;  /* 0x0000003347022211 */ /* 0x042fe800078008ff */
[----:B------:R-:W-:Y:S01]  /*dd10*/  @P2 LEA.HI.X R3, R71, R50, R92, 0x1, P0 ;  /* 0x0000003247032211 */ /* 0x000fe200000f0c5c */
        /* <DEDUP_REMOVED lines=19> */
.L_x_4885:
[----:B------:R-:W-:Y:S05]  /*de50*/  BSYNC B0 ;  /* 0x0000000000007941 */ /* 0x000fea0003800000 */
.L_x_4884:
        /* <DEDUP_REMOVED lines=33> */
.L_x_4887:
[----:B------:R-:W-:Y:S05]  /*e070*/  BSYNC B0 ;  /* 0x0000000000007941 */ /* 0x000fea0003800000 */
.L_x_4886:
        /* <DEDUP_REMOVED lines=8> */
[----:B------:R-:W-:Y:S01]  /*e100*/  @P1 IMAD.MOV.U32 R3, RZ, RZ, R50 ;  /* 0x000000ffff031224 */ /* 0x000fe200078e0032 */
[-C--:B------:R-:W-:Y:S01]  /*e110*/  @P2 LEA R4, P0, R82, R51.reuse, 0x1 ;  /* 0x0000003352042211 */ /* 0x080fe200078008ff */
[----:B------:R-:W-:Y:S02]  /*e120*/  @P1 IMAD R0, R63, 0x60, RZ ;  /* 0x000000603f001824 */ /* 0x000fe400078e02ff */
[----:B------:R-:W-:Y:S01]  /*e130*/  @P1 IMAD.WIDE.U32 R2, R62, 0x60, R2 ;  /* 0x000000603e021825 */ /* 0x000fe200078e0002 */
[-C--:B------:R-:W-:Y:S03]  /*e140*/  @P2 LEA.HI.X R5, R82, R50.reuse, R103, 0x1, P0 ;  /* 0x0000003252052211 */ /* 0x080fe600000f0c67 */
[----:B------:R-:W-:Y:S02]  /*e150*/  @P1 IMAD.IADD R3, R3, 0x1, R0 ;  /* 0x0000000103031824 */ /* 0x000fe400078e0200 */
[----:B------:R-:W-:Y:S03]  /*e160*/  @P1 IMAD R0, R117, 0x60, RZ ;  /* 0x0000006075001824 */ /* 0x000fe600078e02ff */
[----:B------:R1:W2:Y:S02]  /*e170*/  @P1 LD.E.128 R8, [R2.64] ;  /* 0x0000000602081980 */ /* 0x0002a4000c101d00 */
[----:B-1----:R-:W-:Y:S02]  /*e180*/  @P1 IMAD.MOV.U32 R2, RZ, RZ, R48 ;  /* 0x000000ffff021224 */ /* 0x002fe400078e0030 */
[----:B------:R-:W-:Y:S04]  /*e190*/  @P1 IMAD.MOV.U32 R3, RZ, RZ, R49 ;  /* 0x000000ffff031224 */ /* 0x000fe800078e0031 */
[----:B------:R-:W-:Y:S04]  /*e1a0*/  @P1 IMAD.WIDE.U32 R2, R116, 0x60, R2 ;  /* 0x0000006074021825 */ /* 0x000fe800078e0002 */
[----:B------:R-:W-:Y:S05]  /*e1b0*/  @P1 IMAD.IADD R3, R3, 0x1, R0 ;  /* 0x0000000103031824 */ /* 0x000fea00078e0200 */
[----:B--2---:R1:W-:Y:S04]  /*e1c0*/  @P1 ST.E.128 [R2.64], R8 ;  /* 0x0000000802001985 */ /* 0x0043e8000c101d06 */
[----:B-1----:R1:W2:Y:S01]  /*e1d0*/  @P2 LD.E.128 R8, [R4.64] ;  /* 0x0000000604082980 */ /* 0x0022a2000c101d00 */
[C---:B------:R-:W-:Y:S04]  /*e1e0*/  @P3 LEA R2, P0, R84.reuse, R51, 0x1 ;  /* 0x0000003354023211 */ /* 0x040fe800078008ff */
[----:B------:R-:W-:Y:S02]  /*e1f0*/  @P3 LEA.HI.X R3, R84, R50, R105, 0x1, P0 ;  /* 0x0000003254033211 */ /* 0x000fe400000f0c69 */
[CC--:B-1----:R-:W-:Y:S04]  /*e200*/  @P2 LEA R4, P1, R88.reuse, R48.reuse, 0x1 ;  /* 0x0000003058042211 */ /* 0x0c2fe800078208ff */
[-C--:B------:R-:W-:Y:S02]  /*e210*/  @P2 LEA.HI.X R5, R88, R49.reuse, R109, 0x1, P1 ;  /* 0x0000003158052211 */ /* 0x080fe400008f0c6d */
[----:B------:R-:W-:Y:S03]  /*e220*/  ISETP.NE.AND P1, PT, R65, RZ, PT ;  /* 0x000000ff4100720c */ /* 0x000fe60003f25270 */
        /* <DEDUP_REMOVED lines=11> */
.L_x_4817:
[----:B------:R-:W-:Y:S05]  /*e2e0*/  BSYNC B3 ;  /* 0x0000000000037941 */ /* 0x000fea0003800000 */
.L_x_4782:
        /* <DEDUP_REMOVED lines=15> */
[----:B------:R-:W-:Y:S03]  /*e3e0*/  IABS R9, R23 ;  /* 0x0000001700097213 */ /* 0x000fe60000000000 */
        /* <DEDUP_REMOVED lines=8> */
[--C-:B-1----:R-:W-:Y:S02]  /*e470*/  IMAD.MOV R0, RZ, RZ, -R7.reuse ;  /* 0x000000ffff007224 */ /* 0x102fe400078e0a07 */
[----:B------:R-:W-:Y:S02]  /*e480*/  IMAD.MOV.U32 R6, RZ, RZ, RZ ;  /* 0x000000ffff067224 */ /* 0x000fe400078e00ff */
[----:B------:R-:W-:Y:S01]  /*e490*/  IMAD.MOV.U32 R2, RZ, RZ, R0 ;  /* 0x000000ffff027224 */ /* 0x000fe200078e0000 */
[----:B------:R-:W-:Y:S03]  /*e4a0*/  IADD3 R0, R29, -0x80, RZ ;  /* 0xffffff801d007810 */ /* 0x000fe60007ffe0ff */
[----:B------:R-:W-:Y:S01]  /*e4b0*/  IMAD R2, R2, R5, RZ ;  /* 0x0000000502027224 */ /* 0x000fe200078e02ff */
[----:B------:R-:W-:Y:S03]  /*e4c0*/  IABS R4, R0 ;  /* 0x0000000000047213 */ /* 0x000fe60000000000 */
[----:B------:R-:W-:Y:S04]  /*e4d0*/  IMAD.HI.U32 R7, R7, R2, R6 ;  /* 0x0000000207077227 */ /* 0x000fe800078e0006 */
[----:B------:R-:W-:Y:S02]  /*e4e0*/  IMAD.MOV.U32 R6, RZ, RZ, R4 ;  /* 0x000000ffff067224 */ /* 0x000fe400078e0004 */
[C---:B------:R-:W-:Y:S04]  /*e4f0*/  IMAD.HI.U32 R4, R7.reuse, R9, RZ ;  /* 0x0000000907047227 */ /* 0x040fe800078e00ff */
[----:B------:R-:W-:Y:S04]  /*e500*/  IMAD.HI.U32 R2, R7, R6, RZ ;  /* 0x0000000607027227 */ /* 0x000fe800078e00ff */
[-C--:B------:R-:W-:Y:S02]  /*e510*/  IMAD R7, R4, R8.reuse, R9 ;  /* 0x0000000804077224 */ /* 0x080fe400078e0209 */
[----:B------:R-:W-:Y:S03]  /*e520*/  IMAD R6, R2, R8, R6 ;  /* 0x0000000802067224 */ /* 0x000fe600078e0206 */
        /* <DEDUP_REMOVED lines=8> */
[-C--:B------:R-:W-:Y:S02]  /*e5b0*/  LOP3.LUT R6, R0, R3.reuse, RZ, 0x3c, !PT ;  /* 0x0000000300067212 */ /* 0x080fe400078e3cff */
[-C--:B------:R-:W-:Y:S02]  /*e5c0*/  LOP3.LUT R5, R23, R3.reuse, RZ, 0x3c, !PT ;  /* 0x0000000317057212 */ /* 0x080fe400078e3cff */
[----:B------:R-:W-:Y:S02]  /*e5d0*/  ISETP.GE.AND P1, PT, R6, RZ, PT ;  /* 0x000000ff0600720c */ /* 0x000fe40003f26270 */
[----:B------:R-:W-:Y:S02]  /*e5e0*/  ISETP.GE.AND P2, PT, R5, RZ, PT ;  /* 0x000000ff0500720c */ /* 0x000fe40003f46270 */
[----:B------:R-:W-:Y:S02]  /*e5f0*/  LOP3.LUT R6, RZ, R3, RZ, 0x33, !PT ;  /* 0x00000003ff067212 */ /* 0x000fe400078e33ff */
[----:B------:R-:W-:Y:S02]  /*e600*/  @P4 IADD3 R2, R2, 0x1, RZ ;  /* 0x0000000102024810 */ /* 0x000fe40007ffe0ff */
[----:B------:R-:W-:Y:S02]  /*e610*/  @P5 IADD3 R4, R4, 0x1, RZ ;  /* 0x0000000104045810 */ /* 0x000fe40007ffe0ff */
[----:B------:R-:W-:Y:S02]  /*e620*/  ISETP.NE.AND P0, PT, R3, RZ, PT ;  /* 0x000000ff0300720c */ /* 0x000fe40003f05270 */
[----:B------:R-:W-:Y:S01]  /*e630*/  IADD3 R0, -R23, R0, RZ ;  /* 0x0000000017007210 */ /* 0x000fe20007ffe1ff */
[----:B------:R-:W-:Y:S02]  /*e640*/  @!P1 IMAD.MOV R2, RZ, RZ, -R2 ;  /* 0x000000ffff029224 */ /* 0x000fe400078e0a02 */
[----:B------:R-:W-:Y:S03]  /*e650*/  @!P2 IMAD.MOV R4, RZ, RZ, -R4 ;  /* 0x000000ffff04a224 */ /* 0x000fe600078e0a04 */
[C---:B------:R-:W-:Y:S02]  /*e660*/  SEL R5, R6.reuse, R2, !P0 ;  /* 0x0000000206057207 */ /* 0x040fe40004000000 */
[----:B------:R-:W-:Y:S02]  /*e670*/  SEL R2, R6, R4, !P0 ;  /* 0x0000000406027207 */ /* 0x000fe40004000000 */
[CC--:B------:R-:W-:Y:S01]  /*e680*/  LEA R10, P1, R5.reuse, R240.reuse, 0x2 ;  /* 0x000000f0050a7211 */ /* 0x0c0fe200078210ff */
[----:B------:R-:W2:Y:S01]  /*e690*/  LD.E.64 R6, [R24.64+0x40] ;  /* 0x0000400618067980 */ /* 0x000ea2000c101b00 */
[C---:B------:R-:W-:Y:S02]  /*e6a0*/  LEA R8, P0, R2.reuse, R240, 0x2 ;  /* 0x000000f002087211 */ /* 0x040fe400078010ff */
[-C--:B------:R-:W-:Y:S02]  /*e6b0*/  LEA.HI.X.SX32 R11, R5, R241.reuse, 0x2, P1 ;  /* 0x000000f1050b7211 */ /* 0x080fe400008f16ff */
[C---:B------:R-:W-:Y:S01]  /*e6c0*/  LEA.HI.X.SX32 R9, R2.reuse, R241, 0x2, P0 ;  /* 0x000000f102097211 */ /* 0x040fe200000f16ff */
[----:B------:R-:W-:Y:S02]  /*e6d0*/  IMAD.IADD R2, R2, 0x1, -R5 ;  /* 0x0000000102027824 */ /* 0x000fe400078e0a05 */
[----:B------:R1:W4:Y:S02]  /*e6e0*/  LD.E R15, [R10.64] ;  /* 0x000000060a0f7980 */ /* 0x000324000c101900 */
[----:B------:R-:W-:Y:S02]  /*e6f0*/  IMAD R0, R2, R3, R0 ;  /* 0x0000000302007224 */ /* 0x000fe400078e0200 */
[----:B------:R3:W4:Y:S03]  /*e700*/  LD.E R4, [R8.64] ;  /* 0x0000000608047980 */ /* 0x000726000c101900 */
[----:B------:R-:W-:Y:S01]  /*e710*/  SHF.R.S32.HI R14, RZ, 0x1f, R0 ;  /* 0x0000001fff0e7819 */ /* 0x000fe20000011400 */
[----:B-1----:R-:W4:Y:S06]  /*e720*/  LD.E.64 R10, [R24.64+0x38] ;  /* 0x00003806180a7980 */ /* 0x002f2c000c101b00 */
[----:B---3--:R-:W3:Y:S01]  /*e730*/  LD.E.64 R8, [R24.64+0x20] ;  /* 0x0000200618087980 */ /* 0x008ee2000c101b00 */
[----:B--2---:R-:W-:Y:S04]  /*e740*/  IMAD R2, R7, R0, RZ ;  /* 0x0000000007027224 */ /* 0x004fe800078e02ff */
[C---:B------:R-:W-:Y:S02]  /*e750*/  IMAD R7, R6.reuse, R14, R2 ;  /* 0x0000000e06077224 */ /* 0x040fe400078e0202 */
[----:B----4-:R-:W-:Y:S02]  /*e760*/  IMAD.IADD R15, R15, 0x1, -R4 ;  /* 0x000000010f0f7824 */ /* 0x010fe400078e0a04 */
[----:B------:R-:W-:Y:S03]  /*e770*/  IMAD.WIDE.U32 R4, R6, R0, RZ ;  /* 0x0000000006047225 */ /* 0x000fe600078e00ff */
[----:B------:R-:W-:Y:S01]  /*e780*/  SHF.R.S32.HI R16, RZ, 0x1f, R15 ;  /* 0x0000001fff107819 */ /* 0x000fe2000001140f */
[----:B------:R-:W-:Y:S04]  /*e790*/  IMAD.IADD R5, R5, 0x1, R7 ;  /* 0x0000000105057824 */ /* 0x000fe800078e0207 */
[----:B------:R-:W-:Y:S05]  /*e7a0*/  IMAD.WIDE.U32 R4, R15, R12, R4 ;  /* 0x0000000c0f047225 */ /* 0x000fea00078e0004 */
[----:B------:R-:W-:Y:S01]  /*e7b0*/  LEA R60, P1, R4, R60, 0x1 ;  /* 0x0000003c043c7211 */ /* 0x000fe200078208ff */
[-C--:B---3--:R-:W-:Y:S04]  /*e7c0*/  IMAD R2, R9, R15.reuse, RZ ;  /* 0x0000000f09027224 */ /* 0x088fe800078e02ff */
[C---:B------:R-:W-:Y:S02]  /*e7d0*/  IMAD R6, R8.reuse, R16, R2 ;  /* 0x0000001008067224 */ /* 0x040fe400078e0202 */
[-C--:B------:R-:W-:Y:S04]  /*e7e0*/  IMAD.WIDE.U32 R2, R8, R15.reuse, RZ ;  /* 0x0000000f08027225 */ /* 0x080fe800078e00ff */
[----:B------:R-:W-:Y:S01]  /*e7f0*/  IMAD R15, R13, R15, RZ ;  /* 0x0000000f0d0f7224 */ /* 0x000fe200078e02ff */
[----:B------:R-:W-:Y:S01]  /*e800*/  IADD3 R3, R3, R6, RZ ;  /* 0x0000000603037210 */ /* 0x000fe20007ffe0ff */
[----:B------:R-:W-:Y:S04]  /*e810*/  IMAD R6, R11, R0, RZ ;  /* 0x000000000b067224 */ /* 0x000fe800078e02ff */
        /* <DEDUP_REMOVED lines=9> */
.L_x_4889:
[----:B------:R-:W-:Y:S01]  /*e8b0*/  MOV R5, R59 ;  /* 0x0000003b00057202 */ /* 0x000fe20000000f00 */
[----:B------:R-:W2:Y:S01]  /*e8c0*/  LD.E R6, [R24.64+0x40] ;  /* 0x0000400618067980 */ /* 0x000ea2000c101900 */
[----:B------:R-:W-:Y:S01]  /*e8d0*/  MOV R3, R49 ;  /* 0x0000003100037202 */ /* 0x000fe20000000f00 */
[----:B------:R-:W-:Y:S02]  /*e8e0*/  IMAD.MOV.U32 R4, RZ, RZ, R60 ;  /* 0x000000ffff047224 */ /* 0x000fe400078e003c */
[----:B------:R-:W3:Y:S01]  /*e8f0*/  LD.E R0, [R24.64+0x38] ;  /* 0x0000380618007980 */ /* 0x000ee2000c101900 */
[----:B------:R-:W-:Y:S02]  /*e900*/  IMAD.MOV.U32 R2, RZ, RZ, R48 ;  /* 0x000000ffff027224 */ /* 0x000fe400078e0030 */
[----:B---3--:R-:W-:Y:S02]  /*e910*/  IMAD.U32 R0, R0, -0x40, RZ ;  /* 0xffffffc000007824 */ /* 0x008fe400078e00ff */
[----:B--2---:R-:W-:Y:S03]  /*e920*/  IMAD.U32 R6, R6, -0x40, RZ ;  /* 0xffffffc006067824 */ /* 0x004fe600078e00ff */
[----:B------:R-:W-:Y:S02]  /*e930*/  LEA R48, P0, R0, R2, 0x1 ;  /* 0x0000000200307211 */ /* 0x000fe400078008ff */
[----:B------:R-:W-:Y:S02]  /*e940*/  LEA R60, P1, R6, R4, 0x1 ;  /* 0x00000004063c7211 */ /* 0x000fe400078208ff */
[----:B------:R-:W-:Y:S02]  /*e950*/  LEA.HI.X.SX32 R49, R0, R3, 0x1, P0 ;  /* 0x0000000300317211 */ /* 0x000fe400000f0eff */
[----:B------:R-:W-:Y:S04]  /*e960*/  LEA.HI.X.SX32 R59, R6, R5, 0x1, P1 ;  /* 0x00000005063b7211 */ /* 0x000fe800008f0eff */
.L_x_4890:
[----:B------:R-:W-:Y:S05]  /*e970*/  BSYNC B0 ;  /* 0x0000000000007941 */ /* 0x000fea0003800000 */
.L_x_4888:
[----:B------:R-:W-:Y:S04]  /*e980*/  IADD3 R28, R28, -0x1, RZ ;  /* 0xffffffff1c1c7810 */ /* 0x000fe80007ffe0ff */
[----:B------:R-:W-:Y:S11]  /*e990*/  ISETP.GT.AND P0, PT, R28, R120, PT ;  /* 0x000000781c00720c */ /* 0x000ff60003f04270 */
[----:B------:R-:W-:Y:S02]  /*e9a0*/  @!UPT UIADD3 URZ, URZ, URZ, URZ ;  /* 0x0000003f3f3ff290 */ /* 0x000fe4000fffe03f */
[----:B------:R-:W-:-:S05]  /*e9b0*/  @P0 BRA `(.L_x_4891) ;  /* 0xffff451000000947 */ /* 0x000fca000383ffff */
.L_x_4773:
[----:B------:R-:W-:Y:S01]  /*e9c0*/  WARPSYNC 0xffffffff ;  /* 0xffffffff00007948 */ /* 0x000fe20003800000 */
[----:B------:R-:W-:Y:S06]  /*e9d0*/  BAR.SYNC.DEFER_BLOCKING 0x0 ;  /* 0x0000000000007b1d */ /* 0x000fec0000010000 */
[----:B------:R1:W5:Y:S04]  /*e9e0*/  LDL R186, [R1+0x20] ;  /* 0x0000200001ba7983 */ /* 0x0003680000100800 */
[----:B------:R-:W2:Y:S01]  /*e9f0*/  LD.E R47, [R24.64+0xd0] ;  /* 0x0000d006182f7980 */ /* 0x000ea2000c101900 */
[----:B------:R-:W-:Y:S01]  /*ea00*/  BSSY B3, `(.L_x_4892) ;  /* 0x0000a4f000037945 */ /* 0x000fe20003800000 */
[----:B------:R-:W-:Y:S01]  /*ea10*/  IMAD.SHL.U32 R235, R235, 0x2, RZ ;  /* 0x00000002ebeb7824 */ /* 0x000fe200078e00ff */
[C---:B------:R-:W-:Y:S01]  /*ea20*/  SHF.L.U64.HI R11, R148.reuse, 0x4, R149 ;  /* 0x00000004940b7819 */ /* 0x040fe20000010295 */
[----:B------:R-:W3:Y:S01]  /*ea30*/  S2R R187, SR_CTAID.Y ;  /* 0x0000000000bb7919 */ /* 0x000ee20000002600 */
[----:B------:R-:W-:Y:S01]  /*ea40*/  IMAD.SHL.U32 R8, R148, 0x10, RZ ;  /* 0x0000001094087824 */ /* 0x000fe200078e00ff */
[----:B--2---:R-:W-:-:S13]  /*ea50*/  ISETP.NE.AND P0, PT, R47, RZ, PT ;  /* 0x000000ff2f00720c */ /* 0x004fda0003f05270 */
[----:B------:R-:W-:Y:S05]  /*ea60*/  @!P0 BRA `(.L_x_4893) ;  /* 0x00009b2000008947 */ /* 0x000fea0003800000 */
[----:B-1-3--:R-:W2:Y:S01]  /*ea70*/  LD.E.64 R2, [R24.64+0xf0] ;  /* 0x0000f00618027980 */ /* 0x00aea2000c101b00 */
[----:B------:R-:W-:-:S03]  /*ea80*/  IMAD.MOV.U32 R0, RZ, RZ, RZ ;  /* 0x000000ffff007224 */ /* 0x000fc600078e00ff */
[----:B------:R-:W3:Y:S04]  /*ea90*/  LD.E.U8 R10, [R24.64+0x1b3] ;  /* 0x0001b306180a7980 */ /* 0x000ee8000c101100 */
[----:B------:R1:W5:Y:S04]  /*eaa0*/  LD.E R48, [R24.64+0xc0] ;  /* 0x0000c00618307980 */ /* 0x000368000c101900 */
[----:B------:R1:W5:Y:S04]  /*eab0*/  LD.E.64 R40, [R24.64+0x148] ;  /* 0x0001480618287980 */ /* 0x000368000c101b00 */
[----:B------:R1:W5:Y:S01]  /*eac0*/  LD.E.64 R36, [R24.64+0x150] ;  /* 0x0001500618247980 */ /* 0x000362000c101b00 */
[----:B--2---:R-:W-:-:S04]  /*ead0*/  ISETP.NE.U32.AND P1, PT, R2, RZ, PT ;  /* 0x000000ff0200720c */ /* 0x004fc80003f25070 */
[----:B------:R-:W-:-:S13]  /*eae0*/  ISETP.NE.AND.EX P1, PT, R3, RZ, PT, P1 ;  /* 0x000000ff0300720c */ /* 0x000fda0003f25310 */
[----:B------:R-:W-:-:S04]  /*eaf0*/  @P1 LEA R2, P0, R187, R2, 0x2 ;  /* 0x00000002bb021211 */ /* 0x000fc800078010ff */
[----:B------:R-:W-:-:S05]  /*eb00*/  @P1 LEA.HI.X R3, R187, R3, R185, 0x2, P0 ;  /* 0x00000003bb031211 */ /* 0x000fca00000f14b9 */
[----:B------:R2:W4:Y:S01]  /*eb10*/  @P1 LD.E R0, [R2.64] ;  /* 0x0000000602001980 */ /* 0x000522000c101900 */
[----:B------:R-:W-:Y:S01]  /*eb20*/  LEA R4, P0, R148, R134, 0x5 ;  /* 0x0000008694047211 */ /* 0x000fe200078028ff */
[----:B------:R-:W-:Y:S01]  /*eb30*/  IMAD.MOV.U32 R152, RZ, RZ, R134 ;  /* 0x000000ffff987224 */ /* 0x000fe200078e0086 */
[----:B---3--:R-:W-:Y:S02]  /*eb40*/  ISETP.NE.AND P4, PT, R10, RZ, PT ;  /* 0x000000ff0a00720c */ /* 0x008fe40003f85270 */
[----:B------:R-:W-:Y:S02]  /*eb50*/  LEA.HI.X R6, R148, R153, R149, 0x5, P0 ;  /* 0x0000009994067211 */ /* 0x000fe400000f2c95 */
[-C--:B-----5:R-:W-:Y:S01]  /*eb60*/  LEA R52, P0, R4, R112.reuse, 0x1 ;  /* 0x0000007004347211 */ /* 0x0a0fe200078008ff */
[----:B------:R-:W-:Y:S01]  /*eb70*/  IMAD R7, R149, 0x30, RZ ;  /* 0x0000003095077824 */ /* 0x000fe200078e02ff */
[----:B------:R-:W-:Y:S02]  /*eb80*/  LEA R32, P2, R134, R112, 0x1 ;  /* 0x0000007086207211 */ /* 0x000fe400078408ff */
[----:B------:R-:W-:Y:S01]  /*eb90*/  LEA.HI.X R53, R4, R113, R6, 0x1, P0 ;  /* 0x0000007104357211 */ /* 0x000fe200000f0c06 */
[----:B------:R-:W-:Y:S01]  /*eba0*/  IMAD.IADD R49, R186, 0x1, -R184 ;  /* 0x00000001ba317824 */ /* 0x000fe200078e0ab8 */
[----:B--2---:R-:W-:-:S04]  /*ebb0*/  LEA.HI R2, R47, R47, RZ, 0x1 ;  /* 0x0000002f2f027211 */ /* 0x004fc800078f08ff */
[----:B------:R-:W-:Y:S01]  /*ebc0*/  SHF.R.S32.HI R27, RZ, 0x1, R2 ;  /* 0x00000001ff1b7819 */ /* 0x000fe20000011402 */
[----:B------:R-:W-:Y:S01]  /*ebd0*/  IMAD.WIDE.U32 R2, R148, 0x30, R152 ;  /* 0x0000003094027825 */ /* 0x000fe200078e0098 */
[----:B------:R-:W-:-:S03]  /*ebe0*/  LEA.HI.X R33, R134, R113, R153, 0x1, P2 ;  /* 0x0000007186217211 */ /* 0x000fc600010f0c99 */
[----:B------:R-:W-:Y:S01]  /*ebf0*/  IMAD.IADD R3, R3, 0x1, R7 ;  /* 0x0000000103037824 */ /* 0x000fe200078e0207 */
[----:B------:R-:W-:Y:S01]  /*ec00*/  ISETP.GE.AND P0, PT, R114, R49, PT ;  /* 0x000000317200720c */ /* 0x000fe20003f06270 */
[----:B------:R-:W-:-:S03]  /*ec10*/  IMAD.MOV.U32 R35, RZ, RZ, R27 ;  /* 0x000000ffff237224 */ /* 0x000fc600078e001b */
[----:B------:R-:W-:Y:S01]  /*ec20*/  ISETP.GT.AND P0, PT, R183, -0x8, !P0 ;  /* 0xfffffff8b700780c */ /* 0x000fe20004704270 */
[----:B----4-:R-:W-:Y:S01]  /*ec30*/  IMAD.IADD R9, R129, 0x1, R0 ;  /* 0x0000000181097824 */ /* 0x010fe200078e0200 */
[----:B------:R-:W-:-:S03]  /*ec40*/  IADD3 R0, P1, R8, R134, RZ ;  /* 0x0000008608007210 */ /* 0x000fc60007f3e0ff */
[----:B------:R-:W-:Y:S02]  /*ec50*/  IMAD R4, R27, R9, RZ ;  /* 0x000000091b047224 */ /* 0x000fe400078e02ff */
[----:B------:R-:W-:Y:S01]  /*ec60*/  IMAD.X R5, R11, 0x1, R153, P1 ;  /* 0x000000010b057824 */ /* 0x000fe200008e0699 */
[----:B------:R-:W-:Y:S02]  /*ec70*/  LEA R50, P1, R0, R112, 0x1 ;  /* 0x0000007000327211 */ /* 0x000fe400078208ff */
[----:B------:R-:W-:Y:S02]  /*ec80*/  IADD3 R38, P2, R18, R4, RZ ;  /* 0x0000000412267210 */ /* 0x000fe40007f5e0ff */
[----:B------:R-:W-:Y:S02]  /*ec90*/  LEA.HI.X R51, R0, R113, R5, 0x1, P1 ;  /* 0x0000007100337211 */ /* 0x000fe400008f0c05 */
[----:B------:R-:W-:Y:S02]  /*eca0*/  LEA R54, P1, R2, R112, 0x1 ;  /* 0x0000007002367211 */ /* 0x000fe400078208ff */
[----:B------:R-:W-:-:S02]  /*ecb0*/  SHF.R.S32.HI R5, RZ, 0x1f, R4 ;  /* 0x0000001fff057819 */ /* 0x000fc40000011404 */
[----:B------:R-:W-:Y:S02]  /*ecc0*/  IADD3 R0, P3, R164, R4, RZ ;  /* 0x00000004a4007210 */ /* 0x000fe40007f7e0ff */
[----:B------:R-:W-:Y:S01]  /*ecd0*/  LEA.HI.X R55, R2, R113, R3, 0x1, P1 ;  /* 0x0000007102377211 */ /* 0x000fe200008f0c03 */
[----:B------:R-:W-:Y:S01]  /*ece0*/  IMAD.X R34, R19, 0x1, R5, P2 ;  /* 0x0000000113227824 */ /* 0x000fe200010e0605 */
[----:B------:R-:W-:Y:S01]  /*ecf0*/  LEA.HI.X.SX32 R2, R164, R5, 0x1, P3 ;  /* 0x00000005a4027211 */ /* 0x000fe200018f0eff */
[----:B------:R-:W-:Y:S05]  /*ed00*/  @!P4 BRA `(.L_x_4894) ;  /* 0x000036200000c947 */ /* 0x000fea0003800000 */
[C---:B-1----:R-:W-:Y:S01]  /*ed10*/  IMAD.SHL.U32 R3, R0.reuse, 0x2, RZ ;  /* 0x0000000200037824 */ /* 0x042fe200078e00ff */
[----:B------:R-:W-:Y:S01]  /*ed20*/  SHF.L.U64.HI R0, R0, 0x1, R2 ;  /* 0x0000000100007819 */ /* 0x000fe20000010202 */
[----:B------:R-:W-:Y:S03]  /*ed30*/  BSSY B2, `(.L_x_4895) ;  /* 0x00000d8000027945 */ /* 0x000fe60003800000 */
[----:B------:R-:W-:-:S02]  /*ed40*/  IADD3 R28, P2, R40, R3, RZ ;  /* 0x00000003281c7210 */ /* 0x000fc40007f5e0ff */
        /* <DEDUP_REMOVED lines=24> */
[----:B----4-:R-:W-:Y:S01]  /*eed0*/  HADD2.F32 R15, -RZ, R8.H1_H1 ;  /* 0x30000008ff0f7230 */ /* 0x010fe20000004100 */
[----:B------:R-:W-:Y:S01]  /*eee0*/  FMUL.FTZ R12, R3, R14 ;  /* 0x0000000e030c7220 */ /* 0x000fe20000410000 */
[----:B------:R-:W-:-:S02]  /*eef0*/  HADD2.F32 R13, -RZ, R9.H1_H1 ;  /* 0x30000009ff0d7230 */ /* 0x000fc40000004100 */
[----:B------:R-:W-:Y:S01]  /*ef00*/  HADD2.F32 R8, -RZ, R8.H0_H0 ;  /* 0x20000008ff087230 */ /* 0x000fe20000004100 */
[----:B------:R-:W-:Y:S01]  /*ef10*/  FMUL.FTZ R6, R3, R15 ;  /* 0x0000000f03067220 */ /* 0x000fe20000410000 */
[----:B------:R-:W-:Y:S01]  /*ef20*/  HADD2.F32 R10, -RZ, R10.H0_H0 ;  /* 0x2000000aff0a7230 */ /* 0x000fe20000004100 */
[CC--:B------:R-:W-:Y:S01]  /*ef30*/  FMUL.FTZ R3, R0.reuse, R16.reuse ;  /* 0x0000001000037220 */ /* 0x0c0fe20000410000 */
[----:B------:R-:W-:Y:S01]  /*ef40*/  HADD2.F32 R11, -RZ, R11.H0_H0 ;  /* 0x2000000bff0b7230 */ /* 0x000fe20000004100 */
[----:B------:R-:W-:Y:S01]  /*ef50*/  FMUL.FTZ R0, R0, R13 ;  /* 0x0000000d00007220 */ /* 0x000fe20000410000 */
[----:B------:R-:W-:Y:S01]  /*ef60*/  HADD2.F32 R9, -RZ, R9.H0_H0 ;  /* 0x20000009ff097230 */ /* 0x000fe20000004100 */
[----:B------:R-:W-:Y:S02]  /*ef70*/  FFMA.FTZ R15, R4, R15, -R12 ;  /* 0x0000000f040f7223 */ /* 0x000fe4000001080c */
[C---:B------:R-:W-:Y:S01]  /*ef80*/  FFMA.FTZ R13, R2.reuse, R13, -R3 ;  /* 0x0000000d020d7223 */ /* 0x040fe20000010803 */
[----:B------:R-:W-:Y:S01]  /*ef90*/  HADD2.F32 R3, -RZ, R7.H1_H1 ;  /* 0x30000007ff037230 */ /* 0x000fe20000004100 */
[----:B------:R-:W-:Y:S01]  /*efa0*/  FFMA.FTZ R12, R2, R16, R0 ;  /* 0x00000010020c7223 */ /* 0x000fe20000010000 */
        /* <DEDUP_REMOVED lines=16> */
.L_x_4900:
[----:B------:R-:W-:Y:S05]  /*f0b0*/  BSYNC B0 ;  /* 0x0000000000007941 */ /* 0x000fea0003800000 */
.L_x_4899:
[----:B-----5:R3:W-:Y:S02]  /*f0c0*/  STS.128 [R235], R4 ;  /* 0x00000004eb007388 */ /* 0x0207e40000000c00 */
.L_x_4898:
[----:B------:R-:W-:Y:S05]  /*f0d0*/  BSYNC B1 ;  /* 0x0000000000017941 */ /* 0x000fea0003800000 */
.L_x_4897:
        /* <DEDUP_REMOVED lines=50> */
.L_x_4904:
[----:B------:R-:W-:Y:S05]  /*f400*/  BSYNC B0 ;  /* 0x0000000000007941 */ /* 0x000fea0003800000 */
.L_x_4903:
[----:B-----5:R1:W-:Y:S02]  /*f410*/  STS.128 [R235+0x2000], R4 ;  /* 0x00200004eb007388 */ /* 0x0203e40000000c00 */
.L_x_4902:
[----:B------:R-:W-:Y:S05]  /*f420*/  BSYNC B1 ;  /* 0x0000000000017941 */ /* 0x000fea0003800000 */
.L_x_4901:
        /* <DEDUP_REMOVED lines=50> */
.L_x_4908:
[----:B------:R-:W-:Y:S05]  /*f750*/  BSYNC B0 ;  /* 0x0000000000007941 */ /* 0x000fea0003800000 */
.L_x_4907:
[----:B-----5:R3:W-:Y:S02]  /*f760*/  STS.128 [R235+0x4000], R4 ;  /* 0x00400004eb007388 */ /* 0x0207e40000000c00 */
.L_x_4906:
[----:B------:R-:W-:Y:S05]  /*f770*/  BSYNC B1 ;  /* 0x0000000000017941 */ /* 0x000fea0003800000 */
.L_x_4905:
        /* <DEDUP_REMOVED lines=49> */
.L_x_4910:
[----:B------:R-:W-:Y:S05]  /*fa90*/  BSYNC B0 ;  /* 0x0000000000007941 */ /* 0x000fea0003800000 */
.L_x_4909:
[----:B-----5:R3:W-:Y:S02]  /*faa0*/  STS.128 [R235+0x6000], R4 ;  /* 0x00600004eb007388 */ /* 0x0207e40000000c00 */
.L_x_4896:
[----:B------:R-:W-:Y:S05]  /*fab0*/  BSYNC B2 ;  /* 0x0000000000027941 */ /* 0x000fea0003800000 */
.L_x_4895:
        /* <DEDUP_REMOVED lines=55> */
.L_x_4916:
[----:B------:R-:W-:Y:S05]  /*fe30*/  BSYNC B0 ;  /* 0x0000000000007941 */ /* 0x000fea0003800000 */
.L_x_4915:
[----:B-----5:R3:W-:Y:S02]  /*fe40*/  STS.128 [R235+0x800], R4 ;  /* 0x00080004eb007388 */ /* 0x0207e40000000c00 */
.L_x_4914:
[----:B------:R-:W-:Y:S05]  /*fe50*/  BSYNC B1 ;  /* 0x0000000000017941 */ /* 0x000fea0003800000 */
.L_x_4913:
        /* <DEDUP_REMOVED lines=50> */
.L_x_4920:
[----:B------:R-:W-:Y:S05]  /*10180*/  BSYNC B0 ;  /* 0x0000000000007941 */ /* 0x000fea0003800000 */
.L_x_4919:
[----:B-----5:R3:W-:Y:S02]  /*10190*/  STS.128 [R235+0x2800], R4 ;  /* 0x00280004eb007388 */ /* 0x0207e40000000c00 */
.L_x_4918:
[----:B------:R-:W-:Y:S05]  /*101a0*/  BSYNC B1 ;  /* 0x0000000000017941 */ /* 0x000fea0003800000 */
.L_x_4917:
        /* <DEDUP_REMOVED lines=50> */
.L_x_4924:
[----:B------:R-:W-:Y:S05]  /*104d0*/  BSYNC B0 ;  /* 0x0000000000007941 */ /* 0x000fea0003800000 */
.L_x_4923:
[----:B-----5:R3:W-:Y:S02]  /*104e0*/  STS.128 [R235+0x4800], R4 ;  /* 0x00480004eb007388 */ /* 0x0207e40000000c00 */
.L_x_4922:
[----:B------:R-:W-:Y:S05]  /*104f0*/  BSYNC B1 ;  /* 0x0000000000017941 */ /* 0x000fea0003800000 */
.L_x_4921:
        /* <DEDUP_REMOVED lines=49> */
.L_x_4926:
[----:B------:R-:W-:Y:S05]  /*10810*/  BSYNC B0 ;  /* 0x0000000000007941 */ /* 0x000fea0003800000 */
.L_x_4925:
[----:B-----5:R3:W-:Y:S02]  /*10820*/  STS.128 [R235+0x6800], R4 ;  /* 0x00680004eb007388 */ /* 0x0207e40000000c00 */
.L_x_4912:
[----:B------:R-:W-:Y:S05]  /*10830*/  BSYNC B2 ;  /* 0x0000000000027941 */ /* 0x000fea0003800000 */
.L_x_4911:
        /* <DEDUP_REMOVED lines=55> */
.L_x_4932:
[----:B------:R-:W-:Y:S05]  /*10bb0*/  BSYNC B0 ;  /* 0x0000000000007941 */ /* 0x000fea0003800000 */
.L_x_4931:
[----:B-----5:R3:W-:Y:S02]  /*10bc0*/  STS.128 [R235+0x1000], R4 ;  /* 0x00100004eb007388 */ /* 0x0207e40000000c00 */
.L_x_4930:
[----:B------:R-:W-:Y:S05]  /*10bd0*/  BSYNC B1 ;  /* 0x0000000000017941 */ /* 0x000fea0003800000 */
.L_x_4929:
        /* <DEDUP_REMOVED lines=50> */
.L_x_4936:
[----:B------:R-:W-:Y:S05]  /*10f00*/  BSYNC B0 ;  /* 0x0000000000007941 */ /* 0x000fea0003800000 */
.L_x_4935:
[----:B-----5:R3:W-:Y:S02]  /*10f10*/  STS.128 [R235+0x3000], R4 ;  /* 0x00300004eb007388 */ /* 0x0207e40000000c00 */
.L_x_4934:
[----:B------:R-:W-:Y:S05]  /*10f20*/  BSYNC B1 ;  /* 0x0000000000017941 */ /* 0x000fea0003800000 */
.L_x_4933:
        /* <DEDUP_REMOVED lines=50> */
.L_x_4940:
[----:B------:R-:W-:Y:S05]  /*11250*/  BSYNC B0 ;  /* 0x0000000000007941 */ /* 0x000fea0003800000 */
.L_x_4939:
[----:B-----5:R3:W-:Y:S02]  /*11260*/  STS.128 [R235+0x5000], R4 ;  /* 0x00500004eb007388 */ /* 0x0207e40000000c00 */
.L_x_4938:
[----:B------:R-:W-:Y:S05]  /*11270*/  BSYNC B1 ;  /* 0x0000000000017941 */ /* 0x000fea0003800000 */
.L_x_4937:
        /* <DEDUP_REMOVED lines=49> */
.L_x_4942:
[----:B------:R-:W-:Y:S05]  /*11590*/  BSYNC B0 ;  /* 0x0000000000007941 */ /* 0x000fea0003800000 */
.L_x_4941:
[----:B-----5:R3:W-:Y:S02]  /*115a0*/  STS.128 [R235+0x7000], R4 ;  /* 0x00700004eb007388 */ /* 0x0207e40000000c00 */
.L_x_4928:
[----:B------:R-:W-:Y:S05]  /*115b0*/  BSYNC B2 ;  /* 0x0000000000027941 */ /* 0x000fea0003800000 */
.L_x_4927:
        /* <DEDUP_REMOVED lines=54> */
.L_x_4947:
[----:B------:R-:W-:Y:S05]  /*11920*/  BSYNC B0 ;  /* 0x0000000000007941 */ /* 0x000fea0003800000 */
.L_x_4946:
[----:B-----5:R3:W-:Y:S02]  /*11930*/  STS.128 [R235+0x1800], R4 ;  /* 0x00180004eb007388 */ /* 0x0207e40000000c00 */
.L_x_4945:
[----:B------:R-:W-:Y:S05]  /*11940*/  BSYNC B1 ;  /* 0x0000000000017941 */ /* 0x000fea0003800000 */
.L_x_4944:
        /* <DEDUP_REMOVED lines=50> */
.L_x_4951:
[----:B------:R-:W-:Y:S05]  /*11c70*/  BSYNC B0 ;  /* 0x0000000000007941 */ /* 0x000fea0003800000 */
.L_x_4950:
[----:B-----5:R3:W-:Y:S02]  /*11c80*/  STS.128 [R235+0x3800], R4 ;  /* 0x00380004eb007388 */ /* 0x0207e40000000c00 */
.L_x_4949:
[----:B------:R-:W-:Y:S05]  /*11c90*/  BSYNC B1 ;  /* 0x0000000000017941 */ /* 0x000fea0003800000 */
.L_x_4948:
        /* <DEDUP_REMOVED lines=50> */
.L_x_4955:
[----:B------:R-:W-:Y:S05]  /*11fc0*/  BSYNC B0 ;  /* 0x0000000000007941 */ /* 0x000fea0003800000 */
.L_x_4954:
[----:B-----5:R3:W-:Y:S02]  /*11fd0*/  STS.128 [R235+0x5800], R4 ;  /* 0x00580004eb007388 */ /* 0x0207e40000000c00 */
.L_x_4953:
[----:B------:R-:W-:Y:S05]  /*11fe0*/  BSYNC B1 ;  /* 0x0000000000017941 */ /* 0x000fea0003800000 */
.L_x_4952:
        /* <DEDUP_REMOVED lines=49> */
.L_x_4957:
[----:B------:R-:W-:Y:S05]  /*12300*/  BSYNC B0 ;  /* 0x0000000000007941 */ /* 0x000fea0003800000 */
.L_x_4956:
[----:B-----5:R3:W-:Y:S01]  /*12310*/  STS.128 [R235+0x7800], R4 ;  /* 0x00780004eb007388 */ /* 0x0207e20000000c00 */
[----:B------:R-:W-:Y:S05]  /*12320*/  BRA `(.L_x_4943) ;  /* 0x00006bc000007947 */ /* 0x000fea0003800000 */
.L_x_4894:
        /* <DEDUP_REMOVED lines=18> */
[----:B------:R-:W-:-:S04]  /*12450*/  LEA R2, P1, R10, R36, 0x1 ;  /* 0x000000240a027211 */ /* 0x000fc800078208ff */
[----:B------:R-:W-:Y:S02]  /*12460*/  LEA.HI.X R3, R10, R37, R0, 0x1, P1 ;  /* 0x000000250a037211 */ /* 0x000fe400008f0c00 */
[----:B------:R-:W3:Y:S01]  /*12470*/  LD.E.128 R8, [R8.64] ;  /* 0x0000000608087980 */ /* 0x000ee2000c101d00 */
[----:B------:R-:W-:Y:S02]  /*12480*/  MOV R0, RZ ;  /* 0x000000ff00007202 */ /* 0x000fe40000000f00 */
[----:B------:R-:W-:Y:S01]  /*12490*/  @P0 IADD3 R0, -R27, RZ, RZ ;  /* 0x000000ff1b000210 */ /* 0x000fe20007ffe1ff */
[----:B--2---:R4:W2:Y:S03]  /*124a0*/  LD.E.128 R12, [R2.64] ;  /* 0x00000006020c7980 */ /* 0x0048a6000c101d00 */
[----:B----4-:R-:W-:-:S04]  /*124b0*/  IADD3 R3, P1, R0, R38, RZ ;  /* 0x0000002600037210 */ /* 0x010fc80007f3e0ff */
[----:B------:R-:W-:Y:S02]  /*124c0*/  LEA.HI.X.SX32 R0, R0, R34, 0x1, P1 ;  /* 0x0000002200007211 */ /* 0x000fe400008f0eff */
[----:B------:R-:W-:-:S04]  /*124d0*/  LEA R2, P1, R3, R40, 0x1 ;  /* 0x0000002803027211 */ /* 0x000fc800078208ff */
[----:B------:R-:W-:-:S05]  /*124e0*/  LEA.HI.X R3, R3, R41, R0, 0x1, P1 ;  /* 0x0000002903037211 */ /* 0x000fca00008f0c00 */
[----:B------:R4:W4:Y:S01]  /*124f0*/  LD.E.128 R28, [R2.64] ;  /* 0x00000006021c7980 */ /* 0x000922000c101d00 */
[----:B-----5:R-:W-:Y:S02]  /*12500*/  MOV R23, R6 ;  /* 0x0000000600177202 */ /* 0x020fe40000000f00 */
[----:B------:R-:W-:Y:S02]  /*12510*/  MOV R16, R5 ;  /* 0x0000000500107202 */ /* 0x000fe40000000f00 */
[----:B------:R-:W-:Y:S02]  /*12520*/  MOV R17, R7 ;  /* 0x0000000700117202 */ /* 0x000fe40000000f00 */
[----:B------:R-:W-:Y:S02]  /*12530*/  MOV R26, R4 ;  /* 0x00000004001a7202 */ /* 0x000fe40000000f00 */
[----:B---3--:R-:W-:Y:S02]  /*12540*/  MOV R44, R9 ;  /* 0x00000009002c7202 */ /* 0x008fe40000000f00 */
[----:B------:R-:W-:Y:S01]  /*12550*/  MOV R46, R8 ;  /* 0x00000008002e7202 */ /* 0x000fe20000000f00 */
[--C-:B--2---:R-:W-:Y:S01]  /*12560*/  HADD2.F32 R6, -RZ, R13.reuse.H0_H0 ;  /* 0x2000000dff067230 */ /* 0x104fe20000004100 */
[----:B------:R-:W-:Y:S01]  /*12570*/  MOV R45, R10 ;  /* 0x0000000a002d7202 */ /* 0x000fe20000000f00 */
[----:B------:R-:W-:-:S02]  /*12580*/  HADD2.F32 R5, -RZ, R13.H1_H1 ;  /* 0x3000000dff057230 */ /* 0x000fc40000004100 */
[--C-:B----4-:R-:W-:Y:S01]  /*12590*/  HADD2.F32 R2, -RZ, R15.reuse.H0_H0 ;  /* 0x2000000fff027230 */ /* 0x110fe20000004100 */
        /* <DEDUP_REMOVED lines=27> */
[--C-:B------:R-:W-:Y:S01]  /*12750*/  HADD2.F32 R2, -RZ, R16.reuse.H1_H1 ;  /* 0x30000010ff027230 */ /* 0x100fe20000004100 */
[----:B------:R-:W-:Y:S01]  /*12760*/  FMUL.FTZ R12, R12, R4 ;  /* 0x000000040c0c7220 */ /* 0x000fe20000410000 */
[----:B------:R-:W-:Y:S01]  /*12770*/  HADD2.F32 R0, -RZ, R17.H0_H0 ;  /* 0x20000011ff007230 */ /* 0x000fe20000004100 */
[----:B------:R-:W-:Y:S01]  /*12780*/  FMUL.FTZ R11, R11, R3 ;  /* 0x000000030b0b7220 */ /* 0x000fe20000410000 */
[----:B------:R-:W-:-:S02]  /*12790*/  HADD2.F32 R3, -RZ, R16.H0_H0 ;  /* 0x20000010ff037230 */ /* 0x000fc40000004100 */
[--C-:B------:R-:W-:Y:S02]  /*127a0*/  HADD2.F32 R4, -RZ, R29.reuse.H0_H0 ;  /* 0x2000001dff047230 */ /* 0x100fe40000004100 */
[----:B------:R-:W-:Y:S02]  /*127b0*/  HADD2.F32 R8, -RZ, R29.H1_H1 ;  /* 0x3000001dff087230 */ /* 0x000fe40000004100 */
[--C-:B------:R-:W-:Y:S01]  /*127c0*/  HADD2.F32 R7, -RZ, R31.reuse.H0_H0 ;  /* 0x2000001fff077230 */ /* 0x100fe20000004100 */
[----:B------:R-:W-:Y:S01]  /*127d0*/  FFMA.FTZ R9, R3, R4, R9 ;  /* 0x0000000403097223 */ /* 0x000fe20000010009 */
[----:B------:R-:W-:Y:S01]  /*127e0*/  HADD2.F32 R15, -RZ, R28.H0_H0 ;  /* 0x2000001cff0f7230 */ /* 0x000fe20000004100 */
[----:B------:R-:W-:Y:S01]  /*127f0*/  FFMA.FTZ R8, R2, R8, R6 ;  /* 0x0000000802087223 */ /* 0x000fe20000010006 */
[----:B------:R-:W-:Y:S01]  /*12800*/  HADD2.F32 R16, -RZ, R30.H0_H0 ;  /* 0x2000001eff107230 */ /* 0x000fe20000004100 */
[----:B------:R-:W-:Y:S01]  /*12810*/  FFMA.FTZ R7, R0, R7, R5 ;  /* 0x0000000700077223 */ /* 0x000fe20000010005 */
[----:B------:R-:W-:-:S02]  /*12820*/  HADD2.F32 R31, -RZ, R31.H1_H1 ;  /* 0x3000001fff1f7230 */ /* 0x000fc40000004100 */
[----:B------:R-:W-:Y:S01]  /*12830*/  HADD2.F32 R28, -RZ, R28.H1_H1 ;  /* 0x3000001cff1c7230 */ /* 0x000fe20000004100 */
[----:B------:R-:W-:Y:S01]  /*12840*/  F2FP.PACK_AB R5, R8, R9 ;  /* 0x000000090805723e */ /* 0x000fe200000000ff */
[----:B------:R-:W-:Y:S02]  /*12850*/  HADD2.F32 R30, -RZ, R30.H1_H1 ;  /* 0x3000001eff1e7230 */ /* 0x000fe40000004100 */
[----:B------:R-:W-:Y:S02]  /*12860*/  HADD2.F32 R0, -RZ, R17.H1_H1 ;  /* 0x30000011ff007230 */ /* 0x000fe40000004100 */
[--C-:B------:R-:W-:Y:S02]  /*12870*/  HADD2.F32 R2, -RZ, R26.reuse.H0_H0 ;  /* 0x2000001aff027230 */ /* 0x100fe40000004100 */
[----:B------:R-:W-:Y:S01]  /*12880*/  HADD2.F32 R4, -RZ, R26.H1_H1 ;  /* 0x3000001aff047230 */ /* 0x000fe20000004100 */
[----:B------:R-:W-:Y:S01]  /*12890*/  FFMA.FTZ R0, R0, R31, R10 ;  /* 0x0000001f00007223 */ /* 0x000fe2000001000a */
[--C-:B------:R-:W-:Y:S01]  /*128a0*/  HADD2.F32 R3, -RZ, R23.reuse.H0_H0 ;  /* 0x20000017ff037230 */ /* 0x100fe20000004100 */
[----:B------:R-:W-:Y:S01]  /*128b0*/  FFMA.FTZ R2, R2, R15, R14 ;  /* 0x0000000f02027223 */ /* 0x000fe2000001000e */
[----:B------:R-:W-:Y:S01]  /*128c0*/  HADD2.F32 R6, -RZ, R23.H1_H1 ;  /* 0x30000017ff067230 */ /* 0x000fe20000004100 */
[----:B------:R-:W-:Y:S01]  /*128d0*/  FFMA.FTZ R4, R4, R28, R13 ;  /* 0x0000001c04047223 */ /* 0x000fe2000001000d */
[----:B------:R-:W-:Y:S01]  /*128e0*/  F2FP.PACK_AB R7, R0, R7 ;  /* 0x000000070007723e */ /* 0x000fe200000000ff */
[----:B------:R-:W-:-:S02]  /*128f0*/  FFMA.FTZ R3, R3, R16, R12 ;  /* 0x0000001003037223 */ /* 0x000fc4000001000c */
[----:B------:R-:W-:Y:S01]  /*12900*/  FFMA.FTZ R6, R6, R30, R11 ;  /* 0x0000001e06067223 */ /* 0x000fe2000001000b */
[----:B------:R-:W-:-:S04]  /*12910*/  F2FP.PACK_AB R4, R4, R2 ;  /* 0x000000020404723e */ /* 0x000fc800000000ff */
[----:B------:R-:W-:Y:S02]  /*12920*/  F2FP.PACK_AB R6, R6, R3 ;  /* 0x000000030606723e */ /* 0x000fe400000000ff */
.L_x_4963:
[----:B------:R-:W-:Y:S05]  /*12930*/  BSYNC B0 ;  /* 0x0000000000007941 */ /* 0x000fea0003800000 */
.L_x_4962:
[----:B-----5:R3:W-:Y:S02]  /*12940*/  STS.128 [R235], R4 ;  /* 0x00000004eb007388 */ /* 0x0207e40000000c00 */
.L_x_4961:
[----:B------:R-:W-:Y:S05]  /*12950*/  BSYNC B1 ;  /* 0x0000000000017941 */ /* 0x000fea0003800000 */
.L_x_4960:
        /* <DEDUP_REMOVED lines=18> */
[----:B--2---:R-:W2:Y:S01]  /*12a80*/  LD.E.128 R8, [R8.64+0x80] ;  /* 0x0000800608087980 */ /* 0x004ea2000c101d00 */
[----:B------:R-:W-:Y:S02]  /*12a90*/  MOV R0, RZ ;  /* 0x000000ff00007202 */ /* 0x000fe40000000f00 */
[----:B------:R-:W-:Y:S01]  /*12aa0*/  @P0 IADD3 R0, -R27, RZ, RZ ;  /* 0x000000ff1b000210 */ /* 0x000fe20007ffe1ff */
[----:B---3--:R1:W3:Y:S03]  /*12ab0*/  LD.E.128 R12, [R2.64+0x80] ;  /* 0x00008006020c7980 */ /* 0x0082e6000c101d00 */
[----:B-1----:R-:W-:-:S04]  /*12ac0*/  IADD3 R3, P1, R0, R38, RZ ;  /* 0x0000002600037210 */ /* 0x002fc80007f3e0ff */
[----:B------:R-:W-:Y:S02]  /*12ad0*/  LEA.HI.X.SX32 R0, R0, R34, 0x1, P1 ;  /* 0x0000002200007211 */ /* 0x000fe400008f0eff */
[----:B------:R-:W-:-:S04]  /*12ae0*/  LEA R2, P1, R3, R40, 0x1 ;  /* 0x0000002803027211 */ /* 0x000fc800078208ff */
[----:B------:R-:W-:-:S05]  /*12af0*/  LEA.HI.X R3, R3, R41, R0, 0x1, P1 ;  /* 0x0000002903037211 */ /* 0x000fca00008f0c00 */
[----:B----4-:R1:W4:Y:S01]  /*12b00*/  LD.E.128 R28, [R2.64+0x80] ;  /* 0x00008006021c7980 */ /* 0x010322000c101d00 */
[----:B-----5:R-:W-:Y:S02]  /*12b10*/  MOV R23, R6 ;  /* 0x0000000600177202 */ /* 0x020fe40000000f00 */
[----:B------:R-:W-:Y:S02]  /*12b20*/  MOV R16, R5 ;  /* 0x0000000500107202 */ /* 0x000fe40000000f00 */
[----:B------:R-:W-:Y:S02]  /*12b30*/  MOV R17, R7 ;  /* 0x0000000700117202 */ /* 0x000fe40000000f00 */
[----:B------:R-:W-:Y:S02]  /*12b40*/  MOV R26, R4 ;  /* 0x00000004001a7202 */ /* 0x000fe40000000f00 */
[----:B--2---:R-:W-:Y:S02]  /*12b50*/  MOV R44, R9 ;  /* 0x00000009002c7202 */ /* 0x004fe40000000f00 */
[----:B------:R-:W-:Y:S01]  /*12b60*/  MOV R46, R8 ;  /* 0x00000008002e7202 */ /* 0x000fe20000000f00 */
[--C-:B---3--:R-:W-:Y:S01]  /*12b70*/  HADD2.F32 R6, -RZ, R13.reuse.H0_H0 ;  /* 0x2000000dff067230 */ /* 0x108fe20000004100 */
[----:B------:R-:W-:Y:S01]  /*12b80*/  MOV R45, R10 ;  /* 0x0000000a002d7202 */ /* 0x000fe20000000f00 */
[----:B------:R-:W-:-:S02]  /*12b90*/  HADD2.F32 R5, -RZ, R13.H1_H1 ;  /* 0x3000000dff057230 */ /* 0x000fc40000004100 */
[--C-:B-1----:R-:W-:Y:S01]  /*12ba0*/  HADD2.F32 R2, -RZ, R15.reuse.H0_H0 ;  /* 0x2000000fff027230 */ /* 0x102fe20000004100 */
        /* <DEDUP_REMOVED lines=32> */
[--C-:B----4-:R-:W-:Y:S02]  /*12db0*/  HADD2.F32 R4, -RZ, R29.reuse.H0_H0 ;  /* 0x2000001dff047230 */ /* 0x110fe40000004100 */
        /* <DEDUP_REMOVED lines=24> */
.L_x_4967:
[----:B------:R-:W-:Y:S05]  /*12f40*/  BSYNC B0 ;  /* 0x0000000000007941 */ /* 0x000fea0003800000 */
.L_x_4966:
[----:B-----5:R1:W-:Y:S02]  /*12f50*/  STS.128 [R235+0x2000], R4 ;  /* 0x00200004eb007388 */ /* 0x0203e40000000c00 */
.L_x_4965:
[----:B------:R-:W-:Y:S05]  /*12f60*/  BSYNC B1 ;  /* 0x0000000000017941 */ /* 0x000fea0003800000 */
.L_x_4964:
        /* <DEDUP_REMOVED lines=18> */
[----:B------:R-:W3:Y:S01]  /*13090*/  LD.E.128 R8, [R8.64+0x100] ;  /* 0x0001000608087980 */ /* 0x000ee2000c101d00 */
[----:B------:R-:W-:Y:S02]  /*130a0*/  MOV R0, RZ ;  /* 0x000000ff00007202 */ /* 0x000fe40000000f00 */
[----:B------:R-:W-:Y:S01]  /*130b0*/  @P0 IADD3 R0, -R27, RZ, RZ ;  /* 0x000000ff1b000210 */ /* 0x000fe20007ffe1ff */
[----:B--2---:R1:W2:Y:S03]  /*130c0*/  LD.E.128 R12, [R2.64+0x100] ;  /* 0x00010006020c7980 */ /* 0x0042a6000c101d00 */
        /* <DEDUP_REMOVED lines=72> */
.L_x_4971:
[----:B------:R-:W-:Y:S05]  /*13550*/  BSYNC B0 ;  /* 0x0000000000007941 */ /* 0x000fea0003800000 */
.L_x_4970:
[----:B-----5:R3:W-:Y:S02]  /*13560*/  STS.128 [R235+0x4000], R4 ;  /* 0x00400004eb007388 */ /* 0x0207e40000000c00 */
.L_x_4969:
[----:B------:R-:W-:Y:S05]  /*13570*/  BSYNC B1 ;  /* 0x0000000000017941 */ /* 0x000fea0003800000 */
.L_x_4968:
        /* <DEDUP_REMOVED lines=17> */
[----:B------:R-:W-:Y:S01]  /*13690*/  MOV R0, RZ ;  /* 0x000000ff00007202 */ /* 0x000fe20000000f00 */
[----:B------:R-:W3:Y:S01]  /*136a0*/  LD.E.128 R8, [R8.64+0x180] ;  /* 0x0001800608087980 */ /* 0x000ee2000c101d00 */
[----:B------:R-:W-:-:S03]  /*136b0*/  @P0 IADD3 R0, -R27, RZ, RZ ;  /* 0x000000ff1b000210 */ /* 0x000fc60007ffe1ff */
[----:B--2---:R1:W2:Y:S02]  /*136c0*/  LD.E.128 R12, [R2.64+0x180] ;  /* 0x00018006020c7980 */ /* 0x0042a4000c101d00 */
        /* <DEDUP_REMOVED lines=11> */
[--C-:B--2---:R-:W-:Y:S01]  /*13780*/  HADD2.F32 R5, -RZ, R13.reuse.H1_H1 ;  /* 0x3000000dff057230 */ /* 0x104fe20000004100 */
[----:B------:R-:W-:Y:S01]  /*13790*/  MOV R45, R10 ;  /* 0x0000000a002d7202 */ /* 0x000fe20000000f00 */
[--C-:B------:R-:W-:Y:S01]  /*137a0*/  HADD2.F32 R7, -RZ, R12.reuse.H1_H1 ;  /* 0x3000000cff077230 */ /* 0x100fe20000004100 */
[----:B------:R-:W-:Y:S01]  /*137b0*/  MOV R44, R11 ;  /* 0x0000000b002c7202 */ /* 0x000fe20000000f00 */
[----:B------:R-:W-:Y:S01]  /*137c0*/  HADD2.F32 R6, -RZ, R13.H0_H0 ;  /* 0x2000000dff067230 */ /* 0x000fe20000004100 */
[----:B------:R-:W-:Y:S01]  /*137d0*/  @!P0 FADD.FTZ R5, -R5, -RZ ;  /* 0x800000ff05058221 */ /* 0x000fe20000010100 */
[----:B------:R-:W-:Y:S01]  /*137e0*/  HADD2.F32 R8, -RZ, R12.H0_H0 ;  /* 0x2000000cff087230 */ /* 0x000fe20000004100 */
[----:B------:R-:W-:Y:S01]  /*137f0*/  @!P0 FADD.FTZ R7, -R7, -RZ ;  /* 0x800000ff07078221 */ /* 0x000fe20000010100 */
[--C-:B------:R-:W-:Y:S01]  /*13800*/  HADD2.F32 R12, -RZ, R32.reuse.H1_H1 ;  /* 0x30000020ff0c7230 */ /* 0x100fe20000004100 */
[----:B------:R-:W-:Y:S01]  /*13810*/  @!P0 FADD.FTZ R6, -R6, -RZ ;  /* 0x800000ff06068221 */ /* 0x000fe20000010100 */
[----:B------:R-:W-:Y:S01]  /*13820*/  HADD2.F32 R10, -RZ, R33.H1_H1 ;  /* 0x30000021ff0a7230 */ /* 0x000fe20000004100 */
[----:B------:R-:W-:Y:S01]  /*13830*/  @!P0 FADD.FTZ R8, -R8, -RZ ;  /* 0x800000ff08088221 */ /* 0x000fe20000010100 */
[----:B------:R-:W-:Y:S01]  /*13840*/  HADD2.F32 R11, -RZ, R32.H0_H0 ;  /* 0x20000020ff0b7230 */ /* 0x000fe20000004100 */
[----:B------:R-:W-:Y:S01]  /*13850*/  FMUL.FTZ R5, R12, R5 ;  /* 0x000000050c057220 */ /* 0x000fe20000410000 */
[--C-:B------:R-:W-:Y:S01]  /*13860*/  HADD2.F32 R4, -RZ, R14.reuse.H0_H0 ;  /* 0x2000000eff047230 */ /* 0x100fe20000004100 */
[----:B------:R-:W-:Y:S01]  /*13870*/  FMUL.FTZ R7, R10, R7 ;  /* 0x000000070a077220 */ /* 0x000fe20000410000 */
[----:B-1----:R-:W-:Y:S01]  /*13880*/  HADD2.F32 R3, -RZ, R14.H1_H1 ;  /* 0x3000000eff037230 */ /* 0x002fe20000004100 */
        /* <DEDUP_REMOVED lines=19> */
[----:B------:R-:W-:-:S02]  /*139c0*/  HADD2.F32 R0, -RZ, R23.H0_H0 ;  /* 0x20000017ff007230 */ /* 0x000fc40000004100 */
        /* <DEDUP_REMOVED lines=8> */
[----:B------:R-:W-:-:S02]  /*13a50*/  HADD2.F32 R16, -RZ, R31.H0_H0 ;  /* 0x2000001fff107230 */ /* 0x000fc40000004100 */
[----:B------:R-:W-:Y:S02]  /*13a60*/  HADD2.F32 R4, -RZ, R23.H1_H1 ;  /* 0x30000017ff047230 */ /* 0x000fe40000004100 */
[----:B------:R-:W-:Y:S02]  /*13a70*/  HADD2.F32 R30, -RZ, R30.H1_H1 ;  /* 0x3000001eff1e7230 */ /* 0x000fe40000004100 */
[----:B------:R-:W-:Y:S01]  /*13a80*/  HADD2.F32 R31, -RZ, R31.H1_H1 ;  /* 0x3000001fff1f7230 */ /* 0x000fe20000004100 */
[----:B------:R-:W-:Y:S01]  /*13a90*/  FFMA.FTZ R5, R4, R29, R5 ;  /* 0x0000001d04057223 */ /* 0x000fe20000010005 */
[--C-:B------:R-:W-:Y:S01]  /*13aa0*/  HADD2.F32 R3, -RZ, R17.reuse.H0_H0 ;  /* 0x20000011ff037230 */ /* 0x100fe20000004100 */
[----:B------:R-:W-:Y:S01]  /*13ab0*/  F2FP.PACK_AB R4, R8, R9 ;  /* 0x000000090804723e */ /* 0x000fe200000000ff */
[----:B------:R-:W-:Y:S02]  /*13ac0*/  HADD2.F32 R2, -RZ, R17.H1_H1 ;  /* 0x30000011ff027230 */ /* 0x000fe40000004100 */
        /* <DEDUP_REMOVED lines=9> */
.L_x_4973:
[----:B------:R-:W-:Y:S05]  /*13b60*/  BSYNC B0 ;  /* 0x0000000000007941 */ /* 0x000fea0003800000 */
.L_x_4972:
[----:B-----5:R3:W-:Y:S02]  /*13b70*/  STS.128 [R235+0x6000], R4 ;  /* 0x00600004eb007388 */ /* 0x0207e40000000c00 */
.L_x_4959:
[----:B------:R-:W-:Y:S05]  /*13b80*/  BSYNC B2 ;  /* 0x0000000000027941 */ /* 0x000fea0003800000 */
.L_x_4958:
        /* <DEDUP_REMOVED lines=27> */
[----:B-1----:R-:W-:-:S04]  /*13d40*/  IADD3 R3, P1, R0, R38, RZ ;  /* 0x0000002600037210 */ /* 0x002fc80007f3e0ff */
[----:B------:R-:W-:Y:S02]  /*13d50*/  LEA.HI.X.SX32 R0, R0, R34, 0x1, P1 ;  /* 0x0000002200007211 */ /* 0x000fe400008f0eff */
[----:B------:R-:W-:-:S04]  /*13d60*/  LEA R2, P1, R3, R40, 0x1 ;  /* 0x0000002803027211 */ /* 0x000fc800078208ff */
[----:B------:R-:W-:-:S05]  /*13d70*/  LEA.HI.X R3, R3, R41, R0, 0x1, P1 ;  /* 0x0000002903037211 */ /* 0x000fca00008f0c00 */
[----:B----4-:R1:W4:Y:S01]  /*13d80*/  LD.E.128 R28, [R2.64] ;  /* 0x00000006021c7980 */ /* 0x010322000c101d00 */
        /* <DEDUP_REMOVED lines=67> */
.L_x_4979:
[----:B------:R-:W-:Y:S05]  /*141c0*/  BSYNC B0 ;  /* 0x0000000000007941 */ /* 0x000fea0003800000 */
.L_x_4978:
[----:B-----5:R3:W-:Y:S02]  /*141d0*/  STS.128 [R235+0x800], R4 ;  /* 0x00080004eb007388 */ /* 0x0207e40000000c00 */
.L_x_4977:
[----:B------:R-:W-:Y:S05]  /*141e0*/  BSYNC B1 ;  /* 0x0000000000017941 */ /* 0x000fea0003800000 */
.L_x_4976:
        /* <DEDUP_REMOVED lines=94> */
.L_x_4983:
[----:B------:R-:W-:Y:S05]  /*147d0*/  BSYNC B0 ;  /* 0x0000000000007941 */ /* 0x000fea0003800000 */
.L_x_4982:
[----:B-----5:R3:W-:Y:S02]  /*147e0*/  STS.128 [R235+0x2800], R4 ;  /* 0x00280004eb007388 */ /* 0x0207e40000000c00 */
.L_x_4981:
[----:B------:R-:W-:Y:S05]  /*147f0*/  BSYNC B1 ;  /* 0x0000000000017941 */ /* 0x000fea0003800000 */
.L_x_4980:
        /* <DEDUP_REMOVED lines=94> */
.L_x_4987:
[----:B------:R-:W-:Y:S05]  /*14de0*/  BSYNC B0 ;  /* 0x0000000000007941 */ /* 0x000fea0003800000 */
.L_x_4986:
[----:B-----5:R3:W-:Y:S02]  /*14df0*/  STS.128 [R235+0x4800], R4 ;  /* 0x00480004eb007388 */ /* 0x0207e40000000c00 */
.L_x_4985:
[----:B------:R-:W-:Y:S05]  /*14e00*/  BSYNC B1 ;  /* 0x0000000000017941 */ /* 0x000fea0003800000 */
.L_x_4984:
        /* <DEDUP_REMOVED lines=94> */
.L_x_4989:
[----:B------:R-:W-:Y:S05]  /*153f0*/  BSYNC B0 ;  /* 0x0000000000007941 */ /* 0x000fea0003800000 */
.L_x_4988:
[----:B-----5:R3:W-:Y:S02]  /*15400*/  STS.128 [R235+0x6800], R4 ;  /* 0x00680004eb007388 */ /* 0x0207e40000000c00 */
.L_x_4975:
[----:B------:R-:W-:Y:S05]  /*15410*/  BSYNC B2 ;  /* 0x0000000000027941 */ /* 0x000fea0003800000 */
.L_x_4974:
        /* <DEDUP_REMOVED lines=99> */
.L_x_4995:
[----:B------:R-:W-:Y:S05]  /*15a50*/  BSYNC B0 ;  /* 0x0000000000007941 */ /* 0x000fea0003800000 */
.L_x_4994:
[----:B-----5:R3:W-:Y:S02]  /*15a60*/  STS.128 [R235+0x1000], R4 ;  /* 0x00100004eb007388 */ /* 0x0207e40000000c00 */
.L_x_4993:
[----:B------:R-:W-:Y:S05]  /*15a70*/  BSYNC B1 ;  /* 0x0000000000017941 */ /* 0x000fea0003800000 */
.L_x_4992:
        /* <DEDUP_REMOVED lines=94> */
.L_x_4999:
[----:B------:R-:W-:Y:S05]  /*16060*/  BSYNC B0 ;  /* 0x0000000000007941 */ /* 0x000fea0003800000 */
.L_x_4998:
[----:B-----5:R3:W-:Y:S02]  /*16070*/  STS.128 [R235+0x3000], R4 ;  /* 0x00300004eb007388 */ /* 0x0207e40000000c00 */
.L_x_4997:
[----:B------:R-:W-:Y:S05]  /*16080*/  BSYNC B1 ;  /* 0x0000000000017941 */ /* 0x000fea0003800000 */
.L_x_4996:
        /* <DEDUP_REMOVED lines=94> */
.L_x_5003:
[----:B------:R-:W-:Y:S05]  /*16670*/  BSYNC B0 ;  /* 0x0000000000007941 */ /* 0x000fea0003800000 */
.L_x_5002:
[----:B-----5:R3:W-:Y:S02]  /*16680*/  STS.128 [R235+0x5000], R4 ;  /* 0x00500004eb007388 */ /* 0x0207e40000000c00 */
.L_x_5001:
[----:B------:R-:W-:Y:S05]  /*16690*/  BSYNC B1 ;  /* 0x0000000000017941 */ /* 0x000fea0003800000 */
.L_x_5000:
        /* <DEDUP_REMOVED lines=94> */
.L_x_5005:
[----:B------:R-:W-:Y:S05]  /*16c80*/  BSYNC B0 ;  /* 0x0000000000007941 */ /* 0x000fea0003800000 */
.L_x_5004:
[----:B-----5:R3:W-:Y:S02]  /*16c90*/  STS.128 [R235+0x7000], R4 ;  /* 0x00700004eb007388 */ /* 0x0207e40000000c00 */
.L_x_4991:
[----:B------:R-:W-:Y:S05]  /*16ca0*/  BSYNC B2 ;  /* 0x0000000000027941 */ /* 0x000fea0003800000 */
.L_x_4990:
        /* <DEDUP_REMOVED lines=23> */
[----:B------:R-:W3:Y:S01]  /*16e20*/  LD.E.128 R8, [R8.64] ;  /* 0x0000000608087980 */ /* 0x000ee2000c101d00 */
[----:B------:R-:W-:-:S03]  /*16e30*/  @P0 IADD3 R0, -R27, RZ, RZ ;  /* 0x000000ff1b000210 */ /* 0x000fc60007ffe1ff */
[----:B--2---:R1:W2:Y:S02]  /*16e40*/  LD.E.128 R12, [R2.64] ;  /* 0x00000006020c7980 */ /* 0x0042a4000c101d00 */
        /* <DEDUP_REMOVED lines=13> */
[----:B------:R-:W-:Y:S01]  /*16f20*/  HADD2.F32 R7, -RZ, R12.H1_H1 ;  /* 0x3000000cff077230 */ /* 0x000fe20000004100 */
[----:B------:R-:W-:Y:S01]  /*16f30*/  MOV R32, R11 ;  /* 0x0000000b00207202 */ /* 0x000fe20000000f00 */
        /* <DEDUP_REMOVED lines=8> */
[----:B------:R-:W-:Y:S01]  /*16fc0*/  HADD2.F32 R5, -RZ, R13.H1_H1 ;  /* 0x3000000dff057230 */ /* 0x000fe20000004100 */
[----:B------:R-:W-:Y:S01]  /*16fd0*/  FMUL.FTZ R7, R10, R7 ;  /* 0x000000070a077220 */ /* 0x000fe20000410000 */
[--C-:B-1----:R-:W-:Y:S01]  /*16fe0*/  HADD2.F32 R3, -RZ, R14.reuse.H1_H1 ;  /* 0x3000000eff037230 */ /* 0x102fe20000004100 */
        /* <DEDUP_REMOVED lines=9> */
[--C-:B------:R-:W-:Y:S01]  /*17080*/  HADD2.F32 R13, -RZ, R33.reuse.H1_H1 ;  /* 0x30000021ff0d7230 */ /* 0x100fe20000004100 */
        /* <DEDUP_REMOVED lines=14> */
[----:B------:R-:W-:Y:S01]  /*17170*/  HADD2.F32 R14, -RZ, R29.H0_H0 ;  /* 0x2000001dff0e7230 */ /* 0x000fe20000004100 */
        /* <DEDUP_REMOVED lines=10> */
[----:B------:R-:W-:Y:S02]  /*17220*/  HADD2.F32 R2, -RZ, R17.H0_H0 ;  /* 0x20000011ff027230 */ /* 0x000fe40000004100 */
        /* <DEDUP_REMOVED lines=8> */
[----:B------:R-:W-:-:S03]  /*172b0*/  FFMA.FTZ R6, R6, R30, R13 ;  /* 0x0000001e06067223 */ /* 0x000fc6000001000d */
[----:B------:R-:W-:Y:S02]  /*172c0*/  F2FP.PACK_AB R7, R7, R0 ;  /* 0x000000000707723e */ /* 0x000fe400000000ff */
[----:B------:R-:W-:Y:S02]  /*172d0*/  F2FP.PACK_AB R6, R6, R2 ;  /* 0x000000020606723e */ /* 0x000fe400000000ff */
.L_x_5009:
[----:B------:R-:W-:Y:S05]  /*172e0*/  BSYNC B0 ;  /* 0x0000000000007941 */ /* 0x000fea0003800000 */
.L_x_5008:
[----:B-----5:R3:W-:Y:S02]  /*172f0*/  STS.128 [R235+0x1800], R4 ;  /* 0x00180004eb007388 */ /* 0x0207e40000000c00 */
.L_x_5007:
[----:B------:R-:W-:Y:S05]  /*17300*/  BSYNC B1 ;  /* 0x0000000000017941 */ /* 0x000fea0003800000 */
.L_x_5006:
        /* <DEDUP_REMOVED lines=95> */
.L_x_5013:
[----:B------:R-:W-:Y:S05]  /*17900*/  BSYNC B0 ;  /* 0x0000000000007941 */ /* 0x000fea0003800000 */
.L_x_5012:
[----:B-----5:R3:W-:Y:S02]  /*17910*/  STS.128 [R235+0x3800], R4 ;  /* 0x00380004eb007388 */ /* 0x0207e40000000c00 */
.L_x_5011:
[----:B------:R-:W-:Y:S05]  /*17920*/  BSYNC B1 ;  /* 0x0000000000017941 */ /* 0x000fea0003800000 */
.L_x_5010:
        /* <DEDUP_REMOVED lines=95> */
.L_x_5017:
[----:B------:R-:W-:Y:S05]  /*17f20*/  BSYNC B0 ;  /* 0x0000000000007941 */ /* 0x000fea0003800000 */
.L_x_5016:
[----:B-----5:R3:W-:Y:S02]  /*17f30*/  STS.128 [R235+0x5800], R4 ;  /* 0x00580004eb007388 */ /* 0x0207e40000000c00 */
.L_x_5015:
[----:B------:R-:W-:Y:S05]  /*17f40*/  BSYNC B1 ;  /* 0x0000000000017941 */ /* 0x000fea0003800000 */
.L_x_5014:
        /* <DEDUP_REMOVED lines=18> */
[----:B------:R-:W-:-:S03]  /*18070*/  LEA R2, P1, R3, R36, 0x1 ;  /* 0x0000002403027211 */ /* 0x000fc600078208ff */
[----:B------:R-:W3:Y:S01]  /*18080*/  LD.E.128 R8, [R8.64] ;  /* 0x0000000608087980 */ /* 0x000ee2000c101d00 */
[----:B------:R-:W-:Y:S02]  /*18090*/  LEA.HI.X R3, R3, R37, R0, 0x1, P1 ;  /* 0x0000002503037211 */ /* 0x000fe400008f0c00 */
        /* <DEDUP_REMOVED lines=14> */
[----:B--2---:R-:W-:-:S02]  /*18180*/  HADD2.F32 R8, -RZ, R12.H0_H0 ;  /* 0x2000000cff087230 */ /* 0x004fc40000004100 */
[----:B------:R-:W-:Y:S02]  /*18190*/  HADD2.F32 R7, -RZ, R12.H1_H1 ;  /* 0x3000000cff077230 */ /* 0x000fe40000004100 */
[----:B------:R-:W-:Y:S01]  /*181a0*/  HADD2.F32 R6, -RZ, R13.H0_H0 ;  /* 0x2000000dff067230 */ /* 0x000fe20000004100 */
[----:B------:R-:W-:Y:S01]  /*181b0*/  MOV R29, R10 ;  /* 0x0000000a001d7202 */ /* 0x000fe20000000f00 */
[--C-:B------:R-:W-:Y:S01]  /*181c0*/  HADD2.F32 R9, -RZ, R27.reuse.H0_H0 ;  /* 0x2000001bff097230 */ /* 0x100fe20000004100 */
[----:B------:R-:W-:Y:S01]  /*181d0*/  MOV R28, R11 ;  /* 0x0000000b001c7202 */ /* 0x000fe20000000f00 */
[----:B------:R-:W-:Y:S01]  /*181e0*/  HADD2.F32 R10, -RZ, R27.H1_H1 ;  /* 0x3000001bff0a7230 */ /* 0x000fe20000004100 */
[----:B------:R-:W-:Y:S01]  /*181f0*/  @!P0 FADD.FTZ R8, -R8, -RZ ;  /* 0x800000ff08088221 */ /* 0x000fe20000010100 */
[----:B------:R-:W-:Y:S01]  /*18200*/  HADD2.F32 R11, -RZ, R26.H0_H0 ;  /* 0x2000001aff0b7230 */ /* 0x000fe20000004100 */
[----:B------:R-:W-:Y:S01]  /*18210*/  @!P0 FADD.FTZ R7, -R7, -RZ ;  /* 0x800000ff07078221 */ /* 0x000fe20000010100 */
[----:B------:R-:W-:Y:S01]  /*18220*/  HADD2.F32 R5, -RZ, R13.H1_H1 ;  /* 0x3000000dff057230 */ /* 0x000fe20000004100 */
[----:B------:R-:W-:Y:S01]  /*18230*/  @!P0 FADD.FTZ R6, -R6, -RZ ;  /* 0x800000ff06068221 */ /* 0x000fe20000010100 */
[----:B-1----:R-:W-:-:S02]  /*18240*/  HADD2.F32 R3, -RZ, R14.H1_H1 ;  /* 0x3000000eff037230 */ /* 0x002fc40000004100 */
[----:B------:R-:W-:Y:S02]  /*18250*/  HADD2.F32 R4, -RZ, R14.H0_H0 ;  /* 0x2000000eff047230 */ /* 0x000fe40000004100 */
[--C-:B------:R-:W-:Y:S02]  /*18260*/  HADD2.F32 R2, -RZ, R15.reuse.H0_H0 ;  /* 0x2000000fff027230 */ /* 0x100fe40000004100 */
[----:B------:R-:W-:Y:S01]  /*18270*/  HADD2.F32 R0, -RZ, R15.H1_H1 ;  /* 0x3000000fff007230 */ /* 0x000fe20000004100 */
[----:B------:R-:W-:Y:S01]  /*18280*/  FMUL.FTZ R8, R9, R8 ;  /* 0x0000000809087220 */ /* 0x000fe20000410000 */
        /* <DEDUP_REMOVED lines=9> */
[----:B------:R-:W-:-:S02]  /*18320*/  @!P0 FADD.FTZ R4, -R4, -RZ ;  /* 0x800000ff04048221 */ /* 0x000fc40000010100 */
[----:B------:R-:W-:Y:S02]  /*18330*/  @!P0 FADD.FTZ R2, -R2, -RZ ;  /* 0x800000ff02028221 */ /* 0x000fe40000010100 */
[----:B------:R-:W-:Y:S02]  /*18340*/  @!P0 FADD.FTZ R0, -R0, -RZ ;  /* 0x800000ff00008221 */ /* 0x000fe40000010100 */
[----:B------:R-:W-:Y:S02]  /*18350*/  FMUL.FTZ R12, R12, R5 ;  /* 0x000000050c0c7220 */ /* 0x000fe40000410000 */
[----:B------:R-:W-:Y:S01]  /*18360*/  FMUL.FTZ R13, R13, R3 ;  /* 0x000000030d0d7220 */ /* 0x000fe20000410000 */
[----:B------:R-:W-:Y:S01]  /*18370*/  HADD2.F32 R3, -RZ, R16.H0_H0 ;  /* 0x20000010ff037230 */ /* 0x000fe20000004100 */
[----:B------:R-:W-:Y:S01]  /*18380*/  FMUL.FTZ R11, R11, R4 ;  /* 0x000000040b0b7220 */ /* 0x000fe20000410000 */
[----:B----4-:R-:W-:Y:S01]  /*18390*/  HADD2.F32 R5, -RZ, R20.H0_H0 ;  /* 0x20000014ff057230 */ /* 0x010fe20000004100 */
[----:B------:R-:W-:Y:S01]  /*183a0*/  FMUL.FTZ R10, R10, R2 ;  /* 0x000000020a0a7220 */ /* 0x000fe20000410000 */
[----:B------:R-:W-:Y:S01]  /*183b0*/  HADD2.F32 R2, -RZ, R16.H1_H1 ;  /* 0x30000010ff027230 */ /* 0x000fe20000004100 */
[----:B------:R-:W-:Y:S01]  /*183c0*/  FMUL.FTZ R9, R9, R0 ;  /* 0x0000000009097220 */ /* 0x000fe20000410000 */
[----:B------:R-:W-:-:S02]  /*183d0*/  HADD2.F32 R0, -RZ, R18.H0_H0 ;  /* 0x20000012ff007230 */ /* 0x000fc40000004100 */
[----:B------:R-:W-:Y:S02]  /*183e0*/  HADD2.F32 R4, -RZ, R20.H1_H1 ;  /* 0x30000014ff047230 */ /* 0x000fe40000004100 */
[----:B------:R-:W-:Y:S01]  /*183f0*/  HADD2.F32 R14, -RZ, R21.H0_H0 ;  /* 0x20000015ff0e7230 */ /* 0x000fe20000004100 */
[----:B------:R-:W-:Y:S01]  /*18400*/  FFMA.FTZ R8, R3, R5, R8 ;  /* 0x0000000503087223 */ /* 0x000fe20000010008 */
[--C-:B------:R-:W-:Y:S01]  /*18410*/  HADD2.F32 R16, -RZ, R22.reuse.H0_H0 ;  /* 0x20000016ff107230 */ /* 0x100fe20000004100 */
[----:B------:R-:W-:Y:S01]  /*18420*/  FFMA.FTZ R4, R2, R4, R7 ;  /* 0x0000000402047223 */ /* 0x000fe20000010007 */
[----:B------:R-:W-:Y:S01]  /*18430*/  HADD2.F32 R15, -RZ, R23.H0_H0 ;  /* 0x20000017ff0f7230 */ /* 0x000fe20000004100 */
[----:B------:R-:W-:Y:S01]  /*18440*/  FFMA.FTZ R5, R0, R14, R6 ;  /* 0x0000000e00057223 */ /* 0x000fe20000010006 */
[----:B------:R-:W-:Y:S02]  /*18450*/  HADD2.F32 R21, -RZ, R21.H1_H1 ;  /* 0x30000015ff157230 */ /* 0x000fe40000004100 */
[----:B------:R-:W-:-:S02]  /*18460*/  HADD2.F32 R22, -RZ, R22.H1_H1 ;  /* 0x30000016ff167230 */ /* 0x000fc40000004100 */
[----:B------:R-:W-:Y:S02]  /*18470*/  HADD2.F32 R23, -RZ, R23.H1_H1 ;  /* 0x30000017ff177230 */ /* 0x000fe40000004100 */
[----:B------:R-:W-:Y:S02]  /*18480*/  HADD2.F32 R3, -RZ, R18.H1_H1 ;  /* 0x30000012ff037230 */ /* 0x000fe40000004100 */
[----:B------:R-:W-:Y:S02]  /*18490*/  HADD2.F32 R2, -RZ, R17.H0_H0 ;  /* 0x20000011ff027230 */ /* 0x000fe40000004100 */
[--C-:B------:R-:W-:Y:S02]  /*184a0*/  HADD2.F32 R0, -RZ, R19.reuse.H0_H0 ;  /* 0x20000013ff007230 */ /* 0x100fe40000004100 */
[----:B------:R-:W-:Y:S02]  /*184b0*/  HADD2.F32 R7, -RZ, R19.H1_H1 ;  /* 0x30000013ff077230 */ /* 0x000fe40000004100 */
[----:B------:R-:W-:Y:S01]  /*184c0*/  HADD2.F32 R6, -RZ, R17.H1_H1 ;  /* 0x30000011ff067230 */ /* 0x000fe20000004100 */
        /* <DEDUP_REMOVED lines=9> */
.L_x_5019:
[----:B------:R-:W-:Y:S05]  /*18560*/  BSYNC B0 ;  /* 0x0000000000007941 */ /* 0x000fea0003800000 */
.L_x_5018:
[----:B-----5:R3:W-:Y:S01]  /*18570*/  STS.128 [R235+0x7800], R4 ;  /* 0x00780004eb007388 */ /* 0x0207e20000000c00 */
[----:B------:R-:W-:Y:S05]  /*18580*/  BRA `(.L_x_4943) ;  /* 0x0000096000007947 */ /* 0x000fea0003800000 */
.L_x_4893:
[----:B-1-3-5:R-:W-:Y:S01]  /*18590*/  IMAD.IADD R10, R186, 0x1, -R184 ;  /* 0x00000001ba0a7824 */ /* 0x02afe200078e0ab8 */
[----:B------:R-:W-:Y:S01]  /*185a0*/  BSSY B0, `(.L_x_5020) ;  /* 0x0000024000007945 */ /* 0x000fe20003800000 */
[-C--:B------:R-:W-:Y:S02]  /*185b0*/  ISETP.GE.AND P2, PT, R22, R152.reuse, PT ;  /* 0x000000981600720c */ /* 0x080fe40003f46270 */
[----:B------:R-:W-:Y:S02]  /*185c0*/  ISETP.GE.AND P1, PT, R20, R152, PT ;  /* 0x000000981400720c */ /* 0x000fe40003f26270 */
        /* <DEDUP_REMOVED lines=33> */
.L_x_5021:
[----:B------:R-:W-:Y:S05]  /*187e0*/  BSYNC B0 ;  /* 0x0000000000007941 */ /* 0x000fea0003800000 */
.L_x_5020:
[----:B------:R-:W-:Y:S01]  /*187f0*/  IADD3 R56, R114, 0x10, RZ ;  /* 0x0000001072387810 */ /* 0x000fe20007ffe0ff */
[----:B------:R-:W-:Y:S03]  /*18800*/  BSSY B0, `(.L_x_5022) ;  /* 0x0000023000007945 */ /* 0x000fe60003800000 */
[----:B------:R-:W-:-:S13]  /*18810*/  ISETP.GE.AND P3, PT, R56, R10, PT ;  /* 0x0000000a3800720c */ /* 0x000fda0003f66270 */
[----:B------:R-:W-:Y:S05]  /*18820*/  @P3 BRA `(.L_x_5023) ;  /* 0x0000020000003947 */ /* 0x000fea0003800000 */
[----:B------:R-:W-:Y:S02]  /*18830*/  ISETP.GE.AND P5, PT, R18, R152, PT ;  /* 0x000000981200720c */ /* 0x000fe40003fa6270 */
[----:B------:R-:W-:-:S04]  /*18840*/  IADD3 R0, P3, R8, R134, RZ ;  /* 0x0000008608007210 */ /* 0x000fc80007f7e0ff */
[CC--:B-1----:R-:W-:Y:S01]  /*18850*/  @!P0 LEA R4, P4, R0.reuse, R112.reuse, 0x1 ;  /* 0x0000007000048211 */ /* 0x0c2fe200078808ff */
        /* <DEDUP_REMOVED lines=29> */
.L_x_5023:
[----:B------:R-:W-:Y:S05]  /*18a30*/  BSYNC B0 ;  /* 0x0000000000007941 */ /* 0x000fea0003800000 */
.L_x_5022:
[----:B------:R-:W-:Y:S01]  /*18a40*/  IADD3 R46, R114, 0x20, RZ ;  /* 0x00000020722e7810 */ /* 0x000fe20007ffe0ff */
[----:B------:R-:W-:Y:S03]  /*18a50*/  BSSY B0, `(.L_x_5024) ;  /* 0x0000023000007945 */ /* 0x000fe60003800000 */
[----:B------:R-:W-:-:S13]  /*18a60*/  ISETP.GE.AND P3, PT, R46, R10, PT ;  /* 0x0000000a2e00720c */ /* 0x000fda0003f66270 */
[----:B------:R-:W-:Y:S05]  /*18a70*/  @P3 BRA `(.L_x_5025) ;  /* 0x0000020000003947 */ /* 0x000fea0003800000 */
[----:B------:R-:W-:Y:S02]  /*18a80*/  ISETP.GE.AND P5, PT, R18, R152, PT ;  /* 0x000000981200720c */ /* 0x000fe40003fa6270 */
[----:B------:R-:W-:-:S04]  /*18a90*/  LEA R0, P3, R148, R134, 0x5 ;  /* 0x0000008694007211 */ /* 0x000fc800078628ff */
[----:B-1----:R-:W-:Y:S02]  /*18aa0*/  LEA.HI.X R2, R148, R153, R149, 0x5, P3 ;  /* 0x0000009994027211 */ /* 0x002fe400018f2c95 */
        /* <DEDUP_REMOVED lines=29> */
.L_x_5025:
[----:B------:R-:W-:Y:S05]  /*18c80*/  BSYNC B0 ;  /* 0x0000000000007941 */ /* 0x000fea0003800000 */
.L_x_5024:
[----:B------:R-:W-:-:S04]  /*18c90*/  IADD3 R44, R114, 0x30, RZ ;  /* 0x00000030722c7810 */ /* 0x000fc80007ffe0ff */
[----:B------:R-:W-:-:S13]  /*18ca0*/  ISETP.GE.AND P3, PT, R44, R10, PT ;  /* 0x0000000a2c00720c */ /* 0x000fda0003f66270 */
[----:B------:R-:W-:Y:S05]  /*18cb0*/  @P3 BRA `(.L_x_4943) ;  /* 0x0000023000003947 */ /* 0x000fea0003800000 */
[----:B------:R-:W-:Y:S01]  /*18cc0*/  ISETP.GE.AND P5, PT, R18, R152, PT ;  /* 0x000000981200720c */ /* 0x000fe20003fa6270 */
[----:B-1----:R-:W-:Y:S02]  /*18cd0*/  IMAD.MOV.U32 R2, RZ, RZ, R134 ;  /* 0x000000ffff027224 */ /* 0x002fe400078e0086 */
[----:B------:R-:W-:Y:S02]  /*18ce0*/  IMAD.MOV.U32 R3, RZ, RZ, R153 ;  /* 0x000000ffff037224 */ /* 0x000fe400078e0099 */
[----:B------:R-:W-:Y:S02]  /*18cf0*/  IMAD R0, R149, 0x30, RZ ;  /* 0x0000003095007824 */ /* 0x000fe400078e02ff */
[----:B------:R-:W-:-:S04]  /*18d00*/  IMAD.WIDE.U32 R8, R148, 0x30, R2 ;  /* 0x0000003094087825 */ /* 0x000fc800078e0002 */
[----:B------:R-:W-:Y:S01]  /*18d10*/  IMAD.IADD R0, R0, 0x1, R9 ;  /* 0x0000000100007824 */ /* 0x000fe200078e0209 */
        /* <DEDUP_REMOVED lines=29> */
.L_x_4943:
[----:B------:R-:W-:Y:S05]  /*18ef0*/  BSYNC B3 ;  /* 0x0000000000037941 */ /* 0x000fea0003800000 */
.L_x_4892:
[----:B------:R-:W5:Y:S01]  /*18f00*/  LDL R159, [R1+0x1c] ;  /* 0x00001c00019f7983 */ /* 0x000f620000100800 */
[----:B------:R-:W-:Y:S01]  /*18f10*/  BSSY B0, `(.L_x_5026) ;  /* 0x0000025000007945 */ /* 0x000fe20003800000 */
[----:B------:R-:W-:Y:S02]  /*18f20*/  LOP3.LUT R244, R244, 0xff, RZ, 0xc0, !PT ;  /* 0x000000fff4f47812 */ /* 0x000fe400078ec0ff */
[----:B-----5:R-:W-:-:S05]  /*18f30*/  LEA R141, R159, 0xffffffc0, 0x6 ;  /* 0xffffffc09f8d7811 */ /* 0x020fca00078e30ff */
[----:B------:R-:W-:-:S05]  /*18f40*/  IMAD.IADD R12, R252, 0x1, -R141 ;  /* 0x00000001fc0c7824 */ /* 0x000fca00078e0a8d */
[----:B------:R-:W-:-:S13]  /*18f50*/  ISETP.GE.AND P0, PT, R114, R12, PT ;  /* 0x0000000c7200720c */ /* 0x000fda0003f06270 */
[----:B------:R-:W-:Y:S05]  /*18f60*/  @P0 BRA `(.L_x_5027) ;  /* 0x000001f000000947 */ /* 0x000fea0003800000 */
[C---:B------:R-:W-:Y:S02]  /*18f70*/  LOP3.LUT R0, R244.reuse, 0x1, RZ, 0xc0, !PT ;  /* 0x00000001f4007812 */ /* 0x040fe400078ec0ff */
[----:B------:R-:W-:Y:S02]  /*18f80*/  R2P PR, R244, 0xe ;  /* 0x0000000ef4007804 */ /* 0x000fe40000000000 */
[----:B------:R-:W-:-:S11]  /*18f90*/  ISETP.NE.U32.AND P0, PT, R0, 0x1, PT ;  /* 0x000000010000780c */ /* 0x000fd60003f05070 */
[----:B-1-3--:R-:W-:Y:S01]  /*18fa0*/  @P1 IMAD.MOV.U32 R6, RZ, RZ, R245 ;  /* 0x000000ffff061224 */ /* 0x00afe200078e00f5 */
        /* <DEDUP_REMOVED lines=27> */
.L_x_5027:
[----:B------:R-:W-:Y:S05]  /*19160*/  BSYNC B0 ;  /* 0x0000000000007941 */ /* 0x000fea0003800000 */
.L_x_5026:
        /* <DEDUP_REMOVED lines=8> */
[----:B------:R-:W-:-:S05]  /*191f0*/  IADD3 R0, P2, R247, R170, RZ ;  /* 0x000000aaf7007210 */ /* 0x000fca0007f5e0ff */
[----:B-1-3--:R-:W-:Y:S01]  /*19200*/  IMAD.X R3, R250, 0x1, R169, P2 ;  /* 0x00000001fa037824 */ /* 0x00afe200010e06a9 */
[CC--:B------:R-:W-:Y:S02]  /*19210*/  @P4 LEA R6, P6, R0.reuse, R154.reuse, 0x1 ;  /* 0x0000009a00064211 */ /* 0x0c0fe400078c08ff */
[C---:B------:R-:W-:Y:S02]  /*19220*/  @!P5 LEA R8, P0, R247.reuse, R245, 0x1 ;  /* 0x000000f5f708d211 */ /* 0x040fe400078008ff */
[C---:B------:R-:W-:Y:S02]  /*19230*/  @P3 LEA R4, P2, R0.reuse, R154, 0x1 ;  /* 0x0000009a00043211 */ /* 0x040fe400078408ff */
        /* <DEDUP_REMOVED lines=25> */
.L_x_5029:
[----:B------:R-:W-:Y:S05]  /*193d0*/  BSYNC B0 ;  /* 0x0000000000007941 */ /* 0x000fea0003800000 */
.L_x_5028:
[----:B------:R-:W-:Y:S01]  /*193e0*/  ISETP.GE.AND P0, PT, R46, R12, PT ;  /* 0x0000000c2e00720c */ /* 0x000fe20003f06270 */
[----:B------:R-:W-:-:S12]  /*193f0*/  BSSY B0, `(.L_x_5030) ;  /* 0x0000027000007945 */ /* 0x000fd80003800000 */
[----:B------:R-:W-:Y:S05]  /*19400*/  @P0 BRA `(.L_x_5031) ;  /* 0x0000025000000947 */ /* 0x000fea0003800000 */
[----:B------:R-:W-:Y:S01]  /*19410*/  LOP3.LUT R0, R244, 0x1, RZ, 0xc0, !PT ;  /* 0x00000001f4007812 */ /* 0x000fe200078ec0ff */
[----:B-1-3--:R-:W-:Y:S01]  /*19420*/  IMAD.SHL.U32 R2, R116, 0x20, RZ ;  /* 0x0000002074027824 */ /* 0x00afe200078e00ff */
[----:B------:R-:W-:Y:S02]  /*19430*/  LOP3.LUT P4, RZ, R244, 0x2, RZ, 0xc0, !PT ;  /* 0x00000002f4ff7812 */ /* 0x000fe4000788c0ff */
[----:B------:R-:W-:Y:S02]  /*19440*/  ISETP.NE.U32.AND P5, PT, R0, 0x1, PT ;  /* 0x000000010000780c */ /* 0x000fe40003fa5070 */
[C---:B------:R-:W-:Y:S02]  /*19450*/  LOP3.LUT P3, RZ, R244.reuse, 0x4, RZ, 0xc0, !PT ;  /* 0x00000004f4ff7812 */ /* 0x040fe4000786c0ff */
[----:B------:R-:W-:Y:S02]  /*19460*/  LOP3.LUT P1, RZ, R244, 0x8, RZ, 0xc0, !PT ;  /* 0x00000008f4ff7812 */ /* 0x000fe4000782c0ff */
[----:B------:R-:W-:-:S02]  /*19470*/  SHF.L.U64.HI R3, R116, 0x5, R117 ;  /* 0x0000000574037819 */ /* 0x000fc40000010275 */
        /* <DEDUP_REMOVED lines=30> */
.L_x_5031:
[----:B------:R-:W-:Y:S05]  /*19660*/  BSYNC B0 ;  /* 0x0000000000007941 */ /* 0x000fea0003800000 */
.L_x_5030:
        /* <DEDUP_REMOVED lines=9> */
[----:B-1-3--:R-:W-:Y:S01]  /*19700*/  IMAD.WIDE.U32 R2, R116, 0x30, R168 ;  /* 0x0000003074027825 */ /* 0x00afe200078e00a8 */
        /* <DEDUP_REMOVED lines=12> */
[----:B------:R-:W-:Y:S01]  /*197d0*/  @P1 LEA.HI.X R7, R2, R155, R0, 0x1, P0 ;  /* 0x0000009b02071211 */ /* 0x000fe200000f0c00 */
[----:B------:R-:W-:-:S05]  /*197e0*/  @!P5 IMAD.MOV.U32 R2, RZ, RZ, R4 ;  /* 0x000000ffff02d224 */ /* 0x000fca00078e0004 */
        /* <DEDUP_REMOVED lines=20> */
.L_x_5033:
[----:B------:R-:W-:Y:S05]  /*19930*/  BSYNC B0 ;  /* 0x0000000000007941 */ /* 0x000fea0003800000 */
.L_x_5032:
[----:B-1-3--:R-:W3:Y:S04]  /*19940*/  LD.E.64 R2, [R24.64+0x1c0] ;  /* 0x0001c00618027980 */ /* 0x00aee8000c101b00 */
[----:B------:R-:W5:Y:S04]  /*19950*/  LD.E.64 R4, [R24.64+0x1b8] ;  /* 0x0001b80618047980 */ /* 0x000f68000c101b00 */
[----:B------:R-:W1:Y:S04]  /*19960*/  S2R R0, SR_CTAID.Z ;  /* 0x0000000000007919 */ /* 0x000e680000002700 */
[----:B--2---:R-:W2:Y:S04]  /*19970*/  LD.E R133, [R24.64+0xd8] ;  /* 0x0000d80618857980 */ /* 0x004ea8000c101900 */
[----:B------:R-:W0:Y:S01]  /*19980*/  LDGDEPBAR ;  /* 0x00000000000079af */ /* 0x000e220000000000 */
[----:B-1----:R-:W-:Y:S01]  /*19990*/  MOV R174, R0 ;  /* 0x0000000000ae7202 */ /* 0x002fe20000000f00 */
[----:B---3--:R-:W-:-:S04]  /*199a0*/  IMAD R3, R3, R187, RZ ;  /* 0x000000bb03037224 */ /* 0x008fc800078e02ff */
[----:B------:R-:W-:-:S04]  /*199b0*/  IMAD.WIDE.U32 R6, R187, R2, R174 ;  /* 0x00000002bb067225 */ /* 0x000fc800078e00ae */
[----:B------:R-:W-:Y:S01]  /*199c0*/  IMAD R3, R2, R185, R3 ;  /* 0x000000b902037224 */ /* 0x000fe200078e0203 */
[----:B-----5:R-:W-:-:S04]  /*199d0*/  LEA R2, P0, R6, R4, 0x2 ;  /* 0x0000000406027211 */ /* 0x020fc800078010ff */
[----:B------:R-:W-:-:S04]  /*199e0*/  IADD3 R3, R7, R3, RZ ;  /* 0x0000000307037210 */ /* 0x000fc80007ffe0ff */
[----:B------:R-:W-:-:S05]  /*199f0*/  LEA.HI.X R3, R6, R5, R3, 0x2, P0 ;  /* 0x0000000506037211 */ /* 0x000fca00000f1403 */
[----:B------:R-:W3:Y:S01]  /*19a00*/  LD.E R2, [R2.64] ;  /* 0x0000000602027980 */ /* 0x000ee2000c101900 */
[----:B------:R-:W-:-:S04]  /*19a10*/  DEPBAR.LE SB0, 0x0 ;  /* 0x000080000000791a */ /* 0x000fc80000000000 */
[----:B------:R-:W-:Y:S01]  /*19a20*/  BAR.SYNC.DEFER_BLOCKING 0x0 ;  /* 0x0000000000007b1d */ /* 0x000fe20000010000 */
[----:B------:R-:W-:-:S05]  /*19a30*/  ISETP.GE.AND P0, PT, R114, R12, PT ;  /* 0x0000000c7200720c */ /* 0x000fca0003f06270 */
[----:B--2---:R-:W3:Y:S01]  /*19a40*/  MUFU.RCP R133, R133 ;  /* 0x0000008500857308 */ /* 0x004ee20000001000 */
[----:B------:R-:W-:Y:S07]  /*19a50*/  BSSY B0, `(.L_x_5034) ;  /* 0x0000026000007945 */ /* 0x000fee0003800000 */
[----:B------:R1:W-:Y:S04]  /*19a60*/  @P0 STS.128 [R235+0x10000], RZ ;  /* 0x010000ffeb000388 */ /* 0x0003e80000000c00 */
[----:B------:R1:W-:Y:S04]  /*19a70*/  @P0 STS.128 [R235+0x12000], RZ ;  /* 0x012000ffeb000388 */ /* 0x0003e80000000c00 */
[----:B------:R1:W-:Y:S04]  /*19a80*/  @P0 STS.128 [R235+0x14000], RZ ;  /* 0x014000ffeb000388 */ /* 0x0003e80000000c00 */
[----:B------:R1:W-:Y:S01]  /*19a90*/  @P0 STS.128 [R235+0x16000], RZ ;  /* 0x016000ffeb000388 */ /* 0x0003e20000000c00 */
[----:B---3--:R-:W-:Y:S01]  /*19aa0*/  FMUL.FTZ R133, R2, R133 ;  /* 0x0000008502857220 */ /* 0x008fe20000410000 */
        /* <DEDUP_REMOVED lines=32> */
.L_x_5035:
[----:B-1----:R-:W-:Y:S05]  /*19cb0*/  BSYNC B0 ;  /* 0x0000000000007941 */ /* 0x002fea0003800000 */
.L_x_5034:
[----:B------:R-:W-:Y:S01]  /*19cc0*/  ISETP.GE.AND P0, PT, R56, R12, PT ;  /* 0x0000000c3800720c */ /* 0x000fe20003f06270 */
[----:B------:R-:W-:-:S12]  /*19cd0*/  BSSY B0, `(.L_x_5036) ;  /* 0x000002a000007945 */ /* 0x000fd80003800000 */
[----:B------:R1:W-:Y:S04]  /*19ce0*/  @P0 STS.128 [R235+0x10800], RZ ;  /* 0x010800ffeb000388 */ /* 0x0003e80000000c00 */
[----:B------:R1:W-:Y:S04]  /*19cf0*/  @P0 STS.128 [R235+0x12800], RZ ;  /* 0x012800ffeb000388 */ /* 0x0003e80000000c00 */
[----:B------:R1:W-:Y:S04]  /*19d00*/  @P0 STS.128 [R235+0x14800], RZ ;  /* 0x014800ffeb000388 */ /* 0x0003e80000000c00 */
[----:B------:R1:W-:Y:S01]  /*19d10*/  @P0 STS.128 [R235+0x16800], RZ ;  /* 0x016800ffeb000388 */ /* 0x0003e20000000c00 */
[----:B------:R-:W-:Y:S05]  /*19d20*/  @P0 BRA `(.L_x_5037) ;  /* 0x0000024000000947 */ /* 0x000fea0003800000 */
[----:B--2---:R-:W2:Y:S01]  /*19d30*/  LDL R2, [R1] ;  /* 0x0000000001027983 */ /* 0x004ea20000100800 */
[----:B------:R-:W-:-:S02]  /*19d40*/  LOP3.LUT R0, R244, 0x1, RZ, 0xc0, !PT ;  /* 0x00000001f4007812 */ /* 0x000fc400078ec0ff */
[----:B------:R-:W-:Y:S02]  /*19d50*/  LOP3.LUT P4, RZ, R244, 0x2, RZ, 0xc0, !PT ;  /* 0x00000002f4ff7812 */ /* 0x000fe4000788c0ff */
[----:B------:R-:W-:Y:S02]  /*19d60*/  ISETP.NE.U32.AND P5, PT, R0, 0x1, PT ;  /* 0x000000010000780c */ /* 0x000fe40003fa5070 */
[C---:B------:R-:W-:Y:S02]  /*19d70*/  LOP3.LUT P3, RZ, R244.reuse, 0x4, RZ, 0xc0, !PT ;  /* 0x00000004f4ff7812 */ /* 0x040fe4000786c0ff */
[----:B------:R-:W-:Y:S02]  /*19d80*/  LOP3.LUT P1, RZ, R244, 0x8, RZ, 0xc0, !PT ;  /* 0x00000008f4ff7812 */ /* 0x000fe4000782c0ff */
[----:B------:R-:W-:-:S05]  /*19d90*/  IADD3 R0, P2, R251, R166, RZ ;  /* 0x000000a6fb007210 */ /* 0x000fca0007f5e0ff */
[----:B------:R-:W-:Y:S02]  /*19da0*/  @P4 LEA R6, P6, R0, R156, 0x1 ;  /* 0x0000009c00064211 */ /* 0x000fe400078c08ff */
[----:B------:R-:W-:Y:S01]  /*19db0*/  @!P5 LEA R8, P0, R251, R243, 0x1 ;  /* 0x000000f3fb08d211 */ /* 0x000fe200078008ff */
[----:B--2---:R-:W-:-:S03]  /*19dc0*/  IMAD.X R3, R2, 0x1, R165, P2 ;  /* 0x0000000102037824 */ /* 0x004fc600010e06a5 */
[----:B------:R-:W-:Y:S02]  /*19dd0*/  @!P5 LEA.HI.X R9, R251, R242, R2, 0x1, P0 ;  /* 0x000000f2fb09d211 */ /* 0x000fe400000f0c02 */
[CC--:B------:R-:W-:Y:S02]  /*19de0*/  @P3 LEA R4, P2, R0.reuse, R156.reuse, 0x1 ;  /* 0x0000009c00043211 */ /* 0x0c0fe400078408ff */
[C---:B------:R-:W-:Y:S01]  /*19df0*/  @P1 LEA R2, P0, R0.reuse, R156, 0x1 ;  /* 0x0000009c00021211 */ /* 0x040fe200078008ff */
[----:B------:R-:W-:Y:S01]  /*19e00*/  @!PT LDS RZ, [RZ] ;  /* 0x00000000fffff984 */ /* 0x000fe20000000800 */
[----:B------:R-:W-:Y:S01]  /*19e10*/  @!PT LDS RZ, [RZ] ;  /* 0x00000000fffff984 */ /* 0x000fe20000000800 */
[----:B------:R-:W-:Y:S01]  /*19e20*/  @!PT LDS RZ, [RZ] ;  /* 0x00000000fffff984 */ /* 0x000fe20000000800 */
[----:B------:R2:W-:Y:S01]  /*19e30*/  @!P5 LDGSTS.E.BYPASS.LTC128B.128 [R235+0x10800], [R8.64] ;  /* 0x1080000008ebdfae */ /* 0x0005e2000b901d46 */
[CCC-:B------:R-:W-:Y:S02]  /*19e40*/  @P4 LEA.HI.X R7, R0.reuse, R157.reuse, R3.reuse, 0x1, P6 ;  /* 0x0000009d00074211 */ /* 0x1c0fe400030f0c03 */
[CCC-:B------:R-:W-:Y:S01]  /*19e50*/  @P3 LEA.HI.X R5, R0.reuse, R157.reuse, R3.reuse, 0x1, P2 ;  /* 0x0000009d00053211 */ /* 0x1c0fe200010f0c03 */
[----:B------:R2:W-:Y:S01]  /*19e60*/  @P5 STS.128 [R235+0x10800], RZ ;  /* 0x010800ffeb005388 */ /* 0x0005e20000000c00 */
[----:B------:R-:W-:-:S03]  /*19e70*/  @P1 LEA.HI.X R3, R0, R157, R3, 0x1, P0 ;  /* 0x0000009d00031211 */ /* 0x000fc600000f0c03 */
        /* <DEDUP_REMOVED lines=15> */
.L_x_5037:
[----:B------:R-:W-:Y:S05]  /*19f70*/  BSYNC B0 ;  /* 0x0000000000007941 */ /* 0x000fea0003800000 */
.L_x_5036:
[----:B------:R-:W-:Y:S01]  /*19f80*/  ISETP.GE.AND P0, PT, R46, R12, PT ;  /* 0x0000000c2e00720c */ /* 0x000fe20003f06270 */
[----:B------:R-:W-:-:S12]  /*19f90*/  BSSY B0, `(.L_x_5038) ;  /* 0x000002b000007945 */ /* 0x000fd80003800000 */
[----:B------:R3:W-:Y:S04]  /*19fa0*/  @P0 STS.128 [R235+0x11000], RZ ;  /* 0x011000ffeb000388 */ /* 0x0007e80000000c00 */
[----:B------:R3:W-:Y:S04]  /*19fb0*/  @P0 STS.128 [R235+0x13000], RZ ;  /* 0x013000ffeb000388 */ /* 0x0007e80000000c00 */
[----:B------:R3:W-:Y:S04]  /*19fc0*/  @P0 STS.128 [R235+0x15000], RZ ;  /* 0x015000ffeb000388 */ /* 0x0007e80000000c00 */
[----:B------:R3:W-:Y:S01]  /*19fd0*/  @P0 STS.128 [R235+0x17000], RZ ;  /* 0x017000ffeb000388 */ /* 0x0007e20000000c00 */
[----:B------:R-:W-:Y:S05]  /*19fe0*/  @P0 BRA `(.L_x_5039) ;  /* 0x0000025000000947 */ /* 0x000fea0003800000 */
[----:B------:R-:W-:Y:S01]  /*19ff0*/  LOP3.LUT R0, R244, 0x1, RZ, 0xc0, !PT ;  /* 0x00000001f4007812 */ /* 0x000fe200078ec0ff */
[----:B--2---:R-:W-:Y:S01]  /*1a000*/  IMAD.SHL.U32 R2, R160, 0x20, RZ ;  /* 0x00000020a0027824 */ /* 0x004fe200078e00ff */
[----:B------:R-:W-:-:S02]  /*1a010*/  LOP3.LUT P4, RZ, R244, 0x2, RZ, 0xc0, !PT ;  /* 0x00000002f4ff7812 */ /* 0x000fc4000788c0ff */
[----:B------:R-:W-:Y:S02]  /*1a020*/  ISETP.NE.U32.AND P5, PT, R0, 0x1, PT ;  /* 0x000000010000780c */ /* 0x000fe40003fa5070 */
        /* <DEDUP_REMOVED lines=33> */
.L_x_5039:
[----:B------:R-:W-:Y:S05]  /*1a240*/  BSYNC B0 ;  /* 0x0000000000007941 */ /* 0x000fea0003800000 */
.L_x_5038:
[----:B------:R-:W-:Y:S01]  /*1a250*/  ISETP.GE.AND P0, PT, R44, R12, PT ;  /* 0x0000000c2c00720c */ /* 0x000fe20003f06270 */
[----:B------:R-:W-:Y:S01]  /*1a260*/  BSSY B0, `(.L_x_5040) ;  /* 0x0000034000007945 */ /* 0x000fe20003800000 */
[----:B------:R-:W-:-:S04]  /*1a270*/  SHF.R.S32.HI R0, RZ, 0x1f, R183 ;  /* 0x0000001fff007819 */ /* 0x000fc800000114b7 */
[----:B------:R-:W-:-:S04]  /*1a280*/  LEA.HI R0, R0, R183, RZ, 0x5 ;  /* 0x000000b700007211 */ /* 0x000fc800078f28ff */
[----:B------:R-:W-:-:S03]  /*1a290*/  LOP3.LUT R0, R0, 0xffffffe0, RZ, 0xc0, !PT ;  /* 0xffffffe000007812 */ /* 0x000fc600078ec0ff */
[----:B------:R1:W-:Y:S02]  /*1a2a0*/  @P0 STS.128 [R235+0x11800], RZ ;  /* 0x011800ffeb000388 */ /* 0x0003e40000000c00 */
[----:B------:R-:W-:Y:S02]  /*1a2b0*/  IMAD.IADD R26, R183, 0x1, -R0 ;  /* 0x00000001b71a7824 */ /* 0x000fe400078e0a00 */
        /* <DEDUP_REMOVED lines=10> */
[----:B--2---:R-:W-:-:S04]  /*1a360*/  IMAD.WIDE.U32 R4, R160, 0x30, R164 ;  /* 0x00000030a0047825 */ /* 0x004fc800078e00a4 */
        /* <DEDUP_REMOVED lines=34> */
.L_x_5042:
[----:B------:R1:W-:Y:S02]  /*1a590*/  STS.128 [R235+0x17800], RZ ;  /* 0x017800ffeb007388 */ /* 0x0003e40000000c00 */
.L_x_5041:
[----:B------:R-:W-:Y:S05]  /*1a5a0*/  BSYNC B0 ;  /* 0x0000000000007941 */ /* 0x000fea0003800000 */
.L_x_5040:
[C---:B------:R-:W-:Y:S01]  /*1a5b0*/  IMAD.SHL.U32 R0, R172.reuse, 0x40, RZ ;  /* 0x00000040ac007824 */ /* 0x040fe200078e00ff */
[----:B------:R-:W-:Y:S01]  /*1a5c0*/  R2P PR, R172, 0x6 ;  /* 0x00000006ac007804 */ /* 0x000fe20000000000 */
[----:B--2---:R-:W-:Y:S01]  /*1a5d0*/  IMAD.SHL.U32 R2, R114, 0x8, RZ ;  /* 0x0000000872027824 */ /* 0x004fe200078e00ff */
[----:B------:R-:W0:Y:S02]  /*1a5e0*/  LDGDEPBAR ;  /* 0x00000000000079af */ /* 0x000e240000000000 */
[----:B------:R-:W-:-:S04]  /*1a5f0*/  LOP3.LUT R0, R0, 0x1c0, RZ, 0xc0, !PT ;  /* 0x000001c000007812 */ /* 0x000fc800078ec0ff */
[----:B------:R-:W-:Y:S02]  /*1a600*/  LOP3.LUT R2, R0, 0x8, R2, 0xf8, !PT ;  /* 0x0000000800027812 */ /* 0x000fe400078ef802 */
[----:B------:R-:W-:-:S04]  /*1a610*/  SHF.R.U32.HI R0, RZ, 0x3, R0 ;  /* 0x00000003ff007819 */ /* 0x000fc80000011600 */
[----:B------:R-:W-:Y:S01]  /*1a620*/  LOP3.LUT R0, R2, R0, RZ, 0x3c, !PT ;  /* 0x0000000002007212 */ /* 0x000fe200078e3cff */
[----:B------:R-:W-:-:S04]  /*1a630*/  IMAD R2, R182, 0x400, R42 ;  /* 0x00000400b6027824 */ /* 0x000fc800078e022a */
[----:B------:R-:W-:Y:S02]  /*1a640*/  IMAD R0, R181, 0x200, R0 ;  /* 0x00000200b5007824 */ /* 0x000fe400078e0200 */
[----:B------:R-:W-:Y:S02]  /*1a650*/  IMAD.SHL.U32 R215, R2, 0x2, RZ ;  /* 0x0000000202d77824 */ /* 0x000fe400078e00ff */
[----:B------:R-:W-:Y:S02]  /*1a660*/  IMAD.SHL.U32 R208, R0, 0x2, RZ ;  /* 0x0000000200d07824 */ /* 0x000fe400078e00ff */
[--C-:B------:R-:W-:Y:S01]  /*1a670*/  IMAD R216, R43, 0x2, R215.reuse ;  /* 0x000000022bd87824 */ /* 0x100fe200078e02d7 */
[----:B------:R-:W-:Y:S01]  /*1a680*/  LDSM.16.M88.4 R4, [R215] ;  /* 0x00000000d704783b */ /* 0x000fe20000000200 */
[C---:B------:R-:W-:Y:S01]  /*1a690*/  IMAD R218, R39.reuse, 0x2, R215 ;  /* 0x0000000227da7824 */ /* 0x040fe200078e02d7 */
[C---:B------:R-:W-:Y:S01]  /*1a6a0*/  IADD3 R0, R208.reuse, 0x8000, RZ ;  /* 0x00008000d0007810 */ /* 0x040fe20007ffe0ff */
[----:B------:R-:W-:Y:S01]  /*1a6b0*/  IMAD R217, R39, 0x2, R216 ;  /* 0x0000000227d97824 */ /* 0x000fe200078e02d8 */
[----:B------:R-:W2:Y:S01]  /*1a6c0*/  LDSM.16.M88.4 R20, [R208+0x8000] ;  /* 0x00800000d014783b */ /* 0x000ea20000000200 */
[----:B------:R-:W-:-:S02]  /*1a6d0*/  IADD3 R219, R208, 0x8020, RZ ;  /* 0x00008020d0db7810 */ /* 0x000fc40007ffe0ff */
[----:B------:R-:W-:Y:S01]  /*1a6e0*/  @P1 IADD3 R219, R0, -0x20, RZ ;  /* 0xffffffe000db1810 */ /* 0x000fe20007ffe0ff */
[----:B------:R-:W5:Y:S01]  /*1a6f0*/  LDSM.16.M88.4 R16, [R208+0x8800] ;  /* 0x00880000d010783b */ /* 0x000f620000000200 */
[----:B------:R-:W-:-:S03]  /*1a700*/  IMAD.MOV.U32 R0, RZ, RZ, 0x40 ;  /* 0x00000040ff007424 */ /* 0x000fc600078e00ff */
[----:B------:R-:W1:Y:S02]  /*1a710*/  LDSM.16.M88.4 R8, [R208+0x9000] ;  /* 0x00900000d008783b */ /* 0x000e640000000200 */
[----:B------:R-:W-:Y:S02]  /*1a720*/  SEL R0, R0, 0xffffffc0, !P2 ;  /* 0xffffffc000007807 */ /* 0x000fe40005000000 */
[----:B------:R-:W3:Y:S03]  /*1a730*/  LDSM.16.M88.4 R32, [R208+0x9800] ;  /* 0x00980000d020783b */ /* 0x000ee60000000200 */
[----:B------:R-:W-:Y:S01]  /*1a740*/  IMAD.IADD R214, R208, 0x1, R0 ;  /* 0x00000001d0d67824 */ /* 0x000fe200078e0200 */
[----:B------:R-:W-:Y:S01]  /*1a750*/  LDSM.16.M88.4 R12, [R216] ;  /* 0x00000000d80c783b */ /* 0x000fe20000000200 */
[----:B------:R-:W-:-:S03]  /*1a760*/  IMAD.IADD R213, R0, 0x1, R219 ;  /* 0x0000000100d57824 */ /* 0x000fc600078e02db */
[----:B------:R-:W4:Y:S04]  /*1a770*/  LDSM.16.M88.4 R48, [R219] ;  /* 0x00000000db30783b */ /* 0x000f280000000200 */
[----:B------:R-:W-:Y:S04]  /*1a780*/  LDSM.16.M88.4 R60, [R219+0x1000] ;  /* 0x00100000db3c783b */ /* 0x000fe80000000200 */
[----:B------:R-:W-:Y:S04]  /*1a790*/  LDSM.16.M88.4 R84, [R219+0x1800] ;  /* 0x00180000db54783b */ /* 0x000fe80000000200 */
[----:B------:R-:W-:Y:S04]  /*1a7a0*/  LDSM.16.M88.4 R76, [R214+0x8000] ;  /* 0x00800000d64c783b */ /* 0x000fe80000000200 */
[----:B------:R-:W-:Y:S01]  /*1a7b0*/  LDSM.16.M88.4 R88, [R214+0x8800] ;  /* 0x00880000d658783b */ /* 0x000fe20000000200 */
[C---:B--2---:R-:W-:Y:S03]  /*1a7c0*/  HMMA.16816.F32 R28, R4.reuse, R20, RZ ;  /* 0x00000014041c723c */ /* 0x044fe600000018ff */
[----:B------:R-:W-:Y:S04]  /*1a7d0*/  LDSM.16.M88.4 R96, [R214+0x9000] ;  /* 0x00900000d660783b */ /* 0x000fe80000000200 */
[----:B------:R-:W-:Y:S01]  /*1a7e0*/  LDSM.16.M88.4 R104, [R214+0x9800] ;  /* 0x00980000d668783b */ /* 0x000fe20000000200 */
[C---:B------:R-:W-:Y:S03]  /*1a7f0*/  HMMA.16816.F32 R44, R4.reuse, R22, RZ ;  /* 0x00000016042c723c */ /* 0x040fe600000018ff */
[----:B------:R-:W-:Y:S04]  /*1a800*/  LDSM.16.M88.4 R92, [R213+0x800] ;  /* 0x00080000d55c783b */ /* 0x000fe80000000200 */
[----:B------:R-:W-:Y:S01]  /*1a810*/  LDSM.16.M88.4 R100, [R213+0x1000] ;  /* 0x00100000d564783b */ /* 0x000fe20000000200 */
[C---:B-----5:R-:W-:Y:S03]  /*1a820*/  HMMA.16816.F32 R20, R4.reuse, R16, RZ ;  /* 0x000000100414723c */ /* 0x060fe600000018ff */
[----:B------:R-:W2:Y:S05]  /*1a830*/  LD.E R0, [R24.64+0x18c] ;  /* 0x00018c0618007980 */ /* 0x000eaa000c101900 */
[C---:B------:R-:W-:Y:S01]  /*1a840*/  HMMA.16816.F32 R52, R4.reuse, R18, RZ ;  /* 0x000000120434723c */ /* 0x040fe200000018ff */
[----:B------:R-:W5:Y:S07]  /*1a850*/  LDSM.16.M88.4 R16, [R219+0x800] ;  /* 0x00080000db10783b */ /* 0x000f6e0000000200 */
[C---:B-1----:R-:W-:Y:S08]  /*1a860*/  HMMA.16816.F32 R56, R4.reuse, R8, RZ ;  /* 0x000000080438723c */ /* 0x042ff000000018ff */
[C---:B------:R-:W-:Y:S01]  /*1a870*/  HMMA.16816.F32 R64, R4.reuse, R10, RZ ;  /* 0x0000000a0440723c */ /* 0x040fe200000018ff */
[----:B------:R-:W1:Y:S07]  /*1a880*/  LDSM.16.M88.4 R8, [R218] ;  /* 0x00000000da08783b */ /* 0x000e6e0000000200 */
[C---:B---3--:R-:W-:Y:S08]  /*1a890*/  HMMA.16816.F32 R72, R4.reuse, R32, RZ ;  /* 0x000000200448723c */ /* 0x048ff000000018ff */
[----:B------:R-:W-:Y:S01]  /*1a8a0*/  HMMA.16816.F32 R80, R4, R34, RZ ;  /* 0x000000220450723c */ /* 0x000fe200000018ff */
[----:B------:R-:W-:Y:S07]  /*1a8b0*/  LDSM.16.M88.4 R4, [R217] ;  /* 0x00000000d904783b */ /* 0x000fee0000000200 */
[C---:B----4-:R-:W-:Y:S08]  /*1a8c0*/  HMMA.16816.F32 R68, R12.reuse, R48, R28 ;  /* 0x000000300c44723c */ /* 0x050ff0000000181c */
[C---:B------:R-:W-:Y:S08]  /*1a8d0*/  HMMA.16816.F32 R48, R12.reuse, R50, R44 ;  /* 0x000000320c30723c */ /* 0x040ff0000000182c */
[C---:B-----5:R-:W-:Y:S08]  /*1a8e0*/  HMMA.16816.F32 R32, R12.reuse, R16, R20 ;  /* 0x000000100c20723c */ /* 0x060ff00000001814 */
[C---:B------:R-:W-:Y:S08]  /*1a8f0*/  HMMA.16816.F32 R28, R12.reuse, R18, R52 ;  /* 0x000000120c1c723c */ /* 0x040ff00000001834 */
[C---:B------:R-:W-:Y:S01]  /*1a900*/  HMMA.16816.F32 R16, R12.reuse, R62, R64 ;  /* 0x0000003e0c10723c */ /* 0x040fe20000001840 */
[----:B------:R-:W3:Y:S07]  /*1a910*/  LDSM.16.M88.4 R64, [R213] ;  /* 0x00000000d540783b */ /* 0x000eee0000000200 */
[C---:B------:R-:W-:Y:S08]  /*1a920*/  HMMA.16816.F32 R20, R12.reuse, R60, R56 ;  /* 0x0000003c0c14723c */ /* 0x040ff00000001838 */
[C---:B------:R-:W-:Y:S01]  /*1a930*/  HMMA.16816.F32 R44, R12.reuse, R84, R72 ;  /* 0x000000540c2c723c */ /* 0x040fe20000001848 */
[----:B------:R-:W-:Y:S07]  /*1a940*/  LDSM.16.M88.4 R72, [R208+0xa000] ;  /* 0x00a00000d048783b */ /* 0x000fee0000000200 */
[----:B------:R-:W-:Y:S01]  /*1a950*/  HMMA.16816.F32 R12, R12, R86, R80 ;  /* 0x000000560c0c723c */ /* 0x000fe20000001850 */
[----:B------:R-:W4:Y:S04]  /*1a960*/  LDSM.16.M88.4 R80, [R213+0x1800] ;  /* 0x00180000d550783b */ /* 0x000f280000000200 */
[----:B------:R-:W-:Y:S03]  /*1a970*/  LDSM.16.M88.4 R84, [R208+0xa800] ;  /* 0x00a80000d054783b */ /* 0x000fe60000000200 */
[C---:B-1----:R-:W-:Y:S08]  /*1a980*/  HMMA.16816.F32 R60, R8.reuse, R76, R68 ;  /* 0x0000004c083c723c */ /* 0x042ff00000001844 */
[C---:B------:R-:W-:Y:S08]  /*1a990*/  HMMA.16816.F32 R56, R8.reuse, R78, R48 ;  /* 0x0000004e0838723c */ /* 0x040ff00000001830 */
[C---:B------:R-:W-:Y:S08]  /*1a9a0*/  HMMA.16816.F32 R48, R8.reuse, R90, R28 ;  /* 0x0000005a0830723c */ /* 0x040ff0000000181c */
[C---:B------:R-:W-:Y:S01]  /*1a9b0*/  HMMA.16816.F32 R28, R8.reuse, R98, R16 ;  /* 0x00000062081c723c */ /* 0x040fe20000001810 */
[----:B------:R-:W1:Y:S07]  /*1a9c0*/  LDSM.16.M88.4 R16, [R215+0x2000] ;  /* 0x00200000d710783b */ /* 0x000e6e0000000200 */
[C---:B------:R-:W-:Y:S01]  /*1a9d0*/  HMMA.16816.F32 R52, R8.reuse, R88, R32 ;  /* 0x000000580834723c */ /* 0x040fe20000001820 */
[----:B------:R-:W-:Y:S07]  /*1a9e0*/  LDSM.16.M88.4 R88, [R214+0xa800] ;  /* 0x00a80000d658783b */ /* 0x000fee0000000200 */
[C---:B------:R-:W-:Y:S08]  /*1a9f0*/  HMMA.16816.F32 R32, R8.reuse, R96, R20 ;  /* 0x000000600820723c */ /* 0x040ff00000001814 */
[C---:B------:R-:W-:Y:S08]  /*1aa00*/  HMMA.16816.F32 R20, R8.reuse, R104, R44 ;  /* 0x000000680814723c */ /* 0x040ff0000000182c */
[----:B------:R-:W-:Y:S08]  /*1aa10*/  HMMA.16816.F32 R12, R8, R106, R12 ;  /* 0x0000006a080c723c */ /* 0x000ff0000000180c */
[C---:B---3--:R-:W-:Y:S08]  /*1aa20*/  HMMA.16816.F32 R8, R4.reuse, R64, R60 ;  /* 0x000000400408723c */ /* 0x048ff0000000183c */
[C---:B------:R-:W-:Y:S01]  /*1aa30*/  HMMA.16816.F32 R44, R4.reuse, R66, R56 ;  /* 0x00000042042c723c */ /* 0x040fe20000001838 */
[----:B------:R-:W3:Y:S07]  /*1aa40*/  LDSM.16.M88.4 R56, [R208+0xb000] ;  /* 0x00b00000d038783b */ /* 0x000eee0000000200 */
[C---:B------:R-:W-:Y:S08]  /*1aa50*/  HMMA.16816.F32 R52, R4.reuse, R92, R52 ;  /* 0x0000005c0434723c */ /* 0x040ff00000001834 */
[C---:B------:R-:W-:Y:S01]  /*1aa60*/  HMMA.16816.F32 R68, R4.reuse, R94, R48 ;  /* 0x0000005e0444723c */ /* 0x040fe20000001830 */
[----:B------:R-:W5:Y:S04]  /*1aa70*/  LDSM.16.M88.4 R48, [R208+0xb800] ;  /* 0x00b80000d030783b */ /* 0x000f680000000200 */
[----:B------:R-:W-:Y:S03]  /*1aa80*/  LDSM.16.M88.4 R92, [R214+0xa000] ;  /* 0x00a00000d65c783b */ /* 0x000fe60000000200 */
[C---:B----4-:R-:W-:Y:S08]  /*1aa90*/  HMMA.16816.F32 R76, R4.reuse, R80, R20 ;  /* 0x00000050044c723c */ /* 0x050ff00000001814 */
[----:B------:R-:W-:Y:S08]  /*1aaa0*/  HMMA.16816.F32 R64, R4, R100, R32 ;  /* 0x000000640440723c */ /* 0x000ff00000001820 */
[----:B-1----:R-:W-:Y:S08]  /*1aab0*/  HMMA.16816.F32 R20, R16, R72, R8 ;  /* 0x000000481014723c */ /* 0x002ff00000001808 */
[----:B------:R-:W-:Y:S01]  /*1aac0*/  HMMA.16816.F32 R60, R4, R102, R28 ;  /* 0x00000066043c723c */ /* 0x000fe2000000181c */
[----:B------:R-:W-:Y:S01]  /*1aad0*/  LDSM.16.M88.4 R28, [R219+0x2000] ;  /* 0x00200000db1c783b */ /* 0x000fe20000000200 */
[----:B------:R-:W-:Y:S01]  /*1aae0*/  SHF.R.S32.HI R2, RZ, 0x1f, R26 ;  /* 0x0000001fff027819 */ /* 0x000fe2000001141a */
[----:B------:R-:W-:-:S02]  /*1aaf0*/  IMAD.SHL.U32 R3, R183, 0x2, RZ ;  /* 0x00000002b7037824 */ /* 0x000fc400078e00ff */
[----:B------:R-:W-:Y:S03]  /*1ab00*/  LDSM.16.M88.4 R100, [R213+0x5800] ;  /* 0x00580000d564783b */ /* 0x000fe60000000200 */
[----:B------:R-:W-:Y:S01]  /*1ab10*/  HMMA.16816.F32 R32, R4, R82, R12 ;  /* 0x000000520420723c */ /* 0x000fe2000000180c */
[----:B------:R-:W-:Y:S04]  /*1ab20*/  LDSM.16.M88.4 R4, [R216+0x2000] ;  /* 0x00200000d804783b */ /* 0x000fe80000000200 */
[----:B------:R-:W-:Y:S03]  /*1ab30*/  LDSM.16.M88.4 R80, [R219+0x3000] ;  /* 0x00300000db50783b */ /* 0x000fe60000000200 */
[C---:B------:R-:W-:Y:S01]  /*1ab40*/  HMMA.16816.F32 R8, R16.reuse, R74, R44 ;  /* 0x0000004a1008723c */ /* 0x040fe2000000182c */
[----:B------:R-:W1:Y:S04]  /*1ab50*/  LDSM.16.M88.4 R72, [R219+0x2800] ;  /* 0x00280000db48783b */ /* 0x000e680000000200 */
[----:B------:R-:W-:Y:S03]  /*1ab60*/  LDSM.16.M88.4 R12, [R218+0x2000] ;  /* 0x00200000da0c783b */ /* 0x000fe60000000200 */
[C---:B------:R-:W-:Y:S08]  /*1ab70*/  HMMA.16816.F32 R52, R16.reuse, R84, R52 ;  /* 0x000000541034723c */ /* 0x040ff00000001834 */
[C---:B------:R-:W-:Y:S01]  /*1ab80*/  HMMA.16816.F32 R68, R16.reuse, R86, R68 ;  /* 0x000000561044723c */ /* 0x040fe20000001844 */
[----:B------:R-:W4:Y:S07]  /*1ab90*/  LDSM.16.M88.4 R84, [R219+0x3800] ;  /* 0x00380000db54783b */ /* 0x000f2e0000000200 */
[C---:B---3--:R-:W-:Y:S08]  /*1aba0*/  HMMA.16816.F32 R64, R16.reuse, R56, R64 ;  /* 0x000000381040723c */ /* 0x048ff00000001840 */
[C---:B------:R-:W-:Y:S08]  /*1abb0*/  HMMA.16816.F32 R60, R16.reuse, R58, R60 ;  /* 0x0000003a103c723c */ /* 0x040ff0000000183c */
[C---:B-----5:R-:W-:Y:S01]  /*1abc0*/  HMMA.16816.F32 R56, R16.reuse, R48, R76 ;  /* 0x000000301038723c */ /* 0x060fe2000000184c */
[----:B------:R-:W-:Y:S07]  /*1abd0*/  LDSM.16.M88.4 R76, [R214+0xb800] ;  /* 0x00b80000d64c783b */ /* 0x000fee0000000200 */
[----:B------:R-:W-:Y:S08]  /*1abe0*/  HMMA.16816.F32 R44, R16, R50, R32 ;  /* 0x00000032102c723c */ /* 0x000ff00000001820 */
[C---:B-1----:R-:W-:Y:S01]  /*1abf0*/  HMMA.16816.F32 R16, R4.reuse, R72, R52 ;  /* 0x000000480410723c */ /* 0x042fe20000001834 */
[----:B------:R-:W1:Y:S07]  /*1ac00*/  LDSM.16.M88.4 R52, [R214+0xb000] ;  /* 0x00b00000d634783b */ /* 0x000e6e0000000200 */
        /* <DEDUP_REMOVED lines=9> */
[----:B------:R-:W3:Y:S04]  /*1aca0*/  LDSM.16.M88.4 R4, [R217+0x2000] ;  /* 0x00200000d904783b */ /* 0x000ee80000000200 */
[----:B------:R-:W4:Y:S03]  /*1acb0*/  LDSM.16.M88.4 R84, [R213+0x3000] ;  /* 0x00300000d554783b */ /* 0x000f260000000200 */
[C---:B------:R-:W-:Y:S08]  /*1acc0*/  HMMA.16816.F32 R56, R12.reuse, R92, R32 ;  /* 0x0000005c0c38723c */ /* 0x040ff00000001820 */
[C---:B------:R-:W-:Y:S01]  /*1acd0*/  HMMA.16816.F32 R48, R12.reuse, R94, R20 ;  /* 0x0000005e0c30723c */ /* 0x040fe20000001814 */
[----:B------:R-:W5:Y:S07]  /*1ace0*/  LDSM.16.M88.4 R92, [R213+0x3800] ;  /* 0x00380000d55c783b */ /* 0x000f6e0000000200 */
[C---:B------:R-:W-:Y:S08]  /*1acf0*/  HMMA.16816.F32 R44, R12.reuse, R88, R16 ;  /* 0x000000580c2c723c */ /* 0x040ff00000001810 */
[C---:B-1----:R-:W-:Y:S08]  /*1ad00*/  HMMA.16816.F32 R28, R12.reuse, R52, R28 ;  /* 0x000000340c1c723c */ /* 0x042ff0000000181c */
[C---:B------:R-:W-:Y:S01]  /*1ad10*/  HMMA.16816.F32 R32, R12.reuse, R90, R8 ;  /* 0x0000005a0c20723c */ /* 0x040fe20000001808 */
[----:B------:R-:W-:Y:S04]  /*1ad20*/  LDSM.16.M88.4 R8, [R215+0x4000] ;  /* 0x00400000d708783b */ /* 0x000fe80000000200 */
[----:B------:R-:W1:Y:S03]  /*1ad30*/  LDSM.16.M88.4 R88, [R208+0xc000] ;  /* 0x00c00000d058783b */ /* 0x000e660000000200 */
[C---:B------:R-:W-:Y:S08]  /*1ad40*/  HMMA.16816.F32 R20, R12.reuse, R54, R60 ;  /* 0x000000360c14723c */ /* 0x040ff0000000183c */
[C---:B------:R-:W-:Y:S08]  /*1ad50*/  HMMA.16816.F32 R16, R12.reuse, R76, R72 ;  /* 0x0000004c0c10723c */ /* 0x040ff00000001848 */
[----:B------:R-:W-:Y:S01]  /*1ad60*/  HMMA.16816.F32 R72, R12, R78, R68 ;  /* 0x0000004e0c48723c */ /* 0x000fe20000001844 */
[----:B------:R-:W-:Y:S04]  /*1ad70*/  LDSM.16.M88.4 R12, [R216+0x4000] ;  /* 0x00400000d80c783b */ /* 0x000fe80000000200 */
[----:B------:R-:W-:Y:S03]  /*1ad80*/  LDSM.16.M88.4 R76, [R219+0x4000] ;  /* 0x00400000db4c783b */ /* 0x000fe60000000200 */
[C---:B---3--:R-:W-:Y:S01]  /*1ad90*/  HMMA.16816.F32 R68, R4.reuse, R64, R56 ;  /* 0x000000400444723c */ /* 0x048fe20000001838 */
[----:B------:R-:W3:Y:S07]  /*1ada0*/  LDSM.16.M88.4 R56, [R208+0xc800] ;  /* 0x00c80000d038783b */ /* 0x000eee0000000200 */
[C---:B------:R-:W-:Y:S08]  /*1adb0*/  HMMA.16816.F32 R64, R4.reuse, R66, R48 ;  /* 0x000000420440723c */ /* 0x040ff00000001830 */
[C---:B------:R-:W-:Y:S01]  /*1adc0*/  HMMA.16816.F32 R60, R4.reuse, R80, R44 ;  /* 0x00000050043c723c */ /* 0x040fe2000000182c */
[----:B------:R-:W1:Y:S07]  /*1add0*/  LDSM.16.M88.4 R44, [R208+0xd000] ;  /* 0x00d00000d02c783b */ /* 0x000e6e0000000200 */
[C---:B----4-:R-:W-:Y:S01]  /*1ade0*/  HMMA.16816.F32 R48, R4.reuse, R84, R28 ;  /* 0x000000540430723c */ /* 0x050fe2000000181c */
[----:B------:R-:W4:Y:S07]  /*1adf0*/  LDSM.16.M88.4 R28, [R208+0xd800] ;  /* 0x00d80000d01c783b */ /* 0x000f2e0000000200 */
[C---:B------:R-:W-:Y:S08]  /*1ae00*/  HMMA.16816.F32 R52, R4.reuse, R82, R32 ;  /* 0x000000520434723c */ /* 0x040ff00000001820 */
[C---:B------:R-:W-:Y:S01]  /*1ae10*/  HMMA.16816.F32 R32, R4.reuse, R86, R20 ;  /* 0x000000560420723c */ /* 0x040fe20000001814 */
[----:B------:R-:W-:Y:S01]  /*1ae20*/  LEA.HI R2, R2, R26, RZ, 0x2 ;  /* 0x0000001a02027211 */ /* 0x000fe200078f10ff */
[----:B------:R-:W-:Y:S06]  /*1ae30*/  LDSM.16.M88.4 R84, [R219+0x5000] ;  /* 0x00500000db54783b */ /* 0x000fec0000000200 */
[C---:B-----5:R-:W-:Y:S08]  /*1ae40*/  HMMA.16816.F32 R20, R4.reuse, R92, R16 ;  /* 0x0000005c0414723c */ /* 0x060ff00000001810 */
[----:B------:R-:W-:Y:S01]  /*1ae50*/  HMMA.16816.F32 R16, R4, R94, R72 ;  /* 0x0000005e0410723c */ /* 0x000fe20000001848 */
[----:B------:R-:W5:Y:S01]  /*1ae60*/  LDSM.16.M88.4 R72, [R219+0x4800] ;  /* 0x00480000db48783b */ /* 0x000f620000000200 */
[----:B------:R-:W-:-:S06]  /*1ae70*/  SHF.R.S32.HI R2, RZ, 0x2, R2 ;  /* 0x00000002ff027819 */ /* 0x000fcc0000011402 */
[C---:B-1----:R-:W-:Y:S08]  /*1ae80*/  HMMA.16816.F32 R4, R8.reuse, R88, R68 ;  /* 0x000000580804723c */ /* 0x042ff00000001844 */
[C---:B---3--:R-:W-:Y:S08]  /*1ae90*/  HMMA.16816.F32 R60, R8.reuse, R56, R60 ;  /* 0x00000038083c723c */ /* 0x048ff0000000183c */
[----:B------:R-:W-:Y:S01]  /*1aea0*/  HMMA.16816.F32 R68, R8, R58, R52 ;  /* 0x0000003a0844723c */ /* 0x000fe20000001834 */
[----:B------:R-:W-:-:S07]  /*1aeb0*/  LOP3.LUT R3, R3, 0x6, RZ, 0xc0, !PT ;  /* 0x0000000603037812 */ /* 0x000fce00078ec0ff */
[----:B------:R-:W-:Y:S01]  /*1aec0*/  HMMA.16816.F32 R56, R8, R44, R48 ;  /* 0x0000002c0838723c */ /* 0x000fe20000001830 */
[----:B------:R-:W-:-:S07]  /*1aed0*/  IMAD R2, R182, 0x10, R2 ;  /* 0x00000010b6027824 */ /* 0x000fce00078e0202 */
[C---:B----4-:R-:W-:Y:S08]  /*1aee0*/  HMMA.16816.F32 R48, R8.reuse, R28, R20 ;  /* 0x0000001c0830723c */ /* 0x050ff00000001814 */
[----:B------:R-:W-:Y:S01]  /*1aef0*/  HMMA.16816.F32 R28, R8, R30, R16 ;  /* 0x0000001e081c723c */ /* 0x000fe20000001810 */
[----:B------:R-:W1:Y:S01]  /*1af00*/  LDSM.16.M88.4 R16, [R219+0x5800] ;  /* 0x00580000db10783b */ /* 0x000e620000000200 */
[----:B------:R-:W-:-:S02]  /*1af10*/  IMAD R3, R159, 0x40, R3 ;  /* 0x000000409f037824 */ /* 0x000fc400078e0203 */
[----:B------:R-:W-:-:S03]  /*1af20*/  IMAD.IADD R27, R184, 0x1, R2 ;  /* 0x00000001b81b7824 */ /* 0x000fc600078e0202 */
[----:B------:R-:W-:Y:S01]  /*1af30*/  IADD3 R146, R3, -0x40, RZ ;  /* 0xffffffc003927810 */ /* 0x000fe20007ffe0ff */
[----:B------:R-:W-:Y:S01]  /*1af40*/  HMMA.16816.F32 R64, R8, R90, R64 ;  /* 0x0000005a0840723c */ /* 0x000fe20000001840 */
[----:B------:R-:W-:-:S07]  /*1af50*/  IADD3 R2, R252, R27, -R186 ;  /* 0x0000001bfc027210 */ /* 0x000fce0007ffe8ba */
[----:B------:R-:W-:Y:S01]  /*1af60*/  HMMA.16816.F32 R52, R8, R46, R32 ;  /* 0x0000002e0834723c */ /* 0x000fe20000001820 */
[----:B------:R-:W-:Y:S01]  /*1af70*/  LDSM.16.M88.4 R32, [R214+0xc000] ;  /* 0x00c00000d620783b */ /* 0x000fe20000000200 */
[----:B------:R-:W-:-:S05]  /*1af80*/  IADD3 R144, R3, -0x3f, RZ ;  /* 0xffffffc103907810 */ /* 0x000fca0007ffe0ff */
[C---:B------:R-:W-:Y:S01]  /*1af90*/  IMAD.IADD R8, R2.reuse, 0x1, -R146 ;  /* 0x0000000102087824 */ /* 0x040fe200078e0a92 */
[----:B------:R-:W-:Y:S01]  /*1afa0*/  HMMA.16816.F32 R20, R12, R76, R4 ;  /* 0x0000004c0c14723c */ /* 0x000fe20000001804 */
[----:B------:R-:W3:Y:S01]  /*1afb0*/  LDSM.16.M88.4 R4, [R218+0x4000] ;  /* 0x00400000da04783b */ /* 0x000ee20000000200 */
[----:B------:R-:W-:Y:S02]  /*1afc0*/  IADD3 R10, R2, -R144, RZ ;  /* 0x80000090020a7210 */ /* 0x000fe40007ffe0ff */
[----:B------:R-:W-:Y:S02]  /*1afd0*/  IABS R8, R8 ;  /* 0x0000000800087213 */ /* 0x000fe40000000000 */
[C---:B------:R-:W-:Y:S02]  /*1afe0*/  IADD3 R143, R3.reuse, -0x38, RZ ;  /* 0xffffffc8038f7810 */ /* 0x040fe40007ffe0ff */
[----:B------:R-:W-:Y:S01]  /*1aff0*/  IADD3 R137, R3, -0x37, RZ ;  /* 0xffffffc903897810 */ /* 0x000fe20007ffe0ff */
[----:B------:R-:W-:Y:S01]  /*1b000*/  IMAD.MOV.U32 R9, RZ, RZ, R8 ;  /* 0x000000ffff097224 */ /* 0x000fe200078e0008 */
[----:B------:R-:W-:-:S03]  /*1b010*/  IABS R8, R10 ;  /* 0x0000000a00087213 */ /* 0x000fc60000000000 */
[----:B------:R4:W-:Y:S01]  /*1b020*/  I2F R157, R9 ;  /* 0x00000009009d7306 */ /* 0x0009e20000201400 */
[----:B------:R-:W-:Y:S01]  /*1b030*/  IADD3 R136, R3, -0x30, RZ ;  /* 0xffffffd003887810 */ /* 0x000fe20007ffe0ff */
[C---:B------:R-:W-:Y:S06]  /*1b040*/  HMMA.16816.F32 R44, R12.reuse, R78, R64 ;  /* 0x0000004e0c2c723c */ /* 0x040fec0000001840 */
[----:B------:R1:W-:Y:S02]  /*1b050*/  I2F R158, R8 ;  /* 0x00000008009e7306 */ /* 0x0003e40000201400 */
[----:B-----5:R-:W-:Y:S01]  /*1b060*/  HMMA.16816.F32 R60, R12, R72, R60 ;  /* 0x000000480c3c723c */ /* 0x020fe2000000183c */
[----:B----4-:R-:W-:-:S07]  /*1b070*/  IMAD.IADD R9, R2, 0x1, -R143 ;  /* 0x0000000102097824 */ /* 0x010fce00078e0a8f */
[----:B------:R-:W-:Y:S01]  /*1b080*/  HMMA.16816.F32 R80, R12, R84, R56 ;  /* 0x000000540c50723c */ /* 0x000fe20000001838 */
[----:B------:R-:W4:Y:S01]  /*1b090*/  LDSM.16.M88.4 R56, [R214+0xc800] ;  /* 0x00c80000d638783b */ /* 0x000f220000000200 */
[----:B-1----:R-:W-:Y:S01]  /*1b0a0*/  IMAD.IADD R8, R2, 0x1, -R137 ;  /* 0x0000000102087824 */ /* 0x002fe200078e0a89 */
[----:B------:R-:W-:-:S05]  /*1b0b0*/  IABS R9, R9 ;  /* 0x0000000900097213 */ /* 0x000fca0000000000 */
[C---:B------:R-:W-:Y:S01]  /*1b0c0*/  HMMA.16816.F32 R72, R12.reuse, R74, R68 ;  /* 0x0000004a0c48723c */ /* 0x040fe20000001844 */
[----:B------:R-:W1:Y:S01]  /*1b0d0*/  LDSM.16.M88.4 R68, [R214+0xd000] ;  /* 0x00d00000d644783b */ /* 0x000e620000000200 */
[----:B------:R-:W-:Y:S01]  /*1b0e0*/  IMAD.IADD R10, R2, 0x1, -R136 ;  /* 0x00000001020a7824 */ /* 0x000fe200078e0a88 */
[----:B------:R-:W-:Y:S01]  /*1b0f0*/  IABS R8, R8 ;  /* 0x0000000800087213 */ /* 0x000fe20000000000 */
[----:B------:R5:W-:Y:S04]  /*1b100*/  I2F R156, R9 ;  /* 0x00000009009c7306 */ /* 0x000be80000201400 */
[----:B------:R-:W-:Y:S01]  /*1b110*/  HMMA.16816.F32 R84, R12, R86, R52 ;  /* 0x000000560c54723c */ /* 0x000fe20000001834 */
[----:B------:R-:W-:-:S07]  /*1b120*/  IADD3 R135, R3, -0x2f, RZ ;  /* 0xffffffd103877810 */ /* 0x000fce0007ffe0ff */
[----:B------:R-:W-:Y:S01]  /*1b130*/  HMMA.16816.F32 R76, R12, R16, R48 ;  /* 0x000000100c4c723c */ /* 0x000fe20000001830 */
[----:B------:R-:W-:-:S07]  /*1b140*/  IADD3 R132, R3, -0x28, RZ ;  /* 0xffffffd803847810 */ /* 0x000fce0007ffe0ff */
[----:B------:R-:W-:Y:S01]  /*1b150*/  HMMA.16816.F32 R28, R12, R18, R28 ;  /* 0x000000120c1c723c */ /* 0x000fe2000000181c */
[----:B------:R-:W1:Y:S01]  /*1b160*/  LDSM.16.M88.4 R12, [R214+0xd800] ;  /* 0x00d80000d60c783b */ /* 0x000e620000000200 */
[----:B-----5:R-:W-:Y:S01]  /*1b170*/  IMAD.MOV.U32 R9, RZ, RZ, R8 ;  /* 0x000000ffff097224 */ /* 0x020fe200078e0008 */
[----:B------:R-:W-:Y:S02]  /*1b180*/  IABS R8, R10 ;  /* 0x0000000a00087213 */ /* 0x000fe40000000000 */
[C---:B------:R-:W-:Y:S01]  /*1b190*/  IADD3 R131, R3.reuse, -0x27, RZ ;  /* 0xffffffd903837810 */ /* 0x040fe20007ffe0ff */
[----:B------:R5:W-:Y:S01]  /*1b1a0*/  I2F R153, R9 ;  /* 0x0000000900997306 */ /* 0x000be20000201400 */
[C---:B------:R-:W-:Y:S01]  /*1b1b0*/  IADD3 R130, R3.reuse, -0x20, RZ ;  /* 0xffffffe003827810 */ /* 0x040fe20007ffe0ff */
[----:B---3--:R-:W-:Y:S01]  /*1b1c0*/  HMMA.16816.F32 R64, R4, R32, R20 ;  /* 0x000000200440723c */ /* 0x008fe20000001814 */
[----:B------:R-:W-:Y:S01]  /*1b1d0*/  LDSM.16.M88.4 R20, [R217+0x4000] ;  /* 0x00400000d914783b */ /* 0x000fe20000000200 */
[----:B------:R-:W-:-:S02]  /*1b1e0*/  IADD3 R124, R3, -0x18, RZ ;  /* 0xffffffe8037c7810 */ /* 0x000fc40007ffe0ff */
[----:B------:R-:W-:Y:S01]  /*1b1f0*/  IADD3 R128, R3, -0x17, RZ ;  /* 0xffffffe903807810 */ /* 0x000fe20007ffe0ff */
[----:B------:R-:W-:Y:S01]  /*1b200*/  LDSM.16.M88.4 R16, [R215+0x6000] ;  /* 0x00600000d710783b */ /* 0x000fe20000000200 */
[----:B------:R3:W-:Y:S01]  /*1b210*/  I2F R152, R8 ;  /* 0x0000000800987306 */ /* 0x0007e20000201400 */
[C---:B------:R-:W-:Y:S02]  /*1b220*/  IMAD.IADD R10, R2.reuse, 0x1, -R131 ;  /* 0x00000001020a7824 */ /* 0x040fe400078e0a83 */
[C---:B-----5:R-:W-:Y:S02]  /*1b230*/  IMAD.IADD R9, R2.reuse, 0x1, -R135 ;  /* 0x0000000102097824 */ /* 0x060fe400078e0a87 */
[----:B---3--:R-:W-:-:S03]  /*1b240*/  IMAD.IADD R8, R2, 0x1, -R132 ;  /* 0x0000000102087824 */ /* 0x008fc600078e0a84 */
[----:B------:R-:W-:Y:S02]  /*1b250*/  IABS R9, R9 ;  /* 0x0000000900097213 */ /* 0x000fe40000000000 */
[----:B------:R-:W-:Y:S02]  /*1b260*/  IABS R8, R8 ;  /* 0x0000000800087213 */ /* 0x000fe40000000000 */
[----:B------:R3:W-:Y:S01]  /*1b270*/  I2F R151, R9 ;  /* 0x0000000900977306 */ /* 0x0007e20000201400 */
[----:B------:R-:W-:Y:S01]  /*1b280*/  HMMA.16816.F32 R48, R4, R34, R44 ;  /* 0x000000220430723c */ /* 0x000fe2000000182c */
[----:B------:R-:W5:Y:S04]  /*1b290*/  LDSM.16.M88.4 R32, [R213+0x4000] ;  /* 0x00400000d520783b */ /* 0x000f680000000200 */
[----:B------:R-:W2:Y:S01]  /*1b2a0*/  LDSM.16.M88.4 R44, [R213+0x4800] ;  /* 0x00480000d52c783b */ /* 0x000ea20000000200 */
[----:B---3--:R-:W-:Y:S01]  /*1b2b0*/  IMAD.MOV.U32 R9, RZ, RZ, R8 ;  /* 0x000000ffff097224 */ /* 0x008fe200078e0008 */
[----:B------:R-:W-:Y:S01]  /*1b2c0*/  IABS R8, R10 ;  /* 0x0000000a00087213 */ /* 0x000fe20000000000 */
[----:B------:R-:W-:-:S02]  /*1b2d0*/  IMAD.IADD R10, R2, 0x1, -R130 ;  /* 0x00000001020a7824 */ /* 0x000fc400078e0a82 */
[----:B------:R3:W-:Y:S01]  /*1b2e0*/  I2F R150, R9 ;  /* 0x0000000900967306 */ /* 0x0007e20000201400 */
[----:B----4-:R-:W-:Y:S01]  /*1b2f0*/  HMMA.16816.F32 R52, R4, R58, R72 ;  /* 0x0000003a0434723c */ /* 0x010fe20000001848 */
[----:B---3--:R-:W-:Y:S01]  /*1b300*/  IMAD.MOV.U32 R9, RZ, RZ, R8 ;  /* 0x000000ffff097224 */ /* 0x008fe200078e0008 */
[----:B------:R-:W-:-:S05]  /*1b310*/  IABS R8, R10 ;  /* 0x0000000a00087213 */ /* 0x000fca0000000000 */
[----:B------:R3:W-:Y:S01]  /*1b320*/  I2F R149, R9 ;  /* 0x0000000900957306 */ /* 0x0007e20000201400 */
[----:B-1----:R-:W-:Y:S01]  /*1b330*/  HMMA.16816.F32 R72, R4, R68, R80 ;  /* 0x000000440448723c */ /* 0x002fe20000001850 */
[----:B------:R-:W-:Y:S02]  /*1b340*/  IADD3 R127, R3, -0x10, RZ ;  /* 0xfffffff0037f7810 */ /* 0x000fe40007ffe0ff */
[----:B---3--:R-:W-:-:S04]  /*1b350*/  MOV R9, R8 ;  /* 0x0000000800097202 */ /* 0x008fc80000000f00 */
[----:B------:R1:W-:Y:S01]  /*1b360*/  I2F R148, R9 ;  /* 0x0000000900947306 */ /* 0x0003e20000201400 */
[C---:B------:R-:W-:Y:S01]  /*1b370*/  HMMA.16816.F32 R60, R4.reuse, R56, R60 ;  /* 0x00000038043c723c */ /* 0x040fe2000000183c */
[----:B------:R-:W3:Y:S07]  /*1b380*/  LDSM.16.M88.4 R56, [R208+0xe000] ;  /* 0x00e00000d038783b */ /* 0x000eee0000000200 */
[----:B------:R-:W-:Y:S01]  /*1b390*/  HMMA.16816.F32 R80, R4, R70, R84 ;  /* 0x000000460450723c */ /* 0x000fe20000001854 */
[C---:B------:R-:W-:Y:S01]  /*1b3a0*/  IADD3 R126, R3.reuse, -0xf, RZ ;  /* 0xfffffff1037e7810 */ /* 0x040fe20007ffe0ff */
[----:B------:R-:W-:Y:S01]  /*1b3b0*/  LDSM.16.M88.4 R68, [R213+0x5000] ;  /* 0x00500000d544783b */ /* 0x000fe20000000200 */
[----:B------:R-:W-:-:S02]  /*1b3c0*/  IADD3 R125, R3, -0x8, RZ ;  /* 0xfffffff8037d7810 */ /* 0x000fc40007ffe0ff */
[C---:B------:R-:W-:Y:S02]  /*1b3d0*/  IADD3 R129, R3.reuse, -0x1f, RZ ;  /* 0xffffffe103817810 */ /* 0x040fe40007ffe0ff */
[----:B------:R-:W-:Y:S01]  /*1b3e0*/  IADD3 R123, R3, -0x7, RZ ;  /* 0xfffffff9037b7810 */ /* 0x000fe20007ffe0ff */
[----:B-1----:R-:W-:Y:S01]  /*1b3f0*/  IMAD.IADD R9, R2, 0x1, -R124 ;  /* 0x0000000102097824 */ /* 0x002fe200078e0a7c */
[----:B------:R-:W-:Y:S01]  /*1b400*/  HMMA.16816.F32 R76, R4, R12, R76 ;  /* 0x0000000c044c723c */ /* 0x000fe2000000184c */
[----:B------:R-:W-:Y:S03]  /*1b410*/  STL [R1+0x14], R27 ;  /* 0x0000141b01007387 */ /* 0x000fe60000100800 */
[----:B------:R-:W-:-:S04]  /*1b420*/  IABS R9, R9 ;  /* 0x0000000900097213 */ /* 0x000fc80000000000 */
[----:B------:R-:W-:Y:S01]  /*1b430*/  HMMA.16816.F32 R112, R4, R14, R28 ;  /* 0x0000000e0470723c */ /* 0x000fe2000000181c */
[C---:B------:R-:W-:Y:S01]  /*1b440*/  IMAD.IADD R10, R2.reuse, 0x1, -R129 ;  /* 0x00000001020a7824 */ /* 0x040fe200078e0a81 */
[----:B------:R-:W-:Y:S04]  /*1b450*/  LDSM.16.M88.4 R12, [R216+0x6000] ;  /* 0x00600000d80c783b */ /* 0x000fe80000000200 */
[----:B------:R-:W-:Y:S01]  /*1b460*/  LDSM.16.M88.4 R84, [R208+0xf000] ;  /* 0x00f00000d054783b */ /* 0x000fe20000000200 */
[C---:B------:R-:W-:Y:S02]  /*1b470*/  IMAD.IADD R4, R2.reuse, 0x1, -R128 ;  /* 0x0000000102047824 */ /* 0x040fe400078e0a80 */
[----:B------:R-:W-:Y:S02]  /*1b480*/  IMAD.MOV.U32 R5, RZ, RZ, R9 ;  /* 0x000000ffff057224 */ /* 0x000fe400078e0009 */
[----:B------:R-:W-:Y:S01]  /*1b490*/  IMAD.IADD R6, R2, 0x1, -R127 ;  /* 0x0000000102067824 */ /* 0x000fe200078e0a7f */
[----:B------:R-:W-:Y:S01]  /*1b4a0*/  IABS R4, R4 ;  /* 0x0000000400047213 */ /* 0x000fe20000000000 */
[----:B------:R1:W-:Y:S01]  /*1b4b0*/  I2F R145, R5 ;  /* 0x0000000500917306 */ /* 0x0003e20000201400 */
[----:B-----5:R-:W-:Y:S03]  /*1b4c0*/  HMMA.16816.F32 R28, R20, R32, R64 ;  /* 0x00000020141c723c */ /* 0x020fe60000001840 */
[----:B-1----:R-:W-:Y:S01]  /*1b4d0*/  IMAD.MOV.U32 R5, RZ, RZ, R4 ;  /* 0x000000ffff057224 */ /* 0x002fe200078e0004 */
[----:B------:R-:W-:-:S03]  /*1b4e0*/  IABS R4, R6 ;  /* 0x0000000600047213 */ /* 0x000fc60000000000 */
[----:B------:R1:W-:Y:S01]  /*1b4f0*/  I2F R142, R5 ;  /* 0x00000005008e7306 */ /* 0x0003e20000201400 */
[----:B------:R-:W-:Y:S01]  /*1b500*/  IMAD.IADD R6, R2, 0x1, -R126 ;  /* 0x0000000102067824 */ /* 0x000fe200078e0a7e */
[----:B------:R-:W-:Y:S01]  /*1b510*/  HMMA.16816.F32 R32, R20, R34, R48 ;  /* 0x000000221420723c */ /* 0x000fe20000001830 */
[----:B------:R-:W4:Y:S01]  /*1b520*/  LDSM.16.M88.4 R48, [R219+0x6000] ;  /* 0x00600000db30783b */ /* 0x000f220000000200 */
[----:B-1----:R-:W-:-:S04]  /*1b530*/  IMAD.MOV.U32 R5, RZ, RZ, R4 ;  /* 0x000000ffff057224 */ /* 0x002fc800078e0004 */
[----:B------:R1:W-:Y:S01]  /*1b540*/  I2F R140, R5 ;  /* 0x00000005008c7306 */ /* 0x0003e20000201400 */
[----:B------:R-:W-:Y:S01]  /*1b550*/  IABS R4, R6 ;  /* 0x0000000600047213 */ /* 0x000fe20000000000 */
[----:B--2---:R-:W-:Y:S01]  /*1b560*/  HMMA.16816.F32 R88, R20, R46, R52 ;  /* 0x0000002e1458723c */ /* 0x004fe20000001834 */
[----:B------:R-:W2:Y:S01]  /*1b570*/  LDSM.16.M88.4 R52, [R208+0xe800] ;  /* 0x00e80000d034783b */ /* 0x000ea20000000200 */
[----:B-1----:R-:W-:-:S04]  /*1b580*/  IMAD.IADD R5, R2, 0x1, -R125 ;  /* 0x0000000102057824 */ /* 0x002fc800078e0a7d */
[----:B------:R1:W-:Y:S01]  /*1b590*/  I2F R139, R4 ;  /* 0x00000004008b7306 */ /* 0x0003e20000201400 */
[----:B------:R-:W-:Y:S01]  /*1b5a0*/  IABS R3, R5 ;  /* 0x0000000500037213 */ /* 0x000fe20000000000 */
[C---:B------:R-:W-:Y:S01]  /*1b5b0*/  IMAD.IADD R5, R2.reuse, 0x1, -R123 ;  /* 0x0000000102057824 */ /* 0x040fe200078e0a7b */
[----:B------:R-:W-:-:S03]  /*1b5c0*/  IADD3 R2, R2, 0x8, RZ ;  /* 0x0000000802027810 */ /* 0x000fc60007ffe0ff */
[----:B-1----:R-:W-:Y:S01]  /*1b5d0*/  IMAD.MOV.U32 R4, RZ, RZ, R3 ;  /* 0x000000ffff047224 */ /* 0x002fe200078e0003 */
[----:B------:R-:W-:Y:S01]  /*1b5e0*/  IABS R3, R5 ;  /* 0x0000000500037213 */ /* 0x000fe20000000000 */
[----:B------:R-:W-:Y:S02]  /*1b5f0*/  IMAD.IADD R5, R2, 0x1, -R146 ;  /* 0x0000000102057824 */ /* 0x000fe400078e0a92 */
[----:B------:R1:W-:Y:S01]  /*1b600*/  I2F R138, R4 ;  /* 0x00000004008a7306 */ /* 0x0003e20000201400 */
[----:B---3--:R-:W-:Y:S01]  /*1b610*/  HMMA.16816.F32 R28, R16, R56, R28 ;  /* 0x00000038101c723c */ /* 0x008fe2000000181c */
[----:B------:R-:W-:Y:S01]  /*1b620*/  IABS R8, R10 ;  /* 0x0000000a00087213 */ /* 0x000fe20000000000 */
[----:B-1----:R-:W-:Y:S01]  /*1b630*/  IMAD.MOV.U32 R4, RZ, RZ, R3 ;  /* 0x000000ffff047224 */ /* 0x002fe200078e0003 */
[----:B------:R-:W-:Y:S02]  /*1b640*/  IABS R3, R5 ;  /* 0x0000000500037213 */ /* 0x000fe40000000000 */
[----:B------:R-:W-:-:S02]  /*1b650*/  IADD3 R5, -R144, R2, RZ ;  /* 0x0000000290057210 */ /* 0x000fc40007ffe1ff */
[----:B------:R1:W-:Y:S01]  /*1b660*/  I2F R134, R4 ;  /* 0x0000000400867306 */ /* 0x0003e20000201400 */
[----:B------:R-:W-:Y:S01]  /*1b670*/  HMMA.16816.F32 R64, R20, R44, R60 ;  /* 0x0000002c1440723c */ /* 0x000fe2000000183c */
[----:B------:R-:W-:Y:S06]  /*1b680*/  LDSM.16.M88.4 R60, [R214+0xe000] ;  /* 0x00e00000d63c783b */ /* 0x000fec0000000200 */
[----:B------:R3:W-:Y:S01]  /*1b690*/  I2F R147, R8 ;  /* 0x0000000800937306 */ /* 0x0007e20000201400 */
[----:B-1----:R-:W-:Y:S01]  /*1b6a0*/  IMAD.MOV.U32 R4, RZ, RZ, R3 ;  /* 0x000000ffff047224 */ /* 0x002fe200078e0003 */
[----:B------:R-:W-:-:S06]  /*1b6b0*/  IABS R3, R5 ;  /* 0x0000000500037213 */ /* 0x000fcc0000000000 */
[----:B------:R1:W-:Y:S01]  /*1b6c0*/  I2F R121, R4 ;  /* 0x0000000400797306 */ /* 0x0003e20000201400 */
[C---:B------:R-:W-:Y:S01]  /*1b6d0*/  IMAD.IADD R5, R2.reuse, 0x1, -R136 ;  /* 0x0000000102057824 */ /* 0x040fe200078e0a88 */
[----:B---3--:R-:W3:Y:S06]  /*1b6e0*/  LDSM.16.M88.4 R8, [R218+0x6000] ;  /* 0x00600000da08783b */ /* 0x008eec0000000200 */
[----:B------:R5:W-:Y:S01]  /*1b6f0*/  I2F R122, R3 ;  /* 0x00000003007a7306 */ /* 0x000be20000201400 */
[C---:B-1----:R-:W-:Y:S02]  /*1b700*/  IMAD.IADD R4, R2.reuse, 0x1, -R143 ;  /* 0x0000000102047824 */ /* 0x042fe400078e0a8f */
[----:B-----5:R-:W-:-:S03]  /*1b710*/  IMAD.IADD R3, R2, 0x1, -R137 ;  /* 0x0000000102037824 */ /* 0x020fc600078e0a89 */
[----:B------:R-:W-:Y:S02]  /*1b720*/  IABS R4, R4 ;  /* 0x0000000400047213 */ /* 0x000fe40000000000 */
[----:B------:R-:W-:Y:S02]  /*1b730*/  IABS R3, R3 ;  /* 0x0000000300037213 */ /* 0x000fe40000000000 */
[----:B------:R1:W-:Y:S01]  /*1b740*/  I2F R120, R4 ;  /* 0x0000000400787306 */ /* 0x0003e20000201400 */
[----:B------:R-:W-:Y:S02]  /*1b750*/  HMMA.16816.F32 R32, R16, R58, R32 ;  /* 0x0000003a1020723c */ /* 0x000fe40000001820 */
[----:B-1----:R-:W-:Y:S01]  /*1b760*/  IMAD.MOV.U32 R4, RZ, RZ, R3 ;  /* 0x000000ffff047224 */ /* 0x002fe200078e0003 */
[----:B------:R-:W-:-:S04]  /*1b770*/  IABS R3, R5 ;  /* 0x0000000500037213 */ /* 0x000fc80000000000 */
[----:B------:R1:W-:Y:S01]  /*1b780*/  I2F R119, R4 ;  /* 0x0000000400777306 */ /* 0x0003e20000201400 */
[----:B----4-:R-:W-:Y:S01]  /*1b790*/  HMMA.16816.F32 R28, R12, R48, R28 ;  /* 0x000000300c1c723c */ /* 0x010fe2000000181c */
[----:B------:R-:W-:Y:S02]  /*1b7a0*/  IMAD.IADD R5, R2, 0x1, -R135 ;  /* 0x0000000102057824 */ /* 0x000fe400078e0a87 */
[----:B-1----:R-:W-:-:S04]  /*1b7b0*/  IMAD.MOV.U32 R4, RZ, RZ, R3 ;  /* 0x000000ffff047224 */ /* 0x002fc800078e0003 */
[----:B------:R1:W-:Y:S01]  /*1b7c0*/  I2F R118, R4 ;  /* 0x0000000400767306 */ /* 0x0003e20000201400 */
[----:B------:R-:W-:Y:S01]  /*1b7d0*/  HMMA.16816.F32 R92, R20, R68, R72 ;  /* 0x00000044145c723c */ /* 0x000fe20000001848 */
[----:B------:R-:W-:Y:S01]  /*1b7e0*/  IABS R3, R5 ;  /* 0x0000000500037213 */ /* 0x000fe20000000000 */
[----:B------:R-:W4:Y:S06]  /*1b7f0*/  LDSM.16.M88.4 R72, [R219+0x6800] ;  /* 0x00680000db48783b */ /* 0x000f2c0000000200 */
[----:B--2---:R-:W-:Y:S01]  /*1b800*/  HMMA.16816.F32 R44, R16, R52, R64 ;  /* 0x00000034102c723c */ /* 0x004fe20000001840 */
[----:B------:R-:W-:Y:S01]  /*1b810*/  LDSM.16.M88.4 R64, [R213+0x6000] ;  /* 0x00600000d540783b */ /* 0x000fe20000000200 */
[----:B-1----:R-:W-:-:S05]  /*1b820*/  IMAD.IADD R4, R2, 0x1, -R132 ;  /* 0x0000000102047824 */ /* 0x002fca00078e0a84 */
[----:B------:R-:W-:Y:S02]  /*1b830*/  IABS R26, R4 ;  /* 0x00000004001a7213 */ /* 0x000fe40000000000 */
[----:B------:R-:W1:Y:S01]  /*1b840*/  LDSM.16.M88.4 R4, [R217+0x6000] ;  /* 0x00600000d904783b */ /* 0x000e620000000200 */
[----:B------:R2:W-:Y:S01]  /*1b850*/  I2F R117, R3 ;  /* 0x0000000300757306 */ /* 0x0005e20000201400 */
[C---:B------:R-:W-:Y:S01]  /*1b860*/  IMAD.IADD R27, R2.reuse, 0x1, -R130 ;  /* 0x00000001021b7824 */ /* 0x040fe200078e0a82 */
[----:B------:R-:W-:Y:S01]  /*1b870*/  HMMA.16816.F32 R32, R12, R50, R32 ;  /* 0x000000320c20723c */ /* 0x000fe20000001820 */
[----:B--2---:R-:W-:-:S07]  /*1b880*/  IMAD.IADD R3, R2, 0x1, -R131 ;  /* 0x0000000102037824 */ /* 0x004fce00078e0a83 */
[----:B---3--:R-:W-:Y:S01]  /*1b890*/  HMMA.16816.F32 R28, R8, R60, R28 ;  /* 0x0000003c081c723c */ /* 0x008fe2000000181c */
[----:B------:R-:W-:Y:S01]  /*1b8a0*/  IABS R3, R3 ;  /* 0x0000000300037213 */ /* 0x000fe20000000000 */
[----:B------:R2:W-:Y:S06]  /*1b8b0*/  I2F R116, R26 ;  /* 0x0000001a00747306 */ /* 0x0005ec0000201400 */
[----:B------:R-:W-:Y:S01]  /*1b8c0*/  HMMA.16816.F32 R48, R16, R54, R88 ;  /* 0x000000361030723c */ /* 0x000fe20000001858 */
[----:B------:R-:W-:Y:S07]  /*1b8d0*/  LDSM.16.M88.4 R88, [R208+0xf800] ;  /* 0x00f80000d058783b */ /* 0x000fee0000000200 */
[----:B------:R-:W-:Y:S01]  /*1b8e0*/  HMMA.16816.F32 R96, R20, R70, R80 ;  /* 0x000000461460723c */ /* 0x000fe20000001850 */
[----:B------:R-:W3:Y:S01]  /*1b8f0*/  LDSM.16.M88.4 R80, [R214+0xe800] ;  /* 0x00e80000d650783b */ /* 0x000ee20000000200 */
[----:B--2---:R-:W-:Y:S01]  /*1b900*/  IMAD.MOV.U32 R26, RZ, RZ, R3 ;  /* 0x000000ffff1a7224 */ /* 0x004fe200078e0003 */
[----:B------:R-:W-:Y:S01]  /*1b910*/  IABS R3, R27 ;  /* 0x0000001b00037213 */ /* 0x000fe20000000000 */
[----:B------:R-:W-:-:S04]  /*1b920*/  IMAD.IADD R27, R2, 0x1, -R129 ;  /* 0x00000001021b7824 */ /* 0x000fc800078e0a81 */
[----:B----4-:R-:W-:Y:S01]  /*1b930*/  HMMA.16816.F32 R44, R12, R72, R44 ;  /* 0x000000480c2c723c */ /* 0x010fe2000000182c */
[----:B------:R2:W-:Y:S01]  /*1b940*/  I2F R111, R26 ;  /* 0x0000001a006f7306 */ /* 0x0005e20000201400 */
[----:B------:R-:W4:Y:S01]  /*1b950*/  LDSM.16.M88.4 R68, [R219+0x7000] ;  /* 0x00700000db44783b */ /* 0x000f220000000200 */
[----:B--2---:R-:W-:Y:S02]  /*1b960*/  MOV R26, R3 ;  /* 0x00000003001a7202 */ /* 0x004fe40000000f00 */
[----:B------:R-:W-:Y:S01]  /*1b970*/  IABS R3, R27 ;  /* 0x0000001b00037213 */ /* 0x000fe20000000000 */
[----:B------:R-:W-:-:S03]  /*1b980*/  IMAD.IADD R27, R2, 0x1, -R124 ;  /* 0x00000001021b7824 */ /* 0x000fc600078e0a7c */
[----:B------:R2:W-:Y:S01]  /*1b990*/  I2F R109, R26 ;  /* 0x0000001a006d7306 */ /* 0x0005e20000201400 */
[----:B-1----:R-:W-:Y:S01]  /*1b9a0*/  HMMA.16816.F32 R56, R4, R64, R28 ;  /* 0x000000400438723c */ /* 0x002fe2000000181c */
[----:B--2---:R-:W-:Y:S01]  /*1b9b0*/  IMAD.MOV.U32 R26, RZ, RZ, R3 ;  /* 0x000000ffff1a7224 */ /* 0x004fe200078e0003 */
[----:B------:R-:W-:Y:S01]  /*1b9c0*/  IABS R3, R27 ;  /* 0x0000001b00037213 */ /* 0x000fe20000000000 */
[----:B------:R-:W-:-:S04]  /*1b9d0*/  IMAD.IADD R27, R2, 0x1, -R128 ;  /* 0x00000001021b7824 */ /* 0x000fc800078e0a80 */
[----:B------:R1:W-:Y:S01]  /*1b9e0*/  I2F R110, R26 ;  /* 0x0000001a006e7306 */ /* 0x0003e20000201400 */
[----:B------:R-:W-:Y:S08]  /*1b9f0*/  HMMA.16816.F32 R52, R8, R62, R32 ;  /* 0x0000003e0834723c */ /* 0x000ff00000001820 */
[----:B------:R-:W-:Y:S01]  /*1ba00*/  HMMA.16816.F32 R28, R12, R74, R48 ;  /* 0x0000004a0c1c723c */ /* 0x000fe20000001830 */
[----:B------:R-:W-:Y:S01]  /*1ba10*/  LDSM.16.M88.4 R72, [R213+0x7000] ;  /* 0x00700000d548783b */ /* 0x000fe20000000200 */
[----:B-1----:R-:W-:Y:S01]  /*1ba20*/  IMAD.MOV.U32 R26, RZ, RZ, R3 ;  /* 0x000000ffff1a7224 */ /* 0x002fe200078e0003 */
[----:B------:R-:W-:Y:S01]  /*1ba30*/  IABS R3, R27 ;  /* 0x0000001b00037213 */ /* 0x000fe20000000000 */
[----:B------:R-:W-:-:S02]  /*1ba40*/  IMAD.IADD R27, R2, 0x1, -R127 ;  /* 0x00000001021b7824 */ /* 0x000fc400078e0a7f */
[----:B------:R1:W-:Y:S02]  /*1ba50*/  I2F R108, R26 ;  /* 0x0000001a006c7306 */ /* 0x0003e40000201400 */
[----:B------:R-:W-:Y:S01]  /*1ba60*/  HMMA.16816.F32 R104, R20, R100, R76 ;  /* 0x000000641468723c */ /* 0x000fe2000000184c */
[----:B------:R-:W2:Y:S01]  /*1ba70*/  LDSM.16.M88.4 R76, [R213+0x6800] ;  /* 0x00680000d54c783b */ /* 0x000ea20000000200 */
[----:B-1----:R-:W-:Y:S01]  /*1ba80*/  IMAD.MOV.U32 R26, RZ, RZ, R3 ;  /* 0x000000ffff1a7224 */ /* 0x002fe200078e0003 */
[----:B------:R-:W-:-:S03]  /*1ba90*/  IABS R3, R27 ;  /* 0x0000001b00037213 */ /* 0x000fc60000000000 */
[----:B------:R1:W-:Y:S01]  /*1baa0*/  I2F R101, R26 ;  /* 0x0000001a00657306 */ /* 0x0003e20000201400 */
[----:B------:R-:W-:Y:S01]  /*1bab0*/  IMAD.IADD R27, R2, 0x1, -R126 ;  /* 0x00000001021b7824 */ /* 0x000fe200078e0a7e */
[----:B------:R-:W-:Y:S01]  /*1bac0*/  HMMA.16816.F32 R20, R20, R102, R112 ;  /* 0x000000661414723c */ /* 0x000fe20000001870 */
[----:B-1----:R-:W-:-:S05]  /*1bad0*/  IMAD.MOV.U32 R26, RZ, RZ, R3 ;  /* 0x000000ffff1a7224 */ /* 0x002fca00078e0003 */
[----:B------:R1:W-:Y:S01]  /*1bae0*/  I2F R100, R26 ;  /* 0x0000001a00647306 */ /* 0x0003e20000201400 */
[----:B------:R-:W-:Y:S01]  /*1baf0*/  IABS R3, R27 ;  /* 0x0000001b00037213 */ /* 0x000fe20000000000 */
[----:B------:R-:W-:Y:S01]  /*1bb00*/  HMMA.16816.F32 R32, R16, R84, R92 ;  /* 0x000000541020723c */ /* 0x000fe2000000185c */
[C---:B-1----:R-:W-:Y:S02]  /*1bb10*/  IMAD.IADD R26, R2.reuse, 0x1, -R125 ;  /* 0x00000001021a7824 */ /* 0x042fe400078e0a7d */
[----:B------:R-:W-:-:S03]  /*1bb20*/  IMAD.IADD R2, R2, 0x1, -R123 ;  /* 0x0000000102027824 */ /* 0x000fc600078e0a7b */
[----:B------:R-:W-:Y:S02]  /*1bb30*/  IABS R26, R26 ;  /* 0x0000001a001a7213 */ /* 0x000fe40000000000 */
[----:B------:R-:W-:Y:S01]  /*1bb40*/  IABS R2, R2 ;  /* 0x0000000200027213 */ /* 0x000fe20000000000 */
[----:B------:R1:W-:Y:S01]  /*1bb50*/  I2F R92, R3 ;  /* 0x00000003005c7306 */ /* 0x0003e20000201400 */
[----:B---3--:R-:W-:Y:S07]  /*1bb60*/  HMMA.16816.F32 R48, R8, R80, R44 ;  /* 0x000000500830723c */ /* 0x008fee000000182c */
[----:B------:R3:W-:Y:S01]  /*1bb70*/  I2F R84, R2 ;  /* 0x0000000200547306 */ /* 0x0007e20000201400 */
[----:B------:R-:W-:Y:S01]  /*1bb80*/  HMMA.16816.F32 R52, R4, R66, R52 ;  /* 0x000000420434723c */ /* 0x000fe20000001834 */
[----:B------:R-:W5:Y:S01]  /*1bb90*/  LDSM.16.M88.4 R64, [R214+0xf000] ;  /* 0x00f00000d640783b */ /* 0x000f620000000200 */
[----:B-1----:R-:W-:-:S06]  /*1bba0*/  IMAD.MOV.U32 R3, RZ, RZ, R26 ;  /* 0x000000ffff037224 */ /* 0x002fcc00078e001a */
[----:B------:R-:W-:Y:S01]  /*1bbb0*/  HMMA.16816.F32 R44, R16, R86, R96 ;  /* 0x00000056102c723c */ /* 0x000fe20000001860 */
[----:B------:R-:W-:Y:S01]  /*1bbc0*/  I2F R85, R3 ;  /* 0x0000000300557306 */ /* 0x000fe20000201400 */
[----:B---3--:R-:W-:-:S06]  /*1bbd0*/  FMUL.FTZ R2, R56, R0 ;  /* 0x0000000038027220 */ /* 0x008fcc0000410000 */
[----:B------:R-:W-:Y:S01]  /*1bbe0*/  HMMA.16816.F32 R28, R8, R82, R28 ;  /* 0x00000052081c723c */ /* 0x000fe2000000181c */
[----:B------:R-:W1:Y:S01]  /*1bbf0*/  LDSM.16.M88.4 R80, [R219+0x7800] ;  /* 0x00780000db50783b */ /* 0x000e620000000200 */
[----:B------:R3:W1:Y:S02]  /*1bc00*/  MUFU.TANH R3, R2 ;  /* 0x0000000200037308 */ /* 0x0006640000002400 */
[----:B---3--:R-:W-:-:S06]  /*1bc10*/  FMUL.FTZ R2, R57, R0 ;  /* 0x0000000039027220 */ /* 0x008fcc0000410000 */
[----:B------:R3:W-:Y:S01]  /*1bc20*/  MUFU.TANH R87, R2 ;  /* 0x0000000200577308 */ /* 0x0007e20000002400 */
[----:B----4-:R-:W-:Y:S01]  /*1bc30*/  HMMA.16816.F32 R32, R12, R68, R32 ;  /* 0x000000440c20723c */ /* 0x010fe20000001820 */
[----:B---3--:R-:W-:-:S06]  /*1bc40*/  FMUL.FTZ R2, R58, R0 ;  /* 0x000000003a027220 */ /* 0x008fcc0000410000 */
[----:B------:R3:W4:Y:S01]  /*1bc50*/  MUFU.TANH R40, R2 ;  /* 0x0000000200287308 */ /* 0x0007220000002400 */
[----:B--2---:R-:W-:Y:S01]  /*1bc60*/  HMMA.16816.F32 R60, R4, R76, R48 ;  /* 0x0000004c043c723c */ /* 0x004fe20000001830 */
[----:B---3--:R-:W-:-:S07]  /*1bc70*/  FMUL.FTZ R2, R59, R0 ;  /* 0x000000003b027220 */ /* 0x008fce0000410000 */
[C---:B------:R-:W-:Y:S01]  /*1bc80*/  HMMA.16816.F32 R56, R16.reuse, R88, R104 ;  /* 0x000000581038723c */ /* 0x040fe20000001868 */
[----:B------:R2:W3:Y:S07]  /*1bc90*/  MUFU.TANH R86, R2 ;  /* 0x0000000200567308 */ /* 0x0004ee0000002400 */
[----:B------:R-:W-:Y:S08]  /*1bca0*/  HMMA.16816.F32 R16, R16, R90, R20 ;  /* 0x0000005a1010723c */ /* 0x000ff00000001814 */
[----:B------:R-:W-:Y:S01]  /*1bcb0*/  HMMA.16816.F32 R48, R12, R70, R44 ;  /* 0x000000460c30723c */ /* 0x000fe2000000182c */
[----:B------:R-:W1:Y:S01]  /*1bcc0*/  LDSM.16.M88.4 R68, [R214+0xf800] ;  /* 0x00f80000d644783b */ /* 0x000e620000000200 */
[----:B--2---:R-:W-:-:S04]  /*1bcd0*/  FMUL.FTZ R2, R52, R0 ;  /* 0x0000000034027220 */ /* 0x004fc80000410000 */
[----:B------:R2:W-:Y:S02]  /*1bce0*/  MUFU.TANH R77, R2 ;  /* 0x00000002004d7308 */ /* 0x0005e40000002400 */
[----:B--2---:R-:W-:-:S06]  /*1bcf0*/  FMUL.FTZ R2, R53, R0 ;  /* 0x0000000035027220 */ /* 0x004fcc0000410000 */
[----:B------:R2:W-:Y:S01]  /*1bd00*/  MUFU.TANH R76, R2 ;  /* 0x00000002004c7308 */ /* 0x0005e20000002400 */
[----:B-----5:R-:W-:Y:S01]  /*1bd10*/  HMMA.16816.F32 R44, R8, R64, R32 ;  /* 0x00000040082c723c */ /* 0x020fe20000001820 */
[----:B--2---:R-:W-:-:S06]  /*1bd20*/  FMUL.FTZ R2, R54, R0 ;  /* 0x0000000036027220 */ /* 0x004fcc0000410000 */
[----:B------:R2:W-:Y:S02]  /*1bd30*/  MUFU.TANH R38, R2 ;  /* 0x0000000200267308 */ /* 0x0005e40000002400 */
[----:B------:R-:W-:Y:S01]  /*1bd40*/  HMMA.16816.F32 R32, R8, R66, R48 ;  /* 0x000000420820723c */ /* 0x000fe20000001830 */
[----:B------:R-:W5:Y:S01]  /*1bd50*/  LDSM.16.M88.4 R48, [R213+0x7800] ;  /* 0x00780000d530783b */ /* 0x000f620000000200 */
[----:B-1----:R-:W-:Y:S01]  /*1bd60*/  FFMA.FTZ R3, -R133, R157, R3 ;  /* 0x0000009d85037223 */ /* 0x002fe20000010103 */
[-C--:B------:R-:W-:Y:S02]  /*1bd70*/  ISETP.GE.AND P1, PT, R146, R252.reuse, PT ;  /* 0x000000fc9200720c */ /* 0x080fe40003f26270 */
[----:B------:R-:W-:Y:S01]  /*1bd80*/  ISETP.GE.AND P0, PT, R144, R252, PT ;  /* 0x000000fc9000720c */ /* 0x000fe20003f06270 */
[----:B------:R-:W-:Y:S01]  /*1bd90*/  FMUL.FTZ R62, R62, R0 ;  /* 0x000000003e3e7220 */ /* 0x000fe20000410000 */
[----:B------:R-:W-:-:S08]  /*1bda0*/  ISETP.GE.AND P6, PT, R137, R252, PT ;  /* 0x000000fc8900720c */ /* 0x000fd00003fc6270 */
[----:B------:R-:W-:Y:S01]  /*1bdb0*/  HMMA.16816.F32 R44, R4, R72, R44 ;  /* 0x00000048042c723c */ /* 0x000fe2000000182c */
[----:B------:R-:W-:Y:S01]  /*1bdc0*/  ISETP.GE.AND P3, PT, R135, R252, PT ;  /* 0x000000fc8700720c */ /* 0x000fe20003f66270 */
[----:B------:R-:W-:-:S04]  /*1bdd0*/  DEPBAR.LE SB0, 0x0 ;  /* 0x000080000000791a */ /* 0x000fc80000000000 */
[-C--:B--2---:R-:W-:Y:S02]  /*1bde0*/  FMUL.FTZ R2, R55, R0.reuse ;  /* 0x0000000037027220 */ /* 0x084fe40000410000 */
[----:B------:R-:W-:Y:S08]  /*1bdf0*/  HMMA.16816.F32 R52, R4, R78, R28 ;  /* 0x0000004e0434723c */ /* 0x000ff0000000181c */
[C---:B------:R-:W-:Y:S08]  /*1be00*/  HMMA.16816.F32 R28, R12.reuse, R80, R56 ;  /* 0x000000500c1c723c */ /* 0x040ff00000001838 */
[----:B------:R-:W-:Y:S01]  /*1be10*/  HMMA.16816.F32 R12, R12, R82, R16 ;  /* 0x000000520c0c723c */ /* 0x000fe20000001810 */
[----:B------:R1:W2:Y:S11]  /*1be20*/  MUFU.TANH R64, R2 ;  /* 0x0000000200407308 */ /* 0x0002b60000002400 */
[----:B------:R-:W-:Y:S04]  /*1be30*/  @!UPT UIADD3 URZ, URZ, URZ, URZ ;  /* 0x0000003f3f3ff290 */ /* 0x000fe8000fffe03f */
[----:B------:R-:W-:Y:S01]  /*1be40*/  HMMA.16816.F32 R20, R8, R68, R28 ;  /* 0x000000440814723c */ /* 0x000fe2000000181c */
[----:B-1----:R-:W-:-:S07]  /*1be50*/  FMUL.FTZ R2, R60, R0 ;  /* 0x000000003c027220 */ /* 0x002fce0000410000 */
[----:B------:R-:W-:Y:S01]  /*1be60*/  HMMA.16816.F32 R8, R8, R70, R12 ;  /* 0x000000460808723c */ /* 0x000fe2000000180c */
[----:B------:R1:W-:Y:S07]  /*1be70*/  MUFU.TANH R41, R2 ;  /* 0x0000000200297308 */ /* 0x0003ee0000002400 */
[----:B------:R-:W-:Y:S01]  /*1be80*/  HMMA.16816.F32 R28, R4, R74, R32 ;  /* 0x0000004a041c723c */ /* 0x000fe20000001820 */
[----:B-1----:R-:W-:-:S04]  /*1be90*/  FMUL.FTZ R2, R61, R0 ;  /* 0x000000003d027220 */ /* 0x002fc80000410000 */
[----:B------:R1:W-:Y:S03]  /*1bea0*/  MUFU.TANH R60, R2 ;  /* 0x00000002003c7308 */ /* 0x0003e60000002400 */
[----:B-----5:R-:W-:Y:S01]  /*1beb0*/  HMMA.16816.F32 R20, R4, R48, R20 ;  /* 0x000000300414723c */ /* 0x020fe20000001814 */
[----:B-1----:R-:W-:-:S04]  /*1bec0*/  FMUL.FTZ R2, R63, R0 ;  /* 0x000000003f027220 */ /* 0x002fc80000410000 */
[----:B------:R1:W5:Y:S03]  /*1bed0*/  MUFU.TANH R56, R2 ;  /* 0x0000000200387308 */ /* 0x0003660000002400 */
[----:B------:R-:W-:Y:S01]  /*1bee0*/  HMMA.16816.F32 R8, R4, R50, R8 ;  /* 0x000000320408723c */ /* 0x000fe20000001808 */
[----:B-1----:R-:W-:-:S04]  /*1bef0*/  FMUL.FTZ R2, R52, R0 ;  /* 0x0000000034027220 */ /* 0x002fc80000410000 */
[----:B------:R1:W-:Y:S02]  /*1bf00*/  MUFU.TANH R37, R2 ;  /* 0x0000000200257308 */ /* 0x0003e40000002400 */
[----:B-1----:R-:W-:-:S06]  /*1bf10*/  FMUL.FTZ R2, R54, R0 ;  /* 0x0000000036027220 */ /* 0x002fcc0000410000 */
[----:B------:R1:W-:Y:S02]  /*1bf20*/  MUFU.TANH R36, R2 ;  /* 0x0000000200247308 */ /* 0x0003e40000002400 */
[----:B-1----:R-:W-:-:S06]  /*1bf30*/  FMUL.FTZ R2, R46, R0 ;  /* 0x000000002e027220 */ /* 0x002fcc0000410000 */
[----:B------:R1:W1:Y:S01]  /*1bf40*/  MUFU.TANH R18, R2 ;  /* 0x0000000200127308 */ /* 0x0002620000002400 */
[-C--:B------:R-:W-:Y:S02]  /*1bf50*/  FMUL.FTZ R45, R45, R0.reuse ;  /* 0x000000002d2d7220 */ /* 0x080fe40000410000 */
[-C--:B------:R-:W-:Y:S02]  /*1bf60*/  FMUL.FTZ R55, R55, R0.reuse ;  /* 0x0000000037377220 */ /* 0x080fe40000410000 */
[----:B-1----:R-:W-:-:S04]  /*1bf70*/  FMUL.FTZ R2, R47, R0 ;  /* 0x000000002f027220 */ /* 0x002fc80000410000 */
[----:B------:R1:W-:Y:S01]  /*1bf80*/  MUFU.TANH R19, R2 ;  /* 0x0000000200137308 */ /* 0x0003e20000002400 */
[-C--:B------:R-:W-:Y:S02]  /*1bf90*/  FMUL.FTZ R8, R8, R0.reuse ;  /* 0x0000000008087220 */ /* 0x080fe40000410000 */
[-C--:B------:R-:W-:Y:S02]  /*1bfa0*/  FMUL.FTZ R30, R30, R0.reuse ;  /* 0x000000001e1e7220 */ /* 0x080fe40000410000 */
[----:B-1----:R-:W-:-:S04]  /*1bfb0*/  FMUL.FTZ R2, R31, R0 ;  /* 0x000000001f027220 */ /* 0x002fc80000410000 */
[----:B------:R4:W-:Y:S01]  /*1bfc0*/  MUFU.TANH R17, R2 ;  /* 0x0000000200117308 */ /* 0x0009e20000002400 */
[----:B------:R-:W-:-:S07]  /*1bfd0*/  FMUL.FTZ R21, R21, R0 ;  /* 0x0000000015157220 */ /* 0x000fce0000410000 */
[----:B------:R1:W-:Y:S01]  /*1bfe0*/  MUFU.TANH R27, R45 ;  /* 0x0000002d001b7308 */ /* 0x0003e20000002400 */
[----:B----4-:R-:W-:Y:S01]  /*1bff0*/  FFMA.FTZ R2, -R133, R121, R40 ;  /* 0x0000007985027223 */ /* 0x010fe20000010128 */
[----:B------:R-:W-:Y:S01]  /*1c000*/  FSEL R40, R3, -INF , !P1 ;  /* 0xff80000003287808 */ /* 0x000fe20004800000 */
[----:B---3--:R-:W-:-:S05]  /*1c010*/  FFMA.FTZ R3, -R133, R122, R86 ;  /* 0x0000007a85037223 */ /* 0x008fca0000010156 */
[----:B------:R-:W3:Y:S01]  /*1c020*/  MUFU.TANH R55, R55 ;  /* 0x0000003700377308 */ /* 0x000ee20000002400 */
[----:B-1----:R-:W-:Y:S01]  /*1c030*/  FSEL R45, R3, -INF , !P0 ;  /* 0xff800000032d7808 */ /* 0x002fe20004000000 */
[----:B------:R-:W-:-:S06]  /*1c040*/  FMUL.FTZ R3, R23, R0 ;  /* 0x0000000017037220 */ /* 0x000fcc0000410000 */
[----:B------:R-:W-:Y:S01]  /*1c050*/  MUFU.TANH R8, R8 ;  /* 0x0000000800087308 */ /* 0x000fe20000002400 */
[----:B------:R-:W-:Y:S02]  /*1c060*/  FMUL.FTZ R20, R20, R0 ;  /* 0x0000000014147220 */ /* 0x000fe40000410000 */
[----:B------:R-:W-:-:S05]  /*1c070*/  FFMA.FTZ R5, -R133, R158, R87 ;  /* 0x0000009e85057223 */ /* 0x000fca0000010157 */
[----:B------:R2:W-:Y:S01]  /*1c080*/  MUFU.TANH R16, R3 ;  /* 0x0000000300107308 */ /* 0x0005e20000002400 */
[----:B------:R-:W-:-:S07]  /*1c090*/  FSEL R46, R2, -INF , !P1 ;  /* 0xff800000022e7808 */ /* 0x000fce0004800000 */
[----:B------:R-:W-:Y:S01]  /*1c0a0*/  MUFU.TANH R30, R30 ;  /* 0x0000001e001e7308 */ /* 0x000fe20000002400 */
[----:B--2---:R-:W-:-:S07]  /*1c0b0*/  FFMA.FTZ R3, -R133, R119, R64 ;  /* 0x0000007785037223 */ /* 0x004fce0000010140 */
[----:B------:R-:W1:Y:S01]  /*1c0c0*/  MUFU.TANH R62, R62 ;  /* 0x0000003e003e7308 */ /* 0x000e620000002400 */
[----:B------:R-:W-:Y:S01]  /*1c0d0*/  FMUL.FTZ R53, R53, R0 ;  /* 0x0000000035357220 */ /* 0x000fe20000410000 */
[----:B------:R-:W-:Y:S01]  /*1c0e0*/  FSEL R48, R3, -INF , !P6 ;  /* 0xff80000003307808 */ /* 0x000fe20007000000 */
[----:B-----5:R-:W-:-:S05]  /*1c0f0*/  FFMA.FTZ R3, -R133, R117, R56 ;  /* 0x0000007585037223 */ /* 0x020fca0000010138 */
[----:B------:R-:W-:Y:S01]  /*1c100*/  MUFU.TANH R21, R21 ;  /* 0x0000001500157308 */ /* 0x000fe20000002400 */
[-C--:B------:R-:W-:Y:S02]  /*1c110*/  FMUL.FTZ R44, R44, R0.reuse ;  /* 0x000000002c2c7220 */ /* 0x080fe40000410000 */
[-C--:B------:R-:W-:Y:S02]  /*1c120*/  FMUL.FTZ R28, R28, R0.reuse ;  /* 0x000000001c1c7220 */ /* 0x080fe40000410000 */
[----:B------:R-:W-:-:S03]  /*1c130*/  FMUL.FTZ R29, R29, R0 ;  /* 0x000000001d1d7220 */ /* 0x000fc60000410000 */
[----:B------:R-:W2:Y:S01]  /*1c140*/  MUFU.TANH R12, R20 ;  /* 0x00000014000c7308 */ /* 0x000ea20000002400 */
[----:B------:R-:W-:Y:S02]  /*1c150*/  FMUL.FTZ R22, R22, R0 ;  /* 0x0000000016167220 */ /* 0x000fe40000410000 */
[----:B------:R-:W-:Y:S01]  /*1c160*/  FFMA.FTZ R2, -R133, R120, R38 ;  /* 0x0000007885027223 */ /* 0x000fe20000010126 */
[----:B------:R-:W-:Y:S01]  /*1c170*/  FSEL R38, R5, -INF , !P0 ;  /* 0xff80000005267808 */ /* 0x000fe20004000000 */
[-C--:B------:R-:W-:Y:S02]  /*1c180*/  FMUL.FTZ R9, R9, R0.reuse ;  /* 0x0000000009097220 */ /* 0x080fe40000410000 */
[-C--:B------:R-:W-:Y:S02]  /*1c190*/  FMUL.FTZ R10, R10, R0.reuse ;  /* 0x000000000a0a7220 */ /* 0x080fe40000410000 */
[----:B------:R-:W-:Y:S01]  /*1c1a0*/  FMUL.FTZ R11, R11, R0 ;  /* 0x000000000b0b7220 */ /* 0x000fe20000410000 */
[----:B------:R-:W-:Y:S01]  /*1c1b0*/  ISETP.GE.AND P5, PT, R143, R252, PT ;  /* 0x000000fc8f00720c */ /* 0x000fe20003fa6270 */
[C---:B------:R-:W-:Y:S01]  /*1c1c0*/  FFMA.FTZ R4, -R133.reuse, R156, R77 ;  /* 0x0000009c85047223 */ /* 0x040fe2000001014d */
[-C--:B------:R-:W-:Y:S01]  /*1c1d0*/  ISETP.GE.AND P4, PT, R136, R252.reuse, PT ;  /* 0x000000fc8800720c */ /* 0x080fe20003f86270 */
[C---:B------:R-:W-:Y:S01]  /*1c1e0*/  FFMA.FTZ R0, -R133.reuse, R109, R18 ;  /* 0x0000006d85007223 */ /* 0x040fe20000010112 */
[-C--:B------:R-:W-:Y:S01]  /*1c1f0*/  ISETP.GE.AND P0, PT, R130, R252.reuse, PT ;  /* 0x000000fc8200720c */ /* 0x080fe20003f06270 */
[----:B------:R-:W-:Y:S01]  /*1c200*/  FFMA.FTZ R5, -R133, R153, R76 ;  /* 0x0000009985057223 */ /* 0x000fe2000001014c */
[----:B------:R-:W-:Y:S01]  /*1c210*/  FSEL R136, R3, -INF , !P3 ;  /* 0xff80000003887808 */ /* 0x000fe20005800000 */
[----:B---3--:R-:W-:Y:S01]  /*1c220*/  FFMA.FTZ R3, -R133, R111, R55 ;  /* 0x0000006f85037223 */ /* 0x008fe20000010137 */
[----:B------:R3:W4:Y:S01]  /*1c230*/  MUFU.TANH R26, R44 ;  /* 0x0000002c001a7308 */ /* 0x0007220000002400 */
[----:B------:R-:W-:-:S02]  /*1c240*/  ISETP.GE.AND P1, PT, R131, R252, PT ;  /* 0x000000fc8300720c */ /* 0x000fc40003f26270 */
[----:B------:R-:W-:Y:S01]  /*1c250*/  FSEL R164, R0, -INF , !P0 ;  /* 0xff80000000a47808 */ /* 0x000fe20004000000 */
[----:B------:R-:W-:Y:S01]  /*1c260*/  FFMA.FTZ R0, -R133, R110, R19 ;  /* 0x0000006e85007223 */ /* 0x000fe20000010113 */
[----:B------:R-:W-:-:S03]  /*1c270*/  FSEL R47, R2, -INF , !P5 ;  /* 0xff800000022f7808 */ /* 0x000fc60006800000 */
[----:B------:R5:W-:Y:S01]  /*1c280*/  MUFU.TANH R15, R10 ;  /* 0x0000000a000f7308 */ /* 0x000be20000002400 */
[----:B-1----:R-:W-:Y:S01]  /*1c290*/  FFMA.FTZ R2, -R133, R118, R62 ;  /* 0x0000007685027223 */ /* 0x002fe2000001013e */
[----:B------:R-:W-:Y:S02]  /*1c2a0*/  FSEL R131, R3, -INF , !P1 ;  /* 0xff80000003837808 */ /* 0x000fe40004800000 */
[----:B---3--:R-:W-:Y:S01]  /*1c2b0*/  FSEL R44, R4, -INF , !P5 ;  /* 0xff800000042c7808 */ /* 0x008fe20006800000 */
[----:B------:R-:W-:Y:S01]  /*1c2c0*/  FFMA.FTZ R4, -R133, R152, R41 ;  /* 0x0000009885047223 */ /* 0x000fe20000010129 */
[-C--:B------:R-:W-:Y:S02]  /*1c2d0*/  ISETP.GE.AND P5, PT, R129, R252.reuse, PT ;  /* 0x000000fc8100720c */ /* 0x080fe40003fa6270 */
[----:B------:R-:W-:Y:S01]  /*1c2e0*/  FSEL R41, R5, -INF , !P6 ;  /* 0xff80000005297808 */ /* 0x000fe20007000000 */
[C---:B------:R-:W-:Y:S01]  /*1c2f0*/  FFMA.FTZ R5, -R133.reuse, R151, R60 ;  /* 0x0000009785057223 */ /* 0x040fe2000001013c */
[----:B------:R-:W-:Y:S01]  /*1c300*/  ISETP.GE.AND P6, PT, R124, R252, PT ;  /* 0x000000fc7c00720c */ /* 0x000fe20003fc6270 */
[----:B-----5:R-:W-:-:S02]  /*1c310*/  FFMA.FTZ R10, -R133, R138, R8 ;  /* 0x0000008a850a7223 */ /* 0x020fc40000010108 */
[C---:B------:R-:W-:Y:S01]  /*1c320*/  FFMA.FTZ R8, -R133.reuse, R108, R30 ;  /* 0x0000006c85087223 */ /* 0x040fe2000001011e */
[----:B------:R1:W3:Y:S01]  /*1c330*/  MUFU.TANH R3, R11 ;  /* 0x0000000b00037308 */ /* 0x0002e20000002400 */
[----:B------:R-:W-:Y:S01]  /*1c340*/  FSEL R124, R4, -INF , !P4 ;  /* 0xff800000047c7808 */ /* 0x000fe20006000000 */
[C---:B--2---:R-:W-:Y:S01]  /*1c350*/  FFMA.FTZ R12, -R133.reuse, R140, R12 ;  /* 0x0000008c850c7223 */ /* 0x044fe2000001010c */
[----:B------:R-:W-:Y:S01]  /*1c360*/  FSEL R137, R2, -INF , !P4 ;  /* 0xff80000002897808 */ /* 0x000fe20006000000 */
[----:B------:R-:W-:Y:S01]  /*1c370*/  FFMA.FTZ R4, -R133, R150, R37 ;  /* 0x0000009685047223 */ /* 0x000fe20000010125 */
[----:B------:R-:W-:Y:S01]  /*1c380*/  FSEL R129, R5, -INF , !P3 ;  /* 0xff80000005817808 */ /* 0x000fe20005800000 */
[----:B------:R-:W-:Y:S01]  /*1c390*/  FFMA.FTZ R2, -R133, R116, R36 ;  /* 0x0000007485027223 */ /* 0x000fe20000010124 */
[-C--:B------:R-:W-:Y:S02]  /*1c3a0*/  ISETP.GE.AND P3, PT, R127, R252.reuse, PT ;  /* 0x000000fc7f00720c */ /* 0x080fe40003f66270 */
[----:B------:R-:W-:Y:S01]  /*1c3b0*/  ISETP.GE.AND P2, PT, R132, R252, PT ;  /* 0x000000fc8400720c */ /* 0x000fe20003f46270 */
[----:B-1----:R-:W-:Y:S01]  /*1c3c0*/  FFMA.FTZ R11, -R133, R139, R21 ;  /* 0x0000008b850b7223 */ /* 0x002fe20000010115 */
[----:B------:R-:W-:-:S02]  /*1c3d0*/  FSEL R139, R0, -INF , !P5 ;  /* 0xff800000008b7808 */ /* 0x000fc40006800000 */
[----:B------:R-:W-:Y:S01]  /*1c3e0*/  FSEL R0, R8, -INF , !P6 ;  /* 0xff80000008007808 */ /* 0x000fe20007000000 */
[----:B------:R-:W-:Y:S01]  /*1c3f0*/  FFMA.FTZ R5, -R133, R92, R16 ;  /* 0x0000005c85057223 */ /* 0x000fe20000010110 */
[----:B------:R-:W-:-:S03]  /*1c400*/  FSEL R130, R4, -INF , !P2 ;  /* 0xff80000004827808 */ /* 0x000fc60005000000 */
[----:B------:R1:W-:Y:S01]  /*1c410*/  STL [R1+0x4], R0 ;  /* 0x0000040001007387 */ /* 0x0003e20000100800 */
[----:B------:R-:W-:Y:S01]  /*1c420*/  FSEL R132, R2, -INF , !P2 ;  /* 0xff80000002847808 */ /* 0x000fe20005000000 */
[C---:B----4-:R-:W-:Y:S01]  /*1c430*/  FFMA.FTZ R2, -R133.reuse, R148, R26 ;  /* 0x0000009485027223 */ /* 0x050fe2000001011a */
[----:B------:R-:W-:Y:S01]  /*1c440*/  ISETP.GE.AND P2, PT, R126, R252, PT ;  /* 0x000000fc7e00720c */ /* 0x000fe20003f46270 */
[----:B---3--:R-:W-:-:S03]  /*1c450*/  FFMA.FTZ R3, -R133, R84, R3 ;  /* 0x0000005485037223 */ /* 0x008fc60000010103 */
[----:B------:R-:W-:Y:S02]  /*1c460*/  FSEL R153, R2, -INF , !P0 ;  /* 0xff80000002997808 */ /* 0x000fe40004000000 */
[----:B------:R-:W-:Y:S01]  /*1c470*/  ISETP.GE.AND P0, PT, R123, R252, PT ;  /* 0x000000fc7b00720c */ /* 0x000fe20003f06270 */
[----:B------:R-:W2:Y:S01]  /*1c480*/  MUFU.TANH R53, R53 ;  /* 0x0000003500357308 */ /* 0x000ea20000002400 */
[----:B-1----:R-:W-:-:S05]  /*1c490*/  FSEL R0, R12, -INF , !P3 ;  /* 0xff8000000c007808 */ /* 0x002fca0005800000 */
[----:B------:R1:W-:Y:S02]  /*1c4a0*/  STL [R1+0x8], R0 ;  /* 0x0000080001007387 */ /* 0x0003e40000100800 */
[----:B------:R-:W3:Y:S01]  /*1c4b0*/  MUFU.TANH R28, R28 ;  /* 0x0000001c001c7308 */ /* 0x000ee20000002400 */
[----:B------:R-:W-:-:S07]  /*1c4c0*/  FFMA.FTZ R2, -R133, R147, R27 ;  /* 0x0000009385027223 */ /* 0x000fce000001011b */
[----:B------:R-:W4:Y:S01]  /*1c4d0*/  MUFU.TANH R29, R29 ;  /* 0x0000001d001d7308 */ /* 0x000f220000002400 */
[----:B------:R-:W-:Y:S02]  /*1c4e0*/  FSEL R248, R2, -INF , !P5 ;  /* 0xff80000002f87808 */ /* 0x000fe40006800000 */
[----:B-1----:R-:W-:-:S05]  /*1c4f0*/  FSEL R0, R5, -INF , !P2 ;  /* 0xff80000005007808 */ /* 0x002fca0005000000 */
[----:B------:R1:W-:Y:S01]  /*1c500*/  STL [R1+0xc], R0 ;  /* 0x00000c0001007387 */ /* 0x0003e20000100800 */
[----:B------:R-:W-:Y:S01]  /*1c510*/  MUFU.TANH R6, R22 ;  /* 0x0000001600067308 */ /* 0x000fe20000002400 */
[----:B------:R-:W-:-:S07]  /*1c520*/  ISETP.GE.AND P5, PT, R159, 0x2, PT ;  /* 0x000000029f00780c */ /* 0x000fce0003fa6270 */
[----:B------:R-:W5:Y:S01]  /*1c530*/  MUFU.TANH R9, R9 ;  /* 0x0000000900097308 */ /* 0x000f620000002400 */
[----:B--2---:R-:W-:Y:S01]  /*1c540*/  FFMA.FTZ R4, -R133, R149, R53 ;  /* 0x0000009585047223 */ /* 0x004fe20000010135 */
[----:B-1----:R-:W-:-:S05]  /*1c550*/  FSEL R0, R3, -INF , !P0 ;  /* 0xff80000003007808 */ /* 0x002fca0004000000 */
[----:B------:R1:W-:Y:S01]  /*1c560*/  STL [R1+0x10], R0 ;  /* 0x0000100001007387 */ /* 0x0003e20000100800 */
[----:B------:R-:W-:Y:S01]  /*1c570*/  ISETP.GE.AND P4, PT, R128, R252, PT ;  /* 0x000000fc8000720c */ /* 0x000fe20003f86270 */
[C---:B---3--:R-:W-:Y:S01]  /*1c580*/  FFMA.FTZ R14, -R133.reuse, R145, R28 ;  /* 0x00000091850e7223 */ /* 0x048fe2000001011c */
[----:B------:R-:W-:Y:S01]  /*1c590*/  FSEL R128, R4, -INF , !P1 ;  /* 0xff80000004807808 */ /* 0x000fe20004800000 */
[----:B----4-:R-:W-:Y:S01]  /*1c5a0*/  FFMA.FTZ R13, -R133, R142, R29 ;  /* 0x0000008e850d7223 */ /* 0x010fe2000001011d */
[----:B------:R-:W-:Y:S01]  /*1c5b0*/  ISETP.GE.AND P1, PT, R125, R252, PT ;  /* 0x000000fc7d00720c */ /* 0x000fe20003f26270 */
[C---:B-----5:R-:W-:Y:S02]  /*1c5c0*/  FFMA.FTZ R9, -R133.reuse, R134, R9 ;  /* 0x0000008685097223 */ /* 0x060fe40000010109 */
[C---:B------:R-:W-:Y:S02]  /*1c5d0*/  FFMA.FTZ R7, -R133.reuse, R101, R17 ;  /* 0x0000006585077223 */ /* 0x040fe40000010111 */
[----:B------:R-:W-:-:S02]  /*1c5e0*/  FFMA.FTZ R6, -R133, R100, R6 ;  /* 0x0000006485067223 */ /* 0x000fc40000010106 */
[----:B------:R-:W-:Y:S01]  /*1c5f0*/  FFMA.FTZ R4, -R133, R85, R15 ;  /* 0x0000005585047223 */ /* 0x000fe2000001010f */
[----:B------:R-:W-:Y:S01]  /*1c600*/  BSSY B1, `(.L_x_5043) ;  /* 0x00000dd000017945 */ /* 0x000fe20003800000 */
        /* <DEDUP_REMOVED lines=14> */
[----:B------:R-:W-:Y:S02]  /*1c6f0*/  IADD3 R220, R219, 0x7800, RZ ;  /* 0x00007800dbdc7810 */ /* 0x000fe40007ffe0ff */
        /* <DEDUP_REMOVED lines=10> */
[----:B-1----:R-:W-:Y:S01]  /*1c7a0*/  ISETP.NE.U32.AND P0, PT, R240, RZ, PT ;  /* 0x000000fff000720c */ /* 0x002fe20003f05070 */
[----:B------:R-:W-:Y:S03]  /*1c7b0*/  BSSY B0, `(.L_x_5045) ;  /* 0x0000042000007945 */ /* 0x000fe60003800000 */
[----:B------:R-:W-:-:S13]  /*1c7c0*/  ISETP.NE.AND.EX P0, PT, R241, RZ, PT, P0 ;  /* 0x000000fff100720c */ /* 0x000fda0003f05300 */
[----:B------:R-:W-:Y:S05]  /*1c7d0*/  @!P0 BRA `(.L_x_5046) ;  /* 0x000003c000008947 */ /* 0x000fea0003800000 */
[----:B------:R-:W2:Y:S01]  /*1c7e0*/  LD.E R2, [R24.64+0x170] ;  /* 0x0001700618027980 */ /* 0x000ea2000c101900 */
[----:B------:R-:W-:Y:S02]  /*1c7f0*/  IADD3 R8, R141, -0x40, RZ ;  /* 0xffffffc08d087810 */ /* 0x000fe40007ffe0ff */
[----:B------:R-:W-:Y:S02]  /*1c800*/  IABS R6, R141 ;  /* 0x0000008d00067213 */ /* 0x000fe40000000000 */
        /* <DEDUP_REMOVED lines=10> */
[----:B-1----:R-:W-:Y:S02]  /*1c8b0*/  IMAD.MOV R3, RZ, RZ, -R5 ;  /* 0x000000ffff037224 */ /* 0x002fe400078e0a05 */
[----:B------:R-:W-:Y:S02]  /*1c8c0*/  IMAD.MOV.U32 R4, RZ, RZ, RZ ;  /* 0x000000ffff047224 */ /* 0x000fe400078e00ff */
[----:B------:R-:W-:-:S04]  /*1c8d0*/  IMAD R3, R3, R0, RZ ;  /* 0x0000000003037224 */ /* 0x000fc800078e02ff */
[----:B------:R-:W-:-:S04]  /*1c8e0*/  IMAD.HI.U32 R3, R5, R3, R4 ;  /* 0x0000000305037227 */ /* 0x000fc800078e0004 */
[----:B------:R-:W-:Y:S02]  /*1c8f0*/  IMAD.MOV.U32 R5, RZ, RZ, R9 ;  /* 0x000000ffff057224 */ /* 0x000fe400078e0009 */
        /* <DEDUP_REMOVED lines=14> */
[----:B------:R-:W-:Y:S02]  /*1c9e0*/  ISETP.NE.AND P1, PT, R2, RZ, PT ;  /* 0x000000ff0200720c */ /* 0x000fe40003f25270 */
[----:B------:R-:W-:Y:S02]  /*1c9f0*/  LOP3.LUT R5, RZ, R2, RZ, 0x33, !PT ;  /* 0x00000002ff057212 */ /* 0x000fe400078e33ff */
[----:B------:R-:W-:Y:S02]  /*1ca00*/  @P4 IADD3 R3, R3, 0x1, RZ ;  /* 0x0000000103034810 */ /* 0x000fe40007ffe0ff */
[----:B------:R-:W-:Y:S02]  /*1ca10*/  @P6 IADD3 R4, R4, 0x1, RZ ;  /* 0x0000000104046810 */ /* 0x000fe40007ffe0ff */
[----:B------:R-:W-:-:S03]  /*1ca20*/  @!P0 IADD3 R3, -R3, RZ, RZ ;  /* 0x000000ff03038210 */ /* 0x000fc60007ffe1ff */
[----:B------:R-:W-:Y:S01]  /*1ca30*/  @!P2 IMAD.MOV R4, RZ, RZ, -R4 ;  /* 0x000000ffff04a224 */ /* 0x000fe200078e0a04 */
[----:B------:R-:W-:-:S04]  /*1ca40*/  SEL R3, R5, R3, !P1 ;  /* 0x0000000305037207 */ /* 0x000fc80004800000 */
[----:B------:R-:W-:Y:S01]  /*1ca50*/  SEL R0, R5, R4, !P1 ;  /* 0x0000000405007207 */ /* 0x000fe20004800000 */
[--C-:B------:R-:W-:Y:S01]  /*1ca60*/  IMAD.WIDE R8, R3, 0x4, R240.reuse ;  /* 0x0000000403087825 */ /* 0x100fe200078e02f0 */
[----:B------:R-:W2:Y:S03]  /*1ca70*/  LD.E.64 R4, [R24.64+0x38] ;  /* 0x0000380618047980 */ /* 0x000ea6000c101b00 */
[C---:B------:R-:W-:Y:S02]  /*1ca80*/  IMAD.WIDE R6, R0.reuse, 0x4, R240 ;  /* 0x0000000400067825 */ /* 0x040fe400078e02f0 */
[----:B------:R1:W3:Y:S04]  /*1ca90*/  LD.E R9, [R8.64] ;  /* 0x0000000608097980 */ /* 0x0002e8000c101900 */
[----:B------:R4:W3:Y:S04]  /*1caa0*/  LD.E R10, [R6.64] ;  /* 0x00000006060a7980 */ /* 0x0008e8000c101900 */
[----:B----4-:R-:W4:Y:S01]  /*1cab0*/  LD.E.64 R6, [R24.64+0x20] ;  /* 0x0000200618067980 */ /* 0x010f22000c101b00 */
[----:B------:R-:W-:-:S04]  /*1cac0*/  IMAD.IADD R0, R0, 0x1, -R3 ;  /* 0x0000000100007824 */ /* 0x000fc800078e0a03 */
[----:B------:R-:W-:-:S05]  /*1cad0*/  IMAD R2, R2, R0, -0x40 ;  /* 0xffffffc002027424 */ /* 0x000fca00078e0200 */
[----:B-1----:R-:W-:Y:S01]  /*1cae0*/  SHF.R.S32.HI R8, RZ, 0x1f, R2 ;  /* 0x0000001fff087819 */ /* 0x002fe20000011402 */
[-C--:B--2---:R-:W-:Y:S02]  /*1caf0*/  IMAD R0, R5, R2.reuse, RZ ;  /* 0x0000000205007224 */ /* 0x084fe400078e02ff */
[----:B------:R-:W-:-:S04]  /*1cb00*/  IMAD.WIDE.U32 R2, R4, R2, RZ ;  /* 0x0000000204027225 */ /* 0x000fc800078e00ff */
[----:B------:R-:W-:Y:S02]  /*1cb10*/  IMAD R4, R4, R8, R0 ;  /* 0x0000000804047224 */ /* 0x000fe400078e0200 */
[----:B---3--:R-:W-:-:S03]  /*1cb20*/  IMAD.IADD R9, R9, 0x1, -R10 ;  /* 0x0000000109097824 */ /* 0x008fc600078e0a0a */
[----:B------:R-:W-:Y:S02]  /*1cb30*/  IADD3 R3, R3, R4, RZ ;  /* 0x0000000403037210 */ /* 0x000fe40007ffe0ff */
[----:B------:R-:W-:Y:S01]  /*1cb40*/  SHF.R.S32.HI R5, RZ, 0x1f, R9 ;  /* 0x0000001fff057819 */ /* 0x000fe20000011409 */
[----:B----4-:R-:W-:Y:S02]  /*1cb50*/  IMAD R0, R7, R9, RZ ;  /* 0x0000000907007224 */ /* 0x010fe400078e02ff */
[----:B------:R-:W-:-:S04]  /*1cb60*/  IMAD.WIDE.U32 R2, R9, R6, R2 ;  /* 0x0000000609027225 */ /* 0x000fc800078e0002 */
[----:B------:R-:W-:-:S04]  /*1cb70*/  IMAD R0, R6, R5, R0 ;  /* 0x0000000506007224 */ /* 0x000fc800078e0200 */
[----:B------:R-:W-:Y:S01]  /*1cb80*/  IMAD.IADD R3, R3, 0x1, R0 ;  /* 0x0000000103037824 */ /* 0x000fe200078e0200 */
[----:B------:R-:W-:Y:S05]  /*1cb90*/  BRA `(.L_x_5047) ;  /* 0x0000003000007947 */ /* 0x000fea0003800000 */
.L_x_5046:
[----:B------:R-:W2:Y:S02]  /*1cba0*/  LD.E R2, [R24.64+0x38] ;  /* 0x0000380618027980 */ /* 0x000ea4000c101900 */
[----:B--2---:R-:W-:-:S04]  /*1cbb0*/  LEA R2, -R2, RZ, 0x6 ;  /* 0x000000ff02027211 */ /* 0x004fc800078e31ff */
[----:B------:R-:W-:Y:S02]  /*1cbc0*/  SHF.R.S32.HI R3, RZ, 0x1f, R2 ;  /* 0x0000001fff037819 */ /* 0x000fe40000011402 */
.L_x_5047:
[----:B------:R-:W-:Y:S05]  /*1cbd0*/  BSYNC B0 ;  /* 0x0000000000007941 */ /* 0x000fea0003800000 */
.L_x_5045:
        /* <DEDUP_REMOVED lines=9> */
[----:B------:R-:W-:Y:S02]  /*1cc70*/  @P3 LEA.HI.X R35, R0, R155, R6, 0x1, P1 ;  /* 0x0000009b00233211 */ /* 0x000fe400008f0c06 */
        /* <DEDUP_REMOVED lines=10> */
[----:B------:R-:W-:Y:S01]  /*1cd20*/  @P6 LEA R30, P1, R2, R245, 0x1 ;  /* 0x000000f5021e6211 */ /* 0x000fe200078208ff */
        /* <DEDUP_REMOVED lines=106> */
.L_x_5044:
[----:B-1----:R-:W-:Y:S05]  /*1d3d0*/  BSYNC B1 ;  /* 0x0000000000017941 */ /* 0x002fea0003800000 */
.L_x_5043:
[----:B------:R-:W-:Y:S04]  /*1d3e0*/  STL [R1+0x44], R219 ;  /* 0x000044db01007387 */ /* 0x000fe80000100800 */
[----:B------:R1:W-:Y:S04]  /*1d3f0*/  STL [R1+0x40], R218 ;  /* 0x000040da01007387 */ /* 0x0003e80000100800 */
[----:B------:R2:W3:Y:S04]  /*1d400*/  LD.E R0, [R24.64+0xdc] ;  /* 0x0000dc0618007980 */ /* 0x0004e8000c101900 */
[----:B-1----:R-:W4:Y:S04]  /*1d410*/  LDL.LU R218, [R1+0x4] ;  /* 0x0000040001da7983 */ /* 0x002f280000300800 */
[----:B------:R1:W-:Y:S04]  /*1d420*/  STL [R1+0x3c], R217 ;  /* 0x00003cd901007387 */ /* 0x0003e80000100800 */
[----:B-1----:R-:W3:Y:S04]  /*1d430*/  LDL.LU R217, [R1+0x10] ;  /* 0x0000100001d97983 */ /* 0x002ee80000300800 */
[----:B------:R1:W-:Y:S04]  /*1d440*/  STL [R1+0x38], R216 ;  /* 0x000038d801007387 */ /* 0x0003e80000100800 */
[----:B-1----:R-:W3:Y:S04]  /*1d450*/  LDL.LU R216, [R1+0x8] ;  /* 0x0000080001d87983 */ /* 0x002ee80000300800 */
[----:B------:R-:W-:Y:S04]  /*1d460*/  STL [R1+0x34], R215 ;  /* 0x000034d701007387 */ /* 0x000fe80000100800 */
[----:B------:R-:W-:Y:S04]  /*1d470*/  STL [R1+0x30], R214 ;  /* 0x000030d601007387 */ /* 0x000fe80000100800 */
[----:B------:R-:W-:Y:S04]  /*1d480*/  STL [R1+0x2c], R213 ;  /* 0x00002cd501007387 */ /* 0x000fe80000100800 */
[----:B------:R-:W-:Y:S04]  /*1d490*/  STL [R1+0x28], R208 ;  /* 0x000028d001007387 */ /* 0x000fe80000100800 */
[----:B------:R1:W-:Y:S04]  /*1d4a0*/  STL [R1+0x24], R133 ;  /* 0x0000248501007387 */ /* 0x0003e80000100800 */
[----:B-1----:R-:W3:Y:S01]  /*1d4b0*/  LDL.LU R133, [R1+0xc] ;  /* 0x00000c0001857983 */ /* 0x002ee20000300800 */
[----:B------:R-:W-:-:S04]  /*1d4c0*/  FMNMX.FTZ R2, R40, R38, !PT ;  /* 0x0000002628027209 */ /* 0x000fc80007810000 */
[----:B------:R-:W-:-:S04]  /*1d4d0*/  FMNMX.FTZ R2, R44, R2, !PT ;  /* 0x000000022c027209 */ /* 0x000fc80007810000 */
[----:B------:R-:W-:-:S04]  /*1d4e0*/  FMNMX.FTZ R2, R41, R2, !PT ;  /* 0x0000000229027209 */ /* 0x000fc80007810000 */
        /* <DEDUP_REMOVED lines=14> */
[----:B------:R-:W-:-:S04]  /*1d5d0*/  FMNMX.FTZ R2, R131, R2, !PT ;  /* 0x0000000283027209 */ /* 0x000fc80007810000 */
[----:B------:R-:W-:-:S04]  /*1d5e0*/  FMNMX.FTZ R2, R164, R2, !PT ;  /* 0x00000002a4027209 */ /* 0x000fc80007810000 */
[----:B------:R-:W-:Y:S02]  /*1d5f0*/  FMNMX.FTZ R2, R139, R2, !PT ;  /* 0x000000028b027209 */ /* 0x000fe40007810000 */
[----:B------:R-:W-:-:S04]  /*1d600*/  SHF.L.U32 R209, R42, 0x1, RZ ;  /* 0x000000012ad17819 */ /* 0x000fc800000006ff */
[----:B------:R-:W-:Y:S01]  /*1d610*/  LEA R212, R39, R209, 0x1 ;  /* 0x000000d127d47211 */ /* 0x000fe200078e08ff */
[----:B------:R-:W-:Y:S04]  /*1d620*/  LDSM.16.MT88.4 R16, [R209+0x10000] ;  /* 0x01000000d110783b */ /* 0x000fe80000004200 */
[----:B------:R-:W-:Y:S01]  /*1d630*/  LDSM.16.MT88.4 R8, [R212+0x10000] ;  /* 0x01000000d408783b */ /* 0x000fe20000004200 */
[----:B------:R-:W-:-:S03]  /*1d640*/  IMAD R210, R43, 0x2, R209 ;  /* 0x000000022bd27824 */ /* 0x000fc600078e02d1 */
[----:B------:R-:W-:Y:S01]  /*1d650*/  LDSM.16.MT88.4 R32, [R209+0x12000] ;  /* 0x01200000d120783b */ /* 0x000fe20000004200 */
[----:B------:R-:W-:-:S03]  /*1d660*/  IMAD R211, R39, 0x2, R210 ;  /* 0x0000000227d37824 */ /* 0x000fc600078e02d2 */
[----:B------:R-:W-:Y:S04]  /*1d670*/  LDSM.16.MT88.4 R12, [R210+0x10000] ;  /* 0x01000000d20c783b */ /* 0x000fe80000004200 */
[----:B------:R-:W-:Y:S04]  /*1d680*/  LDSM.16.MT88.4 R20, [R211+0x10000] ;  /* 0x01000000d314783b */ /* 0x000fe80000004200 */
[----:B------:R-:W-:Y:S04]  /*1d690*/  LDSM.16.MT88.4 R28, [R212+0x12000] ;  /* 0x01200000d41c783b */ /* 0x000fe80000004200 */
[----:B--2---:R-:W-:Y:S01]  /*1d6a0*/  LDSM.16.MT88.4 R24, [R211+0x12000] ;  /* 0x01200000d318783b */ /* 0x004fe20000004200 */
[----:B----4-:R-:W-:-:S04]  /*1d6b0*/  FMNMX.FTZ R2, R218, R2, !PT ;  /* 0x00000002da027209 */ /* 0x010fc80007810000 */
[----:B------:R-:W-:-:S04]  /*1d6c0*/  FMNMX.FTZ R2, R179, R2, !PT ;  /* 0x00000002b3027209 */ /* 0x000fc80007810000 */
[----:B------:R-:W-:Y:S02]  /*1d6d0*/  FMNMX.FTZ R2, R138, R2, !PT ;  /* 0x000000028a027209 */ /* 0x000fe40007810000 */
[----:B---3--:R-:W-:-:S04]  /*1d6e0*/  FMNMX.FTZ R135, R216, R135, !PT ;  /* 0x00000087d8877209 */ /* 0x008fc80007810000 */
[----:B------:R-:W-:-:S04]  /*1d6f0*/  FMNMX.FTZ R135, R176, R135, !PT ;  /* 0x00000087b0877209 */ /* 0x000fc80007810000 */
[----:B------:R-:W-:-:S04]  /*1d700*/  FMNMX.FTZ R135, R186, R135, !PT ;  /* 0x00000087ba877209 */ /* 0x000fc80007810000 */
[----:B------:R-:W-:-:S05]  /*1d710*/  FMNMX.FTZ R135, R185, R135, !PT ;  /* 0x00000087b9877209 */ /* 0x000fca0007810000 */
[----:B------:R-:W1:Y:S01]  /*1d720*/  SHFL.BFLY PT, R4, R135, 0x2, 0x1f ;  /* 0x0c401f0087047f89 */ /* 0x000e6200000e0000 */
[----:B------:R-:W-:-:S04]  /*1d730*/  FMNMX.FTZ R2, R133, R2, !PT ;  /* 0x0000000285027209 */ /* 0x000fc80007810000 */
        /* <DEDUP_REMOVED lines=8> */
[----:B------:R-:W-:Y:S01]  /*1d7c0*/  FSETP.NEU.FTZ.AND P0, PT, R135, -INF , PT ;  /* 0xff8000008700780b */ /* 0x000fe20003f1d000 */
[----:B------:R-:W-:-:S05]  /*1d7d0*/  FMUL.FTZ R3, R0, R135 ;  /* 0x0000008700037220 */ /* 0x000fca0000410000 */
[----:B------:R-:W-:-:S05]  /*1d7e0*/  FSEL R3, R3, RZ, P0 ;  /* 0x000000ff03037208 */ /* 0x000fca0000000000 */
[--C-:B------:R-:W-:Y:S01]  /*1d7f0*/  FFMA.FTZ R4, R40, R0, -R3.reuse ;  /* 0x0000000028047223 */ /* 0x100fe20000010803 */
[----:B--2---:R-:W-:Y:S01]  /*1d800*/  FMNMX.FTZ R134, R2, R134, !PT ;  /* 0x0000008602867209 */ /* 0x004fe20007810000 */
[----:B------:R-:W-:Y:S02]  /*1d810*/  FFMA.FTZ R2, R38, R0, -R3 ;  /* 0x0000000026027223 */ /* 0x000fe40000010803 */
[----:B------:R1:W-:Y:S01]  /*1d820*/  MUFU.EX2 R178, R4 ;  /* 0x0000000400b27308 */ /* 0x0003e20000000800 */
[----:B------:R-:W-:Y:S01]  /*1d830*/  LDSM.16.MT88.4 R36, [R210+0x12000] ;  /* 0x01200000d224783b */ /* 0x000fe20000004200 */
[----:B------:R-:W-:-:S06]  /*1d840*/  FSETP.NEU.FTZ.AND P0, PT, R134, -INF , PT ;  /* 0xff8000008600780b */ /* 0x000fcc0003f1d000 */
[----:B------:R2:W-:Y:S01]  /*1d850*/  MUFU.EX2 R167, R2 ;  /* 0x0000000200a77308 */ /* 0x0005e20000000800 */
[----:B-1----:R-:W-:-:S07]  /*1d860*/  FFMA.FTZ R4, R44, R0, -R3 ;  /* 0x000000002c047223 */ /* 0x002fce0000010803 */
[----:B------:R1:W-:Y:S01]  /*1d870*/  MUFU.EX2 R177, R4 ;  /* 0x0000000400b17308 */ /* 0x0003e20000000800 */
[----:B--2---:R-:W-:-:S05]  /*1d880*/  FMUL.FTZ R2, R0, R134 ;  /* 0x0000008600027220 */ /* 0x004fca0000410000 */
[----:B------:R-:W-:Y:S01]  /*1d890*/  FSEL R2, R2, RZ, P0 ;  /* 0x000000ff02027208 */ /* 0x000fe20000000000 */
[----:B-1----:R-:W-:-:S04]  /*1d8a0*/  FFMA.FTZ R4, R41, R0, -R3 ;  /* 0x0000000029047223 */ /* 0x002fc80000010803 */
[----:B------:R1:W2:Y:S02]  /*1d8b0*/  MUFU.EX2 R166, R4 ;  /* 0x0000000400a67308 */ /* 0x0002a40000000800 */
[----:B-1----:R-:W-:-:S06]  /*1d8c0*/  FFMA.FTZ R4, R46, R0, -R2 ;  /* 0x000000002e047223 */ /* 0x002fcc0000010802 */
[----:B------:R1:W-:Y:S02]  /*1d8d0*/  MUFU.EX2 R144, R4 ;  /* 0x0000000400907308 */ /* 0x0003e40000000800 */
[----:B-1----:R-:W-:-:S06]  /*1d8e0*/  FFMA.FTZ R4, R45, R0, -R2 ;  /* 0x000000002d047223 */ /* 0x002fcc0000010802 */
[----:B------:R1:W3:Y:S02]  /*1d8f0*/  MUFU.EX2 R155, R4 ;  /* 0x00000004009b7308 */ /* 0x0002e40000000800 */
[----:B-1----:R-:W-:-:S06]  /*1d900*/  FFMA.FTZ R4, R47, R0, -R2 ;  /* 0x000000002f047223 */ /* 0x002fcc0000010802 */
[----:B------:R1:W-:Y:S02]  /*1d910*/  MUFU.EX2 R145, R4 ;  /* 0x0000000400917308 */ /* 0x0003e40000000800 */
[----:B-1----:R-:W-:-:S06]  /*1d920*/  FFMA.FTZ R4, R48, R0, -R2 ;  /* 0x0000000030047223 */ /* 0x002fcc0000010802 */
[----:B------:R1:W4:Y:S01]  /*1d930*/  MUFU.EX2 R146, R4 ;  /* 0x0000000400927308 */ /* 0x0003220000000800 */
[----:B--2---:R-:W-:Y:S02]  /*1d940*/  F2FP.PACK_AB R6, R166, R177 ;  /* 0x000000b1a606723e */ /* 0x004fe400000000ff */
[----:B---3--:R-:W-:Y:S02]  /*1d950*/  F2FP.PACK_AB R5, R155, R144 ;  /* 0x000000909b05723e */ /* 0x008fe400000000ff */
[----:B-1----:R-:W-:Y:S02]  /*1d960*/  F2FP.PACK_AB R4, R167, R178 ;  /* 0x000000b2a704723e */ /* 0x002fe400000000ff */
[----:B----4-:R-:W-:-:S07]  /*1d970*/  F2FP.PACK_AB R7, R146, R145 ;  /* 0x000000919207723e */ /* 0x010fce00000000ff */
[C---:B------:R-:W-:Y:S08]  /*1d980*/  HMMA.16816.F32 R80, R4.reuse, R8, RZ ;  /* 0x000000080450723c */ /* 0x040ff000000018ff */
[C---:B------:R-:W-:Y:S01]  /*1d990*/  HMMA.16816.F32 R48, R4.reuse, R10, RZ ;  /* 0x0000000a0430723c */ /* 0x040fe200000018ff */
[----:B------:R-:W1:Y:S07]  /*1d9a0*/  LDSM.16.MT88.4 R8, [R212+0x14000] ;  /* 0x01400000d408783b */ /* 0x000e6e0000004200 */
[C---:B------:R-:W-:Y:S08]  /*1d9b0*/  HMMA.16816.F32 R88, R4.reuse, R16, RZ ;  /* 0x000000100458723c */ /* 0x040ff000000018ff */
[C---:B------:R-:W-:Y:S01]  /*1d9c0*/  HMMA.16816.F32 R56, R4.reuse, R18, RZ ;  /* 0x000000120438723c */ /* 0x040fe200000018ff */
[----:B------:R-:W2:Y:S07]  /*1d9d0*/  LDSM.16.MT88.4 R16, [R209+0x14000] ;  /* 0x01400000d110783b */ /* 0x000eae0000004200 */
[C---:B------:R-:W-:Y:S08]  /*1d9e0*/  HMMA.16816.F32 R84, R4.reuse, R12, RZ ;  /* 0x0000000c0454723c */ /* 0x040ff000000018ff */
[C---:B------:R-:W-:Y:S01]  /*1d9f0*/  HMMA.16816.F32 R52, R4.reuse, R14, RZ ;  /* 0x0000000e0434723c */ /* 0x040fe200000018ff */
[----:B------:R-:W3:Y:S07]  /*1da00*/  LDSM.16.MT88.4 R12, [R210+0x14000] ;  /* 0x01400000d20c783b */ /* 0x000eee0000004200 */
[C---:B------:R-:W-:Y:S08]  /*1da10*/  HMMA.16816.F32 R76, R4.reuse, R20, RZ ;  /* 0x00000014044c723c */ /* 0x040ff000000018ff */
[C---:B------:R-:W-:Y:S01]  /*1da20*/  HMMA.16816.F32 R96, R4.reuse, R22, RZ ;  /* 0x000000160460723c */ /* 0x040fe200000018ff */
[----:B------:R-:W4:Y:S07]  /*1da30*/  LDSM.16.MT88.4 R20, [R211+0x14000] ;  /* 0x01400000d314783b */ /* 0x000f2e0000004200 */
[C---:B-1----:R-:W-:Y:S07]  /*1da40*/  HMMA.16816.F32 R116, R4.reuse, R8, RZ ;  /* 0x000000080474723c */ /* 0x042fee00000018ff */
[-CC-:B------:R-:W-:Y:S01]  /*1da50*/  FFMA.FTZ R8, R124, R0.reuse, -R3.reuse ;  /* 0x000000007c087223 */ /* 0x180fe20000010803 */
[C---:B--2---:R-:W-:Y:S03]  /*1da60*/  HMMA.16816.F32 R100, R4.reuse, R16, RZ ;  /* 0x000000100464723c */ /* 0x044fe600000018ff */
[----:B------:R1:W-:Y:S05]  /*1da70*/  MUFU.EX2 R147, R8 ;  /* 0x0000000800937308 */ /* 0x0003ea0000000800 */
[----:B------:R-:W-:Y:S01]  /*1da80*/  HMMA.16816.F32 R104, R4, R18, RZ ;  /* 0x000000120468723c */ /* 0x000fe200000018ff */
[----:B------:R-:W2:Y:S01]  /*1da90*/  LDSM.16.MT88.4 R16, [R212+0x16000] ;  /* 0x01600000d410783b */ /* 0x000ea20000004200 */
[----:B-1----:R-:W-:-:S06]  /*1daa0*/  FFMA.FTZ R8, R129, R0, -R3 ;  /* 0x0000000081087223 */ /* 0x002fcc0000010803 */
[C---:B------:R-:W-:Y:S01]  /*1dab0*/  HMMA.16816.F32 R68, R4.reuse, R36, RZ ;  /* 0x000000240444723c */ /* 0x040fe200000018ff */
[----:B------:R1:W1:Y:S07]  /*1dac0*/  MUFU.EX2 R154, R8 ;  /* 0x00000008009a7308 */ /* 0x00026e0000000800 */
[C---:B------:R-:W-:Y:S08]  /*1dad0*/  HMMA.16816.F32 R40, R4.reuse, R38, RZ ;  /* 0x000000260428723c */ /* 0x040ff000000018ff */
[----:B------:R-:W-:Y:S01]  /*1dae0*/  HMMA.16816.F32 R72, R4, R32, RZ ;  /* 0x000000200448723c */ /* 0x000fe200000018ff */
[----:B-1----:R-:W-:-:S04]  /*1daf0*/  FFMA.FTZ R8, R130, R0, -R3 ;  /* 0x0000000082087223 */ /* 0x002fc80000010803 */
[----:B------:R1:W-:Y:S03]  /*1db00*/  MUFU.EX2 R213, R8 ;  /* 0x0000000800d57308 */ /* 0x0003e60000000800 */
[C---:B------:R-:W-:Y:S01]  /*1db10*/  HMMA.16816.F32 R44, R4.reuse, R34, RZ ;  /* 0x00000022042c723c */ /* 0x040fe200000018ff */
[----:B------:R-:W2:Y:S07]  /*1db20*/  LDSM.16.MT88.4 R32, [R209+0x16000] ;  /* 0x01600000d120783b */ /* 0x000eae0000004200 */
[C---:B------:R-:W-:Y:S08]  /*1db30*/  HMMA.16816.F32 R64, R4.reuse, R28, RZ ;  /* 0x0000001c0440723c */ /* 0x040ff000000018ff */
[----:B------:R-:W-:Y:S01]  /*1db40*/  HMMA.16816.F32 R36, R4, R30, RZ ;  /* 0x0000001e0424723c */ /* 0x000fe200000018ff */
[----:B------:R-:W2:Y:S01]  /*1db50*/  LDSM.16.MT88.4 R28, [R210+0x16000] ;  /* 0x01600000d21c783b */ /* 0x000ea20000004200 */
[----:B-1----:R-:W-:-:S06]  /*1db60*/  FFMA.FTZ R8, R128, R0, -R3 ;  /* 0x0000000080087223 */ /* 0x002fcc0000010803 */
[C---:B---3--:R-:W-:Y:S01]  /*1db70*/  HMMA.16816.F32 R108, R4.reuse, R12, RZ ;  /* 0x0000000c046c723c */ /* 0x048fe200000018ff */
[----:B------:R1:W-:Y:S07]  /*1db80*/  MUFU.EX2 R215, R8 ;  /* 0x0000000800d77308 */ /* 0x0003ee0000000800 */
[C---:B------:R-:W-:Y:S01]  /*1db90*/  HMMA.16816.F32 R112, R4.reuse, R14, RZ ;  /* 0x0000000e0470723c */ /* 0x040fe200000018ff */
[----:B------:R-:W3:Y:S07]  /*1dba0*/  LDSM.16.MT88.4 R12, [R211+0x16000] ;  /* 0x01600000d30c783b */ /* 0x000eee0000004200 */
[----:B----4-:R-:W-:Y:S01]  /*1dbb0*/  HMMA.16816.F32 R124, R4, R20, RZ ;  /* 0x00000014047c723c */ /* 0x010fe200000018ff */
[----:B-1----:R-:W-:-:S04]  /*1dbc0*/  FFMA.FTZ R8, R137, R0, -R2 ;  /* 0x0000000089087223 */ /* 0x002fc80000010802 */
[----:B------:R1:W-:Y:S03]  /*1dbd0*/  MUFU.EX2 R152, R8 ;  /* 0x0000000800987308 */ /* 0x0003e60000000800 */
[----:B------:R-:W-:Y:S01]  /*1dbe0*/  HMMA.16816.F32 R140, R4, R22, RZ ;  /* 0x00000016048c723c */ /* 0x000fe200000018ff */
[----:B------:R-:W4:Y:S01]  /*1dbf0*/  LDSM.16.MT88.4 R20, [R210+0x10800] ;  /* 0x01080000d214783b */ /* 0x000f220000004200 */
[----:B-1----:R-:W-:-:S04]  /*1dc00*/  FFMA.FTZ R8, R136, R0, -R2 ;  /* 0x0000000088087223 */ /* 0x002fc80000010802 */
[----:B------:R1:W1:Y:S02]  /*1dc10*/  MUFU.EX2 R208, R8 ;  /* 0x0000000800d07308 */ /* 0x0002640000000800 */
[----:B------:R-:W-:Y:S01]  /*1dc20*/  HMMA.16816.F32 R60, R4, R24, RZ ;  /* 0x00000018043c723c */ /* 0x000fe200000018ff */
[----:B-1----:R-:W-:-:S05]  /*1dc30*/  FFMA.FTZ R8, R132, R0, -R2 ;  /* 0x0000000084087223 */ /* 0x002fca0000010802 */
[----:B------:R1:W-:Y:S02]  /*1dc40*/  MUFU.EX2 R214, R8 ;  /* 0x0000000800d67308 */ /* 0x0003e40000000800 */
[----:B------:R-:W-:Y:S01]  /*1dc50*/  HMMA.16816.F32 R92, R4, R26, RZ ;  /* 0x0000001a045c723c */ /* 0x000fe200000018ff */
[----:B------:R-:W3:Y:S01]  /*1dc60*/  LDSM.16.MT88.4 R24, [R209+0x10800] ;  /* 0x01080000d118783b */ /* 0x000ee20000004200 */
[----:B-1----:R-:W-:-:S04]  /*1dc70*/  FFMA.FTZ R8, R131, R0, -R2 ;  /* 0x0000000083087223 */ /* 0x002fc80000010802 */
[----:B------:R1:W1:Y:S02]  /*1dc80*/  MUFU.EX2 R128, R8 ;  /* 0x0000000800807308 */ /* 0x0002640000000800 */
[C---:B--2---:R-:W-:Y:S08]  /*1dc90*/  HMMA.16816.F32 R172, R4.reuse, R16, RZ ;  /* 0x0000001004ac723c */ /* 0x044ff000000018ff */
[C---:B------:R-:W-:Y:S01]  /*1dca0*/  HMMA.16816.F32 R180, R4.reuse, R18, RZ ;  /* 0x0000001204b4723c */ /* 0x040fe200000018ff */
[----:B------:R-:W2:Y:S07]  /*1dcb0*/  LDSM.16.MT88.4 R16, [R212+0x10800] ;  /* 0x01080000d410783b */ /* 0x000eae0000004200 */
[C---:B------:R-:W-:Y:S01]  /*1dcc0*/  HMMA.16816.F32 R120, R4.reuse, R10, RZ ;  /* 0x0000000a0478723c */ /* 0x040fe200000018ff */
[----:B-1----:R-:W-:Y:S07]  /*1dcd0*/  LDSM.16.MT88.4 R8, [R209+0x12800] ;  /* 0x01280000d108783b */ /* 0x002fee0000004200 */
[C---:B------:R-:W-:Y:S08]  /*1dce0*/  HMMA.16816.F32 R148, R4.reuse, R32, RZ ;  /* 0x000000200494723c */ /* 0x040ff000000018ff */
[C---:B------:R-:W-:Y:S08]  /*1dcf0*/  HMMA.16816.F32 R156, R4.reuse, R34, RZ ;  /* 0x00000022049c723c */ /* 0x040ff000000018ff */
[C---:B------:R-:W-:Y:S08]  /*1dd00*/  HMMA.16816.F32 R160, R4.reuse, R28, RZ ;  /* 0x0000001c04a0723c */ /* 0x040ff000000018ff */
[C---:B------:R-:W-:Y:S08]  /*1dd10*/  HMMA.16816.F32 R168, R4.reuse, R30, RZ ;  /* 0x0000001e04a8723c */ /* 0x040ff000000018ff */
[C---:B---3--:R-:W-:Y:S08]  /*1dd20*/  HMMA.16816.F32 R192, R4.reuse, R12, RZ ;  /* 0x0000000c04c0723c */ /* 0x048ff000000018ff */
[----:B------:R-:W-:Y:S01]  /*1dd30*/  HMMA.16816.F32 R188, R4, R14, RZ ;  /* 0x0000000e04bc723c */ /* 0x000fe200000018ff */
[----:B------:R-:W1:Y:S06]  /*1dd40*/  LDSM.16.MT88.4 R12, [R211+0x10800] ;  /* 0x01080000d30c783b */ /* 0x000e6c0000004200 */
[----:B------:R-:W-:-:S02]  /*1dd50*/  F2FP.PACK_AB R4, R154, R147 ;  /* 0x000000939a04723e */ /* 0x000fc400000000ff */
[----:B------:R-:W-:Y:S02]  /*1dd60*/  F2FP.PACK_AB R5, R208, R152 ;  /* 0x00000098d005723e */ /* 0x000fe400000000ff */
[----:B------:R-:W-:Y:S02]  /*1dd70*/  F2FP.PACK_AB R6, R215, R213 ;  /* 0x000000d5d706723e */ /* 0x000fe400000000ff */
[----:B------:R-:W-:-:S07]  /*1dd80*/  F2FP.PACK_AB R7, R128, R214 ;  /* 0x000000d68007723e */ /* 0x000fce00000000ff */
[C---:B----4-:R-:W-:Y:S08]  /*1dd90*/  HMMA.16816.F32 R28, R4.reuse, R20, R84 ;  /* 0x00000014041c723c */ /* 0x050ff00000001854 */
[C---:B------:R-:W-:Y:S08]  /*1dda0*/  HMMA.16816.F32 R196, R4.reuse, R24, R88 ;  /* 0x0000001804c4723c */ /* 0x040ff00000001858 */
[----:B------:R-:W-:Y:S08]  /*1ddb0*/  HMMA.16816.F32 R204, R4, R26, R56 ;  /* 0x0000001a04cc723c */ /* 0x000ff00000001838 */
[----:B------:R-:W-:Y:S01]  /*1ddc0*/  MOV R26, R29 ;  /* 0x0000001d001a7202 */ /* 0x000fe20000000f00 */
[----:B------:R-:W-:Y:S01]  /*1ddd0*/  IMAD.MOV.U32 R25, RZ, RZ, R30 ;  /* 0x000000ffff197224 */ /* 0x000fe200078e001e */
[----:B------:R-:W-:Y:S01]  /*1dde0*/  MOV R24, R28 ;  /* 0x0000001c00187202 */ /* 0x000fe20000000f00 */
[----:B------:R-:W-:-:S02]  /*1ddf0*/  IMAD.MOV.U32 R87, RZ, RZ, R31 ;  /* 0x000000ffff577224 */ /* 0x000fc400078e001f */
[C---:B--2---:R-:W-:Y:S08]  /*1de00*/  HMMA.16816.F32 R28, R4.reuse, R16, R80 ;  /* 0x00000010041c723c */ /* 0x044ff00000001850 */
[C---:B------:R-:W-:Y:S08]  /*1de10*/  HMMA.16816.F32 R16, R4.reuse, R18, R48 ;  /* 0x000000120410723c */ /* 0x040ff00000001830 */
[C---:B------:R-:W-:Y:S01]  /*1de20*/  HMMA.16816.F32 R200, R4.reuse, R22, R52 ;  /* 0x0000001604c8723c */ /* 0x040fe20000001834 */
[----:B------:R-:W2:Y:S11]  /*1de30*/  LDSM.16.MT88.4 R20, [R210+0x12800] ;  /* 0x01280000d214783b */ /* 0x000eb60000004200 */
[----:B------:R-:W-:Y:S04]  /*1de40*/  @!UPT UIADD3 URZ, URZ, URZ, URZ ;  /* 0x0000003f3f3ff290 */ /* 0x000fe8000fffe03f */
[----:B------:R-:W-:Y:S01]  /*1de50*/  IMAD.MOV.U32 R83, RZ, RZ, R16 ;  /* 0x000000ffff537224 */ /* 0x000fe200078e0010 */
[----:B------:R-:W-:Y:S01]  /*1de60*/  MOV R82, R17 ;  /* 0x0000001100527202 */ /* 0x000fe20000000f00 */
[----:B------:R-:W-:Y:S01]  /*1de70*/  IMAD.MOV.U32 R81, RZ, RZ, R18 ;  /* 0x000000ffff517224 */ /* 0x000fe200078e0012 */
[----:B------:R-:W-:Y:S02]  /*1de80*/  MOV R80, R19 ;  /* 0x0000001300507202 */ /* 0x000fe40000000f00 */
[----:B------:R-:W3:Y:S01]  /*1de90*/  LDSM.16.MT88.4 R16, [R212+0x12800] ;  /* 0x01280000d410783b */ /* 0x000ee20000004200 */
[----:B------:R-:W-:Y:S01]  /*1dea0*/  MOV R86, R29 ;  /* 0x0000001d00567202 */ /* 0x000fe20000000f00 */
[----:B------:R-:W-:Y:S01]  /*1deb0*/  IMAD.MOV.U32 R85, RZ, RZ, R30 ;  /* 0x000000ffff557224 */ /* 0x000fe200078e001e */
[----:B------:R-:W-:Y:S01]  /*1dec0*/  MOV R84, R28 ;  /* 0x0000001c00547202 */ /* 0x000fe20000000f00 */
[----:B------:R-:W-:Y:S01]  /*1ded0*/  IMAD.MOV.U32 R219, RZ, RZ, R31 ;  /* 0x000000ffffdb7224 */ /* 0x000fe200078e001f */
[----:B------:R-:W-:Y:S01]  /*1dee0*/  MOV R35, R197 ;  /* 0x000000c500237202 */ /* 0x000fe20000000f00 */
[----:B------:R-:W-:Y:S01]  /*1def0*/  LDSM.16.MT88.4 R28, [R211+0x12800] ;  /* 0x01280000d31c783b */ /* 0x000fe20000004200 */
[----:B------:R-:W-:Y:S01]  /*1df00*/  IMAD.MOV.U32 R34, RZ, RZ, R198 ;  /* 0x000000ffff227224 */ /* 0x000fe200078e00c6 */
[----:B------:R-:W-:Y:S01]  /*1df10*/  MOV R33, R199 ;  /* 0x000000c700217202 */ /* 0x000fe20000000f00 */
[----:B------:R-:W-:Y:S01]  /*1df20*/  IMAD.MOV.U32 R32, RZ, RZ, R196 ;  /* 0x000000ffff207224 */ /* 0x000fe200078e00c4 */
[C---:B-1----:R-:W-:Y:S08]  /*1df30*/  HMMA.16816.F32 R236, R4.reuse, R12, R76 ;  /* 0x0000000c04ec723c */ /* 0x042ff0000000184c */
[C---:B------:R-:W-:Y:S01]  /*1df40*/  HMMA.16816.F32 R196, R4.reuse, R14, R96 ;  /* 0x0000000e04c4723c */ /* 0x040fe20000001860 */
[----:B------:R-:W1:Y:S01]  /*1df50*/  LDSM.16.MT88.4 R12, [R209+0x14800] ;  /* 0x01480000d10c783b */ /* 0x000e620000004200 */
[----:B------:R-:W-:Y:S01]  /*1df60*/  MOV R59, R186 ;  /* 0x000000ba003b7202 */ /* 0x000fe20000000f00 */
[----:B------:R-:W-:Y:S01]  /*1df70*/  IMAD.MOV.U32 R58, RZ, RZ, R185 ;  /* 0x000000ffff3a7224 */ /* 0x000fe200078e00b9 */
        /* <DEDUP_REMOVED lines=8> */
[----:B------:R-:W-:Y:S01]  /*1e000*/  HMMA.16816.F32 R184, R4, R8, R72 ;  /* 0x0000000804b8723c */ /* 0x000fe20000001848 */
[----:B------:R-:W-:Y:S01]  /*1e010*/  IMAD.MOV.U32 R130, RZ, RZ, R164 ;  /* 0x000000ffff827224 */ /* 0x000fe200078e00a4 */
[----:B------:R-:W-:Y:S01]  /*1e020*/  MOV R91, R146 ;  /* 0x00000092005b7202 */ /* 0x000fe20000000f00 */
[----:B------:R-:W-:Y:S01]  /*1e030*/  IMAD.MOV.U32 R90, RZ, RZ, R147 ;  /* 0x000000ffff5a7224 */ /* 0x000fe200078e0093 */
[----:B------:R-:W-:-:S04]  /*1e040*/  MOV R98, R26 ;  /* 0x0000001a00627202 */ /* 0x000fc80000000f00 */
[----:B------:R-:W-:Y:S01]  /*1e050*/  HMMA.16816.F32 R176, R4, R10, R44 ;  /* 0x0000000a04b0723c */ /* 0x000fe2000000182c */
[----:B------:R-:W4:Y:S01]  /*1e060*/  LDSM.16.MT88.4 R8, [R210+0x14800] ;  /* 0x01480000d208783b */ /* 0x000f220000004200 */
[----:B------:R-:W-:Y:S01]  /*1e070*/  IMAD.MOV.U32 R99, RZ, RZ, R25 ;  /* 0x000000ffff637224 */ /* 0x000fe200078e0019 */
[----:B------:R-:W-:-:S05]  /*1e080*/  MOV R97, R24 ;  /* 0x0000001800617202 */ /* 0x000fca0000000f00 */
[C---:B--2---:R-:W-:Y:S07]  /*1e090*/  HMMA.16816.F32 R164, R4.reuse, R20, R68 ;  /* 0x0000001404a4723c */ /* 0x044fee0000001844 */
[----:B------:R-:W-:Y:S01]  /*1e0a0*/  IMAD.MOV.U32 R69, RZ, RZ, R145 ;  /* 0x000000ffff457224 */ /* 0x000fe200078e0091 */
[----:B------:R-:W-:Y:S02]  /*1e0b0*/  MOV R68, R144 ;  /* 0x0000009000447202 */ /* 0x000fe40000000f00 */
[----:B---3--:R-:W-:Y:S07]  /*1e0c0*/  HMMA.16816.F32 R144, R4, R16, R64 ;  /* 0x000000100490723c */ /* 0x008fee0000001840 */
[----:B------:R-:W-:-:S02]  /*1e0d0*/  IMAD.MOV.U32 R67, RZ, RZ, R27 ;  /* 0x000000ffff437224 */ /* 0x000fc400078e001b */
[----:B------:R-:W2:Y:S01]  /*1e0e0*/  LDSM.16.MT88.4 R24, [R211+0x14800] ;  /* 0x01480000d318783b */ /* 0x000ea20000004200 */
[----:B------:R-:W-:Y:S01]  /*1e0f0*/  MOV R129, R155 ;  /* 0x0000009b00817202 */ /* 0x000fe20000000f00 */
[----:B------:R-:W-:Y:S01]  /*1e100*/  IMAD.MOV.U32 R88, RZ, RZ, R153 ;  /* 0x000000ffff587224 */ /* 0x000fe200078e0099 */
[----:B------:R-:W-:Y:S01]  /*1e110*/  MOV R70, R154 ;  /* 0x0000009a00467202 */ /* 0x000fe20000000f00 */
[----:B------:R-:W-:Y:S01]  /*1e120*/  IMAD.MOV.U32 R71, RZ, RZ, R136 ;  /* 0x000000ffff477224 */ /* 0x000fe200078e0088 */
[----:B------:R-:W-:Y:S01]  /*1e130*/  MOV R89, R152 ;  /* 0x0000009800597202 */ /* 0x000fe20000000f00 */
[----:B------:R-:W-:Y:S01]  /*1e140*/  IMAD.MOV.U32 R65, RZ, RZ, R139 ;  /* 0x000000ffff417224 */ /* 0x000fe200078e008b */
[----:B------:R-:W-:Y:S01]  /*1e150*/  MOV R64, R137 ;  /* 0x0000008900407202 */ /* 0x000fe20000000f00 */
[C---:B------:R-:W-:Y:S01]  /*1e160*/  HMMA.16816.F32 R152, R4.reuse, R22, R40 ;  /* 0x000000160498723c */ /* 0x040fe20000001828 */
[----:B------:R-:W-:Y:S01]  /*1e170*/  MOV R49, R138 ;  /* 0x0000008a00317202 */ /* 0x000fe20000000f00 */
[----:B------:R-:W3:Y:S06]  /*1e180*/  LDSM.16.MT88.4 R20, [R212+0x14800] ;  /* 0x01480000d414783b */ /* 0x000eec0000004200 */
[C---:B------:R-:W-:Y:S08]  /*1e190*/  HMMA.16816.F32 R136, R4.reuse, R18, R36 ;  /* 0x000000120488723c */ /* 0x040ff00000001824 */
[----:B-1----:R-:W-:Y:S01]  /*1e1a0*/  HMMA.16816.F32 R76, R4, R12, R100 ;  /* 0x0000000c044c723c */ /* 0x002fe20000001864 */
[----:B------:R-:W-:Y:S01]  /*1e1b0*/  IMAD.MOV.U32 R36, RZ, RZ, R131 ;  /* 0x000000ffff247224 */ /* 0x000fe200078e0083 */
[----:B------:R-:W-:Y:S01]  /*1e1c0*/  MOV R37, R128 ;  /* 0x0000008000257202 */ /* 0x000fe20000000f00 */
[----:B------:R-:W-:Y:S01]  /*1e1d0*/  IMAD.MOV.U32 R38, RZ, RZ, R130 ;  /* 0x000000ffff267224 */ /* 0x000fe200078e0082 */
[----:B------:R-:W-:Y:S01]  /*1e1e0*/  MOV R39, R129 ;  /* 0x0000008100277202 */ /* 0x000fe20000000f00 */
[----:B------:R-:W-:-:S03]  /*1e1f0*/  IMAD.MOV.U32 R50, RZ, RZ, R57 ;  /* 0x000000ffff327224 */ /* 0x000fc600078e0039 */
[C---:B----4-:R-:W-:Y:S01]  /*1e200*/  HMMA.16816.F32 R72, R4.reuse, R8, R108 ;  /* 0x000000080448723c */ /* 0x050fe2000000186c */
[----:B------:R-:W-:Y:S01]  /*1e210*/  MOV R66, R56 ;  /* 0x0000003800427202 */ /* 0x000fe20000000f00 */
[----:B------:R-:W-:Y:S01]  /*1e220*/  IMAD.MOV.U32 R48, RZ, RZ, R59 ;  /* 0x000000ffff307224 */ /* 0x000fe200078e003b */
[----:B------:R-:W-:Y:S01]  /*1e230*/  MOV R51, R58 ;  /* 0x0000003a00337202 */ /* 0x000fe20000000f00 */
[----:B------:R-:W-:Y:S04]  /*1e240*/  LDSM.16.MT88.4 R16, [R209+0x16800] ;  /* 0x01680000d110783b */ /* 0x000fe80000004200 */
[C---:B------:R-:W-:Y:S08]  /*1e250*/  HMMA.16816.F32 R128, R4.reuse, R28, R60 ;  /* 0x0000001c0480723c */ /* 0x040ff0000000183c */
[----:B------:R-:W-:Y:S01]  /*1e260*/  HMMA.16816.F32 R60, R4, R30, R92 ;  /* 0x0000001e043c723c */ /* 0x000fe2000000185c */
[----:B------:R-:W-:Y:S06]  /*1e270*/  LDSM.16.MT88.4 R28, [R212+0x16800] ;  /* 0x01680000d41c783b */ /* 0x000fec0000004200 */
[----:B------:R-:W-:Y:S01]  /*1e280*/  IMAD.MOV.U32 R92, RZ, RZ, R88 ;  /* 0x000000ffff5c7224 */ /* 0x000fe200078e0058 */
[----:B------:R-:W-:Y:S01]  /*1e290*/  MOV R95, R89 ;  /* 0x00000059005f7202 */ /* 0x000fe20000000f00 */
[----:B------:R-:W-:Y:S01]  /*1e2a0*/  IMAD.MOV.U32 R94, RZ, RZ, R90 ;  /* 0x000000ffff5e7224 */ /* 0x000fe200078e005a */
[----:B------:R-:W-:-:S02]  /*1e2b0*/  MOV R93, R91 ;  /* 0x0000005b005d7202 */ /* 0x000fc40000000f00 */
[----:B------:R-:W-:Y:S01]  /*1e2c0*/  HMMA.16816.F32 R88, R4, R14, R104 ;  /* 0x0000000e0458723c */ /* 0x000fe20000001868 */
[----:B------:R-:W1:Y:S01]  /*1e2d0*/  LDSM.16.MT88.4 R12, [R210+0x16800] ;  /* 0x01680000d20c783b */ /* 0x000e620000004200 */
[----:B------:R-:W-:-:S06]  /*1e2e0*/  FFMA.FTZ R8, R92, R0, -R3 ;  /* 0x000000005c087223 */ /* 0x000fcc0000010803 */
[----:B--2---:R-:W-:Y:S01]  /*1e2f0*/  HMMA.16816.F32 R44, R4, R24, R124 ;  /* 0x00000018042c723c */ /* 0x004fe2000000187c */
[----:B------:R2:W-:Y:S01]  /*1e300*/  MUFU.EX2 R124, R8 ;  /* 0x00000008007c7308 */ /* 0x0005e20000000800 */
[----:B------:R-:W-:Y:S01]  /*1e310*/  IMAD.MOV.U32 R108, RZ, RZ, R36 ;  /* 0x000000ffff6c7224 */ /* 0x000fe200078e0024 */
[----:B------:R-:W-:Y:S01]  /*1e320*/  MOV R110, R65 ;  /* 0x00000041006e7202 */ /* 0x000fe20000000f00 */
[----:B------:R-:W-:-:S04]  /*1e330*/  IMAD.MOV.U32 R109, RZ, RZ, R38 ;  /* 0x000000ffff6d7224 */ /* 0x000fc800078e0026 */
[----:B------:R-:W-:Y:S01]  /*1e340*/  HMMA.16816.F32 R56, R4, R10, R112 ;  /* 0x0000000a0438723c */ /* 0x000fe20000001870 */
[----:B------:R-:W-:Y:S02]  /*1e350*/  IMAD.MOV.U32 R111, RZ, RZ, R66 ;  /* 0x000000ffff6f7224 */ /* 0x000fe400078e0042 */
[----:B--2---:R-:W-:-:S04]  /*1e360*/  FFMA.FTZ R8, R248, R0, -R3 ;  /* 0x00000000f8087223 */ /* 0x004fc80000010803 */
[----:B------:R2:W4:Y:S01]  /*1e370*/  MUFU.EX2 R10, R8 ;  /* 0x00000008000a7308 */ /* 0x0005220000000800 */
        /* <DEDUP_REMOVED lines=9> */
[----:B--2---:R-:W-:Y:S01]  /*1e410*/  FFMA.FTZ R8, R249, R0, -R3 ;  /* 0x00000000f9087223 */ /* 0x004fe20000010803 */
[----:B------:R-:W-:-:S03]  /*1e420*/  MOV R115, R110 ;  /* 0x0000006e00737202 */ /* 0x000fc60000000f00 */
[----:B------:R2:W-:Y:S01]  /*1e430*/  MUFU.EX2 R104, R8 ;  /* 0x0000000800687308 */ /* 0x0005e20000000800 */
[----:B------:R-:W-:Y:S01]  /*1e440*/  IMAD.MOV.U32 R96, RZ, RZ, R33 ;  /* 0x000000ffff607224 */ /* 0x000fe200078e0021 */
[C---:B---3--:R-:W-:Y:S01]  /*1e450*/  HMMA.16816.F32 R52, R4.reuse, R22, R120 ;  /* 0x000000160434723c */ /* 0x048fe20000001878 */
[----:B------:R-:W-:Y:S01]  /*1e460*/  IMAD.MOV.U32 R9, RZ, RZ, R111 ;  /* 0x000000ffff097224 */ /* 0x000fe200078e006f */
[----:B------:R-:W-:Y:S01]  /*1e470*/  MOV R109, R105 ;  /* 0x00000069006d7202 */ /* 0x000fe20000000f00 */
[----:B------:R-:W-:Y:S01]  /*1e480*/  IMAD.MOV.U32 R111, RZ, RZ, R100 ;  /* 0x000000ffff6f7224 */ /* 0x000fe200078e0064 */
[----:B------:R-:W-:Y:S01]  /*1e490*/  MOV R110, R107 ;  /* 0x0000006b006e7202 */ /* 0x000fe20000000f00 */
[----:B------:R-:W-:Y:S01]  /*1e4a0*/  IMAD.MOV.U32 R100, RZ, RZ, R95 ;  /* 0x000000ffff647224 */ /* 0x000fe200078e005f */
[----:B------:R-:W-:Y:S02]  /*1e4b0*/  MOV R105, R92 ;  /* 0x0000005c00697202 */ /* 0x000fe40000000f00 */
[----:B------:R-:W-:Y:S01]  /*1e4c0*/  MOV R107, R94 ;  /* 0x0000005e006b7202 */ /* 0x000fe20000000f00 */
[C---:B------:R-:W-:Y:S01]  /*1e4d0*/  HMMA.16816.F32 R40, R4.reuse, R20, R116 ;  /* 0x000000140428723c */ /* 0x040fe20000001874 */
[----:B--2---:R-:W-:Y:S01]  /*1e4e0*/  FFMA.FTZ R8, R108, R0, -R3 ;  /* 0x000000006c087223 */ /* 0x004fe20000010803 */
[----:B------:R-:W-:Y:S01]  /*1e4f0*/  MOV R92, R68 ;  /* 0x00000044005c7202 */ /* 0x000fe20000000f00 */
[----:B------:R-:W-:Y:S01]  /*1e500*/  IMAD.MOV.U32 R108, RZ, RZ, R106 ;  /* 0x000000ffff6c7224 */ /* 0x000fe200078e006a */
[----:B------:R-:W-:Y:S01]  /*1e510*/  MOV R94, R70 ;  /* 0x00000046005e7202 */ /* 0x000fe20000000f00 */
[----:B------:R-:W-:Y:S01]  /*1e520*/  IMAD.MOV.U32 R106, RZ, RZ, R93 ;  /* 0x000000ffff6a7224 */ /* 0x000fe200078e005d */
[----:B------:R2:W-:Y:S01]  /*1e530*/  MUFU.EX2 R120, R8 ;  /* 0x0000000800787308 */ /* 0x0005e20000000800 */
        /* <DEDUP_REMOVED lines=12> */
[----:B-1----:R-:W-:Y:S01]  /*1e600*/  HMMA.16816.F32 R84, R4, R12, R160 ;  /* 0x0000000c0454723c */ /* 0x002fe200000018a0 */
[----:B------:R-:W-:Y:S01]  /*1e610*/  MOV R103, R37 ;  /* 0x0000002500677202 */ /* 0x000fe20000000f00 */
[----:B------:R-:W-:Y:S01]  /*1e620*/  IMAD.MOV.U32 R101, RZ, RZ, R64 ;  /* 0x000000ffff657224 */ /* 0x000fe200078e0040 */
[----:B------:R-:W-:Y:S01]  /*1e630*/  MOV R102, R39 ;  /* 0x0000002700667202 */ /* 0x000fe20000000f00 */
        /* <DEDUP_REMOVED lines=10> */
[----:B------:R-:W-:-:S02]  /*1e6e0*/  IMAD.MOV.U32 R107, RZ, RZ, R94 ;  /* 0x000000ffff6b7224 */ /* 0x000fc400078e005e */
[----:B------:R-:W-:Y:S01]  /*1e6f0*/  IMAD.MOV.U32 R113, RZ, RZ, R111 ;  /* 0x000000ffff717224 */ /* 0x000fe200078e006f */
[----:B------:R-:W-:Y:S01]  /*1e700*/  MOV R111, R103 ;  /* 0x00000067006f7202 */ /* 0x000fe20000000f00 */
[----:B------:R-:W-:Y:S01]  /*1e710*/  IMAD.MOV.U32 R248, RZ, RZ, R50 ;  /* 0x000000fffff87224 */ /* 0x000fe200078e0032 */
[----:B------:R-:W2:Y:S01]  /*1e720*/  LDSM.16.MT88.4 R20, [R211+0x16800] ;  /* 0x01680000d314783b */ /* 0x000ea20000004200 */
[----:B-1----:R-:W-:Y:S02]  /*1e730*/  FFMA.FTZ R8, R119, R0, -R2 ;  /* 0x0000000077087223 */ /* 0x002fe40000010802 */
[----:B------:R-:W-:Y:S01]  /*1e740*/  HMMA.16816.F32 R116, R4, R28, R172 ;  /* 0x0000001c0474723c */ /* 0x000fe200000018ac */
[----:B------:R-:W-:-:S06]  /*1e750*/  IMAD.MOV.U32 R103, RZ, RZ, R68 ;  /* 0x000000ffff677224 */ /* 0x000fcc00078e0044 */
[----:B----4-:R-:W-:Y:S01]  /*1e760*/  IMAD.MOV.U32 R175, RZ, RZ, R10 ;  /* 0x000000ffffaf7224 */ /* 0x010fe200078e000a */
        /* <DEDUP_REMOVED lines=20> */
[----:B------:R-:W-:-:S02]  /*1e8b0*/  MOV R70, R219 ;  /* 0x000000db00467202 */ /* 0x000fc40000000f00 */
[----:B------:R-:W-:Y:S01]  /*1e8c0*/  MOV R95, R68 ;  /* 0x00000044005f7202 */ /* 0x000fe20000000f00 */
[----:B------:R-:W-:Y:S01]  /*1e8d0*/  IMAD.MOV.U32 R68, RZ, RZ, R69 ;  /* 0x000000ffff447224 */ /* 0x000fe200078e0045 */
[----:B------:R-:W-:Y:S01]  /*1e8e0*/  MOV R69, R70 ;  /* 0x0000004600457202 */ /* 0x000fe20000000f00 */
[----:B------:R-:W-:Y:S01]  /*1e8f0*/  IMAD.MOV.U32 R249, RZ, RZ, R94 ;  /* 0x000000fffff97224 */ /* 0x000fe200078e005e */
[----:B------:R1:W3:Y:S01]  /*1e900*/  MUFU.EX2 R160, R8 ;  /* 0x0000000800a07308 */ /* 0x0002e20000000800 */
[----:B------:R-:W-:Y:S01]  /*1e910*/  IMAD.MOV.U32 R70, RZ, RZ, R71 ;  /* 0x000000ffff467224 */ /* 0x000fe200078e0047 */
[----:B------:R-:W-:Y:S01]  /*1e920*/  MOV R71, R48 ;  /* 0x0000003000477202 */ /* 0x000fe20000000f00 */
[----:B------:R-:W-:Y:S01]  /*1e930*/  IMAD.MOV.U32 R127, RZ, RZ, R115 ;  /* 0x000000ffff7f7224 */ /* 0x000fe200078e0073 */
[----:B------:R-:W-:Y:S01]  /*1e940*/  HMMA.16816.F32 R36, R4, R26, R140 ;  /* 0x0000001a0424723c */ /* 0x000fe2000000188c */
[----:B------:R4:W5:Y:S01]  /*1e950*/  LDL.LU R219, [R1+0x44] ;  /* 0x0000440001db7983 */ /* 0x0009620000300800 */
[----:B------:R-:W-:Y:S01]  /*1e960*/  IMAD.MOV.U32 R48, RZ, RZ, R49 ;  /* 0x000000ffff307224 */ /* 0x000fe200078e0031 */
[----:B------:R-:W-:-:S02]  /*1e970*/  MOV R126, R108 ;  /* 0x0000006c007e7202 */ /* 0x000fc40000000f00 */
[----:B------:R-:W-:Y:S01]  /*1e980*/  MOV R49, R217 ;  /* 0x000000d900317202 */ /* 0x000fe20000000f00 */
[----:B------:R-:W-:Y:S01]  /*1e990*/  LDSM.16.MT88.4 R24, [R211+0x11000] ;  /* 0x01100000d318783b */ /* 0x000fe20000004200 */
[----:B------:R-:W-:Y:S01]  /*1e9a0*/  MOV R143, R107 ;  /* 0x0000006b008f7202 */ /* 0x000fe20000000f00 */
[C---:B------:R-:W-:Y:S01]  /*1e9b0*/  HMMA.16816.F32 R64, R4.reuse, R18, R156 ;  /* 0x000000120440723c */ /* 0x040fe2000000189c */
[----:B------:R-:W-:Y:S02]  /*1e9c0*/  IMAD.MOV.U32 R140, RZ, RZ, R110 ;  /* 0x000000ffff8c7224 */ /* 0x000fe400078e006e */
[----:B-1----:R-:W-:Y:S02]  /*1e9d0*/  FFMA.FTZ R8, R218, R0, -R2 ;  /* 0x00000000da087223 */ /* 0x002fe40000010802 */
[----:B------:R4:W5:Y:S01]  /*1e9e0*/  LDL.LU R218, [R1+0x40] ;  /* 0x0000400001da7983 */ /* 0x0009620000300800 */
[----:B------:R-:W-:Y:S01]  /*1e9f0*/  IMAD.MOV.U32 R107, RZ, RZ, R216 ;  /* 0x000000ffff6b7224 */ /* 0x000fe200078e00d8 */
[----:B------:R-:W-:Y:S01]  /*1ea00*/  MOV R156, R249 ;  /* 0x000000f9009c7202 */ /* 0x000fe20000000f00 */
[----:B------:R-:W-:Y:S01]  /*1ea10*/  HMMA.16816.F32 R96, R4, R14, R168 ;  /* 0x0000000e0460723c */ /* 0x000fe200000018a8 */
[----:B------:R4:W5:Y:S01]  /*1ea20*/  LDL.LU R217, [R1+0x3c] ;  /* 0x00003c0001d97983 */ /* 0x0009620000300800 */
[----:B------:R-:W-:Y:S01]  /*1ea30*/  MOV R110, R215 ;  /* 0x000000d7006e7202 */ /* 0x000fe20000000f00 */
[----:B------:R-:W-:Y:S01]  /*1ea40*/  IMAD.MOV.U32 R108, RZ, RZ, R214 ;  /* 0x000000ffff6c7224 */ /* 0x000fe200078e00d6 */
[----:B------:R-:W-:Y:S01]  /*1ea50*/  MOV R249, R127 ;  /* 0x0000007f00f97202 */ /* 0x000fe20000000f00 */
[----:B------:R4:W5:Y:S01]  /*1ea60*/  LDL.LU R216, [R1+0x38] ;  /* 0x0000380001d87983 */ /* 0x0009620000300800 */
[----:B------:R-:W-:Y:S01]  /*1ea70*/  IMAD.MOV.U32 R127, RZ, RZ, R113 ;  /* 0x000000ffff7f7224 */ /* 0x000fe200078e0071 */
[----:B------:R-:W-:Y:S01]  /*1ea80*/  MOV R161, R114 ;  /* 0x0000007200a17202 */ /* 0x000fe20000000f00 */
[----:B------:R-:W-:Y:S01]  /*1ea90*/  IMAD.MOV.U32 R169, RZ, RZ, R248 ;  /* 0x000000ffffa97224 */ /* 0x000fe200078e00f8 */
[----:B------:R4:W5:Y:S01]  /*1eaa0*/  LDL.LU R215, [R1+0x34] ;  /* 0x0000340001d77983 */ /* 0x0009620000300800 */
[----:B------:R-:W-:Y:S01]  /*1eab0*/  IMAD.MOV.U32 R248, RZ, RZ, R126 ;  /* 0x000000fffff87224 */ /* 0x000fe200078e007e */
[----:B------:R-:W-:Y:S01]  /*1eac0*/  MOV R126, R109 ;  /* 0x0000006d007e7202 */ /* 0x000fe20000000f00 */
[----:B------:R-:W-:Y:S01]  /*1ead0*/  IMAD.MOV.U32 R113, RZ, RZ, R213 ;  /* 0x000000ffff717224 */ /* 0x000fe200078e00d5 */
[----:B------:R4:W5:Y:S01]  /*1eae0*/  LDL.LU R214, [R1+0x30] ;  /* 0x0000300001d67983 */ /* 0x0009620000300800 */
[----:B------:R-:W-:Y:S01]  /*1eaf0*/  MOV R114, R208 ;  /* 0x000000d000727202 */ /* 0x000fe20000000f00 */
[----:B------:R-:W-:-:S02]  /*1eb00*/  IMAD.MOV.U32 R109, RZ, RZ, R133 ;  /* 0x000000ffff6d7224 */ /* 0x000fc400078e0085 */
[----:B------:R4:W5:Y:S04]  /*1eb10*/  LDL.LU R213, [R1+0x2c] ;  /* 0x00002c0001d57983 */ /* 0x0009680000300800 */
[----:B------:R4:W5:Y:S04]  /*1eb20*/  LDL.LU R208, [R1+0x28] ;  /* 0x0000280001d07983 */ /* 0x0009680000300800 */
[----:B------:R4:W5:Y:S01]  /*1eb30*/  LDL.LU R133, [R1+0x24] ;  /* 0x0000240001857983 */ /* 0x0009620000300800 */
[----:B------:R-:W-:Y:S03]  /*1eb40*/  HMMA.16816.F32 R32, R4, R16, R148 ;  /* 0x000000100420723c */ /* 0x000fe60000001894 */
[----:B------:R-:W1:Y:S04]  /*1eb50*/  LDSM.16.MT88.4 R12, [R209+0x11000] ;  /* 0x01100000d10c783b */ /* 0x000e680000004200 */
[----:B------:R-:W1:Y:S01]  /*1eb60*/  LDSM.16.MT88.4 R16, [R210+0x11000] ;  /* 0x01100000d210783b */ /* 0x000e620000004200 */
[----:B------:R-:W-:Y:S01]  /*1eb70*/  MOV R123, R11 ;  /* 0x0000000b007b7202 */ /* 0x000fe20000000f00 */
[----:B------:R-:W-:-:S02]  /*1eb80*/  IMAD.MOV.U32 R11, RZ, RZ, R112 ;  /* 0x000000ffff0b7224 */ /* 0x000fc400078e0070 */
[----:B------:R2:W-:Y:S01]  /*1eb90*/  MUFU.EX2 R112, R8 ;  /* 0x0000000800707308 */ /* 0x0005e20000000800 */
[----:B------:R-:W-:Y:S01]  /*1eba0*/  MOV R125, R51 ;  /* 0x00000033007d7202 */ /* 0x000fe20000000f00 */
[----:B--2---:R-:W-:-:S06]  /*1ebb0*/  FFMA.FTZ R8, R123, R0, -R2 ;  /* 0x000000007b087223 */ /* 0x004fcc0000010802 */
[----:B------:R2:W1:Y:S01]  /*1ebc0*/  MUFU.EX2 R121, R8 ;  /* 0x0000000800797308 */ /* 0x0004620000000800 */
        /* <DEDUP_REMOVED lines=16> */
[----:B------:R-:W-:Y:S01]  /*1ecd0*/  IMAD.MOV.U32 R163, RZ, RZ, R10 ;  /* 0x000000ffffa37224 */ /* 0x000fe200078e000a */
[----:B------:R-:W-:Y:S01]  /*1ece0*/  MOV R170, R125 ;  /* 0x0000007d00aa7202 */ /* 0x000fe20000000f00 */
[----:B------:R-:W-:Y:S01]  /*1ecf0*/  IMAD.MOV.U32 R125, RZ, RZ, R9 ;  /* 0x000000ffff7d7224 */ /* 0x000fe200078e0009 */
[----:B------:R-:W-:Y:S01]  /*1ed00*/  MOV R171, R11 ;  /* 0x0000000b00ab7202 */ /* 0x000fe20000000f00 */
[----:B------:R-:W-:Y:S02]  /*1ed10*/  LDSM.16.MT88.4 R28, [R212+0x11000] ;  /* 0x01100000d41c783b */ /* 0x000fe40000004200 */
[C---:B------:R-:W-:Y:S02]  /*1ed20*/  HMMA.16816.F32 R68, R4.reuse, R20, R192 ;  /* 0x000000140444723c */ /* 0x040fe400000018c0 */
[----:B--2---:R-:W2:Y:S06]  /*1ed30*/  LDSM.16.MT88.4 R8, [R210+0x13000] ;  /* 0x01300000d208783b */ /* 0x004eac0000004200 */
[----:B------:R-:W-:Y:S01]  /*1ed40*/  HMMA.16816.F32 R48, R4, R22, R188 ;  /* 0x000000160430723c */ /* 0x000fe200000018bc */
[----:B------:R-:W-:-:S06]  /*1ed50*/  IMAD.MOV.U32 R192, RZ, RZ, R83 ;  /* 0x000000ffffc07224 */ /* 0x000fcc00078e0053 */
[----:B------:R-:W-:Y:S02]  /*1ed60*/  F2FP.PACK_AB R4, R175, R124 ;  /* 0x0000007caf04723e */ /* 0x000fe400000000ff */
[----:B---3--:R-:W-:Y:S02]  /*1ed70*/  F2FP.PACK_AB R5, R160, R162 ;  /* 0x000000a2a005723e */ /* 0x008fe400000000ff */
[----:B------:R-:W-:Y:S02]  /*1ed80*/  F2FP.PACK_AB R6, R120, R104 ;  /* 0x000000687806723e */ /* 0x000fe400000000ff */
[----:B-1----:R-:W-:Y:S01]  /*1ed90*/  F2FP.PACK_AB R7, R121, R112 ;  /* 0x000000707907723e */ /* 0x002fe200000000ff */
[----:B------:R-:W-:Y:S01]  /*1eda0*/  IMAD.MOV.U32 R194, RZ, RZ, R81 ;  /* 0x000000ffffc27224 */ /* 0x000fe200078e0051 */
[----:B------:R-:W-:Y:S01]  /*1edb0*/  MOV R193, R82 ;  /* 0x0000005200c17202 */ /* 0x000fe20000000f00 */
[----:B------:R-:W-:Y:S01]  /*1edc0*/  IMAD.MOV.U32 R157, RZ, RZ, R148 ;  /* 0x000000ffff9d7224 */ /* 0x000fe200078e0094 */
[----:B------:R-:W-:Y:S01]  /*1edd0*/  MOV R195, R80 ;  /* 0x0000005000c37202 */ /* 0x000fe20000000f00 */
[----:B------:R-:W-:Y:S01]  /*1ede0*/  IMAD.MOV.U32 R159, RZ, RZ, R150 ;  /* 0x000000ffff9f7224 */ /* 0x000fe200078e0096 */
[----:B------:R-:W-:Y:S01]  /*1edf0*/  MOV R158, R149 ;  /* 0x00000095009e7202 */ /* 0x000fe20000000f00 */
[----:B------:R-:W-:Y:S01]  /*1ee00*/  HMMA.16816.F32 R140, R4, R12, R140 ;  /* 0x0000000c048c723c */ /* 0x000fe2000000188c */
[----:B------:R-:W-:-:S07]  /*1ee10*/  MOV R168, R151 ;  /* 0x0000009700a87202 */ /* 0x000fce0000000f00 */
[C---:B------:R-:W-:Y:S01]  /*1ee20*/  HMMA.16816.F32 R80, R4.reuse, R14, R204 ;  /* 0x0000000e0450723c */ /* 0x040fe200000018cc */
[----:B------:R-:W1:Y:S07]  /*1ee30*/  LDSM.16.MT88.4 R12, [R209+0x13000] ;  /* 0x01300000d10c783b */ /* 0x000e6e0000004200 */
[C---:B------:R-:W-:Y:S08]  /*1ee40*/  HMMA.16816.F32 R148, R4.reuse, R16, R100 ;  /* 0x000000100494723c */ /* 0x040ff00000001864 */
[C---:B------:R-:W-:Y:S01]  /*1ee50*/  HMMA.16816.F32 R100, R4.reuse, R18, R200 ;  /* 0x000000120464723c */ /* 0x040fe200000018c8 */
[----:B------:R-:W3:Y:S07]  /*1ee60*/  LDSM.16.MT88.4 R16, [R212+0x13000] ;  /* 0x01300000d410783b */ /* 0x000eee0000004200 */
[C---:B------:R-:W-:Y:S08]  /*1ee70*/  HMMA.16816.F32 R20, R4.reuse, R24, R236 ;  /* 0x000000180414723c */ /* 0x040ff000000018ec */
        /* <DEDUP_REMOVED lines=10> */
[C---:B--2---:R-:W-:Y:S06]  /*1ef20*/  HMMA.16816.F32 R188, R4.reuse, R10, R152 ;  /* 0x0000000a04bc723c */ /* 0x044fec0000001898 */
[----:B------:R-:W-:Y:S01]  /*1ef30*/  MOV R170, R20 ;  /* 0x0000001400aa7202 */ /* 0x000fe20000000f00 */
[----:B------:R-:W-:Y:S01]  /*1ef40*/  IMAD.MOV.U32 R169, RZ, RZ, R21 ;  /* 0x000000ffffa97224 */ /* 0x000fe200078e0015 */
[----:B------:R-:W-:Y:S01]  /*1ef50*/  MOV R168, R22 ;  /* 0x0000001600a87202 */ /* 0x000fe20000000f00 */
[----:B------:R-:W-:Y:S01]  /*1ef60*/  IMAD.MOV.U32 R161, RZ, RZ, R23 ;  /* 0x000000ffffa17224 */ /* 0x000fe200078e0017 */
[C---:B------:R-:W-:Y:S01]  /*1ef70*/  HMMA.16816.F32 R120, R4.reuse, R8, R164 ;  /* 0x000000080478723c */ /* 0x040fe200000018a4 */
[----:B------:R-:W2:Y:S04]  /*1ef80*/  LDSM.16.MT88.4 R20, [R211+0x13000] ;  /* 0x01300000d314783b */ /* 0x000ea80000004200 */
[----:B------:R-:W2:Y:S01]  /*1ef90*/  LDSM.16.MT88.4 R8, [R212+0x15000] ;  /* 0x01500000d408783b */ /* 0x000ea20000004200 */
[----:B------:R-:W-:Y:S01]  /*1efa0*/  MOV R182, R172 ;  /* 0x000000ac00b67202 */ /* 0x000fe20000000f00 */
[----:B------:R-:W-:Y:S01]  /*1efb0*/  IMAD.MOV.U32 R181, RZ, RZ, R173 ;  /* 0x000000ffffb57224 */ /* 0x000fe200078e00ad */
[----:B------:R-:W-:Y:S01]  /*1efc0*/  HMMA.16816.F32 R156, R4, R28, R156 ;  /* 0x0000001c049c723c */ /* 0x000fe2000000189c */
[----:B------:R-:W-:Y:S01]  /*1efd0*/  MOV R173, R125 ;  /* 0x0000007d00ad7202 */ /* 0x000fe20000000f00 */
[----:B------:R-:W-:Y:S01]  /*1efe0*/  IMAD.MOV.U32 R172, RZ, RZ, R126 ;  /* 0x000000ffffac7224 */ /* 0x000fe200078e007e */
[----:B------:R-:W-:Y:S01]  /*1eff0*/  MOV R125, R113 ;  /* 0x00000071007d7202 */ /* 0x000fe20000000f00 */
[----:B------:R-:W-:Y:S01]  /*1f000*/  IMAD.MOV.U32 R126, RZ, RZ, R114 ;  /* 0x000000ffff7e7224 */ /* 0x000fe200078e0072 */
[----:B------:R-:W-:-:S03]  /*1f010*/  MOV R200, R112 ;  /* 0x0000007000c87202 */ /* 0x000fc60000000f00 */
[C---:B------:R-:W-:Y:S08]  /*1f020*/  HMMA.16816.F32 R28, R4.reuse, R30, R192 ;  /* 0x0000001e041c723c */ /* 0x040ff000000018c0 */
[C---:B-1----:R-:W-:Y:S07]  /*1f030*/  HMMA.16816.F32 R192, R4.reuse, R14, R176 ;  /* 0x0000000e04c0723c */ /* 0x042fee00000018b0 */
[----:B------:R-:W-:Y:S01]  /*1f040*/  IMAD.MOV.U32 R176, RZ, RZ, R115 ;  /* 0x000000ffffb07224 */ /* 0x000fe200078e0073 */
[C---:B---3--:R-:W-:Y:S08]  /*1f050*/  HMMA.16816.F32 R136, R4.reuse, R18, R136 ;  /* 0x000000120488723c */ /* 0x048ff00000001888 */
[C---:B------:R-:W-:Y:S01]  /*1f060*/  HMMA.16816.F32 R112, R4.reuse, R16, R144 ;  /* 0x000000100470723c */ /* 0x040fe20000001890 */
[----:B------:R-:W1:Y:S07]  /*1f070*/  LDSM.16.MT88.4 R16, [R211+0x15000] ;  /* 0x01500000d310783b */ /* 0x000e6e0000004200 */
[----:B------:R-:W-:Y:S01]  /*1f080*/  HMMA.16816.F32 R236, R4, R12, R184 ;  /* 0x0000000c04ec723c */ /* 0x000fe200000018b8 */
[----:B------:R-:W3:Y:S01]  /*1f090*/  LDSM.16.MT88.4 R12, [R210+0x15000] ;  /* 0x01500000d20c783b */ /* 0x000ee20000004200 */
[----:B------:R-:W-:-:S06]  /*1f0a0*/  IMAD.MOV.U32 R167, RZ, RZ, R107 ;  /* 0x000000ffffa77224 */ /* 0x000fcc00078e006b */
        /* <DEDUP_REMOVED lines=10> */
[----:B--2---:R-:W-:Y:S01]  /*1f150*/  HMMA.16816.F32 R104, R4, R20, R128 ;  /* 0x000000140468723c */ /* 0x004fe20000001880 */
[----:B------:R-:W-:Y:S01]  /*1f160*/  MOV R166, R203 ;  /* 0x000000cb00a67202 */ /* 0x000fe20000000f00 */
[----:B------:R-:W-:Y:S01]  /*1f170*/  IMAD.MOV.U32 R147, RZ, RZ, R176 ;  /* 0x000000ffff937224 */ /* 0x000fe200078e00b0 */
[----:B------:R-:W-:Y:S01]  /*1f180*/  MOV R152, R177 ;  /* 0x000000b100987202 */ /* 0x000fe20000000f00 */
[----:B------:R-:W-:Y:S01]  /*1f190*/  IMAD.MOV.U32 R153, RZ, RZ, R178 ;  /* 0x000000ffff997224 */ /* 0x000fe200078e00b2 */
[----:B------:R-:W-:-:S02]  /*1f1a0*/  MOV R154, R179 ;  /* 0x000000b3009a7202 */ /* 0x000fc40000000f00 */
[----:B------:R-:W-:Y:S01]  /*1f1b0*/  MOV R128, R183 ;  /* 0x000000b700807202 */ /* 0x000fe20000000f00 */
[----:B------:R-:W-:Y:S01]  /*1f1c0*/  HMMA.16816.F32 R200, R4, R8, R40 ;  /* 0x0000000804c8723c */ /* 0x000fe20000001828 */
[----:B------:R-:W-:Y:S01]  /*1f1d0*/  IMAD.MOV.U32 R167, RZ, RZ, R180 ;  /* 0x000000ffffa77224 */ /* 0x000fe200078e00b4 */
[----:B------:R-:W-:Y:S01]  /*1f1e0*/  MOV R144, R152 ;  /* 0x0000009800907202 */ /* 0x000fe20000000f00 */
[----:B------:R-:W-:-:S04]  /*1f1f0*/  IMAD.MOV.U32 R129, RZ, RZ, R147 ;  /* 0x000000ffff817224 */ /* 0x000fc800078e0093 */
[----:B------:R-:W-:Y:S01]  /*1f200*/  FFMA.FTZ R8, R146, R0, -R3 ;  /* 0x0000000092087223 */ /* 0x000fe20000010803 */
[C---:B------:R-:W-:Y:S01]  /*1f210*/  HMMA.16816.F32 R176, R4.reuse, R10, R52 ;  /* 0x0000000a04b0723c */ /* 0x040fe20000001834 */
[----:B------:R-:W-:Y:S01]  /*1f220*/  IMAD.MOV.U32 R145, RZ, RZ, R153 ;  /* 0x000000ffff917224 */ /* 0x000fe200078e0099 */
[----:B------:R-:W-:Y:S01]  /*1f230*/  MOV R146, R154 ;  /* 0x0000009a00927202 */ /* 0x000fe20000000f00 */
        /* <DEDUP_REMOVED lines=11> */
[----:B------:R-:W-:Y:S01]  /*1f2f0*/  HMMA.16816.F32 R184, R4, R22, R60 ;  /* 0x0000001604b8723c */ /* 0x000fe2000000183c */
[----:B------:R-:W4:Y:S01]  /*1f300*/  LDSM.16.MT88.4 R20, [R209+0x17000] ;  /* 0x01700000d114783b */ /* 0x000f220000004200 */
[----:B--2---:R-:W-:-:S03]  /*1f310*/  FFMA.FTZ R8, R128, R0, -R3 ;  /* 0x0000000080087223 */ /* 0x004fc60000010803 */
[----:B------:R-:W-:Y:S03]  /*1f320*/  LDSM.16.MT88.4 R40, [R209+0x13800] ;  /* 0x01380000d128783b */ /* 0x000fe60000004200 */
[----:B-1----:R-:W-:Y:S01]  /*1f330*/  HMMA.16816.F32 R172, R4, R16, R44 ;  /* 0x0000001004ac723c */ /* 0x002fe2000000182c */
[----:B------:R1:W2:Y:S01]  /*1f340*/  MUFU.EX2 R44, R8 ;  /* 0x00000008002c7308 */ /* 0x0002a20000000800 */
[----:B------:R-:W-:-:S06]  /*1f350*/  IMAD.MOV.U32 R131, RZ, RZ, R182 ;  /* 0x000000ffff837224 */ /* 0x000fcc00078e00b6 */
[----:B------:R-:W-:Y:S01]  /*1f360*/  HMMA.16816.F32 R16, R4, R18, R36 ;  /* 0x000000120410723c */ /* 0x000fe20000001824 */
[-CC-:B-1----:R-:W-:Y:S02]  /*1f370*/  FFMA.FTZ R8, R129, R0.reuse, -R3.reuse ;  /* 0x0000000081087223 */ /* 0x182fe40000010803 */
[----:B------:R-:W-:Y:S01]  /*1f380*/  FFMA.FTZ R3, R130, R0, -R3 ;  /* 0x0000000082037223 */ /* 0x000fe20000010803 */
        /* <DEDUP_REMOVED lines=9> */
[----:B------:R3:W-:Y:S01]  /*1f420*/  MUFU.EX2 R37, R8 ;  /* 0x0000000800257308 */ /* 0x0007e20000000800 */
[----:B------:R-:W-:Y:S01]  /*1f430*/  MOV R59, R131 ;  /* 0x00000083003b7202 */ /* 0x000fe20000000f00 */
[----:B------:R-:W-:Y:S01]  /*1f440*/  HMMA.16816.F32 R76, R4, R12, R72 ;  /* 0x0000000c044c723c */ /* 0x000fe20000001848 */
[----:B-1----:R-:W-:Y:S01]  /*1f450*/  FFMA.FTZ R3, R144, R0, -R2 ;  /* 0x0000000090037223 */ /* 0x002fe20000010802 */
[----:B------:R-:W-:Y:S01]  /*1f460*/  MOV R131, R171 ;  /* 0x000000ab00837202 */ /* 0x000fe20000000f00 */
[----:B------:R-:W-:Y:S01]  /*1f470*/  IMAD.MOV.U32 R164, RZ, RZ, R163 ;  /* 0x000000ffffa47224 */ /* 0x000fe200078e00a3 */
[----:B------:R-:W-:-:S02]  /*1f480*/  MOV R167, R162 ;  /* 0x000000a200a77202 */ /* 0x000fc40000000f00 */
[----:B------:R1:W-:Y:S01]  /*1f490*/  MUFU.EX2 R248, R3 ;  /* 0x0000000300f87308 */ /* 0x0003e20000000800 */
[----:B------:R-:W-:Y:S01]  /*1f4a0*/  IMAD.MOV.U32 R72, RZ, RZ, R145 ;  /* 0x000000ffff487224 */ /* 0x000fe200078e0091 */
[----:B------:R-:W-:Y:S01]  /*1f4b0*/  MOV R165, R249 ;  /* 0x000000f900a57202 */ /* 0x000fe20000000f00 */
[----:B------:R-:W-:Y:S01]  /*1f4c0*/  IMAD.MOV.U32 R90, RZ, RZ, R155 ;  /* 0x000000ffff5a7224 */ /* 0x000fe200078e009b */
[----:B---3--:R-:W3:Y:S01]  /*1f4d0*/  LDSM.16.MT88.4 R8, [R211+0x17000] ;  /* 0x01700000d308783b */ /* 0x008ee20000004200 */
[----:B------:R-:W-:Y:S01]  /*1f4e0*/  IMAD.MOV.U32 R171, RZ, RZ, R108 ;  /* 0x000000ffffab7224 */ /* 0x000fe200078e006c */
[----:B------:R-:W-:Y:S01]  /*1f4f0*/  MOV R162, R132 ;  /* 0x0000008400a27202 */ /* 0x000fe20000000f00 */
[----:B------:R-:W-:Y:S01]  /*1f500*/  IMAD.MOV.U32 R163, RZ, RZ, R111 ;  /* 0x000000ffffa37224 */ /* 0x000fe200078e006f */
[----:B------:R-:W-:Y:S01]  /*1f510*/  MOV R249, R110 ;  /* 0x0000006e00f97202 */ /* 0x000fe20000000f00 */
[----:B------:R-:W-:Y:S01]  /*1f520*/  IMAD.MOV.U32 R45, RZ, RZ, R164 ;  /* 0x000000ffff2d7224 */ /* 0x000fe200078e00a4 */
[----:B------:R-:W-:Y:S01]  /*1f530*/  MOV R55, R91 ;  /* 0x0000005b00377202 */ /* 0x000fe20000000f00 */
[----:B------:R-:W-:Y:S01]  /*1f540*/  IMAD.MOV.U32 R38, RZ, RZ, R166 ;  /* 0x000000ffff267224 */ /* 0x000fe200078e00a6 */
[----:B------:R-:W-:Y:S01]  /*1f550*/  LDSM.16.MT88.4 R12, [R212+0x17000] ;  /* 0x01700000d40c783b */ /* 0x000fe20000004200 */
[----:B-1----:R-:W-:Y:S01]  /*1f560*/  FFMA.FTZ R3, R109, R0, -R2 ;  /* 0x000000006d037223 */ /* 0x002fe20000010802 */
[----:B------:R-:W-:-:S03]  /*1f570*/  MOV R39, R165 ;  /* 0x000000a500277202 */ /* 0x000fc60000000f00 */
[----:B------:R1:W1:Y:S01]  /*1f580*/  MUFU.EX2 R132, R3 ;  /* 0x0000000300847308 */ /* 0x0002620000000800 */
[----:B------:R-:W-:Y:S01]  /*1f590*/  HMMA.16816.F32 R108, R4, R24, R84 ;  /* 0x00000018046c723c */ /* 0x000fe20000001854 */
        /* <DEDUP_REMOVED lines=9> */
[----:B------:R-:W3:Y:S04]  /*1f630*/  LDSM.16.MT88.4 R152, [R210+0x11800] ;  /* 0x01180000d298783b */ /* 0x000ee80000004200 */
[----:B------:R-:W-:Y:S01]  /*1f640*/  LDSM.16.MT88.4 R168, [R211+0x11800] ;  /* 0x01180000d3a8783b */ /* 0x000fe20000004200 */
[----:B-1----:R-:W-:-:S02]  /*1f650*/  FFMA.FTZ R3, R59, R0, -R2 ;  /* 0x000000003b037223 */ /* 0x002fc40000010802 */
[----:B------:R-:W-:Y:S01]  /*1f660*/  FFMA.FTZ R0, R72, R0, -R2 ;  /* 0x0000000048007223 */ /* 0x000fe20000010802 */
[----:B------:R-:W-:Y:S01]  /*1f670*/  MOV R2, R167 ;  /* 0x000000a700027202 */ /* 0x000fe20000000f00 */
[----:B------:R-:W-:Y:S01]  /*1f680*/  IMAD.MOV.U32 R72, RZ, RZ, R90 ;  /* 0x000000ffff487224 */ /* 0x000fe200078e005a */
[----:B------:R-:W-:Y:S01]  /*1f690*/  MOV R90, R160 ;  /* 0x000000a0005a7202 */ /* 0x000fe20000000f00 */
[----:B------:R-:W-:Y:S01]  /*1f6a0*/  IMAD.MOV.U32 R167, RZ, RZ, R161 ;  /* 0x000000ffffa77224 */ /* 0x000fe200078e00a1 */
[C---:B----4-:R-:W-:Y:S01]  /*1f6b0*/  HMMA.16816.F32 R32, R4.reuse, R20, R32 ;  /* 0x000000140420723c */ /* 0x050fe20000001820 */
[----:B------:R-:W1:Y:S01]  /*1f6c0*/  LDSM.16.MT88.4 R160, [R212+0x11800] ;  /* 0x01180000d4a0783b */ /* 0x000e620000004200 */
[----:B------:R-:W-:Y:S01]  /*1f6d0*/  IMAD.MOV.U32 R86, RZ, RZ, R249 ;  /* 0x000000ffff567224 */ /* 0x000fe200078e00f9 */
[----:B------:R-:W-:Y:S02]  /*1f6e0*/  MUFU.EX2 R3, R3 ;  /* 0x0000000300037308 */ /* 0x000fe40000000800 */
[----:B------:R-:W-:Y:S06]  /*1f6f0*/  LDSM.16.MT88.4 R56, [R212+0x13800] ;  /* 0x01380000d438783b */ /* 0x000fec0000004200 */
[----:B------:R-:W4:Y:S01]  /*1f700*/  MUFU.EX2 R249, R0 ;  /* 0x0000000000f97308 */ /* 0x000f220000000800 */
[----:B------:R-:W-:Y:S01]  /*1f710*/  HMMA.16816.F32 R20, R4, R22, R64 ;  /* 0x000000160414723c */ /* 0x000fe20000001840 */
[----:B------:R-:W1:Y:S01]  /*1f720*/  LDSM.16.MT88.4 R64, [R211+0x13800] ;  /* 0x01380000d340783b */ /* 0x000e620000004200 */
[----:B------:R-:W-:Y:S01]  /*1f730*/  IMAD.MOV.U32 R54, RZ, RZ, R128 ;  /* 0x000000ffff367224 */ /* 0x000fe200078e0080 */
[----:B------:R-:W-:Y:S01]  /*1f740*/  MOV R53, R129 ;  /* 0x0000008100357202 */ /* 0x000fe20000000f00 */
[----:B------:R-:W-:Y:S01]  /*1f750*/  IMAD.MOV.U32 R47, RZ, RZ, R130 ;  /* 0x000000ffff2f7224 */ /* 0x000fe200078e0082 */
[----:B------:R-:W-:-:S02]  /*1f760*/  MOV R46, R131 ;  /* 0x00000083002e7202 */ /* 0x000fc40000000f00 */
[----:B------:R-:W-:Y:S01]  /*1f770*/  MOV R85, R124 ;  /* 0x0000007c00557202 */ /* 0x000fe20000000f00 */
[C---:B------:R-:W-:Y:S01]  /*1f780*/  HMMA.16816.F32 R24, R4.reuse, R26, R96 ;  /* 0x0000001a0418723c */ /* 0x040fe20000001860 */
[----:B--2---:R-:W-:Y:S02]  /*1f790*/  F2FP.PACK_AB R128, R44, R52 ;  /* 0x000000342c80723e */ /* 0x004fe400000000ff */
[----:B------:R-:W-:Y:S02]  /*1f7a0*/  F2FP.PACK_AB R129, R132, R248 ;  /* 0x000000f88481723e */ /* 0x000fe400000000ff */
[----:B------:R-:W-:Y:S02]  /*1f7b0*/  F2FP.PACK_AB R130, R36, R37 ;  /* 0x000000252482723e */ /* 0x000fe400000000ff */
[----:B------:R-:W-:Y:S01]  /*1f7c0*/  IMAD.MOV.U32 R97, RZ, RZ, R125 ;  /* 0x000000ffff617224 */ /* 0x000fe200078e007d */
[----:B------:R-:W-:Y:S01]  /*1f7d0*/  MOV R98, R126 ;  /* 0x0000007e00627202 */ /* 0x000fe20000000f00 */
[----:B------:R-:W-:Y:S01]  /*1f7e0*/  IMAD.MOV.U32 R99, RZ, RZ, R127 ;  /* 0x000000ffff637224 */ /* 0x000fe200078e007f */
[----:B----4-:R-:W-:Y:S01]  /*1f7f0*/  F2FP.PACK_AB R131, R249, R3 ;  /* 0x00000003f983723e */ /* 0x010fe200000000ff */
[----:B---3--:R-:W-:Y:S01]  /*1f800*/  HMMA.16816.F32 R124, R4, R8, R68 ;  /* 0x00000008047c723c */ /* 0x008fe20000001844 */
[----:B------:R-:W-:Y:S01]  /*1f810*/  MOV R63, R88 ;  /* 0x00000058003f7202 */ /* 0x000fe20000000f00 */
[----:B------:R-:W-:Y:S01]  /*1f820*/  IMAD.MOV.U32 R62, RZ, RZ, R89 ;  /* 0x000000ffff3e7224 */ /* 0x000fe200078e0059 */
[----:B------:R-:W-:Y:S01]  /*1f830*/  MOV R89, R146 ;  /* 0x0000009200597202 */ /* 0x000fe20000000f00 */
[----:B------:R-:W-:-:S02]  /*1f840*/  IMAD.MOV.U32 R88, RZ, RZ, R147 ;  /* 0x000000ffff587224 */ /* 0x000fc400078e0093 */
[----:B------:R-:W-:Y:S02]  /*1f850*/  LDSM.16.MT88.4 R144, [R209+0x11800] ;  /* 0x01180000d190783b */ /* 0x000fe40000004200 */
[----:B------:R-:W-:Y:S02]  /*1f860*/  HMMA.16816.F32 R8, R4, R10, R48 ;  /* 0x0000000a0408723c */ /* 0x000fe40000001830 */
[----:B------:R-:W2:Y:S06]  /*1f870*/  LDSM.16.MT88.4 R48, [R210+0x13800] ;  /* 0x01380000d230783b */ /* 0x000eac0000004200 */
[C---:B------:R-:W-:Y:S08]  /*1f880*/  HMMA.16816.F32 R148, R128.reuse, R152, R148 ;  /* 0x000000988094723c */ /* 0x040ff00000001894 */
[C---:B-1----:R-:W-:Y:S08]  /*1f890*/  HMMA.16816.F32 R156, R128.reuse, R160, R156 ;  /* 0x000000a0809c723c */ /* 0x042ff0000000189c */
[C---:B------:R-:W-:Y:S08]  /*1f8a0*/  HMMA.16816.F32 R164, R128.reuse, R168, R164 ;  /* 0x000000a880a4723c */ /* 0x040ff000000018a4 */
[C---:B------:R-:W-:Y:S07]  /*1f8b0*/  HMMA.16816.F32 R152, R128.reuse, R154, R100 ;  /* 0x0000009a8098723c */ /* 0x040fee0000001864 */
[----:B------:R-:W-:Y:S01]  /*1f8c0*/  MOV R100, R73 ;  /* 0x0000004900647202 */ /* 0x000fe20000000f00 */
[C---:B------:R-:W-:Y:S07]  /*1f8d0*/  HMMA.16816.F32 R160, R128.reuse, R162, R28 ;  /* 0x000000a280a0723c */ /* 0x040fee000000181c */
[----:B------:R-:W-:Y:S01]  /*1f8e0*/  MOV R30, R72 ;  /* 0x00000048001e7202 */ /* 0x000fe20000000f00 */
[----:B------:R-:W-:Y:S07]  /*1f8f0*/  HMMA.16816.F32 R168, R128, R170, R196 ;  /* 0x000000aa80a8723c */ /* 0x000fee00000018c4 */
[----:B------:R-:W-:-:S02]  /*1f900*/  MOV R199, R74 ;  /* 0x0000004a00c77202 */ /* 0x000fc40000000f00 */
[----:B------:R-:W-:Y:S02]  /*1f910*/  MOV R198, R75 ;  /* 0x0000004b00c67202 */ /* 0x000fe40000000f00 */
[----:B------:R-:W1:Y:S01]  /*1f920*/  LDSM.16.MT88.4 R72, [R209+0x15800] ;  /* 0x01580000d148783b */ /* 0x000e620000004200 */
[----:B------:R-:W-:Y:S01]  /*1f930*/  HMMA.16816.F32 R116, R4, R12, R116 ;  /* 0x0000000c0474723c */ /* 0x000fe20000001874 */
[----:B------:R-:W-:Y:S02]  /*1f940*/  IMAD.MOV.U32 R31, RZ, RZ, R37 ;  /* 0x000000ffff1f7224 */ /* 0x000fe400078e0025 */
[----:B------:R-:W-:-:S05]  /*1f950*/  IMAD.MOV.U32 R101, RZ, RZ, R36 ;  /* 0x000000ffff657224 */ /* 0x000fca00078e0024 */
[----:B------:R-:W-:Y:S01]  /*1f960*/  HMMA.16816.F32 R12, R4, R14, R92 ;  /* 0x0000000e040c723c */ /* 0x000fe2000000185c */
[----:B------:R-:W-:-:S06]  /*1f970*/  IMAD.MOV.U32 R102, RZ, RZ, R53 ;  /* 0x000000ffff667224 */ /* 0x000fcc00078e0035 */
[----:B------:R-:W-:Y:S01]  /*1f980*/  MOV R7, R38 ;  /* 0x0000002600077202 */ /* 0x000fe20000000f00 */
[----:B------:R-:W-:Y:S02]  /*1f990*/  IMAD.MOV.U32 R6, RZ, RZ, R39 ;  /* 0x000000ffff067224 */ /* 0x000fe400078e0027 */
[----:B------:R-:W-:Y:S01]  /*1f9a0*/  HMMA.16816.F32 R36, R128, R40, R236 ;  /* 0x000000288024723c */ /* 0x000fe200000018ec */
[----:B------:R-:W-:Y:S01]  /*1f9b0*/  IMAD.MOV.U32 R92, RZ, RZ, R2 ;  /* 0x000000ffff5c7224 */ /* 0x000fe200078e0002 */
[----:B------:R-:W-:-:S05]  /*1f9c0*/  MOV R2, R55 ;  /* 0x0000003700027202 */ /* 0x000fca0000000f00 */
[----:B------:R-:W-:Y:S01]  /*1f9d0*/  IMAD.MOV.U32 R238, RZ, RZ, R91 ;  /* 0x000000ffffee7224 */ /* 0x000fe200078e005b */
[----:B------:R-:W-:Y:S01]  /*1f9e0*/  HMMA.16816.F32 R40, R128, R42, R192 ;  /* 0x0000002a8028723c */ /* 0x000fe200000018c0 */
[----:B------:R-:W-:Y:S01]  /*1f9f0*/  MOV R28, R52 ;  /* 0x00000034001c7202 */ /* 0x000fe20000000f00 */
[----:B------:R-:W-:-:S05]  /*1fa00*/  IMAD.MOV.U32 R0, RZ, RZ, R54 ;  /* 0x000000ffff007224 */ /* 0x000fca00078e0036 */
[----:B------:R-:W-:Y:S01]  /*1fa10*/  MOV R192, R63 ;  /* 0x0000003f00c07202 */ /* 0x000fe20000000f00 */
[----:B------:R-:W-:Y:S01]  /*1fa20*/  IMAD.MOV.U32 R194, RZ, RZ, R61 ;  /* 0x000000ffffc27224 */ /* 0x000fe200078e003d */
[----:B------:R-:W-:Y:S02]  /*1fa30*/  MOV R193, R62 ;  /* 0x0000003e00c17202 */ /* 0x000fe40000000f00 */
[----:B------:R-:W-:Y:S02]  /*1fa40*/  MOV R195, R60 ;  /* 0x0000003c00c37202 */ /* 0x000fe40000000f00 */
[C---:B------:R-:W-:Y:S01]  /*1fa50*/  HMMA.16816.F32 R60, R128.reuse, R64, R104 ;  /* 0x00000040803c723c */ /* 0x040fe20000001868 */
        /* <DEDUP_REMOVED lines=8> */
[----:B------:R-:W-:Y:S01]  /*1fae0*/  IMAD.MOV.U32 R197, RZ, RZ, R88 ;  /* 0x000000ffffc57224 */ /* 0x000fe200078e0058 */
[----:B------:R-:W-:Y:S01]  /*1faf0*/  MOV R196, R89 ;  /* 0x0000005900c47202 */ /* 0x000fe20000000f00 */
[----:B------:R-:W-:Y:S04]  /*1fb00*/  LDSM.16.MT88.4 R96, [R211+0x15800] ;  /* 0x01580000d360783b */ /* 0x000fe80000004200 */
[----:B------:R-:W-:Y:S01]  /*1fb10*/  MOV R186, R238 ;  /* 0x000000ee00ba7202 */ /* 0x000fe20000000f00 */
[----:B------:R-:W-:Y:S01]  /*1fb20*/  IMAD.MOV.U32 R187, RZ, RZ, R30 ;  /* 0x000000ffffbb7224 */ /* 0x000fe200078e001e */
[----:B------:R-:W-:Y:S01]  /*1fb30*/  HMMA.16816.F32 R52, R128, R56, R112 ;  /* 0x000000388034723c */ /* 0x000fe20000001870 */
[----:B------:R-:W-:Y:S01]  /*1fb40*/  MOV R239, R90 ;  /* 0x0000005a00ef7202 */ /* 0x000fe20000000f00 */
[----:B------:R-:W-:Y:S01]  /*1fb50*/  LDSM.16.MT88.4 R104, [R209+0x17800] ;  /* 0x01780000d168783b */ /* 0x000fe20000004200 */
[----:B------:R-:W-:-:S02]  /*1fb60*/  FADD.FTZ R2, R2, R186 ;  /* 0x000000ba02027221 */ /* 0x000fc40000010000 */
[----:B------:R-:W-:Y:S01]  /*1fb70*/  FADD.FTZ R0, R0, R187 ;  /* 0x000000bb00007221 */ /* 0x000fe20000010000 */
[----:B------:R-:W-:Y:S02]  /*1fb80*/  LDSM.16.MT88.4 R88, [R212+0x15800] ;  /* 0x01580000d458783b */ /* 0x000fe40000004200 */
[----:B------:R-:W-:Y:S02]  /*1fb90*/  HMMA.16816.F32 R56, R128, R58, R136 ;  /* 0x0000003a8038723c */ /* 0x000fe40000001888 */
[----:B------:R-:W-:Y:S05]  /*1fba0*/  LDSM.16.MT88.4 R112, [R210+0x17800] ;  /* 0x01780000d270783b */ /* 0x000fea0000004200 */
[----:B------:R-:W-:-:S02]  /*1fbb0*/  MOV R136, R100 ;  /* 0x0000006400887202 */ /* 0x000fc40000000f00 */
[----:B------:R-:W-:Y:S01]  /*1fbc0*/  MOV R137, R102 ;  /* 0x0000006600897202 */ /* 0x000fe20000000f00 */
[----:B------:R-:W-:Y:S01]  /*1fbd0*/  IMAD.MOV.U32 R138, RZ, RZ, R4 ;  /* 0x000000ffff8a7224 */ /* 0x000fe200078e0004 */
[----:B------:R-:W-:Y:S01]  /*1fbe0*/  MOV R139, R5 ;  /* 0x00000005008b7202 */ /* 0x000fe20000000f00 */
[----:B------:R-:W-:Y:S01]  /*1fbf0*/  FADD.FTZ R2, R136, R2 ;  /* 0x0000000288027221 */ /* 0x000fe20000010000 */
[----:B--2---:R-:W-:Y:S01]  /*1fc00*/  HMMA.16816.F32 R44, R128, R48, R120 ;  /* 0x00000030802c723c */ /* 0x004fe20000001878 */
[----:B------:R-:W-:Y:S01]  /*1fc10*/  FADD.FTZ R0, R137, R0 ;  /* 0x0000000089007221 */ /* 0x000fe20000010000 */
[----:B------:R-:W-:Y:S01]  /*1fc20*/  LDSM.16.MT88.4 R120, [R212+0x17800] ;  /* 0x01780000d478783b */ /* 0x000fe20000004200 */
[----:B------:R-:W-:Y:S02]  /*1fc30*/  FADD.FTZ R2, R138, R2 ;  /* 0x000000028a027221 */ /* 0x000fe40000010000 */
[----:B------:R-:W-:-:S03]  /*1fc40*/  FADD.FTZ R0, R139, R0 ;  /* 0x000000008b007221 */ /* 0x000fc60000010000 */
[C---:B------:R-:W-:Y:S07]  /*1fc50*/  HMMA.16816.F32 R48, R128.reuse, R50, R188 ;  /* 0x000000328030723c */ /* 0x040fee00000018bc */
[----:B------:R-:W-:Y:S01]  /*1fc60*/  MOV R188, R6 ;  /* 0x0000000600bc7202 */ /* 0x000fe20000000f00 */
[----:B------:R-:W-:Y:S01]  /*1fc70*/  IMAD.MOV.U32 R189, RZ, RZ, R7 ;  /* 0x000000ffffbd7224 */ /* 0x000fe200078e0007 */
[----:B------:R-:W-:Y:S01]  /*1fc80*/  HMMA.16816.F32 R140, R128, R144, R140 ;  /* 0x00000090808c723c */ /* 0x000fe2000000188c */
[----:B------:R-:W-:Y:S01]  /*1fc90*/  MOV R190, R93 ;  /* 0x0000005d00be7202 */ /* 0x000fe20000000f00 */
[----:B------:R-:W-:Y:S01]  /*1fca0*/  IMAD.MOV.U32 R191, RZ, RZ, R94 ;  /* 0x000000ffffbf7224 */ /* 0x000fe200078e005e */
[----:B------:R-:W-:Y:S01]  /*1fcb0*/  LDSM.16.MT88.4 R4, [R211+0x17800] ;  /* 0x01780000d304783b */ /* 0x000fe20000004200 */
[----:B------:R-:W-:-:S02]  /*1fcc0*/  FADD.FTZ R2, R188, R2 ;  /* 0x00000002bc027221 */ /* 0x000fc40000010000 */
[----:B------:R-:W-:Y:S02]  /*1fcd0*/  FADD.FTZ R0, R189, R0 ;  /* 0x00000000bd007221 */ /* 0x000fe40000010000 */
[----:B------:R-:W-:Y:S01]  /*1fce0*/  HMMA.16816.F32 R144, R128, R146, R80 ;  /* 0x000000928090723c */ /* 0x000fe20000001850 */
[----:B------:R-:W2:Y:S01]  /*1fcf0*/  LDSM.16.MT88.4 R80, [R210+0x15800] ;  /* 0x01580000d250783b */ /* 0x000ea20000004200 */
[----:B------:R-:W-:Y:S02]  /*1fd00*/  FADD.FTZ R2, R190, R2 ;  /* 0x00000002be027221 */ /* 0x000fe40000010000 */
[----:B------:R-:W-:-:S04]  /*1fd10*/  FADD.FTZ R0, R191, R0 ;  /* 0x00000000bf007221 */ /* 0x000fc80000010000 */
[C---:B-1----:R-:W-:Y:S08]  /*1fd20*/  HMMA.16816.F32 R68, R128.reuse, R72, R204 ;  /* 0x000000488044723c */ /* 0x042ff000000018cc */
[----:B------:R-:W-:Y:S07]  /*1fd30*/  HMMA.16816.F32 R72, R128, R74, R192 ;  /* 0x0000004a8048723c */ /* 0x000fee00000018c0 */
[----:B------:R-:W-:-:S02]  /*1fd40*/  MOV R192, R95 ;  /* 0x0000005f00c07202 */ /* 0x000fc40000000f00 */
[----:B------:R-:W-:Y:S02]  /*1fd50*/  MOV R193, R84 ;  /* 0x0000005400c17202 */ /* 0x000fe40000000f00 */
[----:B------:R-:W-:Y:S01]  /*1fd60*/  MOV R194, R86 ;  /* 0x0000005600c27202 */ /* 0x000fe20000000f00 */
[----:B------:R-:W-:Y:S01]  /*1fd70*/  FADD.FTZ R2, R192, R2 ;  /* 0x00000002c0027221 */ /* 0x000fe20000010000 */
[----:B------:R-:W-:Y:S01]  /*1fd80*/  MOV R195, R87 ;  /* 0x0000005700c37202 */ /* 0x000fe20000000f00 */
[----:B------:R-:W-:Y:S01]  /*1fd90*/  FADD.FTZ R0, R193, R0 ;  /* 0x00000000c1007221 */ /* 0x000fe20000010000 */
[----:B------:R-:W-:Y:S01]  /*1fda0*/  MOV R237, R92 ;  /* 0x0000005c00ed7202 */ /* 0x000fe20000000f00 */
[----:B------:R-:W-:Y:S02]  /*1fdb0*/  IMAD.MOV.U32 R236, RZ, RZ, R85 ;  /* 0x000000ffffec7224 */ /* 0x000fe400078e0055 */
[----:B------:R-:W-:Y:S02]  /*1fdc0*/  FADD.FTZ R2, R194, R2 ;  /* 0x00000002c2027221 */ /* 0x000fe40000010000 */
[----:B------:R-:W-:Y:S01]  /*1fdd0*/  FADD.FTZ R0, R195, R0 ;  /* 0x00000000c3007221 */ /* 0x000fe20000010000 */
[----:B------:R-:W-:Y:S01]  /*1fde0*/  MOV R238, R103 ;  /* 0x0000006700ee7202 */ /* 0x000fe20000000f00 */
[----:B------:R-:W-:-:S02]  /*1fdf0*/  FADD.FTZ R2, R236, R2 ;  /* 0x00000002ec027221 */ /* 0x000fc40000010000 */
[----:B------:R-:W-:Y:S02]  /*1fe00*/  FADD.FTZ R0, R237, R0 ;  /* 0x00000000ed007221 */ /* 0x000fe40000010000 */
[----:B------:R-:W-:Y:S02]  /*1fe10*/  FADD.FTZ R2, R238, R2 ;  /* 0x00000002ee027221 */ /* 0x000fe40000010000 */
[----:B------:R-:W-:Y:S02]  /*1fe20*/  FADD.FTZ R0, R239, R0 ;  /* 0x00000000ef007221 */ /* 0x000fe40000010000 */
[----:B------:R-:W-:Y:S02]  /*1fe30*/  FADD.FTZ R2, R196, R2 ;  /* 0x00000002c4027221 */ /* 0x000fe40000010000 */
[----:B------:R-:W-:Y:S02]  /*1fe40*/  FADD.FTZ R0, R197, R0 ;  /* 0x00000000c5007221 */ /* 0x000fe40000010000 */
[----:B------:R-:W-:-:S02]  /*1fe50*/  FADD.FTZ R2, R198, R2 ;  /* 0x00000002c6027221 */ /* 0x000fc40000010000 */
[----:B------:R-:W-:Y:S02]  /*1fe60*/  FADD.FTZ R0, R199, R0 ;  /* 0x00000000c7007221 */ /* 0x000fe40000010000 */
[----:B------:R-:W-:Y:S02]  /*1fe70*/  FADD.FTZ R2, R28, R2 ;  /* 0x000000021c027221 */ /* 0x000fe40000010000 */
[----:B------:R-:W-:Y:S01]  /*1fe80*/  FADD.FTZ R0, R248, R0 ;  /* 0x00000000f8007221 */ /* 0x000fe20000010000 */
[----:B------:R-:W-:Y:S01]  /*1fe90*/  MOV R30, R31 ;  /* 0x0000001f001e7202 */ /* 0x000fe20000000f00 */
[----:B------:R-:W-:Y:S02]  /*1fea0*/  FADD.FTZ R248, R29, R2 ;  /* 0x000000021df87221 */ /* 0x000fe40000010000 */
[----:B------:R-:W-:Y:S01]  /*1feb0*/  FADD.FTZ R0, R132, R0 ;  /* 0x0000000084007221 */ /* 0x000fe20000010000 */
[----:B--2---:R-:W-:Y:S01]  /*1fec0*/  HMMA.16816.F32 R76, R128, R80, R76 ;  /* 0x00000050804c723c */ /* 0x004fe2000000184c */
[----:B------:R-:W-:-:S02]  /*1fed0*/  IMAD.MOV.U32 R31, RZ, RZ, R101 ;  /* 0x000000ffff1f7224 */ /* 0x000fc400078e0065 */
[----:B------:R-:W-:Y:S02]  /*1fee0*/  FADD.FTZ R248, R30, R248 ;  /* 0x000000f81ef87221 */ /* 0x000fe40000010000 */
[----:B------:R-:W-:-:S03]  /*1fef0*/  FADD.FTZ R0, R3, R0 ;  /* 0x0000000003007221 */ /* 0x000fc60000010000 */
[----:B------:R-:W-:Y:S01]  /*1ff00*/  HMMA.16816.F32 R84, R128, R88, R200 ;  /* 0x000000588054723c */ /* 0x000fe200000018c8 */
[----:B------:R-:W-:Y:S02]  /*1ff10*/  FADD.FTZ R248, R31, R248 ;  /* 0x000000f81ff87221 */ /* 0x000fe40000010000 */
[----:B------:R-:W-:-:S05]  /*1ff20*/  FADD.FTZ R249, R249, R0 ;  /* 0x00000000f9f97221 */ /* 0x000fca0000010000 */
        /* <DEDUP_REMOVED lines=11> */
[----:B------:R-:W-:Y:S01]  /*1ffe0*/  HMMA.16816.F32 R128, R128, R6, R8 ;  /* 0x000000068080723c */ /* 0x000fe20000001808 */
[----:B------:R-:W-:Y:S07]  /*1fff0*/  @!P5 BRA `(.L_x_5048) ;  /* 0x000050200000d947 */ /* 0x000fee0003800000 */
[----:B------:R-:W2:Y:S04]  /*20000*/  LDL.LU R29, [R1+0x14] ;  /* 0x00001400011d7983 */ /* 0x000ea80000300800 */
[----:B------:R-:W3:Y:S04]  /*20010*/  LDL.LU R30, [R1+0x1c] ;  /* 0x00001c00011e7983 */ /* 0x000ee80000300800 */
[----:B------:R-:W4:Y:S01]  /*20020*/  LDL R31, [R1+0x20] ;  /* 0x00002000011f7983 */ /* 0x000f220000100800 */
[----:B------:R-:W-:-:S02]  /*20030*/  IMAD.MOV.U32 R137, RZ, RZ, R134 ;  /* 0x000000ffff897224 */ /* 0x000fc400078e0086 */
[----:B------:R-:W-:Y:S01]  /*20040*/  IMAD.MOV.U32 R136, RZ, RZ, R135 ;  /* 0x000000ffff887224 */ /* 0x000fe200078e0087 */
[----:B------:R-:W1:Y:S02]  /*20050*/  S2R R0, SR_TID.X ;  /* 0x0000000000007919 */ /* 0x000e640000002100 */
[----:B-1----:R-:W-:-:S05]  /*20060*/  LOP3.LUT R0, R0, 0x3, RZ, 0xc0, !PT ;  /* 0x0000000300007812 */ /* 0x002fca00078ec0ff */
[----:B--2---:R-:W-:Y:S01]  /*20070*/  IMAD R0, R0, -0x2, R29 ;  /* 0xfffffffe00007824 */ /* 0x004fe200078e021d */
[----:B---3--:R-:W-:-:S04]  /*20080*/  IADD3 R238, R30, -0x2, RZ ;  /* 0xfffffffe1eee7810 */ /* 0x008fc80007ffe0ff */
[----:B----4-:R-:W-:Y:S02]  /*20090*/  IADD3 R252, R252, R0, -R31 ;  /* 0x00000000fcfc7210 */ /* 0x010fe40007ffe81f */
.L_x_5057:
        /* <DEDUP_REMOVED lines=23> */
[----:B------:R-:W-:Y:S02]  /*20210*/  LOP3.LUT R8, R8, R2, RZ, 0x3c, !PT ;  /* 0x0000000208087212 */ /* 0x000fe400078e3cff */
[----:B------:R-:W-:Y:S02]  /*20220*/  ISETP.GE.AND P2, PT, R10, RZ, PT ;  /* 0x000000ff0a00720c */ /* 0x000fe40003f46270 */
[----:B------:R-:W-:Y:S02]  /*20230*/  ISETP.GE.AND P0, PT, R8, RZ, PT ;  /* 0x000000ff0800720c */ /* 0x000fe40003f06270 */
        /* <DEDUP_REMOVED lines=33> */
[----:B------:R1:W3:Y:S02]  /*20450*/  LD.E R10, [R8.64] ;  /* 0x00000004080a7980 */ /* 0x0002e4000c101900 */
[----:B------:R-:W-:Y:S02]  /*20460*/  IMAD R2, R2, R0, -0x40 ;  /* 0xffffffc002027424 */ /* 0x000fe400078e0200 */
[----:B-1----:R1:W3:Y:S03]  /*20470*/  LD.E R9, [R6.64] ;  /* 0x0000000406097980 */ /* 0x0022e6000c101900 */
[----:B------:R-:W-:Y:S01]  /*20480*/  SHF.R.S32.HI R8, RZ, 0x1f, R2 ;  /* 0x0000001fff087819 */ /* 0x000fe20000011402 */
[----:B-1----:R-:W4:Y:S01]  /*20490*/  LD.E.64 R6, [R134.64+0x28] ;  /* 0x0000280486067980 */ /* 0x002f22000c101b00 */
[-C--:B--2---:R-:W-:Y:S02]  /*204a0*/  IMAD R0, R5, R2.reuse, RZ ;  /* 0x0000000205007224 */ /* 0x084fe400078e02ff */
[C---:B------:R-:W-:Y:S04]  /*204b0*/  IMAD.WIDE.U32 R2, R4.reuse, R2, RZ ;  /* 0x0000000204027225 */ /* 0x040fe800078e00ff */
[----:B------:R-:W-:Y:S04]  /*204c0*/  IMAD R4, R4, R8, R0 ;  /* 0x0000000804047224 */ /* 0x000fe800078e0200 */
[----:B------:R-:W-:Y:S02]  /*204d0*/  IMAD.IADD R3, R3, 0x1, R4 ;  /* 0x0000000103037824 */ /* 0x000fe400078e0204 */
[----:B---3--:R-:W-:Y:S05]  /*204e0*/  IMAD.IADD R9, R10, 0x1, -R9 ;  /* 0x000000010a097824 */ /* 0x008fea00078e0a09 */
[----:B------:R-:W-:Y:S01]  /*204f0*/  SHF.R.S32.HI R0, RZ, 0x1f, R9 ;  /* 0x0000001fff007819 */ /* 0x000fe20000011409 */
[----:B----4-:R-:W-:Y:S02]  /*20500*/  IMAD R4, R7, R9, RZ ;  /* 0x0000000907047224 */ /* 0x010fe400078e02ff */
[----:B------:R-:W-:Y:S04]  /*20510*/  IMAD.WIDE.U32 R2, R9, R6, R2 ;  /* 0x0000000609027225 */ /* 0x000fe800078e0002 */
[----:B------:R-:W-:Y:S04]  /*20520*/  IMAD R4, R6, R0, R4 ;  /* 0x0000000006047224 */ /* 0x000fe800078e0204 */
[----:B------:R-:W-:Y:S02]  /*20530*/  IMAD.IADD R4, R3, 0x1, R4 ;  /* 0x0000000103047824 */ /* 0x000fe400078e0204 */
[----:B------:R-:W-:Y:S01]  /*20540*/  IMAD.MOV.U32 R3, RZ, RZ, R2 ;  /* 0x000000ffff037224 */ /* 0x000fe200078e0002 */
[----:B------:R-:W-:-:S05]  /*20550*/  BRA `(.L_x_5051) ;  /* 0x0000004000007947 */ /* 0x000fca0003800000 */
.L_x_5050:
[----:B------:R-:W-:Y:S02]  /*20560*/  ULDC.64 UR4, c[0x0][0x118] ;  /* 0x0000460000047ab9 */ /* 0x000fe40000000a00 */
[----:B------:R-:W2:Y:S02]  /*20570*/  LD.E R3, [R134.64+0x40] ;  /* 0x0000400486037980 */ /* 0x000ea4000c101900 */
[----:B--2---:R-:W-:Y:S04]  /*20580*/  LEA R3, -R3, RZ, 0x6 ;  /* 0x000000ff03037211 */ /* 0x004fe800078e31ff */
[----:B------:R-:W-:Y:S02]  /*20590*/  SHF.R.S32.HI R4, RZ, 0x1f, R3 ;  /* 0x0000001fff047819 */ /* 0x000fe40000011403 */
.L_x_5051:
[----:B------:R-:W-:Y:S05]  /*205a0*/  BSYNC B0 ;  /* 0x0000000000007941 */ /* 0x000fea0003800000 */
.L_x_5049:
[----:B------:R-:W2:Y:S01]  /*205b0*/  LDL R6, [R1] ;  /* 0x0000000001067983 */ /* 0x000ea20000100800 */
[C---:B------:R-:W-:Y:S01]  /*205c0*/  LOP3.LUT P6, RZ, R244.reuse, 0x1, RZ, 0xc0, !PT ;  /* 0x00000001f4ff7812 */ /* 0x040fe200078cc0ff */
[----:B------:R-:W-:Y:S01]  /*205d0*/  ULDC.64 UR4, c[0x0][0x118] ;  /* 0x0000460000047ab9 */ /* 0x000fe20000000a00 */
[C---:B------:R-:W-:Y:S01]  /*205e0*/  LOP3.LUT P4, RZ, R244.reuse, 0x4, RZ, 0xc0, !PT ;  /* 0x00000004f4ff7812 */ /* 0x040fe2000788c0ff */
[----:B------:R-:W-:Y:S01]  /*205f0*/  BSSY B1, `(.L_x_5052) ;  /* 0x000024f000017945 */ /* 0x000fe20003800000 */
[C---:B------:R-:W-:Y:S02]  /*20600*/  LOP3.LUT P5, RZ, R244.reuse, 0x2, RZ, 0xc0, !PT ;  /* 0x00000002f4ff7812 */ /* 0x040fe400078ac0ff */
[C---:B------:R-:W-:Y:S02]  /*20610*/  IADD3 R2, P1, R3.reuse, R251, RZ ;  /* 0x000000fb03027210 */ /* 0x040fe40007f3e0ff */
[----:B------:R-:W-:Y:S02]  /*20620*/  LOP3.LUT P3, RZ, R244, 0x8, RZ, 0xc0, !PT ;  /* 0x00000008f4ff7812 */ /* 0x000fe4000786c0ff */
[C---:B------:R-:W-:Y:S02]  /*20630*/  LEA R236, P0, R3.reuse, R243, 0x1 ;  /* 0x000000f303ec7211 */ /* 0x040fe400078008ff */
[C---:B------:R-:W-:Y:S02]  /*20640*/  IADD3 R0, P2, R2.reuse, R251, RZ ;  /* 0x000000fb02007210 */ /* 0x040fe40007f5e0ff */
[----:B------:R-:W-:Y:S03]  /*20650*/  LEA.HI.X R237, R3, R242, R4, 0x1, P0 ;  /* 0x000000f203ed7211 */ /* 0x000fe600000f0c04 */
[-C--:B------:R-:W-:Y:S02]  /*20660*/  @P5 LEA R22, P0, R2, R243.reuse, 0x1 ;  /* 0x000000f302165211 */ /* 0x080fe400078008ff */
[----:B------:R-:W-:Y:S01]  /*20670*/  @!PT LDS RZ, [RZ] ;  /* 0x00000000fffff984 */ /* 0x000fe20000000800 */
[----:B------:R-:W-:Y:S01]  /*20680*/  @!PT LDS RZ, [RZ] ;  /* 0x00000000fffff984 */ /* 0x000fe20000000800 */
[----:B------:R-:W-:Y:S01]  /*20690*/  @!PT LDS RZ, [RZ] ;  /* 0x00000000fffff984 */ /* 0x000fe20000000800 */
[----:B------:R1:W-:Y:S05]  /*206a0*/  @P6 LDGSTS.E.BYPASS.LTC128B.128 [R235+0x10000], [R236.64] ;  /* 0x10000000eceb6fae */ /* 0x0003ea000b901d44 */
[----:B------:R-:W-:Y:S01]  /*206b0*/  @!P6 STS.128 [R235+0x10000], RZ ;  /* 0x010000ffeb00e388 */ /* 0x000fe20000000c00 */
[--C-:B--2---:R-:W-:Y:S01]  /*206c0*/  IMAD.X R5, R4, 0x1, R6.reuse, P1 ;  /* 0x0000000104057824 */ /* 0x104fe200008e0606 */
[CC--:B------:R-:W-:Y:S04]  /*206d0*/  @P6 LEA R26, P1, R2.reuse, R243.reuse, 0x1 ;  /* 0x000000f3021a6211 */ /* 0x0c0fe800078208ff */
[----:B------:R-:W-:Y:S02]  /*206e0*/  IADD3.X R3, R5, R6, RZ, P2, !PT ;  /* 0x0000000605037210 */ /* 0x000fe400017fe4ff */
[CC--:B------:R-:W-:Y:S02]  /*206f0*/  @P4 LEA R20, P2, R2.reuse, R243.reuse, 0x1 ;  /* 0x000000f302144211 */ /* 0x0c0fe400078408ff */
[CCC-:B------:R-:W-:Y:S02]  /*20700*/  @P6 LEA.HI.X R27, R2.reuse, R242.reuse, R5.reuse, 0x1, P1 ;  /* 0x000000f2021b6211 */ /* 0x1c0fe400008f0c05 */
        /* <DEDUP_REMOVED lines=23> */
[-C--:B------:R-:W-:Y:S01]  /*20880*/  @P5 MOV R2, R236.reuse ;  /* 0x000000ec00025202 */ /* 0x080fe20000000f00 */
[--C-:B------:R-:W-:Y:S01]  /*20890*/  IMAD.MOV.U32 R242, RZ, RZ, R237.reuse ;  /* 0x000000fffff27224 */ /* 0x100fe200078e00ed */
[----:B------:R-:W-:Y:S02]  /*208a0*/  ISETP.GE.AND P0, PT, R238, 0x1, PT ;  /* 0x00000001ee00780c */ /* 0x000fe40003f06270 */
[-C--:B------:R-:W-:Y:S01]  /*208b0*/  MOV R243, R236.reuse ;  /* 0x000000ec00f37202 */ /* 0x080fe20000000f00 */
        /* <DEDUP_REMOVED lines=12> */
[----:B--2---:R-:W-:Y:S01]  /*20980*/  @P3 MOV R2, R236 ;  /* 0x000000ec00023202 */ /* 0x004fe20000000f00 */
[----:B------:R-:W-:Y:S05]  /*20990*/  @P3 IMAD.MOV.U32 R3, RZ, RZ, R237 ;  /* 0x000000ffff033224 */ /* 0x000fea00078e00ed */
        /* <DEDUP_REMOVED lines=65> */
[----:B-----5:R-:W-:Y:S05]  /*20db0*/  LDSM.16.M88.4 R32, [R215] ;  /* 0x00000000d720783b */ /* 0x020fea0000000200 */
[----:B-1----:R-:W2:Y:S05]  /*20dc0*/  LDSM.16.M88.4 R8, [R208+0x8000] ;  /* 0x00800000d008783b */ /* 0x002eaa0000000200 */
[----:B------:R-:W1:Y:S05]  /*20dd0*/  LDSM.16.M88.4 R16, [R208+0x8800] ;  /* 0x00880000d010783b */ /* 0x000e6a0000000200 */
[----:B---3--:R-:W4:Y:S05]  /*20de0*/  LDSM.16.M88.4 R24, [R208+0x9000] ;  /* 0x00900000d018783b */ /* 0x008f2a0000000200 */
[----:B------:R-:W0:Y:S05]  /*20df0*/  LDGDEPBAR ;  /* 0x00000000000079af */ /* 0x000e2a0000000000 */
[----:B------:R-:W3:Y:S05]  /*20e00*/  LDSM.16.M88.4 R172, [R208+0x9800] ;  /* 0x00980000d0ac783b */ /* 0x000eea0000000200 */
[----:B------:R-:W-:Y:S05]  /*20e10*/  LDSM.16.M88.4 R176, [R216] ;  /* 0x00000000d8b0783b */ /* 0x000fea0000000200 */
[----:B------:R-:W3:Y:S05]  /*20e20*/  LDSM.16.M88.4 R180, [R219] ;  /* 0x00000000dbb4783b */ /* 0x000eea0000000200 */
[----:B------:R-:W3:Y:S01]  /*20e30*/  LDSM.16.M88.4 R184, [R234] ;  /* 0x00000000eab8783b */ /* 0x000ee20000000200 */
[C---:B--2---:R-:W-:Y:S04]  /*20e40*/  HMMA.16816.F32 R4, R32.reuse, R8, RZ ;  /* 0x000000082004723c */ /* 0x044fe800000018ff */
[----:B------:R-:W3:Y:S05]  /*20e50*/  LDSM.16.M88.4 R188, [R233] ;  /* 0x00000000e9bc783b */ /* 0x000eea0000000200 */
[----:B------:R-:W3:Y:S01]  /*20e60*/  LDSM.16.M88.4 R192, [R232] ;  /* 0x00000000e8c0783b */ /* 0x000ee20000000200 */
[C---:B------:R-:W-:Y:S04]  /*20e70*/  HMMA.16816.F32 R8, R32.reuse, R10, RZ ;  /* 0x0000000a2008723c */ /* 0x040fe800000018ff */
[----:B------:R-:W-:Y:S04]  /*20e80*/  LDSM.16.M88.4 R196, [R218] ;  /* 0x00000000dac4783b */ /* 0x000fe80000000200 */
[C---:B-1----:R-:W-:Y:S01]  /*20e90*/  HMMA.16816.F32 R12, R32.reuse, R16, RZ ;  /* 0x00000010200c723c */ /* 0x042fe200000018ff */
[----:B------:R-:W1:Y:S05]  /*20ea0*/  LDSM.16.M88.4 R200, [R214+0x8000] ;  /* 0x00800000d6c8783b */ /* 0x000e6a0000000200 */
[----:B------:R-:W1:Y:S02]  /*20eb0*/  LDSM.16.M88.4 R204, [R214+0x8800] ;  /* 0x00880000d6cc783b */ /* 0x000e640000000200 */
[C---:B------:R-:W-:Y:S03]  /*20ec0*/  HMMA.16816.F32 R16, R32.reuse, R18, RZ ;  /* 0x000000122010723c */ /* 0x040fe600000018ff */
[----:B------:R-:W2:Y:S05]  /*20ed0*/  LD.E R0, [R134.64+0x18c] ;  /* 0x00018c0486007980 */ /* 0x000eaa000c101900 */
[C---:B----4-:R-:W-:Y:S08]  /*20ee0*/  HMMA.16816.F32 R20, R32.reuse, R24, RZ ;  /* 0x000000182014723c */ /* 0x050ff000000018ff */
[C---:B------:R-:W-:Y:S08]  /*20ef0*/  HMMA.16816.F32 R24, R32.reuse, R26, RZ ;  /* 0x0000001a2018723c */ /* 0x040ff000000018ff */
[C---:B---3--:R-:W-:Y:S08]  /*20f00*/  HMMA.16816.F32 R28, R32.reuse, R172, RZ ;  /* 0x000000ac201c723c */ /* 0x048ff000000018ff */
[----:B------:R-:W-:Y:S01]  /*20f10*/  HMMA.16816.F32 R32, R32, R174, RZ ;  /* 0x000000ae2020723c */ /* 0x000fe200000018ff */
[----:B------:R-:W3:Y:S07]  /*20f20*/  LDSM.16.M88.4 R172, [R214+0x9000] ;  /* 0x00900000d6ac783b */ /* 0x000eee0000000200 */
[C---:B------:R-:W-:Y:S08]  /*20f30*/  HMMA.16816.F32 R4, R176.reuse, R180, R4 ;  /* 0x000000b4b004723c */ /* 0x040ff00000001804 */
[C---:B------:R-:W-:Y:S01]  /*20f40*/  HMMA.16816.F32 R8, R176.reuse, R182, R8 ;  /* 0x000000b6b008723c */ /* 0x040fe20000001808 */
[----:B------:R-:W4:Y:S07]  /*20f50*/  LDSM.16.M88.4 R180, [R214+0x9800] ;  /* 0x00980000d6b4783b */ /* 0x000f2e0000000200 */
        /* <DEDUP_REMOVED lines=8> */
[----:B------:R-:W4:Y:S05]  /*20fe0*/  LDSM.16.M88.4 R176, [R213+0x800] ;  /* 0x00080000d5b0783b */ /* 0x000f2a0000000200 */
[----:B------:R-:W4:Y:S02]  /*20ff0*/  LDSM.16.M88.4 R192, [R213+0x1000] ;  /* 0x00100000d5c0783b */ /* 0x000f240000000200 */
        /* <DEDUP_REMOVED lines=10> */
[----:B------:R-:W-:Y:S01]  /*210a0*/  HMMA.16816.F32 R32, R196, R182, R32 ;  /* 0x000000b6c420723c */ /* 0x000fe20000001820 */
[----:B------:R-:W3:Y:S05]  /*210b0*/  LDSM.16.M88.4 R180, [R208+0xa800] ;  /* 0x00a80000d0b4783b */ /* 0x000eea0000000200 */
[----:B------:R-:W4:Y:S02]  /*210c0*/  LDSM.16.M88.4 R196, [R208+0xb000] ;  /* 0x00b00000d0c4783b */ /* 0x000f240000000200 */
[C---:B------:R-:W-:Y:S08]  /*210d0*/  HMMA.16816.F32 R4, R184.reuse, R188, R4 ;  /* 0x000000bcb804723c */ /* 0x040ff00000001804 */
[C---:B------:R-:W-:Y:S01]  /*210e0*/  HMMA.16816.F32 R8, R184.reuse, R190, R8 ;  /* 0x000000beb808723c */ /* 0x040fe20000001808 */
[----:B------:R-:W3:Y:S07]  /*210f0*/  LDSM.16.M88.4 R188, [R208+0xb800] ;  /* 0x00b80000d0bc783b */ /* 0x000eee0000000200 */
[C---:B------:R-:W-:Y:S08]  /*21100*/  HMMA.16816.F32 R12, R184.reuse, R176, R12 ;  /* 0x000000b0b80c723c */ /* 0x040ff0000000180c */
[C---:B------:R-:W-:Y:S01]  /*21110*/  HMMA.16816.F32 R16, R184.reuse, R178, R16 ;  /* 0x000000b2b810723c */ /* 0x040fe20000001810 */
[----:B------:R-:W-:Y:S07]  /*21120*/  LDSM.16.M88.4 R176, [R231] ;  /* 0x00000000e7b0783b */ /* 0x000fee0000000200 */
[C---:B------:R-:W-:Y:S08]  /*21130*/  HMMA.16816.F32 R20, R184.reuse, R192, R20 ;  /* 0x000000c0b814723c */ /* 0x040ff00000001814 */
[C---:B------:R-:W-:Y:S01]  /*21140*/  HMMA.16816.F32 R24, R184.reuse, R194, R24 ;  /* 0x000000c2b818723c */ /* 0x040fe20000001818 */
[----:B------:R-:W-:Y:S07]  /*21150*/  LDSM.16.M88.4 R192, [R229] ;  /* 0x00000000e5c0783b */ /* 0x000fee0000000200 */
[C---:B-1----:R-:W-:Y:S08]  /*21160*/  HMMA.16816.F32 R28, R184.reuse, R172, R28 ;  /* 0x000000acb81c723c */ /* 0x042ff0000000181c */
[----:B------:R-:W-:Y:S01]  /*21170*/  HMMA.16816.F32 R32, R184, R174, R32 ;  /* 0x000000aeb820723c */ /* 0x000fe20000001820 */
[----:B------:R-:W1:Y:S05]  /*21180*/  LDSM.16.M88.4 R172, [R216+0x2000] ;  /* 0x00200000d8ac783b */ /* 0x000e6a0000000200 */
[----:B------:R-:W1:Y:S02]  /*21190*/  LDSM.16.M88.4 R184, [R230] ;  /* 0x00000000e6b8783b */ /* 0x000e640000000200 */
[C---:B------:R-:W-:Y:S08]  /*211a0*/  HMMA.16816.F32 R4, R200.reuse, R204, R4 ;  /* 0x000000ccc804723c */ /* 0x040ff00000001804 */
[C---:B------:R-:W-:Y:S01]  /*211b0*/  HMMA.16816.F32 R8, R200.reuse, R206, R8 ;  /* 0x000000cec808723c */ /* 0x040fe20000001808 */
[----:B------:R-:W1:Y:S07]  /*211c0*/  LDSM.16.M88.4 R204, [R228] ;  /* 0x00000000e4cc783b */ /* 0x000e6e0000000200 */
[C---:B---3--:R-:W-:Y:S08]  /*211d0*/  HMMA.16816.F32 R12, R200.reuse, R180, R12 ;  /* 0x000000b4c80c723c */ /* 0x048ff0000000180c */
[C---:B------:R-:W-:Y:S01]  /*211e0*/  HMMA.16816.F32 R16, R200.reuse, R182, R16 ;  /* 0x000000b6c810723c */ /* 0x040fe20000001810 */
[----:B------:R-:W-:Y:S07]  /*211f0*/  LDSM.16.M88.4 R180, [R218+0x2000] ;  /* 0x00200000dab4783b */ /* 0x000fee0000000200 */
[C---:B----4-:R-:W-:Y:S08]  /*21200*/  HMMA.16816.F32 R20, R200.reuse, R196, R20 ;  /* 0x000000c4c814723c */ /* 0x050ff00000001814 */
[C---:B------:R-:W-:Y:S01]  /*21210*/  HMMA.16816.F32 R24, R200.reuse, R198, R24 ;  /* 0x000000c6c818723c */ /* 0x040fe20000001818 */
[----:B------:R-:W3:Y:S07]  /*21220*/  LDSM.16.M88.4 R196, [R214+0xa000] ;  /* 0x00a00000d6c4783b */ /* 0x000eee0000000200 */
[C---:B------:R-:W-:Y:S08]  /*21230*/  HMMA.16816.F32 R28, R200.reuse, R188, R28 ;  /* 0x000000bcc81c723c */ /* 0x040ff0000000181c */
[----:B------:R-:W-:Y:S01]  /*21240*/  HMMA.16816.F32 R32, R200, R190, R32 ;  /* 0x000000bec820723c */ /* 0x000fe20000001820 */
[----:B------:R-:W4:Y:S05]  /*21250*/  LDSM.16.M88.4 R188, [R214+0xa800] ;  /* 0x00a80000d6bc783b */ /* 0x000f2a0000000200 */
[----:B------:R-:W-:Y:S02]  /*21260*/  LDSM.16.M88.4 R200, [R213+0x3000] ;  /* 0x00300000d5c8783b */ /* 0x000fe40000000200 */
[C---:B-1----:R-:W-:Y:S08]  /*21270*/  HMMA.16816.F32 R4, R172.reuse, R176, R4 ;  /* 0x000000b0ac04723c */ /* 0x042ff00000001804 */
[C---:B------:R-:W-:Y:S01]  /*21280*/  HMMA.16816.F32 R8, R172.reuse, R178, R8 ;  /* 0x000000b2ac08723c */ /* 0x040fe20000001808 */
[----:B------:R-:W1:Y:S07]  /*21290*/  LDSM.16.M88.4 R176, [R214+0xb000] ;  /* 0x00b00000d6b0783b */ /* 0x000e6e0000000200 */
[C---:B------:R-:W-:Y:S08]  /*212a0*/  HMMA.16816.F32 R12, R172.reuse, R184, R12 ;  /* 0x000000b8ac0c723c */ /* 0x040ff0000000180c */
[C---:B------:R-:W-:Y:S01]  /*212b0*/  HMMA.16816.F32 R16, R172.reuse, R186, R16 ;  /* 0x000000baac10723c */ /* 0x040fe20000001810 */
[----:B------:R-:W1:Y:S07]  /*212c0*/  LDSM.16.M88.4 R184, [R214+0xb800] ;  /* 0x00b80000d6b8783b */ /* 0x000e6e0000000200 */
[C---:B------:R-:W-:Y:S08]  /*212d0*/  HMMA.16816.F32 R20, R172.reuse, R192, R20 ;  /* 0x000000c0ac14723c */ /* 0x040ff00000001814 */
[C---:B------:R-:W-:Y:S01]  /*212e0*/  HMMA.16816.F32 R24, R172.reuse, R194, R24 ;  /* 0x000000c2ac18723c */ /* 0x040fe20000001818 */
[----:B------:R-:W-:Y:S07]  /*212f0*/  LDSM.16.M88.4 R192, [R213+0x2000] ;  /* 0x00200000d5c0783b */ /* 0x000fee0000000200 */
[C---:B------:R-:W-:Y:S08]  /*21300*/  HMMA.16816.F32 R28, R172.reuse, R204, R28 ;  /* 0x000000ccac1c723c */ /* 0x040ff0000000181c */
[----:B------:R-:W-:Y:S01]  /*21310*/  HMMA.16816.F32 R32, R172, R206, R32 ;  /* 0x000000ceac20723c */ /* 0x000fe20000001820 */
[----:B------:R-:W2:Y:S05]  /*21320*/  LDSM.16.M88.4 R172, [R217+0x2000] ;  /* 0x00200000d9ac783b */ /* 0x000eaa0000000200 */
[----:B------:R-:W-:Y:S02]  /*21330*/  LDSM.16.M88.4 R204, [R213+0x3800] ;  /* 0x00380000d5cc783b */ /* 0x000fe40000000200 */
        /* <DEDUP_REMOVED lines=8> */
[----:B------:R-:W-:Y:S07]  /*213c0*/  LDSM.16.M88.4 R176, [R215+0x4000] ;  /* 0x00400000d7b0783b */ /* 0x000fee0000000200 */
[C---:B------:R-:W-:Y:S08]  /*213d0*/  HMMA.16816.F32 R28, R180.reuse, R184, R28 ;  /* 0x000000b8b41c723c */ /* 0x040ff0000000181c */
[----:B------:R-:W-:Y:S01]  /*213e0*/  HMMA.16816.F32 R32, R180, R186, R32 ;  /* 0x000000bab420723c */ /* 0x000fe20000001820 */
[----:B------:R-:W1:Y:S05]  /*213f0*/  LDSM.16.M88.4 R180, [R208+0xc000] ;  /* 0x00c00000d0b4783b */ /* 0x000e6a0000000200 */
[----:B------:R-:W4:Y:S02]  /*21400*/  LDSM.16.M88.4 R184, [R208+0xc800] ;  /* 0x00c80000d0b8783b */ /* 0x000f240000000200 */
        /* <DEDUP_REMOVED lines=8> */
[----:B------:R-:W3:Y:S07]  /*21490*/  LDSM.16.M88.4 R200, [R227] ;  /* 0x00000000e3c8783b */ /* 0x000eee0000000200 */
[C---:B------:R-:W-:Y:S08]  /*214a0*/  HMMA.16816.F32 R28, R172.reuse, R204, R28 ;  /* 0x000000ccac1c723c */ /* 0x040ff0000000181c */
[----:B------:R-:W-:Y:S01]  /*214b0*/  HMMA.16816.F32 R32, R172, R206, R32 ;  /* 0x000000ceac20723c */ /* 0x000fe20000001820 */
[----:B------:R-:W2:Y:S05]  /*214c0*/  LDSM.16.M88.4 R172, [R226] ;  /* 0x00000000e2ac783b */ /* 0x000eaa0000000200 */
[----:B------:R-:W-:Y:S02]  /*214d0*/  LDSM.16.M88.4 R204, [R224] ;  /* 0x00000000e0cc783b */ /* 0x000fe40000000200 */
[C---:B-1----:R-:W-:Y:S08]  /*214e0*/  HMMA.16816.F32 R4, R176.reuse, R180, R4 ;  /* 0x000000b4b004723c */ /* 0x042ff00000001804 */
[C---:B------:R-:W-:Y:S01]  /*214f0*/  HMMA.16816.F32 R8, R176.reuse, R182, R8 ;  /* 0x000000b6b008723c */ /* 0x040fe20000001808 */
[----:B------:R-:W1:Y:S07]  /*21500*/  LDSM.16.M88.4 R180, [R225] ;  /* 0x00000000e1b4783b */ /* 0x000e6e0000000200 */
[C---:B----4-:R-:W-:Y:S08]  /*21510*/  HMMA.16816.F32 R12, R176.reuse, R184, R12 ;  /* 0x000000b8b00c723c */ /* 0x050ff0000000180c */
[C---:B------:R-:W-:Y:S01]  /*21520*/  HMMA.16816.F32 R16, R176.reuse, R186, R16 ;  /* 0x000000bab010723c */ /* 0x040fe20000001810 */
[----:B------:R-:W-:Y:S07]  /*21530*/  LDSM.16.M88.4 R184, [R214+0xc000] ;  /* 0x00c00000d6b8783b */ /* 0x000fee0000000200 */
[C---:B------:R-:W-:Y:S08]  /*21540*/  HMMA.16816.F32 R20, R176.reuse, R188, R20 ;  /* 0x000000bcb014723c */ /* 0x040ff00000001814 */
[C---:B------:R-:W-:Y:S01]  /*21550*/  HMMA.16816.F32 R24, R176.reuse, R190, R24 ;  /* 0x000000beb018723c */ /* 0x040fe20000001818 */
[----:B------:R-:W-:Y:S07]  /*21560*/  LDSM.16.M88.4 R188, [R214+0xc800] ;  /* 0x00c80000d6bc783b */ /* 0x000fee0000000200 */
[C---:B--2---:R-:W-:Y:S08]  /*21570*/  HMMA.16816.F32 R28, R176.reuse, R192, R28 ;  /* 0x000000c0b01c723c */ /* 0x044ff0000000181c */
[----:B------:R-:W-:Y:S01]  /*21580*/  HMMA.16816.F32 R32, R176, R194, R32 ;  /* 0x000000c2b020723c */ /* 0x000fe20000001820 */
[----:B------:R-:W2:Y:S05]  /*21590*/  LDSM.16.M88.4 R176, [R218+0x4000] ;  /* 0x00400000dab0783b */ /* 0x000eaa0000000200 */
[----:B------:R-:W4:Y:S02]  /*215a0*/  LDSM.16.M88.4 R192, [R214+0xd000] ;  /* 0x00d00000d6c0783b */ /* 0x000f240000000200 */
[C---:B---3--:R-:W-:Y:S08]  /*215b0*/  HMMA.16816.F32 R4, R196.reuse, R200, R4 ;  /* 0x000000c8c404723c */ /* 0x048ff00000001804 */
        /* <DEDUP_REMOVED lines=10> */
[----:B------:R-:W1:Y:S05]  /*21660*/  LDSM.16.M88.4 R196, [R213+0x4800] ;  /* 0x00480000d5c4783b */ /* 0x000e6a0000000200 */
[----:B------:R-:W-:Y:S02]  /*21670*/  LDSM.16.M88.4 R204, [R208+0xe000] ;  /* 0x00e00000d0cc783b */ /* 0x000fe40000000200 */
        /* <DEDUP_REMOVED lines=11> */
[----:B------:R-:W3:Y:S05]  /*21730*/  LDSM.16.M88.4 R176, [R208+0xe800] ;  /* 0x00e80000d0b0783b */ /* 0x000eea0000000200 */
[----:B------:R-:W-:Y:S02]  /*21740*/  LDSM.16.M88.4 R200, [R221] ;  /* 0x00000000ddc8783b */ /* 0x000fe40000000200 */
[C---:B-1----:R-:W-:Y:S08]  /*21750*/  HMMA.16816.F32 R4, R172.reuse, R180, R4 ;  /* 0x000000b4ac04723c */ /* 0x042ff00000001804 */
[C---:B------:R-:W-:Y:S01]  /*21760*/  HMMA.16816.F32 R8, R172.reuse, R182, R8 ;  /* 0x000000b6ac08723c */ /* 0x040fe20000001808 */
[----:B------:R-:W1:Y:S07]  /*21770*/  LDSM.16.M88.4 R180, [R208+0xf000] ;  /* 0x00f00000d0b4783b */ /* 0x000e6e0000000200 */
[C---:B------:R-:W-:Y:S08]  /*21780*/  HMMA.16816.F32 R12, R172.reuse, R196, R12 ;  /* 0x000000c4ac0c723c */ /* 0x040ff0000000180c */
[C---:B------:R-:W-:Y:S01]  /*21790*/  HMMA.16816.F32 R16, R172.reuse, R198, R16 ;  /* 0x000000c6ac10723c */ /* 0x040fe20000001810 */
[----:B------:R-:W1:Y:S07]  /*217a0*/  LDSM.16.M88.4 R196, [R208+0xf800] ;  /* 0x00f80000d0c4783b */ /* 0x000e6e0000000200 */
[C---:B--2---:R-:W-:Y:S08]  /*217b0*/  HMMA.16816.F32 R20, R172.reuse, R184, R20 ;  /* 0x000000b8ac14723c */ /* 0x044ff00000001814 */
[C---:B------:R-:W-:Y:S01]  /*217c0*/  HMMA.16816.F32 R24, R172.reuse, R186, R24 ;  /* 0x000000baac18723c */ /* 0x040fe20000001818 */
[----:B------:R-:W-:Y:S07]  /*217d0*/  LDSM.16.M88.4 R184, [R223] ;  /* 0x00000000dfb8783b */ /* 0x000fee0000000200 */
[C---:B------:R-:W-:Y:S08]  /*217e0*/  HMMA.16816.F32 R28, R172.reuse, R188, R28 ;  /* 0x000000bcac1c723c */ /* 0x040ff0000000181c */
[----:B------:R-:W-:Y:S01]  /*217f0*/  HMMA.16816.F32 R32, R172, R190, R32 ;  /* 0x000000beac20723c */ /* 0x000fe20000001820 */
[----:B------:R-:W2:Y:S05]  /*21800*/  LDSM.16.M88.4 R172, [R216+0x6000] ;  /* 0x00600000d8ac783b */ /* 0x000eaa0000000200 */
[----:B------:R-:W2:Y:S02]  /*21810*/  LDSM.16.M88.4 R188, [R222] ;  /* 0x00000000debc783b */ /* 0x000ea40000000200 */
[C---:B----4-:R-:W-:Y:S08]  /*21820*/  HMMA.16816.F32 R4, R192.reuse, R204, R4 ;  /* 0x000000ccc004723c */ /* 0x050ff00000001804 */
[C---:B------:R-:W-:Y:S01]  /*21830*/  HMMA.16816.F32 R8, R192.reuse, R206, R8 ;  /* 0x000000cec008723c */ /* 0x040fe20000001808 */
[----:B------:R-:W4:Y:S07]  /*21840*/  LDSM.16.M88.4 R204, [R220] ;  /* 0x00000000dccc783b */ /* 0x000f2e0000000200 */
[C---:B---3--:R-:W-:Y:S08]  /*21850*/  HMMA.16816.F32 R12, R192.reuse, R176, R12 ;  /* 0x000000b0c00c723c */ /* 0x048ff0000000180c */
[C---:B------:R-:W-:Y:S01]  /*21860*/  HMMA.16816.F32 R16, R192.reuse, R178, R16 ;  /* 0x000000b2c010723c */ /* 0x040fe20000001810 */
[----:B------:R-:W-:Y:S07]  /*21870*/  LDSM.16.M88.4 R176, [R218+0x6000] ;  /* 0x00600000dab0783b */ /* 0x000fee0000000200 */
[C---:B-1----:R-:W-:Y:S08]  /*21880*/  HMMA.16816.F32 R20, R192.reuse, R180, R20 ;  /* 0x000000b4c014723c */ /* 0x042ff00000001814 */
[C---:B------:R-:W-:Y:S01]  /*21890*/  HMMA.16816.F32 R24, R192.reuse, R182, R24 ;  /* 0x000000b6c018723c */ /* 0x040fe20000001818 */
[----:B------:R-:W1:Y:S07]  /*218a0*/  LDSM.16.M88.4 R180, [R214+0xe000] ;  /* 0x00e00000d6b4783b */ /* 0x000e6e0000000200 */
[C---:B------:R-:W-:Y:S08]  /*218b0*/  HMMA.16816.F32 R28, R192.reuse, R196, R28 ;  /* 0x000000c4c01c723c */ /* 0x040ff0000000181c */
[----:B------:R-:W-:Y:S01]  /*218c0*/  HMMA.16816.F32 R32, R192, R198, R32 ;  /* 0x000000c6c020723c */ /* 0x000fe20000001820 */
[----:B------:R-:W-:Y:S05]  /*218d0*/  LDSM.16.M88.4 R192, [R214+0xf800] ;  /* 0x00f80000d6c0783b */ /* 0x000fea0000000200 */
[----:B------:R-:W-:Y:S02]  /*218e0*/  LDSM.16.M88.4 R196, [R217+0x6000] ;  /* 0x00600000d9c4783b */ /* 0x000fe40000000200 */
        /* <DEDUP_REMOVED lines=8> */
[----:B------:R-:W3:Y:S07]  /*21970*/  LDSM.16.M88.4 R200, [R213+0x6000] ;  /* 0x00600000d5c8783b */ /* 0x000eee0000000200 */
[C---:B----4-:R-:W-:Y:S08]  /*21980*/  HMMA.16816.F32 R28, R172.reuse, R204, R28 ;  /* 0x000000ccac1c723c */ /* 0x050ff0000000181c */
[----:B------:R-:W-:Y:S01]  /*21990*/  HMMA.16816.F32 R32, R172, R206, R32 ;  /* 0x000000ceac20723c */ /* 0x000fe20000001820 */
[----:B------:R-:W4:Y:S07]  /*219a0*/  LDSM.16.M88.4 R172, [R213+0x6800] ;  /* 0x00680000d5ac783b */ /* 0x000f2e0000000200 */
[C---:B-1----:R-:W-:Y:S08]  /*219b0*/  HMMA.16816.F32 R4, R176.reuse, R180, R4 ;  /* 0x000000b4b004723c */ /* 0x042ff00000001804 */
[C---:B------:R-:W-:Y:S08]  /*219c0*/  HMMA.16816.F32 R8, R176.reuse, R182, R8 ;  /* 0x000000b6b008723c */ /* 0x040ff00000001808 */
[C---:B--2---:R-:W-:Y:S08]  /*219d0*/  HMMA.16816.F32 R12, R176.reuse, R184, R12 ;  /* 0x000000b8b00c723c */ /* 0x044ff0000000180c */
[C---:B------:R-:W-:Y:S08]  /*219e0*/  HMMA.16816.F32 R16, R176.reuse, R186, R16 ;  /* 0x000000bab010723c */ /* 0x040ff00000001810 */
[C---:B---3--:R-:W-:Y:S08]  /*219f0*/  HMMA.16816.F32 R20, R176.reuse, R188, R20 ;  /* 0x000000bcb014723c */ /* 0x048ff00000001814 */
[C---:B------:R-:W-:Y:S08]  /*21a00*/  HMMA.16816.F32 R24, R176.reuse, R190, R24 ;  /* 0x000000beb018723c */ /* 0x040ff00000001818 */
[C---:B------:R-:W-:Y:S08]  /*21a10*/  HMMA.16816.F32 R28, R176.reuse, R192, R28 ;  /* 0x000000c0b01c723c */ /* 0x040ff0000000181c */
[----:B------:R-:W-:Y:S08]  /*21a20*/  HMMA.16816.F32 R32, R176, R194, R32 ;  /* 0x000000c2b020723c */ /* 0x000ff00000001820 */
[C---:B------:R-:W-:Y:S08]  /*21a30*/  HMMA.16816.F32 R4, R196.reuse, R200, R4 ;  /* 0x000000c8c404723c */ /* 0x040ff00000001804 */
[C---:B------:R-:W-:Y:S08]  /*21a40*/  HMMA.16816.F32 R8, R196.reuse, R202, R8 ;  /* 0x000000cac408723c */ /* 0x040ff00000001808 */
[C---:B----4-:R-:W-:Y:S08]  /*21a50*/  HMMA.16816.F32 R12, R196.reuse, R172, R12 ;  /* 0x000000acc40c723c */ /* 0x050ff0000000180c */
[-C--:B------:R-:W-:Y:S01]  /*21a60*/  FMUL.FTZ R4, R4, R0.reuse ;  /* 0x0000000004047220 */ /* 0x080fe20000410000 */
[C---:B------:R-:W-:Y:S03]  /*21a70*/  HMMA.16816.F32 R16, R196.reuse, R174, R16 ;  /* 0x000000aec410723c */ /* 0x040fe60000001810 */
[----:B------:R-:W1:Y:S01]  /*21a80*/  MUFU.TANH R201, R4 ;  /* 0x0000000400c97308 */ /* 0x000e620000002400 */
[-C--:B------:R-:W-:Y:S02]  /*21a90*/  FMUL.FTZ R5, R5, R0.reuse ;  /* 0x0000000005057220 */ /* 0x080fe40000410000 */
[-C--:B------:R-:W-:Y:S02]  /*21aa0*/  FMUL.FTZ R6, R6, R0.reuse ;  /* 0x0000000006067220 */ /* 0x080fe40000410000 */
[-C--:B------:R-:W-:Y:S04]  /*21ab0*/  FMUL.FTZ R7, R7, R0.reuse ;  /* 0x0000000007077220 */ /* 0x080fe80000410000 */
[-C--:B------:R-:W-:Y:S01]  /*21ac0*/  FMUL.FTZ R8, R8, R0.reuse ;  /* 0x0000000008087220 */ /* 0x080fe20000410000 */
[----:B------:R-:W2:Y:S01]  /*21ad0*/  MUFU.TANH R202, R5 ;  /* 0x0000000500ca7308 */ /* 0x000ea20000002400 */
[-C--:B------:R-:W-:Y:S02]  /*21ae0*/  FMUL.FTZ R9, R9, R0.reuse ;  /* 0x0000000009097220 */ /* 0x080fe40000410000 */
[-C--:B------:R-:W-:Y:S02]  /*21af0*/  FMUL.FTZ R10, R10, R0.reuse ;  /* 0x000000000a0a7220 */ /* 0x080fe40000410000 */
[-C--:B------:R-:W-:Y:S02]  /*21b00*/  FMUL.FTZ R11, R11, R0.reuse ;  /* 0x000000000b0b7220 */ /* 0x080fe40000410000 */
[-C--:B------:R-:W-:Y:S02]  /*21b10*/  FMUL.FTZ R12, R12, R0.reuse ;  /* 0x000000000c0c7220 */ /* 0x080fe40000410000 */
[-C--:B------:R-:W-:Y:S01]  /*21b20*/  FMUL.FTZ R13, R13, R0.reuse ;  /* 0x000000000d0d7220 */ /* 0x080fe20000410000 */
[----:B------:R-:W3:Y:S01]  /*21b30*/  MUFU.TANH R194, R6 ;  /* 0x0000000600c27308 */ /* 0x000ee20000002400 */
        /* <DEDUP_REMOVED lines=9> */
[----:B----4-:R-:W4:Y:S09]  /*21bd0*/  LDSM.16.M88.4 R4, [R213+0x7000] ;  /* 0x00700000d504783b */ /* 0x010f320000000200 */
[----:B------:R-:W1:Y:S10]  /*21be0*/  MUFU.TANH R191, R10 ;  /* 0x0000000a00bf7308 */ /* 0x000e740000002400 */
[----:B------:R1:W1:Y:S10]  /*21bf0*/  MUFU.TANH R192, R11 ;  /* 0x0000000b00c07308 */ /* 0x0002740000002400 */
[----:B------:R2:W2:Y:S10]  /*21c00*/  MUFU.TANH R139, R12 ;  /* 0x0000000c008b7308 */ /* 0x0004b40000002400 */
[----:B------:R2:W2:Y:S01]  /*21c10*/  MUFU.TANH R172, R13 ;  /* 0x0000000d00ac7308 */ /* 0x0004a20000002400 */
[----:B-1----:R-:W1:Y:S01]  /*21c20*/  LDSM.16.M88.4 R8, [R213+0x7800] ;  /* 0x00780000d508783b */ /* 0x002e620000000200 */
[----:B------:R-:W-:Y:S08]  /*21c30*/  DEPBAR.LE SB0, 0x0 ;  /* 0x000080000000791a */ /* 0x000ff00000000000 */
[----:B------:R1:W1:Y:S01]  /*21c40*/  MUFU.TANH R178, R14 ;  /* 0x0000000e00b27308 */ /* 0x0002620000002400 */
[----:B------:R-:W-:Y:S01]  /*21c50*/  BAR.SYNC.DEFER_BLOCKING 0x0 ;  /* 0x0000000000007b1d */ /* 0x000fe20000010000 */
[C---:B----4-:R-:W-:Y:S08]  /*21c60*/  HMMA.16816.F32 R20, R196.reuse, R4, R20 ;  /* 0x00000004c414723c */ /* 0x050ff00000001814 */
[----:B------:R4:W1:Y:S01]  /*21c70*/  MUFU.TANH R181, R15 ;  /* 0x0000000f00b57308 */ /* 0x0008620000002400 */
[C---:B------:R-:W-:Y:S09]  /*21c80*/  HMMA.16816.F32 R24, R196.reuse, R6, R24 ;  /* 0x00000006c418723c */ /* 0x040ff20000001818 */
[----:B------:R4:W2:Y:S06]  /*21c90*/  MUFU.TANH R173, R16 ;  /* 0x0000001000ad7308 */ /* 0x0008ac0000002400 */
[-C--:B------:R-:W-:Y:S02]  /*21ca0*/  FMUL.FTZ R20, R20, R0.reuse ;  /* 0x0000000014147220 */ /* 0x080fe40000410000 */
[-C--:B------:R-:W-:Y:S02]  /*21cb0*/  FMUL.FTZ R21, R21, R0.reuse ;  /* 0x0000000015157220 */ /* 0x080fe40000410000 */
[----:B------:R4:W2:Y:S01]  /*21cc0*/  MUFU.TANH R174, R17 ;  /* 0x0000001100ae7308 */ /* 0x0008a20000002400 */
[-C--:B------:R-:W-:Y:S02]  /*21cd0*/  FMUL.FTZ R22, R22, R0.reuse ;  /* 0x0000000016167220 */ /* 0x080fe40000410000 */
[-C--:B------:R-:W-:Y:S01]  /*21ce0*/  FMUL.FTZ R23, R23, R0.reuse ;  /* 0x0000000017177220 */ /* 0x080fe20000410000 */
[C---:B-1----:R-:W-:Y:S03]  /*21cf0*/  HMMA.16816.F32 R28, R196.reuse, R8, R28 ;  /* 0x00000008c41c723c */ /* 0x042fe6000000181c */
[-C--:B------:R-:W-:Y:S02]  /*21d00*/  FMUL.FTZ R24, R24, R0.reuse ;  /* 0x0000000018187220 */ /* 0x080fe40000410000 */
[-C--:B------:R-:W-:Y:S01]  /*21d10*/  FMUL.FTZ R25, R25, R0.reuse ;  /* 0x0000000019197220 */ /* 0x080fe20000410000 */
[----:B------:R4:W1:Y:S01]  /*21d20*/  MUFU.TANH R180, R18 ;  /* 0x0000001200b47308 */ /* 0x0008620000002400 */
[-C--:B------:R-:W-:Y:S01]  /*21d30*/  FMUL.FTZ R26, R26, R0.reuse ;  /* 0x000000001a1a7220 */ /* 0x080fe20000410000 */
[----:B------:R-:W-:Y:S04]  /*21d40*/  HMMA.16816.F32 R32, R196, R10, R32 ;  /* 0x0000000ac420723c */ /* 0x000fe80000001820 */
[-C--:B------:R-:W-:Y:S04]  /*21d50*/  FMUL.FTZ R27, R27, R0.reuse ;  /* 0x000000001b1b7220 */ /* 0x080fe80000410000 */
[----:B------:R4:W1:Y:S08]  /*21d60*/  MUFU.TANH R186, R19 ;  /* 0x0000001300ba7308 */ /* 0x0008700000002400 */
[-C--:B------:R-:W-:Y:S02]  /*21d70*/  FMUL.FTZ R28, R28, R0.reuse ;  /* 0x000000001c1c7220 */ /* 0x080fe40000410000 */
[----:B------:R4:W1:Y:S01]  /*21d80*/  MUFU.TANH R190, R20 ;  /* 0x0000001400be7308 */ /* 0x0008620000002400 */
        /* <DEDUP_REMOVED lines=19> */
[----:B------:R-:W1:Y:S10]  /*21ec0*/  MUFU.TANH R33, R33 ;  /* 0x0000002100217308 */ /* 0x000e740000002400 */
[----:B------:R4:W1:Y:S10]  /*21ed0*/  MUFU.TANH R138, R34 ;  /* 0x00000022008a7308 */ /* 0x0008740000002400 */
[----:B------:R-:W1:Y:S01]  /*21ee0*/  MUFU.TANH R2, R2 ;  /* 0x0000000200027308 */ /* 0x000e620000002400 */
[----:B------:R-:W-:-:S05]  /*21ef0*/  @!P0 BRA `(.L_x_5053) ;  /* 0x00000be000008947 */ /* 0x000fca0003800000 */
[----:B--23--:R-:W-:Y:S01]  /*21f00*/  ISETP.NE.U32.AND P0, PT, R240, RZ, PT ;  /* 0x000000fff000720c */ /* 0x00cfe20003f05070 */
[----:B------:R-:W-:Y:S03]  /*21f10*/  BSSY B0, `(.L_x_5054) ;  /* 0x0000048000007945 */ /* 0x000fe60003800000 */
[----:B------:R-:W-:Y:S11]  /*21f20*/  ISETP.NE.AND.EX P0, PT, R241, RZ, PT, P0 ;  /* 0x000000fff100720c */ /* 0x000ff60003f05300 */
[----:B------:R-:W-:Y:S02]  /*21f30*/  @!UPT UIADD3 URZ, URZ, URZ, URZ ;  /* 0x0000003f3f3ff290 */ /* 0x000fe4000fffe03f */
[----:B------:R-:W-:-:S05]  /*21f40*/  @!P0 BRA `(.L_x_5055) ;  /* 0x0000040000008947 */ /* 0x000fca0003800000 */
[----:B------:R-:W-:Y:S01]  /*21f50*/  IMAD.SHL.U32 R9, R238, 0x40, RZ ;  /* 0x00000040ee097824 */ /* 0x000fe200078e00ff */
[----:B------:R-:W-:Y:S02]  /*21f60*/  ULDC.64 UR4, c[0x0][0x118] ;  /* 0x0000460000047ab9 */ /* 0x000fe40000000a00 */
[----:B------:R-:W2:Y:S02]  /*21f70*/  LD.E R3, [R134.64+0x170] ;  /* 0x0001700486037980 */ /* 0x000ea4000c101900 */
[----:B------:R-:W-:Y:S04]  /*21f80*/  IADD3 R10, R9, -0x40, RZ ;  /* 0xffffffc0090a7810 */ /* 0x000fe80007ffe0ff */
        /* <DEDUP_REMOVED lines=9> */
[--C-:B--2---:R-:W-:Y:S04]  /*22020*/  IMAD.MOV R4, RZ, RZ, -R5.reuse ;  /* 0x000000ffff047224 */ /* 0x104fe800078e0a05 */
[----:B------:R-:W-:Y:S02]  /*22030*/  IMAD R7, R4, R0, RZ ;  /* 0x0000000004077224 */ /* 0x000fe400078e02ff */
[----:B------:R-:W-:Y:S04]  /*22040*/  IMAD.MOV.U32 R4, RZ, RZ, RZ ;  /* 0x000000ffff047224 */ /* 0x000fe800078e00ff */
[----:B------:R-:W-:Y:S01]  /*22050*/  IMAD.HI.U32 R5, R5, R7, R4 ;  /* 0x0000000705057227 */ /* 0x000fe200078e0004 */
[----:B------:R-:W-:Y:S02]  /*22060*/  IABS R7, R9 ;  /* 0x0000000900077213 */ /* 0x000fe40000000000 */
[----:B------:R-:W-:Y:S03]  /*22070*/  LOP3.LUT R9, R9, R3, RZ, 0x3c, !PT ;  /* 0x0000000309097212 */ /* 0x000fe600078e3cff */
[C---:B------:R-:W-:Y:S04]  /*22080*/  IMAD.HI.U32 R4, R5.reuse, R6, RZ ;  /* 0x0000000605047227 */ /* 0x040fe800078e00ff */
        /* <DEDUP_REMOVED lines=12> */
[----:B------:R-:W-:Y:S01]  /*22150*/  LOP3.LUT R0, RZ, R3, RZ, 0x33, !PT ;  /* 0x00000003ff007212 */ /* 0x000fe200078e33ff */
[----:B------:R-:W2:Y:S04]  /*22160*/  LD.E.64 R6, [R134.64+0x38] ;  /* 0x0000380486067980 */ /* 0x000ea8000c101b00 */
[----:B------:R-:W-:Y:S02]  /*22170*/  @P1 IADD3 R4, R4, 0x1, RZ ;  /* 0x0000000104041810 */ /* 0x000fe40007ffe0ff */
[----:B------:R-:W-:Y:S03]  /*22180*/  ISETP.GE.AND P1, PT, R9, RZ, PT ;  /* 0x000000ff0900720c */ /* 0x000fe60003f26270 */
[----:B------:R-:W-:Y:S01]  /*22190*/  @!P0 IMAD.MOV R4, RZ, RZ, -R4 ;  /* 0x000000ffff048224 */ /* 0x000fe200078e0a04 */
[----:B------:R-:W-:Y:S02]  /*221a0*/  @P2 IADD3 R5, R5, 0x1, RZ ;  /* 0x0000000105052810 */ /* 0x000fe40007ffe0ff */
[----:B------:R-:W-:Y:S04]  /*221b0*/  ISETP.NE.AND P2, PT, R3, RZ, PT ;  /* 0x000000ff0300720c */ /* 0x000fe80003f45270 */
[----:B------:R-:W-:Y:S03]  /*221c0*/  SEL R4, R0, R4, !P2 ;  /* 0x0000000400047207 */ /* 0x000fe60005000000 */
[----:B------:R-:W-:Y:S01]  /*221d0*/  @!P1 IMAD.MOV R5, RZ, RZ, -R5 ;  /* 0x000000ffff059224 */ /* 0x000fe200078e0a05 */
[CC--:B------:R-:W-:Y:S04]  /*221e0*/  LEA R10, P1, R4.reuse, R240.reuse, 0x2 ;  /* 0x000000f0040a7211 */ /* 0x0c0fe800078210ff */
[----:B------:R-:W-:Y:S02]  /*221f0*/  LEA.HI.X.SX32 R11, R4, R241, 0x2, P1 ;  /* 0x000000f1040b7211 */ /* 0x000fe400008f16ff */
[----:B------:R-:W-:Y:S03]  /*22200*/  SEL R5, R0, R5, !P2 ;  /* 0x0000000500057207 */ /* 0x000fe60005000000 */
[----:B------:R3:W5:Y:S01]  /*22210*/  LD.E R12, [R10.64] ;  /* 0x000000040a0c7980 */ /* 0x000762000c101900 */
[C---:B------:R-:W-:Y:S01]  /*22220*/  LEA R8, P0, R5.reuse, R240, 0x2 ;  /* 0x000000f005087211 */ /* 0x040fe200078010ff */
[C---:B------:R-:W-:Y:S03]  /*22230*/  IMAD.IADD R4, R5.reuse, 0x1, -R4 ;  /* 0x0000000105047824 */ /* 0x040fe600078e0a04 */
[----:B------:R-:W-:Y:S01]  /*22240*/  LEA.HI.X.SX32 R9, R5, R241, 0x2, P0 ;  /* 0x000000f105097211 */ /* 0x000fe200000f16ff */
[----:B------:R-:W-:Y:S04]  /*22250*/  IMAD R3, R3, R4, -0x40 ;  /* 0xffffffc003037424 */ /* 0x000fe800078e0204 */
[----:B---3--:R3:W5:Y:S01]  /*22260*/  LD.E R11, [R8.64] ;  /* 0x00000004080b7980 */ /* 0x008762000c101900 */
[----:B------:R-:W-:Y:S03]  /*22270*/  SHF.R.S32.HI R10, RZ, 0x1f, R3 ;  /* 0x0000001fff0a7819 */ /* 0x000fe60000011403 */
[----:B---3--:R-:W3:Y:S01]  /*22280*/  LD.E.64 R8, [R134.64+0x20] ;  /* 0x0000200486087980 */ /* 0x008ee2000c101b00 */
[-C--:B--2---:R-:W-:Y:S02]  /*22290*/  IMAD R0, R7, R3.reuse, RZ ;  /* 0x0000000307007224 */ /* 0x084fe400078e02ff */
[C---:B------:R-:W-:Y:S04]  /*222a0*/  IMAD.WIDE.U32 R4, R6.reuse, R3, RZ ;  /* 0x0000000306047225 */ /* 0x040fe800078e00ff */
[----:B------:R-:W-:Y:S04]  /*222b0*/  IMAD R6, R6, R10, R0 ;  /* 0x0000000a06067224 */ /* 0x000fe800078e0200 */
[----:B------:R-:W-:Y:S02]  /*222c0*/  IMAD.IADD R5, R5, 0x1, R6 ;  /* 0x0000000105057824 */ /* 0x000fe400078e0206 */
[----:B-----5:R-:W-:Y:S05]  /*222d0*/  IMAD.IADD R11, R12, 0x1, -R11 ;  /* 0x000000010c0b7824 */ /* 0x020fea00078e0a0b */
[----:B------:R-:W-:Y:S01]  /*222e0*/  SHF.R.S32.HI R0, RZ, 0x1f, R11 ;  /* 0x0000001fff007819 */ /* 0x000fe2000001140b */
[----:B---3--:R-:W-:Y:S02]  /*222f0*/  IMAD R6, R9, R11, RZ ;  /* 0x0000000b09067224 */ /* 0x008fe400078e02ff */
[----:B------:R-:W-:Y:S04]  /*22300*/  IMAD.WIDE.U32 R4, R11, R8, R4 ;  /* 0x000000080b047225 */ /* 0x000fe800078e0004 */
[----:B------:R-:W-:Y:S04]  /*22310*/  IMAD R6, R8, R0, R6 ;  /* 0x0000000008067224 */ /* 0x000fe800078e0206 */
[----:B------:R-:W-:Y:S02]  /*22320*/  IMAD.IADD R6, R5, 0x1, R6 ;  /* 0x0000000105067824 */ /* 0x000fe400078e0206 */
[----:B------:R-:W-:Y:S01]  /*22330*/  IMAD.MOV.U32 R5, RZ, RZ, R4 ;  /* 0x000000ffff057224 */ /* 0x000fe200078e0004 */
[----:B------:R-:W-:-:S05]  /*22340*/  BRA `(.L_x_5056) ;  /* 0x0000004000007947 */ /* 0x000fca0003800000 */
.L_x_5055:
[----:B------:R-:W-:Y:S02]  /*22350*/  ULDC.64 UR4, c[0x0][0x118] ;  /* 0x0000460000047ab9 */ /* 0x000fe40000000a00 */
[----:B------:R-:W2:Y:S02]  /*22360*/  LD.E R5, [R134.64+0x38] ;  /* 0x0000380486057980 */ /* 0x000ea4000c101900 */
[----:B--2---:R-:W-:Y:S04]  /*22370*/  LEA R5, -R5, RZ, 0x6 ;  /* 0x000000ff05057211 */ /* 0x004fe800078e31ff */
[----:B------:R-:W-:Y:S02]  /*22380*/  SHF.R.S32.HI R6, RZ, 0x1f, R5 ;  /* 0x0000001fff067819 */ /* 0x000fe40000011405 */
.L_x_5056:
[----:B------:R-:W-:Y:S05]  /*22390*/  BSYNC B0 ;  /* 0x0000000000007941 */ /* 0x000fea0003800000 */
.L_x_5054:
[C---:B------:R-:W-:Y:S01]  /*223a0*/  LEA R4, P0, R5.reuse, R245, 0x1 ;  /* 0x000000f505047211 */ /* 0x040fe200078008ff */
[----:B------:R-:W-:Y:S01]  /*223b0*/  ULDC.64 UR4, c[0x0][0x118] ;  /* 0x0000460000047ab9 */ /* 0x000fe20000000a00 */
[C---:B------:R-:W-:Y:S02]  /*223c0*/  IADD3 R3, P1, R5.reuse, R247, RZ ;  /* 0x000000f705037210 */ /* 0x040fe40007f3e0ff */
[-C--:B------:R-:W-:Y:S02]  /*223d0*/  LEA.HI.X R5, R5, R246.reuse, R6, 0x1, P0 ;  /* 0x000000f605057211 */ /* 0x080fe400000f0c06 */
[CC--:B----4-:R-:W-:Y:S01]  /*223e0*/  @P5 LEA R26, P0, R3.reuse, R245.reuse, 0x1 ;  /* 0x000000f5031a5211 */ /* 0x0d0fe200078008ff */
        /* <DEDUP_REMOVED lines=9> */
[-CC-:B------:R-:W-:Y:S01]  /*22480*/  @P5 LEA.HI.X R27, R3, R246.reuse, R7.reuse, 0x1, P0 ;  /* 0x000000f6031b5211 */ /* 0x180fe200000f0c07 */
        /* <DEDUP_REMOVED lines=101> */
.L_x_5053:
[----:B--23--:R-:W-:Y:S05]  /*22ae0*/  BSYNC B1 ;  /* 0x0000000000017941 */ /* 0x00cfea0003800000 */
.L_x_5052:
[----:B------:R-:W-:Y:S01]  /*22af0*/  IMAD R0, R238, -0x40, R252 ;  /* 0xffffffc0ee007824 */ /* 0x000fe200078e02fc */
[----:B------:R-:W-:Y:S01]  /*22b00*/  ULDC.64 UR4, c[0x0][0x118] ;  /* 0x0000460000047ab9 */ /* 0x000fe20000000a00 */
[----:B----4-:R-:W-:Y:S03]  /*22b10*/  LDSM.16.MT88.4 R28, [R212+0x10000] ;  /* 0x01000000d41c783b */ /* 0x010fe60000004200 */
[C---:B------:R-:W-:Y:S02]  /*22b20*/  IADD3 R3, R0.reuse, 0x8, RZ ;  /* 0x0000000800037810 */ /* 0x040fe40007ffe0ff */
[----:B------:R-:W-:Y:S02]  /*22b30*/  IADD3 R4, R0, -0x1, RZ ;  /* 0xffffffff00047810 */ /* 0x000fe40007ffe0ff */
[----:B------:R-:W-:Y:S01]  /*22b40*/  ISETP.GE.AND P1, PT, R3, RZ, PT ;  /* 0x000000ff0300720c */ /* 0x000fe20003f26270 */
[----:B------:R2:W3:Y:S01]  /*22b50*/  LD.E R132, [R134.64+0xdc] ;  /* 0x0000dc0486847980 */ /* 0x0004e2000c101900 */
[----:B------:R-:W-:Y:S02]  /*22b60*/  ISETP.GE.AND P0, PT, R4, RZ, PT ;  /* 0x000000ff0400720c */ /* 0x000fe40003f06270 */
[C---:B------:R-:W-:Y:S02]  /*22b70*/  IADD3 R5, R0.reuse, 0x7, RZ ;  /* 0x0000000700057810 */ /* 0x040fe40007ffe0ff */
[C---:B------:R-:W-:Y:S02]  /*22b80*/  IADD3 R6, R0.reuse, -0x8, RZ ;  /* 0xfffffff800067810 */ /* 0x040fe40007ffe0ff */
[C---:B------:R-:W-:Y:S02]  /*22b90*/  IADD3 R7, R0.reuse, -0x11, RZ ;  /* 0xffffffef00077810 */ /* 0x040fe40007ffe0ff */
[----:B------:R-:W-:Y:S02]  /*22ba0*/  IABS R22, R0 ;  /* 0x0000000000167213 */ /* 0x000fe40000000000 */
[C---:B------:R-:W-:Y:S02]  /*22bb0*/  IADD3 R8, R0.reuse, -0x28, RZ ;  /* 0xffffffd800087810 */ /* 0x040fe40007ffe0ff */
[C---:B------:R-:W-:Y:S02]  /*22bc0*/  @!P1 IADD3 R3, -R0.reuse, -0x8, RZ ;  /* 0xfffffff800039810 */ /* 0x040fe40007ffe1ff */
[----:B------:R-:W-:Y:S01]  /*22bd0*/  @!P0 IADD3 R4, -R0, 0x1, RZ ;  /* 0x0000000100048810 */ /* 0x000fe20007ffe1ff */
[----:B------:R-:W4:Y:S01]  /*22be0*/  I2F R22, R22 ;  /* 0x0000001600167306 */ /* 0x000f220000201400 */
[----:B------:R-:W-:Y:S02]  /*22bf0*/  ISETP.GE.AND P1, PT, R5, RZ, PT ;  /* 0x000000ff0500720c */ /* 0x000fe40003f26270 */
[----:B------:R-:W-:Y:S07]  /*22c00*/  ISETP.GE.AND P0, PT, R6, RZ, PT ;  /* 0x000000ff0600720c */ /* 0x000fee0003f06270 */
[----:B------:R5:W1:Y:S04]  /*22c10*/  I2F R17, R4 ;  /* 0x0000000400117306 */ /* 0x000a680000201400 */
[C---:B------:R-:W-:Y:S02]  /*22c20*/  @!P1 IADD3 R5, -R0.reuse, -0x7, RZ ;  /* 0xfffffff900059810 */ /* 0x040fe40007ffe1ff */
[C---:B------:R-:W-:Y:S04]  /*22c30*/  @!P0 IADD3 R6, -R0.reuse, 0x8, RZ ;  /* 0x0000000800068810 */ /* 0x040fe80007ffe1ff */
[----:B------:R1:W-:Y:S10]  /*22c40*/  I2F R18, R3 ;  /* 0x0000000300127306 */ /* 0x0003f40000201400 */
[----:B------:R2:W2:Y:S01]  /*22c50*/  I2F R16, R6 ;  /* 0x0000000600107306 */ /* 0x0004a20000201400 */
[----:B-----5:R-:W-:Y:S04]  /*22c60*/  IADD3 R4, R0, -0x9, RZ ;  /* 0xfffffff700047810 */ /* 0x020fe80007ffe0ff */
[----:B------:R-:W-:Y:S05]  /*22c70*/  ISETP.GE.AND P1, PT, R4, RZ, PT ;  /* 0x000000ff0400720c */ /* 0x000fea0003f26270 */
[----:B------:R5:W-:Y:S01]  /*22c80*/  I2F R23, R5 ;  /* 0x0000000500177306 */ /* 0x000be20000201400 */
[C---:B-1----:R-:W-:Y:S04]  /*22c90*/  IADD3 R3, R0.reuse, -0x10, RZ ;  /* 0xfffffff000037810 */ /* 0x042fe80007ffe0ff */
[----:B------:R-:W-:Y:S03]  /*22ca0*/  ISETP.GE.AND P0, PT, R3, RZ, PT ;  /* 0x000000ff0300720c */ /* 0x000fe60003f06270 */
[C---:B------:R-:W-:Y:S02]  /*22cb0*/  @!P1 IADD3 R4, -R0.reuse, 0x9, RZ ;  /* 0x0000000900049810 */ /* 0x040fe40007ffe1ff */
[----:B------:R-:W-:Y:S02]  /*22cc0*/  ISETP.GE.AND P1, PT, R7, RZ, PT ;  /* 0x000000ff0700720c */ /* 0x000fe40003f26270 */
[----:B------:R1:W1:Y:S01]  /*22cd0*/  I2F R15, R4 ;  /* 0x00000004000f7306 */ /* 0x0002620000201400 */
[C---:B--2---:R-:W-:Y:S05]  /*22ce0*/  IADD3 R6, R0.reuse, -0x18, RZ ;  /* 0xffffffe800067810 */ /* 0x044fea0007ffe0ff */
[----:B------:R-:W-:Y:S02]  /*22cf0*/  @!P0 IADD3 R3, -R0, 0x10, RZ ;  /* 0x0000001000038810 */ /* 0x000fe40007ffe1ff */
[----:B------:R-:W-:Y:S02]  /*22d00*/  ISETP.GE.AND P0, PT, R6, RZ, PT ;  /* 0x000000ff0600720c */ /* 0x000fe40003f06270 */
[----:B------:R2:W2:Y:S01]  /*22d10*/  I2F R14, R3 ;  /* 0x00000003000e7306 */ /* 0x0004a20000201400 */
[C---:B-----5:R-:W-:Y:S02]  /*22d20*/  IADD3 R5, R0.reuse, -0x19, RZ ;  /* 0xffffffe700057810 */ /* 0x060fe40007ffe0ff */
[C---:B------:R-:W-:Y:S02]  /*22d30*/  @!P1 IADD3 R7, -R0.reuse, 0x11, RZ ;  /* 0x0000001100079810 */ /* 0x040fe40007ffe1ff */
[----:B------:R-:W-:Y:S05]  /*22d40*/  ISETP.GE.AND P1, PT, R5, RZ, PT ;  /* 0x000000ff0500720c */ /* 0x000fea0003f26270 */
[----:B------:R5:W4:Y:S01]  /*22d50*/  I2F R13, R7 ;  /* 0x00000007000d7306 */ /* 0x000b220000201400 */
[C---:B------:R-:W-:Y:S02]  /*22d60*/  @!P0 IADD3 R6, -R0.reuse, 0x18, RZ ;  /* 0x0000001800068810 */ /* 0x040fe40007ffe1ff */
[C---:B-1----:R-:W-:Y:S05]  /*22d70*/  IADD3 R4, R0.reuse, -0x20, RZ ;  /* 0xffffffe000047810 */ /* 0x042fea0007ffe0ff */
[----:B------:R-:W-:Y:S02]  /*22d80*/  @!P1 IADD3 R5, -R0, 0x19, RZ ;  /* 0x0000001900059810 */ /* 0x000fe40007ffe1ff */
[----:B------:R-:W-:Y:S01]  /*22d90*/  ISETP.GE.AND P0, PT, R4, RZ, PT ;  /* 0x000000ff0400720c */ /* 0x000fe20003f06270 */
[----:B------:R1:W1:Y:S01]  /*22da0*/  I2F R12, R6 ;  /* 0x00000006000c7306 */ /* 0x0002620000201400 */
[C---:B--2---:R-:W-:Y:S04]  /*22db0*/  IADD3 R3, R0.reuse, -0x21, RZ ;  /* 0xffffffdf00037810 */ /* 0x044fe80007ffe0ff */
[----:B------:R-:W-:Y:S05]  /*22dc0*/  ISETP.GE.AND P1, PT, R3, RZ, PT ;  /* 0x000000ff0300720c */ /* 0x000fea0003f26270 */
[----:B------:R2:W2:Y:S02]  /*22dd0*/  I2F R11, R5 ;  /* 0x00000005000b7306 */ /* 0x0004a40000201400 */
[----:B------:R-:W-:Y:S02]  /*22de0*/  @!P0 IADD3 R4, -R0, 0x20, RZ ;  /* 0x0000002000048810 */ /* 0x000fe40007ffe1ff */
[----:B------:R-:W-:Y:S02]  /*22df0*/  ISETP.GE.AND P0, PT, R8, RZ, PT ;  /* 0x000000ff0800720c */ /* 0x000fe40003f06270 */
[C---:B-----5:R-:W-:Y:S02]  /*22e00*/  IADD3 R7, R0.reuse, -0x29, RZ ;  /* 0xffffffd700077810 */ /* 0x060fe40007ffe0ff */
[C---:B------:R-:W-:Y:S02]  /*22e10*/  @!P1 IADD3 R3, -R0.reuse, 0x21, RZ ;  /* 0x0000002100039810 */ /* 0x040fe40007ffe1ff */
[----:B------:R5:W4:Y:S01]  /*22e20*/  I2F R10, R4 ;  /* 0x00000004000a7306 */ /* 0x000b220000201400 */
[----:B------:R-:W-:Y:S02]  /*22e30*/  ISETP.GE.AND P4, PT, R7, RZ, PT ;  /* 0x000000ff0700720c */ /* 0x000fe40003f86270 */
[C---:B-1----:R-:W-:Y:S04]  /*22e40*/  IADD3 R6, R0.reuse, -0x30, RZ ;  /* 0xffffffd000067810 */ /* 0x042fe80007ffe0ff */
[----:B------:R-:W-:Y:S02]  /*22e50*/  @!P0 IADD3 R8, -R0, 0x28, RZ ;  /* 0x0000002800088810 */ /* 0x000fe40007ffe1ff */
[----:B------:R-:W-:Y:S01]  /*22e60*/  ISETP.GE.AND P3, PT, R6, RZ, PT ;  /* 0x000000ff0600720c */ /* 0x000fe20003f66270 */
[----:B------:R1:W1:Y:S01]  /*22e70*/  I2F R9, R3 ;  /* 0x0000000300097306 */ /* 0x0002620000201400 */
[C---:B--2---:R-:W-:Y:S03]  /*22e80*/  IADD3 R5, R0.reuse, -0x38, RZ ;  /* 0xffffffc800057810 */ /* 0x044fe60007ffe0ff */
[C---:B------:R-:W-:Y:S02]  /*22e90*/  @!P4 IADD3 R7, -R0.reuse, 0x29, RZ ;  /* 0x000000290007c810 */ /* 0x040fe40007ffe1ff */
[----:B------:R-:W-:Y:S04]  /*22ea0*/  ISETP.GE.AND P1, PT, R5, RZ, PT ;  /* 0x000000ff0500720c */ /* 0x000fe80003f26270 */
[----:B------:R-:W2:Y:S02]  /*22eb0*/  I2F R8, R8 ;  /* 0x0000000800087306 */ /* 0x000ea40000201400 */
[C---:B------:R-:W-:Y:S02]  /*22ec0*/  @!P3 IADD3 R6, -R0.reuse, 0x30, RZ ;  /* 0x000000300006b810 */ /* 0x040fe40007ffe1ff */
[----:B-----5:R-:W-:Y:S04]  /*22ed0*/  IADD3 R4, R0, -0x39, RZ ;  /* 0xffffffc700047810 */ /* 0x020fe80007ffe0ff */
[----:B------:R-:W-:Y:S02]  /*22ee0*/  ISETP.GE.AND P0, PT, R4, RZ, PT ;  /* 0x000000ff0400720c */ /* 0x000fe40003f06270 */
[C---:B------:R-:W-:Y:S01]  /*22ef0*/  @!P1 IADD3 R5, -R0.reuse, 0x38, RZ ;  /* 0x0000003800059810 */ /* 0x040fe20007ffe1ff */
[----:B------:R-:W5:Y:S01]  /*22f00*/  I2F R7, R7 ;  /* 0x0000000700077306 */ /* 0x000f620000201400 */
[C---:B-1----:R-:W-:Y:S04]  /*22f10*/  IADD3 R3, R0.reuse, -0x31, RZ ;  /* 0xffffffcf00037810 */ /* 0x042fe80007ffe0ff */
[----:B------:R-:W-:Y:S05]  /*22f20*/  ISETP.GE.AND P2, PT, R3, RZ, PT ;  /* 0x000000ff0300720c */ /* 0x000fea0003f46270 */
[C---:B------:R-:W-:Y:S01]  /*22f30*/  @!P0 IADD3 R4, -R0.reuse, 0x39, RZ ;  /* 0x0000003900048810 */ /* 0x040fe20007ffe1ff */
[----:B------:R-:W1:Y:S07]  /*22f40*/  I2F R6, R6 ;  /* 0x0000000600067306 */ /* 0x000e6e0000201400 */
[----:B------:R-:W-:Y:S03]  /*22f50*/  @!P2 IADD3 R3, -R0, 0x31, RZ ;  /* 0x000000310003a810 */ /* 0x000fe60007ffe1ff */
[----:B------:R-:W-:Y:S10]  /*22f60*/  I2F R5, R5 ;  /* 0x0000000500057306 */ /* 0x000ff40000201400 */
[----:B------:R-:W-:Y:S01]  /*22f70*/  I2F R4, R4 ;  /* 0x0000000400047306 */ /* 0x000fe20000201400 */
[C---:B----4-:R-:W-:Y:S02]  /*22f80*/  FFMA.FTZ R19, -R133.reuse, R22, R201 ;  /* 0x0000001685137223 */ /* 0x050fe400000101c9 */
[CC--:B------:R-:W-:Y:S02]  /*22f90*/  FFMA.FTZ R21, -R133.reuse, R17.reuse, R202 ;  /* 0x0000001185157223 */ /* 0x0c0fe400000101ca */
[----:B------:R-:W-:Y:S01]  /*22fa0*/  FFMA.FTZ R20, -R133, R16, R195 ;  /* 0x0000001085147223 */ /* 0x000fe200000101c3 */
[----:B------:R-:W-:Y:S01]  /*22fb0*/  FMNMX.FTZ R0, R19, R136, !PT ;  /* 0x0000008813007209 */ /* 0x000fe20007810000 */
[C---:B------:R-:W-:Y:S02]  /*22fc0*/  FFMA.FTZ R18, -R133.reuse, R18, R194 ;  /* 0x0000001285127223 */ /* 0x040fe400000101c2 */
[----:B------:R-:W-:Y:S01]  /*22fd0*/  FFMA.FTZ R24, -R133, R17, R192 ;  /* 0x0000001185187223 */ /* 0x000fe200000101c0 */
[----:B------:R-:W-:Y:S01]  /*22fe0*/  FMNMX.FTZ R135, R21, R0, !PT ;  /* 0x0000000015877209 */ /* 0x000fe20007810000 */
[C---:B------:R-:W-:Y:S01]  /*22ff0*/  FFMA.FTZ R17, -R133.reuse, R15, R193 ;  /* 0x0000000f85117223 */ /* 0x040fe200000101c1 */
[----:B------:R4:W1:Y:S01]  /*23000*/  I2F R0, R3 ;  /* 0x0000000300007306 */ /* 0x0008620000201400 */
[C---:B------:R-:W-:Y:S01]  /*23010*/  FFMA.FTZ R23, -R133.reuse, R23, R200 ;  /* 0x0000001785177223 */ /* 0x040fe200000101c8 */
[----:B------:R-:W-:Y:S01]  /*23020*/  FMNMX.FTZ R135, R20, R135, !PT ;  /* 0x0000008714877209 */ /* 0x000fe20007810000 */
[C---:B------:R-:W-:Y:S02]  /*23030*/  FFMA.FTZ R139, -R133.reuse, R14, R139 ;  /* 0x0000000e858b7223 */ /* 0x040fe4000001018b */
[----:B------:R-:W-:Y:S01]  /*23040*/  FFMA.FTZ R22, -R133, R22, R191 ;  /* 0x0000001685167223 */ /* 0x000fe200000101bf */
[----:B------:R-:W-:Y:S01]  /*23050*/  FMNMX.FTZ R135, R17, R135, !PT ;  /* 0x0000008711877209 */ /* 0x000fe20007810000 */
[C---:B------:R-:W-:Y:S02]  /*23060*/  FFMA.FTZ R172, -R133.reuse, R13, R172 ;  /* 0x0000000d85ac7223 */ /* 0x040fe400000101ac */
[----:B------:R-:W-:Y:S01]  /*23070*/  FFMA.FTZ R173, -R133, R12, R173 ;  /* 0x0000000c85ad7223 */ /* 0x000fe200000101ad */
[----:B------:R-:W-:Y:S01]  /*23080*/  FMNMX.FTZ R135, R139, R135, !PT ;  /* 0x000000878b877209 */ /* 0x000fe20007810000 */
[C---:B------:R-:W-:Y:S02]  /*23090*/  FFMA.FTZ R178, -R133.reuse, R16, R178 ;  /* 0x0000001085b27223 */ /* 0x040fe400000101b2 */
[C---:B------:R-:W-:Y:S01]  /*230a0*/  FFMA.FTZ R174, -R133.reuse, R11, R174 ;  /* 0x0000000b85ae7223 */ /* 0x040fe200000101ae */
[----:B------:R-:W-:Y:S01]  /*230b0*/  FMNMX.FTZ R135, R172, R135, !PT ;  /* 0x00000087ac877209 */ /* 0x000fe20007810000 */
[C---:B------:R-:W-:Y:S02]  /*230c0*/  FFMA.FTZ R181, -R133.reuse, R15, R181 ;  /* 0x0000000f85b57223 */ /* 0x040fe400000101b5 */
[----:B------:R-:W-:Y:S01]  /*230d0*/  FFMA.FTZ R190, -R133, R10, R190 ;  /* 0x0000000a85be7223 */ /* 0x000fe200000101be */
[----:B------:R-:W-:Y:S01]  /*230e0*/  FMNMX.FTZ R135, R173, R135, !PT ;  /* 0x00000087ad877209 */ /* 0x000fe20007810000 */
[C---:B------:R-:W-:Y:S02]  /*230f0*/  FFMA.FTZ R180, -R133.reuse, R14, R180 ;  /* 0x0000000e85b47223 */ /* 0x040fe400000101b4 */
[C---:B------:R-:W-:Y:S01]  /*23100*/  FFMA.FTZ R189, -R133.reuse, R9, R189 ;  /* 0x0000000985bd7223 */ /* 0x040fe200000101bd */
[----:B------:R-:W-:Y:S01]  /*23110*/  FMNMX.FTZ R135, R174, R135, !PT ;  /* 0x00000087ae877209 */ /* 0x000fe20007810000 */
[C---:B------:R-:W-:Y:S01]  /*23120*/  FFMA.FTZ R186, -R133.reuse, R13, R186 ;  /* 0x0000000d85ba7223 */ /* 0x040fe200000101ba */
[----:B----4-:R-:W-:Y:S01]  /*23130*/  FMNMX.FTZ R3, R18, R137, !PT ;  /* 0x0000008912037209 */ /* 0x010fe20007810000 */
[C---:B--2---:R-:W-:Y:S01]  /*23140*/  FFMA.FTZ R185, -R133.reuse, R8, R185 ;  /* 0x0000000885b97223 */ /* 0x044fe200000101b9 */
[----:B------:R-:W-:Y:S01]  /*23150*/  FMNMX.FTZ R135, R190, R135, !PT ;  /* 0x00000087be877209 */ /* 0x000fe20007810000 */
[----:B------:R-:W-:Y:S01]  /*23160*/  FFMA.FTZ R188, -R133, R12, R188 ;  /* 0x0000000c85bc7223 */ /* 0x000fe200000101bc */
[----:B------:R-:W-:Y:S01]  /*23170*/  FMNMX.FTZ R3, R23, R3, !PT ;  /* 0x0000000317037209 */ /* 0x000fe20007810000 */
[----:B-----5:R-:W-:Y:S01]  /*23180*/  FFMA.FTZ R184, -R133, R7, R184 ;  /* 0x0000000785b87223 */ /* 0x020fe200000101b8 */
[----:B------:R-:W-:Y:S01]  /*23190*/  FMNMX.FTZ R135, R189, R135, !PT ;  /* 0x00000087bd877209 */ /* 0x000fe20007810000 */
[C---:B------:R-:W-:Y:S01]  /*231a0*/  FFMA.FTZ R187, -R133.reuse, R11, R187 ;  /* 0x0000000b85bb7223 */ /* 0x040fe200000101bb */
[----:B------:R-:W-:Y:S01]  /*231b0*/  FMNMX.FTZ R3, R22, R3, !PT ;  /* 0x0000000316037209 */ /* 0x000fe20007810000 */
[----:B-1----:R-:W-:Y:S01]  /*231c0*/  FFMA.FTZ R179, -R133, R6, R179 ;  /* 0x0000000685b37223 */ /* 0x002fe200000101b3 */
[----:B------:R-:W-:Y:S01]  /*231d0*/  FMNMX.FTZ R135, R185, R135, !PT ;  /* 0x00000087b9877209 */ /* 0x000fe20007810000 */
[C---:B------:R-:W-:Y:S01]  /*231e0*/  FFMA.FTZ R183, -R133.reuse, R10, R183 ;  /* 0x0000000a85b77223 */ /* 0x040fe200000101b7 */
        /* <DEDUP_REMOVED lines=9> */
[----:B------:R-:W-:Y:S01]  /*23280*/  FFMA.FTZ R202, -R133, R4, R33 ;  /* 0x0000000485ca7223 */ /* 0x000fe20000010121 */
        /* <DEDUP_REMOVED lines=9> */
[----:B------:R-:W-:Y:S04]  /*23320*/  FMNMX.FTZ R3, R188, R3, !PT ;  /* 0x00000003bc037209 */ /* 0x000fe80007810000 */
[----:B------:R-:W-:Y:S01]  /*23330*/  FMNMX.FTZ R3, R187, R3, !PT ;  /* 0x00000003bb037209 */ /* 0x000fe20007810000 */
[----:B------:R-:W1:Y:S03]  /*23340*/  SHFL.BFLY PT, R4, R135, 0x2, 0x1f ;  /* 0x0c401f0087047f89 */ /* 0x000e6600000e0000 */
[----:B------:R-:W-:Y:S04]  /*23350*/  FMNMX.FTZ R3, R183, R3, !PT ;  /* 0x00000003b7037209 */ /* 0x000fe80007810000 */
[----:B------:R-:W-:Y:S04]  /*23360*/  FMNMX.FTZ R3, R182, R3, !PT ;  /* 0x00000003b6037209 */ /* 0x000fe80007810000 */
[----:B------:R-:W-:Y:S04]  /*23370*/  FMNMX.FTZ R3, R176, R3, !PT ;  /* 0x00000003b0037209 */ /* 0x000fe80007810000 */
[----:B------:R-:W-:Y:S04]  /*23380*/  FMNMX.FTZ R3, R175, R3, !PT ;  /* 0x00000003af037209 */ /* 0x000fe80007810000 */
        /* <DEDUP_REMOVED lines=9> */
[----:B------:R-:W-:Y:S02]  /*23420*/  FADD.FTZ R3, -R135, R136 ;  /* 0x0000008887037221 */ /* 0x000fe40000010100 */
[----:B---3--:R-:W-:Y:S05]  /*23430*/  FMUL.FTZ R136, R132, R135 ;  /* 0x0000008784887220 */ /* 0x008fea0000410000 */
[----:B------:R-:W-:Y:S05]  /*23440*/  FSEL R136, R136, RZ, P0 ;  /* 0x000000ff88887208 */ /* 0x000fea0000000000 */
[-CC-:B------:R-:W-:Y:S02]  /*23450*/  FFMA.FTZ R21, R21, R132.reuse, -R136.reuse ;  /* 0x0000008415157223 */ /* 0x180fe40000010888 */
[--C-:B------:R-:W-:Y:S01]  /*23460*/  FFMA.FTZ R20, R20, R132, -R136.reuse ;  /* 0x0000008414147223 */ /* 0x100fe20000010888 */
[----:B-1----:R-:W-:Y:S01]  /*23470*/  FMNMX.FTZ R134, R0, R4, !PT ;  /* 0x0000000400867209 */ /* 0x002fe20007810000 */
[----:B------:R-:W-:Y:S01]  /*23480*/  FMUL.FTZ R0, R132, R3 ;  /* 0x0000000384007220 */ /* 0x000fe20000410000 */
[----:B------:R-:W-:Y:S01]  /*23490*/  MUFU.EX2 R239, R21 ;  /* 0x0000001500ef7308 */ /* 0x000fe20000000800 */
[-CC-:B------:R-:W-:Y:S01]  /*234a0*/  FFMA.FTZ R19, R19, R132.reuse, -R136.reuse ;  /* 0x0000008413137223 */ /* 0x180fe20000010888 */
[C---:B------:R-:W-:Y:S01]  /*234b0*/  FSETP.NEU.FTZ.AND P0, PT, R134.reuse, -INF , PT ;  /* 0xff8000008600780b */ /* 0x040fe20003f1d000 */
[-CC-:B------:R-:W-:Y:S02]  /*234c0*/  FFMA.FTZ R17, R17, R132.reuse, -R136.reuse ;  /* 0x0000008411117223 */ /* 0x180fe40000010888 */
[--C-:B------:R-:W-:Y:S05]  /*234d0*/  FFMA.FTZ R139, R139, R132, -R136.reuse ;  /* 0x000000848b8b7223 */ /* 0x100fea0000010888 */
[----:B------:R1:W2:Y:S10]  /*234e0*/  MUFU.EX2 R3, R0 ;  /* 0x0000000000037308 */ /* 0x0002b40000000800 */
[----:B------:R-:W-:Y:S10]  /*234f0*/  MUFU.EX2 R237, R20 ;  /* 0x0000001400ed7308 */ /* 0x000ff40000000800 */
[----:B------:R-:W3:Y:S01]  /*23500*/  MUFU.EX2 R207, R19 ;  /* 0x0000001300cf7308 */ /* 0x000ee20000000800 */
[----:B-1----:R-:W-:Y:S02]  /*23510*/  FADD.FTZ R0, -R134, R137 ;  /* 0x0000008986007221 */ /* 0x002fe40000010100 */
[C---:B------:R-:W-:Y:S02]  /*23520*/  FMUL.FTZ R137, R132.reuse, R134 ;  /* 0x0000008684897220 */ /* 0x040fe40000410000 */
[----:B------:R-:W-:Y:S05]  /*23530*/  FMUL.FTZ R0, R132, R0 ;  /* 0x0000000084007220 */ /* 0x000fea0000410000 */
[----:B------:R1:W-:Y:S01]  /*23540*/  MUFU.EX2 R236, R17 ;  /* 0x0000001100ec7308 */ /* 0x0003e20000000800 */
[----:B------:R-:W-:Y:S01]  /*23550*/  FSEL R137, R137, RZ, P0 ;  /* 0x000000ff89897208 */ /* 0x000fe20000000000 */
[C---:B--2---:R-:W-:Y:S01]  /*23560*/  FMUL.FTZ R4, R3.reuse, R140 ;  /* 0x0000008c03047220 */ /* 0x044fe20000410000 */
[----:B------:R-:W-:Y:S01]  /*23570*/  ISETP.GT.AND P0, PT, R238, RZ, PT ;  /* 0x000000ffee00720c */ /* 0x000fe20003f04270 */
[----:B------:R-:W-:Y:S02]  /*23580*/  FMUL.FTZ R5, R3, R141 ;  /* 0x0000008d03057220 */ /* 0x000fe40000410000 */
[-CC-:B------:R-:W-:Y:S02]  /*23590*/  FFMA.FTZ R23, R23, R132.reuse, -R137.reuse ;  /* 0x0000008417177223 */ /* 0x180fe40000010889 */
[-CC-:B------:R-:W-:Y:S02]  /*235a0*/  FFMA.FTZ R22, R22, R132.reuse, -R137.reuse ;  /* 0x0000008416167223 */ /* 0x180fe40000010889 */
[----:B------:R-:W-:Y:S01]  /*235b0*/  MUFU.EX2 R205, R23 ;  /* 0x0000001700cd7308 */ /* 0x000fe20000000800 */
[-CC-:B------:R-:W-:Y:S02]  /*235c0*/  FFMA.FTZ R18, R18, R132.reuse, -R137.reuse ;  /* 0x0000008412127223 */ /* 0x180fe40000010889 */
[--C-:B------:R-:W-:Y:S01]  /*235d0*/  FFMA.FTZ R24, R24, R132, -R137.reuse ;  /* 0x0000008418187223 */ /* 0x100fe20000010889 */
[----:B---3--:R-:W-:Y:S01]  /*235e0*/  F2FP.PACK_AB R140, R239, R207 ;  /* 0x000000cfef8c723e */ /* 0x008fe200000000ff */
[C---:B------:R-:W-:Y:S02]  /*235f0*/  FMUL.FTZ R8, R3.reuse, R144 ;  /* 0x0000009003087220 */ /* 0x040fe40000410000 */
[C---:B------:R-:W-:Y:S02]  /*23600*/  FMUL.FTZ R9, R3.reuse, R145 ;  /* 0x0000009103097220 */ /* 0x040fe40000410000 */
[C---:B------:R-:W-:Y:S01]  /*23610*/  FMUL.FTZ R16, R3.reuse, R152 ;  /* 0x0000009803107220 */ /* 0x040fe20000410000 */
[----:B------:R2:W-:Y:S01]  /*23620*/  MUFU.EX2 R204, R22 ;  /* 0x0000001600cc7308 */ /* 0x0005e20000000800 */
[C---:B------:R-:W-:Y:S02]  /*23630*/  FMUL.FTZ R25, R3.reuse, R161 ;  /* 0x000000a103197220 */ /* 0x040fe40000410000 */
[C---:B------:R-:W-:Y:S02]  /*23640*/  FMUL.FTZ R32, R3.reuse, R168 ;  /* 0x000000a803207220 */ /* 0x040fe40000410000 */
        /* <DEDUP_REMOVED lines=9> */
[----:B------:R-:W3:Y:S01]  /*236e0*/  MUFU.EX2 R206, R18 ;  /* 0x0000001200ce7308 */ /* 0x000ee20000000800 */
[C---:B------:R-:W-:Y:S02]  /*236f0*/  FMUL.FTZ R48, R3.reuse, R48 ;  /* 0x0000003003307220 */ /* 0x040fe40000410000 */
[C---:B------:R-:W-:Y:S01]  /*23700*/  FMUL.FTZ R49, R3.reuse, R49 ;  /* 0x0000003103317220 */ /* 0x040fe20000410000 */
[----:B--2---:R-:W2:Y:S01]  /*23710*/  LDSM.16.MT88.4 R20, [R210+0x10000] ;  /* 0x01000000d214783b */ /* 0x004ea20000004200 */
[C---:B------:R-:W-:Y:S02]  /*23720*/  FMUL.FTZ R52, R3.reuse, R52 ;  /* 0x0000003403347220 */ /* 0x040fe40000410000 */
[C---:B------:R-:W-:Y:S02]  /*23730*/  FMUL.FTZ R53, R3.reuse, R53 ;  /* 0x0000003503357220 */ /* 0x040fe40000410000 */
[C---:B------:R-:W-:Y:S01]  /*23740*/  FMUL.FTZ R56, R3.reuse, R56 ;  /* 0x0000003803387220 */ /* 0x040fe20000410000 */
[----:B------:R-:W4:Y:S01]  /*23750*/  MUFU.EX2 R203, R24 ;  /* 0x0000001800cb7308 */ /* 0x000f220000000800 */
[C---:B------:R-:W-:Y:S02]  /*23760*/  FMUL.FTZ R57, R3.reuse, R57 ;  /* 0x0000003903397220 */ /* 0x040fe40000410000 */
[----:B------:R-:W-:Y:S02]  /*23770*/  FMUL.FTZ R60, R3, R60 ;  /* 0x0000003c033c7220 */ /* 0x000fe40000410000 */
[----:B-1----:R-:W-:Y:S01]  /*23780*/  FMUL.FTZ R6, R0, R142 ;  /* 0x0000008e00067220 */ /* 0x002fe20000410000 */
[----:B------:R-:W-:Y:S01]  /*23790*/  F2FP.PACK_AB R142, R236, R237 ;  /* 0x000000edec8e723e */ /* 0x000fe200000000ff */
[C---:B------:R-:W-:Y:S02]  /*237a0*/  FMUL.FTZ R7, R0.reuse, R143 ;  /* 0x0000008f00077220 */ /* 0x040fe40000410000 */
[C---:B------:R-:W-:Y:S01]  /*237b0*/  FMUL.FTZ R10, R0.reuse, R146 ;  /* 0x00000092000a7220 */ /* 0x040fe20000410000 */
[----:B------:R1:W-:Y:S01]  /*237c0*/  MUFU.EX2 R200, R139 ;  /* 0x0000008b00c87308 */ /* 0x0003e20000000800 */
[C---:B------:R-:W-:Y:S02]  /*237d0*/  FMUL.FTZ R11, R0.reuse, R147 ;  /* 0x00000093000b7220 */ /* 0x040fe40000410000 */
[C---:B------:R-:W-:Y:S01]  /*237e0*/  FMUL.FTZ R19, R0.reuse, R155 ;  /* 0x0000009b00137220 */ /* 0x040fe20000410000 */
[----:B---3--:R-:W-:Y:S01]  /*237f0*/  F2FP.PACK_AB R141, R205, R206 ;  /* 0x000000cecd8d723e */ /* 0x008fe200000000ff */
[C---:B------:R-:W-:Y:S01]  /*23800*/  FMUL.FTZ R18, R0.reuse, R154 ;  /* 0x0000009a00127220 */ /* 0x040fe20000410000 */
[----:B------:R-:W3:Y:S01]  /*23810*/  LDSM.16.MT88.4 R144, [R211+0x10000] ;  /* 0x01000000d390783b */ /* 0x000ee20000004200 */
[C---:B------:R-:W-:Y:S02]  /*23820*/  FMUL.FTZ R26, R0.reuse, R162 ;  /* 0x000000a2001a7220 */ /* 0x040fe40000410000 */
[C---:B------:R-:W-:Y:S02]  /*23830*/  FMUL.FTZ R27, R0.reuse, R163 ;  /* 0x000000a3001b7220 */ /* 0x040fe40000410000 */
[C---:B------:R-:W-:Y:S02]  /*23840*/  FMUL.FTZ R34, R0.reuse, R170 ;  /* 0x000000aa00227220 */ /* 0x040fe40000410000 */
[C---:B------:R-:W-:Y:S01]  /*23850*/  FMUL.FTZ R35, R0.reuse, R171 ;  /* 0x000000ab00237220 */ /* 0x040fe20000410000 */
[----:B----4-:R-:W-:Y:S01]  /*23860*/  F2FP.PACK_AB R143, R203, R204 ;  /* 0x000000cccb8f723e */ /* 0x010fe200000000ff */
[----:B------:R-:W-:Y:S01]  /*23870*/  LDSM.16.MT88.4 R152, [R210+0x12000] ;  /* 0x01200000d298783b */ /* 0x000fe20000004200 */
[C---:B------:R-:W-:Y:S02]  /*23880*/  FMUL.FTZ R24, R3.reuse, R160 ;  /* 0x000000a003187220 */ /* 0x040fe40000410000 */
[C---:B------:R-:W-:Y:S02]  /*23890*/  FMUL.FTZ R38, R0.reuse, R38 ;  /* 0x0000002600267220 */ /* 0x040fe40000410000 */
[----:B------:R-:W-:Y:S01]  /*238a0*/  FMUL.FTZ R39, R0, R39 ;  /* 0x0000002700277220 */ /* 0x000fe20000410000 */
[C---:B------:R-:W-:Y:S02]  /*238b0*/  HMMA.16816.F32 R4, R140.reuse, R12, R4 ;  /* 0x0000000c8c04723c */ /* 0x040fe40000001804 */
[----:B------:R-:W-:Y:S03]  /*238c0*/  LDSM.16.MT88.4 R160, [R210+0x12800] ;  /* 0x01280000d2a0783b */ /* 0x000fe60000004200 */
[--C-:B-1----:R-:W-:Y:S02]  /*238d0*/  FFMA.FTZ R139, R172, R132, -R136.reuse ;  /* 0x00000084ac8b7223 */ /* 0x102fe40000010888 */
[C---:B------:R-:W-:Y:S01]  /*238e0*/  FMUL.FTZ R12, R3.reuse, R148 ;  /* 0x00000094030c7220 */ /* 0x040fe20000410000 */
[C---:B------:R-:W-:Y:S01]  /*238f0*/  HMMA.16816.F32 R8, R140.reuse, R14, R8 ;  /* 0x0000000e8c08723c */ /* 0x040fe20000001808 */
[----:B------:R1:W4:Y:S01]  /*23900*/  MUFU.EX2 R199, R139 ;  /* 0x0000008b00c77308 */ /* 0x0003220000000800 */
[----:B------:R-:W-:Y:S02]  /*23910*/  LDSM.16.MT88.4 R168, [R209+0x14800] ;  /* 0x01480000d1a8783b */ /* 0x000fe40000004200 */
[C---:B------:R-:W-:Y:S02]  /*23920*/  FMUL.FTZ R13, R3.reuse, R149 ;  /* 0x00000095030d7220 */ /* 0x040fe40000410000 */
[C---:B------:R-:W-:Y:S02]  /*23930*/  FMUL.FTZ R42, R0.reuse, R42 ;  /* 0x0000002a002a7220 */ /* 0x040fe40000410000 */
[C---:B------:R-:W-:Y:S04]  /*23940*/  FMUL.FTZ R14, R0.reuse, R150 ;  /* 0x00000096000e7220 */ /* 0x040fe80000410000 */
[C---:B------:R-:W-:Y:S02]  /*23950*/  FMUL.FTZ R15, R0.reuse, R151 ;  /* 0x00000097000f7220 */ /* 0x040fe40000410000 */
[----:B------:R-:W5:Y:S01]  /*23960*/  LDSM.16.MT88.4 R148, [R209+0x12000] ;  /* 0x01200000d194783b */ /* 0x000f620000004200 */
[C---:B------:R-:W-:Y:S02]  /*23970*/  FMUL.FTZ R43, R0.reuse, R43 ;  /* 0x0000002b002b7220 */ /* 0x040fe40000410000 */
[C---:B------:R-:W-:Y:S02]  /*23980*/  FMUL.FTZ R46, R0.reuse, R46 ;  /* 0x0000002e002e7220 */ /* 0x040fe40000410000 */
[C---:B--2---:R-:W-:Y:S03]  /*23990*/  HMMA.16816.F32 R12, R140.reuse, R20, R12 ;  /* 0x000000148c0c723c */ /* 0x044fe6000000180c */
[C---:B------:R-:W-:Y:S02]  /*239a0*/  FMUL.FTZ R47, R0.reuse, R47 ;  /* 0x0000002f002f7220 */ /* 0x040fe40000410000 */
[C---:B------:R-:W-:Y:S02]  /*239b0*/  FMUL.FTZ R50, R0.reuse, R50 ;  /* 0x0000003200327220 */ /* 0x040fe40000410000 */
[C---:B------:R-:W-:Y:S01]  /*239c0*/  FMUL.FTZ R20, R3.reuse, R156 ;  /* 0x0000009c03147220 */ /* 0x040fe20000410000 */
[C---:B------:R-:W-:Y:S04]  /*239d0*/  HMMA.16816.F32 R16, R140.reuse, R22, R16 ;  /* 0x000000168c10723c */ /* 0x040fe80000001810 */
[----:B------:R-:W-:Y:S02]  /*239e0*/  FMUL.FTZ R21, R3, R157 ;  /* 0x0000009d03157220 */ /* 0x000fe40000410000 */
[--C-:B-1----:R-:W-:Y:S02]  /*239f0*/  FFMA.FTZ R139, R173, R132, -R136.reuse ;  /* 0x00000084ad8b7223 */ /* 0x102fe40000010888 */
[C---:B------:R-:W-:Y:S02]  /*23a00*/  FMUL.FTZ R22, R0.reuse, R158 ;  /* 0x0000009e00167220 */ /* 0x040fe40000410000 */
[----:B------:R1:W-:Y:S02]  /*23a10*/  MUFU.EX2 R198, R139 ;  /* 0x0000008b00c67308 */ /* 0x0003e40000000800 */
[C---:B------:R-:W-:Y:S02]  /*23a20*/  FMUL.FTZ R23, R0.reuse, R159 ;  /* 0x0000009f00177220 */ /* 0x040fe40000410000 */
[----:B------:R-:W-:Y:S01]  /*23a30*/  LDSM.16.MT88.4 R156, [R210+0x10800] ;  /* 0x01080000d29c783b */ /* 0x000fe20000004200 */
[C---:B------:R-:W-:Y:S02]  /*23a40*/  FMUL.FTZ R51, R0.reuse, R51 ;  /* 0x0000003300337220 */ /* 0x040fe40000410000 */
[C---:B------:R-:W-:Y:S02]  /*23a50*/  FMUL.FTZ R54, R0.reuse, R54 ;  /* 0x0000003600367220 */ /* 0x040fe40000410000 */
[C---:B------:R-:W-:Y:S03]  /*23a60*/  HMMA.16816.F32 R20, R140.reuse, R28, R20 ;  /* 0x0000001c8c14723c */ /* 0x040fe60000001814 */
[C---:B------:R-:W-:Y:S02]  /*23a70*/  FMUL.FTZ R55, R0.reuse, R55 ;  /* 0x0000003700377220 */ /* 0x040fe40000410000 */
[C---:B------:R-:W-:Y:S02]  /*23a80*/  FMUL.FTZ R58, R0.reuse, R58 ;  /* 0x0000003a003a7220 */ /* 0x040fe40000410000 */
[C---:B------:R-:W-:Y:S01]  /*23a90*/  FMUL.FTZ R28, R3.reuse, R164 ;  /* 0x000000a4031c7220 */ /* 0x040fe20000410000 */
[C---:B------:R-:W-:Y:S04]  /*23aa0*/  HMMA.16816.F32 R24, R140.reuse, R30, R24 ;  /* 0x0000001e8c18723c */ /* 0x040fe80000001818 */
[C---:B------:R-:W-:Y:S02]  /*23ab0*/  FMUL.FTZ R29, R3.reuse, R165 ;  /* 0x000000a5031d7220 */ /* 0x040fe40000410000 */
[C---:B------:R-:W-:Y:S02]  /*23ac0*/  FMUL.FTZ R59, R0.reuse, R59 ;  /* 0x0000003b003b7220 */ /* 0x040fe40000410000 */
[C---:B------:R-:W-:Y:S04]  /*23ad0*/  FMUL.FTZ R30, R0.reuse, R166 ;  /* 0x000000a6001e7220 */ /* 0x040fe80000410000 */
[----:B------:R-:W-:Y:S02]  /*23ae0*/  FMUL.FTZ R31, R0, R167 ;  /* 0x000000a7001f7220 */ /* 0x000fe40000410000 */
[----:B------:R-:W-:Y:S01]  /*23af0*/  LDSM.16.MT88.4 R164, [R211+0x12800] ;  /* 0x01280000d3a4783b */ /* 0x000fe20000004200 */
[--C-:B-1----:R-:W-:Y:S02]  /*23b00*/  FFMA.FTZ R139, R174, R132, -R136.reuse ;  /* 0x00000084ae8b7223 */ /* 0x102fe40000010888 */
[C---:B------:R-:W-:Y:S02]  /*23b10*/  FMUL.FTZ R61, R3.reuse, R61 ;  /* 0x0000003d033d7220 */ /* 0x040fe40000410000 */
[C---:B---3--:R-:W-:Y:S01]  /*23b20*/  HMMA.16816.F32 R28, R140.reuse, R144, R28 ;  /* 0x000000908c1c723c */ /* 0x048fe2000000181c */
[----:B------:R1:W2:Y:S02]  /*23b30*/  MUFU.EX2 R197, R139 ;  /* 0x0000008b00c57308 */ /* 0x0002a40000000800 */
[C---:B------:R-:W-:Y:S02]  /*23b40*/  FMUL.FTZ R62, R0.reuse, R62 ;  /* 0x0000003e003e7220 */ /* 0x040fe40000410000 */
[C---:B------:R-:W-:Y:S02]  /*23b50*/  FMUL.FTZ R63, R0.reuse, R63 ;  /* 0x0000003f003f7220 */ /* 0x040fe40000410000 */
[C---:B------:R-:W-:Y:S01]  /*23b60*/  FMUL.FTZ R64, R3.reuse, R64 ;  /* 0x0000004003407220 */ /* 0x040fe20000410000 */
[C---:B------:R-:W-:Y:S01]  /*23b70*/  HMMA.16816.F32 R32, R140.reuse, R146, R32 ;  /* 0x000000928c20723c */ /* 0x040fe20000001820 */
[----:B------:R-:W3:Y:S03]  /*23b80*/  LDSM.16.MT88.4 R144, [R212+0x12000] ;  /* 0x01200000d490783b */ /* 0x000ee60000004200 */
[C---:B------:R-:W-:Y:S02]  /*23b90*/  FMUL.FTZ R65, R3.reuse, R65 ;  /* 0x0000004103417220 */ /* 0x040fe40000410000 */
[C---:B------:R-:W-:Y:S02]  /*23ba0*/  FMUL.FTZ R66, R0.reuse, R66 ;  /* 0x0000004200427220 */ /* 0x040fe40000410000 */
[C---:B-----5:R-:W-:Y:S04]  /*23bb0*/  HMMA.16816.F32 R36, R140.reuse, R148, R36 ;  /* 0x000000948c24723c */ /* 0x060fe80000001824 */
[C---:B------:R-:W-:Y:S02]  /*23bc0*/  FMUL.FTZ R67, R0.reuse, R67 ;  /* 0x0000004300437220 */ /* 0x040fe40000410000 */
[C---:B------:R-:W-:Y:S02]  /*23bd0*/  FMUL.FTZ R68, R3.reuse, R68 ;  /* 0x0000004403447220 */ /* 0x040fe40000410000 */
[C---:B------:R-:W-:Y:S01]  /*23be0*/  HMMA.16816.F32 R40, R140.reuse, R150, R40 ;  /* 0x000000968c28723c */ /* 0x040fe20000001828 */
[----:B------:R-:W5:Y:S03]  /*23bf0*/  LDSM.16.MT88.4 R148, [R211+0x12000] ;  /* 0x01200000d394783b */ /* 0x000f660000004200 */
[C---:B------:R-:W-:Y:S02]  /*23c00*/  FMUL.FTZ R69, R3.reuse, R69 ;  /* 0x0000004503457220 */ /* 0x040fe40000410000 */
[C---:B------:R-:W-:Y:S02]  /*23c10*/  FMUL.FTZ R70, R0.reuse, R70 ;  /* 0x0000004600467220 */ /* 0x040fe40000410000 */
[C---:B------:R-:W-:Y:S04]  /*23c20*/  HMMA.16816.F32 R44, R140.reuse, R152, R44 ;  /* 0x000000988c2c723c */ /* 0x040fe8000000182c */
[C---:B------:R-:W-:Y:S02]  /*23c30*/  FMUL.FTZ R71, R0.reuse, R71 ;  /* 0x0000004700477220 */ /* 0x040fe40000410000 */
[C---:B------:R-:W-:Y:S02]  /*23c40*/  FMUL.FTZ R72, R3.reuse, R72 ;  /* 0x0000004803487220 */ /* 0x040fe40000410000 */
[C---:B------:R-:W-:Y:S01]  /*23c50*/  HMMA.16816.F32 R48, R140.reuse, R154, R48 ;  /* 0x0000009a8c30723c */ /* 0x040fe20000001830 */
[----:B------:R-:W1:Y:S03]  /*23c60*/  LDSM.16.MT88.4 R152, [R209+0x14000] ;  /* 0x01400000d198783b */ /* 0x000e660000004200 */
[C---:B------:R-:W-:Y:S02]  /*23c70*/  FMUL.FTZ R73, R3.reuse, R73 ;  /* 0x0000004903497220 */ /* 0x040fe40000410000 */
[C---:B------:R-:W-:Y:S02]  /*23c80*/  FMUL.FTZ R74, R0.reuse, R74 ;  /* 0x0000004a004a7220 */ /* 0x040fe40000410000 */
[C---:B------:R-:W-:Y:S01]  /*23c90*/  FMUL.FTZ R75, R0.reuse, R75 ;  /* 0x0000004b004b7220 */ /* 0x040fe20000410000 */
[C---:B---3--:R-:W-:Y:S03]  /*23ca0*/  HMMA.16816.F32 R52, R140.reuse, R144, R52 ;  /* 0x000000908c34723c */ /* 0x048fe60000001834 */
        /* <DEDUP_REMOVED lines=14> */
[C---:B-1----:R-:W-:Y:S04]  /*23d90*/  HMMA.16816.F32 R68, R140.reuse, R152, R68 ;  /* 0x000000988c44723c */ /* 0x042fe80000001844 */
[C---:B------:R-:W-:Y:S02]  /*23da0*/  FMUL.FTZ R85, R3.reuse, R85 ;  /* 0x0000005503557220 */ /* 0x040fe40000410000 */
[----:B------:R-:W-:Y:S02]  /*23db0*/  FMUL.FTZ R86, R0, R86 ;  /* 0x0000005600567220 */ /* 0x000fe40000410000 */
[C---:B------:R-:W-:Y:S01]  /*23dc0*/  HMMA.16816.F32 R72, R140.reuse, R154, R72 ;  /* 0x0000009a8c48723c */ /* 0x040fe20000001848 */
[----:B------:R-:W1:Y:S03]  /*23dd0*/  LDSM.16.MT88.4 R152, [R211+0x14000] ;  /* 0x01400000d398783b */ /* 0x000e660000004200 */
[--C-:B------:R-:W-:Y:S02]  /*23de0*/  FFMA.FTZ R139, R178, R132, -R137.reuse ;  /* 0x00000084b28b7223 */ /* 0x100fe40000010889 */
[C---:B------:R-:W-:Y:S02]  /*23df0*/  FMUL.FTZ R87, R0.reuse, R87 ;  /* 0x0000005700577220 */ /* 0x040fe40000410000 */
[C---:B------:R-:W-:Y:S01]  /*23e00*/  FMUL.FTZ R88, R3.reuse, R88 ;  /* 0x0000005803587220 */ /* 0x040fe20000410000 */
[C---:B---3--:R-:W-:Y:S01]  /*23e10*/  HMMA.16816.F32 R76, R140.reuse, R144, R76 ;  /* 0x000000908c4c723c */ /* 0x048fe2000000184c */
[----:B------:R3:W-:Y:S02]  /*23e20*/  MUFU.EX2 R196, R139 ;  /* 0x0000008b00c47308 */ /* 0x0007e40000000800 */
[C---:B------:R-:W-:Y:S02]  /*23e30*/  FMUL.FTZ R89, R3.reuse, R89 ;  /* 0x0000005903597220 */ /* 0x040fe40000410000 */
[C---:B------:R-:W-:Y:S02]  /*23e40*/  FMUL.FTZ R90, R0.reuse, R90 ;  /* 0x0000005a005a7220 */ /* 0x040fe40000410000 */
[C---:B------:R-:W-:Y:S01]  /*23e50*/  FMUL.FTZ R91, R0.reuse, R91 ;  /* 0x0000005b005b7220 */ /* 0x040fe20000410000 */
[C---:B------:R-:W-:Y:S01]  /*23e60*/  HMMA.16816.F32 R80, R140.reuse, R146, R80 ;  /* 0x000000928c50723c */ /* 0x040fe20000001850 */
[----:B------:R-:W2:Y:S03]  /*23e70*/  LDSM.16.MT88.4 R144, [R209+0x16000] ;  /* 0x01600000d190783b */ /* 0x000ea60000004200 */
[C---:B------:R-:W-:Y:S02]  /*23e80*/  FMUL.FTZ R92, R3.reuse, R92 ;  /* 0x0000005c035c7220 */ /* 0x040fe40000410000 */
[----:B------:R-:W-:Y:S02]  /*23e90*/  FMUL.FTZ R93, R3, R93 ;  /* 0x0000005d035d7220 */ /* 0x000fe40000410000 */
[C---:B-----5:R-:W-:Y:S04]  /*23ea0*/  HMMA.16816.F32 R84, R140.reuse, R148, R84 ;  /* 0x000000948c54723c */ /* 0x060fe80000001854 */
[C---:B------:R-:W-:Y:S02]  /*23eb0*/  FMUL.FTZ R94, R0.reuse, R94 ;  /* 0x0000005e005e7220 */ /* 0x040fe40000410000 */
[C---:B------:R-:W-:Y:S02]  /*23ec0*/  FMUL.FTZ R95, R0.reuse, R95 ;  /* 0x0000005f005f7220 */ /* 0x040fe40000410000 */
[C---:B------:R-:W-:Y:S01]  /*23ed0*/  HMMA.16816.F32 R88, R140.reuse, R150, R88 ;  /* 0x000000968c58723c */ /* 0x040fe20000001858 */
[----:B------:R-:W5:Y:S03]  /*23ee0*/  LDSM.16.MT88.4 R148, [R210+0x16000] ;  /* 0x01600000d294783b */ /* 0x000f660000004200 */
[--C-:B---3--:R-:W-:Y:S02]  /*23ef0*/  FFMA.FTZ R139, R181, R132, -R137.reuse ;  /* 0x00000084b58b7223 */ /* 0x108fe40000010889 */
[C---:B------:R-:W-:Y:S02]  /*23f00*/  FMUL.FTZ R96, R3.reuse, R96 ;  /* 0x0000006003607220 */ /* 0x040fe40000410000 */
[C---:B-1----:R-:W-:Y:S01]  /*23f10*/  HMMA.16816.F32 R92, R140.reuse, R152, R92 ;  /* 0x000000988c5c723c */ /* 0x042fe2000000185c */
[----:B------:R1:W3:Y:S03]  /*23f20*/  MUFU.EX2 R195, R139 ;  /* 0x0000008b00c37308 */ /* 0x0002e60000000800 */
[C---:B------:R-:W-:Y:S02]  /*23f30*/  FMUL.FTZ R97, R3.reuse, R97 ;  /* 0x0000006103617220 */ /* 0x040fe40000410000 */
[C---:B------:R-:W-:Y:S02]  /*23f40*/  FMUL.FTZ R98, R0.reuse, R98 ;  /* 0x0000006200627220 */ /* 0x040fe40000410000 */
[C---:B------:R-:W-:Y:S04]  /*23f50*/  FMUL.FTZ R99, R0.reuse, R99 ;  /* 0x0000006300637220 */ /* 0x040fe80000410000 */
[C---:B------:R-:W-:Y:S02]  /*23f60*/  FMUL.FTZ R100, R3.reuse, R100 ;  /* 0x0000006403647220 */ /* 0x040fe40000410000 */
[C---:B------:R-:W-:Y:S01]  /*23f70*/  FMUL.FTZ R101, R3.reuse, R101 ;  /* 0x0000006503657220 */ /* 0x040fe20000410000 */
[C---:B------:R-:W-:Y:S01]  /*23f80*/  HMMA.16816.F32 R96, R140.reuse, R154, R96 ;  /* 0x0000009a8c60723c */ /* 0x040fe20000001860 */
[----:B------:R-:W3:Y:S02]  /*23f90*/  LDSM.16.MT88.4 R152, [R212+0x16000] ;  /* 0x01600000d498783b */ /* 0x000ee40000004200 */
[C---:B------:R-:W-:Y:S02]  /*23fa0*/  FMUL.FTZ R102, R0.reuse, R102 ;  /* 0x0000006600667220 */ /* 0x040fe40000410000 */
[C---:B------:R-:W-:Y:S02]  /*23fb0*/  FMUL.FTZ R103, R0.reuse, R103 ;  /* 0x0000006700677220 */ /* 0x040fe40000410000 */
[C---:B------:R-:W-:Y:S02]  /*23fc0*/  FMUL.FTZ R104, R3.reuse, R104 ;  /* 0x0000006803687220 */ /* 0x040fe40000410000 */
[C---:B------:R-:W-:Y:S03]  /*23fd0*/  FMUL.FTZ R105, R3.reuse, R105 ;  /* 0x0000006903697220 */ /* 0x040fe60000410000 */
[C---:B--2---:R-:W-:Y:S03]  /*23fe0*/  HMMA.16816.F32 R100, R140.reuse, R144, R100 ;  /* 0x000000908c64723c */ /* 0x044fe60000001864 */
[C---:B------:R-:W-:Y:S02]  /*23ff0*/  FMUL.FTZ R106, R0.reuse, R106 ;  /* 0x0000006a006a7220 */ /* 0x040fe40000410000 */
[----:B------:R-:W-:Y:S02]  /*24000*/  FMUL.FTZ R107, R0, R107 ;  /* 0x0000006b006b7220 */ /* 0x000fe40000410000 */
[--C-:B-1----:R-:W-:Y:S02]  /*24010*/  FFMA.FTZ R139, R180, R132, -R137.reuse ;  /* 0x00000084b48b7223 */ /* 0x102fe40000010889 */
[C---:B------:R-:W-:Y:S02]  /*24020*/  FMUL.FTZ R108, R3.reuse, R108 ;  /* 0x0000006c036c7220 */ /* 0x040fe40000410000 */
[----:B------:R1:W-:Y:S01]  /*24030*/  MUFU.EX2 R194, R139 ;  /* 0x0000008b00c27308 */ /* 0x0003e20000000800 */
[C---:B------:R-:W-:Y:S01]  /*24040*/  HMMA.16816.F32 R104, R140.reuse, R146, R104 ;  /* 0x000000928c68723c */ /* 0x040fe20000001868 */
[----:B------:R-:W2:Y:S02]  /*24050*/  LDSM.16.MT88.4 R144, [R211+0x16000] ;  /* 0x01600000d390783b */ /* 0x000ea40000004200 */
[C---:B------:R-:W-:Y:S02]  /*24060*/  FMUL.FTZ R109, R3.reuse, R109 ;  /* 0x0000006d036d7220 */ /* 0x040fe40000410000 */
[C---:B------:R-:W-:Y:S02]  /*24070*/  FMUL.FTZ R110, R0.reuse, R110 ;  /* 0x0000006e006e7220 */ /* 0x040fe40000410000 */
[C---:B------:R-:W-:Y:S02]  /*24080*/  FMUL.FTZ R111, R0.reuse, R111 ;  /* 0x0000006f006f7220 */ /* 0x040fe40000410000 */
[C---:B------:R-:W-:Y:S03]  /*24090*/  FMUL.FTZ R112, R3.reuse, R112 ;  /* 0x0000007003707220 */ /* 0x040fe60000410000 */
[C---:B------:R-:W-:Y:S02]  /*240a0*/  FMUL.FTZ R113, R3.reuse, R113 ;  /* 0x0000007103717220 */ /* 0x040fe40000410000 */
[C---:B-----5:R-:W-:Y:S03]  /*240b0*/  HMMA.16816.F32 R108, R140.reuse, R148, R108 ;  /* 0x000000948c6c723c */ /* 0x060fe6000000186c */
[C---:B------:R-:W-:Y:S02]  /*240c0*/  FMUL.FTZ R114, R0.reuse, R114 ;  /* 0x0000007200727220 */ /* 0x040fe40000410000 */
[C---:B------:R-:W-:Y:S02]  /*240d0*/  FMUL.FTZ R115, R0.reuse, R115 ;  /* 0x0000007300737220 */ /* 0x040fe40000410000 */
[C---:B------:R-:W-:Y:S02]  /*240e0*/  FMUL.FTZ R116, R3.reuse, R116 ;  /* 0x0000007403747220 */ /* 0x040fe40000410000 */
[C---:B------:R-:W-:Y:S03]  /*240f0*/  FMUL.FTZ R117, R3.reuse, R117 ;  /* 0x0000007503757220 */ /* 0x040fe60000410000 */
[C---:B------:R-:W-:Y:S01]  /*24100*/  HMMA.16816.F32 R112, R140.reuse, R150, R112 ;  /* 0x000000968c70723c */ /* 0x040fe20000001870 */
[----:B------:R-:W5:Y:S02]  /*24110*/  LDSM.16.MT88.4 R148, [R209+0x10800] ;  /* 0x01080000d194783b */ /* 0x000f640000004200 */
[C---:B------:R-:W-:Y:S02]  /*24120*/  FMUL.FTZ R118, R0.reuse, R118 ;  /* 0x0000007600767220 */ /* 0x040fe40000410000 */
[C---:B------:R-:W-:Y:S02]  /*24130*/  FMUL.FTZ R119, R0.reuse, R119 ;  /* 0x0000007700777220 */ /* 0x040fe40000410000 */
[C---:B------:R-:W-:Y:S02]  /*24140*/  FMUL.FTZ R120, R3.reuse, R120 ;  /* 0x0000007803787220 */ /* 0x040fe40000410000 */
[C---:B------:R-:W-:Y:S03]  /*24150*/  FMUL.FTZ R121, R3.reuse, R121 ;  /* 0x0000007903797220 */ /* 0x040fe60000410000 */
[C---:B---3--:R-:W-:Y:S03]  /*24160*/  HMMA.16816.F32 R116, R140.reuse, R152, R116 ;  /* 0x000000988c74723c */ /* 0x048fe60000001874 */
[C---:B------:R-:W-:Y:S02]  /*24170*/  FMUL.FTZ R122, R0.reuse, R122 ;  /* 0x0000007a007a7220 */ /* 0x040fe40000410000 */
[----:B------:R-:W-:Y:S02]  /*24180*/  FMUL.FTZ R123, R0, R123 ;  /* 0x0000007b007b7220 */ /* 0x000fe40000410000 */
[--C-:B-1----:R-:W-:Y:S02]  /*24190*/  FFMA.FTZ R139, R186, R132, -R137.reuse ;  /* 0x00000084ba8b7223 */ /* 0x102fe40000010889 */
[C---:B------:R-:W-:Y:S02]  /*241a0*/  FMUL.FTZ R124, R3.reuse, R124 ;  /* 0x0000007c037c7220 */ /* 0x040fe40000410000 */
[----:B------:R1:W3:Y:S01]  /*241b0*/  MUFU.EX2 R193, R139 ;  /* 0x0000008b00c17308 */ /* 0x0002e20000000800 */
[C---:B------:R-:W-:Y:S01]  /*241c0*/  HMMA.16816.F32 R120, R140.reuse, R154, R120 ;  /* 0x0000009a8c78723c */ /* 0x040fe20000001878 */
[----:B------:R-:W5:Y:S02]  /*241d0*/  LDSM.16.MT88.4 R152, [R212+0x10800] ;  /* 0x01080000d498783b */ /* 0x000f640000004200 */
[C---:B------:R-:W-:Y:S02]  /*241e0*/  FMUL.FTZ R125, R3.reuse, R125 ;  /* 0x0000007d037d7220 */ /* 0x040fe40000410000 */
[C---:B------:R-:W-:Y:S02]  /*241f0*/  FMUL.FTZ R126, R0.reuse, R126 ;  /* 0x0000007e007e7220 */ /* 0x040fe40000410000 */
[C---:B------:R-:W-:Y:S02]  /*24200*/  FMUL.FTZ R127, R0.reuse, R127 ;  /* 0x0000007f007f7220 */ /* 0x040fe40000410000 */
[C---:B------:R-:W-:Y:S03]  /*24210*/  FMUL.FTZ R128, R3.reuse, R128 ;  /* 0x0000008003807220 */ /* 0x040fe60000410000 */
[----:B------:R-:W-:Y:S02]  /*24220*/  FMUL.FTZ R129, R3, R129 ;  /* 0x0000008103817220 */ /* 0x000fe40000410000 */
[C---:B--2---:R-:W-:Y:S03]  /*24230*/  HMMA.16816.F32 R124, R140.reuse, R144, R124 ;  /* 0x000000908c7c723c */ /* 0x044fe6000000187c */
[C---:B------:R-:W-:Y:S02]  /*24240*/  FMUL.FTZ R130, R0.reuse, R130 ;  /* 0x0000008200827220 */ /* 0x040fe40000410000 */
[----:B------:R-:W-:Y:S02]  /*24250*/  FMUL.FTZ R131, R0, R131 ;  /* 0x0000008300837220 */ /* 0x000fe40000410000 */
[-CC-:B------:R-:W-:Y:S02]  /*24260*/  FFMA.FTZ R138, R138, R132.reuse, -R137.reuse ;  /* 0x000000848a8a7223 */ /* 0x180fe40000010889 */
[----:B-1----:R-:W-:Y:S03]  /*24270*/  FFMA.FTZ R139, R190, R132, -R136 ;  /* 0x00000084be8b7223 */ /* 0x002fe60000010888 */
[----:B------:R-:W-:Y:S01]  /*24280*/  HMMA.16816.F32 R128, R140, R146, R128 ;  /* 0x000000928c80723c */ /* 0x000fe20000001880 */
[----:B------:R-:W1:Y:S01]  /*24290*/  LDSM.16.MT88.4 R144, [R211+0x10800] ;  /* 0x01080000d390783b */ /* 0x000e620000004200 */
[----:B------:R2:W-:Y:S01]  /*242a0*/  MUFU.EX2 R192, R139 ;  /* 0x0000008b00c07308 */ /* 0x0005e20000000800 */
[----:B------:R-:W-:Y:S04]  /*242b0*/  FFMA.FTZ R0, R0, R249, R206 ;  /* 0x000000f900007223 */ /* 0x000fe800000100ce */
[----:B----4-:R-:W-:Y:S01]  /*242c0*/  F2FP.PACK_AB R140, R199, R200 ;  /* 0x000000c8c78c723e */ /* 0x010fe200000000ff */
[----:B------:R-:W-:Y:S01]  /*242d0*/  FADD.FTZ R0, R205, R0 ;  /* 0x00000000cd007221 */ /* 0x000fe20000010000 */
[----:B------:R-:W-:Y:S03]  /*242e0*/  F2FP.PACK_AB R142, R197, R198 ;  /* 0x000000c6c58e723e */ /* 0x000fe600000000ff */
[----:B------:R-:W-:Y:S01]  /*242f0*/  F2FP.PACK_AB R141, R195, R196 ;  /* 0x000000c4c38d723e */ /* 0x000fe200000000ff */
[----:B------:R-:W-:Y:S01]  /*24300*/  FADD.FTZ R0, R204, R0 ;  /* 0x00000000cc007221 */ /* 0x000fe20000010000 */
[----:B---3--:R-:W-:Y:S03]  /*24310*/  F2FP.PACK_AB R143, R193, R194 ;  /* 0x000000c2c18f723e */ /* 0x008fe600000000ff */
[----:B------:R-:W-:Y:S04]  /*24320*/  FADD.FTZ R0, R203, R0 ;  /* 0x00000000cb007221 */ /* 0x000fe80000010000 */
[C---:B-----5:R-:W-:Y:S03]  /*24330*/  HMMA.16816.F32 R4, R140.reuse, R148, R4 ;  /* 0x000000948c04723c */ /* 0x060fe60000001804 */
[----:B------:R-:W-:Y:S02]  /*24340*/  FADD.FTZ R0, R196, R0 ;  /* 0x00000000c4007221 */ /* 0x000fe40000010000 */
[-C--:B--2---:R-:W-:Y:S02]  /*24350*/  FFMA.FTZ R139, R189, R132.reuse, -R136 ;  /* 0x00000084bd8b7223 */ /* 0x084fe40000010888 */
[----:B------:R-:W-:Y:S01]  /*24360*/  FADD.FTZ R0, R195, R0 ;  /* 0x00000000c3007221 */ /* 0x000fe20000010000 */
[C---:B------:R-:W-:Y:S01]  /*24370*/  HMMA.16816.F32 R8, R140.reuse, R150, R8 ;  /* 0x000000968c08723c */ /* 0x040fe20000001808 */
[----:B------:R-:W2:Y:S01]  /*24380*/  LDSM.16.MT88.4 R148, [R209+0x12800] ;  /* 0x01280000d194783b */ /* 0x000ea20000004200 */
[----:B------:R3:W-:Y:S02]  /*24390*/  MUFU.EX2 R191, R139 ;  /* 0x0000008b00bf7308 */ /* 0x0007e40000000800 */
[----:B------:R-:W-:Y:S04]  /*243a0*/  FADD.FTZ R0, R194, R0 ;  /* 0x00000000c2007221 */ /* 0x000fe80000010000 */
[C---:B------:R-:W-:Y:S04]  /*243b0*/  HMMA.16816.F32 R12, R140.reuse, R156, R12 ;  /* 0x0000009c8c0c723c */ /* 0x040fe8000000180c */
[----:B------:R-:W-:Y:S04]  /*243c0*/  FADD.FTZ R0, R193, R0 ;  /* 0x00000000c1007221 */ /* 0x000fe80000010000 */
[C---:B------:R-:W-:Y:S01]  /*243d0*/  HMMA.16816.F32 R16, R140.reuse, R158, R16 ;  /* 0x0000009e8c10723c */ /* 0x040fe20000001810 */
[----:B------:R-:W4:Y:S07]  /*243e0*/  LDSM.16.MT88.4 R156, [R212+0x12800] ;  /* 0x01280000d49c783b */ /* 0x000f2e0000004200 */
[C---:B------:R-:W-:Y:S04]  /*243f0*/  HMMA.16816.F32 R20, R140.reuse, R152, R20 ;  /* 0x000000988c14723c */ /* 0x040fe80000001814 */
[-CC-:B---3--:R-:W-:Y:S04]  /*24400*/  FFMA.FTZ R139, R185, R132.reuse, -R136.reuse ;  /* 0x00000084b98b7223 */ /* 0x188fe80000010888 */
[C---:B------:R-:W-:Y:S01]  /*24410*/  HMMA.16816.F32 R24, R140.reuse, R154, R24 ;  /* 0x0000009a8c18723c */ /* 0x040fe20000001818 */
[----:B------:R-:W3:Y:S01]  /*24420*/  LDSM.16.MT88.4 R152, [R210+0x14800] ;  /* 0x01480000d298783b */ /* 0x000ee20000004200 */
[----:B------:R5:W-:Y:S06]  /*24430*/  MUFU.EX2 R190, R139 ;  /* 0x0000008b00be7308 */ /* 0x000bec0000000800 */
[C---:B-1----:R-:W-:Y:S08]  /*24440*/  HMMA.16816.F32 R28, R140.reuse, R144, R28 ;  /* 0x000000908c1c723c */ /* 0x042ff0000000181c */
[C---:B------:R-:W-:Y:S01]  /*24450*/  HMMA.16816.F32 R32, R140.reuse, R146, R32 ;  /* 0x000000928c20723c */ /* 0x040fe20000001820 */
[----:B------:R-:W1:Y:S07]  /*24460*/  LDSM.16.MT88.4 R144, [R212+0x14800] ;  /* 0x01480000d490783b */ /* 0x000e6e0000004200 */
[C---:B--2---:R-:W-:Y:S04]  /*24470*/  HMMA.16816.F32 R36, R140.reuse, R148, R36 ;  /* 0x000000948c24723c */ /* 0x044fe80000001824 */
[-C--:B-----5:R-:W-:Y:S04]  /*24480*/  FFMA.FTZ R139, R184, R132.reuse, -R136 ;  /* 0x00000084b88b7223 */ /* 0x0a0fe80000010888 */
[C---:B------:R-:W-:Y:S01]  /*24490*/  HMMA.16816.F32 R40, R140.reuse, R150, R40 ;  /* 0x000000968c28723c */ /* 0x040fe20000001828 */
[----:B------:R-:W2:Y:S01]  /*244a0*/  LDSM.16.MT88.4 R148, [R211+0x14800] ;  /* 0x01480000d394783b */ /* 0x000ea20000004200 */
[----:B------:R5:W-:Y:S06]  /*244b0*/  MUFU.EX2 R189, R139 ;  /* 0x0000008b00bd7308 */ /* 0x000bec0000000800 */
[C---:B------:R-:W-:Y:S08]  /*244c0*/  HMMA.16816.F32 R44, R140.reuse, R160, R44 ;  /* 0x000000a08c2c723c */ /* 0x040ff0000000182c */
[C---:B------:R-:W-:Y:S01]  /*244d0*/  HMMA.16816.F32 R48, R140.reuse, R162, R48 ;  /* 0x000000a28c30723c */ /* 0x040fe20000001830 */
[----:B------:R-:W-:Y:S07]  /*244e0*/  LDSM.16.MT88.4 R160, [R210+0x11000] ;  /* 0x01100000d2a0783b */ /* 0x000fee0000004200 */
[C---:B----4-:R-:W-:Y:S04]  /*244f0*/  HMMA.16816.F32 R52, R140.reuse, R156, R52 ;  /* 0x0000009c8c34723c */ /* 0x050fe80000001834 */
[-CC-:B-----5:R-:W-:Y:S04]  /*24500*/  FFMA.FTZ R139, R188, R132.reuse, -R137.reuse ;  /* 0x00000084bc8b7223 */ /* 0x1a0fe80000010889 */
[C---:B------:R-:W-:Y:S01]  /*24510*/  HMMA.16816.F32 R56, R140.reuse, R158, R56 ;  /* 0x0000009e8c38723c */ /* 0x040fe20000001838 */
[----:B------:R-:W4:Y:S01]  /*24520*/  LDSM.16.MT88.4 R156, [R209+0x16800] ;  /* 0x01680000d19c783b */ /* 0x000f220000004200 */
[----:B------:R5:W1:Y:S06]  /*24530*/  MUFU.EX2 R186, R139 ;  /* 0x0000008b00ba7308 */ /* 0x000a6c0000000800 */
[C---:B------:R-:W-:Y:S08]  /*24540*/  HMMA.16816.F32 R60, R140.reuse, R164, R60 ;  /* 0x000000a48c3c723c */ /* 0x040ff0000000183c */
[C---:B------:R-:W-:Y:S01]  /*24550*/  HMMA.16816.F32 R64, R140.reuse, R166, R64 ;  /* 0x000000a68c40723c */ /* 0x040fe20000001840 */
[----:B------:R-:W-:Y:S07]  /*24560*/  LDSM.16.MT88.4 R164, [R212+0x13000] ;  /* 0x01300000d4a4783b */ /* 0x000fee0000004200 */
[C---:B------:R-:W-:Y:S04]  /*24570*/  HMMA.16816.F32 R68, R140.reuse, R168, R68 ;  /* 0x000000a88c44723c */ /* 0x040fe80000001844 */
[-CC-:B-----5:R-:W-:Y:S02]  /*24580*/  FFMA.FTZ R139, R187, R132.reuse, -R137.reuse ;  /* 0x00000084bb8b7223 */ /* 0x1a0fe40000010889 */
[----:B-1----:R-:W-:Y:S02]  /*24590*/  FADD.FTZ R0, R186, R0 ;  /* 0x00000000ba007221 */ /* 0x002fe40000010000 */
[C---:B------:R-:W-:Y:S01]  /*245a0*/  HMMA.16816.F32 R72, R140.reuse, R170, R72 ;  /* 0x000000aa8c48723c */ /* 0x040fe20000001848 */
[----:B------:R-:W-:Y:S01]  /*245b0*/  LDSM.16.MT88.4 R168, [R211+0x13000] ;  /* 0x01300000d3a8783b */ /* 0x000fe20000004200 */
[----:B------:R1:W5:Y:S06]  /*245c0*/  MUFU.EX2 R185, R139 ;  /* 0x0000008b00b97308 */ /* 0x00036c0000000800 */
[C---:B---3--:R-:W-:Y:S08]  /*245d0*/  HMMA.16816.F32 R76, R140.reuse, R152, R76 ;  /* 0x000000988c4c723c */ /* 0x048ff0000000184c */
[C---:B------:R-:W-:Y:S01]  /*245e0*/  HMMA.16816.F32 R80, R140.reuse, R154, R80 ;  /* 0x0000009a8c50723c */ /* 0x040fe20000001850 */
[----:B------:R-:W3:Y:S07]  /*245f0*/  LDSM.16.MT88.4 R152, [R210+0x16800] ;  /* 0x01680000d298783b */ /* 0x000eee0000004200 */
[C---:B------:R-:W-:Y:S04]  /*24600*/  HMMA.16816.F32 R84, R140.reuse, R144, R84 ;  /* 0x000000908c54723c */ /* 0x040fe80000001854 */
[-CC-:B-1----:R-:W-:Y:S02]  /*24610*/  FFMA.FTZ R139, R183, R132.reuse, -R137.reuse ;  /* 0x00000084b78b7223 */ /* 0x182fe40000010889 */
[----:B-----5:R-:W-:Y:S02]  /*24620*/  FADD.FTZ R0, R185, R0 ;  /* 0x00000000b9007221 */ /* 0x020fe40000010000 */
[C---:B------:R-:W-:Y:S01]  /*24630*/  HMMA.16816.F32 R88, R140.reuse, R146, R88 ;  /* 0x000000928c58723c */ /* 0x040fe20000001858 */
[----:B------:R-:W1:Y:S01]  /*24640*/  LDSM.16.MT88.4 R144, [R212+0x16800] ;  /* 0x01680000d490783b */ /* 0x000e620000004200 */
[----:B------:R5:W3:Y:S06]  /*24650*/  MUFU.EX2 R184, R139 ;  /* 0x0000008b00b87308 */ /* 0x000aec0000000800 */
[C---:B--2---:R-:W-:Y:S08]  /*24660*/  HMMA.16816.F32 R92, R140.reuse, R148, R92 ;  /* 0x000000948c5c723c */ /* 0x044ff0000000185c */
[C---:B------:R-:W-:Y:S01]  /*24670*/  HMMA.16816.F32 R96, R140.reuse, R150, R96 ;  /* 0x000000968c60723c */ /* 0x040fe20000001860 */
[----:B------:R-:W2:Y:S07]  /*24680*/  LDSM.16.MT88.4 R148, [R211+0x16800] ;  /* 0x01680000d394783b */ /* 0x000eae0000004200 */
[C---:B----4-:R-:W-:Y:S04]  /*24690*/  HMMA.16816.F32 R100, R140.reuse, R156, R100 ;  /* 0x0000009c8c64723c */ /* 0x050fe80000001864 */
[-CC-:B-----5:R-:W-:Y:S02]  /*246a0*/  FFMA.FTZ R139, R182, R132.reuse, -R137.reuse ;  /* 0x00000084b68b7223 */ /* 0x1a0fe40000010889 */
[----:B---3--:R-:W-:Y:S02]  /*246b0*/  FADD.FTZ R0, R184, R0 ;  /* 0x00000000b8007221 */ /* 0x008fe40000010000 */
[C---:B------:R-:W-:Y:S01]  /*246c0*/  HMMA.16816.F32 R104, R140.reuse, R158, R104 ;  /* 0x0000009e8c68723c */ /* 0x040fe20000001868 */
[----:B------:R-:W3:Y:S01]  /*246d0*/  LDSM.16.MT88.4 R156, [R209+0x11000] ;  /* 0x01100000d19c783b */ /* 0x000ee20000004200 */
[----:B------:R4:W5:Y:S06]  /*246e0*/  MUFU.EX2 R183, R139 ;  /* 0x0000008b00b77308 */ /* 0x00096c0000000800 */
[C---:B------:R-:W-:Y:S08]  /*246f0*/  HMMA.16816.F32 R108, R140.reuse, R152, R108 ;  /* 0x000000988c6c723c */ /* 0x040ff0000000186c */
[C---:B------:R-:W-:Y:S01]  /*24700*/  HMMA.16816.F32 R112, R140.reuse, R154, R112 ;  /* 0x0000009a8c70723c */ /* 0x040fe20000001870 */
[----:B------:R-:W3:Y:S07]  /*24710*/  LDSM.16.MT88.4 R152, [R212+0x11000] ;  /* 0x01100000d498783b */ /* 0x000eee0000004200 */
[C---:B-1----:R-:W-:Y:S04]  /*24720*/  HMMA.16816.F32 R116, R140.reuse, R144, R116 ;  /* 0x000000908c74723c */ /* 0x042fe80000001874 */
[----:B----4-:R-:W-:Y:S02]  /*24730*/  FFMA.FTZ R139, R179, R132, -R136 ;  /* 0x00000084b38b7223 */ /* 0x010fe40000010888 */
[----:B-----5:R-:W-:Y:S02]  /*24740*/  FADD.FTZ R0, R183, R0 ;  /* 0x00000000b7007221 */ /* 0x020fe40000010000 */
[C---:B------:R-:W-:Y:S01]  /*24750*/  HMMA.16816.F32 R120, R140.reuse, R146, R120 ;  /* 0x000000928c78723c */ /* 0x040fe20000001878 */
[----:B------:R-:W1:Y:S01]  /*24760*/  LDSM.16.MT88.4 R144, [R211+0x11000] ;  /* 0x01100000d390783b */ /* 0x000e620000004200 */
[----:B------:R4:W-:Y:S06]  /*24770*/  MUFU.EX2 R182, R139 ;  /* 0x0000008b00b67308 */ /* 0x0009ec0000000800 */
[C---:B--2---:R-:W-:Y:S08]  /*24780*/  HMMA.16816.F32 R124, R140.reuse, R148, R124 ;  /* 0x000000948c7c723c */ /* 0x044ff0000000187c */
[----:B------:R-:W-:Y:S01]  /*24790*/  HMMA.16816.F32 R128, R140, R150, R128 ;  /* 0x000000968c80723c */ /* 0x000fe20000001880 */
[----:B------:R-:W2:Y:S06]  /*247a0*/  LDSM.16.MT88.4 R148, [R209+0x13000] ;  /* 0x01300000d194783b */ /* 0x000eac0000004200 */
[----:B------:R-:W-:Y:S02]  /*247b0*/  F2FP.PACK_AB R140, R191, R192 ;  /* 0x000000c0bf8c723e */ /* 0x000fe400000000ff */
[----:B------:R-:W-:Y:S03]  /*247c0*/  F2FP.PACK_AB R142, R189, R190 ;  /* 0x000000bebd8e723e */ /* 0x000fe600000000ff */
[----:B------:R-:W-:Y:S01]  /*247d0*/  F2FP.PACK_AB R141, R185, R186 ;  /* 0x000000bab98d723e */ /* 0x000fe200000000ff */
[--C-:B----4-:R-:W-:Y:S01]  /*247e0*/  FFMA.FTZ R139, R177, R132, -R136.reuse ;  /* 0x00000084b18b7223 */ /* 0x110fe20000010888 */
[----:B------:R-:W-:Y:S03]  /*247f0*/  F2FP.PACK_AB R143, R183, R184 ;  /* 0x000000b8b78f723e */ /* 0x000fe600000000ff */
[----:B------:R4:W-:Y:S04]  /*24800*/  MUFU.EX2 R181, R139 ;  /* 0x0000008b00b57308 */ /* 0x0009e80000000800 */
[C---:B---3--:R-:W-:Y:S08]  /*24810*/  HMMA.16816.F32 R4, R140.reuse, R156, R4 ;  /* 0x0000009c8c04723c */ /* 0x048ff00000001804 */
[C---:B------:R-:W-:Y:S01]  /*24820*/  HMMA.16816.F32 R8, R140.reuse, R158, R8 ;  /* 0x0000009e8c08723c */ /* 0x040fe20000001808 */
[----:B------:R-:W3:Y:S07]  /*24830*/  LDSM.16.MT88.4 R156, [R210+0x13000] ;  /* 0x01300000d29c783b */ /* 0x000eee0000004200 */
[C---:B------:R-:W-:Y:S04]  /*24840*/  HMMA.16816.F32 R12, R140.reuse, R160, R12 ;  /* 0x000000a08c0c723c */ /* 0x040fe8000000180c */
[-CC-:B----4-:R-:W-:Y:S02]  /*24850*/  FFMA.FTZ R139, R201, R132.reuse, -R136.reuse ;  /* 0x00000084c98b7223 */ /* 0x190fe40000010888 */
[-C--:B------:R-:W-:Y:S02]  /*24860*/  FFMA.FTZ R136, R202, R132.reuse, -R136 ;  /* 0x00000084ca887223 */ /* 0x080fe40000010888 */
[C---:B------:R-:W-:Y:S01]  /*24870*/  HMMA.16816.F32 R16, R140.reuse, R162, R16 ;  /* 0x000000a28c10723c */ /* 0x040fe20000001810 */
[----:B------:R-:W4:Y:S01]  /*24880*/  LDSM.16.MT88.4 R160, [R209+0x15000] ;  /* 0x01500000d1a0783b */ /* 0x000f220000004200 */
[----:B------:R5:W-:Y:S06]  /*24890*/  MUFU.EX2 R179, R136 ;  /* 0x0000008800b37308 */ /* 0x000bec0000000800 */
[C---:B------:R-:W-:Y:S04]  /*248a0*/  HMMA.16816.F32 R20, R140.reuse, R152, R20 ;  /* 0x000000988c14723c */ /* 0x040fe80000001814 */
[----:B------:R-:W2:Y:S04]  /*248b0*/  MUFU.EX2 R180, R139 ;  /* 0x0000008b00b47308 */ /* 0x000ea80000000800 */
[C---:B------:R-:W-:Y:S01]  /*248c0*/  HMMA.16816.F32 R24, R140.reuse, R154, R24 ;  /* 0x0000009a8c18723c */ /* 0x040fe20000001818 */
[----:B------:R-:W4:Y:S07]  /*248d0*/  LDSM.16.MT88.4 R152, [R210+0x15000] ;  /* 0x01500000d298783b */ /* 0x000f2e0000004200 */
[C---:B-1----:R-:W-:Y:S04]  /*248e0*/  HMMA.16816.F32 R28, R140.reuse, R144, R28 ;  /* 0x000000908c1c723c */ /* 0x042fe8000000181c */
[--C-:B-----5:R-:W-:Y:S02]  /*248f0*/  FFMA.FTZ R136, R176, R132, -R137.reuse ;  /* 0x00000084b0887223 */ /* 0x120fe40000010889 */
[----:B------:R1:W-:Y:S02]  /*24900*/  MUFU.EX2 R176, R138 ;  /* 0x0000008a00b07308 */ /* 0x0003e40000000800 */
[C---:B------:R-:W-:Y:S01]  /*24910*/  HMMA.16816.F32 R32, R140.reuse, R146, R32 ;  /* 0x000000928c20723c */ /* 0x040fe20000001820 */
[----:B------:R-:W5:Y:S07]  /*24920*/  LDSM.16.MT88.4 R144, [R212+0x15000] ;  /* 0x01500000d490783b */ /* 0x000f6e0000004200 */
[C---:B--2---:R-:W-:Y:S01]  /*24930*/  HMMA.16816.F32 R36, R140.reuse, R148, R36 ;  /* 0x000000948c24723c */ /* 0x044fe20000001824 */
[----:B------:R2:W2:Y:S07]  /*24940*/  MUFU.EX2 R178, R136 ;  /* 0x0000008800b27308 */ /* 0x0004ae0000000800 */
[C---:B------:R-:W-:Y:S01]  /*24950*/  HMMA.16816.F32 R40, R140.reuse, R150, R40 ;  /* 0x000000968c28723c */ /* 0x040fe20000001828 */
[----:B------:R-:W4:Y:S03]  /*24960*/  LDSM.16.MT88.4 R148, [R211+0x15000] ;  /* 0x01500000d394783b */ /* 0x000f260000004200 */
[----:B-1----:R-:W-:Y:S04]  /*24970*/  F2FP.PACK_AB R138, R179, R180 ;  /* 0x000000b4b38a723e */ /* 0x002fe800000000ff */
[C---:B---3--:R-:W-:Y:S08]  /*24980*/  HMMA.16816.F32 R44, R140.reuse, R156, R44 ;  /* 0x0000009c8c2c723c */ /* 0x048ff0000000182c */
[C---:B------:R-:W-:Y:S01]  /*24990*/  HMMA.16816.F32 R48, R140.reuse, R158, R48 ;  /* 0x0000009e8c30723c */ /* 0x040fe20000001830 */
[----:B------:R-:W1:Y:S03]  /*249a0*/  LDSM.16.MT88.4 R156, [R209+0x17000] ;  /* 0x01700000d19c783b */ /* 0x000e660000004200 */
[-CC-:B--2---:R-:W-:Y:S02]  /*249b0*/  FFMA.FTZ R136, R175, R132.reuse, -R137.reuse ;  /* 0x00000084af887223 */ /* 0x184fe40000010889 */
[----:B------:R-:W-:Y:S02]  /*249c0*/  FFMA.FTZ R137, R2, R132, -R137 ;  /* 0x0000008402897223 */ /* 0x000fe40000010889 */
[C---:B------:R-:W-:Y:S01]  /*249d0*/  HMMA.16816.F32 R52, R140.reuse, R164, R52 ;  /* 0x000000a48c34723c */ /* 0x040fe20000001834 */
[----:B------:R-:W-:Y:S01]  /*249e0*/  LDSM.16.MT88.4 R172, [R209+0x13800] ;  /* 0x01380000d1ac783b */ /* 0x000fe20000004200 */
[----:B------:R2:W3:Y:S02]  /*249f0*/  MUFU.EX2 R177, R136 ;  /* 0x0000008800b17308 */ /* 0x0004e40000000800 */
[----:B------:R-:W-:Y:S02]  /*24a00*/  FFMA.FTZ R2, R3, R248, R207 ;  /* 0x000000f803027223 */ /* 0x000fe400000100cf */
[----:B------:R-:W-:Y:S02]  /*24a10*/  FADD.FTZ R0, R178, R0 ;  /* 0x00000000b2007221 */ /* 0x000fe40000010000 */
[C---:B------:R-:W-:Y:S01]  /*24a20*/  HMMA.16816.F32 R56, R140.reuse, R166, R56 ;  /* 0x000000a68c38723c */ /* 0x040fe20000001838 */
[----:B------:R-:W-:Y:S03]  /*24a30*/  LDSM.16.MT88.4 R164, [R212+0x11800] ;  /* 0x01180000d4a4783b */ /* 0x000fe60000004200 */
[----:B------:R1:W1:Y:S01]  /*24a40*/  MUFU.EX2 R132, R137 ;  /* 0x0000008900847308 */ /* 0x0002620000000800 */
[----:B------:R-:W-:Y:S03]  /*24a50*/  FADD.FTZ R2, R239, R2 ;  /* 0x00000002ef027221 */ /* 0x000fe60000010000 */
[C---:B------:R-:W-:Y:S04]  /*24a60*/  HMMA.16816.F32 R60, R140.reuse, R168, R60 ;  /* 0x000000a88c3c723c */ /* 0x040fe8000000183c */
[----:B------:R-:W-:Y:S04]  /*24a70*/  FADD.FTZ R2, R237, R2 ;  /* 0x00000002ed027221 */ /* 0x000fe80000010000 */
[C---:B------:R-:W-:Y:S01]  /*24a80*/  HMMA.16816.F32 R64, R140.reuse, R170, R64 ;  /* 0x000000aa8c40723c */ /* 0x040fe20000001840 */
[----:B------:R-:W-:Y:S03]  /*24a90*/  LDSM.16.MT88.4 R168, [R211+0x11800] ;  /* 0x01180000d3a8783b */ /* 0x000fe60000004200 */
[----:B--2---:R-:W-:Y:S01]  /*24aa0*/  F2FP.PACK_AB R136, R181, R182 ;  /* 0x000000b6b588723e */ /* 0x004fe200000000ff */
[----:B------:R-:W-:Y:S02]  /*24ab0*/  FADD.FTZ R2, R236, R2 ;  /* 0x00000002ec027221 */ /* 0x000fe40000010000 */
[C---:B---3--:R-:W-:Y:S01]  /*24ac0*/  FADD.FTZ R0, R177.reuse, R0 ;  /* 0x00000000b1007221 */ /* 0x048fe20000010000 */
[C---:B----4-:R-:W-:Y:S04]  /*24ad0*/  HMMA.16816.F32 R68, R140.reuse, R160, R68 ;  /* 0x000000a08c44723c */ /* 0x050fe80000001844 */
[----:B-1----:R-:W-:Y:S01]  /*24ae0*/  F2FP.PACK_AB R137, R177, R178 ;  /* 0x000000b2b189723e */ /* 0x002fe200000000ff */
[----:B------:R-:W-:Y:S01]  /*24af0*/  FADD.FTZ R2, R200, R2 ;  /* 0x00000002c8027221 */ /* 0x000fe20000010000 */
[----:B------:R-:W-:Y:S02]  /*24b00*/  F2FP.PACK_AB R139, R132, R176 ;  /* 0x000000b0848b723e */ /* 0x000fe400000000ff */
[C---:B------:R-:W-:Y:S01]  /*24b10*/  HMMA.16816.F32 R72, R140.reuse, R162, R72 ;  /* 0x000000a28c48723c */ /* 0x040fe20000001848 */
[----:B------:R-:W-:Y:S03]  /*24b20*/  LDSM.16.MT88.4 R160, [R210+0x11800] ;  /* 0x01180000d2a0783b */ /* 0x000fe60000004200 */
[----:B------:R-:W-:Y:S04]  /*24b30*/  FADD.FTZ R2, R199, R2 ;  /* 0x00000002c7027221 */ /* 0x000fe80000010000 */
[C---:B------:R-:W-:Y:S04]  /*24b40*/  HMMA.16816.F32 R76, R140.reuse, R152, R76 ;  /* 0x000000988c4c723c */ /* 0x040fe8000000184c */
[----:B------:R-:W-:Y:S04]  /*24b50*/  FADD.FTZ R2, R198, R2 ;  /* 0x00000002c6027221 */ /* 0x000fe80000010000 */
[C---:B------:R-:W-:Y:S01]  /*24b60*/  HMMA.16816.F32 R80, R140.reuse, R154, R80 ;  /* 0x0000009a8c50723c */ /* 0x040fe20000001850 */
[----:B------:R-:W1:Y:S03]  /*24b70*/  LDSM.16.MT88.4 R152, [R210+0x17000] ;  /* 0x01700000d298783b */ /* 0x000e660000004200 */
[----:B------:R-:W-:Y:S04]  /*24b80*/  FADD.FTZ R2, R197, R2 ;  /* 0x00000002c5027221 */ /* 0x000fe80000010000 */
[C---:B-----5:R-:W-:Y:S04]  /*24b90*/  HMMA.16816.F32 R84, R140.reuse, R144, R84 ;  /* 0x000000908c54723c */ /* 0x060fe80000001854 */
[----:B------:R-:W-:Y:S04]  /*24ba0*/  FADD.FTZ R2, R192, R2 ;  /* 0x00000002c0027221 */ /* 0x000fe80000010000 */
[C---:B------:R-:W-:Y:S01]  /*24bb0*/  HMMA.16816.F32 R88, R140.reuse, R146, R88 ;  /* 0x000000928c58723c */ /* 0x040fe20000001858 */
[----:B------:R-:W2:Y:S03]  /*24bc0*/  LDSM.16.MT88.4 R144, [R212+0x17000] ;  /* 0x01700000d490783b */ /* 0x000ea60000004200 */
[----:B------:R-:W-:Y:S04]  /*24bd0*/  FADD.FTZ R2, R191, R2 ;  /* 0x00000002bf027221 */ /* 0x000fe80000010000 */
[C---:B------:R-:W-:Y:S04]  /*24be0*/  HMMA.16816.F32 R92, R140.reuse, R148, R92 ;  /* 0x000000948c5c723c */ /* 0x040fe8000000185c */
[----:B------:R-:W-:Y:S04]  /*24bf0*/  FADD.FTZ R2, R190, R2 ;  /* 0x00000002be027221 */ /* 0x000fe80000010000 */
[C---:B------:R-:W-:Y:S01]  /*24c00*/  HMMA.16816.F32 R96, R140.reuse, R150, R96 ;  /* 0x000000968c60723c */ /* 0x040fe20000001860 */
[----:B------:R-:W3:Y:S03]  /*24c10*/  LDSM.16.MT88.4 R148, [R211+0x17000] ;  /* 0x01700000d394783b */ /* 0x000ee60000004200 */
[----:B------:R-:W-:Y:S04]  /*24c20*/  FADD.FTZ R2, R189, R2 ;  /* 0x00000002bd027221 */ /* 0x000fe80000010000 */
[C---:B------:R-:W-:Y:S04]  /*24c30*/  HMMA.16816.F32 R100, R140.reuse, R156, R100 ;  /* 0x0000009c8c64723c */ /* 0x040fe80000001864 */
[----:B------:R-:W-:Y:S04]  /*24c40*/  FADD.FTZ R2, R182, R2 ;  /* 0x00000002b6027221 */ /* 0x000fe80000010000 */
[C---:B------:R-:W-:Y:S01]  /*24c50*/  HMMA.16816.F32 R104, R140.reuse, R158, R104 ;  /* 0x0000009e8c68723c */ /* 0x040fe20000001868 */
[----:B------:R-:W4:Y:S03]  /*24c60*/  LDSM.16.MT88.4 R156, [R209+0x11800] ;  /* 0x01180000d19c783b */ /* 0x000f260000004200 */
[----:B------:R-:W-:Y:S04]  /*24c70*/  FADD.FTZ R2, R181, R2 ;  /* 0x00000002b5027221 */ /* 0x000fe80000010000 */
[C---:B-1----:R-:W-:Y:S04]  /*24c80*/  HMMA.16816.F32 R108, R140.reuse, R152, R108 ;  /* 0x000000988c6c723c */ /* 0x042fe8000000186c */
[----:B------:R-:W-:Y:S02]  /*24c90*/  FADD.FTZ R3, R180, R2 ;  /* 0x00000002b4037221 */ /* 0x000fe40000010000 */
[----:B------:R-:W-:Y:S01]  /*24ca0*/  FADD.FTZ R2, R176, R0 ;  /* 0x00000000b0027221 */ /* 0x000fe20000010000 */
[----:B------:R-:W-:Y:S01]  /*24cb0*/  IADD3 R0, R238, -0x1, RZ ;  /* 0xffffffffee007810 */ /* 0x000fe20007ffe0ff */
[C---:B------:R-:W-:Y:S04]  /*24cc0*/  HMMA.16816.F32 R112, R140.reuse, R154, R112 ;  /* 0x0000009a8c70723c */ /* 0x040fe80000001870 */
[----:B------:R-:W-:Y:S01]  /*24cd0*/  FADD.FTZ R248, R179, R3 ;  /* 0x00000003b3f87221 */ /* 0x000fe20000010000 */
[----:B------:R-:W-:Y:S01]  /*24ce0*/  MOV R238, R0 ;  /* 0x0000000000ee7202 */ /* 0x000fe20000000f00 */
[----:B------:R-:W-:Y:S02]  /*24cf0*/  FADD.FTZ R249, R132, R2 ;  /* 0x0000000284f97221 */ /* 0x000fe40000010000 */
[C---:B--2---:R-:W-:Y:S08]  /*24d00*/  HMMA.16816.F32 R116, R140.reuse, R144, R116 ;  /* 0x000000908c74723c */ /* 0x044ff00000001874 */
[C---:B------:R-:W-:Y:S08]  /*24d10*/  HMMA.16816.F32 R120, R140.reuse, R146, R120 ;  /* 0x000000928c78723c */ /* 0x040ff00000001878 */
[C---:B---3--:R-:W-:Y:S08]  /*24d20*/  HMMA.16816.F32 R124, R140.reuse, R148, R124 ;  /* 0x000000948c7c723c */ /* 0x048ff0000000187c */
[----:B------:R-:W-:Y:S08]  /*24d30*/  HMMA.16816.F32 R128, R140, R150, R128 ;  /* 0x000000968c80723c */ /* 0x000ff00000001880 */
[C---:B----4-:R-:W-:Y:S01]  /*24d40*/  HMMA.16816.F32 R140, R136.reuse, R156, R4 ;  /* 0x0000009c888c723c */ /* 0x050fe20000001804 */
[----:B------:R-:W1:Y:S07]  /*24d50*/  LDSM.16.MT88.4 R4, [R210+0x13800] ;  /* 0x01380000d204783b */ /* 0x000e6e0000004200 */
[C---:B------:R-:W-:Y:S01]  /*24d60*/  HMMA.16816.F32 R144, R136.reuse, R158, R8 ;  /* 0x0000009e8890723c */ /* 0x040fe20000001808 */
[----:B------:R-:W2:Y:S07]  /*24d70*/  LDSM.16.MT88.4 R8, [R212+0x13800] ;  /* 0x01380000d408783b */ /* 0x000eae0000004200 */
[C---:B------:R-:W-:Y:S01]  /*24d80*/  HMMA.16816.F32 R148, R136.reuse, R160, R12 ;  /* 0x000000a08894723c */ /* 0x040fe2000000180c */
[----:B------:R-:W3:Y:S07]  /*24d90*/  LDSM.16.MT88.4 R12, [R211+0x13800] ;  /* 0x01380000d30c783b */ /* 0x000eee0000004200 */
[C---:B------:R-:W-:Y:S01]  /*24da0*/  HMMA.16816.F32 R152, R136.reuse, R162, R16 ;  /* 0x000000a28898723c */ /* 0x040fe20000001810 */
[----:B------:R-:W4:Y:S07]  /*24db0*/  LDSM.16.MT88.4 R16, [R209+0x15800] ;  /* 0x01580000d110783b */ /* 0x000f2e0000004200 */
[C---:B------:R-:W-:Y:S01]  /*24dc0*/  HMMA.16816.F32 R156, R136.reuse, R164, R20 ;  /* 0x000000a4889c723c */ /* 0x040fe20000001814 */
[----:B------:R-:W5:Y:S07]  /*24dd0*/  LDSM.16.MT88.4 R20, [R210+0x15800] ;  /* 0x01580000d214783b */ /* 0x000f6e0000004200 */
[C---:B------:R-:W-:Y:S01]  /*24de0*/  HMMA.16816.F32 R160, R136.reuse, R166, R24 ;  /* 0x000000a688a0723c */ /* 0x040fe20000001818 */
[----:B------:R-:W2:Y:S07]  /*24df0*/  LDSM.16.MT88.4 R24, [R212+0x15800] ;  /* 0x01580000d418783b */ /* 0x000eae0000004200 */
[C---:B------:R-:W-:Y:S01]  /*24e00*/  HMMA.16816.F32 R164, R136.reuse, R168, R28 ;  /* 0x000000a888a4723c */ /* 0x040fe2000000181c */
[----:B------:R-:W2:Y:S07]  /*24e10*/  LDSM.16.MT88.4 R28, [R211+0x15800] ;  /* 0x01580000d31c783b */ /* 0x000eae0000004200 */
[C---:B------:R-:W-:Y:S01]  /*24e20*/  HMMA.16816.F32 R168, R136.reuse, R170, R32 ;  /* 0x000000aa88a8723c */ /* 0x040fe20000001820 */
[----:B------:R-:W3:Y:S07]  /*24e30*/  LDSM.16.MT88.4 R32, [R209+0x17800] ;  /* 0x01780000d120783b */ /* 0x000eee0000004200 */
[C---:B------:R-:W-:Y:S08]  /*24e40*/  HMMA.16816.F32 R36, R136.reuse, R172, R36 ;  /* 0x000000ac8824723c */ /* 0x040ff00000001824 */
        /* <DEDUP_REMOVED lines=25> */
[----:B------:R-:W-:Y:S07]  /*24fe0*/  HMMA.16816.F32 R128, R136, R14, R128 ;  /* 0x0000000e8880723c */ /* 0x000fee0000001880 */
[----:B------:R-:W-:Y:S02]  /*24ff0*/  MOV R136, R135 ;  /* 0x0000008700887202 */ /* 0x000fe40000000f00 */
[----:B------:R-:W-:Y:S01]  /*25000*/  MOV R137, R134 ;  /* 0x0000008600897202 */ /* 0x000fe20000000f00 */
[----:B------:R-:W-:-:S05]  /*25010*/  @P0 BRA `(.L_x_5057) ;  /* 0xffffb08000000947 */ /* 0x000fca000383ffff */
.L_x_5048:
        /* <DEDUP_REMOVED lines=11> */
.L_x_5071:
[----:B---3--:R-:W-:Y:S01]  /*250d0*/  FADD.FTZ R0, R0, R248 ;  /* 0x000000f800007221 */ /* 0x008fe20000010000 */
[----:B------:R-:W-:Y:S05]  /*250e0*/  BRA.DIV ~URZ, `(.L_x_5059) ;  /* 0x000021827f007947 */ /* 0x000fea000b800000 */
[----:B------:R-:W3:Y:S04]  /*250f0*/  SHFL.BFLY PT, R4, R249, 0x2, 0x1f ;  /* 0x0c401f00f9047f89 */ /* 0x000ee800000e0000 */
[----:B------:R-:W4:Y:S01]  /*25100*/  SHFL.BFLY PT, R3, R0, 0x1, 0x1f ;  /* 0x0c201f0000037f89 */ /* 0x000f2200000e0000 */
[----:B---3--:R-:W-:Y:S02]  /*25110*/  FADD.FTZ R4, R4, R249 ;  /* 0x000000f904047221 */ /* 0x008fe40000010000 */
[----:B----45:R-:W-:-:S03]  /*25120*/  FADD.FTZ R133, R0, R3 ;  /* 0x0000000300857221 */ /* 0x030fc60000010000 */
[----:B------:R3:W4:Y:S04]  /*25130*/  SHFL.BFLY PT, R2, R4, 0x1, 0x1f ;  /* 0x0c201f0004027f89 */ /* 0x00072800000e0000 */
.L_x_5072:
[----:B--2---:R-:W2:Y:S01]  /*25140*/  LDL R175, [R1+0x18] ;  /* 0x0000180001af7983 */ /* 0x004ea20000100800 */
[----:B------:R-:W-:Y:S01]  /*25150*/  FSETP.NE.FTZ.AND P4, PT, R133, RZ, PT ;  /* 0x000000ff8500720b */ /* 0x000fe20003f95000 */
[----:B----4-:R-:W-:Y:S01]  /*25160*/  FADD.FTZ R132, R2, R4 ;  /* 0x0000000402847221 */ /* 0x010fe20000010000 */
[----:B------:R-:W-:Y:S01]  /*25170*/  MOV R0, 0x3f800000 ;  /* 0x3f80000000007802 */ /* 0x000fe20000000f00 */
[----:B------:R-:W-:-:S03]  /*25180*/  ULDC.64 UR4, c[0x0][0x118] ;  /* 0x0000460000047ab9 */ /* 0x000fc60000000a00 */
[----:B------:R-:W-:-:S07]  /*25190*/  FSETP.NE.FTZ.AND P3, PT, R132, RZ, PT ;  /* 0x000000ff8400720b */ /* 0x000fce0003f75000 */
[----:B------:R-:W4:Y:S02]  /*251a0*/  @P4 MUFU.RCP R0, R133 ;  /* 0x0000008500004308 */ /* 0x000f240000001000 */
[C---:B----4-:R-:W-:Y:S02]  /*251b0*/  FMUL.FTZ R96, R0.reuse, R96 ;  /* 0x0000006000607220 */ /* 0x050fe40000410000 */
[C---:B------:R-:W-:Y:S02]  /*251c0*/  FMUL.FTZ R97, R0.reuse, R97 ;  /* 0x0000006100617220 */ /* 0x040fe40000410000 */
[C---:B------:R-:W-:Y:S02]  /*251d0*/  FMUL.FTZ R2, R0.reuse, R140 ;  /* 0x0000008c00027220 */ /* 0x040fe40000410000 */
[C---:B------:R-:W-:Y:S01]  /*251e0*/  FMUL.FTZ R7, R0.reuse, R141 ;  /* 0x0000008d00077220 */ /* 0x040fe20000410000 */
[----:B------:R-:W-:Y:S01]  /*251f0*/  F2FP.PACK_AB R96, R97, R96 ;  /* 0x000000606160723e */ /* 0x000fe200000000ff */
[C---:B------:R-:W-:Y:S01]  /*25200*/  FMUL.FTZ R144, R0.reuse, R144 ;  /* 0x0000009000907220 */ /* 0x040fe20000410000 */
[----:B------:R-:W4:Y:S01]  /*25210*/  S2R R97, SR_TID.X ;  /* 0x0000000000617919 */ /* 0x000f220000002100 */
[C---:B------:R-:W-:Y:S01]  /*25220*/  FMUL.FTZ R136, R0.reuse, R145 ;  /* 0x0000009100887220 */ /* 0x040fe20000410000 */
        /* <DEDUP_REMOVED lines=8> */
[C---:B------:R-:W-:Y:S01]  /*252b0*/  FMUL.FTZ R140, R0.reuse, R157 ;  /* 0x0000009d008c7220 */ /* 0x040fe20000410000 */
[----:B------:R-:W-:Y:S01]  /*252c0*/  F2FP.PACK_AB R139, R139, R152 ;  /* 0x000000988b8b723e */ /* 0x000fe200000000ff */
[----:B------:R-:W-:-:S02]  /*252d0*/  FMUL.FTZ R160, R0, R160 ;  /* 0x000000a000a07220 */ /* 0x000fc40000410000 */
[----:B------:R-:W-:Y:S01]  /*252e0*/  FMUL.FTZ R161, R0, R161 ;  /* 0x000000a100a17220 */ /* 0x000fe20000410000 */
        /* <DEDUP_REMOVED lines=75> */
[----:B------:R-:W-:Y:S02]  /*257a0*/  MOV R0, 0x3f800000 ;  /* 0x3f80000000007802 */ /* 0x000fe40000000f00 */
[----:B------:R-:W-:Y:S02]  /*257b0*/  F2FP.PACK_AB R124, R125, R124 ;  /* 0x0000007c7d7c723e */ /* 0x000fe400000000ff */
[----:B------:R-:W-:Y:S02]  /*257c0*/  F2FP.PACK_AB R128, R129, R128 ;  /* 0x000000808180723e */ /* 0x000fe400000000ff */
[----:B------:R-:W1:Y:S02]  /*257d0*/  @P3 MUFU.RCP R0, R132 ;  /* 0x0000008400003308 */ /* 0x000e640000001000 */
[C---:B-1----:R-:W-:Y:S01]  /*257e0*/  FMUL.FTZ R17, R0.reuse, R98 ;  /* 0x0000006200117220 */ /* 0x042fe20000410000 */
[----:B----4-:R-:W-:Y:S01]  /*257f0*/  SHF.R.S32.HI R98, RZ, 0x1f, R97 ;  /* 0x0000001fff627819 */ /* 0x010fe20000011461 */
[----:B------:R-:W-:-:S02]  /*25800*/  FMUL.FTZ R2, R0, R39 ;  /* 0x0000002700027220 */ /* 0x000fc40000410000 */
[----:B------:R-:W-:Y:S01]  /*25810*/  FMUL.FTZ R36, R0, R38 ;  /* 0x0000002600247220 */ /* 0x000fe20000410000 */
[----:B------:R-:W-:Y:S01]  /*25820*/  LEA.HI R3, R98, R97, RZ, 0x2 ;  /* 0x0000006162037211 */ /* 0x000fe200078f10ff */
[C---:B------:R-:W-:Y:S02]  /*25830*/  FMUL.FTZ R143, R0.reuse, R143 ;  /* 0x0000008f008f7220 */ /* 0x040fe40000410000 */
[----:B------:R-:W-:Y:S01]  /*25840*/  FMUL.FTZ R5, R0, R142 ;  /* 0x0000008e00057220 */ /* 0x000fe20000410000 */
        /* <DEDUP_REMOVED lines=71> */
[C---:B------:R-:W-:Y:S01]  /*25cc0*/  FMUL.FTZ R107, R0.reuse, R107 ;  /* 0x0000006b006b7220 */ /* 0x040fe20000410000 */
[----:B------:R-:W-:Y:S01]  /*25cd0*/  F2FP.PACK_AB R17, R99, R17 ;  /* 0x000000116311723e */ /* 0x000fe200000000ff */
        /* <DEDUP_REMOVED lines=19> */
[----:B------:R-:W-:Y:S02]  /*25e10*/  SHF.R.S32.HI R0, RZ, 0x1f, R3 ;  /* 0x0000001fff007819 */ /* 0x000fe40000011403 */
[----:B------:R-:W-:-:S02]  /*25e20*/  F2FP.PACK_AB R10, R127, R10 ;  /* 0x0000000a7f0a723e */ /* 0x000fc400000000ff */
[----:B------:R-:W-:Y:S02]  /*25e30*/  LEA.HI R0, R0, R2, RZ, 0x3 ;  /* 0x0000000200007211 */ /* 0x000fe400078f18ff */
[----:B------:R-:W-:Y:S02]  /*25e40*/  F2FP.PACK_AB R9, R131, R9 ;  /* 0x000000098309723e */ /* 0x000fe400000000ff */
[----:B------:R-:W-:-:S04]  /*25e50*/  LOP3.LUT R0, R0, 0xfffffff8, RZ, 0xc0, !PT ;  /* 0xfffffff800007812 */ /* 0x000fc800078ec0ff */
[----:B------:R-:W-:Y:S02]  /*25e60*/  IADD3 R2, R2, -R0, RZ ;  /* 0x8000000002027210 */ /* 0x000fe40007ffe0ff */
[----:B------:R-:W-:Y:S02]  /*25e70*/  LOP3.LUT R0, R3, 0x3ffffffc, RZ, 0xc0, !PT ;  /* 0x3ffffffc03007812 */ /* 0x000fe400078ec0ff */
[----:B------:R-:W-:Y:S02]  /*25e80*/  SHF.L.U32 R3, R2, 0x6, RZ ;  /* 0x0000000602037819 */ /* 0x000fe400000006ff */
[----:B------:R-:W-:Y:S02]  /*25e90*/  IADD3 R0, -R0, R97, RZ ;  /* 0x0000006100007210 */ /* 0x000fe40007ffe1ff */
[----:B------:R-:W-:Y:S02]  /*25ea0*/  LOP3.LUT R3, R3, 0x1c0, RZ, 0xc0, !PT ;  /* 0x000001c003037812 */ /* 0x000fe400078ec0ff */
[----:B---3--:R-:W-:-:S02]  /*25eb0*/  LOP3.LUT R4, R2, 0x1, RZ, 0xc0, !PT ;  /* 0x0000000102047812 */ /* 0x008fc400078ec0ff */
[----:B------:R-:W-:Y:S02]  /*25ec0*/  LEA R0, R93, R0, 0x9 ;  /* 0x000000005d007211 */ /* 0x000fe400078e48ff */
[----:B------:R-:W-:Y:S02]  /*25ed0*/  LEA.HI R3, R3, R3, RZ, 0x1d ;  /* 0x0000000303037211 */ /* 0x000fe400078fe8ff */
[----:B------:R-:W-:Y:S02]  /*25ee0*/  ISETP.NE.U32.AND P0, PT, R4, 0x1, PT ;  /* 0x000000010400780c */ /* 0x000fe40003f05070 */
[----:B------:R-:W-:Y:S02]  /*25ef0*/  LEA R0, R0, R3, 0x1 ;  /* 0x0000000300007211 */ /* 0x000fe400078e08ff */
[----:B------:R-:W-:Y:S02]  /*25f00*/  R2P PR, R2, 0x6 ;  /* 0x0000000602007804 */ /* 0x000fe40000000000 */
[----:B------:R-:W-:-:S02]  /*25f10*/  SHF.L.U32 R0, R0, 0x1, RZ ;  /* 0x0000000100007819 */ /* 0x000fc400000006ff */
[----:B------:R-:W-:Y:S02]  /*25f20*/  MOV R3, 0x20 ;  /* 0x0000002000037802 */ /* 0x000fe40000000f00 */
[C---:B------:R-:W-:Y:S01]  /*25f30*/  IADD3 R2, R0.reuse, -0x10, RZ ;  /* 0xfffffff000027810 */ /* 0x040fe20007ffe0ff */
[----:B------:R1:W-:Y:S01]  /*25f40*/  STS [R0], R7 ;  /* 0x0000000700007388 */ /* 0x0003e20000000800 */
[----:B------:R-:W-:Y:S02]  /*25f50*/  SEL R3, R3, 0xffffffe0, !P1 ;  /* 0xffffffe003037807 */ /* 0x000fe40004800000 */
[C---:B------:R-:W-:Y:S01]  /*25f60*/  @P0 IADD3 R2, R0.reuse, 0x10, RZ ;  /* 0x0000001000020810 */ /* 0x040fe20007ffe0ff */
[----:B------:R3:W-:Y:S01]  /*25f70*/  STS [R0+0x400], R5 ;  /* 0x0004000500007388 */ /* 0x0007e20000000800 */
[----:B------:R-:W-:Y:S02]  /*25f80*/  IADD3 R4, R0, R3, RZ ;  /* 0x0000000300047210 */ /* 0x000fe40007ffe0ff */
[----:B------:R-:W-:Y:S01]  /*25f90*/  IADD3 R3, R3, R2, RZ ;  /* 0x0000000203037210 */ /* 0x000fe20007ffe0ff */
[----:B------:R-:W-:Y:S01]  /*25fa0*/  STS [R2], R136 ;  /* 0x0000008802007388 */ /* 0x000fe20000000800 */
[----:B--2---:R-:W-:-:S03]  /*25fb0*/  ISETP.NE.AND P0, PT, R175, -0x1, PT ;  /* 0xffffffffaf00780c */ /* 0x004fc60003f05270 */
[----:B------:R2:W-:Y:S04]  /*25fc0*/  STS [R2+0x400], R6 ;  /* 0x0004000602007388 */ /* 0x0005e80000000800 */
[----:B------:R-:W-:Y:S04]  /*25fd0*/  STS [R4], R138 ;  /* 0x0000008a04007388 */ /* 0x000fe80000000800 */
[----:B------:R-:W-:Y:S04]  /*25fe0*/  STS [R4+0x400], R20 ;  /* 0x0004001404007388 */ /* 0x000fe80000000800 */
[----:B------:R4:W-:Y:S01]  /*25ff0*/  STS [R3+0x400], R8 ;  /* 0x0004000803007388 */ /* 0x0009e20000000800 */
[----:B-1----:R-:W-:-:S03]  /*26000*/  MOV R7, 0x40 ;  /* 0x0000004000077802 */ /* 0x002fc60000000f00 */
[----:B------:R-:W-:Y:S01]  /*26010*/  STS [R3], R139 ;  /* 0x0000008b03007388 */ /* 0x000fe20000000800 */
[----:B---3--:R-:W-:-:S04]  /*26020*/  SEL R5, R7, 0xffffffc0, !P2 ;  /* 0xffffffc007057807 */ /* 0x008fc80005000000 */
[-C--:B------:R-:W-:Y:S02]  /*26030*/  IADD3 R7, R0, R5.reuse, RZ ;  /* 0x0000000500077210 */ /* 0x080fe40007ffe0ff */
[----:B--2---:R-:W-:-:S03]  /*26040*/  IADD3 R6, R4, R5, RZ ;  /* 0x0000000504067210 */ /* 0x004fc60007ffe0ff */
[----:B------:R-:W-:Y:S04]  /*26050*/  STS [R7], R140 ;  /* 0x0000008c07007388 */ /* 0x000fe80000000800 */
[----:B------:R-:W-:Y:S01]  /*26060*/  STS [R7+0x400], R24 ;  /* 0x0004001807007388 */ /* 0x000fe20000000800 */
[----:B----4-:R-:W-:Y:S02]  /*26070*/  IADD3 R8, R5, R2, RZ ;  /* 0x0000000205087210 */ /* 0x010fe40007ffe0ff */
[----:B------:R-:W-:-:S03]  /*26080*/  IADD3 R5, R3, R5, RZ ;  /* 0x0000000503057210 */ /* 0x000fc60007ffe0ff */
        /* <DEDUP_REMOVED lines=54> */
[----:B-1----:R-:W4:Y:S04]  /*263f0*/  LD.E.U8 R0, [R26.64+0x1c8] ;  /* 0x0001c8041a007980 */ /* 0x002f28000c101100 */
[----:B--2---:R-:W2:Y:S04]  /*26400*/  LD.E.64 R2, [R26.64+0x88] ;  /* 0x000088041a027980 */ /* 0x004ea8000c101b00 */
[----:B------:R-:W1:Y:S01]  /*26410*/  S2R R174, SR_CTAID.Y ;  /* 0x0000000000ae7919 */ /* 0x000e620000002600 */
[----:B---3--:R-:W3:Y:S03]  /*26420*/  @P4 MUFU.LG2 R8, R133 ;  /* 0x0000008500084308 */ /* 0x008ee60000000c00 */
[----:B------:R-:W2:Y:S01]  /*26430*/  S2R R173, SR_CTAID.Z ;  /* 0x0000000000ad7919 */ /* 0x000ea20000002700 */
[----:B------:R-:W-:Y:S01]  /*26440*/  BSSY B0, `(.L_x_5060) ;  /* 0x0000023000007945 */ /* 0x000fe20003800000 */
[----:B------:R-:W-:-:S02]  /*26450*/  MOV R11, 0x7f800000 ;  /* 0x7f800000000b7802 */ /* 0x000fc40000000f00 */
[----:B------:R2:W5:Y:S04]  /*26460*/  LD.E.64 R12, [R26.64+0x90] ;  /* 0x000090041a0c7980 */ /* 0x000568000c101b00 */
[----:B------:R-:W2:Y:S01]  /*26470*/  @!P0 LD.E.64 R4, [R26.64+0x80] ;  /* 0x000080041a048980 */ /* 0x000ea2000c101b00 */
[----:B------:R-:W1:Y:S01]  /*26480*/  @P3 MUFU.LG2 R10, R132 ;  /* 0x00000084000a3308 */ /* 0x000e620000000c00 */
[----:B---3--:R-:W-:Y:S01]  /*26490*/  @P4 FMUL.FTZ R8, R8, 0.69314718246459960938 ;  /* 0x3f31721808084820 */ /* 0x008fe20000410000 */
[----:B-1----:R-:W-:-:S03]  /*264a0*/  @!P0 SHF.R.S32.HI R9, RZ, 0x1f, R174 ;  /* 0x0000001fff098819 */ /* 0x002fc600000114ae */
[----:B------:R-:W-:Y:S01]  /*264b0*/  @P4 FFMA.FTZ R11, R135, R172, R8 ;  /* 0x000000ac870b4223 */ /* 0x000fe20000010008 */
[----:B------:R-:W-:Y:S01]  /*264c0*/  MOV R14, 0x7f800000 ;  /* 0x7f800000000e7802 */ /* 0x000fe20000000f00 */
[----:B------:R-:W-:-:S04]  /*264d0*/  @P3 FMUL.FTZ R10, R10, 0.69314718246459960938 ;  /* 0x3f3172180a0a3820 */ /* 0x000fc80000410000 */
[----:B------:R-:W-:Y:S01]  /*264e0*/  @P3 FFMA.FTZ R14, R134, R172, R10 ;  /* 0x000000ac860e3223 */ /* 0x000fe2000001000a */
[----:B----4-:R-:W-:Y:S01]  /*264f0*/  ISETP.NE.AND P1, PT, R0, RZ, PT ;  /* 0x000000ff0000720c */ /* 0x010fe20003f25270 */
[-C--:B--2---:R-:W-:Y:S02]  /*26500*/  @P0 IMAD R0, R3, R175.reuse, RZ ;  /* 0x000000af03000224 */ /* 0x084fe400078e02ff */
[----:B------:R-:W-:-:S05]  /*26510*/  @P0 IMAD.WIDE.U32 R6, R2, R175, RZ ;  /* 0x000000af02060225 */ /* 0x000fca00078e00ff */
[----:B------:R-:W-:Y:S01]  /*26520*/  @P0 IADD3 R18, R7, R0, RZ ;  /* 0x0000000007120210 */ /* 0x000fe20007ffe0ff */
[----:B------:R-:W-:-:S04]  /*26530*/  @!P0 IMAD R5, R5, R174, RZ ;  /* 0x000000ae05058224 */ /* 0x000fc800078e02ff */
[C---:B------:R-:W-:Y:S02]  /*26540*/  @!P0 IMAD R9, R4.reuse, R9, R5 ;  /* 0x0000000904098224 */ /* 0x040fe400078e0205 */
[----:B------:R-:W-:Y:S01]  /*26550*/  @!P0 IMAD.WIDE.U32 R4, R4, R174, RZ ;  /* 0x000000ae04048225 */ /* 0x000fe200078e00ff */
[----:B------:R-:W-:-:S04]  /*26560*/  @P0 MOV R15, R6 ;  /* 0x00000006000f0202 */ /* 0x000fc80000000f00 */
[----:B------:R-:W-:Y:S02]  /*26570*/  @!P0 IADD3 R18, R5, R9, RZ ;  /* 0x0000000905128210 */ /* 0x000fe40007ffe0ff */
[----:B------:R-:W-:Y:S01]  /*26580*/  @!P0 MOV R15, R4 ;  /* 0x00000004000f8202 */ /* 0x000fe20000000f00 */
[----:B------:R-:W-:Y:S05]  /*26590*/  @!P1 BRA `(.L_x_5061) ;  /* 0x0000008000009947 */ /* 0x000fea0003800000 */
[----:B------:R-:W-:Y:S01]  /*265a0*/  ISETP.NE.AND P0, PT, R175, -0x1, PT ;  /* 0xffffffffaf00780c */ /* 0x000fe20003f05270 */
[----:B------:R-:W-:Y:S02]  /*265b0*/  ULDC.64 UR4, c[0x0][0x118] ;  /* 0x0000460000047ab9 */ /* 0x000fe40000000a00 */
[----:B------:R-:W2:Y:S10]  /*265c0*/  LD.E R4, [R26.64+0xd4] ;  /* 0x0000d4041a047980 */ /* 0x000eb4000c101900 */
[----:B------:R-:W3:Y:S02]  /*265d0*/  @!P0 LD.E R0, [R26.64+0xb4] ;  /* 0x0000b4041a008980 */ /* 0x000ee4000c101900 */
[----:B---3--:R-:W-:-:S05]  /*265e0*/  @!P0 IMAD R175, R0, R174, RZ ;  /* 0x000000ae00af8224 */ /* 0x008fca00078e02ff */
[----:B------:R1:W-:Y:S01]  /*265f0*/  @!P0 STL [R1+0x18], R175 ;  /* 0x000018af01008387 */ /* 0x0003e20000100800 */
[----:B--2---:R-:W-:Y:S01]  /*26600*/  IMAD R6, R4, R173, R175 ;  /* 0x000000ad04067224 */ /* 0x004fe200078e02af */
[----:B------:R-:W-:Y:S05]  /*26610*/  BRA `(.L_x_5062) ;  /* 0x0000005000007947 */ /* 0x000fea0003800000 */
.L_x_5061:
[----:B------:R-:W-:Y:S02]  /*26620*/  ULDC.64 UR4, c[0x0][0x118] ;  /* 0x0000460000047ab9 */ /* 0x000fe40000000a00 */
[----:B------:R-:W2:Y:S04]  /*26630*/  LD.E R0, [R26.64+0x60] ;  /* 0x000060041a007980 */ /* 0x000ea8000c101900 */
[----:B------:R-:W3:Y:S01]  /*26640*/  LD.E R4, [R26.64+0xb4] ;  /* 0x0000b4041a047980 */ /* 0x000ee2000c101900 */
[----:B--2---:R-:W-:-:S04]  /*26650*/  IMAD R0, R0, R174, R173 ;  /* 0x000000ae00007224 */ /* 0x004fc800078e02ad */
[----:B---3--:R-:W-:Y:S02]  /*26660*/  IMAD R6, R4, R0, RZ ;  /* 0x0000000004067224 */ /* 0x008fe400078e02ff */
.L_x_5062:
[----:B------:R-:W-:Y:S05]  /*26670*/  BSYNC B0 ;  /* 0x0000000000007941 */ /* 0x000fea0003800000 */
.L_x_5060:
[----:B------:R2:W5:Y:S01]  /*26680*/  LDL R20, [R1+0x20] ;  /* 0x0000200001147983 */ /* 0x0005620000100800 */
[----:B------:R-:W-:-:S03]  /*26690*/  ULDC.64 UR4, c[0x0][0x118] ;  /* 0x0000460000047ab9 */ /* 0x000fc60000000a00 */
[----:B------:R2:W5:Y:S04]  /*266a0*/  LD.E.64 R16, [R26.64+0x70] ;  /* 0x000070041a107980 */ /* 0x000568000c101b00 */
[----:B------:R2:W5:Y:S01]  /*266b0*/  LD.E.64 R8, [R26.64+0xa0] ;  /* 0x0000a0041a087980 */ /* 0x000562000c101b00 */
[----:B------:R-:W-:Y:S01]  /*266c0*/  WARPSYNC 0xffffffff ;  /* 0xffffffff00007948 */ /* 0x000fe20003800000 */
[----:B------:R-:W-:Y:S01]  /*266d0*/  LOP3.LUT R5, R94, 0xffffffe0, RZ, 0xc0, !PT ;  /* 0xffffffe05e057812 */ /* 0x000fe200078ec0ff */
[----:B------:R-:W-:Y:S01]  /*266e0*/  BSSY B0, `(.L_x_5063) ;  /* 0x0000030000007945 */ /* 0x000fe20003800000 */
[----:B------:R-:W-:Y:S01]  /*266f0*/  BAR.SYNC.DEFER_BLOCKING 0x0 ;  /* 0x0000000000007b1d */ /* 0x000fe20000010000 */
[----:B------:R-:W-:Y:S02]  /*26700*/  SHF.R.S32.HI R4, RZ, 0x1f, R93 ;  /* 0x0000001fff047819 */ /* 0x000fe4000001145d */
[----:B------:R-:W-:-:S02]  /*26710*/  IMAD.IADD R5, R97, 0x1, -R5 ;  /* 0x0000000161057824 */ /* 0x000fc400078e0a05 */
[----:B------:R-:W-:Y:S01]  /*26720*/  LEA.HI R4, R4, R93, RZ, 0x2 ;  /* 0x0000005d04047211 */ /* 0x000fe200078f10ff */
[----:B------:R-:W3:Y:S02]  /*26730*/  S2R R19, SR_TID.X ;  /* 0x0000000000137919 */ /* 0x000ee40000002100 */
[----:B------:R-:W-:Y:S02]  /*26740*/  LOP3.LUT P0, RZ, R5, 0x3, RZ, 0xc0, !PT ;  /* 0x0000000305ff7812 */ /* 0x000fe4000780c0ff */
[----:B------:R-:W4:Y:S01]  /*26750*/  S2R R21, SR_CTAID.X ;  /* 0x0000000000157919 */ /* 0x000f220000002500 */
[----:B------:R-:W-:-:S05]  /*26760*/  LOP3.LUT R4, R4, 0xffffffc, RZ, 0xc0, !PT ;  /* 0x0ffffffc04047812 */ /* 0x000fca00078ec0ff */
[----:B------:R-:W-:Y:S01]  /*26770*/  IMAD.IADD R4, R93, 0x1, -R4 ;  /* 0x000000015d047824 */ /* 0x000fe200078e0a04 */
[----:B------:R2:W1:Y:S04]  /*26780*/  LDS.128 R40, [R235] ;  /* 0x00000000eb287984 */ /* 0x0004680000000c00 */
[----:B------:R2:W1:Y:S01]  /*26790*/  LDS.128 R56, [R235+0x800] ;  /* 0x00080000eb387984 */ /* 0x0004620000000c00 */
[----:B---3--:R-:W-:-:S03]  /*267a0*/  SHF.R.S32.HI R0, RZ, 0x1f, R19 ;  /* 0x0000001fff007819 */ /* 0x008fc60000011413 */
[----:B------:R2:W3:Y:S01]  /*267b0*/  LDS.128 R72, [R235+0x1000] ;  /* 0x00100000eb487984 */ /* 0x0004e20000000c00 */
        /* <DEDUP_REMOVED lines=21> */
[C---:B---34-:R-:W-:Y:S01]  /*26910*/  IMAD R5, R21.reuse, 0x40, R6 ;  /* 0x0000004015057824 */ /* 0x058fe200078e0206 */
[----:B------:R-:W-:Y:S01]  /*26920*/  IADD3 R6, R0, 0x8, RZ ;  /* 0x0000000800067810 */ /* 0x000fe20007ffe0ff */
[----:B-----5:R-:W-:Y:S01]  /*26930*/  IMAD R4, R21, -0x40, R20 ;  /* 0xffffffc015047824 */ /* 0x020fe200078e0214 */
[----:B------:R-:W-:-:S02]  /*26940*/  ULDC.64 UR4, c[0x0][0x118] ;  /* 0x0000460000047ab9 */ /* 0x000fc40000000a00 */
[----:B------:R-:W-:Y:S02]  /*26950*/  SHF.R.S32.HI R7, RZ, 0x1f, R5 ;  /* 0x0000001fff077819 */ /* 0x000fe40000011405 */
[C---:B------:R-:W-:Y:S02]  /*26960*/  IADD3 R5, P0, R0.reuse, R5, RZ ;  /* 0x0000000500057210 */ /* 0x040fe40007f1e0ff */
[-C--:B------:R-:W-:Y:S02]  /*26970*/  ISETP.GE.AND P2, PT, R0, R4.reuse, PT ;  /* 0x000000040000720c */ /* 0x080fe40003f46270 */
[----:B------:R-:W-:Y:S02]  /*26980*/  ISETP.GE.AND P1, PT, R6, R4, PT ;  /* 0x000000040600720c */ /* 0x000fe40003f26270 */
[----:B------:R-:W-:Y:S02]  /*26990*/  LEA.HI.X.SX32 R0, R0, R7, 0x1, P0 ;  /* 0x0000000700007211 */ /* 0x000fe400000f0eff */
[----:B------:R-:W-:-:S04]  /*269a0*/  LEA R4, P0, R5, R8, 0x2 ;  /* 0x0000000805047211 */ /* 0x000fc800078010ff */
[----:B------:R-:W-:-:S05]  /*269b0*/  LEA.HI.X R5, R5, R9, R0, 0x2, P0 ;  /* 0x0000000905057211 */ /* 0x000fca00000f1400 */
[----:B------:R3:W-:Y:S04]  /*269c0*/  @!P2 ST.E [R4.64], R11 ;  /* 0x0000000b0400a985 */ /* 0x0007e8000c101904 */
[----:B------:R3:W-:Y:S02]  /*269d0*/  @!P1 ST.E [R4.64+0x20], R14 ;  /* 0x0000200e04009985 */ /* 0x0007e4000c101904 */
.L_x_5064:
[----:B---34-:R-:W-:Y:S05]  /*269e0*/  BSYNC B0 ;  /* 0x0000000000007941 */ /* 0x018fea0003800000 */
.L_x_5063:
[----:B------:R-:W-:Y:S01]  /*269f0*/  LEA.HI R6, R98, R97, RZ, 0x3 ;  /* 0x0000006162067211 */ /* 0x000fe200078f18ff */
[----:B------:R-:W-:Y:S01]  /*26a00*/  ULDC.64 UR4, c[0x0][0x118] ;  /* 0x0000460000047ab9 */ /* 0x000fe20000000a00 */
[----:B------:R-:W-:Y:S01]  /*26a10*/  IMAD.SHL.U32 R21, R21, 0x40, RZ ;  /* 0x0000004015157824 */ /* 0x000fe200078e00ff */
[----:B------:R-:W-:Y:S01]  /*26a20*/  SHF.R.S32.HI R10, RZ, 0x1f, R19 ;  /* 0x0000001fff0a7819 */ /* 0x000fe20000011413 */
[----:B------:R3:W5:Y:S01]  /*26a30*/  LD.E R0, [R26.64+0xc0] ;  /* 0x0000c0041a007980 */ /* 0x000762000c101900 */
[----:B------:R-:W-:Y:S01]  /*26a40*/  LOP3.LUT R6, R6, 0xfffffff8, RZ, 0xc0, !PT ;  /* 0xfffffff806067812 */ /* 0x000fe200078ec0ff */
[----:B-----5:R-:W-:Y:S01]  /*26a50*/  IMAD R9, R3, R21, RZ ;  /* 0x0000001503097224 */ /* 0x020fe200078e02ff */
[----:B------:R-:W-:Y:S01]  /*26a60*/  SHF.R.S32.HI R11, RZ, 0x1f, R21 ;  /* 0x0000001fff0b7819 */ /* 0x000fe20000011415 */
[----:B------:R-:W-:Y:S01]  /*26a70*/  BSSY B0, `(.L_x_5065) ;  /* 0x0000029000007945 */ /* 0x000fe20003800000 */
[----:B------:R-:W-:Y:S01]  /*26a80*/  LEA.HI R10, R10, R19, RZ, 0x3 ;  /* 0x000000130a0a7211 */ /* 0x000fe200078f18ff */
[----:B------:R-:W-:Y:S01]  /*26a90*/  IMAD.IADD R6, R97, 0x1, -R6 ;  /* 0x0000000161067824 */ /* 0x000fe200078e0a06 */
[----:B------:R-:W-:Y:S01]  /*26aa0*/  SHF.R.S32.HI R14, RZ, 0x1f, R173 ;  /* 0x0000001fff0e7819 */ /* 0x000fe200000114ad */
[----:B------:R-:W-:Y:S01]  /*26ab0*/  IMAD R9, R2, R11, R9 ;  /* 0x0000000b02097224 */ /* 0x000fe200078e0209 */
[----:B------:R-:W-:Y:S01]  /*26ac0*/  LOP3.LUT R8, R10, 0xfffffff8, RZ, 0xc0, !PT ;  /* 0xfffffff80a087812 */ /* 0x000fe200078ec0ff */
[----:B------:R-:W-:Y:S01]  /*26ad0*/  IMAD.SHL.U32 R6, R6, 0x8, RZ ;  /* 0x0000000806067824 */ /* 0x000fe200078e00ff */
[----:B------:R-:W-:Y:S01]  /*26ae0*/  SHF.R.S32.HI R10, RZ, 0x3, R10 ;  /* 0x00000003ff0a7819 */ /* 0x000fe2000001140a */
[----:B------:R-:W-:-:S02]  /*26af0*/  IMAD R11, R13, R173, RZ ;  /* 0x000000ad0d0b7224 */ /* 0x000fc400078e02ff */
[----:B------:R-:W-:Y:S01]  /*26b00*/  IMAD.IADD R8, R19, 0x1, -R8 ;  /* 0x0000000113087824 */ /* 0x000fe200078e0a08 */
[----:B------:R-:W-:Y:S02]  /*26b10*/  SHF.R.S32.HI R7, RZ, 0x1f, R6 ;  /* 0x0000001fff077819 */ /* 0x000fe40000011406 */
[----:B------:R-:W-:Y:S01]  /*26b20*/  SHF.R.S32.HI R23, RZ, 0x1f, R10 ;  /* 0x0000001fff177819 */ /* 0x000fe2000001140a */
[----:B------:R-:W-:Y:S02]  /*26b30*/  IMAD.SHL.U32 R8, R8, 0x8, RZ ;  /* 0x0000000808087824 */ /* 0x000fe400078e00ff */
[----:B------:R-:W-:-:S03]  /*26b40*/  IMAD.WIDE.U32 R4, R2, R21, R6 ;  /* 0x0000001502047225 */ /* 0x000fc600078e0006 */
[----:B------:R-:W-:Y:S01]  /*26b50*/  IADD3 R19, R8, 0xc0, RZ ;  /* 0x000000c008137810 */ /* 0x000fe20007ffe0ff */
[----:B------:R-:W-:Y:S01]  /*26b60*/  IMAD.IADD R21, R20, 0x1, -R21 ;  /* 0x0000000114157824 */ /* 0x000fe200078e0a15 */
[----:B------:R-:W-:-:S04]  /*26b70*/  IADD3 R4, P0, R15, R4, RZ ;  /* 0x000000040f047210 */ /* 0x000fc80007f1e0ff */
[----:B------:R-:W-:Y:S01]  /*26b80*/  IADD3.X R5, R18, R5, R9, P0, !PT ;  /* 0x0000000512057210 */ /* 0x000fe200007fe409 */
[----:B------:R-:W-:Y:S01]  /*26b90*/  IMAD R9, R12, R14, R11 ;  /* 0x0000000e0c097224 */ /* 0x000fe200078e020b */
[----:B------:R-:W-:Y:S02]  /*26ba0*/  ISETP.GE.AND P0, PT, R10, R21, PT ;  /* 0x000000150a00720c */ /* 0x000fe40003f06270 */
[----:B------:R-:W-:Y:S01]  /*26bb0*/  IADD3 R18, R8, 0x40, RZ ;  /* 0x0000004008127810 */ /* 0x000fe20007ffe0ff */
[----:B------:R-:W-:Y:S01]  /*26bc0*/  IMAD.WIDE.U32 R12, R12, R173, R4 ;  /* 0x000000ad0c0c7225 */ /* 0x000fe200078e0004 */
[----:B------:R-:W-:-:S03]  /*26bd0*/  IADD3 R11, R8, 0x80, RZ ;  /* 0x00000080080b7810 */ /* 0x000fc60007ffe0ff */
[----:B------:R-:W-:-:S06]  /*26be0*/  IMAD.IADD R9, R13, 0x1, R9 ;  /* 0x000000010d097824 */ /* 0x000fcc00078e0209 */
[----:B------:R-:W-:Y:S05]  /*26bf0*/  @P0 BRA `(.L_x_5066) ;  /* 0x0000010000000947 */ /* 0x000fea0003800000 */
[----:B---3--:R-:W-:Y:S01]  /*26c00*/  IMAD R4, R3, R10, RZ ;  /* 0x0000000a03047224 */ /* 0x008fe200078e02ff */
[-C--:B------:R-:W-:Y:S01]  /*26c10*/  ISETP.GE.AND P4, PT, R6, R0.reuse, PT ;  /* 0x000000000600720c */ /* 0x080fe20003f86270 */
        /* <DEDUP_REMOVED lines=10> */
[----:B-1----:R1:W-:Y:S04]  /*26cc0*/  @!P4 ST.E.128 [R4.64], R40 ;  /* 0x000000280400c985 */ /* 0x0023e8000c101d04 */
[----:B------:R1:W-:Y:S04]  /*26cd0*/  @!P3 ST.E.128 [R4.64+0x80], R36 ;  /* 0x000080240400b985 */ /* 0x0003e8000c101d04 */
[----:B------:R1:W-:Y:S04]  /*26ce0*/  @!P2 ST.E.128 [R4.64+0x100], R32 ;  /* 0x000100200400a985 */ /* 0x0003e8000c101d04 */
[----:B------:R1:W-:Y:S02]  /*26cf0*/  @!P1 ST.E.128 [R4.64+0x180], R28 ;  /* 0x0001801c04009985 */ /* 0x0003e4000c101d04 */
.L_x_5066:
[----:B---3--:R-:W-:Y:S05]  /*26d00*/  BSYNC B0 ;  /* 0x0000000000007941 */ /* 0x008fea0003800000 */
.L_x_5065:
[----:B-1----:R-:W-:Y:S01]  /*26d10*/  IADD3 R4, R10, 0x10, RZ ;  /* 0x000000100a047810 */ /* 0x002fe20007ffe0ff */
[----:B------:R-:W-:Y:S03]  /*26d20*/  BSSY B0, `(.L_x_5067) ;  /* 0x0000016000007945 */ /* 0x000fe60003800000 */
[----:B------:R-:W-:-:S13]  /*26d30*/  ISETP.GE.AND P0, PT, R4, R21, PT ;  /* 0x000000150400720c */ /* 0x000fda0003f06270 */
[----:B------:R-:W-:Y:S05]  /*26d40*/  @P0 BRA `(.L_x_5068) ;  /* 0x0000013000000947 */ /* 0x000fea0003800000 */
[----:B------:R-:W-:Y:S01]  /*26d50*/  IADD3 R20, P0, R10, 0x10, RZ ;  /* 0x000000100a147810 */ /* 0x000fe20007f1e0ff */
[----:B------:R-:W-:Y:S01]  /*26d60*/  IMAD.MOV.U32 R5, RZ, RZ, R9 ;  /* 0x000000ffff057224 */ /* 0x000fe200078e0009 */
[-C--:B------:R-:W-:Y:S01]  /*26d70*/  ISETP.GE.AND P3, PT, R6, R0.reuse, PT ;  /* 0x000000000600720c */ /* 0x080fe20003f66270 */
[----:B------:R-:W-:Y:S01]  /*26d80*/  ULDC.64 UR4, c[0x0][0x118] ;  /* 0x0000460000047ab9 */ /* 0x000fe20000000a00 */
[-C--:B------:R-:W-:Y:S01]  /*26d90*/  ISETP.GE.AND P2, PT, R18, R0.reuse, PT ;  /* 0x000000001200720c */ /* 0x080fe20003f46270 */
[----:B------:R-:W-:Y:S01]  /*26da0*/  IMAD.X R4, RZ, RZ, R23, P0 ;  /* 0x000000ffff047224 */ /* 0x000fe200000e0617 */
[-C--:B------:R-:W-:Y:S02]  /*26db0*/  ISETP.GE.AND P1, PT, R11, R0.reuse, PT ;  /* 0x000000000b00720c */ /* 0x080fe40003f26270 */
[----:B------:R-:W-:Y:S01]  /*26dc0*/  ISETP.GE.AND P0, PT, R19, R0, PT ;  /* 0x000000001300720c */ /* 0x000fe20003f06270 */
[----:B------:R-:W-:Y:S02]  /*26dd0*/  IMAD R22, R4, R2, RZ ;  /* 0x0000000204167224 */ /* 0x000fe400078e02ff */
[----:B------:R-:W-:-:S04]  /*26de0*/  IMAD.MOV.U32 R4, RZ, RZ, R12 ;  /* 0x000000ffff047224 */ /* 0x000fc800078e000c */
[----:B------:R-:W-:-:S04]  /*26df0*/  IMAD.WIDE.U32 R14, R2, R20, R4 ;  /* 0x00000014020e7225 */ /* 0x000fc800078e0004 */
        /* <DEDUP_REMOVED lines=8> */
.L_x_5068:
[----:B------:R-:W-:Y:S05]  /*26e80*/  BSYNC B0 ;  /* 0x0000000000007941 */ /* 0x000fea0003800000 */
.L_x_5067:
        /* <DEDUP_REMOVED lines=23> */
.L_x_5070:
[----:B------:R-:W-:Y:S05]  /*27000*/  BSYNC B0 ;  /* 0x0000000000007941 */ /* 0x000fea0003800000 */
.L_x_5069:
[----:B-1----:R-:W-:Y:S01]  /*27010*/  IADD3 R4, R10, 0x30, RZ ;  /* 0x000000300a047810 */ /* 0x002fe20007ffe0ff */
[----:B------:R-:W-:Y:S01]  /*27020*/  IMAD.MOV.U32 R5, RZ, RZ, 0x0 ;  /* 0x00000000ff057424 */ /* 0x000fe200078e00ff */
[----:B------:R-:W-:-:S02]  /*27030*/  MOV R14, 0x70 ;  /* 0x00000070000e7802 */ /* 0x000fc40000000f00 */
[----:B------:R-:W-:-:S03]  /*27040*/  ISETP.GE.AND P0, PT, R4, R21, PT ;  /* 0x000000150400720c */ /* 0x000fc60003f06270 */
[----:B------:R-:W-:-:S10]  /*27050*/  IMAD.MOV.U32 R4, RZ, RZ, R14 ;  /* 0x000000ffff047224 */ /* 0x000fd400078e000e */
[----:B------:R-:W-:Y:S05]  /*27060*/  @P0 RET.REL.NODEC R4 `(_ZN5flash24flash_fwd_splitkv_kernelI23Flash_fwd_kernel_traitsILi256ELi64ELi64ELi4ELb0ELb0EN7cutlass6half_tE19Flash_kernel_traitsILi256ELi64ELi64ELi4ES3_EELb0ELb0ELb1ELb0ELb0ELb1ELb0ELb1EEEvNS_16Flash_fwd_paramsE) ;  /* 0xfffd8f9004000950 */ /* 0x000fea0003c3ffff */
[----:B------:R-:W-:Y:S01]  /*27070*/  IADD3 R7, P0, R10, 0x30, RZ ;  /* 0x000000300a077810 */ /* 0x000fe20007f1e0ff */
[----:B------:R-:W-:Y:S01]  /*27080*/  IMAD.MOV.U32 R5, RZ, RZ, R9 ;  /* 0x000000ffff057224 */ /* 0x000fe200078e0009 */
[----:B------:R-:W-:Y:S01]  /*27090*/  ULDC.64 UR4, c[0x0][0x118] ;  /* 0x0000460000047ab9 */ /* 0x000fe20000000a00 */
[-C--:B------:R-:W-:Y:S02]  /*270a0*/  ISETP.GE.AND P2, PT, R6, R0.reuse, PT ;  /* 0x000000000600720c */ /* 0x080fe40003f46270 */
[----:B------:R-:W-:Y:S01]  /*270b0*/  IMAD.X R4, RZ, RZ, R23, P0 ;  /* 0x000000ffff047224 */ /* 0x000fe200000e0617 */
[-C--:B------:R-:W-:Y:S02]  /*270c0*/  ISETP.GE.AND P0, PT, R11, R0.reuse, PT ;  /* 0x000000000b00720c */ /* 0x080fe40003f06270 */
[----:B------:R-:W-:Y:S01]  /*270d0*/  ISETP.GE.AND P1, PT, R18, R0, PT ;  /* 0x000000001200720c */ /* 0x000fe20003f26270 */
[----:B------:R-:W-:Y:S02]  /*270e0*/  IMAD R8, R4, R2, RZ ;  /* 0x0000000204087224 */ /* 0x000fe400078e02ff */
[----:B------:R-:W-:-:S02]  /*270f0*/  IMAD.MOV.U32 R4, RZ, RZ, R12 ;  /* 0x000000ffff047224 */ /* 0x000fc400078e000c */
[-C--:B------:R-:W-:Y:S02]  /*27100*/  IMAD R3, R3, R7.reuse, R8 ;  /* 0x0000000703037224 */ /* 0x080fe400078e0208 */
[----:B------:R-:W-:-:S05]  /*27110*/  IMAD.WIDE.U32 R4, R2, R7, R4 ;  /* 0x0000000702047225 */ /* 0x000fca00078e0004 */
[C---:B------:R-:W-:Y:S02]  /*27120*/  LEA R2, P3, R4.reuse, R16, 0x1 ;  /* 0x0000001004027211 */ /* 0x040fe400078608ff */
[----:B------:R-:W-:Y:S02]  /*27130*/  IADD3 R3, R5, R3, RZ ;  /* 0x0000000305037210 */ /* 0x000fe40007ffe0ff */
[----:B------:R-:W-:Y:S02]  /*27140*/  MOV R5, 0x0 ;  /* 0x0000000000057802 */ /* 0x000fe40000000f00 */
[----:B------:R-:W-:Y:S01]  /*27150*/  LEA.HI.X R3, R4, R17, R3, 0x1, P3 ;  /* 0x0000001104037211 */ /* 0x000fe200018f0c03 */
[----:B------:R-:W-:-:S04]  /*27160*/  IMAD.MOV.U32 R4, RZ, RZ, R14 ;  /* 0x000000ffff047224 */ /* 0x000fc800078e000e */
[----:B------:R1:W-:Y:S01]  /*27170*/  @!P0 ST.E.128 [R2.64+0x100], R80 ;  /* 0x0001005002008985 */ /* 0x0003e2000c101d04 */
[----:B------:R-:W-:-:S03]  /*27180*/  ISETP.GE.AND P0, PT, R19, R0, PT ;  /* 0x000000001300720c */ /* 0x000fc60003f06270 */
[----:B------:R1:W-:Y:S04]  /*27190*/  @!P2 ST.E.128 [R2.64], R88 ;  /* 0x000000580200a985 */ /* 0x0003e8000c101d04 */
[----:B------:R1:W-:Y:S06]  /*271a0*/  @!P1 ST.E.128 [R2.64+0x80], R84 ;  /* 0x0000805402009985 */ /* 0x0003ec000c101d04 */
[----:B------:R-:W-:Y:S05]  /*271b0*/  @P0 RET.REL.NODEC R4 `(_ZN5flash24flash_fwd_splitkv_kernelI23Flash_fwd_kernel_traitsILi256ELi64ELi64ELi4ELb0ELb0EN7cutlass6half_tE19Flash_kernel_traitsILi256ELi64ELi64ELi4ES3_EELb0ELb0ELb1ELb0ELb0ELb1ELb0ELb1EEEvNS_16Flash_fwd_paramsE) ;  /* 0xfffd8e4004000950 */ /* 0x000fea0003c3ffff */
[----:B------:R-:W-:Y:S02]  /*271c0*/  ULDC.64 UR4, c[0x0][0x118] ;  /* 0x0000460000047ab9 */ /* 0x000fe40000000a00 */
[----:B------:R3:W-:Y:S02]  /*271d0*/  ST.E.128 [R2.64+0x180], R76 ;  /* 0x0001804c02007985 */ /* 0x0007e4000c101d04 */
[----:B-1-3--:R-:W-:-:S02]  /*271e0*/  MOV R2, R14 ;  /* 0x0000000e00027202 */ /* 0x00afc40000000f00 */
[----:B------:R-:W-:-:S04]  /*271f0*/  MOV R3, 0x0 ;  /* 0x0000000000037802 */ /* 0x000fc80000000f00 */
[----:B------:R-:W-:Y:S05]  /*27200*/  RET.REL.NODEC R2 `(_ZN5flash24flash_fwd_splitkv_kernelI23Flash_fwd_kernel_traitsILi256ELi64ELi64ELi4ELb0ELb0EN7cutlass6half_tE19Flash_kernel_traitsILi256ELi64ELi64ELi4ES3_EELb0ELb0ELb1ELb0ELb0ELb1ELb0ELb1EEEvNS_16Flash_fwd_paramsE) ;  /* 0xfffd8df002007950 */ /* 0x000fea0003c3ffff */
.L_x_5058:
[----:B------:R-:W-:Y:S01]  /*27210*/  IMAD.MOV.U32 R0, RZ, RZ, R248 ;  /* 0x000000ffff007224 */ /* 0x000fe200078e00f8 */
[----:B------:R-:W-:Y:S02]  /*27220*/  MOV R3, 0x2 ;  /* 0x0000000200037802 */ /* 0x000fe40000000f00 */
[----:B------:R-:W-:Y:S02]  /*27230*/  MOV R2, 0x27250 ;  /* 0x0002725000027802 */ /* 0x000fe40000000f00 */
[----:B-1---5:R-:W-:Y:S05]  /*27240*/  CALL.REL.NOINC `($__internal_23_$__cuda_sm70_shflsync_bfly_p) ;  /* 0x0000011000007944 */ /* 0x022fea0003c00000 */
[----:B------:R-:W-:Y:S01]  /*27250*/  MOV R0, R5 ;  /* 0x0000000500007202 */ /* 0x000fe20000000f00 */
[----:B------:R-:W-:Y:S05]  /*27260*/  BRA `(.L_x_5071) ;  /* 0xffffde6000007947 */ /* 0x000fea000383ffff */
.L_x_5059:
[----:B------:R-:W-:Y:S02]  /*27270*/  MOV R3, 0x1 ;  /* 0x0000000100037802 */ /* 0x000fe40000000f00 */
[----:B------:R-:W-:Y:S02]  /*27280*/  MOV R2, 0x272a0 ;  /* 0x000272a000027802 */ /* 0x000fe40000000f00 */
[----:B-12--5:R-:W-:Y:S05]  /*27290*/  CALL.REL.NOINC `($__internal_23_$__cuda_sm70_shflsync_bfly_p) ;  /* 0x000000c000007944 */ /* 0x026fea0003c00000 */
[----:B------:R-:W-:Y:S01]  /*272a0*/  FADD.FTZ R133, R0, R5 ;  /* 0x0000000500857221 */ /* 0x000fe20000010000 */
[----:B------:R-:W-:Y:S02]  /*272b0*/  MOV R0, R249 ;  /* 0x000000f900007202 */ /* 0x000fe40000000f00 */
[----:B------:R-:W-:Y:S02]  /*272c0*/  MOV R3, 0x2 ;  /* 0x0000000200037802 */ /* 0x000fe40000000f00 */
[----:B------:R-:W-:-:S02]  /*272d0*/  MOV R2, 0x272f0 ;  /* 0x000272f000027802 */ /* 0x000fc40000000f00 */
[----:B------:R-:W-:Y:S05]  /*272e0*/  CALL.REL.NOINC `($__internal_23_$__cuda_sm70_shflsync_bfly_p) ;  /* 0x0000007000007944 */ /* 0x000fea0003c00000 */
[----:B------:R-:W-:Y:S01]  /*272f0*/  FADD.FTZ R4, R249, R5 ;  /* 0x00000005f9047221 */ /* 0x000fe20000010000 */
[----:B------:R-:W-:-:S02]  /*27300*/  MOV R3, 0x1 ;  /* 0x0000000100037802 */ /* 0x000fc40000000f00 */
[----:B------:R-:W-:Y:S02]  /*27310*/  MOV R2, 0x27340 ;  /* 0x0002734000027802 */ /* 0x000fe40000000f00 */
[----:B------:R-:W-:Y:S02]  /*27320*/  MOV R0, R4 ;  /* 0x0000000400007202 */ /* 0x000fe40000000f00 */
[----:B------:R-:W-:Y:S05]  /*27330*/  CALL.REL.NOINC `($__internal_23_$__cuda_sm70_shflsync_bfly_p) ;  /* 0x0000002000007944 */ /* 0x000fea0003c00000 */
[----:B------:R-:W-:Y:S01]  /*27340*/  MOV R2, R5 ;  /* 0x0000000500027202 */ /* 0x000fe20000000f00 */
[----:B------:R-:W-:Y:S05]  /*27350*/  BRA `(.L_x_5072) ;  /* 0xffffdde000007947 */ /* 0x000fea000383ffff */
        .weak           $__internal_23_$__cuda_sm70_shflsync_bfly_p
        .type           $__internal_23_$__cuda_sm70_shflsync_bfly_p,@function
        .size           $__internal_23_$__cuda_sm70_shflsync_bfly_p,(.L_x_8749 - $__internal_23_$__cuda_sm70_shflsync_bfly_p)
$__internal_23_$__cuda_sm70_shflsync_bfly_p:
[----:B------:R-:W-:Y:S04]  /*27360*/  WARPSYNC R6 ;  /* 0x0000000600007348 */ /* 0x000fe80003800000 */
[----:B------:R1:W2:Y:S02]  /*27370*/  SHFL.BFLY PT, R5, R0, R3, R7 ;  /* 0x0c00000300057389 */ /* 0x0002a400000e0007 */
[----:B-1----:R-:W-:-:S04]  /*27380*/  MOV R3, 0x0 ;  /* 0x0000000000037802 */ /* 0x002fc80000000f00 */
[----:B--2---:R-:W-:Y:S05]  /*27390*/  RET.REL.NODEC R2 `(_ZN5flash24flash_fwd_splitkv_kernelI23Flash_fwd_kernel_traitsILi256ELi64ELi64ELi4ELb0ELb0EN7cutlass6half_tE19Flash_kernel_traitsILi256ELi64ELi64ELi4ES3_EELb0ELb0ELb1ELb0ELb0ELb1ELb0ELb1EEEvNS_16Flash_fwd_paramsE) ;  /* 0xfffd8c6002007950 */ /* 0x004fea0003c3ffff */
.L_x_5073:
        /* <DEDUP_REMOVED lines=14> */
.L_x_8749:


//--------------------- .text._ZN5flash24flash_fwd_splitkv_kernelI23Flash_fwd_kernel_traitsILi256ELi64ELi64ELi4ELb0ELb0EN7cutlass6half_tE19Flash_kernel_traitsILi256ELi64ELi64ELi4ES3_EELb0ELb0ELb0ELb0ELb1ELb0ELb1ELb0EEEvNS_16Flash_fwd_paramsE --------------------------
	.section	.text._ZN5flash24flash_fwd_splitkv_kernelI23Flash_fwd_kernel_traitsILi256ELi64ELi64ELi4ELb0ELb0EN7cutlass6half_tE19Flash_kernel_traitsILi256ELi64ELi64ELi4ES3_EELb0ELb0ELb0ELb0ELb1ELb0ELb1ELb0EEEvNS_16Flash_fwd_paramsE,"ax",@progbits
	.sectioninfo	@"SHI_REGISTERS=254"
	.align	128
        .global         _ZN5flash24flash_fwd_splitkv_kernelI23Flash_fwd_kernel_traitsILi256ELi64ELi64ELi4ELb0ELb0EN7cutlass6half_tE19Flash_kernel_traitsILi256ELi64ELi64ELi4ES3_EELb0ELb0ELb0ELb0ELb1ELb0ELb1ELb0EEEvNS_16Flash_fwd_paramsE
        .type           _ZN5flash24flash_fwd_splitkv_kernelI23Flash_fwd_kernel_traitsILi256ELi64ELi64ELi4ELb0ELb0EN7cutlass6half_tE19Flash_kernel_traitsILi256ELi64ELi64ELi4ES3_EELb0ELb0ELb0ELb0ELb1ELb0ELb1ELb0EEEvNS_16Flash_fwd_paramsE,@function
        .size           _ZN5flash24flash_fwd_splitkv_kernelI23Flash_fwd_kernel_traitsILi256ELi64ELi64ELi4ELb0ELb0EN7cutlass6half_tE19Flash_kernel_traitsILi256ELi64ELi64ELi4ES3_EELb0ELb0ELb0ELb0ELb1ELb0ELb1ELb0EEEvNS_16Flash_fwd_paramsE,(.L_x_8804 - _ZN5flash24flash_fwd_splitkv_kernelI23Flash_fwd_kernel_traitsILi256ELi64ELi64ELi4ELb0ELb0EN7cutlass6half_tE19Flash_kernel_traitsILi256ELi64ELi64ELi4ES3_EELb0ELb0ELb0ELb0ELb1ELb0ELb1ELb0EEEvNS_16Flash_fwd_paramsE)
        .other          _ZN5flash24flash_fwd_splitkv_kernelI23Flash_fwd_kernel_traitsILi256ELi64ELi64ELi4ELb0ELb0EN7cutlass6half_tE19Flash_kernel_traitsILi256ELi64ELi64ELi4ES3_EELb0ELb0ELb0ELb0ELb1ELb0ELb1ELb0EEEvNS_16Flash_fwd_paramsE,@"STO_CUDA_ENTRY STV_DEFAULT"
_ZN5flash24flash_fwd_splitkv_kernelI23Flash_fwd_kernel_traitsILi256ELi64ELi64ELi4ELb0ELb0EN7cutlass6half_tE19Flash_kernel_traitsILi256ELi64ELi64ELi4ES3_EELb0ELb0ELb0ELb0ELb1ELb0ELb1ELb0EEEvNS_16Flash_fwd_paramsE:
.text._ZN5flash24flash_fwd_splitkv_kernelI23Flash_fwd_kernel_traitsILi256ELi64ELi64ELi4ELb0ELb0EN7cutlass6half_tE19Flash_kernel_traitsILi256ELi64ELi64ELi4ES3_EELb0ELb0ELb0ELb0ELb1ELb0ELb1ELb0EEEvNS_16Flash_fwd_paramsE:
[----:B------:R-:W-:Y:S02]  /*0000*/  MOV R1, c[0x0][0x28] ;  /* 0x00000a0000017a02 */ /* 0x000fe40000000f00 */
[----:B------:R-:W1:Y:S01]  /*0010*/  I2F.U32.RP R4, c[0x0][0x1c0] ;  /* 0x0000700000047b06 */ /* 0x000e620000209000 */
[----:B------:R-:W2:Y:S01]  /*0020*/  S2R R11, SR_CTAID.Z ;  /* 0x00000000000b7919 */ /* 0x000ea20000002700 */
[----:B------:R-:W-:Y:S01]  /*0030*/  IMAD.MOV.U32 R2, RZ, RZ, RZ ;  /* 0x000000ffff027224 */ /* 0x000fe200078e00ff */
[----:B------:R-:W-:Y:S01]  /*0040*/  ISETP.NE.U32.AND P1, PT, RZ, c[0x0][0x1c0], PT ;  /* 0x00007000ff007a0c */ /* 0x000fe20003f25070 */
[----:B------:R-:W-:Y:S01]  /*0050*/  IMAD.MOV.U32 R15, RZ, RZ, -0x1 ;  /* 0xffffffffff0f7424 */ /* 0x000fe200078e00ff */
[----:B------:R-:W-:-:S03]  /*0060*/  ULDC.64 UR12, c[0x0][0x118] ;  /* 0x00004600000c7ab9 */ /* 0x000fc60000000a00 */
[----:B-1----:R-:W1:Y:S02]  /*0070*/  MUFU.RCP R3, R4 ;  /* 0x0000000400037308 */ /* 0x002e640000001000 */
[----:B-1----:R-:W-:-:S06]  /*0080*/  IADD3 R3, R3, 0xffffffe, RZ ;  /* 0x0ffffffe03037810 */ /* 0x002fcc0007ffe0ff */
[----:B------:R-:W1:Y:S02]  /*0090*/  F2I.FTZ.U32.TRUNC.NTZ R3, R3 ;  /* 0x0000000300037305 */ /* 0x000e64000021f000 */
[----:B-1----:R-:W-:-:S04]  /*00a0*/  IMAD.MOV R0, RZ, RZ, -R3 ;  /* 0x000000ffff007224 */ /* 0x002fc800078e0a03 */
[----:B------:R-:W-:Y:S02]  /*00b0*/  IMAD R5, R0, c[0x0][0x1c0], RZ ;  /* 0x0000700000057a24 */ /* 0x000fe400078e02ff */
[----:B------:R-:W1:Y:S02]  /*00c0*/  LDC.U8 R0, c[0x0][0x312] ;  /* 0x0000c480ff007b82 */ /* 0x000e640000000000 */
[----:B------:R-:W-:-:S04]  /*00d0*/  IMAD.HI.U32 R2, R3, R5, R2 ;  /* 0x0000000503027227 */ /* 0x000fc800078e0002 */
[----:B------:R-:W-:Y:S02]  /*00e0*/  IMAD.MOV.U32 R5, RZ, RZ, 0x4 ;  /* 0x00000004ff057424 */ /* 0x000fe400078e00ff */
[----:B--2---:R-:W-:-:S04]  /*00f0*/  IMAD.HI.U32 R238, R2, R11, RZ ;  /* 0x0000000b02ee7227 */ /* 0x004fc800078e00ff */
[----:B------:R-:W-:-:S04]  /*0100*/  IMAD.MOV R2, RZ, RZ, -R238 ;  /* 0x000000ffff027224 */ /* 0x000fc800078e0aee */
[----:B------:R-:W-:-:S05]  /*0110*/  IMAD R2, R2, c[0x0][0x1c0], R11 ;  /* 0x0000700002027a24 */ /* 0x000fca00078e020b */
[----:B------:R-:W-:Y:S02]  /*0120*/  ISETP.GE.U32.AND P2, PT, R2, c[0x0][0x1c0], PT ;  /* 0x0000700002007a0c */ /* 0x000fe40003f46070 */
[----:B-1----:R-:W-:-:S11]  /*0130*/  ISETP.NE.AND P3, PT, R0, RZ, PT ;  /* 0x000000ff0000720c */ /* 0x002fd60003f65270 */
[----:B------:R-:W-:Y:S02]  /*0140*/  @P2 IADD3 R2, R2, -c[0x0][0x1c0], RZ ;  /* 0x8000700002022a10 */ /* 0x000fe40007ffe0ff */
[----:B------:R-:W-:Y:S02]  /*0150*/  @P2 IADD3 R238, R238, 0x1, RZ ;  /* 0x00000001eeee2810 */ /* 0x000fe40007ffe0ff */
[----:B------:R-:W-:Y:S02]  /*0160*/  ISETP.GE.U32.AND P0, PT, R2, c[0x0][0x1c0], PT ;  /* 0x0000700002007a0c */ /* 0x000fe40003f06070 */
[----:B------:R-:W-:-:S04]  /*0170*/  ISETP.NE.U32.AND P2, PT, RZ, c[0x0][0x240], PT ;  /* 0x00009000ff007a0c */ /* 0x000fc80003f45070 */
[----:B------:R-:W-:-:S07]  /*0180*/  ISETP.NE.AND.EX P2, PT, RZ, c[0x0][0x244], PT, P2 ;  /* 0x00009100ff007a0c */ /* 0x000fce0003f45320 */
[----:B------:R-:W-:Y:S02]  /*0190*/  @P0 IADD3 R238, R238, 0x1, RZ ;  /* 0x00000001eeee0810 */ /* 0x000fe40007ffe0ff */
[----:B------:R-:W-:Y:S02]  /*01a0*/  @!P1 LOP3.LUT R238, RZ, c[0x0][0x1c0], RZ, 0x33, !PT ;  /* 0x00007000ffee9a12 */ /* 0x000fe400078e33ff */
[----:B------:R-:W-:Y:S01]  /*01b0*/  ISETP.EQ.U32.AND P1, PT, RZ, c[0x0][0x248], PT ;  /* 0x00009200ff007a0c */ /* 0x000fe20003f22070 */
[----:B------:R-:W-:Y:S01]  /*01c0*/  IMAD.MOV.U32 R19, RZ, RZ, -0x1 ;  /* 0xffffffffff137424 */ /* 0x000fe200078e00ff */
[----:B------:R-:W-:Y:S01]  /*01d0*/  ISETP.NE.U32.AND P0, PT, RZ, c[0x0][0x250], PT ;  /* 0x00009400ff007a0c */ /* 0x000fe20003f05070 */
[CC--:B------:R-:W-:Y:S01]  /*01e0*/  IMAD.WIDE R16, R238.reuse, R5.reuse, c[0x0][0x240] ;  /* 0x00009000ee107625 */ /* 0x0c0fe200078e0205 */
[----:B------:R-:W-:Y:S02]  /*01f0*/  ISETP.EQ.OR.EX P1, PT, RZ, c[0x0][0x24c], !P3, P1 ;  /* 0x00009300ff007a0c */ /* 0x000fe40005f22710 */
[----:B------:R-:W-:Y:S01]  /*0200*/  ISETP.NE.AND.EX P0, PT, RZ, c[0x0][0x254], PT, P0 ;  /* 0x00009500ff007a0c */ /* 0x000fe20003f05300 */
[----:B------:R-:W-:Y:S01]  /*0210*/  IMAD.WIDE R8, R238, R5, c[0x0][0x248] ;  /* 0x00009200ee087625 */ /* 0x000fe200078e0205 */
[----:B------:R-:W2:Y:S04]  /*0220*/  @P2 LDG.E R15, [R16.64] ;  /* 0x0000000c100f2981 */ /* 0x000ea8000c1e1900 */
[----:B------:R-:W2:Y:S01]  /*0230*/  @P2 LDG.E R2, [R16.64+0x4] ;  /* 0x0000040c10022981 */ /* 0x000ea2000c1e1900 */
[----:B------:R-:W-:-:S04]  /*0240*/  MOV R6, RZ ;  /* 0x000000ff00067202 */ /* 0x000fc80000000f00 */
[----:B------:R1:W5:Y:S02]  /*0250*/  @!P1 LDG.E R19, [R8.64] ;  /* 0x0000000c08139981 */ /* 0x000364000c1e1900 */
[----:B------:R-:W-:Y:S02]  /*0260*/  @P0 IMAD.WIDE R12, R238, R5, c[0x0][0x250] ;  /* 0x00009400ee0c0625 */ /* 0x000fe400078e0205 */
[----:B------:R-:W3:Y:S04]  /*0270*/  S2R R3, SR_CTAID.X ;  /* 0x0000000000037919 */ /* 0x000ee80000002500 */
[----:B------:R1:W5:Y:S01]  /*0280*/  @P0 LDG.E R6, [R12.64] ;  /* 0x0000000c0c060981 */ /* 0x000362000c1e1900 */
[----:B------:R-:W-:-:S03]  /*0290*/  ISETP.NE.U32.AND P0, PT, RZ, c[0x0][0x248], PT ;  /* 0x00009200ff007a0c */ /* 0x000fc60003f05070 */
[----:B------:R-:W4:Y:S04]  /*02a0*/  S2R R7, SR_CTAID.Y ;  /* 0x0000000000077919 */ /* 0x000f280000002600 */
[----:B------:R-:W1:Y:S01]  /*02b0*/  S2R R88, SR_TID.X ;  /* 0x0000000000587919 */ /* 0x000e620000002100 */
[----:B------:R-:W-:Y:S01]  /*02c0*/  ISETP.NE.AND.EX P0, PT, RZ, c[0x0][0x24c], PT, P0 ;  /* 0x00009300ff007a0c */ /* 0x000fe20003f05300 */
[----:B------:R-:W-:-:S04]  /*02d0*/  IMAD.MOV R18, RZ, RZ, -R238 ;  /* 0x000000ffff127224 */ /* 0x000fc800078e0aee */
[----:B------:R-:W-:Y:S01]  /*02e0*/  IMAD R18, R18, c[0x0][0x1c0], R11 ;  /* 0x0000700012127a24 */ /* 0x000fe200078e020b */
[----:B--2---:R-:W-:Y:S01]  /*02f0*/  @P2 IADD3 R2, R2, -R15, RZ ;  /* 0x8000000f02022210 */ /* 0x004fe20007ffe0ff */
[----:B------:R-:W-:-:S06]  /*0300*/  @!P2 IMAD.MOV.U32 R2, RZ, RZ, c[0x0][0x214] ;  /* 0x00008500ff02a624 */ /* 0x000fcc00078e00ff */
[----:B------:R-:W-:Y:S05]  /*0310*/  @!P0 BRA `(.L_x_5074) ;  /* 0x0000004000008947 */ /* 0x000fea0003800000 */
[----:B-1-34-:R-:W2:Y:S02]  /*0320*/  @P3 LDG.E R0, [R8.64+0x4] ;  /* 0x0000040c08003981 */ /* 0x01aea4000c1e1900 */
[----:B--2--5:R-:W-:-:S06]  /*0330*/  @P3 IADD3 R0, R0, -R19, RZ ;  /* 0x8000001300003210 */ /* 0x024fcc0007ffe0ff */
[----:B------:R1:W5:Y:S01]  /*0340*/  @!P3 LDG.E R0, [R8.64] ;  /* 0x0000000c0800b981 */ /* 0x000362000c1e1900 */
[----:B------:R-:W-:Y:S05]  /*0350*/  BRA `(.L_x_5075) ;  /* 0x0000001000007947 */ /* 0x000fea0003800000 */
.L_x_5074:
[----:B-1-34-:R-:W-:Y:S02]  /*0360*/  MOV R0, c[0x0][0x218] ;  /* 0x0000860000007a02 */ /* 0x01afe40000000f00 */
.L_x_5075:
[----:B------:R-:W-:-:S04]  /*0370*/  ISETP.NE.U32.AND P2, PT, RZ, c[0x0][0x258], PT ;  /* 0x00009600ff007a0c */ /* 0x000fc80003f45070 */
[----:B------:R-:W-:-:S13]  /*0380*/  ISETP.NE.AND.EX P2, PT, RZ, c[0x0][0x25c], PT, P2 ;  /* 0x00009700ff007a0c */ /* 0x000fda0003f45320 */
[----:B------:R-:W-:-:S05]  /*0390*/  @P2 IMAD.WIDE R10, R238, R5, c[0x0][0x258] ;  /* 0x00009600ee0a2625 */ /* 0x000fca00078e0205 */
[----:B------:R-:W2:Y:S01]  /*03a0*/  @P2 LDG.E R91, [R10.64] ;  /* 0x0000000c0a5b2981 */ /* 0x000ea2000c1e1900 */
[----:B------:R-:W-:Y:S01]  /*03b0*/  IMAD.SHL.U32 R235, R3, 0x40, RZ ;  /* 0x0000004003eb7824 */ /* 0x000fe200078e00ff */
[----:B------:R-:W-:-:S04]  /*03c0*/  @!P2 ISETP.NE.U32.AND P1, PT, RZ, c[0x0][0x268], PT ;  /* 0x00009a00ff00aa0c */ /* 0x000fc80003f25070 */
[----:B------:R-:W-:Y:S02]  /*03d0*/  ISETP.GT.AND P0, PT, R2, R235, PT ;  /* 0x000000eb0200720c */ /* 0x000fe40003f04270 */
[----:B------:R-:W-:-:S04]  /*03e0*/  @!P2 ISETP.NE.AND.EX P1, PT, RZ, c[0x0][0x26c], PT, P1 ;  /* 0x00009b00ff00aa0c */ /* 0x000fc80003f25310 */
[----:B-1----:R-:W-:Y:S01]  /*03f0*/  @!P2 SEL R9, RZ, c[0x0][0x21c], !P1 ;  /* 0x00008700ff09aa07 */ /* 0x002fe20004800000 */
[----:B--2--5:R-:W-:-:S03]  /*0400*/  @P2 IMAD.IADD R91, R91, 0x1, -R6 ;  /* 0x000000015b5b2824 */ /* 0x024fc600078e0a06 */
[----:B------:R-:W-:-:S03]  /*0410*/  @!P2 IADD3 R91, R9, R0, -R6 ;  /* 0x00000000095ba210 */ /* 0x000fc60007ffe806 */
[----:B------:R-:W-:Y:S05]  /*0420*/  @!P0 EXIT ;  /* 0x000000000000894d */ /* 0x000fea0003800000 */
[----:B------:R-:W-:Y:S01]  /*0430*/  IABS R8, c[0x0][0x10] ;  /* 0x0000040000087a13 */ /* 0x000fe20000000000 */
[----:B------:R-:W-:-:S03]  /*0440*/  IMAD.MOV.U32 R0, RZ, RZ, c[0x0][0x218] ;  /* 0x00008600ff007624 */ /* 0x000fc600078e00ff */
[----:B------:R-:W1:Y:S02]  /*0450*/  I2F.RP R4, R8 ;  /* 0x0000000800047306 */ /* 0x000e640000209400 */
[----:B------:R-:W-:-:S04]  /*0460*/  IADD3 R0, R0, 0x3f, RZ ;  /* 0x0000003f00007810 */ /* 0x000fc80007ffe0ff */
[----:B------:R-:W-:-:S04]  /*0470*/  SHF.R.S32.HI R9, RZ, 0x1f, R0 ;  /* 0x0000001fff097819 */ /* 0x000fc80000011400 */
[----:B------:R-:W-:-:S04]  /*0480*/  LEA.HI R9, R9, R0, RZ, 0x6 ;  /* 0x0000000009097211 */ /* 0x000fc800078f30ff */
[----:B------:R-:W-:Y:S01]  /*0490*/  LEA.HI.SX32 R9, R9, c[0x0][0x10], 0x1a ;  /* 0x0000040009097a11 */ /* 0x000fe200078fd2ff */
[----:B-1----:R-:W1:Y:S03]  /*04a0*/  MUFU.RCP R10, R4 ;  /* 0x00000004000a7308 */ /* 0x002e660000001000 */
[----:B------:R-:W-:-:S04]  /*04b0*/  IADD3 R9, R9, -0x1, RZ ;  /* 0xffffffff09097810 */ /* 0x000fc80007ffe0ff */
[----:B------:R-:W-:Y:S02]  /*04c0*/  IABS R0, R9 ;  /* 0x0000000900007213 */ /* 0x000fe40000000000 */
[----:B------:R-:W-:-:S04]  /*04d0*/  LOP3.LUT R9, R9, c[0x0][0x10], RZ, 0x3c, !PT ;  /* 0x0000040009097a12 */ /* 0x000fc800078e3cff */
[----:B------:R-:W-:Y:S02]  /*04e0*/  ISETP.GE.AND P0, PT, R9, RZ, PT ;  /* 0x000000ff0900720c */ /* 0x000fe40003f06270 */
[----:B------:R-:W-:Y:S02]  /*04f0*/  IADD3 R9, R91, 0x3f, RZ ;  /* 0x0000003f5b097810 */ /* 0x000fe40007ffe0ff */
[----:B-1----:R-:W-:-:S04]  /*0500*/  IADD3 R10, R10, 0xffffffe, RZ ;  /* 0x0ffffffe0a0a7810 */ /* 0x002fc80007ffe0ff */
[----:B------:R-:W1:Y:S02]  /*0510*/  F2I.FTZ.U32.TRUNC.NTZ R11, R10 ;  /* 0x0000000a000b7305 */ /* 0x000e64000021f000 */
[----:B-1----:R-:W-:Y:S02]  /*0520*/  IMAD.MOV R13, RZ, RZ, -R11 ;  /* 0x000000ffff0d7224 */ /* 0x002fe400078e0a0b */
[----:B------:R-:W-:Y:S02]  /*0530*/  IMAD.MOV.U32 R10, RZ, RZ, RZ ;  /* 0x000000ffff0a7224 */ /* 0x000fe400078e00ff */
[----:B------:R-:W-:-:S04]  /*0540*/  IMAD R4, R13, R8, RZ ;  /* 0x000000080d047224 */ /* 0x000fc800078e02ff */
[----:B------:R-:W-:-:S06]  /*0550*/  IMAD.HI.U32 R11, R11, R4, R10 ;  /* 0x000000040b0b7227 */ /* 0x000fcc00078e000a */
[----:B------:R-:W-:-:S04]  /*0560*/  IMAD.HI.U32 R4, R11, R0, RZ ;  /* 0x000000000b047227 */ /* 0x000fc800078e00ff */
[----:B------:R-:W-:-:S04]  /*0570*/  IMAD.MOV R11, RZ, RZ, -R4 ;  /* 0x000000ffff0b7224 */ /* 0x000fc800078e0a04 */
[----:B------:R-:W-:Y:S01]  /*0580*/  IMAD R11, R8, R11, R0 ;  /* 0x0000000b080b7224 */ /* 0x000fe200078e0200 */
[----:B------:R-:W-:-:S04]  /*0590*/  SHF.R.S32.HI R0, RZ, 0x1f, R9 ;  /* 0x0000001fff007819 */ /* 0x000fc80000011409 */
[----:B------:R-:W-:Y:S02]  /*05a0*/  ISETP.GT.U32.AND P1, PT, R8, R11, PT ;  /* 0x0000000b0800720c */ /* 0x000fe40003f24070 */
[----:B------:R-:W-:-:S04]  /*05b0*/  LEA.HI R0, R0, R9, RZ, 0x6 ;  /* 0x0000000900007211 */ /* 0x000fc800078f30ff */
[----:B------:R-:W-:-:S07]  /*05c0*/  SHF.R.S32.HI R0, RZ, 0x6, R0 ;  /* 0x00000006ff007819 */ /* 0x000fce0000011400 */
[----:B------:R-:W-:Y:S01]  /*05d0*/  @!P1 IMAD.IADD R11, R11, 0x1, -R8 ;  /* 0x000000010b0b9824 */ /* 0x000fe200078e0a08 */
[----:B------:R-:W-:Y:S02]  /*05e0*/  @!P1 IADD3 R4, R4, 0x1, RZ ;  /* 0x0000000104049810 */ /* 0x000fe40007ffe0ff */
[----:B------:R-:W-:Y:S02]  /*05f0*/  ISETP.NE.AND P1, PT, RZ, c[0x0][0x10], PT ;  /* 0x00000400ff007a0c */ /* 0x000fe40003f25270 */
[----:B------:R-:W-:-:S13]  /*0600*/  ISETP.GE.U32.AND P2, PT, R11, R8, PT ;  /* 0x000000080b00720c */ /* 0x000fda0003f46070 */
[----:B------:R-:W-:-:S05]  /*0610*/  @P2 IADD3 R4, R4, 0x1, RZ ;  /* 0x0000000104042810 */ /* 0x000fca0007ffe0ff */
[----:B------:R-:W-:Y:S01]  /*0620*/  @!P0 IMAD.MOV R4, RZ, RZ, -R4 ;  /* 0x000000ffff048224 */ /* 0x000fe200078e0a04 */
[----:B------:R-:W-:-:S05]  /*0630*/  @!P1 LOP3.LUT R4, RZ, c[0x0][0x10], RZ, 0x33, !PT ;  /* 0x00000400ff049a12 */ /* 0x000fca00078e33ff */
[----:B------:R-:W-:-:S04]  /*0640*/  IMAD R236, R4, R7, RZ ;  /* 0x0000000704ec7224 */ /* 0x000fc800078e02ff */
[----:B------:R-:W-:-:S05]  /*0650*/  IMAD.IADD R165, R4, 0x1, R236 ;  /* 0x0000000104a57824 */ /* 0x000fca00078e02ec */
[----:B------:R-:W-:-:S04]  /*0660*/  IMNMX R165, R0, R165, PT ;  /* 0x000000a500a57217 */ /* 0x000fc80003800200 */
[----:B------:R-:W-:-:S13]  /*0670*/  ISETP.GE.AND P0, PT, R236, R165, PT ;  /* 0x000000a5ec00720c */ /* 0x000fda0003f06270 */
[----:B------:R-:W-:Y:S05]  /*0680*/  @!P0 BRA `(.L_x_5076) ;  /* 0x0000060000008947 */ /* 0x000fea0003800000 */
[----:B------:R-:W-:Y:S01]  /*0690*/  SHF.R.S32.HI R3, RZ, 0x1f, R88 ;  /* 0x0000001fff037819 */ /* 0x000fe20000011458 */
[----:B------:R-:W-:Y:S01]  /*06a0*/  IMAD R7, R7, c[0x0][0x210], R238 ;  /* 0x0000840007077a24 */ /* 0x000fe200078e02ee */
[----:B------:R-:W-:Y:S02]  /*06b0*/  LOP3.LUT P6, RZ, R88, 0xf, RZ, 0xc0, !PT ;  /* 0x0000000f58ff7812 */ /* 0x000fe400078cc0ff */
[----:B------:R-:W-:Y:S01]  /*06c0*/  LEA.HI R0, R3, R88, RZ, 0x4 ;  /* 0x0000005803007211 */ /* 0x000fe200078f20ff */
[----:B------:R-:W-:-:S03]  /*06d0*/  IMAD R18, R7, c[0x0][0x1c0], R18 ;  /* 0x0000700007127a24 */ /* 0x000fc600078e0212 */
[----:B------:R-:W-:Y:S02]  /*06e0*/  LOP3.LUT R3, R0, 0x3ffffff0, RZ, 0xc0, !PT ;  /* 0x3ffffff000037812 */ /* 0x000fe400078ec0ff */
[----:B------:R-:W-:-:S03]  /*06f0*/  SHF.R.S32.HI R0, RZ, 0x4, R0 ;  /* 0x00000004ff007819 */ /* 0x000fc60000011400 */
[----:B------:R-:W-:Y:S01]  /*0700*/  IMAD.IADD R3, R88, 0x1, -R3 ;  /* 0x0000000158037824 */ /* 0x000fe200078e0a03 */
[C---:B------:R-:W-:Y:S02]  /*0710*/  IADD3 R12, R0.reuse, 0x18, RZ ;  /* 0x00000018000c7810 */ /* 0x040fe40007ffe0ff */
[C---:B------:R-:W-:Y:S01]  /*0720*/  IADD3 R10, R0.reuse, 0x20, RZ ;  /* 0x00000020000a7810 */ /* 0x040fe20007ffe0ff */
[----:B------:R-:W-:Y:S01]  /*0730*/  IMAD.SHL.U32 R6, R3, 0x4, RZ ;  /* 0x0000000403067824 */ /* 0x000fe200078e00ff */
[----:B------:R-:W-:Y:S01]  /*0740*/  IADD3 R8, R0, 0x28, RZ ;  /* 0x0000002800087810 */ /* 0x000fe20007ffe0ff */
[--C-:B------:R-:W-:Y:S02]  /*0750*/  IMAD R3, R18, c[0x0][0x214], R235.reuse ;  /* 0x0000850012037a24 */ /* 0x100fe400078e02eb */
[----:B------:R-:W-:Y:S01]  /*0760*/  IMAD.IADD R235, R2, 0x1, -R235 ;  /* 0x0000000102eb7824 */ /* 0x000fe200078e0aeb */
[----:B------:R-:W-:Y:S01]  /*0770*/  SHF.R.S32.HI R7, RZ, 0x1f, R6 ;  /* 0x0000001fff077819 */ /* 0x000fe20000011406 */
[----:B------:R-:W-:Y:S01]  /*0780*/  IMAD R5, R3, c[0x0][0x22c], RZ ;  /* 0x00008b0003057a24 */ /* 0x000fe200078e02ff */
[----:B------:R-:W-:-:S02]  /*0790*/  IADD3 R2, R0, 0x8, RZ ;  /* 0x0000000800027810 */ /* 0x000fc40007ffe0ff */
[CC--:B------:R-:W-:Y:S01]  /*07a0*/  ISETP.GE.AND P3, PT, R0.reuse, R235.reuse, PT ;  /* 0x000000eb0000720c */ /* 0x0c0fe20003f66270 */
[----:B------:R-:W-:Y:S01]  /*07b0*/  IMAD.WIDE R6, R0, 0x100, R6 ;  /* 0x0000010000067825 */ /* 0x000fe200078e0206 */
[CC--:B------:R-:W-:Y:S02]  /*07c0*/  ISETP.GE.AND P2, PT, R2.reuse, R235.reuse, PT ;  /* 0x000000eb0200720c */ /* 0x0c0fe40003f46270 */
[----:B------:R-:W-:Y:S02]  /*07d0*/  ISETP.GE.OR P5, PT, R2, R235, P6 ;  /* 0x000000eb0200720c */ /* 0x000fe400037a6670 */
[C---:B------:R-:W-:Y:S02]  /*07e0*/  IADD3 R4, P0, R5.reuse, R6, RZ ;  /* 0x0000000605047210 */ /* 0x040fe40007f1e0ff */
[----:B------:R-:W-:Y:S02]  /*07f0*/  IADD3 R6, R0, 0x10, RZ ;  /* 0x0000001000067810 */ /* 0x000fe40007ffe0ff */
[----:B------:R-:W-:-:S02]  /*0800*/  LEA.HI.X.SX32 R5, R5, R7, 0x1, P0 ;  /* 0x0000000705057211 */ /* 0x000fc400000f0eff */
[----:B------:R-:W-:Y:S02]  /*0810*/  LEA R14, P0, R4, c[0x0][0x1d8], 0x2 ;  /* 0x00007600040e7a11 */ /* 0x000fe400078010ff */
[-C--:B------:R-:W-:Y:S02]  /*0820*/  ISETP.GE.AND P1, PT, R6, R235.reuse, PT ;  /* 0x000000eb0600720c */ /* 0x080fe40003f26270 */
[----:B------:R-:W-:Y:S02]  /*0830*/  LEA.HI.X R15, R4, c[0x0][0x1dc], R5, 0x2, P0 ;  /* 0x00007700040f7a11 */ /* 0x000fe400000f1405 */
[----:B------:R-:W-:Y:S02]  /*0840*/  ISETP.GE.OR P4, PT, R6, R235, P6 ;  /* 0x000000eb0600720c */ /* 0x000fe40003786670 */
[C---:B------:R-:W-:Y:S01]  /*0850*/  IADD3 R6, R0.reuse, 0x30, RZ ;  /* 0x0000003000067810 */ /* 0x040fe20007ffe0ff */
[----:B------:R1:W-:Y:S01]  /*0860*/  @!P3 STG.E.128 [R14.64], RZ ;  /* 0x000000ff0e00b986 */ /* 0x0003e2000c101d0c */
[----:B------:R-:W-:-:S02]  /*0870*/  IADD3 R4, R0, 0x38, RZ ;  /* 0x0000003800047810 */ /* 0x000fc40007ffe0ff */
[----:B------:R-:W-:Y:S01]  /*0880*/  SHF.R.S32.HI R5, RZ, 0x1f, R3 ;  /* 0x0000001fff057819 */ /* 0x000fe20000011403 */
[----:B------:R1:W-:Y:S01]  /*0890*/  @!P3 STG.E.128 [R14.64+0x100], RZ ;  /* 0x000100ff0e00b986 */ /* 0x0003e2000c101d0c */
[----:B------:R-:W-:-:S03]  /*08a0*/  IADD3 R3, P0, R3, R0, RZ ;  /* 0x0000000003037210 */ /* 0x000fc60007f1e0ff */
[----:B------:R1:W-:Y:S01]  /*08b0*/  @!P3 STG.E.128 [R14.64+0x200], RZ ;  /* 0x000200ff0e00b986 */ /* 0x0003e2000c101d0c */
[----:B------:R-:W-:Y:S01]  /*08c0*/  LEA.HI.X.SX32 R2, R0, R5, 0x1, P0 ;  /* 0x0000000500027211 */ /* 0x000fe200000f0eff */
[----:B------:R-:W-:Y:S01]  /*08d0*/  @!P4 IMAD.MOV.U32 R19, RZ, RZ, -0x800000 ;  /* 0xff800000ff13c424 */ /* 0x000fe200078e00ff */
[C---:B------:R-:W-:Y:S01]  /*08e0*/  LEA R16, P0, R3.reuse, c[0x0][0x208], 0x2 ;  /* 0x0000820003107a11 */ /* 0x040fe200078010ff */
[----:B------:R1:W-:Y:S01]  /*08f0*/  @!P3 STG.E.128 [R14.64+0x300], RZ ;  /* 0x000300ff0e00b986 */ /* 0x0003e2000c101d0c */
[-C--:B------:R-:W-:Y:S02]  /*0900*/  ISETP.GE.AND P3, PT, R12, R235.reuse, PT ;  /* 0x000000eb0c00720c */ /* 0x080fe40003f66270 */
[----:B------:R-:W-:Y:S01]  /*0910*/  LEA.HI.X R17, R3, c[0x0][0x20c], R2, 0x2, P0 ;  /* 0x0000830003117a11 */ /* 0x000fe200000f1402 */
[----:B------:R1:W-:Y:S01]  /*0920*/  @!P2 STG.E.128 [R14.64+0x2000], RZ ;  /* 0x002000ff0e00a986 */ /* 0x0003e2000c101d0c */
[----:B------:R-:W-:Y:S01]  /*0930*/  @!P5 IMAD.MOV.U32 R3, RZ, RZ, -0x800000 ;  /* 0xff800000ff03d424 */ /* 0x000fe200078e00ff */
[----:B------:R-:W-:-:S02]  /*0940*/  ISETP.GE.OR P0, PT, R6, R235, P6 ;  /* 0x000000eb0600720c */ /* 0x000fc40003706670 */
[----:B------:R1:W-:Y:S04]  /*0950*/  @!P2 STG.E.128 [R14.64+0x2100], RZ ;  /* 0x002100ff0e00a986 */ /* 0x0003e8000c101d0c */
[----:B------:R1:W-:Y:S04]  /*0960*/  @!P2 STG.E.128 [R14.64+0x2200], RZ ;  /* 0x002200ff0e00a986 */ /* 0x0003e8000c101d0c */
[----:B------:R1:W-:Y:S01]  /*0970*/  @!P2 STG.E.128 [R14.64+0x2300], RZ ;  /* 0x002300ff0e00a986 */ /* 0x0003e2000c101d0c */
[-C--:B------:R-:W-:Y:S02]  /*0980*/  ISETP.GE.AND P2, PT, R10, R235.reuse, PT ;  /* 0x000000eb0a00720c */ /* 0x080fe40003f46270 */
[----:B------:R-:W-:Y:S01]  /*0990*/  @!P0 IMAD.MOV.U32 R5, RZ, RZ, -0x800000 ;  /* 0xff800000ff058424 */ /* 0x000fe200078e00ff */
[----:B------:R1:W-:Y:S04]  /*09a0*/  @!P1 STG.E.128 [R14.64+0x4000], RZ ;  /* 0x004000ff0e009986 */ /* 0x0003e8000c101d0c */
[----:B------:R1:W-:Y:S04]  /*09b0*/  @!P1 STG.E.128 [R14.64+0x4100], RZ ;  /* 0x004100ff0e009986 */ /* 0x0003e8000c101d0c */
[----:B------:R1:W-:Y:S04]  /*09c0*/  @!P1 STG.E.128 [R14.64+0x4200], RZ ;  /* 0x004200ff0e009986 */ /* 0x0003e8000c101d0c */
[----:B------:R1:W-:Y:S01]  /*09d0*/  @!P1 STG.E.128 [R14.64+0x4300], RZ ;  /* 0x004300ff0e009986 */ /* 0x0003e2000c101d0c */
[----:B------:R-:W-:-:S03]  /*09e0*/  ISETP.GE.AND P1, PT, R8, R235, PT ;  /* 0x000000eb0800720c */ /* 0x000fc60003f26270 */
        /* <DEDUP_REMOVED lines=14> */
[----:B------:R-:W-:-:S03]  /*0ad0*/  ISETP.GE.OR P1, PT, R10, R235, P6 ;  /* 0x000000eb0a00720c */ /* 0x000fc60003726670 */
[----:B------:R1:W-:Y:S04]  /*0ae0*/  @!P3 STG.E.128 [R14.64+0xc000], RZ ;  /* 0x00c000ff0e00b986 */ /* 0x0003e8000c101d0c */
[----:B------:R1:W-:Y:S04]  /*0af0*/  @!P3 STG.E.128 [R14.64+0xc100], RZ ;  /* 0x00c100ff0e00b986 */ /* 0x0003e8000c101d0c */
[----:B------:R1:W-:Y:S02]  /*0b00*/  @!P3 STG.E.128 [R14.64+0xc200], RZ ;  /* 0x00c200ff0e00b986 */ /* 0x0003e4000c101d0c */
[----:B------:R-:W-:-:S02]  /*0b10*/  @!P1 IMAD.MOV.U32 R9, RZ, RZ, -0x800000 ;  /* 0xff800000ff099424 */ /* 0x000fc400078e00ff */
        /* <DEDUP_REMOVED lines=8> */
[----:B------:R1:W-:Y:S01]  /*0ba0*/  @!P5 STG.E [R16.64+0x20], R3 ;  /* 0x000020031000d986 */ /* 0x0003e2000c10190c */
[-C--:B------:R-:W-:Y:S02]  /*0bb0*/  ISETP.GE.OR P5, PT, R0, R235.reuse, P6 ;  /* 0x000000eb0000720c */ /* 0x080fe400037a6670 */
[----:B------:R-:W-:Y:S01]  /*0bc0*/  ISETP.GE.OR P6, PT, R4, R235, P6 ;  /* 0x000000eb0400720c */ /* 0x000fe200037c6670 */
[----:B------:R1:W-:Y:S04]  /*0bd0*/  @!P4 STG.E [R16.64+0x40], R19 ;  /* 0x000040131000c986 */ /* 0x0003e8000c10190c */
[----:B------:R1:W-:Y:S02]  /*0be0*/  @!P3 STG.E [R16.64+0x60], R11 ;  /* 0x0000600b1000b986 */ /* 0x0003e4000c10190c */
[----:B------:R-:W-:-:S02]  /*0bf0*/  @!P2 IMAD.MOV.U32 R7, RZ, RZ, -0x800000 ;  /* 0xff800000ff07a424 */ /* 0x000fc400078e00ff */
[----:B------:R1:W-:Y:S02]  /*0c00*/  @!P1 STG.E [R16.64+0x80], R9 ;  /* 0x0000800910009986 */ /* 0x0003e4000c10190c */
[----:B------:R-:W-:Y:S02]  /*0c10*/  @!P5 IMAD.MOV.U32 R13, RZ, RZ, -0x800000 ;  /* 0xff800000ff0dd424 */ /* 0x000fe400078e00ff */
[----:B------:R1:W-:Y:S04]  /*0c20*/  @!P2 STG.E [R16.64+0xa0], R7 ;  /* 0x0000a0071000a986 */ /* 0x0003e8000c10190c */
[----:B------:R1:W-:Y:S04]  /*0c30*/  @!P0 STG.E [R16.64+0xc0], R5 ;  /* 0x0000c00510008986 */ /* 0x0003e8000c10190c */
[----:B------:R1:W-:Y:S01]  /*0c40*/  @!P5 STG.E [R16.64], R13 ;  /* 0x0000000d1000d986 */ /* 0x0003e2000c10190c */
[----:B------:R-:W-:Y:S05]  /*0c50*/  @P6 EXIT ;  /* 0x000000000000694d */ /* 0x000fea0003800000 */
[----:B-1----:R-:W-:-:S05]  /*0c60*/  MOV R3, 0xff800000 ;  /* 0xff80000000037802 */ /* 0x002fca0000000f00 */
[----:B------:R-:W-:Y:S01]  /*0c70*/  STG.E [R16.64+0xe0], R3 ;  /* 0x0000e00310007986 */ /* 0x000fe2000c10190c */
[----:B------:R-:W-:Y:S05]  /*0c80*/  EXIT ;  /* 0x000000000000794d */ /* 0x000fea0003800000 */
.L_x_5076:
        /* <DEDUP_REMOVED lines=12> */
[----:B------:R-:W-:-:S03]  /*0d50*/  @P1 LEA R240, P0, R8, c[0x0][0x2c0], 0x2 ;  /* 0x0000b00008f01a11 */ /* 0x000fc600078010ff */
[----:B------:R-:W-:-:S04]  /*0d60*/  @P1 IMAD R4, R238, c[0x0][0x2cc], R5 ;  /* 0x0000b300ee041a24 */ /* 0x000fc800078e0205 */
[----:B------:R-:W-:Y:S01]  /*0d70*/  @P1 IMAD.IADD R5, R9, 0x1, R4 ;  /* 0x0000000109051824 */ /* 0x000fe200078e0204 */
[----:B------:R-:W-:-:S04]  /*0d80*/  IABS R4, c[0x0][0x2d0] ;  /* 0x0000b40000047a13 */ /* 0x000fc80000000000 */
        /* <DEDUP_REMOVED lines=67> */
[----:B------:R-:W-:Y:S01]  /*11c0*/  IMAD R5, R11, c[0x0][0x19c], R0 ;  /* 0x000067000b057a24 */ /* 0x000fe200078e0200 */
[----:B------:R-:W-:Y:S01]  /*11d0*/  IADD3 R19, R25, R19, RZ ;  /* 0x0000001319137210 */ /* 0x000fe20007ffe0ff */
[----:B------:R-:W-:-:S04]  /*11e0*/  IMAD.WIDE.U32 R84, R11, c[0x0][0x198], R6 ;  /* 0x000066000b547a25 */ /* 0x000fc800078e0006 */
[----:B------:R-:W-:Y:S02]  /*11f0*/  IMAD.IADD R85, R85, 0x1, R5 ;  /* 0x0000000155557824 */ /* 0x000fe400078e0205 */
[----:B------:R-:W-:Y:S02]  /*1200*/  IMAD R5, R17, c[0x0][0x1b0], RZ ;  /* 0x00006c0011057a24 */ /* 0x000fe400078e02ff */
[----:B------:R-:W-:-:S04]  /*1210*/  IMAD.WIDE.U32 R84, R20, c[0x0][0x1b0], R84 ;  /* 0x00006c0014547a25 */ /* 0x000fc800078e0054 */
[----:B------:R-:W-:-:S04]  /*1220*/  IMAD R5, R20, c[0x0][0x1b4], R5 ;  /* 0x00006d0014057a24 */ /* 0x000fc800078e0205 */
[----:B------:R-:W-:Y:S01]  /*1230*/  IMAD.IADD R5, R85, 0x1, R5 ;  /* 0x0000000155057824 */ /* 0x000fe200078e0205 */
[----:B------:R-:W-:Y:S05]  /*1240*/  BRA `(.L_x_5078) ;  /* 0x0000041000007947 */ /* 0x000fea0003800000 */
.L_x_5077:
[----:B-1----:R-:W-:-:S13]  /*1250*/  ISETP.NE.AND P3, PT, R19, -0x1, PT ;  /* 0xffffffff1300780c */ /* 0x002fda0003f65270 */
        /* <DEDUP_REMOVED lines=14> */
.L_x_5079:
[----:B------:R-:W-:Y:S01]  /*1340*/  IABS R9, c[0x0][0x1c8] ;  /* 0x0000720000097a13 */ /* 0x000fe20000000000 */
[----:B------:R-:W-:-:S03]  /*1350*/  @P3 IMAD.IADD R19, R6, 0x1, R19 ;  /* 0x0000000106133824 */ /* 0x000fc600078e0213 */
[----:B------:R-:W1:Y:S01]  /*1360*/  I2F.RP R11, R9 ;  /* 0x00000009000b7306 */ /* 0x000e620000209400 */
[----:B------:R-:W-:-:S04]  /*1370*/  @P3 IMAD.WIDE.U32 R24, R19, c[0x0][0x1a0], RZ ;  /* 0x0000680013183a25 */ /* 0x000fc800078e00ff */
[----:B------:R-:W-:-:S03]  /*1380*/  @P3 IMAD R19, R19, c[0x0][0x1a4], R25 ;  /* 0x0000690013133a24 */ /* 0x000fc600078e0219 */
[----:B-1----:R-:W1:Y:S02]  /*1390*/  MUFU.RCP R12, R11 ;  /* 0x0000000b000c7308 */ /* 0x002e640000001000 */
[----:B-1----:R-:W-:Y:S02]  /*13a0*/  IADD3 R12, R12, 0xffffffe, RZ ;  /* 0x0ffffffe0c0c7810 */ /* 0x002fe40007ffe0ff */
[----:B------:R-:W-:-:S04]  /*13b0*/  LEA R11, R165, 0xffffffc0, 0x6 ;  /* 0xffffffc0a50b7811 */ /* 0x000fc800078e30ff */
[----:B------:R-:W1:Y:S02]  /*13c0*/  F2I.FTZ.U32.TRUNC.NTZ R13, R12 ;  /* 0x0000000c000d7305 */ /* 0x000e64000021f000 */
[----:B-1----:R-:W-:Y:S02]  /*13d0*/  IMAD.MOV R7, RZ, RZ, -R13 ;  /* 0x000000ffff077224 */ /* 0x002fe400078e0a0d */
[----:B------:R-:W-:Y:S02]  /*13e0*/  IMAD.MOV.U32 R12, RZ, RZ, RZ ;  /* 0x000000ffff0c7224 */ /* 0x000fe400078e00ff */
[----:B------:R-:W-:Y:S01]  /*13f0*/  IMAD R8, R7, R9, RZ ;  /* 0x0000000907087224 */ /* 0x000fe200078e02ff */
[----:B------:R-:W-:-:S03]  /*1400*/  IABS R7, R18 ;  /* 0x0000001200077213 */ /* 0x000fc60000000000 */
[----:B------:R-:W-:Y:S01]  /*1410*/  IMAD.HI.U32 R8, R13, R8, R12 ;  /* 0x000000080d087227 */ /* 0x000fe200078e000c */
[----:B------:R-:W-:-:S03]  /*1420*/  MOV R13, R5 ;  /* 0x00000005000d7202 */ /* 0x000fc60000000f00 */
[----:B------:R-:W-:Y:S02]  /*1430*/  IMAD.MOV.U32 R12, RZ, RZ, R10 ;  /* 0x000000ffff0c7224 */ /* 0x000fe400078e000a */
[----:B------:R-:W-:-:S04]  /*1440*/  IMAD.HI.U32 R20, R8, R7, RZ ;  /* 0x0000000708147227 */ /* 0x000fc800078e00ff */
[----:B------:R-:W-:Y:S01]  /*1450*/  IMAD.WIDE.U32 R12, R11, c[0x0][0x198], R12 ;  /* 0x000066000b0c7a25 */ /* 0x000fe200078e000c */
        /* <DEDUP_REMOVED lines=18> */
[----:B------:R-:W-:-:S04]  /*1580*/  IMAD R5, R17, c[0x0][0x1b0], RZ ;  /* 0x00006c0011057a24 */ /* 0x000fc800078e02ff */
        /* <DEDUP_REMOVED lines=13> */
.L_x_5078:
[----:B------:R-:W-:Y:S01]  /*1660*/  ISETP.NE.AND P0, PT, R15, -0x1, PT ;  /* 0xffffffff0f00780c */ /* 0x000fe20003f05270 */
[----:B------:R-:W-:Y:S01]  /*1670*/  IMAD.IADD R235, R2, 0x1, -R235 ;  /* 0x0000000102eb7824 */ /* 0x000fe200078e0aeb */
[----:B------:R-:W-:Y:S01]  /*1680*/  SHF.R.S32.HI R7, RZ, 0x1f, R88 ;  /* 0x0000001fff077819 */ /* 0x000fe20000011458 */
[----:B------:R-:W-:Y:S01]  /*1690*/  IMAD R17, R17, c[0x0][0x1b8], RZ ;  /* 0x00006e0011117a24 */ /* 0x000fe200078e02ff */
[----:B------:R-:W-:Y:S01]  /*16a0*/  IADD3 R167, R165, -0x1, RZ ;  /* 0xffffffffa5a77810 */ /* 0x000fe20007ffe0ff */
[----:B------:R-:W-:Y:S01]  /*16b0*/  IMAD.MOV.U32 R86, RZ, RZ, c[0x0][0x19c] ;  /* 0x00006700ff567624 */ /* 0x000fe200078e00ff */
[----:B------:R-:W-:Y:S01]  /*16c0*/  LEA.HI R12, R7, R88, RZ, 0x3 ;  /* 0x00000058070c7211 */ /* 0x000fe200078f18ff */
[----:B------:R-:W-:-:S03]  /*16d0*/  IMAD R30, R20, c[0x0][0x1bc], R17 ;  /* 0x00006f00141e7a24 */ /* 0x000fc600078e0211 */
[----:B------:R-:W-:Y:S02]  /*16e0*/  LOP3.LUT R21, R12, 0xfffffff8, RZ, 0xc0, !PT ;  /* 0xfffffff80c157812 */ /* 0x000fe400078ec0ff */
[----:B------:R-:W-:Y:S01]  /*16f0*/  SHF.R.S32.HI R12, RZ, 0x3, R12 ;  /* 0x00000003ff0c7819 */ /* 0x000fe2000001140c */
[----:B------:R-:W-:Y:S01]  /*1700*/  @!P0 IMAD.WIDE.U32 R26, R238, c[0x0][0x178], RZ ;  /* 0x00005e00ee1a8a25 */ /* 0x000fe200078e00ff */
[----:B------:R-:W-:Y:S02]  /*1710*/  @!P0 SHF.R.S32.HI R13, RZ, 0x1f, R238 ;  /* 0x0000001fff0d8819 */ /* 0x000fe400000114ee */
[----:B------:R-:W-:Y:S01]  /*1720*/  IADD3 R10, R12, 0x10, RZ ;  /* 0x000000100c0a7810 */ /* 0x000fe20007ffe0ff */
[----:B-----5:R-:W-:Y:S01]  /*1730*/  IMAD.IADD R0, R88, 0x1, -R21 ;  /* 0x0000000158007824 */ /* 0x020fe200078e0a15 */
[----:B------:R-:W-:Y:S01]  /*1740*/  IADD3 R8, R12, 0x20, RZ ;  /* 0x000000200c087810 */ /* 0x000fe20007ffe0ff */
[----:B------:R-:W-:Y:S01]  /*1750*/  @!P0 IMAD R13, R13, c[0x0][0x178], RZ ;  /* 0x00005e000d0d8a24 */ /* 0x000fe200078e02ff */
[-C--:B------:R-:W-:Y:S01]  /*1760*/  ISETP.GE.AND P3, PT, R10, R235.reuse, PT ;  /* 0x000000eb0a00720c */ /* 0x080fe20003f66270 */
[----:B------:R-:W-:Y:S01]  /*1770*/  @P0 IMAD.WIDE.U32 R22, R15, c[0x0][0x190], RZ ;  /* 0x000064000f160a25 */ /* 0x000fe200078e00ff */
[----:B------:R-:W-:-:S03]  /*1780*/  ISETP.GE.AND P4, PT, R12, R235, PT ;  /* 0x000000eb0c00720c */ /* 0x000fc60003f86270 */
[----:B------:R-:W-:Y:S01]  /*1790*/  @!P0 IMAD R6, R238, c[0x0][0x17c], R13 ;  /* 0x00005f00ee068a24 */ /* 0x000fe200078e020d */
[----:B------:R-:W-:Y:S01]  /*17a0*/  SHF.R.S32.HI R13, RZ, 0x1f, R18 ;  /* 0x0000001fff0d7819 */ /* 0x000fe20000011412 */
[----:B------:R-:W-:Y:S02]  /*17b0*/  IMAD.SHL.U32 R16, R0, 0x8, RZ ;  /* 0x0000000800107824 */ /* 0x000fe400078e00ff */
[----:B------:R-:W-:Y:S02]  /*17c0*/  @!P0 IMAD.MOV.U32 R22, RZ, RZ, R26 ;  /* 0x000000ffff168224 */ /* 0x000fe400078e001a */
[----:B------:R-:W-:Y:S01]  /*17d0*/  @P0 IMAD R15, R15, c[0x0][0x194], R23 ;  /* 0x000065000f0f0a24 */ /* 0x000fe200078e0217 */
[----:B------:R-:W-:Y:S01]  /*17e0*/  SHF.R.S32.HI R14, RZ, 0x1f, R16 ;  /* 0x0000001fff0e7819 */ /* 0x000fe20000011410 */
[----:B------:R-:W-:Y:S01]  /*17f0*/  @!P0 IMAD.IADD R15, R27, 0x1, R6 ;  /* 0x000000011b0f8824 */ /* 0x000fe200078e0206 */
[C---:B------:R-:W-:Y:S01]  /*1800*/  IADD3 R22, P0, R16.reuse, R22, RZ ;  /* 0x0000001610167210 */ /* 0x040fe20007f1e0ff */
[----:B------:R-:W-:Y:S01]  /*1810*/  IMAD R13, R13, c[0x0][0x1a8], RZ ;  /* 0x00006a000d0d7a24 */ /* 0x000fe200078e02ff */
[----:B------:R-:W-:-:S02]  /*1820*/  IADD3 R24, P1, R16, R24, RZ ;  /* 0x0000001810187210 */ /* 0x000fc40007f3e0ff */
[----:B------:R-:W-:Y:S01]  /*1830*/  IADD3 R6, R12, 0x30, RZ ;  /* 0x000000300c067810 */ /* 0x000fe20007ffe0ff */
[----:B------:R-:W-:Y:S01]  /*1840*/  IMAD.X R23, R14, 0x1, R15, P0 ;  /* 0x000000010e177824 */ /* 0x000fe200000e060f */
[-C--:B------:R-:W-:Y:S01]  /*1850*/  ISETP.GE.AND P0, PT, R8, R235.reuse, PT ;  /* 0x000000eb0800720c */ /* 0x080fe20003f06270 */
[----:B------:R-:W-:Y:S01]  /*1860*/  IMAD R26, R18, c[0x0][0x1ac], R13 ;  /* 0x00006b00121a7a24 */ /* 0x000fe200078e020d */
[----:B------:R-:W-:Y:S01]  /*1870*/  SHF.R.S32.HI R13, RZ, 0x1f, R12 ;  /* 0x0000001fff0d7819 */ /* 0x000fe2000001140c */
[----:B------:R-:W-:Y:S01]  /*1880*/  IMAD.X R25, R14, 0x1, R19, P1 ;  /* 0x000000010e197824 */ /* 0x000fe200008e0613 */
[----:B------:R-:W-:Y:S01]  /*1890*/  ISETP.GE.AND P5, PT, R6, R235, PT ;  /* 0x000000eb0600720c */ /* 0x000fe20003fa6270 */
[----:B------:R-:W-:Y:S01]  /*18a0*/  IMAD.WIDE.U32 R18, R18, c[0x0][0x1a8], R22 ;  /* 0x00006a0012127a25 */ /* 0x000fe200078e0016 */
[----:B------:R-:W-:Y:S02]  /*18b0*/  IADD3 R22, P1, R12, R11, RZ ;  /* 0x0000000b0c167210 */ /* 0x000fe40007f3e0ff */
[----:B------:R-:W-:Y:S01]  /*18c0*/  IADD3 R84, P2, R16, R84, RZ ;  /* 0x0000005410547210 */ /* 0x000fe20007f5e0ff */
[----:B------:R-:W-:-:S02]  /*18d0*/  IMAD.SHL.U32 R15, R12, 0x40, RZ ;  /* 0x000000400c0f7824 */ /* 0x000fc400078e00ff */
[----:B------:R-:W-:-:S03]  /*18e0*/  IMAD.WIDE R2, R3, 0x40, R12 ;  /* 0x0000004003027825 */ /* 0x000fc600078e020c */
[----:B------:R-:W-:Y:S01]  /*18f0*/  LOP3.LUT R15, R15, 0x1c0, RZ, 0xc0, !PT ;  /* 0x000001c00f0f7812 */ /* 0x000fe200078ec0ff */
[----:B------:R-:W-:Y:S01]  /*1900*/  IMAD.X R9, R13, 0x1, R9, P1 ;  /* 0x000000010d097824 */ /* 0x000fe200008e0609 */
[----:B------:R-:W-:Y:S01]  /*1910*/  @!P3 IADD3 R17, P1, R2, 0x10, RZ ;  /* 0x000000100211b810 */ /* 0x000fe20007f3e0ff */
[----:B------:R-:W-:Y:S01]  /*1920*/  IMAD.WIDE.U32 R20, R20, c[0x0][0x1b8], R24 ;  /* 0x00006e0014147a25 */ /* 0x000fe200078e0018 */
[----:B------:R-:W-:Y:S02]  /*1930*/  LOP3.LUT R16, R15, 0x38, R16, 0xf8, !PT ;  /* 0x000000380f107812 */ /* 0x000fe400078ef810 */
[----:B------:R-:W-:Y:S01]  /*1940*/  SHF.R.U32.HI R15, RZ, 0x3, R15 ;  /* 0x00000003ff0f7819 */ /* 0x000fe2000001160f */
[----:B------:R-:W-:Y:S02]  /*1950*/  IMAD.IADD R27, R19, 0x1, R26 ;  /* 0x00000001131b7824 */ /* 0x000fe400078e021a */
[----:B------:R-:W-:Y:S01]  /*1960*/  @!P4 IMAD.MOV.U32 R26, RZ, RZ, R18 ;  /* 0x000000ffff1ac224 */ /* 0x000fe200078e0012 */
[----:B------:R-:W-:Y:S01]  /*1970*/  LOP3.LUT R15, R16, R15, RZ, 0x3c, !PT ;  /* 0x0000000f100f7212 */ /* 0x000fe200078e3cff */
[----:B------:R-:W-:-:S02]  /*1980*/  @!P4 IMAD R11, R3, c[0x0][0x190], RZ ;  /* 0x00006400030bca24 */ /* 0x000fc400078e02ff */
[----:B------:R-:W-:Y:S02]  /*1990*/  IMAD.IADD R31, R21, 0x1, R30 ;  /* 0x00000001151f7824 */ /* 0x000fe400078e021e */
[----:B------:R-:W-:Y:S01]  /*19a0*/  @!P3 IMAD.X R24, RZ, RZ, R3, P1 ;  /* 0x000000ffff18b224 */ /* 0x000fe200008e0603 */
[----:B------:R-:W-:Y:S01]  /*19b0*/  @!P5 IADD3 R16, P1, R2, 0x30, RZ ;  /* 0x000000300210d810 */ /* 0x000fe20007f3e0ff */
[----:B------:R-:W-:Y:S02]  /*19c0*/  IMAD R9, R9, c[0x0][0x1a0], RZ ;  /* 0x0000680009097a24 */ /* 0x000fe400078e02ff */
[----:B------:R-:W-:Y:S02]  /*19d0*/  IMAD.MOV.U32 R30, RZ, RZ, R20 ;  /* 0x000000ffff1e7224 */ /* 0x000fe400078e0014 */
[----:B------:R-:W-:Y:S01]  /*19e0*/  IMAD.X R85, R14, 0x1, R5, P2 ;  /* 0x000000010e557824 */ /* 0x000fe200010e0605 */
[----:B------:R-:W-:Y:S01]  /*19f0*/  @!P0 IADD3 R14, P2, R2, 0x20, RZ ;  /* 0x00000020020e8810 */ /* 0x000fe20007f5e0ff */
[----:B------:R-:W-:-:S02]  /*1a00*/  @!P3 IMAD.MOV.U32 R29, RZ, RZ, R27 ;  /* 0x000000ffff1db224 */ /* 0x000fc400078e001b */
[--C-:B------:R-:W-:Y:S02]  /*1a10*/  @!P0 IMAD.MOV.U32 R21, RZ, RZ, R27.reuse ;  /* 0x000000ffff158224 */ /* 0x100fe400078e001b */
[----:B------:R-:W-:Y:S02]  /*1a20*/  @!P5 IMAD.MOV.U32 R19, RZ, RZ, R27 ;  /* 0x000000ffff13d224 */ /* 0x000fe400078e001b */
[C---:B------:R-:W-:Y:S02]  /*1a30*/  @!P4 IMAD R11, R2.reuse, c[0x0][0x194], R11 ;  /* 0x00006500020bca24 */ /* 0x040fe400078e020b */
[----:B------:R-:W-:-:S04]  /*1a40*/  @!P4 IMAD.WIDE.U32 R26, R2, c[0x0][0x190], R26 ;  /* 0x00006400021aca25 */ /* 0x000fc800078e001a */
[----:B------:R-:W-:Y:S02]  /*1a50*/  @!P3 IMAD R24, R24, c[0x0][0x190], RZ ;  /* 0x000064001818ba24 */ /* 0x000fe400078e02ff */
[C---:B------:R-:W-:Y:S02]  /*1a60*/  IMAD R2, R22.reuse, c[0x0][0x1a4], R9 ;  /* 0x0000690016027a24 */ /* 0x040fe400078e0209 */
[----:B------:R-:W-:Y:S02]  /*1a70*/  @!P3 IMAD.MOV.U32 R28, RZ, RZ, R18 ;  /* 0x000000ffff1cb224 */ /* 0x000fe400078e0012 */
[----:B------:R-:W-:-:S04]  /*1a80*/  IMAD.WIDE.U32 R22, R22, c[0x0][0x1a0], R30 ;  /* 0x0000680016167a25 */ /* 0x000fc800078e001e */
[--C-:B------:R-:W-:Y:S02]  /*1a90*/  @!P0 IMAD.X R5, RZ, RZ, R3.reuse, P2 ;  /* 0x000000ffff058224 */ /* 0x100fe400010e0603 */
[C---:B------:R-:W-:Y:S02]  /*1aa0*/  @!P3 IMAD R9, R17.reuse, c[0x0][0x194], R24 ;  /* 0x000065001109ba24 */ /* 0x040fe400078e0218 */
[----:B------:R-:W-:Y:S01]  /*1ab0*/  @!P5 IMAD.X R3, RZ, RZ, R3, P1 ;  /* 0x000000ffff03d224 */ /* 0x000fe200008e0603 */
[----:B------:R-:W-:Y:S01]  /*1ac0*/  LEA R242, P1, R22, c[0x0][0x170], 0x1 ;  /* 0x00005c0016f27a11 */ /* 0x000fe200078208ff */
[----:B------:R-:W-:Y:S01]  /*1ad0*/  @!P3 IMAD.WIDE.U32 R24, R17, c[0x0][0x190], R28 ;  /* 0x000064001118ba25 */ /* 0x000fe200078e001c */
[----:B------:R-:W-:-:S03]  /*1ae0*/  LEA.HI R17, R7, R88, RZ, 0x6 ;  /* 0x0000005807117211 */ /* 0x000fc600078f30ff */
[----:B------:R-:W-:Y:S02]  /*1af0*/  IMAD.IADD R2, R23, 0x1, R2 ;  /* 0x0000000117027824 */ /* 0x000fe400078e0202 */
[----:B------:R-:W-:Y:S02]  /*1b00*/  @!P0 IMAD.MOV.U32 R20, RZ, RZ, R18 ;  /* 0x000000ffff148224 */ /* 0x000fe400078e0012 */
[----:B------:R-:W-:Y:S01]  /*1b10*/  @!P0 IMAD R5, R5, c[0x0][0x190], RZ ;  /* 0x0000640005058a24 */ /* 0x000fe200078e02ff */
[----:B------:R-:W-:Y:S01]  /*1b20*/  LEA.HI.X R243, R22, c[0x0][0x174], R2, 0x1, P1 ;  /* 0x00005d0016f37a11 */ /* 0x000fe200008f0c02 */
[----:B------:R-:W-:Y:S01]  /*1b30*/  IMAD.SHL.U32 R2, R17, 0x8, RZ ;  /* 0x0000000811027824 */ /* 0x000fe200078e00ff */
[----:B------:R-:W-:Y:S01]  /*1b40*/  @!P4 LEA R22, P2, R26, c[0x0][0x160], 0x1 ;  /* 0x000058001a16ca11 */ /* 0x000fe200078408ff */
[C---:B------:R-:W-:Y:S02]  /*1b50*/  @!P0 IMAD R5, R14.reuse, c[0x0][0x194], R5 ;  /* 0x000065000e058a24 */ /* 0x040fe400078e0205 */
[----:B------:R-:W-:Y:S01]  /*1b60*/  @!P0 IMAD.WIDE.U32 R20, R14, c[0x0][0x190], R20 ;  /* 0x000064000e148a25 */ /* 0x000fe200078e0014 */
[----:B------:R-:W-:-:S02]  /*1b70*/  LOP3.LUT R2, R15, 0xfffffe00, R2, 0xf8, !PT ;  /* 0xfffffe000f027812 */ /* 0x000fc400078ef802 */
[----:B------:R-:W-:Y:S01]  /*1b80*/  @!P3 LEA R14, P1, R24, c[0x0][0x160], 0x1 ;  /* 0x00005800180eba11 */ /* 0x000fe200078208ff */
[----:B------:R-:W-:Y:S02]  /*1b90*/  @!P4 IMAD.IADD R11, R27, 0x1, R11 ;  /* 0x000000011b0bc824 */ /* 0x000fe400078e020b */
[----:B------:R-:W-:Y:S02]  /*1ba0*/  @!P3 IMAD.IADD R9, R25, 0x1, R9 ;  /* 0x000000011909b824 */ /* 0x000fe400078e0209 */
[----:B------:R-:W-:Y:S01]  /*1bb0*/  @!P0 IMAD.IADD R5, R21, 0x1, R5 ;  /* 0x0000000115058824 */ /* 0x000fe200078e0205 */
[----:B------:R-:W-:Y:S01]  /*1bc0*/  @!P4 LEA.HI.X R23, R26, c[0x0][0x164], R11, 0x1, P2 ;  /* 0x000059001a17ca11 */ /* 0x000fe200010f0c0b */
[----:B------:R-:W-:Y:S01]  /*1bd0*/  IMAD.SHL.U32 R237, R2, 0x2, RZ ;  /* 0x0000000202ed7824 */ /* 0x000fe200078e00ff */
[----:B------:R-:W-:Y:S01]  /*1be0*/  @!P3 LEA.HI.X R15, R24, c[0x0][0x164], R9, 0x1, P1 ;  /* 0x00005900180fba11 */ /* 0x000fe200008f0c09 */
[----:B------:R-:W-:Y:S01]  /*1bf0*/  IMAD.SHL.U32 R2, R167, 0x40, RZ ;  /* 0x00000040a7027824 */ /* 0x000fe200078e00ff */
[----:B------:R-:W-:Y:S01]  /*1c00*/  @!P0 LEA R24, P2, R20, c[0x0][0x160], 0x1 ;  /* 0x0000580014188a11 */ /* 0x000fe200078408ff */
[----:B------:R-:W-:Y:S01]  /*1c10*/  @!P5 IMAD R3, R3, c[0x0][0x190], RZ ;  /* 0x000064000303da24 */ /* 0x000fe200078e02ff */
[----:B------:R-:W-:Y:S01]  /*1c20*/  @!PT LDS RZ, [RZ] ;  /* 0x00000000fffff984 */ /* 0x000fe20000000800 */
[----:B------:R-:W-:Y:S01]  /*1c30*/  @!PT LDS RZ, [RZ] ;  /* 0x00000000fffff984 */ /* 0x000fe20000000800 */
[----:B------:R-:W-:Y:S01]  /*1c40*/  @!PT LDS RZ, [RZ] ;  /* 0x00000000fffff984 */ /* 0x000fe20000000800 */
[----:B------:R1:W-:Y:S01]  /*1c50*/  @!P4 LDGSTS.E.BYPASS.LTC128B.128 [R237], [R22.64] ;  /* 0x0000000016edcfae */ /* 0x0003e2000b901d4c */
[----:B------:R-:W-:Y:S01]  /*1c60*/  @!P5 IMAD.WIDE.U32 R18, R16, c[0x0][0x190], R18 ;  /* 0x000064001012da25 */ /* 0x000fe200078e0012 */
[----:B------:R-:W-:-:S02]  /*1c70*/  @!P0 LEA.HI.X R25, R20, c[0x0][0x164], R5, 0x1, P2 ;  /* 0x0000590014198a11 */ /* 0x000fc400010f0c05 */
[----:B------:R1:W-:Y:S01]  /*1c80*/  @!P4 LDGSTS.E.BYPASS.LTC128B.128 [R237+0x2000], [R22.64+0x80] ;  /* 0x0200008016edcfae */ /* 0x0003e2000b901d4c */
[----:B------:R-:W-:Y:S02]  /*1c90*/  IMAD.IADD R5, R91, 0x1, -R2 ;  /* 0x000000015b057824 */ /* 0x000fe400078e0a02 */
[----:B------:R-:W-:Y:S01]  /*1ca0*/  @!P5 IMAD R3, R16, c[0x0][0x194], R3 ;  /* 0x000065001003da24 */ /* 0x000fe200078e0203 */
[----:B------:R1:W-:Y:S01]  /*1cb0*/  @!P4 LDGSTS.E.BYPASS.LTC128B.128 [R237+0x4000], [R22.64+0x100] ;  /* 0x0400010016edcfae */ /* 0x0003e2000b901d4c */
[----:B------:R-:W-:Y:S01]  /*1cc0*/  IMAD R87, R13, c[0x0][0x198], RZ ;  /* 0x000066000d577a24 */ /* 0x000fe200078e02ff */
[----:B------:R-:W-:Y:S01]  /*1cd0*/  @!P5 LEA R16, P1, R18, c[0x0][0x160], 0x1 ;  /* 0x000058001210da11 */ /* 0x000fe200078208ff */
[----:B------:R-:W-:Y:S01]  /*1ce0*/  @!P5 IMAD.IADD R3, R19, 0x1, R3 ;  /* 0x000000011303d824 */ /* 0x000fe200078e0203 */
[----:B------:R1:W-:Y:S01]  /*1cf0*/  @!P4 LDGSTS.E.BYPASS.LTC128B.128 [R237+0x6000], [R22.64+0x180] ;  /* 0x0600018016edcfae */ /* 0x0003e2000b901d4c */
[CC--:B------:R-:W-:Y:S01]  /*1d00*/  ISETP.GE.AND P4, PT, R12.reuse, R5.reuse, PT ;  /* 0x000000050c00720c */ /* 0x0c0fe20003f86270 */
[----:B------:R-:W-:Y:S01]  /*1d10*/  IMAD R87, R12, c[0x0][0x19c], R87 ;  /* 0x000067000c577a24 */ /* 0x000fe200078e0257 */
[----:B------:R-:W-:Y:S01]  /*1d20*/  ISETP.GE.AND P2, PT, R8, R5, PT ;  /* 0x000000050800720c */ /* 0x000fe20003f46270 */
[----:B------:R2:W-:Y:S01]  /*1d30*/  @!P3 LDGSTS.E.BYPASS.LTC128B.128 [R237+0x800], [R14.64] ;  /* 0x008000000eedbfae */ /* 0x0005e2000b901d4c */
[----:B------:R-:W-:Y:S01]  /*1d40*/  IMAD.WIDE.U32 R84, R12, c[0x0][0x198], R84 ;  /* 0x000066000c547a25 */ /* 0x000fe200078e0054 */
[----:B------:R-:W-:-:S02]  /*1d50*/  @!P5 LEA.HI.X R17, R18, c[0x0][0x164], R3, 0x1, P1 ;  /* 0x000059001211da11 */ /* 0x000fc400008f0c03 */
[----:B------:R2:W-:Y:S01]  /*1d60*/  @!P3 LDGSTS.E.BYPASS.LTC128B.128 [R237+0x2800], [R14.64+0x80] ;  /* 0x028000800eedbfae */ /* 0x0005e2000b901d4c */
[----:B------:R-:W-:Y:S02]  /*1d70*/  IMAD.MOV.U32 R3, RZ, RZ, c[0x0][0x198] ;  /* 0x00006600ff037624 */ /* 0x000fe400078e00ff */
[----:B------:R-:W-:Y:S01]  /*1d80*/  IMAD.IADD R87, R85, 0x1, R87 ;  /* 0x0000000155577824 */ /* 0x000fe200078e0257 */
[----:B------:R2:W-:Y:S02]  /*1d90*/  @!P3 LDGSTS.E.BYPASS.LTC128B.128 [R237+0x4800], [R14.64+0x100] ;  /* 0x048001000eedbfae */ /* 0x0005e4000b901d4c */
[----:B------:R-:W-:Y:S02]  /*1da0*/  @!P4 LEA R20, P1, R84, c[0x0][0x168], 0x1 ;  /* 0x00005a005414ca11 */ /* 0x000fe400078208ff */
[----:B------:R2:W-:Y:S01]  /*1db0*/  @!P3 LDGSTS.E.BYPASS.LTC128B.128 [R237+0x6800], [R14.64+0x180] ;  /* 0x068001800eedbfae */ /* 0x0005e2000b901d4c */
[-C--:B------:R-:W-:Y:S02]  /*1dc0*/  ISETP.GE.AND P3, PT, R10, R5.reuse, PT ;  /* 0x000000050a00720c */ /* 0x080fe40003f66270 */
[----:B------:R-:W-:Y:S01]  /*1dd0*/  @!P4 LEA.HI.X R21, R84, c[0x0][0x16c], R87, 0x1, P1 ;  /* 0x00005b005415ca11 */ /* 0x000fe200008f0c57 */
[----:B------:R3:W-:Y:S01]  /*1de0*/  @!P0 LDGSTS.E.BYPASS.LTC128B.128 [R237+0x1000], [R24.64] ;  /* 0x0100000018ed8fae */ /* 0x0007e2000b901d4c */
[----:B------:R-:W-:-:S03]  /*1df0*/  ISETP.GE.AND P1, PT, R6, R5, PT ;  /* 0x000000050600720c */ /* 0x000fc60003f26270 */
[----:B------:R3:W-:Y:S01]  /*1e00*/  @!P0 LDGSTS.E.BYPASS.LTC128B.128 [R237+0x3000], [R24.64+0x80] ;  /* 0x0300008018ed8fae */ /* 0x0007e2000b901d4c */
[----:B-1----:R-:W-:-:S03]  /*1e10*/  IMAD.WIDE.U32 R22, R3, 0x20, RZ ;  /* 0x0000002003167825 */ /* 0x002fc600078e00ff */
[----:B------:R3:W-:Y:S04]  /*1e20*/  @!P0 LDGSTS.E.BYPASS.LTC128B.128 [R237+0x5000], [R24.64+0x100] ;  /* 0x0500010018ed8fae */ /* 0x0007e8000b901d4c */
[----:B------:R3:W-:Y:S04]  /*1e30*/  @!P0 LDGSTS.E.BYPASS.LTC128B.128 [R237+0x7000], [R24.64+0x180] ;  /* 0x0700018018ed8fae */ /* 0x0007e8000b901d4c */
[----:B------:R1:W-:Y:S04]  /*1e40*/  @!P5 LDGSTS.E.BYPASS.LTC128B.128 [R237+0x1800], [R16.64] ;  /* 0x0180000010eddfae */ /* 0x0003e8000b901d4c */
[----:B------:R1:W-:Y:S01]  /*1e50*/  @!P5 LDGSTS.E.BYPASS.LTC128B.128 [R237+0x3800], [R16.64+0x80] ;  /* 0x0380008010eddfae */ /* 0x0003e2000b901d4c */
[----:B--2---:R-:W-:-:S03]  /*1e60*/  @!P3 LEA R14, P0, R3, R84, 0x4 ;  /* 0x00000054030eb211 */ /* 0x004fc600078020ff */
[----:B------:R1:W-:Y:S01]  /*1e70*/  @!P5 LDGSTS.E.BYPASS.LTC128B.128 [R237+0x5800], [R16.64+0x100] ;  /* 0x0580010010eddfae */ /* 0x0003e2000b901d4c */
[----:B------:R-:W-:-:S03]  /*1e80*/  @!P3 LEA.HI.X R9, R3, R87, R86, 0x4, P0 ;  /* 0x000000570309b211 */ /* 0x000fc600000f2456 */
[----:B------:R1:W-:Y:S01]  /*1e90*/  @!P5 LDGSTS.E.BYPASS.LTC128B.128 [R237+0x7800], [R16.64+0x180] ;  /* 0x0780018010eddfae */ /* 0x0003e2000b901d4c */
[----:B------:R-:W-:Y:S02]  /*1ea0*/  @!P3 LEA R18, P0, R14, c[0x0][0x168], 0x1 ;  /* 0x00005a000e12ba11 */ /* 0x000fe400078008ff */
[----:B------:R-:W-:Y:S01]  /*1eb0*/  ISETP.GE.AND P5, PT, R10, R5, PT ;  /* 0x000000050a00720c */ /* 0x000fe20003fa6270 */
[----:B------:R2:W-:Y:S01]  /*1ec0*/  @!P4 LDGSTS.E.BYPASS.LTC128B.128 [R237+0x8000], [R20.64] ;  /* 0x0800000014edcfae */ /* 0x0005e2000b901d4c */
[----:B------:R-:W-:Y:S01]  /*1ed0*/  @!P3 LEA.HI.X R19, R14, c[0x0][0x16c], R9, 0x1, P0 ;  /* 0x00005b000e13ba11 */ /* 0x000fe200000f0c09 */
[----:B------:R-:W-:Y:S01]  /*1ee0*/  IMAD.SHL.U32 R9, R86, 0x20, RZ ;  /* 0x0000002056097824 */ /* 0x000fe200078e00ff */
[----:B------:R-:W-:Y:S01]  /*1ef0*/  @!P2 IADD3 R11, P0, R84, R22, RZ ;  /* 0x00000016540ba210 */ /* 0x000fe20007f1e0ff */
[----:B------:R2:W-:Y:S01]  /*1f00*/  @!P4 LDGSTS.E.BYPASS.LTC128B.128 [R237+0xa000], [R20.64+0x80] ;  /* 0x0a00008014edcfae */ /* 0x0005e2000b901d4c */
[----:B------:R-:W-:Y:S02]  /*1f10*/  IMAD.SHL.U32 R10, R0, 0x40, RZ ;  /* 0x00000040000a7824 */ /* 0x000fe400078e00ff */
[----:B------:R-:W-:Y:S01]  /*1f20*/  @!P2 IADD3.X R14, R87, R23, R9, P0, !PT ;  /* 0x00000017570ea210 */ /* 0x000fe200007fe409 */
[----:B------:R-:W-:Y:S01]  /*1f30*/  @!P1 IMAD R9, R86, 0x30, RZ ;  /* 0x0000003056099824 */ /* 0x000fe200078e02ff */
[----:B------:R2:W-:Y:S01]  /*1f40*/  @!P4 LDGSTS.E.BYPASS.LTC128B.128 [R237+0xc000], [R20.64+0x100] ;  /* 0x0c00010014edcfae */ /* 0x0005e2000b901d4c */
[----:B------:R-:W-:-:S03]  /*1f50*/  @!P1 IMAD.MOV.U32 R86, RZ, RZ, R84 ;  /* 0x000000ffff569224 */ /* 0x000fc600078e0054 */
[----:B------:R2:W-:Y:S01]  /*1f60*/  @!P4 LDGSTS.E.BYPASS.LTC128B.128 [R237+0xe000], [R20.64+0x180] ;  /* 0x0e00018014edcfae */ /* 0x0005e2000b901d4c */
[----:B------:R-:W-:Y:S01]  /*1f70*/  @!P1 IMAD.WIDE.U32 R22, R3, 0x30, R86 ;  /* 0x0000003003169825 */ /* 0x000fe200078e0056 */
[----:B------:R-:W-:Y:S02]  /*1f80*/  @!P2 LEA R26, P4, R11, c[0x0][0x168], 0x1 ;  /* 0x00005a000b1aaa11 */ /* 0x000fe400078808ff */
[----:B------:R4:W-:Y:S01]  /*1f90*/  @!P3 LDGSTS.E.BYPASS.LTC128B.128 [R237+0x8800], [R18.64] ;  /* 0x0880000012edbfae */ /* 0x0009e2000b901d4c */
[----:B------:R-:W-:Y:S01]  /*1fa0*/  @!P1 IMAD.IADD R9, R23, 0x1, R9 ;  /* 0x0000000117099824 */ /* 0x000fe200078e0209 */
[C---:B---3--:R-:W-:Y:S02]  /*1fb0*/  @!P1 LEA R24, P0, R22.reuse, c[0x0][0x168], 0x1 ;  /* 0x00005a0016189a11 */ /* 0x048fe400078008ff */
[----:B------:R-:W-:Y:S01]  /*1fc0*/  @!P2 LEA.HI.X R27, R11, c[0x0][0x16c], R14, 0x1, P4 ;  /* 0x00005b000b1baa11 */ /* 0x000fe200020f0c0e */
[----:B------:R4:W-:Y:S01]  /*1fd0*/  @!P3 LDGSTS.E.BYPASS.LTC128B.128 [R237+0xa800], [R18.64+0x80] ;  /* 0x0a80008012edbfae */ /* 0x0009e2000b901d4c */
[----:B------:R-:W-:-:S02]  /*1fe0*/  @!P1 LEA.HI.X R25, R22, c[0x0][0x16c], R9, 0x1, P0 ;  /* 0x00005b0016199a11 */ /* 0x000fc400000f0c09 */
[----:B------:R-:W-:Y:S01]  /*1ff0*/  LEA.HI R11, R7, R88, RZ, 0x4 ;  /* 0x00000058070b7211 */ /* 0x000fe200078f20ff */
[----:B------:R4:W-:Y:S01]  /*2000*/  @!P3 LDGSTS.E.BYPASS.LTC128B.128 [R237+0xc800], [R18.64+0x100] ;  /* 0x0c80010012edbfae */ /* 0x0009e2000b901d4c */
[-C--:B------:R-:W-:Y:S02]  /*2010*/  ISETP.GE.AND P4, PT, R8, R5.reuse, PT ;  /* 0x000000050800720c */ /* 0x080fe40003f86270 */
[----:B------:R-:W-:Y:S01]  /*2020*/  LOP3.LUT R13, R11, 0xfffffff0, RZ, 0xc0, !PT ;  /* 0xfffffff00b0d7812 */ /* 0x000fe200078ec0ff */
[----:B------:R4:W-:Y:S01]  /*2030*/  @!P3 LDGSTS.E.BYPASS.LTC128B.128 [R237+0xe800], [R18.64+0x180] ;  /* 0x0e80018012edbfae */ /* 0x0009e2000b901d4c */
[-C--:B------:R-:W-:Y:S02]  /*2040*/  ISETP.GE.AND P3, PT, R6, R5.reuse, PT ;  /* 0x000000050600720c */ /* 0x080fe40003f66270 */
[----:B------:R-:W-:Y:S01]  /*2050*/  ISETP.GE.AND P0, PT, R12, R5, PT ;  /* 0x000000050c00720c */ /* 0x000fe20003f06270 */
[----:B------:R3:W-:Y:S01]  /*2060*/  @!P2 LDGSTS.E.BYPASS.LTC128B.128 [R237+0x9000], [R26.64] ;  /* 0x090000001aedafae */ /* 0x0007e2000b901d4c */
[----:B------:R-:W-:Y:S01]  /*2070*/  IMAD.IADD R6, R88, 0x1, -R13 ;  /* 0x0000000158067824 */ /* 0x000fe200078e0a0d */
[----:B------:R-:W-:Y:S01]  /*2080*/  SHF.R.S32.HI R11, RZ, 0x4, R11 ;  /* 0x00000004ff0b7819 */ /* 0x000fe2000001140b */
[----:B------:R-:W-:Y:S01]  /*2090*/  IMAD.MOV.U32 R5, RZ, RZ, 0x20 ;  /* 0x00000020ff057424 */ /* 0x000fe200078e00ff */
[----:B------:R3:W-:Y:S01]  /*20a0*/  @!P2 LDGSTS.E.BYPASS.LTC128B.128 [R237+0xb000], [R26.64+0x80] ;  /* 0x0b0000801aedafae */ /* 0x0007e2000b901d4c */
[----:B------:R-:W-:Y:S01]  /*20b0*/  IMAD.SHL.U32 R13, R12, 0x8, RZ ;  /* 0x000000080c0d7824 */ /* 0x000fe200078e00ff */
[----:B------:R-:W-:Y:S01]  /*20c0*/  SHF.R.S32.HI R89, RZ, 0x1f, R6 ;  /* 0x0000001fff597819 */ /* 0x000fe20000011406 */
[----:B-1----:R-:W-:Y:S01]  /*20d0*/  IMAD.WIDE.U32 R16, R5, c[0x0][0x1a0], RZ ;  /* 0x0000680005107a25 */ /* 0x002fe200078e00ff */
[----:B------:R3:W-:Y:S01]  /*20e0*/  @!P2 LDGSTS.E.BYPASS.LTC128B.128 [R237+0xd000], [R26.64+0x100] ;  /* 0x0d0001001aedafae */ /* 0x0007e2000b901d4c */
[----:B------:R-:W-:-:S02]  /*20f0*/  LOP3.LUT R12, R10, 0x1c0, RZ, 0xc0, !PT ;  /* 0x000001c00a0c7812 */ /* 0x000fc400078ec0ff */
[----:B------:R-:W-:Y:S01]  /*2100*/  LEA.HI R89, R89, R6, RZ, 0x3 ;  /* 0x0000000659597211 */ /* 0x000fe200078f18ff */
[----:B------:R3:W-:Y:S01]  /*2110*/  @!P2 LDGSTS.E.BYPASS.LTC128B.128 [R237+0xf000], [R26.64+0x180] ;  /* 0x0f0001801aedafae */ /* 0x0007e2000b901d4c */
[----:B------:R-:W-:Y:S01]  /*2120*/  LEA.HI R8, R11, R11, RZ, 0x1 ;  /* 0x0000000b0b087211 */ /* 0x000fe200078f08ff */
[----:B------:R-:W-:Y:S01]  /*2130*/  IMAD R9, R5, c[0x0][0x1a4], RZ ;  /* 0x0000690005097a24 */ /* 0x000fe200078e02ff */
[C---:B------:R-:W-:Y:S01]  /*2140*/  LOP3.LUT R15, R89.reuse, 0xfffffff8, RZ, 0xc0, !PT ;  /* 0xfffffff8590f7812 */ /* 0x040fe200078ec0ff */
[----:B------:R3:W-:Y:S01]  /*2150*/  @!P1 LDGSTS.E.BYPASS.LTC128B.128 [R237+0x9800], [R24.64] ;  /* 0x0980000018ed9fae */ /* 0x0007e2000b901d4c */
[----:B------:R-:W-:Y:S01]  /*2160*/  LOP3.LUT R13, R12, 0x8, R13, 0xf8, !PT ;  /* 0x000000080c0d7812 */ /* 0x000fe200078ef80d */
[----:B------:R-:W-:Y:S01]  /*2170*/  IMAD.SHL.U32 R89, R89, 0x40, RZ ;  /* 0x0000004059597824 */ /* 0x000fe200078e00ff */
[----:B------:R-:W-:Y:S01]  /*2180*/  LOP3.LUT R8, R8, 0xfffffffe, RZ, 0xc0, !PT ;  /* 0xfffffffe08087812 */ /* 0x000fe200078ec0ff */
[----:B------:R3:W-:Y:S01]  /*2190*/  @!P1 LDGSTS.E.BYPASS.LTC128B.128 [R237+0xb800], [R24.64+0x80] ;  /* 0x0b80008018ed9fae */ /* 0x0007e2000b901d4c */
[----:B------:R-:W-:Y:S01]  /*21a0*/  SHF.R.U32.HI R12, RZ, 0x3, R12 ;  /* 0x00000003ff0c7819 */ /* 0x000fe2000001160c */
[----:B------:R-:W-:Y:S01]  /*21b0*/  IMAD.IADD R6, R6, 0x1, -R15 ;  /* 0x0000000106067824 */ /* 0x000fe200078e0a0f */
[----:B------:R-:W-:Y:S01]  /*21c0*/  LEA.HI R10, R7, R88, RZ, 0x5 ;  /* 0x00000058070a7211 */ /* 0x000fe200078f28ff */
[----:B------:R3:W-:Y:S01]  /*21d0*/  @!P1 LDGSTS.E.BYPASS.LTC128B.128 [R237+0xd800], [R24.64+0x100] ;  /* 0x0d80010018ed9fae */ /* 0x0007e2000b901d4c */
[----:B------:R-:W-:Y:S01]  /*21e0*/  LOP3.LUT R12, R13, R12, RZ, 0x3c, !PT ;  /* 0x0000000c0d0c7212 */ /* 0x000fe200078e3cff */
[----:B------:R-:W-:Y:S01]  /*21f0*/  IMAD.IADD R11, R11, 0x1, -R8 ;  /* 0x000000010b0b7824 */ /* 0x000fe200078e0a08 */
[----:B------:R-:W-:Y:S01]  /*2200*/  SHF.R.S32.HI R10, RZ, 0x5, R10 ;  /* 0x00000005ff0a7819 */ /* 0x000fe2000001140a */
[----:B------:R3:W-:Y:S01]  /*2210*/  @!P1 LDGSTS.E.BYPASS.LTC128B.128 [R237+0xf800], [R24.64+0x180] ;  /* 0x0f80018018ed9fae */ /* 0x0007e2000b901d4c */
[----:B------:R-:W-:Y:S01]  /*2220*/  @!P5 IADD3 R14, P1, R242, R16, RZ ;  /* 0x00000010f20ed210 */ /* 0x000fe20007f3e0ff */
[----:B------:R-:W-:Y:S01]  /*2230*/  IMAD R233, R11, 0x200, R12 ;  /* 0x000002000be97824 */ /* 0x000fe200078e020c */
[----:B------:R-:W-:Y:S01]  /*2240*/  LOP3.LUT R89, R89, 0xfffffe00, RZ, 0xc0, !PT ;  /* 0xfffffe0059597812 */ /* 0x000fe200078ec0ff */
[----:B------:R-:W0:Y:S01]  /*2250*/  LDGDEPBAR ;  /* 0x00000000000079af */ /* 0x000e220000000000 */
[----:B------:R-:W-:Y:S01]  /*2260*/  @!P5 IADD3.X R15, R243, R17, R9, P1, !PT ;  /* 0x00000011f30fd210 */ /* 0x000fe20000ffe409 */
[----:B------:R-:W-:-:S02]  /*2270*/  IMAD.SHL.U32 R11, R11, 0x8, RZ ;  /* 0x000000080b0b7824 */ /* 0x000fc400078e00ff */
[----:B------:R-:W-:Y:S02]  /*2280*/  @!P4 IMAD.MOV.U32 R9, RZ, RZ, c[0x0][0x1a0] ;  /* 0x00006800ff09c624 */ /* 0x000fe400078e00ff */
[----:B------:R-:W-:Y:S02]  /*2290*/  @!P4 IMAD.MOV.U32 R7, RZ, RZ, c[0x0][0x1a4] ;  /* 0x00006900ff07c624 */ /* 0x000fe400078e00ff */
[----:B------:R-:W-:Y:S02]  /*22a0*/  @!P3 IMAD.MOV.U32 R8, RZ, RZ, c[0x0][0x1a4] ;  /* 0x00006900ff08b624 */ /* 0x000fe400078e00ff */
[C---:B------:R-:W-:Y:S01]  /*22b0*/  R2P PR, R6.reuse, 0x6 ;  /* 0x0000000606007804 */ /* 0x040fe20000000000 */
[----:B------:R-:W-:Y:S02]  /*22c0*/  IMAD.SHL.U32 R6, R6, 0x40, RZ ;  /* 0x0000004006067824 */ /* 0x000fe400078e00ff */
[----:B------:R-:W-:Y:S02]  /*22d0*/  @!P3 IMAD.MOV.U32 R13, RZ, RZ, c[0x0][0x1a0] ;  /* 0x00006800ff0db624 */ /* 0x000fe400078e00ff */
[----:B------:R-:W-:Y:S01]  /*22e0*/  @!P3 IMAD R8, R8, 0x60, RZ ;  /* 0x000000600808b824 */ /* 0x000fe200078e02ff */
[----:B------:R-:W-:Y:S01]  /*22f0*/  LOP3.LUT R6, R6, 0x1c0, RZ, 0xc0, !PT ;  /* 0x000001c006067812 */ /* 0x000fe200078ec0ff */
[----:B------:R-:W-:Y:S01]  /*2300*/  @!P3 IMAD.WIDE.U32 R12, R13, 0x60, R242 ;  /* 0x000000600d0cb825 */ /* 0x000fe200078e00f2 */
[----:B------:R-:W-:-:S02]  /*2310*/  SEL R5, R5, 0xffffffe0, !P2 ;  /* 0xffffffe005057807 */ /* 0x000fc40005000000 */
[----:B------:R-:W-:Y:S01]  /*2320*/  LOP3.LUT R11, R6, 0x8, R11, 0xf8, !PT ;  /* 0x00000008060b7812 */ /* 0x000fe200078ef80b */
[----:B------:R-:W-:Y:S01]  /*2330*/  @!P3 IMAD.IADD R13, R13, 0x1, R8 ;  /* 0x000000010d0db824 */ /* 0x000fe200078e0208 */
[----:B------:R-:W-:Y:S01]  /*2340*/  SHF.R.U32.HI R6, RZ, 0x3, R6 ;  /* 0x00000003ff067819 */ /* 0x000fe20000011606 */
[----:B------:R-:W-:Y:S01]  /*2350*/  IMAD.SHL.U32 R233, R233, 0x2, RZ ;  /* 0x00000002e9e97824 */ /* 0x000fe200078e00ff */
[----:B------:R-:W-:-:S04]  /*2360*/  DEPBAR.LE SB0, 0x0 ;  /* 0x000080000000791a */ /* 0x000fc80000000000 */
[----:B------:R-:W-:Y:S01]  /*2370*/  BAR.SYNC.DEFER_BLOCKING 0x0 ;  /* 0x0000000000007b1d */ /* 0x000fe20000010000 */
[----:B------:R-:W-:Y:S01]  /*2380*/  LOP3.LUT R6, R11, R6, RZ, 0x3c, !PT ;  /* 0x000000060b067212 */ /* 0x000fe200078e3cff */
[----:B------:R-:W-:Y:S01]  /*2390*/  IMAD.SHL.U32 R88, R88, 0x2, RZ ;  /* 0x0000000258587824 */ /* 0x000fe200078e00ff */
        /* <DEDUP_REMOVED lines=15> */
[----:B------:R-:W-:Y:S02]  /*2490*/  IMAD R7, R10, 0x400, R89 ;  /* 0x000004000a077824 */ /* 0x000fe400078e0259 */
[----:B------:R-:W-:Y:S02]  /*24a0*/  @P5 STS.128 [R237+0x12800], RZ ;  /* 0x012800ffed005388 */ /* 0x000fe40000000c00 */
[----:B------:R-:W-:Y:S02]  /*24b0*/  IMAD.IADD R234, R6, 0x1, R7 ;  /* 0x0000000106ea7824 */ /* 0x000fe400078e0207 */
[----:B------:R-:W-:Y:S01]  /*24c0*/  @P5 STS.128 [R237+0x14800], RZ ;  /* 0x014800ffed005388 */ /* 0x000fe20000000c00 */
[----:B------:R-:W-:Y:S02]  /*24d0*/  IMAD.MOV.U32 R7, RZ, RZ, 0x10 ;  /* 0x00000010ff077424 */ /* 0x000fe400078e00ff */
[----:B------:R-:W-:Y:S01]  /*24e0*/  IMAD.SHL.U32 R234, R234, 0x2, RZ ;  /* 0x00000002eaea7824 */ /* 0x000fe200078e00ff */
[----:B------:R-:W-:Y:S02]  /*24f0*/  @P5 STS.128 [R237+0x16800], RZ ;  /* 0x016800ffed005388 */ /* 0x000fe40000000c00 */
[----:B------:R-:W-:Y:S01]  /*2500*/  SEL R7, R7, 0xfffffff0, !P1 ;  /* 0xfffffff007077807 */ /* 0x000fe20004800000 */
[----:B------:R-:W-:Y:S01]  /*2510*/  IMAD R230, R5, 0x2, R234 ;  /* 0x0000000205e67824 */ /* 0x000fe200078e02ea */
[----:B------:R-:W-:Y:S01]  /*2520*/  @!PT LDS RZ, [RZ] ;  /* 0x00000000fffff984 */ /* 0x000fe20000000800 */
[----:B------:R-:W-:Y:S01]  /*2530*/  @!PT LDS RZ, [RZ] ;  /* 0x00000000fffff984 */ /* 0x000fe20000000800 */
[----:B------:R-:W-:Y:S01]  /*2540*/  @!PT LDS RZ, [RZ] ;  /* 0x00000000fffff984 */ /* 0x000fe20000000800 */
[----:B------:R1:W-:Y:S01]  /*2550*/  @!P5 LDGSTS.E.BYPASS.LTC128B.128 [R237+0x10800], [R14.64] ;  /* 0x108000000eeddfae */ /* 0x0003e2000b901d4c */
[----:B------:R-:W-:-:S02]  /*2560*/  R2P PR, R0, 0x6 ;  /* 0x0000000600007804 */ /* 0x000fc40000000000 */
[----:B------:R-:W-:Y:S01]  /*2570*/  IADD3 R0, R233, 0x8000, RZ ;  /* 0x00008000e9007810 */ /* 0x000fe20007ffe0ff */
[----:B------:R1:W-:Y:S01]  /*2580*/  @!P5 LDGSTS.E.BYPASS.LTC128B.128 [R237+0x12800], [R14.64+0x80] ;  /* 0x128000800eeddfae */ /* 0x0003e2000b901d4c */
[----:B------:R-:W-:-:S03]  /*2590*/  IMAD R232, R7, 0x2, R234 ;  /* 0x0000000207e87824 */ /* 0x000fc600078e02ea */
[----:B------:R1:W-:Y:S01]  /*25a0*/  @!P5 LDGSTS.E.BYPASS.LTC128B.128 [R237+0x14800], [R14.64+0x100] ;  /* 0x148001000eeddfae */ /* 0x0003e2000b901d4c */
[----:B------:R-:W-:-:S03]  /*25b0*/  IMAD R229, R5, 0x2, R232 ;  /* 0x0000000205e57824 */ /* 0x000fc600078e02e8 */
[----:B------:R1:W-:Y:S02]  /*25c0*/  @!P5 LDGSTS.E.BYPASS.LTC128B.128 [R237+0x16800], [R14.64+0x180] ;  /* 0x168001800eeddfae */ /* 0x0003e4000b901d4c */
[----:B------:R-:W-:Y:S01]  /*25d0*/  @P1 IADD3 R231, R0, -0x20, RZ ;  /* 0xffffffe000e71810 */ /* 0x000fe20007ffe0ff */
[----:B------:R-:W-:Y:S01]  /*25e0*/  IMAD.MOV.U32 R0, RZ, RZ, 0x40 ;  /* 0x00000040ff007424 */ /* 0x000fe200078e00ff */
[----:B------:R-:W-:Y:S02]  /*25f0*/  @P4 STS.128 [R237+0x11000], RZ ;  /* 0x011000ffed004388 */ /* 0x000fe40000000c00 */
[C---:B------:R-:W-:Y:S02]  /*2600*/  IADD3 R223, R231.reuse, 0x800, RZ ;  /* 0x00000800e7df7810 */ /* 0x040fe40007ffe0ff */
[----:B------:R-:W-:Y:S01]  /*2610*/  @P4 STS.128 [R237+0x13000], RZ ;  /* 0x013000ffed004388 */ /* 0x000fe20000000c00 */
[----:B------:R-:W-:Y:S02]  /*2620*/  SEL R0, R0, 0xffffffc0, !P2 ;  /* 0xffffffc000007807 */ /* 0x000fe40005000000 */
[C---:B------:R-:W-:Y:S01]  /*2630*/  IADD3 R222, R231.reuse, 0x1000, RZ ;  /* 0x00001000e7de7810 */ /* 0x040fe20007ffe0ff */
[----:B------:R-:W-:Y:S01]  /*2640*/  @P4 STS.128 [R237+0x15000], RZ ;  /* 0x015000ffed004388 */ /* 0x000fe20000000c00 */
[----:B------:R-:W-:Y:S01]  /*2650*/  IADD3 R221, R231, 0x1800, RZ ;  /* 0x00001800e7dd7810 */ /* 0x000fe20007ffe0ff */
[----:B------:R-:W-:Y:S01]  /*2660*/  IMAD.IADD R227, R233, 0x1, R0 ;  /* 0x00000001e9e37824 */ /* 0x000fe200078e0200 */
[C---:B------:R-:W-:Y:S01]  /*2670*/  IADD3 R219, R231.reuse, 0x2000, RZ ;  /* 0x00002000e7db7810 */ /* 0x040fe20007ffe0ff */
[----:B------:R-:W-:Y:S01]  /*2680*/  @P4 STS.128 [R237+0x17000], RZ ;  /* 0x017000ffed004388 */ /* 0x000fe20000000c00 */
[----:B------:R-:W-:Y:S01]  /*2690*/  IMAD.IADD R220, R0, 0x1, R231 ;  /* 0x0000000100dc7824 */ /* 0x000fe200078e02e7 */
[----:B------:R-:W-:-:S02]  /*26a0*/  IADD3 R218, R231, 0x2800, RZ ;  /* 0x00002800e7da7810 */ /* 0x000fc40007ffe0ff */
        /* <DEDUP_REMOVED lines=15> */
[----:B------:R-:W-:Y:S01]  /*27a0*/  @P3 STS.128 [R237+0x11800], RZ ;  /* 0x011800ffed003388 */ /* 0x000fe20000000c00 */
[C---:B------:R-:W-:Y:S02]  /*27b0*/  IADD3 R209, R231.reuse, 0x7000, RZ ;  /* 0x00007000e7d17810 */ /* 0x040fe40007ffe0ff */
[----:B------:R-:W-:Y:S01]  /*27c0*/  IADD3 R208, R231, 0x7800, RZ ;  /* 0x00007800e7d07810 */ /* 0x000fe20007ffe0ff */
        /* <DEDUP_REMOVED lines=10> */
[----:B---3--:R-:W-:Y:S04]  /*2870*/  LDSM.16.M88.4 R24, [R234] ;  /* 0x00000000ea18783b */ /* 0x008fe80000000200 */
[----:B------:R-:W3:Y:S04]  /*2880*/  LDSM.16.M88.4 R72, [R233+0x8000] ;  /* 0x00800000e948783b */ /* 0x000ee80000000200 */
[----:B------:R-:W4:Y:S04]  /*2890*/  LDSM.16.M88.4 R40, [R233+0x8800] ;  /* 0x00880000e928783b */ /* 0x000f280000000200 */
[----:B------:R-:W4:Y:S04]  /*28a0*/  LDSM.16.M88.4 R32, [R233+0x9000] ;  /* 0x00900000e920783b */ /* 0x000f280000000200 */
[----:B------:R-:W-:Y:S04]  /*28b0*/  LDSM.16.M88.4 R60, [R232] ;  /* 0x00000000e83c783b */ /* 0x000fe80000000200 */
[----:B------:R-:W-:Y:S04]  /*28c0*/  LDSM.16.M88.4 R64, [R231] ;  /* 0x00000000e740783b */ /* 0x000fe80000000200 */
[----:B-1----:R-:W1:Y:S04]  /*28d0*/  LDSM.16.M88.4 R12, [R233+0x9800] ;  /* 0x00980000e90c783b */ /* 0x002e680000000200 */
[----:B------:R-:W1:Y:S04]  /*28e0*/  LDSM.16.M88.4 R56, [R231+0x800] ;  /* 0x00080000e738783b */ /* 0x000e680000000200 */
[----:B------:R-:W1:Y:S04]  /*28f0*/  LDSM.16.M88.4 R48, [R231+0x1800] ;  /* 0x00180000e730783b */ /* 0x000e680000000200 */
[----:B------:R-:W1:Y:S04]  /*2900*/  LDSM.16.M88.4 R52, [R231+0x1000] ;  /* 0x00100000e734783b */ /* 0x000e680000000200 */
[----:B--2---:R-:W-:Y:S01]  /*2910*/  LDSM.16.M88.4 R20, [R230] ;  /* 0x00000000e614783b */ /* 0x004fe20000000200 */
[C---:B---3--:R-:W-:Y:S03]  /*2920*/  HMMA.16816.F32 R8, R24.reuse, R72, RZ ;  /* 0x000000481808723c */ /* 0x048fe600000018ff */
[----:B----4-:R-:W2:Y:S04]  /*2930*/  LDSM.16.M88.4 R16, [R227+0x8000] ;  /* 0x00800000e310783b */ /* 0x010ea80000000200 */
[----:B------:R-:W-:Y:S01]  /*2940*/  LDSM.16.M88.4 R80, [R227+0x9000] ;  /* 0x00900000e350783b */ /* 0x000fe20000000200 */
[C---:B------:R-:W-:Y:S03]  /*2950*/  HMMA.16816.F32 R72, R24.reuse, R74, RZ ;  /* 0x0000004a1848723c */ /* 0x040fe600000018ff */
[----:B------:R-:W-:Y:S04]  /*2960*/  LDSM.16.M88.4 R76, [R227+0x9800] ;  /* 0x00980000e34c783b */ /* 0x000fe80000000200 */
[----:B------:R-:W-:Y:S01]  /*2970*/  LDSM.16.M88.4 R68, [R229] ;  /* 0x00000000e544783b */ /* 0x000fe20000000200 */
[C---:B------:R-:W-:Y:S03]  /*2980*/  HMMA.16816.F32 R44, R24.reuse, R40, RZ ;  /* 0x00000028182c723c */ /* 0x040fe600000018ff */
        /* <DEDUP_REMOVED lines=172> */
[----:B------:R-:W3:Y:S07]  /*3450*/  LDSM.16.M88.4 R12, [R220+0x6800] ;  /* 0x00680000dc0c783b */ /* 0x000eee0000000200 */
[C---:B--2---:R-:W-:Y:S08]  /*3460*/  HMMA.16816.F32 R8, R20.reuse, R16, R8 ;  /* 0x000000101408723c */ /* 0x044ff00000001808 */
[C---:B------:R-:W-:Y:S01]  /*3470*/  HMMA.16816.F32 R72, R20.reuse, R18, R72 ;  /* 0x000000121448723c */ /* 0x040fe20000001848 */
[----:B------:R-:W2:Y:S07]  /*3480*/  LDSM.16.M88.4 R16, [R220+0x7000] ;  /* 0x00700000dc10783b */ /* 0x000eae0000000200 */
[C---:B------:R-:W-:Y:S08]  /*3490*/  HMMA.16816.F32 R44, R20.reuse, R32, R44 ;  /* 0x00000020142c723c */ /* 0x040ff0000000182c */
[C---:B------:R-:W-:Y:S08]  /*34a0*/  HMMA.16816.F32 R40, R20.reuse, R34, R40 ;  /* 0x000000221428723c */ /* 0x040ff00000001828 */
[C---:B------:R-:W-:Y:S08]  /*34b0*/  HMMA.16816.F32 R36, R20.reuse, R24, R36 ;  /* 0x000000181424723c */ /* 0x040ff00000001824 */
[C---:B------:R-:W-:Y:S08]  /*34c0*/  HMMA.16816.F32 R76, R20.reuse, R26, R76 ;  /* 0x0000001a144c723c */ /* 0x040ff0000000184c */
[C---:B------:R-:W-:Y:S08]  /*34d0*/  HMMA.16816.F32 R64, R20.reuse, R52, R64 ;  /* 0x000000341440723c */ /* 0x040ff00000001840 */
[----:B------:R-:W-:Y:S07]  /*34e0*/  HMMA.16816.F32 R48, R20, R54, R48 ;  /* 0x000000361430723c */ /* 0x000fee0000001830 */
[----:B------:R-:W-:Y:S01]  /*34f0*/  LOP3.LUT R21, R88, 0x6, RZ, 0xc0, !PT ;  /* 0x0000000658157812 */ /* 0x000fe200078ec0ff */
[----:B-1----:R-:W-:Y:S04]  /*3500*/  HMMA.16816.F32 R8, R60, R56, R8 ;  /* 0x000000383c08723c */ /* 0x002fe80000001808 */
[----:B------:R-:W-:-:S02]  /*3510*/  IMAD.IADD R0, R2, 0x1, R21 ;  /* 0x0000000102007824 */ /* 0x000fc400078e0215 */
[----:B------:R-:W1:Y:S01]  /*3520*/  LDSM.16.M88.4 R20, [R220+0x7800] ;  /* 0x00780000dc14783b */ /* 0x000e620000000200 */
[----:B------:R-:W-:-:S04]  /*3530*/  DEPBAR.LE SB0, 0x0 ;  /* 0x000080000000791a */ /* 0x000fc80000000000 */
[C---:B------:R-:W-:Y:S01]  /*3540*/  HMMA.16816.F32 R72, R60.reuse, R58, R72 ;  /* 0x0000003a3c48723c */ /* 0x040fe20000001848 */
[C---:B------:R-:W-:Y:S02]  /*3550*/  IADD3 R26, R0.reuse, 0x9, RZ ;  /* 0x00000009001a7810 */ /* 0x040fe40007ffe0ff */
[CC--:B------:R-:W-:Y:S02]  /*3560*/  ISETP.GE.AND P4, PT, R0.reuse, R91.reuse, PT ;  /* 0x0000005b0000720c */ /* 0x0c0fe40003f86270 */
[C---:B------:R-:W-:Y:S02]  /*3570*/  IADD3 R24, R0.reuse, 0x1, RZ ;  /* 0x0000000100187810 */ /* 0x040fe40007ffe0ff */
[----:B------:R-:W-:Y:S01]  /*3580*/  IADD3 R28, R0, 0x8, RZ ;  /* 0x00000008001c7810 */ /* 0x000fe20007ffe0ff */
[----:B---3--:R-:W-:Y:S01]  /*3590*/  HMMA.16816.F32 R44, R60, R12, R44 ;  /* 0x0000000c3c2c723c */ /* 0x008fe2000000182c */
[-C--:B------:R-:W-:Y:S02]  /*35a0*/  ISETP.GE.AND P0, PT, R26, R91.reuse, PT ;  /* 0x0000005b1a00720c */ /* 0x080fe40003f06270 */
[----:B------:R-:W-:-:S02]  /*35b0*/  ISETP.GE.AND P3, PT, R24, R91, PT ;  /* 0x0000005b1800720c */ /* 0x000fc40003f66270 */
[----:B------:R-:W-:Y:S02]  /*35c0*/  FSEL R26, R8, -INF , !P4 ;  /* 0xff800000081a7808 */ /* 0x000fe40006000000 */
[C---:B------:R-:W-:Y:S01]  /*35d0*/  IADD3 R12, R0.reuse, 0x11, RZ ;  /* 0x00000011000c7810 */ /* 0x040fe20007ffe0ff */
[C---:B--2---:R-:W-:Y:S01]  /*35e0*/  HMMA.16816.F32 R36, R60.reuse, R16, R36 ;  /* 0x000000103c24723c */ /* 0x044fe20000001824 */
[----:B------:R-:W-:Y:S02]  /*35f0*/  IADD3 R8, R0, 0x21, RZ ;  /* 0x0000002100087810 */ /* 0x000fe40007ffe0ff */
[----:B------:R-:W-:Y:S02]  /*3600*/  FSEL R25, R10, -INF , !P4 ;  /* 0xff8000000a197808 */ /* 0x000fe40006000000 */
[----:B------:R-:W-:Y:S02]  /*3610*/  IADD3 R24, R0, 0x10, RZ ;  /* 0x0000001000187810 */ /* 0x000fe40007ffe0ff */
[----:B------:R-:W-:Y:S01]  /*3620*/  ISETP.GE.AND P2, PT, R28, R91, PT ;  /* 0x0000005b1c00720c */ /* 0x000fe20003f46270 */
[----:B------:R-:W-:Y:S01]  /*3630*/  HMMA.16816.F32 R40, R60, R14, R40 ;  /* 0x0000000e3c28723c */ /* 0x000fe20000001828 */
[----:B------:R-:W-:-:S02]  /*3640*/  IADD3 R10, R0, 0x20, RZ ;  /* 0x00000020000a7810 */ /* 0x000fc40007ffe0ff */
[----:B------:R-:W-:Y:S02]  /*3650*/  FSEL R73, R73, -INF , !P0 ;  /* 0xff80000049497808 */ /* 0x000fe40004000000 */
[-C--:B------:R-:W-:Y:S02]  /*3660*/  ISETP.GE.AND P5, PT, R12, R91.reuse, PT ;  /* 0x0000005b0c00720c */ /* 0x080fe40003fa6270 */
[----:B------:R-:W-:Y:S01]  /*3670*/  IADD3 R14, R0, 0x18, RZ ;  /* 0x00000018000e7810 */ /* 0x000fe20007ffe0ff */
[----:B------:R-:W-:Y:S01]  /*3680*/  HMMA.16816.F32 R76, R60, R18, R76 ;  /* 0x000000123c4c723c */ /* 0x000fe2000000184c */
[-C--:B------:R-:W-:Y:S02]  /*3690*/  ISETP.GE.AND P1, PT, R24, R91.reuse, PT ;  /* 0x0000005b1800720c */ /* 0x080fe40003f26270 */
[----:B------:R-:W-:Y:S02]  /*36a0*/  ISETP.GE.AND P4, PT, R14, R91, PT ;  /* 0x0000005b0e00720c */ /* 0x000fe40003f86270 */
[----:B------:R-:W-:-:S02]  /*36b0*/  FSEL R14, R75, -INF , !P0 ;  /* 0xff8000004b0e7808 */ /* 0x000fc40004000000 */
[----:B------:R-:W-:Y:S01]  /*36c0*/  ISETP.GE.AND P0, PT, R8, R91, PT ;  /* 0x0000005b0800720c */ /* 0x000fe20003f06270 */
[C---:B-1----:R-:W-:Y:S01]  /*36d0*/  HMMA.16816.F32 R64, R60.reuse, R20, R64 ;  /* 0x000000143c40723c */ /* 0x042fe20000001840 */
[C---:B------:R-:W-:Y:S02]  /*36e0*/  IADD3 R8, R0.reuse, 0x29, RZ ;  /* 0x0000002900087810 */ /* 0x040fe40007ffe0ff */
[----:B------:R-:W-:Y:S02]  /*36f0*/  IADD3 R12, R0, 0x19, RZ ;  /* 0x00000019000c7810 */ /* 0x000fe40007ffe0ff */
[----:B------:R-:W-:Y:S02]  /*3700*/  FSEL R74, R74, -INF , !P2 ;  /* 0xff8000004a4a7808 */ /* 0x000fe40005000000 */
[----:B------:R-:W-:Y:S01]  /*3710*/  FSEL R17, R72, -INF , !P2 ;  /* 0xff80000048117808 */ /* 0x000fe20005000000 */
[----:B------:R-:W-:Y:S01]  /*3720*/  HMMA.16816.F32 R48, R60, R22, R48 ;  /* 0x000000163c30723c */ /* 0x000fe20000001830 */
[----:B------:R-:W-:-:S02]  /*3730*/  FSEL R24, R11, -INF , !P3 ;  /* 0xff8000000b187808 */ /* 0x000fc40005800000 */
[----:B------:R-:W-:Y:S02]  /*3740*/  ISETP.GE.AND P2, PT, R10, R91, PT ;  /* 0x0000005b0a00720c */ /* 0x000fe40003f46270 */
[----:B------:R-:W-:Y:S02]  /*3750*/  IADD3 R10, R0, 0x28, RZ ;  /* 0x00000028000a7810 */ /* 0x000fe40007ffe0ff */
[----:B------:R-:W-:Y:S02]  /*3760*/  FSEL R16, R47, -INF , !P5 ;  /* 0xff8000002f107808 */ /* 0x000fe40006800000 */
[----:B------:R-:W-:Y:S02]  /*3770*/  FSEL R11, R45, -INF , !P5 ;  /* 0xff8000002d0b7808 */ /* 0x000fe40006800000 */
[----:B------:R-:W-:Y:S02]  /*3780*/  FSEL R198, R39, -INF , !P0 ;  /* 0xff80000027c67808 */ /* 0x000fe40004000000 */
[----:B------:R-:W-:-:S02]  /*3790*/  FSEL R189, R37, -INF , !P0 ;  /* 0xff80000025bd7808 */ /* 0x000fc40004000000 */
[----:B------:R-:W-:Y:S02]  /*37a0*/  FSEL R27, R9, -INF , !P3 ;  /* 0xff800000091b7808 */ /* 0x000fe40005800000 */
[-C--:B------:R-:W-:Y:S02]  /*37b0*/  ISETP.GE.AND P5, PT, R8, R91.reuse, PT ;  /* 0x0000005b0800720c */ /* 0x080fe40003fa6270 */
[----:B------:R-:W-:Y:S02]  /*37c0*/  ISETP.GT.AND P0, PT, R167, R236, PT ;  /* 0x000000eca700720c */ /* 0x000fe40003f04270 */
[----:B------:R-:W-:Y:S02]  /*37d0*/  ISETP.GE.AND P3, PT, R12, R91, PT ;  /* 0x0000005b0c00720c */ /* 0x000fe40003f66270 */
[----:B------:R-:W-:Y:S02]  /*37e0*/  IADD3 R8, R0, 0x30, RZ ;  /* 0x0000003000087810 */ /* 0x000fe40007ffe0ff */
[----:B------:R-:W-:-:S02]  /*37f0*/  FSEL R12, R46, -INF , !P1 ;  /* 0xff8000002e0c7808 */ /* 0x000fc40004800000 */
[----:B------:R-:W-:Y:S02]  /*3800*/  FSEL R15, R44, -INF , !P1 ;  /* 0xff8000002c0f7808 */ /* 0x000fe40004800000 */
[-C--:B------:R-:W-:Y:S02]  /*3810*/  ISETP.GE.AND P1, PT, R10, R91.reuse, PT ;  /* 0x0000005b0a00720c */ /* 0x080fe40003f26270 */
[----:B------:R-:W-:Y:S02]  /*3820*/  IADD3 R18, R0, 0x31, RZ ;  /* 0x0000003100127810 */ /* 0x000fe40007ffe0ff */
[----:B------:R-:W-:Y:S02]  /*3830*/  FSEL R10, R42, -INF , !P4 ;  /* 0xff8000002a0a7808 */ /* 0x000fe40006000000 */
[----:B------:R-:W-:Y:S02]  /*3840*/  FSEL R13, R40, -INF , !P4 ;  /* 0xff800000280d7808 */ /* 0x000fe40006000000 */
[----:B------:R-:W-:-:S02]  /*3850*/  ISETP.GE.AND P4, PT, R8, R91, PT ;  /* 0x0000005b0800720c */ /* 0x000fc40003f86270 */
[----:B------:R-:W-:Y:S02]  /*3860*/  FSEL R8, R43, -INF , !P3 ;  /* 0xff8000002b087808 */ /* 0x000fe40005800000 */
[----:B------:R-:W-:Y:S02]  /*3870*/  FSEL R9, R41, -INF , !P3 ;  /* 0xff80000029097808 */ /* 0x000fe40005800000 */
[----:B------:R-:W-:Y:S02]  /*3880*/  ISETP.GE.AND P3, PT, R18, R91, PT ;  /* 0x0000005b1200720c */ /* 0x000fe40003f66270 */
[C---:B------:R-:W-:Y:S02]  /*3890*/  IADD3 R18, R0.reuse, 0x38, RZ ;  /* 0x0000003800127810 */ /* 0x040fe40007ffe0ff */
[----:B------:R-:W-:Y:S02]  /*38a0*/  IADD3 R0, R0, 0x39, RZ ;  /* 0x0000003900007810 */ /* 0x000fe40007ffe0ff */
[----:B------:R-:W-:-:S02]  /*38b0*/  FSEL R186, R38, -INF , !P2 ;  /* 0xff80000026ba7808 */ /* 0x000fc40005000000 */
[----:B------:R-:W-:Y:S02]  /*38c0*/  FSEL R195, R36, -INF , !P2 ;  /* 0xff80000024c37808 */ /* 0x000fe40005000000 */
[----:B------:R-:W-:Y:S02]  /*38d0*/  FSEL R188, R78, -INF , !P1 ;  /* 0xff8000004ebc7808 */ /* 0x000fe40004800000 */
[----:B------:R-:W-:Y:S02]  /*38e0*/  FSEL R193, R76, -INF , !P1 ;  /* 0xff8000004cc17808 */ /* 0x000fe40004800000 */
[----:B------:R-:W-:Y:S02]  /*38f0*/  FSEL R190, R67, -INF , !P3 ;  /* 0xff80000043be7808 */ /* 0x000fe40005800000 */
[----:B------:R-:W-:Y:S01]  /*3900*/  FSEL R199, R65, -INF , !P3 ;  /* 0xff80000041c77808 */ /* 0x000fe20005800000 */
[----:B------:R-:W-:Y:S01]  /*3910*/  BAR.SYNC.DEFER_BLOCKING 0x0 ;  /* 0x0000000000007b1d */ /* 0x000fe20000010000 */
[----:B------:R-:W-:-:S02]  /*3920*/  ISETP.GE.AND P2, PT, R18, R91, PT ;  /* 0x0000005b1200720c */ /* 0x000fc40003f46270 */
[----:B------:R-:W-:Y:S02]  /*3930*/  ISETP.GE.AND P1, PT, R0, R91, PT ;  /* 0x0000005b0000720c */ /* 0x000fe40003f26270 */
[----:B------:R-:W-:Y:S02]  /*3940*/  @!P0 LEA R244, P3, R84, c[0x0][0x168], 0x1 ;  /* 0x00005a0054f48a11 */ /* 0x000fe400078608ff */
[----:B------:R-:W-:Y:S02]  /*3950*/  LOP3.LUT R0, R6, R89, RZ, 0xfc, !PT ;  /* 0x0000005906007212 */ /* 0x000fe400078efcff */
        /* <DEDUP_REMOVED lines=8> */
[----:B------:R-:W-:Y:S01]  /*39e0*/  @!P0 LEA.HI.X R239, R84, c[0x0][0x16c], R87, 0x1, P3 ;  /* 0x00005b0054ef8a11 */ /* 0x000fe200018f0c57 */
        /* <DEDUP_REMOVED lines=9> */
[----:B------:R-:W-:-:S02]  /*3a80*/  ISETP.GE.AND P0, PT, R22, RZ, PT ;  /* 0x000000ff1600720c */ /* 0x000fc40003f06270 */
[----:B------:R-:W-:Y:S01]  /*3a90*/  LOP3.LUT R2, RZ, c[0x0][0x2d0], RZ, 0x33, !PT ;  /* 0x0000b400ff027a12 */ /* 0x000fe200078e33ff */
        /* <DEDUP_REMOVED lines=11> */
[C---:B------:R-:W-:Y:S02]  /*3b50*/  IMAD R21, R4.reuse, R21, R18 ;  /* 0x0000001504157224 */ /* 0x040fe400078e0212 */
        /* <DEDUP_REMOVED lines=22> */
[----:B------:R-:W-:-:S05]  /*3cc0*/  IMAD R19, R2, c[0x0][0x2d0], -R19 ;  /* 0x0000b40002137a24 */ /* 0x000fca00078e0a13 */
[----:B------:R-:W-:-:S05]  /*3cd0*/  SHF.R.S32.HI R2, RZ, 0x1f, R19 ;  /* 0x0000001fff027819 */ /* 0x000fca0000011413 */
[----:B------:R-:W-:-:S04]  /*3ce0*/  IMAD R2, R2, c[0x0][0x198], RZ ;  /* 0x0000660002027a24 */ /* 0x000fc800078e02ff */
[C---:B------:R-:W-:Y:S02]  /*3cf0*/  IMAD R2, R19.reuse, c[0x0][0x19c], R2 ;  /* 0x0000670013027a24 */ /* 0x040fe400078e0202 */
[----:B--2---:R-:W-:Y:S02]  /*3d00*/  IMAD.IADD R6, R6, 0x1, -R21 ;  /* 0x0000000106067824 */ /* 0x004fe400078e0a15 */
[----:B------:R-:W-:-:S03]  /*3d10*/  IMAD.WIDE.U32 R20, R19, c[0x0][0x198], RZ ;  /* 0x0000660013147a25 */ /* 0x000fc600078e00ff */
[----:B------:R-:W-:Y:S02]  /*3d20*/  SHF.R.S32.HI R4, RZ, 0x1f, R6 ;  /* 0x0000001fff047819 */ /* 0x000fe40000011406 */
[----:B------:R-:W-:-:S03]  /*3d30*/  IADD3 R21, R21, R2, RZ ;  /* 0x0000000215157210 */ /* 0x000fc60007ffe0ff */
[----:B------:R-:W-:Y:S02]  /*3d40*/  IMAD R19, R4, c[0x0][0x180], RZ ;  /* 0x0000600004137a24 */ /* 0x000fe400078e02ff */
[----:B------:R-:W-:-:S04]  /*3d50*/  IMAD.WIDE.U32 R20, R6, c[0x0][0x180], R20 ;  /* 0x0000600006147a25 */ /* 0x000fc800078e0014 */
[----:B------:R-:W-:Y:S01]  /*3d60*/  IMAD R19, R6, c[0x0][0x184], R19 ;  /* 0x0000610006137a24 */ /* 0x000fe200078e0213 */
[----:B------:R-:W-:-:S03]  /*3d70*/  MOV R2, R20 ;  /* 0x0000001400027202 */ /* 0x000fc60000000f00 */
[----:B------:R-:W-:Y:S01]  /*3d80*/  IMAD.IADD R19, R21, 0x1, R19 ;  /* 0x0000000115137824 */ /* 0x000fe200078e0213 */
[----:B------:R-:W-:Y:S05]  /*3d90*/  BRA `(.L_x_5082) ;  /* 0x0000002000007947 */ /* 0x000fea0003800000 */
.L_x_5081:
[----:B------:R-:W-:-:S04]  /*3da0*/  LEA R2, -R3, RZ, 0x6 ;  /* 0x000000ff03027211 */ /* 0x000fc800078e31ff */
[----:B------:R-:W-:Y:S02]  /*3db0*/  SHF.R.S32.HI R19, RZ, 0x1f, R2 ;  /* 0x0000001fff137819 */ /* 0x000fe40000011402 */
.L_x_5082:
[----:B------:R-:W-:Y:S01]  /*3dc0*/  IADD3 R84, P0, R2, R84, RZ ;  /* 0x0000005402547210 */ /* 0x000fe20007f1e0ff */
[----:B------:R-:W-:Y:S02]  /*3dd0*/  IMAD.MOV.U32 R2, RZ, RZ, 0x5 ;  /* 0x00000005ff027424 */ /* 0x000fe400078e00ff */
[----:B------:R-:W-:Y:S01]  /*3de0*/  IMAD.SHL.U32 R21, R3, 0x20, RZ ;  /* 0x0000002003157824 */ /* 0x000fe200078e00ff */
[C---:B------:R-:W-:Y:S01]  /*3df0*/  LEA R244, P1, R84.reuse, c[0x0][0x168], 0x1 ;  /* 0x00005a0054f47a11 */ /* 0x040fe200078208ff */
[----:B------:R-:W-:Y:S01]  /*3e00*/  IMAD.X R19, R19, 0x1, R87, P0 ;  /* 0x0000000113137824 */ /* 0x000fe200000e0657 */
[----:B------:R-:W-:Y:S02]  /*3e10*/  SHF.L.U64.HI R2, R3, R2, c[0x0][0x19c] ;  /* 0x0000670003027619 */ /* 0x000fe40000010202 */
[----:B------:R-:W-:Y:S02]  /*3e20*/  IADD3 R18, P0, R21, R244, RZ ;  /* 0x000000f415127210 */ /* 0x000fe40007f1e0ff */
        /* <DEDUP_REMOVED lines=8> */
[----:B------:R1:W-:Y:S01]  /*3eb0*/  LDGSTS.E.BYPASS.LTC128B.128 [R237+0x8000], [R244.64] ;  /* 0x08000000f4ed7fae */ /* 0x0003e2000b901d4c */
[----:B------:R-:W-:-:S03]  /*3ec0*/  IMAD.X R21, R2, 0x1, R19, P1 ;  /* 0x0000000102157824 */ /* 0x000fc600008e0613 */
[----:B------:R1:W-:Y:S01]  /*3ed0*/  LDGSTS.E.BYPASS.LTC128B.128 [R237+0xa000], [R244.64+0x80] ;  /* 0x0a000080f4ed7fae */ /* 0x0003e2000b901d4c */
[----:B------:R-:W-:-:S03]  /*3ee0*/  IMAD.X R23, R2, 0x1, R21, P0 ;  /* 0x0000000102177824 */ /* 0x000fc600000e0615 */
        /* <DEDUP_REMOVED lines=15> */
.L_x_5080:
        /* <DEDUP_REMOVED lines=55> */
[C---:B------:R-:W-:Y:S01]  /*4350*/  FMUL.FTZ R169, R3.reuse, c[0x0][0x23c] ;  /* 0x00008f0003a97a20 */ /* 0x040fe20000410000 */
        /* <DEDUP_REMOVED lines=8> */
[----:B------:R-:W-:Y:S01]  /*43e0*/  ISETP.GT.AND P0, PT, R167, R236, PT ;  /* 0x000000eca700720c */ /* 0x000fe20003f04270 */
        /* <DEDUP_REMOVED lines=24> */
[----:B------:R-:W3:Y:S01]  /*4570*/  MUFU.EX2 R174, R174 ;  /* 0x000000ae00ae7308 */ /* 0x000ee20000000800 */
[----:B--2---:R-:W-:Y:S01]  /*4580*/  F2FP.PACK_AB R148, R178, R183 ;  /* 0x000000b7b294723e */ /* 0x004fe200000000ff */
[----:B------:R-:W-:Y:S01]  /*4590*/  LDSM.16.MT88.4 R24, [R225+0x10800] ;  /* 0x01080000e118783b */ /* 0x000fe20000004200 */
        /* <DEDUP_REMOVED lines=9> */
[--C-:B------:R-:W-:Y:S01]  /*4630*/  FFMA.FTZ R195, R196, c[0x0][0x23c], -R169.reuse ;  /* 0x00008f00c4c37a23 */ /* 0x100fe200000108a9 */
[----:B------:R-:W2:Y:S01]  /*4640*/  MUFU.EX2 R180, R180 ;  /* 0x000000b400b47308 */ /* 0x000ea20000000800 */
[----:B---3--:R-:W-:Y:S01]  /*4650*/  F2FP.PACK_AB R150, R174, R181 ;  /* 0x000000b5ae96723e */ /* 0x008fe200000000ff */
[--C-:B------:R-:W-:Y:S02]  /*4660*/  FFMA.FTZ R196, R201, c[0x0][0x23c], -R194.reuse ;  /* 0x00008f00c9c47a23 */ /* 0x100fe400000108c2 */
[----:B------:R-:W-:Y:S02]  /*4670*/  FFMA.FTZ R201, R190, c[0x0][0x23c], -R169 ;  /* 0x00008f00bec97a23 */ /* 0x000fe400000108a9 */
[--C-:B------:R-:W-:Y:S02]  /*4680*/  FFMA.FTZ R199, R199, c[0x0][0x23c], -R194.reuse ;  /* 0x00008f00c7c77a23 */ /* 0x100fe400000108c2 */
[----:B------:R-:W-:Y:S01]  /*4690*/  MUFU.EX2 R187, R187 ;  /* 0x000000bb00bb7308 */ /* 0x000fe20000000800 */
[----:B------:R-:W-:-:S02]  /*46a0*/  FFMA.FTZ R197, R197, c[0x0][0x23c], -R194 ;  /* 0x00008f00c5c57a23 */ /* 0x000fc400000108c2 */
[----:B------:R-:W-:Y:S02]  /*46b0*/  FFMA.FTZ R248, R171, c[0x0][0x23c], -R194 ;  /* 0x00008f00abf87a23 */ /* 0x000fe400000108c2 */
[--C-:B------:R-:W-:Y:S02]  /*46c0*/  FFMA.FTZ R192, R192, c[0x0][0x23c], -R169.reuse ;  /* 0x00008f00c0c07a23 */ /* 0x100fe400000108a9 */
[--C-:B------:R-:W-:Y:S01]  /*46d0*/  FFMA.FTZ R190, R170, c[0x0][0x23c], -R169.reuse ;  /* 0x00008f00aabe7a23 */ /* 0x100fe200000108a9 */
[----:B------:R-:W3:Y:S01]  /*46e0*/  MUFU.EX2 R176, R176 ;  /* 0x000000b000b07308 */ /* 0x000ee20000000800 */
[----:B--2---:R-:W-:Y:S01]  /*46f0*/  F2FP.PACK_AB R149, R180, R185 ;  /* 0x000000b9b495723e */ /* 0x004fe200000000ff */
[----:B------:R-:W-:Y:S02]  /*4700*/  FFMA.FTZ R251, R168, c[0x0][0x23c], -R169 ;  /* 0x00008f00a8fb7a23 */ /* 0x000fe400000108a9 */
[----:B------:R-:W-:Y:S01]  /*4710*/  FADD.FTZ R178, R183, R178 ;  /* 0x000000b2b7b27221 */ /* 0x000fe20000010000 */
[----:B------:R-:W-:Y:S01]  /*4720*/  LDSM.16.MT88.4 R168, [R225+0x13800] ;  /* 0x01380000e1a8783b */ /* 0x000fe20000004200 */
[----:B------:R-:W-:-:S02]  /*4730*/  FADD.FTZ R180, R185, R180 ;  /* 0x000000b4b9b47221 */ /* 0x000fc40000010000 */
[----:B------:R-:W-:Y:S01]  /*4740*/  MUFU.EX2 R179, R179 ;  /* 0x000000b300b37308 */ /* 0x000fe20000000800 */
[----:B------:R-:W-:-:S04]  /*4750*/  FADD.FTZ R181, R181, R178 ;  /* 0x000000b2b5b57221 */ /* 0x000fc80000010000 */
[----:B------:R-:W-:Y:S01]  /*4760*/  FADD.FTZ R174, R174, R181 ;  /* 0x000000b5aeae7221 */ /* 0x000fe20000010000 */
[----:B---3--:R-:W-:Y:S02]  /*4770*/  F2FP.PACK_AB R151, R176, R187 ;  /* 0x000000bbb097723e */ /* 0x008fe400000000ff */
        /* <DEDUP_REMOVED lines=168> */
[C---:B------:R-:W-:Y:S08]  /*5200*/  HMMA.16816.F32 R120, R4.reuse, R20, R120 ;  /* 0x000000140478723c */ /* 0x040ff00000001878 */
[C---:B------:R-:W-:Y:S01]  /*5210*/  HMMA.16816.F32 R124, R4.reuse, R22, R124 ;  /* 0x00000016047c723c */ /* 0x040fe2000000187c */
[----:B------:R-:W1:Y:S07]  /*5220*/  LDSM.16.MT88.4 R20, [R225+0x11800] ;  /* 0x01180000e114783b */ /* 0x000e6e0000004200 */
[C---:B---3--:R-:W-:Y:S08]  /*5230*/  HMMA.16816.F32 R128, R4.reuse, R16, R128 ;  /* 0x000000100480723c */ /* 0x048ff00000001880 */
[C---:B------:R-:W-:Y:S01]  /*5240*/  HMMA.16816.F32 R132, R4.reuse, R18, R132 ;  /* 0x000000120484723c */ /* 0x040fe20000001884 */
[----:B------:R-:W3:Y:S07]  /*5250*/  LDSM.16.MT88.4 R16, [R228+0x13800] ;  /* 0x01380000e410783b */ /* 0x000eee0000004200 */
[C---:B------:R-:W-:Y:S08]  /*5260*/  HMMA.16816.F32 R152, R4.reuse, R32, R152 ;  /* 0x000000200498723c */ /* 0x040ff00000001898 */
[----:B------:R-:W-:Y:S01]  /*5270*/  HMMA.16816.F32 R148, R4, R34, R148 ;  /* 0x000000220494723c */ /* 0x000fe20000001894 */
[----:B------:R-:W-:Y:S06]  /*5280*/  LDSM.16.MT88.4 R32, [R224+0x13800] ;  /* 0x01380000e020783b */ /* 0x000fec0000004200 */
        /* <DEDUP_REMOVED lines=21> */
[C---:B----4-:R-:W-:Y:S08]  /*53e0*/  HMMA.16816.F32 R40, R4.reuse, R24, R40 ;  /* 0x000000180428723c */ /* 0x050ff00000001828 */
[C---:B------:R-:W-:Y:S01]  /*53f0*/  HMMA.16816.F32 R44, R4.reuse, R26, R44 ;  /* 0x0000001a042c723c */ /* 0x040fe2000000182c */
[----:B------:R-:W4:Y:S07]  /*5400*/  LDSM.16.MT88.4 R24, [R225+0x15800] ;  /* 0x01580000e118783b */ /* 0x000f2e0000004200 */
        /* <DEDUP_REMOVED lines=42> */
.L_x_5087:
        /* <DEDUP_REMOVED lines=64> */
.L_x_5084:
        /* <DEDUP_REMOVED lines=15> */
[----:B------:R-:W-:Y:S01]  /*5ba0*/  ISETP.GT.AND P0, PT, R249, R236, PT ;  /* 0x000000ecf900720c */ /* 0x000fe20003f04270 */
        /* <DEDUP_REMOVED lines=13> */
[----:B------:R-:W3:Y:S04]  /*5c80*/  LDSM.16.M88.4 R172, [R233+0x8000] ;  /* 0x00800000e9ac783b */ /* 0x000ee80000000200 */
[----:B------:R-:W4:Y:S04]  /*5c90*/  LDSM.16.M88.4 R176, [R233+0x8800] ;  /* 0x00880000e9b0783b */ /* 0x000f280000000200 */
[----:B------:R-:W2:Y:S04]  /*5ca0*/  LDSM.16.M88.4 R180, [R233+0x9000] ;  /* 0x00900000e9b4783b */ /* 0x000ea80000000200 */
[----:B------:R-:W0:Y:S04]  /*5cb0*/  LDGDEPBAR ;  /* 0x00000000000079af */ /* 0x000e280000000000 */
[----:B------:R-:W5:Y:S04]  /*5cc0*/  LDSM.16.M88.4 R184, [R233+0x9800] ;  /* 0x00980000e9b8783b */ /* 0x000f680000000200 */
[----:B------:R-:W-:Y:S04]  /*5cd0*/  LDSM.16.M88.4 R188, [R232] ;  /* 0x00000000e8bc783b */ /* 0x000fe80000000200 */
[----:B------:R-:W1:Y:S04]  /*5ce0*/  LDSM.16.M88.4 R192, [R231] ;  /* 0x00000000e7c0783b */ /* 0x000e680000000200 */
[----:B------:R-:W1:Y:S04]  /*5cf0*/  LDSM.16.M88.4 R196, [R223] ;  /* 0x00000000dfc4783b */ /* 0x000e680000000200 */
[----:B------:R-:W1:Y:S04]  /*5d00*/  LDSM.16.M88.4 R200, [R222] ;  /* 0x00000000dec8783b */ /* 0x000e680000000200 */
[----:B------:R-:W1:Y:S01]  /*5d10*/  LDSM.16.M88.4 R204, [R221] ;  /* 0x00000000ddcc783b */ /* 0x000e620000000200 */
[C---:B---3--:R-:W-:Y:S08]  /*5d20*/  HMMA.16816.F32 R4, R168.reuse, R172, RZ ;  /* 0x000000aca804723c */ /* 0x048ff000000018ff */
[C---:B------:R-:W-:Y:S01]  /*5d30*/  HMMA.16816.F32 R8, R168.reuse, R174, RZ ;  /* 0x000000aea808723c */ /* 0x040fe200000018ff */
[----:B------:R-:W-:Y:S07]  /*5d40*/  LDSM.16.M88.4 R172, [R230] ;  /* 0x00000000e6ac783b */ /* 0x000fee0000000200 */
[C---:B----4-:R-:W-:Y:S08]  /*5d50*/  HMMA.16816.F32 R12, R168.reuse, R176, RZ ;  /* 0x000000b0a80c723c */ /* 0x050ff000000018ff */
[C---:B------:R-:W-:Y:S01]  /*5d60*/  HMMA.16816.F32 R16, R168.reuse, R178, RZ ;  /* 0x000000b2a810723c */ /* 0x040fe200000018ff */
[----:B------:R-:W3:Y:S07]  /*5d70*/  LDSM.16.M88.4 R176, [R227+0x8000] ;  /* 0x00800000e3b0783b */ /* 0x000eee0000000200 */
[C---:B--2---:R-:W-:Y:S08]  /*5d80*/  HMMA.16816.F32 R20, R168.reuse, R180, RZ ;  /* 0x000000b4a814723c */ /* 0x044ff000000018ff */
[C---:B------:R-:W-:Y:S01]  /*5d90*/  HMMA.16816.F32 R24, R168.reuse, R182, RZ ;  /* 0x000000b6a818723c */ /* 0x040fe200000018ff */
[----:B------:R-:W2:Y:S07]  /*5da0*/  LDSM.16.M88.4 R180, [R227+0x8800] ;  /* 0x00880000e3b4783b */ /* 0x000eae0000000200 */
        /* <DEDUP_REMOVED lines=17> */
[C---:B---3--:R-:W-:Y:S08]  /*5ec0*/  HMMA.16816.F32 R4, R172.reuse, R176, R4 ;  /* 0x000000b0ac04723c */ /* 0x048ff00000001804 */
[C---:B------:R-:W-:Y:S01]  /*5ed0*/  HMMA.16816.F32 R8, R172.reuse, R178, R8 ;  /* 0x000000b2ac08723c */ /* 0x040fe20000001808 */
[----:B------:R-:W-:Y:S07]  /*5ee0*/  LDSM.16.M88.4 R176, [R233+0xa000] ;  /* 0x00a00000e9b0783b */ /* 0x000fee0000000200 */
[C---:B--2---:R-:W-:Y:S08]  /*5ef0*/  HMMA.16816.F32 R12, R172.reuse, R180, R12 ;  /* 0x000000b4ac0c723c */ /* 0x044ff0000000180c */
        /* <DEDUP_REMOVED lines=236> */
.L_x_5086:
        /* <DEDUP_REMOVED lines=31> */
.L_x_5085:
        /* <DEDUP_REMOVED lines=61> */
[----:B------:R-:W-:Y:S01]  /*7380*/  ISETP.GT.AND P0, PT, R249, R236, PT ;  /* 0x000000ecf900720c */ /* 0x000fe20003f04270 */
[----:B------:R-:W-:Y:S02]  /*7390*/  FFMA.FTZ R166, R8, c[0x0][0x23c], -R200 ;  /* 0x00008f0008a67a23 */ /* 0x000fe400000108c8 */
[--C-:B------:R-:W-:Y:S01]  /*73a0*/  FFMA.FTZ R6, R6, c[0x0][0x23c], -R198.reuse ;  /* 0x00008f0006067a23 */ /* 0x100fe200000108c6 */
[----:B------:R-:W4:Y:S01]  /*73b0*/  MUFU.EX2 R0, R0 ;  /* 0x0000000000007308 */ /* 0x000f220000000800 */
[--C-:B------:R-:W-:Y:S02]  /*73c0*/  FFMA.FTZ R7, R7, c[0x0][0x23c], -R198.reuse ;  /* 0x00008f0007077a23 */ /* 0x100fe400000108c6 */
[--C-:B------:R-:W-:Y:S02]  /*73d0*/  FFMA.FTZ R196, R10, c[0x0][0x23c], -R198.reuse ;  /* 0x00008f000ac47a23 */ /* 0x100fe400000108c6 */
[----:B------:R-:W-:Y:S02]  /*73e0*/  FFMA.FTZ R199, R11, c[0x0][0x23c], -R198 ;  /* 0x00008f000bc77a23 */ /* 0x000fe400000108c6 */
[--C-:B------:R-:W-:Y:S02]  /*73f0*/  FFMA.FTZ R201, R12, c[0x0][0x23c], -R200.reuse ;  /* 0x00008f000cc97a23 */ /* 0x100fe400000108c8 */
[----:B------:R-:W-:Y:S01]  /*7400*/  FFMA.FTZ R202, R13, c[0x0][0x23c], -R200 ;  /* 0x00008f000dca7a23 */ /* 0x000fe200000108c8 */
[----:B------:R-:W-:Y:S01]  /*7410*/  MUFU.EX2 R197, R197 ;  /* 0x000000c500c57308 */ /* 0x000fe20000000800 */
[----:B------:R-:W-:Y:S02]  /*7420*/  FFMA.FTZ R203, R14, c[0x0][0x23c], -R198 ;  /* 0x00008f000ecb7a23 */ /* 0x000fe400000108c6 */
[----:B--2---:R-:W-:Y:S02]  /*7430*/  FFMA.FTZ R167, R9, c[0x0][0x23c], -R200 ;  /* 0x00008f0009a77a23 */ /* 0x004fe400000108c8 */
        /* <DEDUP_REMOVED lines=158> */
[----:B------:R-:W-:Y:S02]  /*7e20*/  FFMA.FTZ R204, R15, c[0x0][0x23c], -R198 ;  /* 0x00008f000fcc7a23 */ /* 0x000fe400000108c6 */
        /* <DEDUP_REMOVED lines=47> */
[----:B------:R-:W-:Y:S02]  /*8120*/  FADD.FTZ R197, R5, R197 ;  /* 0x000000c505c57221 */ /* 0x000fe40000010000 */
[----:B------:R-:W-:Y:S01]  /*8130*/  FADD.FTZ R7, R7, R6 ;  /* 0x0000000607077221 */ /* 0x000fe20000010000 */
[----:B-----5:R-:W-:Y:S01]  /*8140*/  F2FP.PACK_AB R155, R250, R207 ;  /* 0x000000cffa9b723e */ /* 0x020fe200000000ff */
[----:B------:R-:W-:Y:S02]  /*8150*/  FADD.FTZ R166, R166, R197 ;  /* 0x000000c5a6a67221 */ /* 0x000fe40000010000 */
        /* <DEDUP_REMOVED lines=8> */
[----:B------:R-:W-:Y:S01]  /*81e0*/  FADD.FTZ R203, R203, R0 ;  /* 0x00000000cbcb7221 */ /* 0x000fe20000010000 */
[----:B------:R-:W-:Y:S01]  /*81f0*/  IADD3 R0, R249, -0x1, RZ ;  /* 0xfffffffff9007810 */ /* 0x000fe20007ffe0ff */
[C---:B---3--:R-:W-:Y:S04]  /*8200*/  HMMA.16816.F32 R40, R152.reuse, R172, R40 ;  /* 0x000000ac9828723c */ /* 0x048fe80000001828 */
[----:B------:R-:W-:Y:S01]  /*8210*/  FADD.FTZ R202, R202, R201 ;  /* 0x000000c9caca7221 */ /* 0x000fe20000010000 */
[----:B------:R-:W-:Y:S01]  /*8220*/  MOV R249, R0 ;  /* 0x0000000000f97202 */ /* 0x000fe20000000f00 */
[----:B------:R-:W-:Y:S01]  /*8230*/  FADD.FTZ R204, R204, R203 ;  /* 0x000000cbcccc7221 */ /* 0x000fe20000010000 */
[----:B------:R-:W-:Y:S01]  /*8240*/  MOV R0, R3 ;  /* 0x0000000300007202 */ /* 0x000fe20000000f00 */
        /* <DEDUP_REMOVED lines=8> */
[----:B------:R-:W-:Y:S07]  /*82d0*/  LDSM.16.MT88.4 R176, [R226+0x15000] ;  /* 0x01500000e2b0783b */ /* 0x000fee0000004200 */
[C---:B------:R-:W-:Y:S07]  /*82e0*/  HMMA.16816.F32 R56, R152.reuse, R180, R56 ;  /* 0x000000b49838723c */ /* 0x040fee0000001838 */
[--C-:B------:R-:W-:Y:S01]  /*82f0*/  FFMA.FTZ R180, R20, c[0x0][0x23c], -R200.reuse ;  /* 0x00008f0014b47a23 */ /* 0x100fe200000108c8 */
[C---:B------:R-:W-:Y:S04]  /*8300*/  HMMA.16816.F32 R60, R152.reuse, R182, R60 ;  /* 0x000000b6983c723c */ /* 0x040fe8000000183c */
[----:B------:R-:W-:Y:S01]  /*8310*/  FFMA.FTZ R181, R21, c[0x0][0x23c], -R200 ;  /* 0x00008f0015b57a23 */ /* 0x000fe200000108c8 */
[----:B------:R-:W-:Y:S02]  /*8320*/  MUFU.EX2 R180, R180 ;  /* 0x000000b400b47308 */ /* 0x000fe40000000800 */
[--C-:B------:R-:W-:Y:S01]  /*8330*/  FFMA.FTZ R182, R22, c[0x0][0x23c], -R198.reuse ;  /* 0x00008f0016b67a23 */ /* 0x100fe200000108c6 */
[C---:B-1----:R-:W-:Y:S04]  /*8340*/  HMMA.16816.F32 R64, R152.reuse, R156, R64 ;  /* 0x0000009c9840723c */ /* 0x042fe80000001840 */
[----:B------:R-:W-:Y:S02]  /*8350*/  FFMA.FTZ R183, R23, c[0x0][0x23c], -R198 ;  /* 0x00008f0017b77a23 */ /* 0x000fe400000108c6 */
        /* <DEDUP_REMOVED lines=12> */
[----:B------:R-:W-:Y:S01]  /*8420*/  FFMA.FTZ R185, R25, c[0x0][0x23c], -R200 ;  /* 0x00008f0019b97a23 */ /* 0x000fe200000108c8 */
[----:B------:R-:W-:Y:S02]  /*8430*/  MUFU.EX2 R184, R184 ;  /* 0x000000b800b87308 */ /* 0x000fe40000000800 */
[--C-:B------:R-:W-:Y:S01]  /*8440*/  FFMA.FTZ R186, R26, c[0x0][0x23c], -R198.reuse ;  /* 0x00008f001aba7a23 */ /* 0x100fe200000108c6 */
[C---:B------:R-:W-:Y:S04]  /*8450*/  HMMA.16816.F32 R88, R152.reuse, R188, R88 ;  /* 0x000000bc9858723c */ /* 0x040fe80000001858 */
[----:B------:R-:W-:Y:S02]  /*8460*/  FFMA.FTZ R187, R27, c[0x0][0x23c], -R198 ;  /* 0x00008f001bbb7a23 */ /* 0x000fe400000108c6 */
[----:B------:R-:W-:Y:S01]  /*8470*/  LDSM.16.MT88.4 R24, [R226+0x11000] ;  /* 0x01100000e218783b */ /* 0x000fe20000004200 */
[--C-:B------:R-:W-:Y:S01]  /*8480*/  FFMA.FTZ R188, R28, c[0x0][0x23c], -R200.reuse ;  /* 0x00008f001cbc7a23 */ /* 0x100fe200000108c8 */
[C---:B------:R-:W-:Y:S01]  /*8490*/  HMMA.16816.F32 R92, R152.reuse, R190, R92 ;  /* 0x000000be985c723c */ /* 0x040fe2000000185c */
[----:B------:R-:W1:Y:S03]  /*84a0*/  MUFU.EX2 R185, R185 ;  /* 0x000000b900b97308 */ /* 0x000e660000000800 */
[----:B------:R-:W-:Y:S03]  /*84b0*/  FFMA.FTZ R189, R29, c[0x0][0x23c], -R200 ;  /* 0x00008f001dbd7a23 */ /* 0x000fe600000108c8 */
[--C-:B------:R-:W-:Y:S01]  /*84c0*/  FFMA.FTZ R190, R30, c[0x0][0x23c], -R198.reuse ;  /* 0x00008f001ebe7a23 */ /* 0x100fe200000108c6 */
[C---:B------:R-:W-:Y:S03]  /*84d0*/  HMMA.16816.F32 R96, R152.reuse, R192, R96 ;  /* 0x000000c09860723c */ /* 0x040fe60000001860 */
[----:B------:R-:W-:Y:S01]  /*84e0*/  MUFU.EX2 R186, R186 ;  /* 0x000000ba00ba7308 */ /* 0x000fe20000000800 */
[----:B------:R-:W-:Y:S02]  /*84f0*/  FFMA.FTZ R191, R31, c[0x0][0x23c], -R198 ;  /* 0x00008f001fbf7a23 */ /* 0x000fe400000108c6 */
        /* <DEDUP_REMOVED lines=149> */
.L_x_5083:
[----:B------:R-:W1:Y:S01]  /*8e50*/  SHFL.BFLY PT, R2, R251, 0x2, 0x1f ;  /* 0x0c401f00fb027f89 */ /* 0x000e6200000e0000 */
[----:B------:R-:W-:Y:S01]  /*8e60*/  MOV R8, 0x3f800000 ;  /* 0x3f80000000087802 */ /* 0x000fe20000000f00 */
[----:B------:R-:W-:Y:S02]  /*8e70*/  BSSY B0, `(.L_x_5088) ;  /* 0x0000147000007945 */ /* 0x000fe40003800000 */
[----:B------:R-:W2:Y:S04]  /*8e80*/  SHFL.BFLY PT, R5, R248, 0x2, 0x1f ;  /* 0x0c401f00f8057f89 */ /* 0x000ea800000e0000 */
[----:B------:R-:W3:Y:S04]  /*8e90*/  S2R R15, SR_TID.X ;  /* 0x00000000000f7919 */ /* 0x000ee80000002100 */
[----:B------:R-:W-:Y:S01]  /*8ea0*/  BAR.SYNC.DEFER_BLOCKING 0x0 ;  /* 0x0000000000007b1d */ /* 0x000fe20000010000 */
[----:B-1----:R-:W-:-:S05]  /*8eb0*/  FADD.FTZ R7, R2, R251 ;  /* 0x000000fb02077221 */ /* 0x002fca0000010000 */
[----:B------:R-:W1:Y:S01]  /*8ec0*/  S2R R2, SR_TID.X ;  /* 0x0000000000027919 */ /* 0x000e620000002100 */
[----:B--2---:R-:W-:-:S03]  /*8ed0*/  FADD.FTZ R0, R5, R248 ;  /* 0x000000f805007221 */ /* 0x004fc60000010000 */
[----:B------:R-:W2:Y:S04]  /*8ee0*/  SHFL.BFLY PT, R4, R7, 0x1, 0x1f ;  /* 0x0c201f0007047f89 */ /* 0x000ea800000e0000 */
[----:B------:R-:W4:Y:S01]  /*8ef0*/  SHFL.BFLY PT, R5, R0, 0x1, 0x1f ;  /* 0x0c201f0000057f89 */ /* 0x000f2200000e0000 */
[----:B-1----:R-:W-:-:S04]  /*8f00*/  SHF.R.S32.HI R11, RZ, 0x1f, R2 ;  /* 0x0000001fff0b7819 */ /* 0x002fc80000011402 */
[----:B------:R-:W-:Y:S01]  /*8f10*/  LEA.HI R10, R11, R2, RZ, 0x2 ;  /* 0x000000020b0a7211 */ /* 0x000fe200078f10ff */
[----:B--2---:R-:W-:Y:S01]  /*8f20*/  FADD.FTZ R4, R7, R4 ;  /* 0x0000000407047221 */ /* 0x004fe20000010000 */
[----:B------:R-:W-:Y:S01]  /*8f30*/  MOV R7, 0x3f800000 ;  /* 0x3f80000000077802 */ /* 0x000fe20000000f00 */
[----:B----4-:R-:W-:Y:S01]  /*8f40*/  FADD.FTZ R5, R0, R5 ;  /* 0x0000000500057221 */ /* 0x010fe20000010000 */
[--C-:B------:R-:W-:Y:S02]  /*8f50*/  SHF.R.S32.HI R13, RZ, 0x2, R10.reuse ;  /* 0x00000002ff0d7819 */ /* 0x100fe4000001140a */
[----:B------:R-:W-:Y:S02]  /*8f60*/  SHF.R.S32.HI R6, RZ, 0x1f, R10 ;  /* 0x0000001fff067819 */ /* 0x000fe4000001140a */
[----:B---3--:R-:W-:Y:S02]  /*8f70*/  SHF.R.S32.HI R0, RZ, 0x1f, R15 ;  /* 0x0000001fff007819 */ /* 0x008fe4000001140f */
[----:B------:R-:W-:-:S02]  /*8f80*/  LEA.HI R6, R6, R13, RZ, 0x3 ;  /* 0x0000000d06067211 */ /* 0x000fc400078f18ff */
[----:B------:R-:W-:Y:S02]  /*8f90*/  FSETP.NE.FTZ.AND P4, PT, R5, RZ, PT ;  /* 0x000000ff0500720b */ /* 0x000fe40003f95000 */
[----:B------:R-:W-:Y:S02]  /*8fa0*/  FSETP.NE.FTZ.AND P3, PT, R4, RZ, PT ;  /* 0x000000ff0400720b */ /* 0x000fe40003f75000 */
[----:B------:R-:W-:Y:S02]  /*8fb0*/  LEA.HI R9, R0, R15, RZ, 0x4 ;  /* 0x0000000f00097211 */ /* 0x000fe400078f20ff */
[----:B------:R-:W-:Y:S02]  /*8fc0*/  LOP3.LUT R6, R6, 0xfffffff8, RZ, 0xc0, !PT ;  /* 0xfffffff806067812 */ /* 0x000fe400078ec0ff */
[----:B------:R-:W-:Y:S02]  /*8fd0*/  LOP3.LUT R0, R9, 0xfffffff0, RZ, 0xc0, !PT ;  /* 0xfffffff009007812 */ /* 0x000fe400078ec0ff */
[----:B------:R-:W-:-:S02]  /*8fe0*/  IADD3 R6, R13, -R6, RZ ;  /* 0x800000060d067210 */ /* 0x000fc40007ffe0ff */
[----:B------:R-:W-:Y:S01]  /*8ff0*/  LOP3.LUT R13, R10, 0x1ffffffc, RZ, 0xc0, !PT ;  /* 0x1ffffffc0a0d7812 */ /* 0x000fe200078ec0ff */
[----:B------:R-:W1:Y:S01]  /*9000*/  @P4 MUFU.RCP R8, R5 ;  /* 0x0000000500084308 */ /* 0x000e620000001000 */
[----:B------:R-:W-:Y:S02]  /*9010*/  IADD3 R0, -R0, R15, RZ ;  /* 0x0000000f00007210 */ /* 0x000fe40007ffe1ff */
[----:B------:R-:W-:Y:S02]  /*9020*/  SHF.R.S32.HI R10, RZ, 0x4, R9 ;  /* 0x00000004ff0a7819 */ /* 0x000fe40000011409 */
[----:B------:R-:W-:Y:S02]  /*9030*/  IADD3 R12, -R13, R2, RZ ;  /* 0x000000020d0c7210 */ /* 0x000fe40007ffe1ff */
[----:B------:R-:W-:Y:S01]  /*9040*/  LOP3.LUT R14, R6, 0x1, RZ, 0xc0, !PT ;  /* 0x00000001060e7812 */ /* 0x000fe200078ec0ff */
[----:B------:R-:W2:Y:S01]  /*9050*/  @P3 MUFU.RCP R7, R4 ;  /* 0x0000000400073308 */ /* 0x000ea20000001000 */
[----:B------:R-:W-:-:S02]  /*9060*/  SHF.L.U32 R13, R10, 0x6, RZ ;  /* 0x000000060a0d7819 */ /* 0x000fc400000006ff */
[----:B------:R-:W-:Y:S02]  /*9070*/  LEA.HI R15, R0, R0, RZ, 0x1 ;  /* 0x00000000000f7211 */ /* 0x000fe400078f08ff */
[----:B------:R-:W-:Y:S02]  /*9080*/  LEA.HI R11, R11, R2, RZ, 0x5 ;  /* 0x000000020b0b7211 */ /* 0x000fe400078f28ff */
[----:B------:R-:W-:Y:S01]  /*9090*/  SHF.L.U32 R17, R6, 0x6, RZ ;  /* 0x0000000606117819 */ /* 0x000fe200000006ff */
[----:B-1----:R-:W-:Y:S01]  /*90a0*/  FMUL.FTZ R160, R8, R160 ;  /* 0x000000a008a07220 */ /* 0x002fe20000410000 */
[----:B------:R-:W-:Y:S01]  /*90b0*/  ISETP.NE.U32.AND P0, PT, R14, 0x1, PT ;  /* 0x000000010e00780c */ /* 0x000fe20003f05070 */
[C---:B------:R-:W-:Y:S01]  /*90c0*/  FMUL.FTZ R161, R8.reuse, R161 ;  /* 0x000000a108a17220 */ /* 0x040fe20000410000 */
[----:B------:R-:W-:Y:S01]  /*90d0*/  LOP3.LUT R13, R13, 0x1c0, RZ, 0xc0, !PT ;  /* 0x000001c00d0d7812 */ /* 0x000fe200078ec0ff */
[C---:B------:R-:W-:Y:S01]  /*90e0*/  FMUL.FTZ R36, R8.reuse, R36 ;  /* 0x0000002408247220 */ /* 0x040fe20000410000 */
[----:B------:R-:W-:Y:S01]  /*90f0*/  SHF.L.U32 R14, R15, 0x2, RZ ;  /* 0x000000020f0e7819 */ /* 0x000fe200000006ff */
[C---:B------:R-:W-:Y:S01]  /*9100*/  FMUL.FTZ R37, R8.reuse, R37 ;  /* 0x0000002508257220 */ /* 0x040fe20000410000 */
[----:B------:R-:W-:Y:S01]  /*9110*/  SHF.R.S32.HI R9, RZ, 0x5, R11 ;  /* 0x00000005ff097819 */ /* 0x000fe2000001140b */
[----:B--2---:R-:W-:Y:S01]  /*9120*/  FMUL.FTZ R163, R7, R163 ;  /* 0x000000a307a37220 */ /* 0x004fe20000410000 */
[----:B------:R-:W-:Y:S01]  /*9130*/  LOP3.LUT R17, R17, 0x1c0, RZ, 0xc0, !PT ;  /* 0x000001c011117812 */ /* 0x000fe200078ec0ff */
[----:B------:R-:W-:Y:S01]  /*9140*/  FMUL.FTZ R162, R7, R162 ;  /* 0x000000a207a27220 */ /* 0x000fe20000410000 */
[----:B------:R-:W-:Y:S01]  /*9150*/  LOP3.LUT R14, R13, 0x38, R14, 0xf8, !PT ;  /* 0x000000380d0e7812 */ /* 0x000fe200078ef80e */
[----:B------:R-:W-:Y:S01]  /*9160*/  FMUL.FTZ R39, R7, R39 ;  /* 0x0000002707277220 */ /* 0x000fe20000410000 */
[----:B------:R-:W-:Y:S01]  /*9170*/  LEA R12, R9, R12, 0x9 ;  /* 0x0000000c090c7211 */ /* 0x000fe200078e48ff */
[----:B------:R-:W-:Y:S01]  /*9180*/  FMUL.FTZ R38, R7, R38 ;  /* 0x0000002607267220 */ /* 0x000fe20000410000 */
[----:B------:R-:W-:Y:S01]  /*9190*/  LEA.HI R17, R17, R17, RZ, 0x1d ;  /* 0x0000001111117211 */ /* 0x000fe200078fe8ff */
[C---:B------:R-:W-:Y:S01]  /*91a0*/  FMUL.FTZ R40, R8.reuse, R40 ;  /* 0x0000002808287220 */ /* 0x040fe20000410000 */
[----:B------:R-:W-:Y:S01]  /*91b0*/  SHF.R.U32.HI R13, RZ, 0x3, R13 ;  /* 0x00000003ff0d7819 */ /* 0x000fe2000001160d */
[----:B------:R-:W-:Y:S01]  /*91c0*/  FMUL.FTZ R41, R8, R41 ;  /* 0x0000002908297220 */ /* 0x000fe20000410000 */
[----:B------:R-:W-:Y:S01]  /*91d0*/  LOP3.LUT R15, R15, 0xffffffe, RZ, 0xc0, !PT ;  /* 0x0ffffffe0f0f7812 */ /* 0x000fe200078ec0ff */
[C---:B------:R-:W-:Y:S01]  /*91e0*/  FMUL.FTZ R43, R7.reuse, R43 ;  /* 0x0000002b072b7220 */ /* 0x040fe20000410000 */
[----:B------:R-:W-:Y:S01]  /*91f0*/  LEA R12, R12, R17, 0x1 ;  /* 0x000000110c0c7211 */ /* 0x000fe200078e08ff */
[C---:B------:R-:W-:Y:S01]  /*9200*/  FMUL.FTZ R42, R7.reuse, R42 ;  /* 0x0000002a072a7220 */ /* 0x040fe20000410000 */
[----:B------:R-:W-:Y:S01]  /*9210*/  LOP3.LUT R13, R14, R13, RZ, 0x3c, !PT ;  /* 0x0000000d0e0d7212 */ /* 0x000fe200078e3cff */
[----:B------:R-:W-:Y:S01]  /*9220*/  FMUL.FTZ R44, R8, R44 ;  /* 0x0000002c082c7220 */ /* 0x000fe20000410000 */
[----:B------:R-:W-:Y:S01]  /*9230*/  IADD3 R14, R0, -R15, RZ ;  /* 0x8000000f000e7210 */ /* 0x000fe20007ffe0ff */
[----:B------:R-:W-:Y:S01]  /*9240*/  FMUL.FTZ R45, R8, R45 ;  /* 0x0000002d082d7220 */ /* 0x000fe20000410000 */
[----:B------:R-:W-:Y:S01]  /*9250*/  R2P PR, R6, 0x6 ;  /* 0x0000000606007804 */ /* 0x000fe20000000000 */
[C---:B------:R-:W-:Y:S01]  /*9260*/  FMUL.FTZ R47, R7.reuse, R47 ;  /* 0x0000002f072f7220 */ /* 0x040fe20000410000 */
[----:B------:R-:W-:Y:S01]  /*9270*/  LEA R6, R14, R13, 0x2 ;  /* 0x0000000d0e067211 */ /* 0x000fe200078e10ff */
[----:B------:R-:W-:Y:S01]  /*9280*/  FMUL.FTZ R46, R7, R46 ;  /* 0x0000002e072e7220 */ /* 0x000fe20000410000 */
[----:B------:R-:W-:Y:S01]  /*9290*/  MOV R13, 0x80 ;  /* 0x00000080000d7802 */ /* 0x000fe20000000f00 */
[C---:B------:R-:W-:Y:S01]  /*92a0*/  FMUL.FTZ R48, R8.reuse, R48 ;  /* 0x0000003008307220 */ /* 0x040fe20000410000 */
[----:B------:R-:W-:Y:S01]  /*92b0*/  STS.64 [R12.X4], R160 ;  /* 0x000000a00c007388 */ /* 0x000fe20000004a00 */
[C---:B------:R-:W-:Y:S01]  /*92c0*/  FMUL.FTZ R49, R8.reuse, R49 ;  /* 0x0000003108317220 */ /* 0x040fe20000410000 */
[----:B------:R-:W-:Y:S01]  /*92d0*/  SEL R16, R13, 0xffffff80, !P2 ;  /* 0xffffff800d107807 */ /* 0x000fe20005000000 */
[C---:B------:R-:W-:Y:S01]  /*92e0*/  FMUL.FTZ R51, R7.reuse, R51 ;  /* 0x0000003307337220 */ /* 0x040fe20000410000 */
[----:B------:R-:W-:Y:S01]  /*92f0*/  STS.64 [R12.X4+0x800], R162 ;  /* 0x000800a20c007388 */ /* 0x000fe20000004a00 */
[----:B------:R-:W-:Y:S01]  /*9300*/  FMUL.FTZ R50, R7, R50 ;  /* 0x0000003207327220 */ /* 0x000fe20000410000 */
[----:B------:R-:W-:Y:S01]  /*9310*/  LOP3.LUT R11, R11, 0xffffffe0, RZ, 0xc0, !PT ;  /* 0xffffffe00b0b7812 */ /* 0x000fe200078ec0ff */
[C---:B------:R-:W-:Y:S01]  /*9320*/  FMUL.FTZ R52, R8.reuse, R52 ;  /* 0x0000003408347220 */ /* 0x040fe20000410000 */
[----:B------:R-:W1:Y:S01]  /*9330*/  @P4 MUFU.LG2 R5, R5 ;  /* 0x0000000500054308 */ /* 0x000e620000000c00 */
[----:B------:R-:W-:Y:S01]  /*9340*/  FMUL.FTZ R53, R8, R53 ;  /* 0x0000003508357220 */ /* 0x000fe20000410000 */
[----:B------:R-:W-:Y:S01]  /*9350*/  IADD3 R11, -R11, R2, RZ ;  /* 0x000000020b0b7210 */ /* 0x000fe20007ffe1ff */
[----:B------:R-:W-:-:S02]  /*9360*/  FMUL.FTZ R55, R7, R55 ;  /* 0x0000003707377220 */ /* 0x000fc40000410000 */
[C---:B------:R-:W-:Y:S01]  /*9370*/  FMUL.FTZ R54, R7.reuse, R54 ;  /* 0x0000003607367220 */ /* 0x040fe20000410000 */
[----:B------:R-:W-:Y:S01]  /*9380*/  SHF.R.S32.HI R2, RZ, 0x1f, R11 ;  /* 0x0000001fff027819 */ /* 0x000fe2000001140b */
[C---:B------:R-:W-:Y:S01]  /*9390*/  FMUL.FTZ R56, R8.reuse, R56 ;  /* 0x0000003808387220 */ /* 0x040fe20000410000 */
[----:B------:R-:W2:Y:S01]  /*93a0*/  @P3 MUFU.LG2 R4, R4 ;  /* 0x0000000400043308 */ /* 0x000ea20000000c00 */
[----:B------:R-:W-:Y:S01]  /*93b0*/  FMUL.FTZ R57, R8, R57 ;  /* 0x0000003908397220 */ /* 0x000fe20000410000 */
[----:B------:R-:W-:Y:S01]  /*93c0*/  LEA.HI R2, R2, R11, RZ, 0x2 ;  /* 0x0000000b02027211 */ /* 0x000fe200078f10ff */
        /* <DEDUP_REMOVED lines=107> */
[C---:B------:R-:W-:Y:S02]  /*9a80*/  IADD3 R15, R7.reuse, -0x20, RZ ;  /* 0xffffffe0070f7810 */ /* 0x040fe40007ffe0ff */
[----:B------:R-:W-:-:S02]  /*9a90*/  @P0 IADD3 R15, R7, 0x20, RZ ;  /* 0x00000020070f0810 */ /* 0x000fc40007ffe0ff */
[C---:B------:R-:W-:Y:S02]  /*9aa0*/  IADD3 R14, R7.reuse, R8, RZ ;  /* 0x00000008070e7210 */ /* 0x040fe40007ffe0ff */
[-C--:B------:R-:W-:Y:S01]  /*9ab0*/  IADD3 R13, R8, R15.reuse, RZ ;  /* 0x0000000f080d7210 */ /* 0x080fe20007ffe0ff */
[----:B------:R-:W-:Y:S01]  /*9ac0*/  STS.64 [R15], R36 ;  /* 0x000000240f007388 */ /* 0x000fe20000000a00 */
[-C--:B------:R-:W-:Y:S02]  /*9ad0*/  IADD3 R17, R7, R16.reuse, RZ ;  /* 0x0000001007117210 */ /* 0x080fe40007ffe0ff */
        /* <DEDUP_REMOVED lines=55> */
[----:B------:R-:W1:Y:S04]  /*9e50*/  S2R R8, SR_CTAID.Z ;  /* 0x0000000000087919 */ /* 0x000e680000002700 */
[----:B------:R-:W2:Y:S04]  /*9e60*/  S2R R7, SR_CTAID.Y ;  /* 0x0000000000077919 */ /* 0x000ea80000002600 */
[----:B------:R-:W-:Y:S04]  /*9e70*/  STS.64 [R13+0xc000], R156 ;  /* 0x00c0009c0d007388 */ /* 0x000fe80000000a00 */
[----:B------:R-:W-:Y:S04]  /*9e80*/  STS.64 [R13+0xc800], R158 ;  /* 0x00c8009e0d007388 */ /* 0x000fe80000000a00 */
[----:B------:R3:W-:Y:S04]  /*9e90*/  STS.64 [R17+0xc000], R140 ;  /* 0x00c0008c11007388 */ /* 0x0007e80000000a00 */
[----:B------:R4:W-:Y:S04]  /*9ea0*/  STS.64 [R17+0xc800], R142 ;  /* 0x00c8008e11007388 */ /* 0x0009e80000000a00 */
[----:B------:R-:W-:Y:S04]  /*9eb0*/  STS.64 [R18+0xc000], R144 ;  /* 0x00c0009012007388 */ /* 0x000fe80000000a00 */
[----:B------:R-:W-:Y:S01]  /*9ec0*/  STS.64 [R18+0xc800], R146 ;  /* 0x00c8009212007388 */ /* 0x000fe20000000a00 */
[----:B--2---:R-:W-:-:S03]  /*9ed0*/  IMAD R7, R7, c[0x0][0x210], R238 ;  /* 0x0000840007077a24 */ /* 0x004fc600078e02ee */
[----:B------:R-:W-:Y:S04]  /*9ee0*/  STS.64 [R19+0xc000], R152 ;  /* 0x00c0009813007388 */ /* 0x000fe80000000a00 */
[----:B------:R-:W-:Y:S04]  /*9ef0*/  STS.64 [R19+0xc800], R154 ;  /* 0x00c8009a13007388 */ /* 0x000fe80000000a00 */
[----:B------:R-:W-:Y:S01]  /*9f00*/  STS.64 [R16+0xc000], R148 ;  /* 0x00c0009410007388 */ /* 0x000fe20000000a00 */
[----:B---3--:R-:W-:-:S03]  /*9f10*/  IADD3 R141, -R238, RZ, RZ ;  /* 0x000000ffee8d7210 */ /* 0x008fc60007ffe1ff */
[----:B------:R-:W2:Y:S01]  /*9f20*/  S2R R140, SR_CTAID.X ;  /* 0x00000000008c7919 */ /* 0x000ea20000002500 */
[----:B----4-:R-:W-:-:S03]  /*9f30*/  SHF.R.S32.HI R142, RZ, 0x1f, R9 ;  /* 0x0000001fff8e7819 */ /* 0x010fc60000011409 */
[----:B------:R-:W-:Y:S01]  /*9f40*/  STS.64 [R16+0xc800], R150 ;  /* 0x00c8009610007388 */ /* 0x000fe20000000a00 */
[----:B-1----:R-:W-:Y:S01]  /*9f50*/  IMAD R8, R141, c[0x0][0x1c0], R8 ;  /* 0x000070008d087a24 */ /* 0x002fe200078e0208 */
[----:B------:R-:W-:Y:S02]  /*9f60*/  LEA.HI R142, R142, R9, RZ, 0x2 ;  /* 0x000000098e8e7211 */ /* 0x000fe400078f10ff */
[----:B------:R-:W-:Y:S01]  /*9f70*/  BAR.SYNC.DEFER_BLOCKING 0x0 ;  /* 0x0000000000007b1d */ /* 0x000fe20000010000 */
[----:B------:R-:W-:Y:S01]  /*9f80*/  IMAD R7, R7, c[0x0][0x1c0], R8 ;  /* 0x0000700007077a24 */ /* 0x000fe200078e0208 */
[----:B------:R-:W-:Y:S01]  /*9f90*/  MOV R8, 0xff800000 ;  /* 0xff80000000087802 */ /* 0x000fe20000000f00 */
[----:B------:R-:W-:Y:S01]  /*9fa0*/  @P3 FFMA.FTZ R8, R3, c[0x0][0x238], R4 ;  /* 0x00008e0003083a23 */ /* 0x000fe20000010004 */
[----:B------:R-:W-:-:S04]  /*9fb0*/  LOP3.LUT R142, R142, 0xffffffc, RZ, 0xc0, !PT ;  /* 0x0ffffffc8e8e7812 */ /* 0x000fc800078ec0ff */
[----:B------:R-:W-:Y:S02]  /*9fc0*/  IADD3 R142, -R142, R9, RZ ;  /* 0x000000098e8e7210 */ /* 0x000fe40007ffe1ff */
[----:B------:R-:W-:-:S04]  /*9fd0*/  SHF.R.S32.HI R9, RZ, 0x2, R2 ;  /* 0x00000002ff097819 */ /* 0x000fc80000011402 */
[----:B------:R-:W-:Y:S02]  /*9fe0*/  LEA R142, R142, R9, 0x4 ;  /* 0x000000098e8e7211 */ /* 0x000fe400078e20ff */
[----:B--2---:R-:W-:-:S05]  /*9ff0*/  SHF.L.U32 R140, R140, 0x6, RZ ;  /* 0x000000068c8c7819 */ /* 0x004fca00000006ff */
[----:B------:R-:W-:Y:S01]  /*a000*/  IMAD R7, R7, c[0x0][0x214], R140 ;  /* 0x0000850007077a24 */ /* 0x000fe200078e028c */
        /* <DEDUP_REMOVED lines=35> */
[----:B--234-:R-:W-:Y:S02]  /*a240*/  IADD3 R140, R142, 0x8, RZ ;  /* 0x000000088e8c7810 */ /* 0x01cfe40007ffe0ff */
[----:B------:R-:W-:-:S02]  /*a250*/  SHF.R.S32.HI R4, RZ, 0x1f, R142 ;  /* 0x0000001fff047819 */ /* 0x000fc4000001148e */
        /* <DEDUP_REMOVED lines=8> */
.L_x_5089:
[----:B--234-:R-:W-:Y:S05]  /*a2e0*/  BSYNC B0 ;  /* 0x0000000000007941 */ /* 0x01cfea0003800000 */
.L_x_5088:
[----:B------:R-:W-:Y:S01]  /*a2f0*/  IMAD.SHL.U32 R4, R0, 0x4, RZ ;  /* 0x0000000400047824 */ /* 0x000fe200078e00ff */
[C---:B------:R-:W-:Y:S01]  /*a300*/  IADD3 R0, R10.reuse, 0x10, RZ ;  /* 0x000000100a007810 */ /* 0x040fe20007ffe0ff */
[----:B------:R-:W-:Y:S01]  /*a310*/  IMAD R7, R7, c[0x0][0x22c], RZ ;  /* 0x00008b0007077a24 */ /* 0x000fe200078e02ff */
[----:B------:R-:W-:Y:S02]  /*a320*/  IADD3 R2, R10, 0x8, RZ ;  /* 0x000000080a027810 */ /* 0x000fe40007ffe0ff */
[----:B------:R-:W-:Y:S02]  /*a330*/  SHF.R.S32.HI R5, RZ, 0x1f, R4 ;  /* 0x0000001fff057819 */ /* 0x000fe40000011404 */
[----:B------:R-:W-:-:S02]  /*a340*/  ISETP.GE.AND P4, PT, R0, R235, PT ;  /* 0x000000eb0000720c */ /* 0x000fc40003f86270 */
[C---:B------:R-:W-:Y:S01]  /*a350*/  IADD3 R0, R10.reuse, 0x30, RZ ;  /* 0x000000300a007810 */ /* 0x040fe20007ffe0ff */
[----:B------:R-:W-:Y:S01]  /*a360*/  IMAD.WIDE R4, R10, 0x100, R4 ;  /* 0x000001000a047825 */ /* 0x000fe200078e0204 */
[-C--:B------:R-:W-:Y:S02]  /*a370*/  ISETP.GE.AND P5, PT, R2, R235.reuse, PT ;  /* 0x000000eb0200720c */ /* 0x080fe40003fa6270 */
[C---:B------:R-:W-:Y:S02]  /*a380*/  ISETP.GE.AND P6, PT, R10.reuse, R235, PT ;  /* 0x000000eb0a00720c */ /* 0x040fe40003fc6270 */
[C---:B------:R-:W-:Y:S02]  /*a390*/  IADD3 R3, P0, R7.reuse, R4, RZ ;  /* 0x0000000407037210 */ /* 0x040fe40007f1e0ff */
[----:B------:R-:W-:Y:S02]  /*a3a0*/  IADD3 R6, R10, 0x18, RZ ;  /* 0x000000180a067810 */ /* 0x000fe40007ffe0ff */
[----:B------:R-:W-:-:S02]  /*a3b0*/  LEA.HI.X.SX32 R4, R7, R5, 0x1, P0 ;  /* 0x0000000507047211 */ /* 0x000fc400000f0eff */
[C---:B------:R-:W-:Y:S02]  /*a3c0*/  LEA R8, P0, R3.reuse, c[0x0][0x1d8], 0x2 ;  /* 0x0000760003087a11 */ /* 0x040fe400078010ff */
[----:B------:R-:W-:Y:S02]  /*a3d0*/  IADD3 R2, R10, 0x28, RZ ;  /* 0x000000280a027810 */ /* 0x000fe40007ffe0ff */
[----:B------:R-:W-:Y:S02]  /*a3e0*/  LEA.HI.X R9, R3, c[0x0][0x1dc], R4, 0x2, P0 ;  /* 0x0000770003097a11 */ /* 0x000fe400000f1404 */
[----:B------:R-:W-:Y:S02]  /*a3f0*/  ISETP.GE.AND P0, PT, R0, R235, PT ;  /* 0x000000eb0000720c */ /* 0x000fe40003f06270 */
[C---:B------:R-:W-:Y:S01]  /*a400*/  IADD3 R4, R10.reuse, 0x20, RZ ;  /* 0x000000200a047810 */ /* 0x040fe20007ffe0ff */
[----:B-1----:R1:W-:Y:S01]  /*a410*/  @!P6 STG.E.128 [R8.64+0x100], R100 ;  /* 0x000100640800e986 */ /* 0x0023e2000c101d0c */
[----:B------:R-:W-:-:S02]  /*a420*/  IADD3 R10, R10, 0x38, RZ ;  /* 0x000000380a0a7810 */ /* 0x000fc40007ffe0ff */
[-C--:B------:R-:W-:Y:S01]  /*a430*/  ISETP.GE.AND P3, PT, R6, R235.reuse, PT ;  /* 0x000000eb0600720c */ /* 0x080fe20003f66270 */
[----:B------:R1:W-:Y:S01]  /*a440*/  @!P6 STG.E.128 [R8.64+0x200], R68 ;  /* 0x000200440800e986 */ /* 0x0003e2000c101d0c */
[-C--:B------:R-:W-:Y:S02]  /*a450*/  ISETP.GE.AND P2, PT, R4, R235.reuse, PT ;  /* 0x000000eb0400720c */ /* 0x080fe40003f46270 */
[-C--:B------:R-:W-:Y:S01]  /*a460*/  ISETP.GE.AND P1, PT, R2, R235.reuse, PT ;  /* 0x000000eb0200720c */ /* 0x080fe20003f26270 */
[----:B------:R1:W-:Y:S04]  /*a470*/  @!P6 STG.E.128 [R8.64+0x300], R36 ;  /* 0x000300240800e986 */ /* 0x0003e8000c101d0c */
[----:B------:R1:W-:Y:S04]  /*a480*/  @!P0 STG.E.128 [R8.64+0xc000], R108 ;  /* 0x00c0006c08008986 */ /* 0x0003e8000c101d0c */
[----:B------:R1:W-:Y:S04]  /*a490*/  @!P0 STG.E.128 [R8.64+0xc100], R76 ;  /* 0x00c1004c08008986 */ /* 0x0003e8000c101d0c */
[----:B------:R1:W-:Y:S04]  /*a4a0*/  @!P0 STG.E.128 [R8.64+0xc200], R44 ;  /* 0x00c2002c08008986 */ /* 0x0003e8000c101d0c */
[----:B------:R1:W-:Y:S01]  /*a4b0*/  @!P0 STG.E.128 [R8.64+0xc300], R12 ;  /* 0x00c3000c08008986 */ /* 0x0003e2000c101d0c */
[----:B------:R-:W-:-:S03]  /*a4c0*/  ISETP.GE.AND P0, PT, R10, R235, PT ;  /* 0x000000eb0a00720c */ /* 0x000fc60003f06270 */
[----:B------:R1:W-:Y:S04]  /*a4d0*/  @!P5 STG.E.128 [R8.64+0x2000], R128 ;  /* 0x002000800800d986 */ /* 0x0003e8000c101d0c */
        /* <DEDUP_REMOVED lines=19> */
[----:B------:R1:W-:Y:S04]  /*a610*/  @!P6 STG.E.64 [R8.64], R132 ;  /* 0x000000840800e986 */ /* 0x0003e8000c101b0c */
[----:B------:R1:W-:Y:S01]  /*a620*/  @!P6 STG.E.64 [R8.64+0x8], R134 ;  /* 0x000008860800e986 */ /* 0x0003e2000c101b0c */
[----:B------:R-:W-:Y:S05]  /*a630*/  @P0 EXIT ;  /* 0x000000000000094d */ /* 0x000fea0003800000 */
[----:B------:R-:W-:Y:S04]  /*a640*/  STG.E.128 [R8.64+0xe000], R104 ;  /* 0x00e0006808007986 */ /* 0x000fe8000c101d0c */
[----:B------:R-:W-:Y:S04]  /*a650*/  STG.E.128 [R8.64+0xe100], R72 ;  /* 0x00e1004808007986 */ /* 0x000fe8000c101d0c */
[----:B------:R-:W-:Y:S04]  /*a660*/  STG.E.128 [R8.64+0xe200], R40 ;  /* 0x00e2002808007986 */ /* 0x000fe8000c101d0c */
[----:B------:R-:W-:Y:S01]  /*a670*/  STG.E.128 [R8.64+0xe300], R136 ;  /* 0x00e3008808007986 */ /* 0x000fe2000c101d0c */
[----:B------:R-:W-:Y:S05]  /*a680*/  EXIT ;  /* 0x000000000000794d */ /* 0x000fea0003800000 */
.L_x_5090:
        /* <DEDUP_REMOVED lines=15> */
.L_x_8804:


//--------------------- .text._ZN5flash24flash_fwd_splitkv_kernelI23Flash_fwd_kernel_traitsILi256ELi64ELi64ELi4ELb0ELb0EN7cutlass6half_tE19Flash_kernel_traitsILi256ELi64ELi64ELi4ES3_EELb0ELb0ELb0ELb0ELb1ELb1ELb1ELb0EEEvNS_16Flash_fwd_paramsE --------------------------
	.section	.text._ZN5flash24flash_fwd_splitkv_kernelI23Flash_fwd_kernel_traitsILi256ELi64ELi64ELi4ELb0ELb0EN7cutlass6half_tE19Flash_kernel_traitsILi256ELi64ELi64ELi4ES3_EELb0ELb0ELb0ELb0ELb1ELb1ELb1ELb0EEEvNS_16Flash_fwd_paramsE,"ax",@progbits
	.sectioninfo	@"SHI_REGISTERS=253"
	.align	128
        .global         _ZN5flash24flash_fwd_splitkv_kernelI23Flash_fwd_kernel_traitsILi256ELi64ELi64ELi4ELb0ELb0EN7cutlass6half_tE19Flash_kernel_traitsILi256ELi64ELi64ELi4ES3_EELb0ELb0ELb0ELb0ELb1ELb1ELb1ELb0EEEvNS_16Flash_fwd_paramsE
        .type           _ZN5flash24flash_fwd_splitkv_kernelI23Flash_fwd_kernel_traitsILi256ELi64ELi64ELi4ELb0ELb0EN7cutlass6half_tE19Flash_kernel_traitsILi256ELi64ELi64ELi4ES3_EELb0ELb0ELb0ELb0ELb1ELb1ELb1ELb0EEEvNS_16Flash_fwd_paramsE,@function
        .size           _ZN5flash24flash_fwd_splitkv_kernelI23Flash_fwd_kernel_traitsILi256ELi64ELi64ELi4ELb0ELb0EN7cutlass6half_tE19Flash_kernel_traitsILi256ELi64ELi64ELi4ES3_EELb0ELb0ELb0ELb0ELb1ELb1ELb1ELb0EEEvNS_16Flash_fwd_paramsE,(.L_x_8805 - _ZN5flash24flash_fwd_splitkv_kernelI23Flash_fwd_kernel_traitsILi256ELi64ELi64ELi4ELb0ELb0EN7cutlass6half_tE19Flash_kernel_traitsILi256ELi64ELi64ELi4ES3_EELb0ELb0ELb0ELb0ELb1ELb1ELb1ELb0EEEvNS_16Flash_fwd_paramsE)
        .other          _ZN5flash24flash_fwd_splitkv_kernelI23Flash_fwd_kernel_traitsILi256ELi64ELi64ELi4ELb0ELb0EN7cutlass6half_tE19Flash_kernel_traitsILi256ELi64ELi64ELi4ES3_EELb0ELb0ELb0ELb0ELb1ELb1ELb1ELb0EEEvNS_16Flash_fwd_paramsE,@"STO_CUDA_ENTRY STV_DEFAULT"
_ZN5flash24flash_fwd_splitkv_kernelI23Flash_fwd_kernel_traitsILi256ELi64ELi64ELi4ELb0ELb0EN7cutlass6half_tE19Flash_kernel_traitsILi256ELi64ELi64ELi4ES3_EELb0ELb0ELb0ELb0ELb1ELb1ELb1ELb0EEEvNS_16Flash_fwd_paramsE:
.text._ZN5flash24flash_fwd_splitkv_kernelI23Flash_fwd_kernel_traitsILi256ELi64ELi64ELi4ELb0ELb0EN7cutlass6half_tE19Flash_kernel_traitsILi256ELi64ELi64ELi4ES3_EELb0ELb0ELb0ELb0ELb1ELb1ELb1ELb0EEEvNS_16Flash_fwd_paramsE:
[----:B------:R-:W-:Y:S02]  /*0000*/  MOV R1, c[0x0][0x28] ;  /* 0x00000a0000017a02 */ /* 0x000fe40000000f00 */
[----:B------:R-:W1:Y:S01]  /*0010*/  I2F.U32.RP R4, c[0x0][0x1c0] ;  /* 0x0000700000047b06 */ /* 0x000e620000209000 */
[----:B------:R-:W2:Y:S01]  /*0020*/  S2R R3, SR_CTAID.Z ;  /* 0x0000000000037919 */ /* 0x000ea20000002700 */
[----:B------:R-:W3:Y:S01]  /*0030*/  LDC.U8 R2, c[0x0][0x312] ;  /* 0x0000c480ff027b82 */ /* 0x000ee20000000000 */
[----:B------:R-:W-:Y:S01]  /*0040*/  ISETP.NE.U32.AND P1, PT, RZ, c[0x0][0x1c0], PT ;  /* 0x00007000ff007a0c */ /* 0x000fe20003f25070 */
[----:B------:R-:W-:-:S04]  /*0050*/  ULDC.64 UR12, c[0x0][0x118] ;  /* 0x00004600000c7ab9 */ /* 0x000fc80000000a00 */
[----:B-1----:R-:W1:Y:S01]  /*0060*/  MUFU.RCP R4, R4 ;  /* 0x0000000400047308 */ /* 0x002e620000001000 */
[----:B---3--:R-:W-:Y:S02]  /*0070*/  ISETP.NE.AND P3, PT, R2, RZ, PT ;  /* 0x000000ff0200720c */ /* 0x008fe40003f65270 */
[----:B-1----:R-:W-:-:S05]  /*0080*/  IADD3 R4, R4, 0xffffffe, RZ ;  /* 0x0ffffffe04047810 */ /* 0x002fca0007ffe0ff */
[----:B------:R-:W1:Y:S02]  /*0090*/  F2I.FTZ.U32.TRUNC.NTZ R5, R4 ;  /* 0x0000000400057305 */ /* 0x000e64000021f000 */
[----:B-1----:R-:W-:Y:S02]  /*00a0*/  IMAD.MOV R0, RZ, RZ, -R5 ;  /* 0x000000ffff007224 */ /* 0x002fe400078e0a05 */
[----:B------:R-:W-:Y:S02]  /*00b0*/  IMAD.MOV.U32 R4, RZ, RZ, RZ ;  /* 0x000000ffff047224 */ /* 0x000fe400078e00ff */
[----:B------:R-:W-:-:S04]  /*00c0*/  IMAD R0, R0, c[0x0][0x1c0], RZ ;  /* 0x0000700000007a24 */ /* 0x000fc800078e02ff */
[----:B------:R-:W-:-:S04]  /*00d0*/  IMAD.HI.U32 R0, R5, R0, R4 ;  /* 0x0000000005007227 */ /* 0x000fc800078e0004 */
[----:B------:R-:W-:Y:S02]  /*00e0*/  IMAD.MOV.U32 R5, RZ, RZ, -0x1 ;  /* 0xffffffffff057424 */ /* 0x000fe400078e00ff */
[----:B--2---:R-:W-:-:S04]  /*00f0*/  IMAD.HI.U32 R238, R0, R3, RZ ;  /* 0x0000000300ee7227 */ /* 0x004fc800078e00ff */
[----:B------:R-:W-:-:S04]  /*0100*/  IMAD.MOV R0, RZ, RZ, -R238 ;  /* 0x000000ffff007224 */ /* 0x000fc800078e0aee */
[----:B------:R-:W-:-:S05]  /*0110*/  IMAD R0, R0, c[0x0][0x1c0], R3 ;  /* 0x0000700000007a24 */ /* 0x000fca00078e0203 */
[----:B------:R-:W-:-:S13]  /*0120*/  ISETP.GE.U32.AND P2, PT, R0, c[0x0][0x1c0], PT ;  /* 0x0000700000007a0c */ /* 0x000fda0003f46070 */
[----:B------:R-:W-:Y:S02]  /*0130*/  @P2 IADD3 R0, R0, -c[0x0][0x1c0], RZ ;  /* 0x8000700000002a10 */ /* 0x000fe40007ffe0ff */
[----:B------:R-:W-:Y:S02]  /*0140*/  @P2 IADD3 R238, R238, 0x1, RZ ;  /* 0x00000001eeee2810 */ /* 0x000fe40007ffe0ff */
[----:B------:R-:W-:Y:S01]  /*0150*/  ISETP.GE.U32.AND P0, PT, R0, c[0x0][0x1c0], PT ;  /* 0x0000700000007a0c */ /* 0x000fe20003f06070 */
[----:B------:R-:W-:Y:S01]  /*0160*/  IMAD.MOV.U32 R0, RZ, RZ, 0x4 ;  /* 0x00000004ff007424 */ /* 0x000fe200078e00ff */
[----:B------:R-:W-:-:S04]  /*0170*/  ISETP.NE.U32.AND P2, PT, RZ, c[0x0][0x240], PT ;  /* 0x00009000ff007a0c */ /* 0x000fc80003f45070 */
[----:B------:R-:W-:-:S07]  /*0180*/  ISETP.NE.AND.EX P2, PT, RZ, c[0x0][0x244], PT, P2 ;  /* 0x00009100ff007a0c */ /* 0x000fce0003f45320 */
[----:B------:R-:W-:Y:S02]  /*0190*/  @P0 IADD3 R238, R238, 0x1, RZ ;  /* 0x00000001eeee0810 */ /* 0x000fe40007ffe0ff */
[----:B------:R-:W-:Y:S02]  /*01a0*/  @!P1 LOP3.LUT R238, RZ, c[0x0][0x1c0], RZ, 0x33, !PT ;  /* 0x00007000ffee9a12 */ /* 0x000fe400078e33ff */
[----:B------:R-:W-:Y:S02]  /*01b0*/  ISETP.EQ.U32.AND P1, PT, RZ, c[0x0][0x248], PT ;  /* 0x00009200ff007a0c */ /* 0x000fe40003f22070 */
[----:B------:R-:W-:Y:S01]  /*01c0*/  ISETP.NE.U32.AND P0, PT, RZ, c[0x0][0x250], PT ;  /* 0x00009400ff007a0c */ /* 0x000fe20003f05070 */
[----:B------:R-:W-:Y:S01]  /*01d0*/  IMAD.WIDE R6, R238, R0, c[0x0][0x240] ;  /* 0x00009000ee067625 */ /* 0x000fe200078e0200 */
[----:B------:R-:W-:Y:S02]  /*01e0*/  ISETP.EQ.OR.EX P1, PT, RZ, c[0x0][0x24c], !P3, P1 ;  /* 0x00009300ff007a0c */ /* 0x000fe40005f22710 */
[----:B------:R-:W-:-:S02]  /*01f0*/  ISETP.NE.AND.EX P0, PT, RZ, c[0x0][0x254], PT, P0 ;  /* 0x00009500ff007a0c */ /* 0x000fc40003f05300 */
[----:B------:R1:W2:Y:S01]  /*0200*/  @P2 LDG.E R5, [R6.64] ;  /* 0x0000000c06052981 */ /* 0x0002a2000c1e1900 */
[----:B------:R-:W-:-:S03]  /*0210*/  IMAD.WIDE R10, R238, R0, c[0x0][0x248] ;  /* 0x00009200ee0a7625 */ /* 0x000fc600078e0200 */
[----:B------:R1:W2:Y:S07]  /*0220*/  @P2 LDG.E R9, [R6.64+0x4] ;  /* 0x0000040c06092981 */ /* 0x0002ae000c1e1900 */
[----:B------:R-:W-:Y:S01]  /*0230*/  @P0 IMAD.WIDE R12, R238, R0, c[0x0][0x250] ;  /* 0x00009400ee0c0625 */ /* 0x000fe200078e0200 */
[----:B------:R-:W3:Y:S04]  /*0240*/  S2R R32, SR_CTAID.X ;  /* 0x0000000000207919 */ /* 0x000ee80000002500 */
[----:B------:R4:W5:Y:S01]  /*0250*/  @P0 LDG.E R4, [R12.64] ;  /* 0x0000000c0c040981 */ /* 0x000962000c1e1900 */
[----:B-1----:R-:W-:-:S06]  /*0260*/  IMAD.MOV.U32 R7, RZ, RZ, -0x1 ;  /* 0xffffffffff077424 */ /* 0x002fcc00078e00ff */
[----:B------:R4:W5:Y:S01]  /*0270*/  @!P1 LDG.E R7, [R10.64] ;  /* 0x0000000c0a079981 */ /* 0x000962000c1e1900 */
[----:B------:R-:W-:-:S03]  /*0280*/  ISETP.NE.U32.AND P0, PT, RZ, c[0x0][0x248], PT ;  /* 0x00009200ff007a0c */ /* 0x000fc60003f05070 */
[----:B------:R-:W1:Y:S04]  /*0290*/  S2R R2, SR_CTAID.Y ;  /* 0x0000000000027919 */ /* 0x000e680000002600 */
[----:B------:R-:W1:Y:S01]  /*02a0*/  S2R R102, SR_TID.X ;  /* 0x0000000000667919 */ /* 0x000e620000002100 */
[----:B------:R-:W-:Y:S01]  /*02b0*/  ISETP.NE.AND.EX P0, PT, RZ, c[0x0][0x24c], PT, P0 ;  /* 0x00009300ff007a0c */ /* 0x000fe20003f05300 */
[----:B------:R-:W-:-:S04]  /*02c0*/  IMAD.MOV R16, RZ, RZ, -R238 ;  /* 0x000000ffff107224 */ /* 0x000fc800078e0aee */
[----:B------:R-:W-:Y:S02]  /*02d0*/  IMAD R16, R16, c[0x0][0x1c0], R3 ;  /* 0x0000700010107a24 */ /* 0x000fe400078e0203 */
[----:B--2---:R-:W-:Y:S02]  /*02e0*/  @P2 IMAD.IADD R9, R9, 0x1, -R5 ;  /* 0x0000000109092824 */ /* 0x004fe400078e0a05 */
[----:B------:R-:W-:-:S04]  /*02f0*/  @!P2 IMAD.MOV.U32 R9, RZ, RZ, c[0x0][0x214] ;  /* 0x00008500ff09a624 */ /* 0x000fc800078e00ff */
[----:B------:R-:W-:Y:S05]  /*0300*/  @!P0 BRA `(.L_x_5091) ;  /* 0x0000004000008947 */ /* 0x000fea0003800000 */
[----:B-1-34-:R-:W2:Y:S02]  /*0310*/  @P3 LDG.E R6, [R10.64+0x4] ;  /* 0x0000040c0a063981 */ /* 0x01aea4000c1e1900 */
[----:B--2--5:R-:W-:-:S06]  /*0320*/  @P3 IADD3 R6, R6, -R7, RZ ;  /* 0x8000000706063210 */ /* 0x024fcc0007ffe0ff */
[----:B------:R1:W5:Y:S01]  /*0330*/  @!P3 LDG.E R6, [R10.64] ;  /* 0x0000000c0a06b981 */ /* 0x000362000c1e1900 */
[----:B------:R-:W-:Y:S05]  /*0340*/  BRA `(.L_x_5092) ;  /* 0x0000001000007947 */ /* 0x000fea0003800000 */
.L_x_5091:
[----:B-1-34-:R-:W-:Y:S02]  /*0350*/  MOV R6, c[0x0][0x218] ;  /* 0x0000860000067a02 */ /* 0x01afe40000000f00 */
.L_x_5092:
        /* <DEDUP_REMOVED lines=24> */
[----:B-1----:R-:W-:-:S04]  /*04e0*/  IADD3 R12, R12, 0xffffffe, RZ ;  /* 0x0ffffffe0c0c7810 */ /* 0x002fc80007ffe0ff */
[----:B------:R-:W1:Y:S02]  /*04f0*/  F2I.FTZ.U32.TRUNC.NTZ R13, R12 ;  /* 0x0000000c000d7305 */ /* 0x000e64000021f000 */
[----:B-1----:R-:W-:Y:S02]  /*0500*/  IMAD.MOV R6, RZ, RZ, -R13 ;  /* 0x000000ffff067224 */ /* 0x002fe400078e0a0d */
[----:B------:R-:W-:Y:S02]  /*0510*/  IMAD.MOV.U32 R12, RZ, RZ, RZ ;  /* 0x000000ffff0c7224 */ /* 0x000fe400078e00ff */
[----:B------:R-:W-:-:S04]  /*0520*/  IMAD R6, R6, R8, RZ ;  /* 0x0000000806067224 */ /* 0x000fc800078e02ff */
[----:B------:R-:W-:-:S04]  /*0530*/  IMAD.HI.U32 R11, R13, R6, R12 ;  /* 0x000000060d0b7227 */ /* 0x000fc800078e000c */
[----:B------:R-:W-:-:S04]  /*0540*/  IMAD.MOV.U32 R6, RZ, RZ, R3 ;  /* 0x000000ffff067224 */ /* 0x000fc800078e0003 */
[----:B------:R-:W-:-:S04]  /*0550*/  IMAD.HI.U32 R11, R11, R6, RZ ;  /* 0x000000060b0b7227 */ /* 0x000fc800078e00ff */
[----:B------:R-:W-:-:S04]  /*0560*/  IMAD.MOV R3, RZ, RZ, -R11 ;  /* 0x000000ffff037224 */ /* 0x000fc800078e0a0b */
[----:B------:R-:W-:Y:S01]  /*0570*/  IMAD R3, R8, R3, R6 ;  /* 0x0000000308037224 */ /* 0x000fe200078e0206 */
[----:B------:R-:W-:-:S04]  /*0580*/  IADD3 R6, R101, 0x3f, RZ ;  /* 0x0000003f65067810 */ /* 0x000fc80007ffe0ff */
[----:B------:R-:W-:-:S13]  /*0590*/  ISETP.GT.U32.AND P1, PT, R8, R3, PT ;  /* 0x000000030800720c */ /* 0x000fda0003f24070 */
[----:B------:R-:W-:Y:S01]  /*05a0*/  @!P1 IMAD.IADD R3, R3, 0x1, -R8 ;  /* 0x0000000103039824 */ /* 0x000fe200078e0a08 */
[----:B------:R-:W-:Y:S02]  /*05b0*/  @!P1 IADD3 R11, R11, 0x1, RZ ;  /* 0x000000010b0b9810 */ /* 0x000fe40007ffe0ff */
[----:B------:R-:W-:Y:S02]  /*05c0*/  ISETP.NE.AND P1, PT, RZ, c[0x0][0x10], PT ;  /* 0x00000400ff007a0c */ /* 0x000fe40003f25270 */
[----:B------:R-:W-:Y:S02]  /*05d0*/  ISETP.GE.U32.AND P2, PT, R3, R8, PT ;  /* 0x000000080300720c */ /* 0x000fe40003f46070 */
[----:B------:R-:W-:-:S04]  /*05e0*/  SHF.R.S32.HI R3, RZ, 0x1f, R6 ;  /* 0x0000001fff037819 */ /* 0x000fc80000011406 */
[----:B------:R-:W-:-:S04]  /*05f0*/  LEA.HI R3, R3, R6, RZ, 0x6 ;  /* 0x0000000603037211 */ /* 0x000fc800078f30ff */
[----:B------:R-:W-:-:S03]  /*0600*/  SHF.R.S32.HI R3, RZ, 0x6, R3 ;  /* 0x00000006ff037819 */ /* 0x000fc60000011403 */
        /* <DEDUP_REMOVED lines=10> */
[----:B------:R-:W-:Y:S01]  /*06b0*/  LOP3.LUT P6, RZ, R102, 0xf, RZ, 0xc0, !PT ;  /* 0x0000000f66ff7812 */ /* 0x000fe200078cc0ff */
[----:B------:R-:W-:Y:S01]  /*06c0*/  IMAD.IADD R9, R9, 0x1, -R235 ;  /* 0x0000000109097824 */ /* 0x000fe200078e0aeb */
[----:B------:R-:W-:-:S04]  /*06d0*/  LEA.HI R0, R0, R102, RZ, 0x4 ;  /* 0x0000006600007211 */ /* 0x000fc800078f20ff */
[----:B------:R-:W-:Y:S02]  /*06e0*/  LOP3.LUT R3, R0, 0x3ffffff0, RZ, 0xc0, !PT ;  /* 0x3ffffff000037812 */ /* 0x000fe400078ec0ff */
[----:B------:R-:W-:-:S03]  /*06f0*/  SHF.R.S32.HI R0, RZ, 0x4, R0 ;  /* 0x00000004ff007819 */ /* 0x000fc60000011400 */
[----:B------:R-:W-:Y:S01]  /*0700*/  IMAD.IADD R6, R102, 0x1, -R3 ;  /* 0x0000000166067824 */ /* 0x000fe200078e0a03 */
[----:B------:R-:W-:Y:S01]  /*0710*/  IADD3 R5, R0, 0x8, RZ ;  /* 0x0000000800057810 */ /* 0x000fe20007ffe0ff */
[----:B------:R-:W-:Y:S01]  /*0720*/  IMAD R3, R2, c[0x0][0x1c0], R16 ;  /* 0x0000700002037a24 */ /* 0x000fe200078e0210 */
[-C--:B------:R-:W-:Y:S01]  /*0730*/  ISETP.GE.AND P3, PT, R0, R9.reuse, PT ;  /* 0x000000090000720c */ /* 0x080fe20003f66270 */
[----:B------:R-:W-:Y:S01]  /*0740*/  IMAD.SHL.U32 R6, R6, 0x4, RZ ;  /* 0x0000000406067824 */ /* 0x000fe200078e00ff */
[-C--:B------:R-:W-:Y:S01]  /*0750*/  ISETP.GE.AND P2, PT, R5, R9.reuse, PT ;  /* 0x000000090500720c */ /* 0x080fe20003f46270 */
[----:B------:R-:W-:Y:S01]  /*0760*/  IMAD R3, R3, c[0x0][0x214], R235 ;  /* 0x0000850003037a24 */ /* 0x000fe200078e02eb */
[----:B------:R-:W-:Y:S02]  /*0770*/  IADD3 R8, R0, 0x18, RZ ;  /* 0x0000001800087810 */ /* 0x000fe40007ffe0ff */
[----:B------:R-:W-:Y:S01]  /*0780*/  SHF.R.S32.HI R7, RZ, 0x1f, R6 ;  /* 0x0000001fff077819 */ /* 0x000fe20000011406 */
[----:B------:R-:W-:Y:S01]  /*0790*/  IMAD R4, R3, c[0x0][0x22c], RZ ;  /* 0x00008b0003047a24 */ /* 0x000fe200078e02ff */
[----:B------:R-:W-:-:S02]  /*07a0*/  ISETP.GE.OR P5, PT, R5, R9, P6 ;  /* 0x000000090500720c */ /* 0x000fc400037a6670 */
[C---:B------:R-:W-:Y:S01]  /*07b0*/  IADD3 R5, R0.reuse, 0x30, RZ ;  /* 0x0000003000057810 */ /* 0x040fe20007ffe0ff */
[----:B------:R-:W-:-:S05]  /*07c0*/  IMAD.WIDE R6, R0, 0x100, R6 ;  /* 0x0000010000067825 */ /* 0x000fca00078e0206 */
[----:B------:R-:W-:Y:S02]  /*07d0*/  IADD3 R2, P0, R4, R6, RZ ;  /* 0x0000000604027210 */ /* 0x000fe40007f1e0ff */
[----:B------:R-:W-:Y:S02]  /*07e0*/  IADD3 R6, R0, 0x10, RZ ;  /* 0x0000001000067810 */ /* 0x000fe40007ffe0ff */
[----:B------:R-:W-:Y:S02]  /*07f0*/  LEA.HI.X.SX32 R4, R4, R7, 0x1, P0 ;  /* 0x0000000704047211 */ /* 0x000fe400000f0eff */
[----:B------:R-:W-:Y:S02]  /*0800*/  LEA R10, P0, R2, c[0x0][0x1d8], 0x2 ;  /* 0x00007600020a7a11 */ /* 0x000fe400078010ff */
[----:B------:R-:W-:Y:S02]  /*0810*/  IADD3 R7, R0, 0x20, RZ ;  /* 0x0000002000077810 */ /* 0x000fe40007ffe0ff */
[----:B------:R-:W-:-:S02]  /*0820*/  LEA.HI.X R11, R2, c[0x0][0x1dc], R4, 0x2, P0 ;  /* 0x00007700020b7a11 */ /* 0x000fc400000f1404 */
[CC--:B------:R-:W-:Y:S02]  /*0830*/  ISETP.GE.AND P1, PT, R6.reuse, R9.reuse, PT ;  /* 0x000000090600720c */ /* 0x0c0fe40003f26270 */
[-C--:B------:R-:W-:Y:S01]  /*0840*/  ISETP.GE.OR P4, PT, R6, R9.reuse, P6 ;  /* 0x000000090600720c */ /* 0x080fe20003786670 */
[----:B------:R-:W-:Y:S01]  /*0850*/  @!P3 STG.E.128 [R10.64], RZ ;  /* 0x000000ff0a00b986 */ /* 0x000fe2000c101d0c */
[C---:B------:R-:W-:Y:S02]  /*0860*/  IADD3 R6, R0.reuse, 0x28, RZ ;  /* 0x0000002800067810 */ /* 0x040fe40007ffe0ff */
[C---:B------:R-:W-:Y:S01]  /*0870*/  IADD3 R4, R0.reuse, 0x38, RZ ;  /* 0x0000003800047810 */ /* 0x040fe20007ffe0ff */
[----:B------:R-:W-:Y:S01]  /*0880*/  @!P3 STG.E.128 [R10.64+0x100], RZ ;  /* 0x000100ff0a00b986 */ /* 0x000fe2000c101d0c */
[----:B------:R-:W-:Y:S02]  /*0890*/  SHF.R.S32.HI R2, RZ, 0x1f, R3 ;  /* 0x0000001fff027819 */ /* 0x000fe40000011403 */
[----:B------:R-:W-:Y:S01]  /*08a0*/  IADD3 R3, P0, R3, R0, RZ ;  /* 0x0000000003037210 */ /* 0x000fe20007f1e0ff */
[----:B------:R-:W-:Y:S03]  /*08b0*/  @!P3 STG.E.128 [R10.64+0x200], RZ ;  /* 0x000200ff0a00b986 */ /* 0x000fe6000c101d0c */
[----:B------:R-:W-:Y:S01]  /*08c0*/  LEA.HI.X.SX32 R2, R0, R2, 0x1, P0 ;  /* 0x0000000200027211 */ /* 0x000fe200000f0eff */
[----:B------:R-:W-:Y:S01]  /*08d0*/  @!P3 STG.E.128 [R10.64+0x300], RZ ;  /* 0x000300ff0a00b986 */ /* 0x000fe2000c101d0c */
[----:B------:R-:W-:-:S02]  /*08e0*/  ISETP.GE.AND P3, PT, R8, R9, PT ;  /* 0x000000090800720c */ /* 0x000fc40003f66270 */
[C---:B------:R-:W-:Y:S01]  /*08f0*/  LEA R12, P0, R3.reuse, c[0x0][0x208], 0x2 ;  /* 0x00008200030c7a11 */ /* 0x040fe200078010ff */
[----:B------:R-:W-:Y:S03]  /*0900*/  @!P2 STG.E.128 [R10.64+0x2000], RZ ;  /* 0x002000ff0a00a986 */ /* 0x000fe6000c101d0c */
[----:B------:R-:W-:Y:S01]  /*0910*/  LEA.HI.X R13, R3, c[0x0][0x20c], R2, 0x2, P0 ;  /* 0x00008300030d7a11 */ /* 0x000fe200000f1402 */
[----:B------:R-:W-:Y:S01]  /*0920*/  @!P2 STG.E.128 [R10.64+0x2100], RZ ;  /* 0x002100ff0a00a986 */ /* 0x000fe2000c101d0c */
[----:B------:R-:W-:Y:S01]  /*0930*/  @!P5 IMAD.MOV.U32 R2, RZ, RZ, -0x800000 ;  /* 0xff800000ff02d424 */ /* 0x000fe200078e00ff */
[-C--:B------:R-:W-:Y:S02]  /*0940*/  ISETP.GE.OR P0, PT, R5, R9.reuse, P6 ;  /* 0x000000090500720c */ /* 0x080fe40003706670 */
[----:B------:R-:W-:Y:S04]  /*0950*/  @!P2 STG.E.128 [R10.64+0x2200], RZ ;  /* 0x002200ff0a00a986 */ /* 0x000fe8000c101d0c */
[----:B------:R-:W-:Y:S01]  /*0960*/  @!P2 STG.E.128 [R10.64+0x2300], RZ ;  /* 0x002300ff0a00a986 */ /* 0x000fe2000c101d0c */
[----:B------:R-:W-:-:S03]  /*0970*/  ISETP.GE.AND P2, PT, R7, R9, PT ;  /* 0x000000090700720c */ /* 0x000fc60003f46270 */
[----:B------:R-:W-:Y:S04]  /*0980*/  @!P1 STG.E.128 [R10.64+0x4000], RZ ;  /* 0x004000ff0a009986 */ /* 0x000fe8000c101d0c */
[----:B------:R-:W-:Y:S04]  /*0990*/  @!P1 STG.E.128 [R10.64+0x4100], RZ ;  /* 0x004100ff0a009986 */ /* 0x000fe8000c101d0c */
        /* <DEDUP_REMOVED lines=17> */
[----:B------:R-:W-:-:S03]  /*0ab0*/  ISETP.GE.OR P1, PT, R7, R9, P6 ;  /* 0x000000090700720c */ /* 0x000fc60003726670 */
[----:B------:R-:W-:Y:S04]  /*0ac0*/  @!P3 STG.E.128 [R10.64+0xc000], RZ ;  /* 0x00c000ff0a00b986 */ /* 0x000fe8000c101d0c */
[----:B------:R-:W-:Y:S04]  /*0ad0*/  @!P3 STG.E.128 [R10.64+0xc100], RZ ;  /* 0x00c100ff0a00b986 */ /* 0x000fe8000c101d0c */
[----:B------:R-:W-:Y:S02]  /*0ae0*/  @!P3 STG.E.128 [R10.64+0xc200], RZ ;  /* 0x00c200ff0a00b986 */ /* 0x000fe4000c101d0c */
[----:B------:R-:W-:-:S02]  /*0af0*/  @!P1 IMAD.MOV.U32 R3, RZ, RZ, -0x800000 ;  /* 0xff800000ff039424 */ /* 0x000fc400078e00ff */
        /* <DEDUP_REMOVED lines=8> */
[----:B------:R1:W-:Y:S01]  /*0b80*/  @!P5 STG.E [R12.64+0x20], R2 ;  /* 0x000020020c00d986 */ /* 0x0003e2000c10190c */
[-C--:B------:R-:W-:Y:S01]  /*0b90*/  ISETP.GE.OR P5, PT, R0, R9.reuse, P6 ;  /* 0x000000090000720c */ /* 0x080fe200037a6670 */
[----:B------:R-:W-:Y:S01]  /*0ba0*/  @!P4 IMAD.MOV.U32 R0, RZ, RZ, -0x800000 ;  /* 0xff800000ff00c424 */ /* 0x000fe200078e00ff */
[----:B------:R-:W-:Y:S01]  /*0bb0*/  ISETP.GE.OR P6, PT, R4, R9, P6 ;  /* 0x000000090400720c */ /* 0x000fe200037c6670 */
[----:B------:R-:W-:Y:S04]  /*0bc0*/  @!P3 STG.E [R12.64+0x60], R5 ;  /* 0x000060050c00b986 */ /* 0x000fe8000c10190c */
[----:B------:R2:W-:Y:S04]  /*0bd0*/  @!P4 STG.E [R12.64+0x40], R0 ;  /* 0x000040000c00c986 */ /* 0x0005e8000c10190c */
[----:B------:R3:W-:Y:S02]  /*0be0*/  @!P1 STG.E [R12.64+0x80], R3 ;  /* 0x000080030c009986 */ /* 0x0007e4000c10190c */
[----:B------:R-:W-:-:S05]  /*0bf0*/  @!P5 IMAD.MOV.U32 R6, RZ, RZ, -0x800000 ;  /* 0xff800000ff06d424 */ /* 0x000fca00078e00ff */
[----:B------:R3:W-:Y:S01]  /*0c00*/  @!P5 STG.E [R12.64], R6 ;  /* 0x000000060c00d986 */ /* 0x0007e2000c10190c */
[----:B-1----:R-:W-:-:S05]  /*0c10*/  @!P2 IMAD.MOV.U32 R2, RZ, RZ, -0x800000 ;  /* 0xff800000ff02a424 */ /* 0x002fca00078e00ff */
[----:B------:R3:W-:Y:S01]  /*0c20*/  @!P2 STG.E [R12.64+0xa0], R2 ;  /* 0x0000a0020c00a986 */ /* 0x0007e2000c10190c */
[----:B--2---:R-:W-:-:S05]  /*0c30*/  @!P0 IMAD.MOV.U32 R0, RZ, RZ, -0x800000 ;  /* 0xff800000ff008424 */ /* 0x004fca00078e00ff */
[----:B------:R3:W-:Y:S01]  /*0c40*/  @!P0 STG.E [R12.64+0xc0], R0 ;  /* 0x0000c0000c008986 */ /* 0x0007e2000c10190c */
[----:B------:R-:W-:Y:S05]  /*0c50*/  @P6 EXIT ;  /* 0x000000000000694d */ /* 0x000fea0003800000 */
[----:B---3--:R-:W-:-:S05]  /*0c60*/  MOV R0, 0xff800000 ;  /* 0xff80000000007802 */ /* 0x008fca0000000f00 */
[----:B------:R-:W-:Y:S01]  /*0c70*/  STG.E [R12.64+0xe0], R0 ;  /* 0x0000e0000c007986 */ /* 0x000fe2000c10190c */
[----:B------:R-:W-:Y:S05]  /*0c80*/  EXIT ;  /* 0x000000000000794d */ /* 0x000fea0003800000 */
.L_x_5093:
[----:B------:R-:W-:Y:S01]  /*0c90*/  ISETP.NE.U32.AND P0, PT, RZ, c[0x0][0x2b8], PT ;  /* 0x0000ae00ff007a0c */ /* 0x000fe20003f05070 */
[----:B------:R-:W-:Y:S01]  /*0ca0*/  IMAD.MOV.U32 R3, RZ, RZ, R238 ;  /* 0x000000ffff037224 */ /* 0x000fe200078e00ee */
[----:B------:R-:W-:Y:S02]  /*0cb0*/  ISETP.NE.U32.AND P2, PT, RZ, c[0x0][0x2c0], PT ;  /* 0x0000b000ff007a0c */ /* 0x000fe40003f45070 */
[----:B------:R-:W-:Y:S02]  /*0cc0*/  ISETP.NE.AND.EX P0, PT, RZ, c[0x0][0x2bc], PT, P0 ;  /* 0x0000af00ff007a0c */ /* 0x000fe40003f05300 */
[----:B------:R-:W-:-:S11]  /*0cd0*/  ISETP.NE.AND.EX P2, PT, RZ, c[0x0][0x2c4], PT, P2 ;  /* 0x0000b100ff007a0c */ /* 0x000fd60003f45320 */
[----:B------:R-:W-:Y:S02]  /*0ce0*/  @P0 IMAD.WIDE R10, R238, R0, c[0x0][0x2b8] ;  /* 0x0000ae00ee0a0625 */ /* 0x000fe400078e0200 */
[----:B------:R-:W-:-:S03]  /*0cf0*/  @P2 SHF.R.S32.HI R0, RZ, 0x1f, R238 ;  /* 0x0000001fff002819 */ /* 0x000fc600000114ee */
[----:B------:R1:W5:Y:S01]  /*0d00*/  @P0 LDG.E R3, [R10.64] ;  /* 0x0000000c0a030981 */ /* 0x000362000c1e1900 */
[----:B------:R-:W-:Y:S01]  /*0d10*/  CS2R R240, SRZ ;  /* 0x0000000000f07805 */ /* 0x000fe2000001ff00 */
[----:B------:R-:W-:Y:S01]  /*0d20*/  @P2 IMAD R0, R0, c[0x0][0x2c8], RZ ;  /* 0x0000b20000002a24 */ /* 0x000fe200078e02ff */
[----:B------:R-:W-:Y:S02]  /*0d30*/  PLOP3.LUT P0, PT, PT, PT, PT, 0x8, 0x0 ;  /* 0x000000000000781c */ /* 0x000fe40003f0e170 */
[----:B------:R-:W-:Y:S01]  /*0d40*/  IABS R94, c[0x0][0x2d0] ;  /* 0x0000b400005e7a13 */ /* 0x000fe20000000000 */
        /* <DEDUP_REMOVED lines=9> */
[----:B------:R-:W1:Y:S01]  /*0de0*/  I2F.RP R6, R94 ;  /* 0x0000005e00067306 */ /* 0x000e620000209400 */
[----:B------:R-:W-:-:S04]  /*0df0*/  LEA R14, R165, 0xffffffc0, 0x6 ;  /* 0xffffffc0a50e7811 */ /* 0x000fc800078e30ff */
[----:B------:R-:W-:-:S03]  /*0e00*/  IABS R0, R14 ;  /* 0x0000000e00007213 */ /* 0x000fc60000000000 */
[----:B-1----:R-:W1:Y:S02]  /*0e10*/  MUFU.RCP R6, R6 ;  /* 0x0000000600067308 */ /* 0x002e640000001000 */
[----:B-1----:R-:W-:-:S06]  /*0e20*/  IADD3 R6, R6, 0xffffffe, RZ ;  /* 0x0ffffffe06067810 */ /* 0x002fcc0007ffe0ff */
[----:B------:R-:W1:Y:S02]  /*0e30*/  F2I.FTZ.U32.TRUNC.NTZ R7, R6 ;  /* 0x0000000600077305 */ /* 0x000e64000021f000 */
[----:B-1----:R-:W-:Y:S02]  /*0e40*/  IMAD.MOV R2, RZ, RZ, -R7 ;  /* 0x000000ffff027224 */ /* 0x002fe400078e0a07 */
[----:B------:R-:W-:Y:S02]  /*0e50*/  IMAD.MOV.U32 R6, RZ, RZ, RZ ;  /* 0x000000ffff067224 */ /* 0x000fe400078e00ff */
[----:B------:R-:W-:-:S04]  /*0e60*/  IMAD R2, R2, R94, RZ ;  /* 0x0000005e02027224 */ /* 0x000fc800078e02ff */
[----:B-----5:R-:W-:Y:S01]  /*0e70*/  IMAD.HI.U32 R3, R7, R2, R6 ;  /* 0x0000000207037227 */ /* 0x020fe200078e0006 */
        /* <DEDUP_REMOVED lines=17> */
[----:B------:R-:W-:Y:S02]  /*0f90*/  IABS R0, c[0x0][0x1c8] ;  /* 0x0000720000007a13 */ /* 0x000fe40000000000 */
[----:B------:R-:W-:Y:S02]  /*0fa0*/  IADD3 R2, -R2, RZ, RZ ;  /* 0x000000ff02027210 */ /* 0x000fe40007ffe1ff */
[----:B------:R-:W1:Y:S03]  /*0fb0*/  I2F.RP R6, R0 ;  /* 0x0000000000067306 */ /* 0x000e660000209400 */
[----:B------:R-:W-:-:S05]  /*0fc0*/  IMAD R14, R2, c[0x0][0x2d0], R14 ;  /* 0x0000b400020e7a24 */ /* 0x000fca00078e020e */
[----:B------:R-:W-:Y:S01]  /*0fd0*/  SHF.R.S32.HI R2, RZ, 0x1f, R14 ;  /* 0x0000001fff027819 */ /* 0x000fe2000001140e */
        /* <DEDUP_REMOVED lines=16> */
[----:B------:R-:W-:-:S04]  /*10e0*/  LOP3.LUT R0, R16, c[0x0][0x1c8], RZ, 0x3c, !PT ;  /* 0x0000720010007a12 */ /* 0x000fc800078e3cff */
[----:B------:R-:W-:Y:S01]  /*10f0*/  ISETP.GE.AND P1, PT, R0, RZ, PT ;  /* 0x000000ff0000720c */ /* 0x000fe20003f26270 */
[----:B------:R-:W-:-:S04]  /*1100*/  IMAD R0, R2, c[0x0][0x198], RZ ;  /* 0x0000660002007a24 */ /* 0x000fc800078e02ff */
[----:B------:R-:W-:Y:S02]  /*1110*/  IMAD R0, R14, c[0x0][0x19c], R0 ;  /* 0x000067000e007a24 */ /* 0x000fe400078e0200 */
[----:B------:R-:W-:Y:S02]  /*1120*/  @P2 IADD3 R12, R12, 0x1, RZ ;  /* 0x000000010c0c2810 */ /* 0x000fe40007ffe0ff */
        /* <DEDUP_REMOVED lines=12> */
[----:B------:R-:W-:Y:S02]  /*11f0*/  IMAD.IADD R7, R11, 0x1, R7 ;  /* 0x000000010b077824 */ /* 0x000fe400078e0207 */
[----:B------:R-:W-:Y:S01]  /*1200*/  IMAD.WIDE.U32 R96, R14, c[0x0][0x198], R18 ;  /* 0x000066000e607a25 */ /* 0x000fe200078e0012 */
[----:B------:R-:W-:-:S03]  /*1210*/  MOV R18, R10 ;  /* 0x0000000a00127202 */ /* 0x000fc60000000f00 */
[----:B------:R-:W-:Y:S02]  /*1220*/  IMAD.IADD R97, R97, 0x1, R0 ;  /* 0x0000000161617824 */ /* 0x000fe400078e0200 */
[----:B------:R-:W-:Y:S02]  /*1230*/  IMAD R0, R30, c[0x0][0x1b0], RZ ;  /* 0x00006c001e007a24 */ /* 0x000fe400078e02ff */
[----:B------:R-:W-:-:S04]  /*1240*/  IMAD.WIDE.U32 R96, R12, c[0x0][0x1b0], R96 ;  /* 0x00006c000c607a25 */ /* 0x000fc800078e0060 */
[----:B------:R-:W-:-:S05]  /*1250*/  IMAD R0, R12, c[0x0][0x1b4], R0 ;  /* 0x00006d000c007a24 */ /* 0x000fca00078e0200 */
[----:B------:R-:W-:Y:S01]  /*1260*/  IADD3 R0, R97, R0, RZ ;  /* 0x0000000061007210 */ /* 0x000fe20007ffe0ff */
[----:B------:R-:W-:Y:S05]  /*1270*/  BRA `(.L_x_5095) ;  /* 0x0000046000007947 */ /* 0x000fea0003800000 */
.L_x_5094:
        /* <DEDUP_REMOVED lines=17> */
.L_x_5096:
[----:B------:R-:W-:Y:S01]  /*1390*/  IABS R10, c[0x0][0x1c8] ;  /* 0x00007200000a7a13 */ /* 0x000fe20000000000 */
[----:B------:R-:W-:Y:S01]  /*13a0*/  IMAD.MOV.U32 R11, RZ, RZ, R6 ;  /* 0x000000ffff0b7224 */ /* 0x000fe200078e0006 */
        /* <DEDUP_REMOVED lines=13> */
[----:B------:R-:W-:-:S05]  /*1480*/  MOV R2, R0 ;  /* 0x0000000000027202 */ /* 0x000fca0000000f00 */
[----:B------:R-:W-:-:S04]  /*1490*/  IMAD.HI.U32 R12, R12, R2, RZ ;  /* 0x000000020c0c7227 */ /* 0x000fc800078e00ff */
[----:B------:R-:W-:-:S04]  /*14a0*/  IMAD.MOV R0, RZ, RZ, -R12 ;  /* 0x000000ffff007224 */ /* 0x000fc800078e0a0c */
[----:B------:R-:W-:Y:S01]  /*14b0*/  IMAD R0, R10, R0, R2 ;  /* 0x000000000a007224 */ /* 0x000fe200078e0202 */
[----:B------:R-:W-:-:S04]  /*14c0*/  SHF.R.S32.HI R2, RZ, 0x1f, R14 ;  /* 0x0000001fff027819 */ /* 0x000fc8000001140e */
[----:B------:R-:W-:-:S13]  /*14d0*/  ISETP.GT.U32.AND P1, PT, R10, R0, PT ;  /* 0x000000000a00720c */ /* 0x000fda0003f24070 */
[-C--:B------:R-:W-:Y:S02]  /*14e0*/  @!P1 IADD3 R0, R0, -R10.reuse, RZ ;  /* 0x8000000a00009210 */ /* 0x080fe40007ffe0ff */
[----:B------:R-:W-:Y:S02]  /*14f0*/  @!P1 IADD3 R12, R12, 0x1, RZ ;  /* 0x000000010c0c9810 */ /* 0x000fe40007ffe0ff */
[----:B------:R-:W-:Y:S02]  /*1500*/  ISETP.GE.U32.AND P3, PT, R0, R10, PT ;  /* 0x0000000a0000720c */ /* 0x000fe40003f66070 */
[----:B------:R-:W-:Y:S02]  /*1510*/  LOP3.LUT R0, R16, c[0x0][0x1c8], RZ, 0x3c, !PT ;  /* 0x0000720010007a12 */ /* 0x000fe400078e3cff */
[----:B------:R-:W-:Y:S02]  /*1520*/  ISETP.NE.AND P1, PT, RZ, c[0x0][0x1c8], PT ;  /* 0x00007200ff007a0c */ /* 0x000fe40003f25270 */
[----:B------:R-:W-:Y:S01]  /*1530*/  ISETP.GE.AND P2, PT, R0, RZ, PT ;  /* 0x000000ff0000720c */ /* 0x000fe20003f46270 */
[----:B------:R-:W-:Y:S01]  /*1540*/  IMAD R0, R2, c[0x0][0x198], RZ ;  /* 0x0000660002007a24 */ /* 0x000fe200078e02ff */
[----:B------:R-:W-:-:S03]  /*1550*/  MOV R10, R8 ;  /* 0x00000008000a7202 */ /* 0x000fc60000000f00 */
[----:B------:R-:W-:Y:S02]  /*1560*/  IMAD R0, R14, c[0x0][0x19c], R0 ;  /* 0x000067000e007a24 */ /* 0x000fe400078e0200 */
[----:B------:R-:W-:Y:S01]  /*1570*/  @P3 IADD3 R12, R12, 0x1, RZ ;  /* 0x000000010c0c3810 */ /* 0x000fe20007ffe0ff */
[----:B------:R-:W-:-:S04]  /*1580*/  IMAD.WIDE.U32 R10, R14, c[0x0][0x198], R10 ;  /* 0x000066000e0a7a25 */ /* 0x000fc800078e000a */
[----:B------:R-:W-:Y:S02]  /*1590*/  IMAD.IADD R11, R11, 0x1, R0 ;  /* 0x000000010b0b7824 */ /* 0x000fe400078e0200 */
[----:B------:R-:W-:Y:S01]  /*15a0*/  @!P2 IMAD.MOV R12, RZ, RZ, -R12 ;  /* 0x000000ffff0ca224 */ /* 0x000fe200078e0a0c */
        /* <DEDUP_REMOVED lines=19> */
.L_x_5095:
[----:B------:R-:W-:Y:S01]  /*16e0*/  ISETP.NE.AND P1, PT, R5, -0x1, PT ;  /* 0xffffffff0500780c */ /* 0x000fe20003f25270 */
[----:B------:R-:W-:Y:S01]  /*16f0*/  IMAD.IADD R235, R9, 0x1, -R235 ;  /* 0x0000000109eb7824 */ /* 0x000fe200078e0aeb */
[----:B------:R-:W-:Y:S01]  /*1700*/  SHF.R.S32.HI R4, RZ, 0x1f, R102 ;  /* 0x0000001fff047819 */ /* 0x000fe20000011466 */
[----:B------:R-:W-:Y:S01]  /*1710*/  IMAD R30, R30, c[0x0][0x1b8], RZ ;  /* 0x00006e001e1e7a24 */ /* 0x000fe200078e02ff */
[----:B------:R-:W-:Y:S01]  /*1720*/  SHF.R.S32.HI R24, RZ, 0x1f, R16 ;  /* 0x0000001fff187819 */ /* 0x000fe20000011410 */
[----:B------:R-:W-:Y:S01]  /*1730*/  IMAD.MOV.U32 R93, RZ, RZ, c[0x0][0x198] ;  /* 0x00006600ff5d7624 */ /* 0x000fe200078e00ff */
[----:B------:R-:W-:Y:S01]  /*1740*/  LEA.HI R8, R4, R102, RZ, 0x3 ;  /* 0x0000006604087211 */ /* 0x000fe200078f18ff */
[----:B------:R-:W-:Y:S01]  /*1750*/  IMAD R30, R12, c[0x0][0x1bc], R30 ;  /* 0x00006f000c1e7a24 */ /* 0x000fe200078e021e */
[----:B------:R-:W-:Y:S01]  /*1760*/  IADD3 R166, R165, -0x1, RZ ;  /* 0xffffffffa5a67810 */ /* 0x000fe20007ffe0ff */
[----:B------:R-:W-:Y:S01]  /*1770*/  IMAD R24, R24, c[0x0][0x1a8], RZ ;  /* 0x00006a0018187a24 */ /* 0x000fe200078e02ff */
[----:B-----5:R-:W-:-:S02]  /*1780*/  LOP3.LUT R3, R8, 0xfffffff8, RZ, 0xc0, !PT ;  /* 0xfffffff808037812 */ /* 0x020fc400078ec0ff */
[----:B------:R-:W-:Y:S01]  /*1790*/  SHF.R.S32.HI R8, RZ, 0x3, R8 ;  /* 0x00000003ff087819 */ /* 0x000fe20000011408 */
[C---:B------:R-:W-:Y:S01]  /*17a0*/  @P1 IMAD.WIDE.U32 R20, R5.reuse, c[0x0][0x190], RZ ;  /* 0x0000640005141a25 */ /* 0x040fe200078e00ff */
[----:B------:R-:W-:Y:S02]  /*17b0*/  @!P1 SHF.R.S32.HI R10, RZ, 0x1f, R238 ;  /* 0x0000001fff0a9819 */ /* 0x000fe400000114ee */
[----:B------:R-:W-:Y:S01]  /*17c0*/  SHF.R.S32.HI R9, RZ, 0x1f, R8 ;  /* 0x0000001fff097819 */ /* 0x000fe20000011408 */
[----:B------:R-:W-:Y:S01]  /*17d0*/  @P1 IMAD R5, R5, c[0x0][0x194], R21 ;  /* 0x0000650005051a24 */ /* 0x000fe200078e0215 */
[----:B------:R-:W-:Y:S01]  /*17e0*/  IADD3 R14, P3, R8, R14, RZ ;  /* 0x0000000e080e7210 */ /* 0x000fe20007f7e0ff */
[----:B------:R-:W-:Y:S02]  /*17f0*/  @!P1 IMAD R10, R10, c[0x0][0x178], RZ ;  /* 0x00005e000a0a9a24 */ /* 0x000fe400078e02ff */
[----:B------:R-:W-:Y:S02]  /*1800*/  @P1 IMAD.MOV.U32 R6, RZ, RZ, R20 ;  /* 0x000000ffff061224 */ /* 0x000fe400078e0014 */
[----:B------:R-:W-:-:S02]  /*1810*/  IMAD.IADD R3, R102, 0x1, -R3 ;  /* 0x0000000166037824 */ /* 0x000fc400078e0a03 */
[----:B------:R-:W-:-:S04]  /*1820*/  @!P1 IMAD.WIDE.U32 R20, R238, c[0x0][0x178], RZ ;  /* 0x00005e00ee149a25 */ /* 0x000fc800078e00ff */
[----:B------:R-:W-:Y:S02]  /*1830*/  @!P1 IMAD R10, R238, c[0x0][0x17c], R10 ;  /* 0x00005f00ee0a9a24 */ /* 0x000fe400078e020a */
[----:B------:R-:W-:Y:S02]  /*1840*/  IMAD.SHL.U32 R11, R3, 0x8, RZ ;  /* 0x00000008030b7824 */ /* 0x000fe400078e00ff */
[----:B------:R-:W-:Y:S02]  /*1850*/  @!P1 IMAD.MOV.U32 R6, RZ, RZ, R20 ;  /* 0x000000ffff069224 */ /* 0x000fe400078e0014 */
[----:B------:R-:W-:Y:S01]  /*1860*/  @!P1 IMAD.IADD R5, R21, 0x1, R10 ;  /* 0x0000000115059824 */ /* 0x000fe200078e020a */
[C---:B------:R-:W-:Y:S01]  /*1870*/  IADD3 R18, P2, R11.reuse, R18, RZ ;  /* 0x000000120b127210 */ /* 0x040fe20007f5e0ff */
[----:B------:R-:W-:Y:S01]  /*1880*/  IMAD R24, R16, c[0x0][0x1ac], R24 ;  /* 0x00006b0010187a24 */ /* 0x000fe200078e0218 */
[----:B------:R-:W-:Y:S01]  /*1890*/  SHF.R.S32.HI R10, RZ, 0x1f, R11 ;  /* 0x0000001fff0a7819 */ /* 0x000fe2000001140b */
[----:B------:R-:W-:Y:S01]  /*18a0*/  IMAD.WIDE R32, R32, 0x40, R8 ;  /* 0x0000004020207825 */ /* 0x000fe200078e0208 */
[----:B------:R-:W-:-:S02]  /*18b0*/  IADD3 R6, P1, R11, R6, RZ ;  /* 0x000000060b067210 */ /* 0x000fc40007f3e0ff */
[----:B------:R-:W-:Y:S01]  /*18c0*/  IADD3 R96, P5, R11, R96, RZ ;  /* 0x000000600b607210 */ /* 0x000fe20007fbe0ff */
[C---:B------:R-:W-:Y:S02]  /*18d0*/  IMAD.X R19, R10.reuse, 0x1, R7, P2 ;  /* 0x000000010a137824 */ /* 0x040fe400010e0607 */
[----:B------:R-:W-:Y:S01]  /*18e0*/  IMAD.X R7, R10, 0x1, R5, P1 ;  /* 0x000000010a077824 */ /* 0x000fe200008e0605 */
[C---:B------:R-:W-:Y:S01]  /*18f0*/  IADD3 R5, R8.reuse, 0x30, RZ ;  /* 0x0000003008057810 */ /* 0x040fe20007ffe0ff */
[C---:B------:R-:W-:Y:S01]  /*1900*/  IMAD.SHL.U32 R237, R8.reuse, 0x40, RZ ;  /* 0x0000004008ed7824 */ /* 0x040fe200078e00ff */
[-C--:B------:R-:W-:Y:S01]  /*1910*/  ISETP.GE.AND P1, PT, R8, R235.reuse, PT ;  /* 0x000000eb0800720c */ /* 0x080fe20003f26270 */
[----:B------:R-:W-:Y:S01]  /*1920*/  IMAD.WIDE.U32 R16, R16, c[0x0][0x1a8], R6 ;  /* 0x00006a0010107a25 */ /* 0x000fe200078e0006 */
[C---:B------:R-:W-:Y:S02]  /*1930*/  IADD3 R7, R8.reuse, 0x10, RZ ;  /* 0x0000001008077810 */ /* 0x040fe40007ffe0ff */
[----:B------:R-:W-:Y:S01]  /*1940*/  IADD3 R6, R8, 0x20, RZ ;  /* 0x0000002008067810 */ /* 0x000fe20007ffe0ff */
[----:B------:R-:W-:Y:S01]  /*1950*/  IMAD.WIDE.U32 R12, R12, c[0x0][0x1b8], R18 ;  /* 0x00006e000c0c7a25 */ /* 0x000fe200078e0012 */
[----:B------:R-:W-:-:S02]  /*1960*/  ISETP.GE.AND P2, PT, R7, R235, PT ;  /* 0x000000eb0700720c */ /* 0x000fc40003f46270 */
[-C--:B------:R-:W-:Y:S01]  /*1970*/  ISETP.GE.AND P4, PT, R5, R235.reuse, PT ;  /* 0x000000eb0500720c */ /* 0x080fe20003f86270 */
[----:B------:R-:W-:Y:S01]  /*1980*/  IMAD.X R2, R9, 0x1, R2, P3 ;  /* 0x0000000109027824 */ /* 0x000fe200018e0602 */
[----:B------:R-:W-:Y:S01]  /*1990*/  ISETP.GE.AND P6, PT, R6, R235, PT ;  /* 0x000000eb0600720c */ /* 0x000fe20003fc6270 */
[----:B------:R-:W-:Y:S01]  /*19a0*/  IMAD.IADD R31, R13, 0x1, R30 ;  /* 0x000000010d1f7824 */ /* 0x000fe200078e021e */
[----:B------:R-:W-:Y:S01]  /*19b0*/  LOP3.LUT R237, R237, 0x1c0, RZ, 0xc0, !PT ;  /* 0x000001c0eded7812 */ /* 0x000fe200078ec0ff */
[----:B------:R-:W-:Y:S02]  /*19c0*/  IMAD R2, R2, c[0x0][0x1a0], RZ ;  /* 0x0000680002027a24 */ /* 0x000fe400078e02ff */
[----:B------:R-:W-:Y:S01]  /*19d0*/  IMAD.MOV.U32 R30, RZ, RZ, R12 ;  /* 0x000000ffff1e7224 */ /* 0x000fe200078e000c */
[----:B------:R-:W-:Y:S01]  /*19e0*/  LOP3.LUT R11, R237, 0x38, R11, 0xf8, !PT ;  /* 0x00000038ed0b7812 */ /* 0x000fe200078ef80b */
[C---:B------:R-:W-:Y:S01]  /*19f0*/  IMAD R2, R14.reuse, c[0x0][0x1a4], R2 ;  /* 0x000069000e027a24 */ /* 0x040fe200078e0202 */
[----:B------:R-:W-:Y:S01]  /*1a00*/  SHF.R.U32.HI R237, RZ, 0x3, R237 ;  /* 0x00000003ffed7819 */ /* 0x000fe200000116ed */
[----:B------:R-:W-:Y:S01]  /*1a10*/  IMAD.WIDE.U32 R14, R14, c[0x0][0x1a0], R30 ;  /* 0x000068000e0e7a25 */ /* 0x000fe200078e001e */
[----:B------:R-:W-:-:S02]  /*1a20*/  @!P2 IADD3 R22, P3, R32, 0x10, RZ ;  /* 0x000000102016a810 */ /* 0x000fc40007f7e0ff */
[----:B------:R-:W-:Y:S01]  /*1a30*/  LOP3.LUT R237, R11, R237, RZ, 0x3c, !PT ;  /* 0x000000ed0bed7212 */ /* 0x000fe200078e3cff */
[----:B------:R-:W-:Y:S01]  /*1a40*/  IMAD.X R97, R10, 0x1, R0, P5 ;  /* 0x000000010a617824 */ /* 0x000fe200028e0600 */
[C---:B------:R-:W-:Y:S01]  /*1a50*/  @!P6 IADD3 R20, P5, R32.reuse, 0x20, RZ ;  /* 0x000000202014e810 */ /* 0x040fe20007fbe0ff */
[--C-:B------:R-:W-:Y:S01]  /*1a60*/  @!P2 IMAD.X R12, RZ, RZ, R33.reuse, P3 ;  /* 0x000000ffff0ca224 */ /* 0x100fe200018e0621 */
[----:B------:R-:W-:Y:S01]  /*1a70*/  @!P4 IADD3 R18, P3, R32, 0x30, RZ ;  /* 0x000000302012c810 */ /* 0x000fe20007f7e0ff */
[----:B------:R-:W-:Y:S02]  /*1a80*/  IMAD.IADD R25, R17, 0x1, R24 ;  /* 0x0000000111197824 */ /* 0x000fe400078e0218 */
[----:B------:R-:W-:Y:S02]  /*1a90*/  IMAD.IADD R2, R15, 0x1, R2 ;  /* 0x000000010f027824 */ /* 0x000fe400078e0202 */
[----:B------:R-:W-:Y:S01]  /*1aa0*/  @!P4 IMAD.X R11, RZ, RZ, R33, P3 ;  /* 0x000000ffff0bc224 */ /* 0x000fe200018e0621 */
[----:B------:R-:W-:Y:S01]  /*1ab0*/  LEA R242, P3, R14, c[0x0][0x170], 0x1 ;  /* 0x00005c000ef27a11 */ /* 0x000fe200078608ff */
[----:B------:R-:W-:-:S02]  /*1ac0*/  @!P2 IMAD R12, R12, c[0x0][0x190], RZ ;  /* 0x000064000c0caa24 */ /* 0x000fc400078e02ff */
[----:B------:R-:W-:Y:S01]  /*1ad0*/  @!P1 IMAD.MOV.U32 R24, RZ, RZ, R16 ;  /* 0x000000ffff189224 */ /* 0x000fe200078e0010 */
[----:B------:R-:W-:Y:S01]  /*1ae0*/  LEA.HI.X R243, R14, c[0x0][0x174], R2, 0x1, P3 ;  /* 0x00005d000ef37a11 */ /* 0x000fe200018f0c02 */
[----:B------:R-:W-:Y:S01]  /*1af0*/  @!P2 IMAD.MOV.U32 R28, RZ, RZ, R16 ;  /* 0x000000ffff1ca224 */ /* 0x000fe200078e0010 */
[----:B------:R-:W-:Y:S01]  /*1b00*/  LEA.HI R2, R4, R102, RZ, 0x6 ;  /* 0x0000006604027211 */ /* 0x000fe200078f30ff */
[----:B------:R-:W-:Y:S02]  /*1b10*/  @!P2 IMAD.MOV.U32 R29, RZ, RZ, R25 ;  /* 0x000000ffff1da224 */ /* 0x000fe400078e0019 */
[----:B------:R-:W-:Y:S02]  /*1b20*/  @!P1 IMAD R10, R33, c[0x0][0x190], RZ ;  /* 0x00006400210a9a24 */ /* 0x000fe400078e02ff */
[----:B------:R-:W-:Y:S02]  /*1b30*/  @!P6 IMAD.X R0, RZ, RZ, R33, P5 ;  /* 0x000000ffff00e224 */ /* 0x000fe400028e0621 */
[----:B------:R-:W-:-:S02]  /*1b40*/  @!P6 IMAD.MOV.U32 R27, RZ, RZ, R25 ;  /* 0x000000ffff1be224 */ /* 0x000fc400078e0019 */
[--C-:B------:R-:W-:Y:S02]  /*1b50*/  @!P4 IMAD.MOV.U32 R17, RZ, RZ, R25.reuse ;  /* 0x000000ffff11c224 */ /* 0x100fe400078e0019 */
[----:B------:R-:W-:Y:S02]  /*1b60*/  @!P2 IMAD R12, R22, c[0x0][0x194], R12 ;  /* 0x00006500160caa24 */ /* 0x000fe400078e020c */
[----:B------:R-:W-:Y:S02]  /*1b70*/  @!P4 IMAD R11, R11, c[0x0][0x190], RZ ;  /* 0x000064000b0bca24 */ /* 0x000fe400078e02ff */
[C---:B------:R-:W-:Y:S02]  /*1b80*/  @!P1 IMAD R10, R32.reuse, c[0x0][0x194], R10 ;  /* 0x00006500200a9a24 */ /* 0x040fe400078e020a */
[----:B------:R-:W-:-:S04]  /*1b90*/  @!P1 IMAD.WIDE.U32 R24, R32, c[0x0][0x190], R24 ;  /* 0x0000640020189a25 */ /* 0x000fc800078e0018 */
[----:B------:R-:W-:Y:S02]  /*1ba0*/  @!P6 IMAD R0, R0, c[0x0][0x190], RZ ;  /* 0x000064000000ea24 */ /* 0x000fe400078e02ff */
[----:B------:R-:W-:-:S04]  /*1bb0*/  @!P2 IMAD.WIDE.U32 R22, R22, c[0x0][0x190], R28 ;  /* 0x000064001616aa25 */ /* 0x000fc800078e001c */
[----:B------:R-:W-:Y:S01]  /*1bc0*/  @!P6 IMAD.MOV.U32 R26, RZ, RZ, R16 ;  /* 0x000000ffff1ae224 */ /* 0x000fe200078e0010 */
        /* <DEDUP_REMOVED lines=12> */
[----:B------:R-:W-:Y:S01]  /*1c90*/  IMAD.SHL.U32 R92, R166, 0x40, RZ ;  /* 0x00000040a65c7824 */ /* 0x000fe200078e00ff */
[----:B------:R-:W-:Y:S01]  /*1ca0*/  @!P6 LEA R12, P5, R20, c[0x0][0x160], 0x1 ;  /* 0x00005800140cea11 */ /* 0x000fe200078a08ff */
[----:B------:R-:W-:Y:S01]  /*1cb0*/  @!P6 IMAD.IADD R0, R21, 0x1, R0 ;  /* 0x000000011500e824 */ /* 0x000fe200078e0200 */
[----:B------:R-:W-:Y:S01]  /*1cc0*/  @!P4 LEA R10, P3, R18, c[0x0][0x160], 0x1 ;  /* 0x00005800120aca11 */ /* 0x000fe200078608ff */
[----:B------:R-:W-:-:S02]  /*1cd0*/  IMAD.IADD R2, R101, 0x1, -R92 ;  /* 0x0000000165027824 */ /* 0x000fc400078e0a5c */
        /* <DEDUP_REMOVED lines=38> */
[----:B------:R-:W-:Y:S02]  /*1f40*/  ISETP.GE.AND P4, PT, R7, R2, PT ;  /* 0x000000020700720c */ /* 0x000fe40003f86270 */
[----:B------:R-:W-:Y:S01]  /*1f50*/  LEA.HI R7, R4, R102, RZ, 0x4 ;  /* 0x0000006604077211 */ /* 0x000fe200078f20ff */
[----:B------:R-:W-:Y:S01]  /*1f60*/  IMAD.SHL.U32 R9, R0, 0x20, RZ ;  /* 0x0000002000097824 */ /* 0x000fe200078e00ff */
[C---:B---3--:R-:W-:Y:S02]  /*1f70*/  @!P2 IADD3 R12, P1, R96.reuse, R14, RZ ;  /* 0x0000000e600ca210 */ /* 0x048fe40007f3e0ff */
[----:B------:R-:W-:Y:S02]  /*1f80*/  @!P3 LEA R14, P6, R96, c[0x0][0x168], 0x1 ;  /* 0x00005a00600eba11 */ /* 0x000fe400078c08ff */
[----:B------:R-:W-:-:S02]  /*1f90*/  @!P2 IADD3.X R9, R99, R15, R9, P1, !PT ;  /* 0x0000000f6309a210 */ /* 0x000fc40000ffe409 */
[----:B------:R-:W-:Y:S02]  /*1fa0*/  @!P3 LEA.HI.X R15, R96, c[0x0][0x16c], R99, 0x1, P6 ;  /* 0x00005b00600fba11 */ /* 0x000fe400030f0c63 */
[----:B------:R-:W-:-:S03]  /*1fb0*/  ISETP.GE.AND P6, PT, R5, R2, PT ;  /* 0x000000020500720c */ /* 0x000fc60003fc6270 */
[----:B------:R1:W-:Y:S04]  /*1fc0*/  @!P3 LDGSTS.E.BYPASS.LTC128B.128 [R237+0x8000], [R14.64] ;  /* 0x080000000eedbfae */ /* 0x0003e8000b901d4c */
[----:B------:R1:W-:Y:S01]  /*1fd0*/  @!P3 LDGSTS.E.BYPASS.LTC128B.128 [R237+0xa000], [R14.64+0x80] ;  /* 0x0a0000800eedbfae */ /* 0x0003e2000b901d4c */
[----:B----4-:R-:W-:-:S03]  /*1fe0*/  @!P2 LEA R10, P1, R12, c[0x0][0x168], 0x1 ;  /* 0x00005a000c0aaa11 */ /* 0x010fc600078208ff */
[----:B------:R1:W-:Y:S01]  /*1ff0*/  @!P3 LDGSTS.E.BYPASS.LTC128B.128 [R237+0xc000], [R14.64+0x100] ;  /* 0x0c0001000eedbfae */ /* 0x0003e2000b901d4c */
[----:B------:R-:W-:Y:S01]  /*2000*/  @!P2 LEA.HI.X R11, R12, c[0x0][0x16c], R9, 0x1, P1 ;  /* 0x00005b000c0baa11 */ /* 0x000fe200008f0c09 */
[----:B------:R-:W-:Y:S02]  /*2010*/  @!P6 IMAD.MOV.U32 R98, RZ, RZ, R96 ;  /* 0x000000ffff62e224 */ /* 0x000fe400078e0060 */
[----:B------:R1:W-:Y:S01]  /*2020*/  @!P3 LDGSTS.E.BYPASS.LTC128B.128 [R237+0xe000], [R14.64+0x180] ;  /* 0x0e0001800eedbfae */ /* 0x0003e2000b901d4c */
[----:B------:R-:W-:Y:S01]  /*2030*/  @!P6 IMAD R9, R0, 0x30, RZ ;  /* 0x000000300009e824 */ /* 0x000fe200078e02ff */
[-C--:B------:R-:W-:Y:S01]  /*2040*/  ISETP.GE.AND P3, PT, R6, R2.reuse, PT ;  /* 0x000000020600720c */ /* 0x080fe20003f66270 */
[----:B------:R-:W-:Y:S01]  /*2050*/  IMAD.MOV.U32 R0, RZ, RZ, 0x20 ;  /* 0x00000020ff007424 */ /* 0x000fe200078e00ff */
[----:B------:R2:W-:Y:S01]  /*2060*/  @!P5 LDGSTS.E.BYPASS.LTC128B.128 [R237+0x8800], [R16.64] ;  /* 0x0880000010eddfae */ /* 0x0005e2000b901d4c */
[----:B------:R-:W-:Y:S02]  /*2070*/  LOP3.LUT R6, R7, 0xfffffff0, RZ, 0xc0, !PT ;  /* 0xfffffff007067812 */ /* 0x000fe400078ec0ff */
[----:B------:R-:W-:Y:S01]  /*2080*/  SHF.R.S32.HI R7, RZ, 0x4, R7 ;  /* 0x00000004ff077819 */ /* 0x000fe20000011407 */
        /* <DEDUP_REMOVED lines=15> */
[----:B------:R-:W-:Y:S01]  /*2180*/  LEA.HI R9, R7, R7, RZ, 0x1 ;  /* 0x0000000707097211 */ /* 0x000fe200078f08ff */
[----:B------:R-:W-:Y:S01]  /*2190*/  IMAD R5, R0, c[0x0][0x1a4], RZ ;  /* 0x0000690000057a24 */ /* 0x000fe200078e02ff */
[----:B------:R-:W-:Y:S01]  /*21a0*/  SHF.R.S32.HI R100, RZ, 0x1f, R2 ;  /* 0x0000001fff647819 */ /* 0x000fe20000011402 */
[----:B------:R1:W-:Y:S01]  /*21b0*/  @!P6 LDGSTS.E.BYPASS.LTC128B.128 [R237+0x9800], [R12.64] ;  /* 0x098000000cedefae */ /* 0x0003e2000b901d4c */
[----:B------:R-:W-:-:S02]  /*21c0*/  LOP3.LUT R6, R233, 0x8, R6, 0xf8, !PT ;  /* 0x00000008e9067812 */ /* 0x000fc400078ef806 */
[----:B------:R-:W-:Y:S01]  /*21d0*/  LEA.HI R100, R100, R2, RZ, 0x3 ;  /* 0x0000000264647211 */ /* 0x000fe200078f18ff */
[----:B------:R1:W-:Y:S01]  /*21e0*/  @!P6 LDGSTS.E.BYPASS.LTC128B.128 [R237+0xb800], [R12.64+0x80] ;  /* 0x0b8000800cedefae */ /* 0x0003e2000b901d4c */
[----:B------:R-:W-:Y:S02]  /*21f0*/  LOP3.LUT R9, R9, 0xfffffffe, RZ, 0xc0, !PT ;  /* 0xfffffffe09097812 */ /* 0x000fe400078ec0ff */
[----:B------:R-:W-:Y:S01]  /*2200*/  LOP3.LUT R8, R100, 0xfffffff8, RZ, 0xc0, !PT ;  /* 0xfffffff864087812 */ /* 0x000fe200078ec0ff */
[----:B------:R1:W-:Y:S01]  /*2210*/  @!P6 LDGSTS.E.BYPASS.LTC128B.128 [R237+0xd800], [R12.64+0x100] ;  /* 0x0d8001000cedefae */ /* 0x0003e2000b901d4c */
[----:B------:R-:W-:Y:S01]  /*2220*/  SHF.R.U32.HI R233, RZ, 0x3, R233 ;  /* 0x00000003ffe97819 */ /* 0x000fe200000116e9 */
[----:B------:R-:W-:Y:S02]  /*2230*/  IMAD.IADD R7, R7, 0x1, -R9 ;  /* 0x0000000107077824 */ /* 0x000fe400078e0a09 */
[----:B------:R1:W-:Y:S01]  /*2240*/  @!P6 LDGSTS.E.BYPASS.LTC128B.128 [R237+0xf800], [R12.64+0x180] ;  /* 0x0f8001800cedefae */ /* 0x0003e2000b901d4c */
[----:B------:R-:W-:Y:S01]  /*2250*/  IMAD.IADD R2, R2, 0x1, -R8 ;  /* 0x0000000102027824 */ /* 0x000fe200078e0a08 */
[----:B------:R-:W-:Y:S01]  /*2260*/  LOP3.LUT R233, R6, R233, RZ, 0x3c, !PT ;  /* 0x000000e906e97212 */ /* 0x000fe200078e3cff */
[----:B------:R-:W-:Y:S01]  /*2270*/  @!P2 IMAD.MOV.U32 R6, RZ, RZ, c[0x0][0x1a4] ;  /* 0x00006900ff06a624 */ /* 0x000fe200078e00ff */
[----:B------:R-:W0:Y:S01]  /*2280*/  LDGDEPBAR ;  /* 0x00000000000079af */ /* 0x000e220000000000 */
[----:B------:R-:W-:Y:S01]  /*2290*/  IMAD.SHL.U32 R95, R2, 0x40, RZ ;  /* 0x00000040025f7824 */ /* 0x000fe200078e00ff */
[----:B------:R-:W-:Y:S01]  /*22a0*/  LEA.HI R8, R4, R102, RZ, 0x5 ;  /* 0x0000006604087211 */ /* 0x000fe200078f28ff */
[----:B---3--:R-:W-:-:S03]  /*22b0*/  IMAD.WIDE.U32 R10, R0, c[0x0][0x1a0], RZ ;  /* 0x00006800000a7a25 */ /* 0x008fc600078e00ff */
[----:B------:R-:W-:Y:S01]  /*22c0*/  LOP3.LUT R95, R95, 0x1c0, RZ, 0xc0, !PT ;  /* 0x000001c05f5f7812 */ /* 0x000fe200078ec0ff */
[C---:B------:R-:W-:Y:S01]  /*22d0*/  IMAD R233, R7.reuse, 0x200, R233 ;  /* 0x0000020007e97824 */ /* 0x040fe200078e02e9 */
[----:B------:R-:W-:Y:S01]  /*22e0*/  @!P4 IADD3 R10, P1, R242, R10, RZ ;  /* 0x0000000af20ac210 */ /* 0x000fe20007f3e0ff */
[----:B------:R-:W-:Y:S02]  /*22f0*/  IMAD.SHL.U32 R7, R7, 0x8, RZ ;  /* 0x0000000807077824 */ /* 0x000fe400078e00ff */
[----:B------:R-:W-:Y:S01]  /*2300*/  @!P2 IMAD R6, R6, 0x60, RZ ;  /* 0x000000600606a824 */ /* 0x000fe200078e02ff */
[----:B------:R-:W-:Y:S01]  /*2310*/  @!P4 IADD3.X R11, R243, R11, R5, P1, !PT ;  /* 0x0000000bf30bc210 */ /* 0x000fe20000ffe405 */
[----:B------:R-:W-:Y:S01]  /*2320*/  @!P3 IMAD.MOV.U32 R5, RZ, RZ, c[0x0][0x1a0] ;  /* 0x00006800ff05b624 */ /* 0x000fe200078e00ff */
[----:B------:R-:W-:Y:S01]  /*2330*/  LOP3.LUT R7, R95, 0x8, R7, 0xf8, !PT ;  /* 0x000000085f077812 */ /* 0x000fe200078ef807 */
[----:B------:R-:W-:Y:S01]  /*2340*/  IMAD.SHL.U32 R100, R100, 0x40, RZ ;  /* 0x0000004064647824 */ /* 0x000fe200078e00ff */
[----:B------:R-:W-:Y:S01]  /*2350*/  SHF.R.U32.HI R95, RZ, 0x3, R95 ;  /* 0x00000003ff5f7819 */ /* 0x000fe2000001165f */
[----:B------:R-:W-:Y:S01]  /*2360*/  @!P3 IMAD.MOV.U32 R4, RZ, RZ, c[0x0][0x1a4] ;  /* 0x00006900ff04b624 */ /* 0x000fe200078e00ff */
[----:B------:R-:W-:Y:S01]  /*2370*/  @!P3 LEA R14, P1, R5, R242, 0x6 ;  /* 0x000000f2050eb211 */ /* 0x000fe200078230ff */
[----:B------:R-:W-:Y:S01]  /*2380*/  IMAD.SHL.U32 R233, R233, 0x2, RZ ;  /* 0x00000002e9e97824 */ /* 0x000fe200078e00ff */
[----:B------:R-:W-:Y:S01]  /*2390*/  LOP3.LUT R100, R100, 0xfffffe00, RZ, 0xc0, !PT ;  /* 0xfffffe0064647812 */ /* 0x000fe200078ec0ff */
[----:B------:R-:W-:Y:S01]  /*23a0*/  IMAD.SHL.U32 R102, R102, 0x2, RZ ;  /* 0x0000000266667824 */ /* 0x000fe200078e00ff */
[----:B------:R-:W-:Y:S01]  /*23b0*/  LOP3.LUT R95, R7, R95, RZ, 0x3c, !PT ;  /* 0x0000005f075f7212 */ /* 0x000fe200078e3cff */
[----:B-1----:R-:W-:Y:S01]  /*23c0*/  @!P2 IMAD.MOV.U32 R12, RZ, RZ, c[0x0][0x1a0] ;  /* 0x00006800ff0ca624 */ /* 0x002fe200078e00ff */
[----:B------:R-:W-:-:S04]  /*23d0*/  DEPBAR.LE SB0, 0x0 ;  /* 0x000080000000791a */ /* 0x000fc80000000000 */
[----:B------:R-:W-:Y:S01]  /*23e0*/  BAR.SYNC.DEFER_BLOCKING 0x0 ;  /* 0x0000000000007b1d */ /* 0x000fe20000010000 */
[----:B------:R-:W-:Y:S01]  /*23f0*/  @!P2 IMAD.WIDE.U32 R12, R12, 0x60, R242 ;  /* 0x000000600c0ca825 */ /* 0x000fe200078e00f2 */
[----:B------:R-:W-:Y:S02]  /*2400*/  @!P3 LEA.HI.X R15, R5, R243, R4, 0x6, P1 ;  /* 0x000000f3050fb211 */ /* 0x000fe400008f3404 */
[----:B------:R-:W-:Y:S01]  /*2410*/  IADD3 R231, R233, 0x8020, RZ ;  /* 0x00008020e9e77810 */ /* 0x000fe20007ffe0ff */
[----:B------:R-:W-:Y:S01]  /*2420*/  @!P2 IMAD.IADD R13, R13, 0x1, R6 ;  /* 0x000000010d0da824 */ /* 0x000fe200078e0206 */
[----:B------:R-:W-:Y:S02]  /*2430*/  SHF.R.S32.HI R6, RZ, 0x5, R8 ;  /* 0x00000005ff067819 */ /* 0x000fe40000011408 */
[----:B------:R-:W-:-:S03]  /*2440*/  LOP3.LUT R228, R95, R100, RZ, 0xfc, !PT ;  /* 0x000000645fe47212 */ /* 0x000fc600078efcff */
        /* <DEDUP_REMOVED lines=300> */
[----:B------:R-:W-:Y:S01]  /*3710*/  MUFU.TANH R30, R30 ;  /* 0x0000001e001e7308 */ /* 0x000fe20000002400 */
[----:B-1----:R-:W-:Y:S07]  /*3720*/  HMMA.16816.F32 R52, R24, R12, R52 ;  /* 0x0000000c1834723c */ /* 0x002fee0000001834 */
[----:B------:R-:W1:Y:S01]  /*3730*/  MUFU.TANH R29, R29 ;  /* 0x0000001d001d7308 */ /* 0x000e620000002400 */
[----:B------:R-:W-:-:S06]  /*3740*/  LOP3.LUT R13, R102, 0x6, RZ, 0xc0, !PT ;  /* 0x00000006660d7812 */ /* 0x000fcc00078ec0ff */
[----:B------:R-:W-:Y:S01]  /*3750*/  HMMA.16816.F32 R40, R8, R58, R40 ;  /* 0x0000003a0828723c */ /* 0x000fe20000001828 */
[----:B------:R-:W-:Y:S01]  /*3760*/  MUFU.TANH R31, R31 ;  /* 0x0000001f001f7308 */ /* 0x000fe20000002400 */
[----:B------:R-:W-:-:S05]  /*3770*/  IMAD.IADD R13, R92, 0x1, R13 ;  /* 0x000000015c0d7824 */ /* 0x000fca00078e020d */
[CC--:B------:R-:W-:Y:S02]  /*3780*/  ISETP.GE.AND P6, PT, R13.reuse, R101.reuse, PT ;  /* 0x000000650d00720c */ /* 0x0c0fe40003fc6270 */
[----:B------:R-:W-:Y:S02]  /*3790*/  IADD3 R12, R13, 0x1, RZ ;  /* 0x000000010d0c7810 */ /* 0x000fe40007ffe0ff */
[----:B--2---:R-:W-:Y:S02]  /*37a0*/  FSEL R45, R45, -INF , !P6 ;  /* 0xff8000002d2d7808 */ /* 0x004fe40007000000 */
[----:B------:R-:W-:Y:S01]  /*37b0*/  FSEL R3, R3, -INF , !P6 ;  /* 0xff80000003037808 */ /* 0x000fe20007000000 */
[----:B----4-:R-:W-:Y:S01]  /*37c0*/  HMMA.16816.F32 R52, R8, R4, R52 ;  /* 0x000000040834723c */ /* 0x010fe20000001834 */
[----:B------:R-:W-:Y:S02]  /*37d0*/  ISETP.GE.AND P5, PT, R12, R101, PT ;  /* 0x000000650c00720c */ /* 0x000fe40003fa6270 */
[----:B------:R-:W-:-:S02]  /*37e0*/  IADD3 R12, R13, 0x8, RZ ;  /* 0x000000080d0c7810 */ /* 0x000fc40007ffe0ff */
[----:B------:R-:W-:Y:S02]  /*37f0*/  FSEL R46, R46, -INF , !P5 ;  /* 0xff8000002e2e7808 */ /* 0x000fe40006800000 */
[C---:B------:R-:W-:Y:S01]  /*3800*/  IADD3 R4, R13.reuse, 0x10, RZ ;  /* 0x000000100d047810 */ /* 0x040fe20007ffe0ff */
[C---:B---3--:R-:W-:Y:S01]  /*3810*/  HMMA.16816.F32 R60, R8.reuse, R16, R60 ;  /* 0x00000010083c723c */ /* 0x048fe2000000183c */
[----:B------:R-:W-:Y:S01]  /*3820*/  FSEL R44, R44, -INF , !P5 ;  /* 0xff8000002c2c7808 */ /* 0x000fe20006800000 */
[----:B------:R-:W-:Y:S01]  /*3830*/  FMUL.FTZ R32, R40, c[0x0][0x2ec] ;  /* 0x0000bb0028207a20 */ /* 0x000fe20000410000 */
[-C--:B------:R-:W-:Y:S01]  /*3840*/  ISETP.GE.AND P3, PT, R4, R101.reuse, PT ;  /* 0x000000650400720c */ /* 0x080fe20003f66270 */
[----:B------:R-:W-:Y:S01]  /*3850*/  FMUL.FTZ R33, R42, c[0x0][0x2ec] ;  /* 0x0000bb002a217a20 */ /* 0x000fe20000410000 */
[----:B------:R-:W-:Y:S01]  /*3860*/  IADD3 R4, R13, 0x11, RZ ;  /* 0x000000110d047810 */ /* 0x000fe20007ffe0ff */
[----:B------:R-:W-:Y:S01]  /*3870*/  FMUL.FTZ R20, R41, c[0x0][0x2ec] ;  /* 0x0000bb0029147a20 */ /* 0x000fe20000410000 */
[-C--:B------:R-:W-:Y:S01]  /*3880*/  ISETP.GE.AND P2, PT, R12, R101.reuse, PT ;  /* 0x000000650c00720c */ /* 0x080fe20003f46270 */
[----:B------:R-:W-:Y:S01]  /*3890*/  HMMA.16816.F32 R64, R8, R18, R64 ;  /* 0x000000120840723c */ /* 0x000fe20000001840 */
[----:B------:R-:W-:Y:S01]  /*38a0*/  ISETP.GE.AND P1, PT, R4, R101, PT ;  /* 0x000000650400720c */ /* 0x000fe20003f26270 */
[----:B------:R-:W-:Y:S01]  /*38b0*/  FMUL.FTZ R21, R43, c[0x0][0x2ec] ;  /* 0x0000bb002b157a20 */ /* 0x000fe20000410000 */
[C---:B------:R-:W-:Y:S01]  /*38c0*/  IADD3 R4, R13.reuse, 0x18, RZ ;  /* 0x000000180d047810 */ /* 0x040fe20007ffe0ff */
[----:B------:R-:W-:Y:S01]  /*38d0*/  MUFU.TANH R32, R32 ;  /* 0x0000002000207308 */ /* 0x000fe20000002400 */
[----:B------:R-:W-:-:S02]  /*38e0*/  IADD3 R5, R13, 0x9, RZ ;  /* 0x000000090d057810 */ /* 0x000fc40007ffe0ff */
[-C--:B------:R-:W-:Y:S01]  /*38f0*/  ISETP.GE.AND P6, PT, R4, R101.reuse, PT ;  /* 0x000000650400720c */ /* 0x080fe20003fc6270 */
[----:B------:R-:W-:Y:S01]  /*3900*/  HMMA.16816.F32 R16, R24, R14, R76 ;  /* 0x0000000e1810723c */ /* 0x000fe2000000184c */
[----:B------:R-:W-:Y:S01]  /*3910*/  IADD3 R4, R13, 0x19, RZ ;  /* 0x000000190d047810 */ /* 0x000fe20007ffe0ff */
[----:B------:R-:W-:Y:S01]  /*3920*/  FMUL.FTZ R52, R52, c[0x0][0x2ec] ;  /* 0x0000bb0034347a20 */ /* 0x000fe20000410000 */
[----:B------:R-:W-:Y:S01]  /*3930*/  FSEL R57, R57, -INF , !P2 ;  /* 0xff80000039397808 */ /* 0x000fe20005000000 */
[----:B------:R-:W-:Y:S01]  /*3940*/  MUFU.TANH R33, R33 ;  /* 0x0000002100217308 */ /* 0x000fe20000002400 */
[-C--:B------:R-:W-:Y:S01]  /*3950*/  ISETP.GE.AND P5, PT, R4, R101.reuse, PT ;  /* 0x000000650400720c */ /* 0x080fe20003fa6270 */
[----:B------:R-:W-:Y:S01]  /*3960*/  FMUL.FTZ R53, R53, c[0x0][0x2ec] ;  /* 0x0000bb0035357a20 */ /* 0x000fe20000410000 */
[----:B------:R-:W-:Y:S01]  /*3970*/  IADD3 R4, R13, 0x20, RZ ;  /* 0x000000200d047810 */ /* 0x000fe20007ffe0ff */
[----:B------:R-:W-:Y:S01]  /*3980*/  FMUL.FTZ R60, R60, c[0x0][0x2ec] ;  /* 0x0000bb003c3c7a20 */ /* 0x000fe20000410000 */
[----:B------:R-:W-:Y:S01]  /*3990*/  FSEL R47, R47, -INF , !P2 ;  /* 0xff8000002f2f7808 */ /* 0x000fe20005000000 */
[----:B------:R-:W-:Y:S01]  /*39a0*/  FMUL.FTZ R62, R62, c[0x0][0x2ec] ;  /* 0x0000bb003e3e7a20 */ /* 0x000fe20000410000 */
[-C--:B------:R-:W-:Y:S01]  /*39b0*/  ISETP.GE.AND P4, PT, R5, R101.reuse, PT ;  /* 0x000000650500720c */ /* 0x080fe20003f86270 */
[----:B------:R-:W2:Y:S01]  /*39c0*/  MUFU.TANH R185, R60 ;  /* 0x0000003c00b97308 */ /* 0x000ea20000002400 */
[-C--:B------:R-:W-:Y:S01]  /*39d0*/  ISETP.GE.AND P2, PT, R4, R101.reuse, PT ;  /* 0x000000650400720c */ /* 0x080fe20003f46270 */
[----:B------:R-:W-:Y:S01]  /*39e0*/  FMUL.FTZ R61, R61, c[0x0][0x2ec] ;  /* 0x0000bb003d3d7a20 */ /* 0x000fe20000410000 */
[----:B------:R-:W-:Y:S01]  /*39f0*/  IADD3 R4, R13, 0x21, RZ ;  /* 0x000000210d047810 */ /* 0x000fe20007ffe0ff */
[----:B------:R-:W-:Y:S01]  /*3a00*/  FMUL.FTZ R63, R63, c[0x0][0x2ec] ;  /* 0x0000bb003f3f7a20 */ /* 0x000fe20000410000 */
[----:B------:R-:W-:Y:S01]  /*3a10*/  FSEL R72, R72, -INF , !P4 ;  /* 0xff80000048487808 */ /* 0x000fe20006000000 */
[----:B------:R-:W-:Y:S01]  /*3a20*/  FMUL.FTZ R64, R64, c[0x0][0x2ec] ;  /* 0x0000bb0040407a20 */ /* 0x000fe20000410000 */
[----:B------:R-:W-:Y:S01]  /*3a30*/  FSEL R56, R56, -INF , !P4 ;  /* 0xff80000038387808 */ /* 0x000fe20006000000 */
[----:B------:R-:W3:Y:S01]  /*3a40*/  MUFU.TANH R189, R62 ;  /* 0x0000003e00bd7308 */ /* 0x000ee20000002400 */
[----:B------:R-:W-:Y:S01]  /*3a50*/  ISETP.GE.AND P4, PT, R4, R101, PT ;  /* 0x000000650400720c */ /* 0x000fe20003f86270 */
[----:B------:R-:W-:Y:S01]  /*3a60*/  FMUL.FTZ R65, R65, c[0x0][0x2ec] ;  /* 0x0000bb0041417a20 */ /* 0x000fe20000410000 */
[----:B------:R-:W-:Y:S01]  /*3a70*/  IADD3 R4, R13, 0x28, RZ ;  /* 0x000000280d047810 */ /* 0x000fe20007ffe0ff */
[----:B------:R-:W-:Y:S01]  /*3a80*/  HMMA.16816.F32 R16, R8, R6, R16 ;  /* 0x000000060810723c */ /* 0x000fe20000001810 */
[----:B------:R-:W-:Y:S01]  /*3a90*/  FMUL.FTZ R66, R66, c[0x0][0x2ec] ;  /* 0x0000bb0042427a20 */ /* 0x000fe20000410000 */
[----:B-1----:R-:W-:Y:S01]  /*3aa0*/  FSEL R5, R29, -INF , !P1 ;  /* 0xff8000001d057808 */ /* 0x002fe20004800000 */
[----:B------:R-:W-:Y:S01]  /*3ab0*/  FMUL.FTZ R67, R67, c[0x0][0x2ec] ;  /* 0x0000bb0043437a20 */ /* 0x000fe20000410000 */
[----:B------:R-:W-:Y:S01]  /*3ac0*/  MUFU.TANH R20, R20 ;  /* 0x0000001400147308 */ /* 0x000fe20000002400 */
[----:B------:R-:W-:Y:S01]  /*3ad0*/  FMUL.FTZ R54, R54, c[0x0][0x2ec] ;  /* 0x0000bb0036367a20 */ /* 0x000fe20000410000 */
[----:B--2---:R-:W-:Y:S01]  /*3ae0*/  FSEL R185, R185, -INF , !P2 ;  /* 0xff800000b9b97808 */ /* 0x004fe20005000000 */
[----:B------:R-:W-:Y:S01]  /*3af0*/  FMUL.FTZ R55, R55, c[0x0][0x2ec] ;  /* 0x0000bb0037377a20 */ /* 0x000fe20000410000 */
[----:B------:R-:W-:-:S02]  /*3b00*/  FSEL R11, R30, -INF , !P3 ;  /* 0xff8000001e0b7808 */ /* 0x000fc40005800000 */
[----:B------:R-:W-:Y:S02]  /*3b10*/  FSEL R6, R28, -INF , !P3 ;  /* 0xff8000001c067808 */ /* 0x000fe40005800000 */
[----:B------:R-:W1:Y:S01]  /*3b20*/  MUFU.TANH R21, R21 ;  /* 0x0000001500157308 */ /* 0x000e620000002400 */
[----:B------:R-:W-:Y:S02]  /*3b30*/  ISETP.GE.AND P3, PT, R4, R101, PT ;  /* 0x000000650400720c */ /* 0x000fe40003f66270 */
[C---:B------:R-:W-:Y:S02]  /*3b40*/  IADD3 R4, R13.reuse, 0x29, RZ ;  /* 0x000000290d047810 */ /* 0x040fe40007ffe0ff */
[----:B------:R-:W-:Y:S02]  /*3b50*/  IADD3 R7, R13, 0x30, RZ ;  /* 0x000000300d077810 */ /* 0x000fe40007ffe0ff */
[----:B------:R-:W-:Y:S01]  /*3b60*/  FSEL R10, R31, -INF , !P1 ;  /* 0xff8000001f0a7808 */ /* 0x000fe20004800000 */
[----:B------:R-:W-:Y:S01]  /*3b70*/  MUFU.TANH R186, R61 ;  /* 0x0000003d00ba7308 */ /* 0x000fe20000002400 */
[----:B---3--:R-:W-:-:S02]  /*3b80*/  FSEL R189, R189, -INF , !P2 ;  /* 0xff800000bdbd7808 */ /* 0x008fc40005000000 */
[-C--:B------:R-:W-:Y:S01]  /*3b90*/  ISETP.GE.AND P1, PT, R4, R101.reuse, PT ;  /* 0x000000650400720c */ /* 0x080fe20003f26270 */
[----:B------:R-:W-:Y:S01]  /*3ba0*/  FMUL.FTZ R16, R16, c[0x0][0x2ec] ;  /* 0x0000bb0010107a20 */ /* 0x000fe20000410000 */
[----:B------:R-:W-:Y:S01]  /*3bb0*/  ISETP.GT.AND P2, PT, R166, R236, PT ;  /* 0x000000eca600720c */ /* 0x000fe20003f44270 */
[----:B------:R-:W-:Y:S01]  /*3bc0*/  FMUL.FTZ R18, R18, c[0x0][0x2ec] ;  /* 0x0000bb0012127a20 */ /* 0x000fe20000410000 */
[----:B------:R-:W-:Y:S01]  /*3bd0*/  FSEL R9, R33, -INF , !P6 ;  /* 0xff80000021097808 */ /* 0x000fe20007000000 */
[----:B------:R-:W2:Y:S01]  /*3be0*/  MUFU.TANH R190, R63 ;  /* 0x0000003f00be7308 */ /* 0x000ea20000002400 */
[----:B------:R-:W-:Y:S01]  /*3bf0*/  FMUL.FTZ R17, R17, c[0x0][0x2ec] ;  /* 0x0000bb0011117a20 */ /* 0x000fe20000410000 */
[----:B------:R-:W-:Y:S01]  /*3c00*/  FSEL R4, R32, -INF , !P6 ;  /* 0xff80000020047808 */ /* 0x000fe20007000000 */
[----:B------:R-:W-:Y:S01]  /*3c10*/  FMUL.FTZ R19, R19, c[0x0][0x2ec] ;  /* 0x0000bb0013137a20 */ /* 0x000fe20000410000 */
[----:B------:R-:W-:Y:S02]  /*3c20*/  ISETP.GE.AND P6, PT, R7, R101, PT ;  /* 0x000000650700720c */ /* 0x000fe40003fc6270 */
[----:B------:R-:W-:-:S02]  /*3c30*/  IADD3 R7, R13, 0x31, RZ ;  /* 0x000000310d077810 */ /* 0x000fc40007ffe0ff */
[----:B------:R-:W3:Y:S01]  /*3c40*/  MUFU.TANH R187, R64 ;  /* 0x0000004000bb7308 */ /* 0x000ee20000002400 */
[----:B-1----:R-:W-:Y:S02]  /*3c50*/  FSEL R8, R21, -INF , !P5 ;  /* 0xff80000015087808 */ /* 0x002fe40006800000 */
[----:B------:R-:W-:Y:S02]  /*3c60*/  FSEL R12, R20, -INF , !P5 ;  /* 0xff800000140c7808 */ /* 0x000fe40006800000 */
[----:B------:R-:W-:Y:S02]  /*3c70*/  ISETP.GE.AND P5, PT, R7, R101, PT ;  /* 0x000000650700720c */ /* 0x000fe40003fa6270 */
[C---:B------:R-:W-:Y:S01]  /*3c80*/  IADD3 R7, R13.reuse, 0x38, RZ ;  /* 0x000000380d077810 */ /* 0x040fe20007ffe0ff */
[----:B------:R-:W1:Y:S01]  /*3c90*/  MUFU.TANH R188, R65 ;  /* 0x0000004100bc7308 */ /* 0x000e620000002400 */
[----:B------:R-:W-:Y:S02]  /*3ca0*/  IADD3 R13, R13, 0x39, RZ ;  /* 0x000000390d0d7810 */ /* 0x000fe40007ffe0ff */
[----:B--2---:R-:W-:-:S02]  /*3cb0*/  FSEL R190, R190, -INF , !P4 ;  /* 0xff800000bebe7808 */ /* 0x004fc40006000000 */
[----:B------:R-:W-:Y:S02]  /*3cc0*/  FSEL R186, R186, -INF , !P4 ;  /* 0xff800000baba7808 */ /* 0x000fe40006000000 */
[----:B------:R-:W-:Y:S01]  /*3cd0*/  ISETP.GE.AND P4, PT, R7, R101, PT ;  /* 0x000000650700720c */ /* 0x000fe20003f86270 */
[----:B------:R-:W2:Y:S01]  /*3ce0*/  MUFU.TANH R191, R66 ;  /* 0x0000004200bf7308 */ /* 0x000ea20000002400 */
[----:B---3--:R-:W-:-:S07]  /*3cf0*/  FSEL R187, R187, -INF , !P3 ;  /* 0xff800000bbbb7808 */ /* 0x008fce0005800000 */
[----:B------:R-:W3:Y:S01]  /*3d00*/  MUFU.TANH R192, R67 ;  /* 0x0000004300c07308 */ /* 0x000ee20000002400 */
[----:B-1----:R-:W-:-:S07]  /*3d10*/  FSEL R188, R188, -INF , !P1 ;  /* 0xff800000bcbc7808 */ /* 0x002fce0004800000 */
[----:B------:R-:W1:Y:S01]  /*3d20*/  MUFU.TANH R198, R52 ;  /* 0x0000003400c67308 */ /* 0x000e620000002400 */
[----:B--2---:R-:W-:Y:S02]  /*3d30*/  FSEL R191, R191, -INF , !P3 ;  /* 0xff800000bfbf7808 */ /* 0x004fe40005800000 */
[----:B------:R-:W-:-:S05]  /*3d40*/  ISETP.GE.AND P3, PT, R13, R101, PT ;  /* 0x000000650d00720c */ /* 0x000fca0003f66270 */
[----:B------:R-:W2:Y:S01]  /*3d50*/  MUFU.TANH R197, R53 ;  /* 0x0000003500c57308 */ /* 0x000ea20000002400 */
[----:B---3--:R-:W-:Y:S02]  /*3d60*/  FSEL R192, R192, -INF , !P1 ;  /* 0xff800000c0c07808 */ /* 0x008fe40004800000 */
[----:B------:R-:W-:-:S04]  /*3d70*/  @!P2 LEA R244, P1, R96, c[0x0][0x168], 0x1 ;  /* 0x00005a0060f4aa11 */ /* 0x000fc800078208ff */
[----:B------:R-:W-:Y:S01]  /*3d80*/  @!P2 LEA.HI.X R239, R96, c[0x0][0x16c], R99, 0x1, P1 ;  /* 0x00005b0060efaa11 */ /* 0x000fe200008f0c63 */
        /* <DEDUP_REMOVED lines=11> */
[----:B---3--:R-:W-:Y:S02]  /*3e40*/  FSEL R170, R170, -INF , !P4 ;  /* 0xff800000aaaa7808 */ /* 0x008fe40006000000 */
[----:B-1----:R-:W-:Y:S02]  /*3e50*/  FSEL R168, R168, -INF , !P3 ;  /* 0xff800000a8a87808 */ /* 0x002fe40005800000 */
[----:B--2---:R-:W-:Y:S01]  /*3e60*/  FSEL R194, R194, -INF , !P3 ;  /* 0xff800000c2c27808 */ /* 0x004fe20005800000 */
        /* <DEDUP_REMOVED lines=61> */
.L_x_5098:
[----:B------:R-:W-:-:S04]  /*4240*/  LEA R7, -R93, RZ, 0x6 ;  /* 0x000000ff5d077211 */ /* 0x000fc800078e31ff */
[----:B------:R-:W-:Y:S02]  /*4250*/  SHF.R.S32.HI R13, RZ, 0x1f, R7 ;  /* 0x0000001fff0d7819 */ /* 0x000fe40000011407 */
.L_x_5099:
[----:B------:R-:W-:Y:S01]  /*4260*/  IADD3 R96, P1, R7, R96, RZ ;  /* 0x0000006007607210 */ /* 0x000fe20007f3e0ff */
[----:B------:R-:W-:Y:S02]  /*4270*/  IMAD.MOV.U32 R14, RZ, RZ, 0x5 ;  /* 0x00000005ff0e7424 */ /* 0x000fe400078e00ff */
[----:B------:R-:W-:Y:S01]  /*4280*/  IMAD.SHL.U32 R7, R93, 0x20, RZ ;  /* 0x000000205d077824 */ /* 0x000fe200078e00ff */
[C---:B------:R-:W-:Y:S01]  /*4290*/  LEA R244, P2, R96.reuse, c[0x0][0x168], 0x1 ;  /* 0x00005a0060f47a11 */ /* 0x040fe200078408ff */
        /* <DEDUP_REMOVED lines=31> */
.L_x_5097:
        /* <DEDUP_REMOVED lines=31> */
[----:B------:R-:W2:Y:S03]  /*4680*/  SHFL.BFLY PT, R14, R15, 0x2, 0x1f ;  /* 0x0c401f000f0e7f89 */ /* 0x000ea600000e0000 */
[-C--:B------:R-:W-:Y:S01]  /*4690*/  LEA R226, R2, R228.reuse, 0x1 ;  /* 0x000000e402e27211 */ /* 0x080fe200078e08ff */
[----:B------:R-:W3:Y:S01]  /*46a0*/  SHFL.BFLY PT, R13, R7, 0x2, 0x1f ;  /* 0x0c401f00070d7f89 */ /* 0x000ee200000e0000 */
[----:B------:R-:W-:-:S02]  /*46b0*/  LEA R225, R0, R228, 0x1 ;  /* 0x000000e400e17211 */ /* 0x000fc400078e08ff */
[----:B------:R-:W-:Y:S01]  /*46c0*/  LEA R224, R0, R226, 0x1 ;  /* 0x000000e200e07211 */ /* 0x000fe200078e08ff */
[----:B------:R-:W-:Y:S04]  /*46d0*/  LDSM.16.MT88.4 R156, [R228+0x10000] ;  /* 0x01000000e49c783b */ /* 0x000fe80000004200 */
[----:B------:R-:W-:Y:S04]  /*46e0*/  LDSM.16.MT88.4 R132, [R224+0x10000] ;  /* 0x01000000e084783b */ /* 0x000fe80000004200 */
[----:B------:R-:W-:Y:S04]  /*46f0*/  LDSM.16.MT88.4 R148, [R226+0x10000] ;  /* 0x01000000e294783b */ /* 0x000fe80000004200 */
[----:B------:R-:W-:Y:S01]  /*4700*/  LDSM.16.MT88.4 R140, [R225+0x10000] ;  /* 0x01000000e18c783b */ /* 0x000fe20000004200 */
[----:B--2---:R-:W-:-:S03]  /*4710*/  FMNMX.FTZ R14, R15, R14, !PT ;  /* 0x0000000e0f0e7209 */ /* 0x004fc60007810000 */
[----:B------:R-:W-:Y:S01]  /*4720*/  LDSM.16.MT88.4 R40, [R228+0x12000] ;  /* 0x01200000e428783b */ /* 0x000fe20000004200 */
[----:B---3--:R-:W-:-:S03]  /*4730*/  FMNMX.FTZ R13, R7, R13, !PT ;  /* 0x0000000d070d7209 */ /* 0x008fc60007810000 */
[----:B------:R-:W2:Y:S04]  /*4740*/  SHFL.BFLY PT, R164, R14, 0x1, 0x1f ;  /* 0x0c201f000ea47f89 */ /* 0x000ea800000e0000 */
[----:B------:R-:W3:Y:S04]  /*4750*/  SHFL.BFLY PT, R7, R13, 0x1, 0x1f ;  /* 0x0c201f000d077f89 */ /* 0x000ee800000e0000 */
[----:B------:R-:W4:Y:S04]  /*4760*/  LDSM.16.MT88.4 R48, [R226+0x12000] ;  /* 0x01200000e230783b */ /* 0x000f280000004200 */
[----:B------:R-:W-:Y:S04]  /*4770*/  LDSM.16.MT88.4 R64, [R224+0x12000] ;  /* 0x01200000e040783b */ /* 0x000fe80000004200 */
[----:B------:R-:W-:Y:S04]  /*4780*/  LDSM.16.MT88.4 R80, [R226+0x14000] ;  /* 0x01400000e250783b */ /* 0x000fe80000004200 */
[----:B------:R-:W-:Y:S01]  /*4790*/  LDSM.16.MT88.4 R88, [R225+0x14000] ;  /* 0x01400000e158783b */ /* 0x000fe20000004200 */
[----:B--2---:R-:W-:-:S03]  /*47a0*/  FMNMX.FTZ R164, R14, R164, !PT ;  /* 0x000000a40ea47209 */ /* 0x004fc60007810000 */
[----:B------:R-:W-:Y:S01]  /*47b0*/  LDSM.16.MT88.4 R96, [R224+0x14000] ;  /* 0x01400000e060783b */ /* 0x000fe20000004200 */
[C---:B------:R-:W-:Y:S01]  /*47c0*/  FSETP.NEU.FTZ.AND P1, PT, R164.reuse, -INF , PT ;  /* 0xff800000a400780b */ /* 0x040fe20003f3d000 */
[----:B------:R-:W-:Y:S02]  /*47d0*/  FMUL.FTZ R195, R164, c[0x0][0x23c] ;  /* 0x00008f00a4c37a20 */ /* 0x000fe40000410000 */
[----:B------:R-:W-:Y:S03]  /*47e0*/  LDSM.16.MT88.4 R104, [R228+0x16000] ;  /* 0x01600000e468783b */ /* 0x000fe60000004200 */
[----:B------:R-:W-:Y:S01]  /*47f0*/  FSEL R195, R195, RZ, P1 ;  /* 0x000000ffc3c37208 */ /* 0x000fe20000800000 */
[----:B------:R-:W-:Y:S04]  /*4800*/  LDSM.16.MT88.4 R112, [R226+0x16000] ;  /* 0x01600000e270783b */ /* 0x000fe80000004200 */
[--C-:B------:R-:W-:Y:S01]  /*4810*/  FFMA.FTZ R181, R3, c[0x0][0x23c], -R195.reuse ;  /* 0x00008f0003b57a23 */ /* 0x100fe200000108c3 */
[----:B---3--:R-:W-:Y:S01]  /*4820*/  FMNMX.FTZ R3, R13, R7, !PT ;  /* 0x000000070d037209 */ /* 0x008fe20007810000 */
[--C-:B------:R-:W-:Y:S01]  /*4830*/  FFMA.FTZ R180, R44, c[0x0][0x23c], -R195.reuse ;  /* 0x00008f002cb47a23 */ /* 0x100fe200000108c3 */
[----:B------:R-:W-:Y:S01]  /*4840*/  LDSM.16.MT88.4 R120, [R225+0x16000] ;  /* 0x01600000e178783b */ /* 0x000fe20000004200 */
[--C-:B------:R-:W-:Y:S01]  /*4850*/  FFMA.FTZ R179, R47, c[0x0][0x23c], -R195.reuse ;  /* 0x00008f002fb37a23 */ /* 0x100fe200000108c3 */
[C---:B------:R-:W-:Y:S01]  /*4860*/  FSETP.NEU.FTZ.AND P1, PT, R3.reuse, -INF , PT ;  /* 0xff8000000300780b */ /* 0x040fe20003f3d000 */
[----:B------:R-:W-:Y:S01]  /*4870*/  FMUL.FTZ R169, R3, c[0x0][0x23c] ;  /* 0x00008f0003a97a20 */ /* 0x000fe20000410000 */
[----:B------:R-:W-:Y:S01]  /*4880*/  MUFU.EX2 R181, R181 ;  /* 0x000000b500b57308 */ /* 0x000fe20000000800 */
[--C-:B------:R-:W-:Y:S01]  /*4890*/  FFMA.FTZ R175, R56, c[0x0][0x23c], -R195.reuse ;  /* 0x00008f0038af7a23 */ /* 0x100fe200000108c3 */
[----:B-1----:R-:W-:Y:S01]  /*48a0*/  LDSM.16.MT88.4 R20, [R228+0x12800] ;  /* 0x01280000e414783b */ /* 0x002fe20000004200 */
        /* <DEDUP_REMOVED lines=9> */
[----:B------:R-:W-:Y:S01]  /*4940*/  ISETP.GT.AND P1, PT, R166, R236, PT ;  /* 0x000000eca600720c */ /* 0x000fe20003f24270 */
        /* <DEDUP_REMOVED lines=8> */
[----:B------:R-:W3:Y:S01]  /*49d0*/  LDSM.16.MT88.4 R72, [R228+0x14000] ;  /* 0x01400000e448783b */ /* 0x000ee20000004200 */
[--C-:B------:R-:W-:Y:S01]  /*49e0*/  FFMA.FTZ R167, R9, c[0x0][0x23c], -R169.reuse ;  /* 0x00008f0009a77a23 */ /* 0x100fe200000108a9 */
[----:B------:R-:W5:Y:S01]  /*49f0*/  MUFU.EX2 R175, R175 ;  /* 0x000000af00af7308 */ /* 0x000f620000000800 */
[----:B------:R-:W-:Y:S01]  /*4a00*/  FFMA.FTZ R0, R8, c[0x0][0x23c], -R169 ;  /* 0x00008f0008007a23 */ /* 0x000fe200000108a9 */
[----:B------:R-:W2:Y:S01]  /*4a10*/  LDSM.16.MT88.4 R12, [R228+0x10800] ;  /* 0x01080000e40c783b */ /* 0x000ea20000004200 */
[----:B-1----:R-:W-:Y:S01]  /*4a20*/  F2FP.PACK_AB R128, R180, R181 ;  /* 0x000000b5b480723e */ /* 0x002fe200000000ff */
[--C-:B------:R-:W-:Y:S02]  /*4a30*/  FFMA.FTZ R185, R185, c[0x0][0x23c], -R195.reuse ;  /* 0x00008f00b9b97a23 */ /* 0x100fe400000108c3 */
        /* <DEDUP_REMOVED lines=9> */
[----:B------:R-:W4:Y:S01]  /*4ad0*/  MUFU.EX2 R182, R182 ;  /* 0x000000b600b67308 */ /* 0x000f220000000800 */
[----:B-----5:R-:W-:Y:S01]  /*4ae0*/  F2FP.PACK_AB R130, R175, R179 ;  /* 0x000000b3af82723e */ /* 0x020fe200000000ff */
[--C-:B------:R-:W-:Y:S02]  /*4af0*/  FFMA.FTZ R191, R191, c[0x0][0x23c], -R169.reuse ;  /* 0x00008f00bfbf7a23 */ /* 0x100fe400000108a9 */
[----:B------:R-:W-:Y:S02]  /*4b00*/  FFMA.FTZ R192, R192, c[0x0][0x23c], -R169 ;  /* 0x00008f00c0c07a23 */ /* 0x000fe400000108a9 */
[--C-:B------:R-:W-:Y:S02]  /*4b10*/  FFMA.FTZ R198, R198, c[0x0][0x23c], -R195.reuse ;  /* 0x00008f00c6c67a23 */ /* 0x100fe400000108c3 */
[----:B------:R-:W-:Y:S01]  /*4b20*/  MUFU.EX2 R184, R184 ;  /* 0x000000b800b87308 */ /* 0x000fe20000000800 */
[----:B------:R-:W-:-:S02]  /*4b30*/  FFMA.FTZ R197, R197, c[0x0][0x23c], -R195 ;  /* 0x00008f00c5c57a23 */ /* 0x000fc400000108c3 */
[--C-:B------:R-:W-:Y:S02]  /*4b40*/  FFMA.FTZ R196, R196, c[0x0][0x23c], -R195.reuse ;  /* 0x00008f00c4c47a23 */ /* 0x100fe400000108c3 */
[----:B------:R-:W-:Y:S02]  /*4b50*/  FFMA.FTZ R250, R194, c[0x0][0x23c], -R195 ;  /* 0x00008f00c2fa7a23 */ /* 0x000fe400000108c3 */
[--C-:B------:R-:W-:Y:S01]  /*4b60*/  FFMA.FTZ R193, R193, c[0x0][0x23c], -R169.reuse ;  /* 0x00008f00c1c17a23 */ /* 0x100fe200000108a9 */
[----:B------:R-:W5:Y:S01]  /*4b70*/  MUFU.EX2 R177, R177 ;  /* 0x000000b100b17308 */ /* 0x000f620000000800 */
[----:B----4-:R-:W-:Y:S01]  /*4b80*/  F2FP.PACK_AB R129, R182, R183 ;  /* 0x000000b7b681723e */ /* 0x010fe200000000ff */
[--C-:B------:R-:W-:Y:S02]  /*4b90*/  FFMA.FTZ R194, R171, c[0x0][0x23c], -R169.reuse ;  /* 0x00008f00abc27a23 */ /* 0x100fe400000108a9 */
[--C-:B------:R-:W-:Y:S02]  /*4ba0*/  FFMA.FTZ R195, R170, c[0x0][0x23c], -R169.reuse ;  /* 0x00008f00aac37a23 */ /* 0x100fe400000108a9 */
[----:B------:R-:W-:-:S02]  /*4bb0*/  FFMA.FTZ R249, R168, c[0x0][0x23c], -R169 ;  /* 0x00008f00a8f97a23 */ /* 0x000fc400000108a9 */
[----:B------:R-:W-:Y:S01]  /*4bc0*/  MUFU.EX2 R178, R178 ;  /* 0x000000b200b27308 */ /* 0x000fe20000000800 */
[----:B------:R-:W-:Y:S01]  /*4bd0*/  FADD.FTZ R180, R181, R180 ;  /* 0x000000b4b5b47221 */ /* 0x000fe20000010000 */
[----:B------:R-:W-:Y:S01]  /*4be0*/  LDSM.16.MT88.4 R168, [R225+0x13800] ;  /* 0x01380000e1a8783b */ /* 0x000fe20000004200 */
[----:B------:R-:W-:Y:S02]  /*4bf0*/  FADD.FTZ R182, R183, R182 ;  /* 0x000000b6b7b67221 */ /* 0x000fe40000010000 */
[----:B------:R-:W-:Y:S01]  /*4c00*/  FADD.FTZ R179, R179, R180 ;  /* 0x000000b4b3b37221 */ /* 0x000fe20000010000 */
[----:B-----5:R-:W-:Y:S02]  /*4c10*/  F2FP.PACK_AB R131, R177, R184 ;  /* 0x000000b8b183723e */ /* 0x020fe400000000ff */
[----:B------:R-:W4:Y:S01]  /*4c20*/  MUFU.EX2 R174, R174 ;  /* 0x000000ae00ae7308 */ /* 0x000f220000000800 */
        /* <DEDUP_REMOVED lines=22> */
[----:B------:R-:W-:Y:S06]  /*4d90*/  MUFU.EX2 R188, R188 ;  /* 0x000000bc00bc7308 */ /* 0x000fec0000000800 */
[C---:B---3--:R-:W-:Y:S02]  /*4da0*/  HMMA.16816.F32 R68, R128.reuse, R72, RZ ;  /* 0x000000488044723c */ /* 0x048fe400000018ff */
[----:B------:R-:W-:Y:S06]  /*4db0*/  MUFU.EX2 R189, R189 ;  /* 0x000000bd00bd7308 */ /* 0x000fec0000000800 */
[C---:B------:R-:W-:Y:S02]  /*4dc0*/  HMMA.16816.F32 R76, R128.reuse, R80, RZ ;  /* 0x00000050804c723c */ /* 0x040fe400000018ff */
[----:B------:R-:W2:Y:S06]  /*4dd0*/  MUFU.EX2 R190, R190 ;  /* 0x000000be00be7308 */ /* 0x000eac0000000800 */
[C---:B------:R-:W-:Y:S02]  /*4de0*/  HMMA.16816.F32 R84, R128.reuse, R88, RZ ;  /* 0x000000588054723c */ /* 0x040fe400000018ff */
[----:B------:R-:W-:Y:S06]  /*4df0*/  MUFU.EX2 R191, R191 ;  /* 0x000000bf00bf7308 */ /* 0x000fec0000000800 */
[C---:B------:R-:W-:Y:S02]  /*4e00*/  HMMA.16816.F32 R92, R128.reuse, R96, RZ ;  /* 0x00000060805c723c */ /* 0x040fe400000018ff */
[----:B------:R-:W3:Y:S06]  /*4e10*/  MUFU.EX2 R192, R192 ;  /* 0x000000c000c07308 */ /* 0x000eec0000000800 */
        /* <DEDUP_REMOVED lines=47> */
[C---:B------:R-:W-:Y:S08]  /*5110*/  HMMA.16816.F32 R152, R4.reuse, R28, R152 ;  /* 0x0000001c0498723c */ /* 0x040ff00000001898 */
[C---:B-1----:R-:W-:Y:S08]  /*5120*/  HMMA.16816.F32 R52, R4.reuse, R12, R52 ;  /* 0x0000000c0434723c */ /* 0x042ff00000001834 */
[C---:B------:R-:W-:Y:S01]  /*5130*/  HMMA.16816.F32 R56, R4.reuse, R14, R56 ;  /* 0x0000000e0438723c */ /* 0x040fe20000001838 */
[----:B------:R-:W1:Y:S07]  /*5140*/  LDSM.16.MT88.4 R12, [R226+0x16800] ;  /* 0x01680000e20c783b */ /* 0x000e6e0000004200 */
[C---:B----4-:R-:W-:Y:S08]  /*5150*/  HMMA.16816.F32 R84, R4.reuse, R8, R84 ;  /* 0x000000080454723c */ /* 0x050ff00000001854 */
[C---:B------:R-:W-:Y:S01]  /*5160*/  HMMA.16816.F32 R88, R4.reuse, R10, R88 ;  /* 0x0000000a0458723c */ /* 0x040fe20000001858 */
[----:B------:R-:W4:Y:S07]  /*5170*/  LDSM.16.MT88.4 R8, [R225+0x16800] ;  /* 0x01680000e108783b */ /* 0x000f2e0000004200 */
[C---:B------:R-:W-:Y:S01]  /*5180*/  HMMA.16816.F32 R148, R4.reuse, R30, R148 ;  /* 0x0000001e0494723c */ /* 0x040fe20000001894 */
[----:B------:R-:W1:Y:S07]  /*5190*/  LDSM.16.MT88.4 R28, [R228+0x14800] ;  /* 0x01480000e41c783b */ /* 0x000e6e0000004200 */
[C---:B------:R-:W-:Y:S08]  /*51a0*/  HMMA.16816.F32 R144, R4.reuse, R24, R144 ;  /* 0x000000180490723c */ /* 0x040ff00000001890 */
[C---:B------:R-:W-:Y:S01]  /*51b0*/  HMMA.16816.F32 R140, R4.reuse, R26, R140 ;  /* 0x0000001a048c723c */ /* 0x040fe2000000188c */
[----:B------:R-:W2:Y:S07]  /*51c0*/  LDSM.16.MT88.4 R24, [R226+0x14800] ;  /* 0x01480000e218783b */ /* 0x000eae0000004200 */
[C---:B------:R-:W-:Y:S08]  /*51d0*/  HMMA.16816.F32 R44, R4.reuse, R16, R44 ;  /* 0x00000010042c723c */ /* 0x040ff0000000182c */
        /* <DEDUP_REMOVED lines=20> */
[C---:B------:R-:W-:Y:S08]  /*5320*/  HMMA.16816.F32 R100, R4.reuse, R16, R100 ;  /* 0x000000100464723c */ /* 0x040ff00000001864 */
[C---:B------:R-:W-:Y:S01]  /*5330*/  HMMA.16816.F32 R104, R4.reuse, R18, R104 ;  /* 0x000000120468723c */ /* 0x040fe20000001868 */
[----:B------:R-:W2:Y:S07]  /*5340*/  LDSM.16.MT88.4 R16, [R226+0x11000] ;  /* 0x01100000e210783b */ /* 0x000eae0000004200 */
        /* <DEDUP_REMOVED lines=9> */
[----:B---3--:R-:W-:Y:S01]  /*53e0*/  F2FP.PACK_AB R7, R192, R191 ;  /* 0x000000bfc007723e */ /* 0x008fe200000000ff */
        /* <DEDUP_REMOVED lines=119> */
.L_x_5104:
        /* <DEDUP_REMOVED lines=64> */
.L_x_5101:
        /* <DEDUP_REMOVED lines=14> */
[----:B------:R-:W-:Y:S03]  /*6040*/  ISETP.GT.AND P1, PT, R248, R236, PT ;  /* 0x000000ecf800720c */ /* 0x000fe60003f24270 */
        /* <DEDUP_REMOVED lines=32> */
[----:B------:R-:W-:Y:S01]  /*6250*/  LDSM.16.M88.4 R200, [R229] ;  /* 0x00000000e5c8783b */ /* 0x000fe20000000200 */
[C---:B------:R-:W-:Y:S05]  /*6260*/  HMMA.16816.F32 R24, R32.reuse, R26, RZ ;  /* 0x0000001a2018723c */ /* 0x040fea00000018ff */
[----:B------:R-:W-:Y:S03]  /*6270*/  LDSM.16.M88.4 R204, [R220] ;  /* 0x00000000dccc783b */ /* 0x000fe60000000200 */
[C---:B-----5:R-:W-:Y:S08]  /*6280*/  HMMA.16816.F32 R28, R32.reuse, R164, RZ ;  /* 0x000000a4201c723c */ /* 0x060ff000000018ff */
[----:B------:R-:W-:Y:S01]  /*6290*/  HMMA.16816.F32 R32, R32, R166, RZ ;  /* 0x000000a62020723c */ /* 0x000fe200000018ff */
[----:B------:R-:W4:Y:S07]  /*62a0*/  LDSM.16.M88.4 R164, [R227+0x8800] ;  /* 0x00880000e3a4783b */ /* 0x000f2e0000000200 */
[C---:B-1----:R-:W-:Y:S08]  /*62b0*/  HMMA.16816.F32 R4, R168.reuse, R172, R4 ;  /* 0x000000aca804723c */ /* 0x042ff00000001804 */
[C---:B------:R-:W-:Y:S01]  /*62c0*/  HMMA.16816.F32 R8, R168.reuse, R174, R8 ;  /* 0x000000aea808723c */ /* 0x040fe20000001808 */
[----:B------:R-:W1:Y:S07]  /*62d0*/  LDSM.16.M88.4 R172, [R227+0x9800] ;  /* 0x00980000e3ac783b */ /* 0x000e6e0000000200 */
        /* <DEDUP_REMOVED lines=8> */
[----:B------:R-:W3:Y:S06]  /*6360*/  LDSM.16.M88.4 R168, [R220+0x800] ;  /* 0x00080000dca8783b */ /* 0x000eec0000000200 */
[----:B------:R-:W-:Y:S01]  /*6370*/  LDSM.16.M88.4 R184, [R234+0x2000] ;  /* 0x00200000eab8783b */ /* 0x000fe20000000200 */
[C---:B--2---:R-:W-:Y:S08]  /*6380*/  HMMA.16816.F32 R4, R188.reuse, R192, R4 ;  /* 0x000000c0bc04723c */ /* 0x044ff00000001804 */
[C---:B------:R-:W-:Y:S01]  /*6390*/  HMMA.16816.F32 R8, R188.reuse, R194, R8 ;  /* 0x000000c2bc08723c */ /* 0x040fe20000001808 */
[----:B------:R-:W2:Y:S07]  /*63a0*/  LDSM.16.M88.4 R192, [R233+0xa000] ;  /* 0x00a00000e9c0783b */ /* 0x000eae0000000200 */
[C---:B----4-:R-:W-:Y:S08]  /*63b0*/  HMMA.16816.F32 R12, R188.reuse, R164, R12 ;  /* 0x000000a4bc0c723c */ /* 0x050ff0000000180c */
[C---:B------:R-:W-:Y:S01]  /*63c0*/  HMMA.16816.F32 R16, R188.reuse, R166, R16 ;  /* 0x000000a6bc10723c */ /* 0x040fe20000001810 */
[----:B------:R-:W4:Y:S07]  /*63d0*/  LDSM.16.M88.4 R164, [R233+0xa800] ;  /* 0x00a80000e9a4783b */ /* 0x000f2e0000000200 */
[C---:B------:R-:W-:Y:S08]  /*63e0*/  HMMA.16816.F32 R20, R188.reuse, R196, R20 ;  /* 0x000000c4bc14723c */ /* 0x040ff00000001814 */
[C---:B------:R-:W-:Y:S01]  /*63f0*/  HMMA.16816.F32 R24, R188.reuse, R198, R24 ;  /* 0x000000c6bc18723c */ /* 0x040fe20000001818 */
[----:B------:R-:W-:Y:S07]  /*6400*/  LDSM.16.M88.4 R196, [R232+0x2000] ;  /* 0x00200000e8c4783b */ /* 0x000fee0000000200 */
[C---:B-1----:R-:W-:Y:S08]  /*6410*/  HMMA.16816.F32 R28, R188.reuse, R172, R28 ;  /* 0x000000acbc1c723c */ /* 0x042ff0000000181c */
[----:B------:R-:W-:Y:S01]  /*6420*/  HMMA.16816.F32 R32, R188, R174, R32 ;  /* 0x000000aebc20723c */ /* 0x000fe20000001820 */
[----:B------:R-:W1:Y:S06]  /*6430*/  LDSM.16.M88.4 R172, [R233+0xb000] ;  /* 0x00b00000e9ac783b */ /* 0x000e6c0000000200 */
[----:B------:R-:W5:Y:S01]  /*6440*/  LDSM.16.M88.4 R188, [R233+0xb800] ;  /* 0x00b80000e9bc783b */ /* 0x000f620000000200 */
        /* <DEDUP_REMOVED lines=8> */
[----:B------:R-:W1:Y:S07]  /*64d0*/  LDSM.16.M88.4 R176, [R217] ;  /* 0x00000000d9b0783b */ /* 0x000e6e0000000200 */
[C---:B------:R-:W-:Y:S08]  /*64e0*/  HMMA.16816.F32 R28, R200.reuse, R180, R28 ;  /* 0x000000b4c81c723c */ /* 0x040ff0000000181c */
[----:B------:R-:W-:Y:S01]  /*64f0*/  HMMA.16816.F32 R32, R200, R182, R32 ;  /* 0x000000b6c820723c */ /* 0x000fe20000001820 */
[----:B------:R-:W3:Y:S06]  /*6500*/  LDSM.16.M88.4 R180, [R216] ;  /* 0x00000000d8b4783b */ /* 0x000eec0000000200 */
[----:B------:R-:W-:Y:S01]  /*6510*/  LDSM.16.M88.4 R200, [R227+0xa000] ;  /* 0x00a00000e3c8783b */ /* 0x000fe20000000200 */
        /* <DEDUP_REMOVED lines=11> */
[----:B------:R-:W5:Y:S06]  /*65d0*/  LDSM.16.M88.4 R184, [R227+0xb800] ;  /* 0x00b80000e3b8783b */ /* 0x000f6c0000000200 */
[----:B------:R-:W-:Y:S01]  /*65e0*/  LDSM.16.M88.4 R188, [R229+0x2000] ;  /* 0x00200000e5bc783b */ /* 0x000fe20000000200 */
        /* <DEDUP_REMOVED lines=8> */
[----:B------:R-:W1:Y:S07]  /*6670*/  LDSM.16.M88.4 R176, [R220+0x3000] ;  /* 0x00300000dcb0783b */ /* 0x000e6e0000000200 */
        /* <DEDUP_REMOVED lines=106> */
[C---:B----4-:R-:W-:Y:S08]  /*6d20*/  HMMA.16816.F32 R12, R196.reuse, R164, R12 ;  /* 0x000000a4c40c723c */ /* 0x050ff0000000180c */
[C---:B------:R-:W-:Y:S01]  /*6d30*/  HMMA.16816.F32 R16, R196.reuse, R166, R16 ;  /* 0x000000a6c410723c */ /* 0x040fe20000001810 */
[----:B------:R-:W2:Y:S07]  /*6d40*/  LDSM.16.M88.4 R164, [R220+0x6800] ;  /* 0x00680000dca4783b */ /* 0x000eae0000000200 */
[C---:B-1----:R-:W-:Y:S08]  /*6d50*/  HMMA.16816.F32 R20, R196.reuse, R172, R20 ;  /* 0x000000acc414723c */ /* 0x042ff00000001814 */
[C---:B------:R-:W-:Y:S08]  /*6d60*/  HMMA.16816.F32 R24, R196.reuse, R174, R24 ;  /* 0x000000aec418723c */ /* 0x040ff00000001818 */
[C---:B-----5:R-:W-:Y:S08]  /*6d70*/  HMMA.16816.F32 R28, R196.reuse, R184, R28 ;  /* 0x000000b8c41c723c */ /* 0x060ff0000000181c */
[----:B------:R-:W-:Y:S08]  /*6d80*/  HMMA.16816.F32 R32, R196, R186, R32 ;  /* 0x000000bac420723c */ /* 0x000ff00000001820 */
[C---:B------:R-:W-:Y:S08]  /*6d90*/  HMMA.16816.F32 R4, R192.reuse, R204, R4 ;  /* 0x000000ccc004723c */ /* 0x040ff00000001804 */
[C---:B------:R-:W-:Y:S08]  /*6da0*/  HMMA.16816.F32 R8, R192.reuse, R206, R8 ;  /* 0x000000cec008723c */ /* 0x040ff00000001808 */
[C---:B--2---:R-:W-:Y:S08]  /*6db0*/  HMMA.16816.F32 R12, R192.reuse, R164, R12 ;  /* 0x000000a4c00c723c */ /* 0x044ff0000000180c */
        /* <DEDUP_REMOVED lines=139> */
.L_x_5103:
        /* <DEDUP_REMOVED lines=31> */
.L_x_5102:
        /* <DEDUP_REMOVED lines=56> */
[----:B------:R-:W-:Y:S01]  /*7be0*/  ISETP.GT.AND P1, PT, R248, R236, PT ;  /* 0x000000ecf800720c */ /* 0x000fe20003f24270 */
        /* <DEDUP_REMOVED lines=50> */
[--C-:B------:R-:W-:Y:S02]  /*7f10*/  FFMA.FTZ R245, R178, c[0x0][0x23c], -R187.reuse ;  /* 0x00008f00b2f57a23 */ /* 0x100fe400000108bb */
[----:B------:R-:W-:Y:S01]  /*7f20*/  LDSM.16.MT88.4 R168, [R228+0x14800] ;  /* 0x01480000e4a8783b */ /* 0x000fe20000004200 */
[C---:B------:R-:W-:Y:S02]  /*7f30*/  FMUL.FTZ R36, R2.reuse, R36 ;  /* 0x0000002402247220 */ /* 0x040fe40000410000 */
[----:B------:R-:W-:Y:S02]  /*7f40*/  FMUL.FTZ R37, R2, R37 ;  /* 0x0000002502257220 */ /* 0x000fe40000410000 */
        /* <DEDUP_REMOVED lines=25> */
[----:B------:R-:W2:Y:S03]  /*80e0*/  MUFU.EX2 R194, R194 ;  /* 0x000000c200c27308 */ /* 0x000ea60000000800 */
[----:B------:R-:W-:Y:S02]  /*80f0*/  FMUL.FTZ R13, R2, R153 ;  /* 0x00000099020d7220 */ /* 0x000fe40000410000 */
[C---:B------:R-:W-:Y:S02]  /*8100*/  FMUL.FTZ R54, R0.reuse, R54 ;  /* 0x0000003600367220 */ /* 0x040fe40000410000 */
[C---:B------:R-:W-:Y:S03]  /*8110*/  FMUL.FTZ R14, R0.reuse, R154 ;  /* 0x0000009a000e7220 */ /* 0x040fe60000410000 */
[----:B------:R-:W-:Y:S01]  /*8120*/  MUFU.EX2 R196, R196 ;  /* 0x000000c400c47308 */ /* 0x000fe20000000800 */
[C---:B------:R-:W-:Y:S02]  /*8130*/  FMUL.FTZ R15, R0.reuse, R155 ;  /* 0x0000009b000f7220 */ /* 0x040fe40000410000 */
[----:B------:R-:W3:Y:S01]  /*8140*/  LDSM.16.MT88.4 R152, [R224+0x10000] ;  /* 0x01000000e098783b */ /* 0x000ee20000004200 */
[----:B------:R-:W-:Y:S02]  /*8150*/  FMUL.FTZ R55, R0, R55 ;  /* 0x0000003700377220 */ /* 0x000fe40000410000 */
[C---:B------:R-:W-:Y:S02]  /*8160*/  FMUL.FTZ R56, R2.reuse, R56 ;  /* 0x0000003802387220 */ /* 0x040fe40000410000 */
[C---:B------:R-:W-:Y:S02]  /*8170*/  HMMA.16816.F32 R12, R160.reuse, R20, R12 ;  /* 0x00000014a00c723c */ /* 0x040fe4000000180c */
[----:B------:R-:W4:Y:S01]  /*8180*/  MUFU.EX2 R195, R195 ;  /* 0x000000c300c37308 */ /* 0x000f220000000800 */
        /* <DEDUP_REMOVED lines=9> */
[----:B------:R-:W5:Y:S01]  /*8220*/  LDSM.16.MT88.4 R144, [R228+0x12000] ;  /* 0x01200000e490783b */ /* 0x000f620000004200 */
[C---:B------:R-:W-:Y:S01]  /*8230*/  FMUL.FTZ R60, R2.reuse, R60 ;  /* 0x0000003c023c7220 */ /* 0x040fe20000410000 */
[----:B------:R-:W1:Y:S01]  /*8240*/  MUFU.EX2 R198, R198 ;  /* 0x000000c600c67308 */ /* 0x000e620000000800 */
        /* <DEDUP_REMOVED lines=15> */
[C---:B---3--:R-:W-:Y:S03]  /*8340*/  HMMA.16816.F32 R28, R160.reuse, R152, R28 ;  /* 0x00000098a01c723c */ /* 0x048fe6000000181c */
[----:B------:R-:W-:Y:S02]  /*8350*/  FMUL.FTZ R67, R0, R67 ;  /* 0x0000004300437220 */ /* 0x000fe40000410000 */
[C---:B------:R-:W-:Y:S02]  /*8360*/  FMUL.FTZ R68, R2.reuse, R68 ;  /* 0x0000004402447220 */ /* 0x040fe40000410000 */
[----:B------:R-:W-:Y:S01]  /*8370*/  FMUL.FTZ R69, R2, R69 ;  /* 0x0000004502457220 */ /* 0x000fe20000410000 */
[C---:B------:R-:W-:Y:S01]  /*8380*/  HMMA.16816.F32 R32, R160.reuse, R154, R32 ;  /* 0x0000009aa020723c */ /* 0x040fe20000001820 */
[----:B------:R-:W-:Y:S03]  /*8390*/  LDSM.16.MT88.4 R152, [R228+0x12800] ;  /* 0x01280000e498783b */ /* 0x000fe60000004200 */
[C---:B------:R-:W-:Y:S02]  /*83a0*/  FMUL.FTZ R70, R0.reuse, R70 ;  /* 0x0000004600467220 */ /* 0x040fe40000410000 */
[----:B------:R-:W-:Y:S02]  /*83b0*/  FMUL.FTZ R71, R0, R71 ;  /* 0x0000004700477220 */ /* 0x000fe40000410000 */
[C---:B-----5:R-:W-:Y:S04]  /*83c0*/  HMMA.16816.F32 R36, R160.reuse, R144, R36 ;  /* 0x00000090a024723c */ /* 0x060fe80000001824 */
        /* <DEDUP_REMOVED lines=71> */
[C---:B------:R-:W-:Y:S04]  /*8840*/  FMUL.FTZ R116, R2.reuse, R116 ;  /* 0x0000007402747220 */ /* 0x040fe80000410000 */
[----:B------:R-:W-:Y:S01]  /*8850*/  FMUL.FTZ R117, R2, R117 ;  /* 0x0000007502757220 */ /* 0x000fe20000410000 */
        /* <DEDUP_REMOVED lines=27> */
[--C-:B------:R-:W-:Y:S02]  /*8a10*/  FFMA.FTZ R204, R204, c[0x0][0x23c], -R177.reuse ;  /* 0x00008f00cccc7a23 */ /* 0x100fe400000108b1 */
[----:B----4-:R-:W-:Y:S01]  /*8a20*/  F2FP.PACK_AB R134, R195, R196 ;  /* 0x000000c4c386723e */ /* 0x010fe200000000ff */
[----:B------:R-:W-:Y:S01]  /*8a30*/  FFMA.FTZ R202, R202, c[0x0][0x23c], -R177 ;  /* 0x00008f00caca7a23 */ /* 0x000fe200000108b1 */
[----:B------:R-:W-:Y:S03]  /*8a40*/  F2FP.PACK_AB R135, R198, R197 ;  /* 0x000000c5c687723e */ /* 0x000fe600000000ff */
[--C-:B------:R-:W-:Y:S01]  /*8a50*/  FFMA.FTZ R203, R203, c[0x0][0x23c], -R187.reuse ;  /* 0x00008f00cbcb7a23 */ /* 0x100fe200000108bb */
[----:B------:R-:W-:Y:S01]  /*8a60*/  MUFU.EX2 R206, R206 ;  /* 0x000000ce00ce7308 */ /* 0x000fe20000000800 */
[----:B------:R-:W-:Y:S02]  /*8a70*/  FFMA.FTZ R201, R201, c[0x0][0x23c], -R187 ;  /* 0x00008f00c9c97a23 */ /* 0x000fe400000108bb */
[C---:B-----5:R-:W-:Y:S05]  /*8a80*/  HMMA.16816.F32 R4, R132.reuse, R140, R4 ;  /* 0x0000008c8404723c */ /* 0x060fea0000001804 */
[--C-:B------:R-:W-:Y:S02]  /*8a90*/  FFMA.FTZ R200, R200, c[0x0][0x23c], -R177.reuse ;  /* 0x00008f00c8c87a23 */ /* 0x100fe400000108b1 */
[----:B------:R-:W-:Y:S01]  /*8aa0*/  FFMA.FTZ R199, R199, c[0x0][0x23c], -R177 ;  /* 0x00008f00c7c77a23 */ /* 0x000fe200000108b1 */
[C---:B------:R-:W-:Y:S01]  /*8ab0*/  HMMA.16816.F32 R8, R132.reuse, R142, R8 ;  /* 0x0000008e8408723c */ /* 0x040fe20000001808 */
[----:B------:R-:W3:Y:S01]  /*8ac0*/  LDSM.16.MT88.4 R140, [R224+0x12800] ;  /* 0x01280000e08c783b */ /* 0x000ee20000004200 */
[----:B------:R-:W4:Y:S02]  /*8ad0*/  MUFU.EX2 R204, R204 ;  /* 0x000000cc00cc7308 */ /* 0x000f240000000800 */
[--C-:B------:R-:W-:Y:S02]  /*8ae0*/  FFMA.FTZ R189, R189, c[0x0][0x23c], -R187.reuse ;  /* 0x00008f00bdbd7a23 */ /* 0x100fe400000108bb */
[--C-:B------:R-:W-:Y:S02]  /*8af0*/  FFMA.FTZ R190, R190, c[0x0][0x23c], -R187.reuse ;  /* 0x00008f00bebe7a23 */ /* 0x100fe400000108bb */
[C---:B-1----:R-:W-:Y:S04]  /*8b00*/  HMMA.16816.F32 R12, R132.reuse, R136, R12 ;  /* 0x00000088840c723c */ /* 0x042fe8000000180c */
[----:B------:R-:W-:Y:S01]  /*8b10*/  FFMA.FTZ R187, R176, c[0x0][0x23c], -R187 ;  /* 0x00008f00b0bb7a23 */ /* 0x000fe200000108bb */
[----:B------:R-:W1:Y:S01]  /*8b20*/  MUFU.EX2 R202, R202 ;  /* 0x000000ca00ca7308 */ /* 0x000e620000000800 */
[--C-:B------:R-:W-:Y:S02]  /*8b30*/  FFMA.FTZ R188, R188, c[0x0][0x23c], -R177.reuse ;  /* 0x00008f00bcbc7a23 */ /* 0x100fe400000108b1 */
[C---:B------:R-:W-:Y:S01]  /*8b40*/  HMMA.16816.F32 R16, R132.reuse, R138, R16 ;  /* 0x0000008a8410723c */ /* 0x040fe20000001810 */
[----:B------:R-:W5:Y:S03]  /*8b50*/  LDSM.16.MT88.4 R136, [R225+0x14800] ;  /* 0x01480000e188783b */ /* 0x000f660000004200 */
[--C-:B------:R-:W-:Y:S02]  /*8b60*/  FFMA.FTZ R166, R166, c[0x0][0x23c], -R177.reuse ;  /* 0x00008f00a6a67a23 */ /* 0x100fe400000108b1 */
[----:B------:R-:W-:Y:S01]  /*8b70*/  FFMA.FTZ R177, R165, c[0x0][0x23c], -R177 ;  /* 0x00008f00a5b17a23 */ /* 0x000fe200000108b1 */
[----:B------:R-:W-:Y:S01]  /*8b80*/  MUFU.EX2 R203, R203 ;  /* 0x000000cb00cb7308 */ /* 0x000fe20000000800 */
[C---:B------:R-:W-:Y:S04]  /*8b90*/  HMMA.16816.F32 R20, R132.reuse, R144, R20 ;  /* 0x000000908414723c */ /* 0x040fe80000001814 */
[----:B------:R-:W-:Y:S01]  /*8ba0*/  FFMA.FTZ R186, R2, R250, R186 ;  /* 0x000000fa02ba7223 */ /* 0x000fe200000100ba */
[----:B------:R-:W-:Y:S01]  /*8bb0*/  MOV R2, R164 ;  /* 0x000000a400027202 */ /* 0x000fe20000000f00 */
[----:B------:R-:W-:Y:S01]  /*8bc0*/  FFMA.FTZ R182, R0, R249, R182 ;  /* 0x000000f900b67223 */ /* 0x000fe200000100b6 */
[----:B------:R-:W-:Y:S01]  /*8bd0*/  IADD3 R0, R248, -0x1, RZ ;  /* 0xfffffffff8007810 */ /* 0x000fe20007ffe0ff */
[C---:B------:R-:W-:Y:S01]  /*8be0*/  HMMA.16816.F32 R24, R132.reuse, R146, R24 ;  /* 0x000000928418723c */ /* 0x040fe20000001818 */
[----:B------:R-:W1:Y:S01]  /*8bf0*/  LDSM.16.MT88.4 R144, [R224+0x14800] ;  /* 0x01480000e090783b */ /* 0x000e620000004200 */
[----:B------:R2:W-:Y:S02]  /*8c00*/  MUFU.EX2 R165, R177 ;  /* 0x000000b100a57308 */ /* 0x0005e40000000800 */
[----:B------:R-:W-:Y:S01]  /*8c10*/  FADD.FTZ R186, R185, R186 ;  /* 0x000000bab9ba7221 */ /* 0x000fe20000010000 */
[----:B------:R-:W-:Y:S01]  /*8c20*/  MOV R248, R0 ;  /* 0x0000000000f87202 */ /* 0x000fe20000000f00 */
[----:B------:R-:W-:Y:S01]  /*8c30*/  FADD.FTZ R182, R181, R182 ;  /* 0x000000b6b5b67221 */ /* 0x000fe20000010000 */
[----:B------:R-:W-:Y:S01]  /*8c40*/  MOV R0, R3 ;  /* 0x0000000300007202 */ /* 0x000fe20000000f00 */
[C---:B------:R-:W-:Y:S04]  /*8c50*/  HMMA.16816.F32 R28, R132.reuse, R148, R28 ;  /* 0x00000094841c723c */ /* 0x040fe8000000181c */
[----:B------:R-:W1:Y:S01]  /*8c60*/  MUFU.EX2 R201, R201 ;  /* 0x000000c900c97308 */ /* 0x000e620000000800 */
        /* <DEDUP_REMOVED lines=26> */
[----:B----4-:R-:W-:Y:S03]  /*8e10*/  FADD.FTZ R198, R204, R198 ;  /* 0x000000c6ccc67221 */ /* 0x010fe60000010000 */
[----:B------:R-:W4:Y:S01]  /*8e20*/  MUFU.EX2 R188, R188 ;  /* 0x000000bc00bc7308 */ /* 0x000f220000000800 */
[C---:B------:R-:W-:Y:S01]  /*8e30*/  HMMA.16816.F32 R56, R132.reuse, R162, R56 ;  /* 0x000000a28438723c */ /* 0x040fe20000001838 */
[----:B------:R-:W-:Y:S07]  /*8e40*/  LDSM.16.MT88.4 R160, [R225+0x13000] ;  /* 0x01300000e1a0783b */ /* 0x000fee0000004200 */
[C---:B---3--:R-:W-:Y:S01]  /*8e50*/  HMMA.16816.F32 R60, R132.reuse, R140, R60 ;  /* 0x0000008c843c723c */ /* 0x048fe2000000183c */
[----:B------:R-:W-:Y:S07]  /*8e60*/  MUFU.EX2 R187, R187 ;  /* 0x000000bb00bb7308 */ /* 0x000fee0000000800 */
[C---:B------:R-:W-:Y:S01]  /*8e70*/  HMMA.16816.F32 R64, R132.reuse, R142, R64 ;  /* 0x0000008e8440723c */ /* 0x040fe20000001840 */
[----:B------:R-:W3:Y:S02]  /*8e80*/  LDSM.16.MT88.4 R140, [R226+0x16800] ;  /* 0x01680000e28c783b */ /* 0x000ee40000004200 */
[----:B------:R-:W1:Y:S05]  /*8e90*/  MUFU.EX2 R166, R166 ;  /* 0x000000a600a67308 */ /* 0x000e6a0000000800 */
        /* <DEDUP_REMOVED lines=26> */
[----:B------:R-:W-:Y:S03]  /*9040*/  F2FP.PACK_AB R133, R202, R204 ;  /* 0x000000ccca85723e */ /* 0x000fe600000000ff */
        /* <DEDUP_REMOVED lines=11> */
[----:B----4-:R-:W-:Y:S04]  /*9100*/  FADD.FTZ R199, R188, R199 ;  /* 0x000000c7bcc77221 */ /* 0x010fe80000010000 */
        /* <DEDUP_REMOVED lines=95> */
.L_x_5100:
[----:B------:R-:W1:Y:S01]  /*9700*/  SHFL.BFLY PT, R2, R250, 0x2, 0x1f ;  /* 0x0c401f00fa027f89 */ /* 0x000e6200000e0000 */
[----:B------:R-:W-:Y:S01]  /*9710*/  MOV R8, 0x3f800000 ;  /* 0x3f80000000087802 */ /* 0x000fe20000000f00 */
[----:B------:R-:W-:Y:S01]  /*9720*/  BSSY B0, `(.L_x_5105) ;  /* 0x0000147000007945 */ /* 0x000fe20003800000 */
[----:B------:R-:W-:Y:S01]  /*9730*/  MOV R7, 0x3f800000 ;  /* 0x3f80000000077802 */ /* 0x000fe20000000f00 */
[----:B------:R-:W2:Y:S04]  /*9740*/  SHFL.BFLY PT, R0, R249, 0x2, 0x1f ;  /* 0x0c401f00f9007f89 */ /* 0x000ea800000e0000 */
[----:B------:R-:W3:Y:S04]  /*9750*/  S2R R13, SR_TID.X ;  /* 0x00000000000d7919 */ /* 0x000ee80000002100 */
[----:B------:R-:W-:Y:S01]  /*9760*/  BAR.SYNC.DEFER_BLOCKING 0x0 ;  /* 0x0000000000007b1d */ /* 0x000fe20000010000 */
[----:B-1----:R-:W-:-:S05]  /*9770*/  FADD.FTZ R250, R2, R250 ;  /* 0x000000fa02fa7221 */ /* 0x002fca0000010000 */
[----:B------:R-:W1:Y:S01]  /*9780*/  S2R R2, SR_TID.X ;  /* 0x0000000000027919 */ /* 0x000e620000002100 */
[----:B--2---:R-:W-:-:S03]  /*9790*/  FADD.FTZ R249, R0, R249 ;  /* 0x000000f900f97221 */ /* 0x004fc60000010000 */
[----:B------:R-:W2:Y:S01]  /*97a0*/  SHFL.BFLY PT, R5, R250, 0x1, 0x1f ;  /* 0x0c201f00fa057f89 */ /* 0x000ea200000e0000 */
[----:B---3--:R-:W-:-:S03]  /*97b0*/  SHF.R.S32.HI R9, RZ, 0x1f, R13 ;  /* 0x0000001fff097819 */ /* 0x008fc6000001140d */
[----:B------:R-:W3:Y:S01]  /*97c0*/  SHFL.BFLY PT, R4, R249, 0x1, 0x1f ;  /* 0x0c201f00f9047f89 */ /* 0x000ee200000e0000 */
[----:B------:R-:W-:-:S04]  /*97d0*/  LEA.HI R9, R9, R13, RZ, 0x4 ;  /* 0x0000000d09097211 */ /* 0x000fc800078f20ff */
[----:B------:R-:W-:Y:S02]  /*97e0*/  LOP3.LUT R0, R9, 0xfffffff0, RZ, 0xc0, !PT ;  /* 0xfffffff009007812 */ /* 0x000fe400078ec0ff */
[----:B------:R-:W-:Y:S02]  /*97f0*/  SHF.R.S32.HI R9, RZ, 0x4, R9 ;  /* 0x00000004ff097819 */ /* 0x000fe40000011409 */
[----:B------:R-:W-:Y:S02]  /*9800*/  IADD3 R0, -R0, R13, RZ ;  /* 0x0000000d00007210 */ /* 0x000fe40007ffe1ff */
[----:B------:R-:W-:Y:S02]  /*9810*/  SHF.L.U32 R13, R9, 0x6, RZ ;  /* 0x00000006090d7819 */ /* 0x000fe400000006ff */
[----:B------:R-:W-:Y:S02]  /*9820*/  LEA.HI R15, R0, R0, RZ, 0x1 ;  /* 0x00000000000f7211 */ /* 0x000fe400078f08ff */
[----:B-1----:R-:W-:-:S02]  /*9830*/  SHF.R.S32.HI R10, RZ, 0x1f, R2 ;  /* 0x0000001fff0a7819 */ /* 0x002fc40000011402 */
[----:B------:R-:W-:Y:S02]  /*9840*/  LOP3.LUT R13, R13, 0x1c0, RZ, 0xc0, !PT ;  /* 0x000001c00d0d7812 */ /* 0x000fe400078ec0ff */
[-C--:B------:R-:W-:Y:S01]  /*9850*/  LEA.HI R11, R10, R2.reuse, RZ, 0x2 ;  /* 0x000000020a0b7211 */ /* 0x080fe200078f10ff */
[----:B--2---:R-:W-:Y:S01]  /*9860*/  FADD.FTZ R5, R250, R5 ;  /* 0x00000005fa057221 */ /* 0x004fe20000010000 */
[----:B------:R-:W-:Y:S01]  /*9870*/  LEA.HI R10, R10, R2, RZ, 0x5 ;  /* 0x000000020a0a7211 */ /* 0x000fe200078f28ff */
[----:B---3--:R-:W-:Y:S01]  /*9880*/  FADD.FTZ R4, R249, R4 ;  /* 0x00000004f9047221 */ /* 0x008fe20000010000 */
[--C-:B------:R-:W-:Y:S02]  /*9890*/  SHF.R.S32.HI R12, RZ, 0x2, R11.reuse ;  /* 0x00000002ff0c7819 */ /* 0x100fe4000001140b */
[----:B------:R-:W-:Y:S02]  /*98a0*/  SHF.R.S32.HI R6, RZ, 0x1f, R11 ;  /* 0x0000001fff067819 */ /* 0x000fe4000001140b */
[----:B------:R-:W-:-:S02]  /*98b0*/  FSETP.NE.FTZ.AND P4, PT, R5, RZ, PT ;  /* 0x000000ff0500720b */ /* 0x000fc40003f95000 */
[----:B------:R-:W-:Y:S02]  /*98c0*/  FSETP.NE.FTZ.AND P3, PT, R4, RZ, PT ;  /* 0x000000ff0400720b */ /* 0x000fe40003f75000 */
[----:B------:R-:W-:-:S04]  /*98d0*/  LEA.HI R6, R6, R12, RZ, 0x3 ;  /* 0x0000000c06067211 */ /* 0x000fc800078f18ff */
[----:B------:R-:W-:-:S04]  /*98e0*/  LOP3.LUT R6, R6, 0xfffffff8, RZ, 0xc0, !PT ;  /* 0xfffffff806067812 */ /* 0x000fc800078ec0ff */
[----:B------:R-:W-:Y:S01]  /*98f0*/  IADD3 R6, R12, -R6, RZ ;  /* 0x800000060c067210 */ /* 0x000fe20007ffe0ff */
[----:B------:R-:W1:Y:S01]  /*9900*/  @P4 MUFU.RCP R8, R5 ;  /* 0x0000000500084308 */ /* 0x000e620000001000 */
[----:B------:R-:W-:Y:S02]  /*9910*/  LOP3.LUT R12, R11, 0x1ffffffc, RZ, 0xc0, !PT ;  /* 0x1ffffffc0b0c7812 */ /* 0x000fe400078ec0ff */
[C---:B------:R-:W-:Y:S02]  /*9920*/  LOP3.LUT R14, R6.reuse, 0x1, RZ, 0xc0, !PT ;  /* 0x00000001060e7812 */ /* 0x040fe400078ec0ff */
[----:B------:R-:W-:Y:S02]  /*9930*/  SHF.L.U32 R16, R6, 0x6, RZ ;  /* 0x0000000606107819 */ /* 0x000fe400000006ff */
[----:B------:R-:W-:Y:S01]  /*9940*/  ISETP.NE.U32.AND P0, PT, R14, 0x1, PT ;  /* 0x000000010e00780c */ /* 0x000fe20003f05070 */
[----:B------:R-:W2:Y:S01]  /*9950*/  @P3 MUFU.RCP R7, R4 ;  /* 0x0000000400073308 */ /* 0x000ea20000001000 */
[----:B------:R-:W-:-:S02]  /*9960*/  SHF.R.S32.HI R11, RZ, 0x5, R10 ;  /* 0x00000005ff0b7819 */ /* 0x000fc4000001140a */
[----:B------:R-:W-:Y:S02]  /*9970*/  IADD3 R12, -R12, R2, RZ ;  /* 0x000000020c0c7210 */ /* 0x000fe40007ffe1ff */
[----:B------:R-:W-:Y:S02]  /*9980*/  LOP3.LUT R16, R16, 0x1c0, RZ, 0xc0, !PT ;  /* 0x000001c010107812 */ /* 0x000fe400078ec0ff */
[----:B------:R-:W-:Y:S01]  /*9990*/  SHF.L.U32 R14, R15, 0x2, RZ ;  /* 0x000000020f0e7819 */ /* 0x000fe200000006ff */
[C---:B-1----:R-:W-:Y:S01]  /*99a0*/  FMUL.FTZ R160, R8.reuse, R160 ;  /* 0x000000a008a07220 */ /* 0x042fe20000410000 */
[----:B------:R-:W-:Y:S01]  /*99b0*/  LEA R12, R11, R12, 0x9 ;  /* 0x0000000c0b0c7211 */ /* 0x000fe200078e48ff */
[----:B------:R-:W-:Y:S01]  /*99c0*/  FMUL.FTZ R161, R8, R161 ;  /* 0x000000a108a17220 */ /* 0x000fe20000410000 */
[----:B------:R-:W-:Y:S01]  /*99d0*/  LEA.HI R16, R16, R16, RZ, 0x1d ;  /* 0x0000001010107211 */ /* 0x000fe200078fe8ff */
[C---:B------:R-:W-:Y:S01]  /*99e0*/  FMUL.FTZ R156, R8.reuse, R156 ;  /* 0x0000009c089c7220 */ /* 0x040fe20000410000 */
[----:B------:R-:W-:Y:S01]  /*99f0*/  LOP3.LUT R14, R13, 0x38, R14, 0xf8, !PT ;  /* 0x000000380d0e7812 */ /* 0x000fe200078ef80e */
[----:B------:R-:W-:Y:S01]  /*9a00*/  FMUL.FTZ R157, R8, R157 ;  /* 0x0000009d089d7220 */ /* 0x000fe20000410000 */
[----:B------:R-:W-:Y:S01]  /*9a10*/  SHF.R.U32.HI R13, RZ, 0x3, R13 ;  /* 0x00000003ff0d7819 */ /* 0x000fe2000001160d */
[----:B--2---:R-:W-:Y:S01]  /*9a20*/  FMUL.FTZ R163, R7, R163 ;  /* 0x000000a307a37220 */ /* 0x004fe20000410000 */
        /* <DEDUP_REMOVED lines=13> */
[----:B------:R-:W-:Y:S01]  /*9b00*/  FMUL.FTZ R154, R7, R154 ;  /* 0x0000009a079a7220 */ /* 0x000fe20000410000 */
[----:B------:R-:W-:Y:S01]  /*9b10*/  STS.64 [R12.X4], R160 ;  /* 0x000000a00c007388 */ /* 0x000fe20000004a00 */
[C---:B------:R-:W-:Y:S01]  /*9b20*/  FMUL.FTZ R148, R8.reuse, R148 ;  /* 0x0000009408947220 */ /* 0x040fe20000410000 */
[----:B------:R-:W-:Y:S01]  /*9b30*/  SEL R13, R13, 0xffffff80, !P2 ;  /* 0xffffff800d0d7807 */ /* 0x000fe20005000000 */
[----:B------:R-:W-:Y:S01]  /*9b40*/  FMUL.FTZ R149, R8, R149 ;  /* 0x0000009508957220 */ /* 0x000fe20000410000 */
[----:B------:R-:W-:Y:S01]  /*9b50*/  STS.64 [R12.X4+0x800], R162 ;  /* 0x000800a20c007388 */ /* 0x000fe20000004a00 */
[C---:B------:R-:W-:Y:S01]  /*9b60*/  FMUL.FTZ R151, R7.reuse, R151 ;  /* 0x0000009707977220 */ /* 0x040fe20000410000 */
[----:B------:R-:W1:Y:S01]  /*9b70*/  @P3 MUFU.LG2 R4, R4 ;  /* 0x0000000400043308 */ /* 0x000e620000000c00 */
        /* <DEDUP_REMOVED lines=116> */
[----:B------:R-:W-:Y:S02]  /*a2c0*/  SEL R8, R8, 0xffffffc0, !P1 ;  /* 0xffffffc008087807 */ /* 0x000fe40004800000 */
        /* <DEDUP_REMOVED lines=10> */
[----:B------:R-:W-:Y:S04]  /*a370*/  STS.64 [R15], R152 ;  /* 0x000000980f007388 */ /* 0x000fe80000000a00 */
[----:B------:R-:W-:Y:S04]  /*a380*/  STS.64 [R15+0x800], R154 ;  /* 0x0008009a0f007388 */ /* 0x000fe80000000a00 */
[----:B------:R-:W-:Y:S04]  /*a390*/  STS.64 [R8], R148 ;  /* 0x0000009408007388 */ /* 0x000fe80000000a00 */
[----:B------:R-:W-:Y:S04]  /*a3a0*/  STS.64 [R8+0x800], R150 ;  /* 0x0008009608007388 */ /* 0x000fe80000000a00 */
[----:B------:R-:W-:Y:S04]  /*a3b0*/  STS.64 [R7], R144 ;  /* 0x0000009007007388 */ /* 0x000fe80000000a00 */
[----:B------:R-:W-:Y:S04]  /*a3c0*/  STS.64 [R7+0x800], R146 ;  /* 0x0008009207007388 */ /* 0x000fe80000000a00 */
[----:B------:R1:W-:Y:S04]  /*a3d0*/  STS.64 [R16], R140 ;  /* 0x0000008c10007388 */ /* 0x0003e80000000a00 */
[----:B------:R-:W-:Y:S04]  /*a3e0*/  STS.64 [R16+0x800], R142 ;  /* 0x0008008e10007388 */ /* 0x000fe80000000a00 */
[----:B------:R-:W-:Y:S04]  /*a3f0*/  STS.64 [R17], R136 ;  /* 0x0000008811007388 */ /* 0x000fe80000000a00 */
[----:B------:R-:W-:Y:S04]  /*a400*/  STS.64 [R17+0x800], R138 ;  /* 0x0008008a11007388 */ /* 0x000fe80000000a00 */
[----:B------:R-:W-:Y:S04]  /*a410*/  STS.64 [R13], R132 ;  /* 0x000000840d007388 */ /* 0x000fe80000000a00 */
[----:B------:R-:W-:Y:S04]  /*a420*/  STS.64 [R13+0x800], R134 ;  /* 0x000800860d007388 */ /* 0x000fe80000000a00 */
[----:B------:R-:W-:Y:S01]  /*a430*/  STS.64 [R12.X4+0x4000], R36 ;  /* 0x004000240c007388 */ /* 0x000fe20000004a00 */
[----:B-1----:R-:W-:-:S03]  /*a440*/  LOP3.LUT R141, R10, 0xffffffe0, RZ, 0xc0, !PT ;  /* 0xffffffe00a8d7812 */ /* 0x002fc600078ec0ff */
[----:B------:R-:W-:Y:S01]  /*a450*/  STS.64 [R12.X4+0x4800], R38 ;  /* 0x004800260c007388 */ /* 0x000fe20000004a00 */
[----:B------:R-:W-:Y:S02]  /*a460*/  SHF.R.S32.HI R10, RZ, 0x1f, R11 ;  /* 0x0000001fff0a7819 */ /* 0x000fe4000001140b */
[----:B------:R-:W-:Y:S01]  /*a470*/  IADD3 R141, -R141, R2, RZ ;  /* 0x000000028d8d7210 */ /* 0x000fe20007ffe1ff */
[----:B------:R-:W-:Y:S01]  /*a480*/  STS.64 [R14+0x4000], R40 ;  /* 0x004000280e007388 */ /* 0x000fe20000000a00 */
[----:B------:R-:W-:Y:S02]  /*a490*/  LEA.HI R10, R10, R11, RZ, 0x2 ;  /* 0x0000000b0a0a7211 */ /* 0x000fe400078f10ff */
[----:B------:R-:W-:Y:S01]  /*a4a0*/  LOP3.LUT P0, RZ, R141, 0x3, RZ, 0xc0, !PT ;  /* 0x000000038dff7812 */ /* 0x000fe2000780c0ff */
[----:B------:R-:W-:Y:S01]  /*a4b0*/  STS.64 [R14+0x4800], R42 ;  /* 0x0048002a0e007388 */ /* 0x000fe20000000a00 */
[----:B------:R-:W-:Y:S02]  /*a4c0*/  SHF.R.S32.HI R2, RZ, 0x1f, R141 ;  /* 0x0000001fff027819 */ /* 0x000fe4000001148d */
[----:B------:R-:W-:Y:S01]  /*a4d0*/  LOP3.LUT R10, R10, 0xffffffc, RZ, 0xc0, !PT ;  /* 0x0ffffffc0a0a7812 */ /* 0x000fe200078ec0ff */
[----:B------:R-:W-:Y:S01]  /*a4e0*/  STS.64 [R15+0x4000], R44 ;  /* 0x0040002c0f007388 */ /* 0x000fe20000000a00 */
[----:B------:R-:W-:-:S02]  /*a4f0*/  LEA.HI R2, R2, R141, RZ, 0x2 ;  /* 0x0000008d02027211 */ /* 0x000fc400078f10ff */
[----:B------:R-:W-:Y:S01]  /*a500*/  IADD3 R10, -R10, R11, RZ ;  /* 0x0000000b0a0a7210 */ /* 0x000fe20007ffe1ff */
[----:B------:R-:W-:Y:S01]  /*a510*/  STS.64 [R15+0x4800], R46 ;  /* 0x0048002e0f007388 */ /* 0x000fe20000000a00 */
[----:B------:R-:W-:-:S03]  /*a520*/  SHF.R.S32.HI R2, RZ, 0x2, R2 ;  /* 0x00000002ff027819 */ /* 0x000fc60000011402 */
[----:B------:R-:W-:Y:S01]  /*a530*/  STS.64 [R8+0x4000], R48 ;  /* 0x0040003008007388 */ /* 0x000fe20000000a00 */
[----:B------:R-:W-:-:S03]  /*a540*/  LEA R10, R10, R2, 0x4 ;  /* 0x000000020a0a7211 */ /* 0x000fc600078e20ff */
        /* <DEDUP_REMOVED lines=41> */
[----:B------:R-:W-:Y:S06]  /*a7e0*/  BAR.SYNC.DEFER_BLOCKING 0x0 ;  /* 0x0000000000007b1d */ /* 0x000fec0000010000 */
[----:B-1----:R-:W1:Y:S04]  /*a7f0*/  S2R R8, SR_CTAID.Z ;  /* 0x0000000000087919 */ /* 0x002e680000002700 */
[----:B--2---:R-:W2:Y:S04]  /*a800*/  S2R R7, SR_CTAID.Y ;  /* 0x0000000000077919 */ /* 0x004ea80000002600 */
[----:B------:R-:W3:Y:S04]  /*a810*/  S2R R140, SR_CTAID.X ;  /* 0x00000000008c7919 */ /* 0x000ee80000002500 */
[----:B------:R-:W4:Y:S04]  /*a820*/  LDS.128 R132, [R6.X4] ;  /* 0x0000000006847984 */ /* 0x000f280000004c00 */
[----:B------:R-:W1:Y:S04]  /*a830*/  LDS.128 R128, [R6.X4+0x800] ;  /* 0x0008000006807984 */ /* 0x000e680000004c00 */
[----:B------:R-:W1:Y:S01]  /*a840*/  LDS.128 R124, [R6.X4+0x1000] ;  /* 0x00100000067c7984 */ /* 0x000e620000004c00 */
[----:B--2---:R-:W-:-:S03]  /*a850*/  IMAD R7, R7, c[0x0][0x210], R238 ;  /* 0x0000840007077a24 */ /* 0x004fc600078e02ee */
[----:B------:R-:W2:Y:S01]  /*a860*/  LDS.128 R120, [R6.X4+0x1800] ;  /* 0x0018000006787984 */ /* 0x000ea20000004c00 */
[----:B---3--:R-:W-:-:S03]  /*a870*/  SHF.L.U32 R140, R140, 0x6, RZ ;  /* 0x000000068c8c7819 */ /* 0x008fc600000006ff */
[----:B------:R-:W3:Y:S04]  /*a880*/  LDS.128 R116, [R6.X4+0x2000] ;  /* 0x0020000006747984 */ /* 0x000ee80000004c00 */
        /* <DEDUP_REMOVED lines=27> */
[----:B-----5:R5:W1:Y:S02]  /*aa40*/  @P4 MUFU.LG2 R6, R5 ;  /* 0x0000000500064308 */ /* 0x020a640000000c00 */
[----:B-----5:R-:W-:Y:S01]  /*aa50*/  IADD3 R5, -R238, RZ, RZ ;  /* 0x000000ffee057210 */ /* 0x020fe20007ffe1ff */
[----:B-1----:R-:W-:-:S04]  /*aa60*/  @P4 FMUL.FTZ R6, R6, 0.69314718246459960938 ;  /* 0x3f31721806064820 */ /* 0x002fc80000410000 */
[----:B------:R-:W-:Y:S01]  /*aa70*/  IMAD R5, R5, c[0x0][0x1c0], R8 ;  /* 0x0000700005057a24 */ /* 0x000fe200078e0208 */
[----:B------:R-:W-:Y:S01]  /*aa80*/  MOV R8, 0xff800000 ;  /* 0xff80000000087802 */ /* 0x000fe20000000f00 */
[----:B------:R-:W-:Y:S02]  /*aa90*/  @P3 FFMA.FTZ R8, R3, c[0x0][0x238], R4 ;  /* 0x00008e0003083a23 */ /* 0x000fe40000010004 */
[----:B------:R-:W-:Y:S01]  /*aaa0*/  IMAD R5, R7, c[0x0][0x1c0], R5 ;  /* 0x0000700007057a24 */ /* 0x000fe200078e0205 */
[----:B------:R-:W-:Y:S01]  /*aab0*/  MOV R7, 0xff800000 ;  /* 0xff80000000077802 */ /* 0x000fe20000000f00 */
[----:B------:R-:W-:Y:S02]  /*aac0*/  @P4 FFMA.FTZ R7, R164, c[0x0][0x238], R6 ;  /* 0x00008e00a4074a23 */ /* 0x000fe40000010006 */
[----:B------:R-:W-:Y:S01]  /*aad0*/  IMAD R5, R5, c[0x0][0x214], R140 ;  /* 0x0000850005057a24 */ /* 0x000fe200078e028c */
        /* <DEDUP_REMOVED lines=11> */
.L_x_5106:
[----:B--234-:R-:W-:Y:S05]  /*ab90*/  BSYNC B0 ;  /* 0x0000000000007941 */ /* 0x01cfea0003800000 */
.L_x_5105:
[----:B------:R-:W-:Y:S01]  /*aba0*/  IMAD.SHL.U32 R6, R0, 0x4, RZ ;  /* 0x0000000400067824 */ /* 0x000fe200078e00ff */
[----:B------:R-:W-:Y:S01]  /*abb0*/  IADD3 R0, R9, 0x10, RZ ;  /* 0x0000001009007810 */ /* 0x000fe20007ffe0ff */
[----:B------:R-:W-:Y:S01]  /*abc0*/  IMAD R5, R5, c[0x0][0x22c], RZ ;  /* 0x00008b0005057a24 */ /* 0x000fe200078e02ff */
[----:B------:R-:W-:Y:S02]  /*abd0*/  IADD3 R2, R9, 0x8, RZ ;  /* 0x0000000809027810 */ /* 0x000fe40007ffe0ff */
[----:B-1----:R-:W-:Y:S02]  /*abe0*/  SHF.R.S32.HI R7, RZ, 0x1f, R6 ;  /* 0x0000001fff077819 */ /* 0x002fe40000011406 */
[----:B------:R-:W-:-:S02]  /*abf0*/  ISETP.GE.AND P4, PT, R0, R235, PT ;  /* 0x000000eb0000720c */ /* 0x000fc40003f86270 */
[C---:B------:R-:W-:Y:S01]  /*ac00*/  IADD3 R0, R9.reuse, 0x30, RZ ;  /* 0x0000003009007810 */ /* 0x040fe20007ffe0ff */
[C---:B------:R-:W-:Y:S01]  /*ac10*/  IMAD.WIDE R6, R9.reuse, 0x100, R6 ;  /* 0x0000010009067825 */ /* 0x040fe200078e0206 */
[-C--:B------:R-:W-:Y:S02]  /*ac20*/  ISETP.GE.AND P5, PT, R2, R235.reuse, PT ;  /* 0x000000eb0200720c */ /* 0x080fe40003fa6270 */
[----:B------:R-:W-:Y:S02]  /*ac30*/  ISETP.GE.AND P6, PT, R9, R235, PT ;  /* 0x000000eb0900720c */ /* 0x000fe40003fc6270 */
[----:B------:R-:W-:Y:S02]  /*ac40*/  IADD3 R3, P0, R5, R6, RZ ;  /* 0x0000000605037210 */ /* 0x000fe40007f1e0ff */
[----:B------:R-:W-:Y:S02]  /*ac50*/  IADD3 R4, R9, 0x18, RZ ;  /* 0x0000001809047810 */ /* 0x000fe40007ffe0ff */
[----:B------:R-:W-:-:S02]  /*ac60*/  LEA.HI.X.SX32 R5, R5, R7, 0x1, P0 ;  /* 0x0000000705057211 */ /* 0x000fc400000f0eff */
[----:B------:R-:W-:Y:S02]  /*ac70*/  LEA R6, P0, R3, c[0x0][0x1d8], 0x2 ;  /* 0x0000760003067a11 */ /* 0x000fe400078010ff */
[----:B------:R-:W-:Y:S02]  /*ac80*/  IADD3 R2, R9, 0x28, RZ ;  /* 0x0000002809027810 */ /* 0x000fe40007ffe0ff */
[----:B------:R-:W-:Y:S02]  /*ac90*/  LEA.HI.X R7, R3, c[0x0][0x1dc], R5, 0x2, P0 ;  /* 0x0000770003077a11 */ /* 0x000fe400000f1405 */
[----:B------:R-:W-:Y:S02]  /*aca0*/  ISETP.GE.AND P0, PT, R0, R235, PT ;  /* 0x000000eb0000720c */ /* 0x000fe40003f06270 */
[C---:B------:R-:W-:Y:S01]  /*acb0*/  IADD3 R3, R9.reuse, 0x20, RZ ;  /* 0x0000002009037810 */ /* 0x040fe20007ffe0ff */
[----:B------:R1:W-:Y:S01]  /*acc0*/  @!P6 STG.E.128 [R6.64+0x100], R100 ;  /* 0x000100640600e986 */ /* 0x0003e2000c101d0c */
        /* <DEDUP_REMOVED lines=39> */
.L_x_5107:
        /* <DEDUP_REMOVED lines=12> */
.L_x_8805:


//--------------------- .text._ZN5flash24flash_fwd_splitkv_kernelI23Flash_fwd_kernel_traitsILi256ELi64ELi64ELi4ELb0ELb0EN7cutlass6half_tE19Flash_kernel_traitsILi256ELi64ELi64ELi4ES3_EELb0ELb0ELb1ELb0ELb0ELb0ELb1ELb0EEEvNS_16Flash_fwd_paramsE --------------------------
	.section	.text._ZN5flash24flash_fwd_splitkv_kernelI23Flash_fwd_kernel_traitsILi256ELi64ELi64ELi4ELb0ELb0EN7cutlass6half_tE19Flash_kernel_traitsILi256ELi64ELi64ELi4ES3_EELb0ELb0ELb1ELb0ELb0ELb0ELb1ELb0EEEvNS_16Flash_fwd_paramsE,"ax",@progbits
	.sectioninfo	@"SHI_REGISTERS=254"
	.align	128
        .global         _ZN5flash24flash_fwd_splitkv_kernelI23Flash_fwd_kernel_traitsILi256ELi64ELi64ELi4ELb0ELb0EN7cutlass6half_tE19Flash_kernel_traitsILi256ELi64ELi64ELi4ES3_EELb0ELb0ELb1ELb0ELb0ELb0ELb1ELb0EEEvNS_16Flash_fwd_paramsE
        .type           _ZN5flash24flash_fwd_splitkv_kernelI23Flash_fwd_kernel_traitsILi256ELi64ELi64ELi4ELb0ELb0EN7cutlass6half_tE19Flash_kernel_traitsILi256ELi64ELi64ELi4ES3_EELb0ELb0ELb1ELb0ELb0ELb0ELb1ELb0EEEvNS_16Flash_fwd_paramsE,@function
        .size           _ZN5flash24flash_fwd_splitkv_kernelI23Flash_fwd_kernel_traitsILi256ELi64ELi64ELi4ELb0ELb0EN7cutlass6half_tE19Flash_kernel_traitsILi256ELi64ELi64ELi4ES3_EELb0ELb0ELb1ELb0ELb0ELb0ELb1ELb0EEEvNS_16Flash_fwd_paramsE,(.L_x_8806 - _ZN5flash24flash_fwd_splitkv_kernelI23Flash_fwd_kernel_traitsILi256ELi64ELi64ELi4ELb0ELb0EN7cutlass6half_tE19Flash_kernel_traitsILi256ELi64ELi64ELi4ES3_EELb0ELb0ELb1ELb0ELb0ELb0ELb1ELb0EEEvNS_16Flash_fwd_paramsE)
        .other          _ZN5flash24flash_fwd_splitkv_kernelI23Flash_fwd_kernel_traitsILi256ELi64ELi64ELi4ELb0ELb0EN7cutlass6half_tE19Flash_kernel_traitsILi256ELi64ELi64ELi4ES3_EELb0ELb0ELb1ELb0ELb0ELb0ELb1ELb0EEEvNS_16Flash_fwd_paramsE,@"STO_CUDA_ENTRY STV_DEFAULT"
_ZN5flash24flash_fwd_splitkv_kernelI23Flash_fwd_kernel_traitsILi256ELi64ELi64ELi4ELb0ELb0EN7cutlass6half_tE19Flash_kernel_traitsILi256ELi64ELi64ELi4ES3_EELb0ELb0ELb1ELb0ELb0ELb0ELb1ELb0EEEvNS_16Flash_fwd_paramsE:
.text._ZN5flash24flash_fwd_splitkv_kernelI23Flash_fwd_kernel_traitsILi256ELi64ELi64ELi4ELb0ELb0EN7cutlass6half_tE19Flash_kernel_traitsILi256ELi64ELi64ELi4ES3_EELb0ELb0ELb1ELb0ELb0ELb0ELb1ELb0EEEvNS_16Flash_fwd_paramsE:
        /* <DEDUP_REMOVED lines=78> */
.L_x_5108:
[----:B------:R-:W-:Y:S02]  /*04e0*/  ULDC UR7, c[0x0][0x218] ;  /* 0x0000860000077ab9 */ /* 0x000fe40000000800 */
.L_x_5109:
        /* <DEDUP_REMOVED lines=101> */
.L_x_5112:
[----:B------:R-:W-:Y:S05]  /*0b40*/  BSYNC B0 ;  /* 0x0000000000007941 */ /* 0x000fea0003800000 */
.L_x_5111:
        /* <DEDUP_REMOVED lines=12> */
.L_x_5114:
[----:B------:R-:W-:Y:S05]  /*0c10*/  BSYNC B0 ;  /* 0x0000000000007941 */ /* 0x000fea0003800000 */
.L_x_5113:
        /* <DEDUP_REMOVED lines=12> */
.L_x_5116:
[----:B------:R-:W-:Y:S05]  /*0ce0*/  BSYNC B0 ;  /* 0x0000000000007941 */ /* 0x000fea0003800000 */
.L_x_5115:
        /* <DEDUP_REMOVED lines=12> */
.L_x_5118:
[----:B------:R-:W-:Y:S05]  /*0db0*/  BSYNC B0 ;  /* 0x0000000000007941 */ /* 0x000fea0003800000 */
.L_x_5117:
        /* <DEDUP_REMOVED lines=12> */
.L_x_5120:
[----:B------:R-:W-:Y:S05]  /*0e80*/  BSYNC B0 ;  /* 0x0000000000007941 */ /* 0x000fea0003800000 */
.L_x_5119:
        /* <DEDUP_REMOVED lines=12> */
.L_x_5122:
[----:B------:R-:W-:Y:S05]  /*0f50*/  BSYNC B0 ;  /* 0x0000000000007941 */ /* 0x000fea0003800000 */
.L_x_5121:
        /* <DEDUP_REMOVED lines=12> */
.L_x_5124:
[----:B------:R-:W-:Y:S05]  /*1020*/  BSYNC B0 ;  /* 0x0000000000007941 */ /* 0x000fea0003800000 */
.L_x_5123:
        /* <DEDUP_REMOVED lines=12> */
.L_x_5126:
[----:B------:R-:W-:Y:S05]  /*10f0*/  BSYNC B0 ;  /* 0x0000000000007941 */ /* 0x000fea0003800000 */
.L_x_5125:
        /* <DEDUP_REMOVED lines=32> */
.L_x_5110:
        /* <DEDUP_REMOVED lines=120> */
.L_x_5127:
        /* <DEDUP_REMOVED lines=19> */
.L_x_5129:
        /* <DEDUP_REMOVED lines=16> */
[----:B------:R-:W-:-:S06]  /*1cb0*/  UIADD3 UR4, UR23, UR4, URZ ;  /* 0x0000000417047290 */ /* 0x000fcc000fffe03f */
[----:B------:R-:W-:Y:S01]  /*1cc0*/  MOV R15, UR4 ;  /* 0x00000004000f7c02 */ /* 0x000fe20008000f00 */
[----:B------:R-:W-:Y:S02]  /*1cd0*/  ULDC.64 UR4, c[0x0][0x1a0] ;  /* 0x0000680000047ab9 */ /* 0x000fe40000000a00 */
[----:B------:R-:W-:Y:S01]  /*1ce0*/  @UP0 UIMAD.WIDE.U32 UR18, UR17, UR4, URZ ;  /* 0x00000004111202a5 */ /* 0x000fe2000f8e003f */
[----:B-1----:R-:W-:-:S03]  /*1cf0*/  IADD3 R4, R4, 0xffffffe, RZ ;  /* 0x0ffffffe04047810 */ /* 0x002fc60007ffe0ff */
[----:B------:R-:W-:Y:S01]  /*1d00*/  @UP0 UIMAD UR17, UR17, UR5, UR19 ;  /* 0x00000005111102a4 */ /* 0x000fe2000f8e0213 */
        /* <DEDUP_REMOVED lines=10> */
[----:B------:R-:W-:Y:S01]  /*1db0*/  ISETP.GT.U32.AND P1, PT, R3, R0, PT ;  /* 0x000000000300720c */ /* 0x000fe20003f24070 */
[----:B------:R-:W-:-:S12]  /*1dc0*/  IMAD.MOV.U32 R14, RZ, RZ, R2 ;  /* 0x000000ffff0e7224 */ /* 0x000fd800078e0002 */
[-C--:B------:R-:W-:Y:S02]  /*1dd0*/  @!P1 IADD3 R0, R0, -R3.reuse, RZ ;  /* 0x8000000300009210 */ /* 0x080fe40007ffe0ff */
[----:B------:R-:W-:Y:S02]  /*1de0*/  @!P1 IADD3 R10, R10, 0x1, RZ ;  /* 0x000000010a0a9810 */ /* 0x000fe40007ffe0ff */
[----:B------:R-:W-:Y:S01]  /*1df0*/  ISETP.GE.U32.AND P3, PT, R0, R3, PT ;  /* 0x000000030000720c */ /* 0x000fe20003f66070 */
[----:B------:R-:W-:Y:S01]  /*1e00*/  IMAD.U32 R3, RZ, RZ, UR23 ;  /* 0x00000017ff037e24 */ /* 0x000fe2000f8e00ff */
[----:B------:R-:W-:-:S11]  /*1e10*/  ISETP.NE.AND P1, PT, RZ, c[0x0][0x1c8], PT ;  /* 0x00007200ff007a0c */ /* 0x000fd60003f25270 */
[----:B------:R-:W-:-:S05]  /*1e20*/  @P3 IADD3 R10, R10, 0x1, RZ ;  /* 0x000000010a0a3810 */ /* 0x000fca0007ffe0ff */
[----:B------:R-:W-:Y:S01]  /*1e30*/  @!P2 IMAD.MOV R10, RZ, RZ, -R10 ;  /* 0x000000ffff0aa224 */ /* 0x000fe200078e0a0a */
        /* <DEDUP_REMOVED lines=19> */
.L_x_5128:
[----:B------:R-:W-:Y:S01]  /*1f70*/  SHF.R.S32.HI R4, RZ, 0x1f, R165 ;  /* 0x0000001fff047819 */ /* 0x000fe200000114a5 */
[----:B------:R-:W-:Y:S01]  /*1f80*/  UISETP.NE.AND UP0, UPT, UR14, -0x1, UPT ;  /* 0xffffffff0e00788c */ /* 0x000fe2000bf05270 */
[----:B------:R-:W-:Y:S01]  /*1f90*/  IMAD.U32 R20, RZ, RZ, UR12 ;  /* 0x0000000cff147e24 */ /* 0x000fe2000f8e00ff */
[----:B------:R-:W-:Y:S01]  /*1fa0*/  ULDC.64 UR4, c[0x0][0x190] ;  /* 0x0000640000047ab9 */ /* 0x000fe20000000a00 */
[CC--:B------:R-:W-:Y:S01]  /*1fb0*/  LEA.HI R0, R4.reuse, R165.reuse, RZ, 0x4 ;  /* 0x000000a504007211 */ /* 0x0c0fe200078f20ff */
[----:B------:R-:W1:Y:S01]  /*1fc0*/  S2R R25, SR_CTAID.X ;  /* 0x0000000000197919 */ /* 0x000e620000002500 */
[----:B------:R-:W-:Y:S01]  /*1fd0*/  LEA.HI R2, R4, R165, RZ, 0x3 ;  /* 0x000000a504027211 */ /* 0x000fe200078f18ff */
[----:B------:R-:W-:Y:S01]  /*1fe0*/  UIADD3 UR19, -UR11, UR8, URZ ;  /* 0x000000080b137290 */ /* 0x000fe2000fffe13f */
[----:B------:R-:W-:Y:S01]  /*1ff0*/  SHF.R.S32.HI R233, RZ, 0x4, R0 ;  /* 0x00000004ffe97819 */ /* 0x000fe20000011400 */
[----:B------:R-:W-:Y:S01]  /*2000*/  IMAD R7, R7, c[0x0][0x1b8], RZ ;  /* 0x00006e0007077a24 */ /* 0x000fe200078e02ff */
[----:B------:R-:W-:Y:S01]  /*2010*/  SHF.R.S32.HI R18, RZ, 0x3, R2 ;  /* 0x00000003ff127819 */ /* 0x000fe20000011402 */
[----:B------:R-:W-:Y:S01]  /*2020*/  BSSY B0, `(.L_x_5130) ;  /* 0x000007a000007945 */ /* 0x000fe20003800000 */
[C---:B------:R-:W-:Y:S01]  /*2030*/  LEA.HI R6, R0.reuse, R233, RZ, 0x1 ;  /* 0x000000e900067211 */ /* 0x040fe200078f08ff */
[----:B------:R-:W-:Y:S01]  /*2040*/  @UP0 UIMAD.WIDE.U32 UR22, UR14, UR4, URZ ;  /* 0x000000040e1602a5 */ /* 0x000fe2000f8e003f */
[----:B------:R-:W-:Y:S01]  /*2050*/  LOP3.LUT R0, R0, 0xfffffff0, RZ, 0xc0, !PT ;  /* 0xfffffff000007812 */ /* 0x000fe200078ec0ff */
[----:B------:R-:W-:Y:S01]  /*2060*/  IMAD.SHL.U32 R235, R18, 0x40, RZ ;  /* 0x0000004012eb7824 */ /* 0x000fe200078e00ff */
[----:B------:R-:W-:Y:S01]  /*2070*/  LOP3.LUT R2, R2, 0xfffffff8, RZ, 0xc0, !PT ;  /* 0xfffffff802027812 */ /* 0x000fe200078ec0ff */
[----:B------:R-:W-:Y:S01]  /*2080*/  @UP0 UIMAD UR15, UR14, UR5, UR23 ;  /* 0x000000050e0f02a4 */ /* 0x000fe2000f8e0217 */
[----:B------:R-:W-:Y:S01]  /*2090*/  LOP3.LUT R6, R6, 0xfffffffe, RZ, 0xc0, !PT ;  /* 0xfffffffe06067812 */ /* 0x000fe200078ec0ff */
[C---:B------:R-:W-:Y:S01]  /*20a0*/  IMAD.IADD R0, R165.reuse, 0x1, -R0 ;  /* 0x00000001a5007824 */ /* 0x040fe200078e0a00 */
[----:B------:R-:W-:Y:S01]  /*20b0*/  @!UP0 USHF.R.S32.HI UR14, URZ, 0x1f, UR29 ;  /* 0x0000001f3f0e8899 */ /* 0x000fe2000801141d */
[----:B------:R-:W-:Y:S01]  /*20c0*/  IMAD.IADD R2, R165, 0x1, -R2 ;  /* 0x00000001a5027824 */ /* 0x000fe200078e0a02 */
[----:B------:R-:W-:Y:S01]  /*20d0*/  ULDC.64 UR4, c[0x0][0x178] ;  /* 0x00005e0000047ab9 */ /* 0x000fe20000000a00 */
[----:B------:R-:W-:Y:S01]  /*20e0*/  LOP3.LUT R235, R235, 0x1c0, RZ, 0xc0, !PT ;  /* 0x000001c0ebeb7812 */ /* 0x000fe200078ec0ff */
[----:B------:R-:W-:Y:S01]  /*20f0*/  @!UP0 UIMAD UR14, UR14, UR4, URZ ;  /* 0x000000040e0e82a4 */ /* 0x000fe2000f8e023f */
[----:B------:R-:W-:Y:S01]  /*2100*/  SHF.R.S32.HI R3, RZ, 0x1f, R0 ;  /* 0x0000001fff037819 */ /* 0x000fe20000011400 */
[----:B------:R-:W-:Y:S01]  /*2110*/  IMAD.SHL.U32 R236, R2, 0x8, RZ ;  /* 0x0000000802ec7824 */ /* 0x000fe200078e00ff */
[----:B------:R-:W-:Y:S01]  /*2120*/  @!UP0 UIMAD.WIDE.U32 UR24, UR29, UR4, URZ ;  /* 0x000000041d1882a5 */ /* 0x000fe2000f8e003f */
[----:B------:R-:W-:Y:S01]  /*2130*/  IMAD.IADD R233, R233, 0x1, -R6 ;  /* 0x00000001e9e97824 */ /* 0x000fe200078e0a06 */
[----:B------:R-:W-:Y:S01]  /*2140*/  LEA.HI R3, R3, R0, RZ, 0x3 ;  /* 0x0000000003037211 */ /* 0x000fe200078f18ff */
[----:B------:R-:W-:Y:S01]  /*2150*/  @!UP0 UIMAD UR5, UR29, UR5, UR14 ;  /* 0x000000051d0582a4 */ /* 0x000fe2000f8e020e */
[----:B------:R-:W-:-:S02]  /*2160*/  IADD3 R16, P0, R236, UR18, RZ ;  /* 0x00000012ec107c10 */ /* 0x000fc4000ff1e0ff */
[----:B------:R-:W-:Y:S01]  /*2170*/  LOP3.LUT R5, R3, 0xfffffff8, RZ, 0xc0, !PT ;  /* 0xfffffff803057812 */ /* 0x000fe200078ec0ff */
[----:B------:R-:W-:Y:S01]  /*2180*/  @!UP0 UMOV UR22, UR24 ;  /* 0x0000001800168c82 */ /* 0x000fe20008000000 */
[--C-:B------:R-:W-:Y:S01]  /*2190*/  LOP3.LUT R6, R235, 0x38, R236.reuse, 0xf8, !PT ;  /* 0x00000038eb067812 */ /* 0x100fe200078ef8ec */
[----:B------:R-:W-:Y:S01]  /*21a0*/  @!UP0 UIADD3 UR15, UR25, UR5, URZ ;  /* 0x00000005190f8290 */ /* 0x000fe2000fffe03f */
[----:B------:R-:W-:Y:S01]  /*21b0*/  SHF.R.U32.HI R235, RZ, 0x3, R235 ;  /* 0x00000003ffeb7819 */ /* 0x000fe200000116eb */
[----:B------:R-:W-:Y:S01]  /*21c0*/  IMAD.IADD R0, R0, 0x1, -R5 ;  /* 0x0000000100007824 */ /* 0x000fe200078e0a05 */
[----:B------:R-:W-:Y:S01]  /*21d0*/  SHF.R.S32.HI R5, RZ, 0x1f, R236 ;  /* 0x0000001fff057819 */ /* 0x000fe200000114ec */
[----:B------:R-:W-:Y:S01]  /*21e0*/  ULDC.64 UR4, c[0x0][0x1a8] ;  /* 0x00006a0000047ab9 */ /* 0x000fe20000000a00 */
[----:B------:R-:W-:Y:S01]  /*21f0*/  SHF.R.S32.HI R19, RZ, 0x1f, R18 ;  /* 0x0000001fff137819 */ /* 0x000fe20000011412 */
[----:B------:R-:W-:Y:S01]  /*2200*/  IMAD.SHL.U32 R3, R3, 0x40, RZ ;  /* 0x0000004003037824 */ /* 0x000fe200078e00ff */
[----:B------:R-:W-:-:S02]  /*2210*/  IADD3.X R17, R5, UR17, RZ, P0, !PT ;  /* 0x0000001105117c10 */ /* 0x000fc400087fe4ff */
[C---:B------:R-:W-:Y:S01]  /*2220*/  IADD3 R14, P1, R236.reuse, R14, RZ ;  /* 0x0000000eec0e7210 */ /* 0x040fe20007f3e0ff */
[----:B------:R-:W-:Y:S01]  /*2230*/  IMAD R167, R19, c[0x0][0x198], RZ ;  /* 0x0000660013a77a24 */ /* 0x000fe200078e02ff */
[----:B------:R-:W-:Y:S01]  /*2240*/  IADD3 R8, P0, R236, UR22, RZ ;  /* 0x00000016ec087c10 */ /* 0x000fe2000ff1e0ff */
[----:B-1----:R-:W-:Y:S01]  /*2250*/  IMAD.WIDE R24, R25, 0x40, R18 ;  /* 0x0000004019187825 */ /* 0x002fe200078e0212 */
[----:B------:R-:W-:Y:S02]  /*2260*/  LOP3.LUT R235, R6, R235, RZ, 0x3c, !PT ;  /* 0x000000eb06eb7212 */ /* 0x000fe400078e3cff */
[-C--:B------:R-:W-:Y:S01]  /*2270*/  LEA.HI R6, R4, R165.reuse, RZ, 0x6 ;  /* 0x000000a504067211 */ /* 0x080fe200078f30ff */
[C---:B------:R-:W-:Y:S01]  /*2280*/  IMAD.X R15, R5.reuse, 0x1, R12, P1 ;  /* 0x00000001050f7824 */ /* 0x040fe200008e060c */
[----:B------:R-:W-:Y:S01]  /*2290*/  IADD3.X R9, R5, UR15, RZ, P0, !PT ;  /* 0x0000000f05097c10 */ /* 0x000fe200087fe4ff */
[----:B------:R-:W-:Y:S01]  /*22a0*/  IMAD R167, R18, c[0x0][0x19c], R167 ;  /* 0x0000670012a77a24 */ /* 0x000fe200078e02a7 */
[----:B------:R-:W-:Y:S01]  /*22b0*/  R2P PR, R0, 0x6 ;  /* 0x0000000600007804 */ /* 0x000fe20000000000 */
[----:B------:R-:W-:Y:S01]  /*22c0*/  IMAD.SHL.U32 R6, R6, 0x8, RZ ;  /* 0x0000000806067824 */ /* 0x000fe200078e00ff */
[----:B------:R-:W-:Y:S01]  /*22d0*/  USHF.R.S32.HI UR15, URZ, 0x1f, UR12 ;  /* 0x0000001f3f0f7899 */ /* 0x000fe2000801140c */
[----:B------:R-:W-:Y:S01]  /*22e0*/  IMAD.WIDE.U32 R14, R18, c[0x0][0x198], R14 ;  /* 0x00006600120e7a25 */ /* 0x000fe200078e000e */
[----:B------:R-:W-:-:S02]  /*22f0*/  LEA.HI R13, R4, R165, RZ, 0x5 ;  /* 0x000000a5040d7211 */ /* 0x000fc400078f28ff */
[----:B------:R-:W-:Y:S01]  /*2300*/  LOP3.LUT R235, R235, 0xfffffe00, R6, 0xf8, !PT ;  /* 0xfffffe00ebeb7812 */ /* 0x000fe200078ef806 */
[----:B------:R-:W-:Y:S01]  /*2310*/  IMAD.WIDE.U32 R20, R20, c[0x0][0x1a8], R8 ;  /* 0x00006a0014147a25 */ /* 0x000fe200078e0008 */
[----:B------:R-:W-:Y:S01]  /*2320*/  IADD3 R8, P0, R18, UR7, RZ ;  /* 0x0000000712087c10 */ /* 0x000fe2000ff1e0ff */
[----:B------:R-:W-:Y:S01]  /*2330*/  UIMAD UR4, UR15, UR4, URZ ;  /* 0x000000040f0472a4 */ /* 0x000fe2000f8e023f */
[----:B------:R-:W-:Y:S01]  /*2340*/  SHF.R.S32.HI R85, RZ, 0x5, R13 ;  /* 0x00000005ff557819 */ /* 0x000fe2000001140d */
[----:B------:R-:W-:Y:S01]  /*2350*/  IMAD.SHL.U32 R0, R0, 0x40, RZ ;  /* 0x0000004000007824 */ /* 0x000fe200078e00ff */
[----:B------:R-:W-:Y:S01]  /*2360*/  IADD3 R4, R236, 0x80, RZ ;  /* 0x00000080ec047810 */ /* 0x000fe20007ffe0ff */
[----:B------:R-:W-:Y:S01]  /*2370*/  IMAD.IADD R167, R15, 0x1, R167 ;  /* 0x000000010fa77824 */ /* 0x000fe200078e02a7 */
[----:B------:R-:W-:Y:S01]  /*2380*/  IADD3.X R15, R19, UR6, RZ, P0, !PT ;  /* 0x00000006130f7c10 */ /* 0x000fe200087fe4ff */
[----:B------:R-:W-:Y:S01]  /*2390*/  IMAD R6, R10, c[0x0][0x1bc], R7 ;  /* 0x00006f000a067a24 */ /* 0x000fe200078e0207 */
[----:B------:R-:W-:Y:S01]  /*23a0*/  LOP3.LUT R0, R0, 0x1c0, RZ, 0xc0, !PT ;  /* 0x000001c000007812 */ /* 0x000fe200078ec0ff */
[----:B------:R-:W-:Y:S01]  /*23b0*/  IMAD.SHL.U32 R5, R233, 0x8, RZ ;  /* 0x00000008e9057824 */ /* 0x000fe200078e00ff */
[----:B------:R-:W-:Y:S01]  /*23c0*/  ISETP.GE.AND P0, PT, R18, UR19, PT ;  /* 0x0000001312007c0c */ /* 0x000fe2000bf06270 */
[----:B------:R-:W-:Y:S01]  /*23d0*/  IMAD.WIDE.U32 R10, R10, c[0x0][0x1b8], R16 ;  /* 0x00006e000a0a7a25 */ /* 0x000fe200078e0010 */
[----:B------:R-:W-:-:S02]  /*23e0*/  UIMAD UR5, UR12, UR5, UR4 ;  /* 0x000000050c0572a4 */ /* 0x000fc4000f8e0204 */
[----:B------:R-:W-:Y:S01]  /*23f0*/  LOP3.LUT R5, R0, 0x8, R5, 0xf8, !PT ;  /* 0x0000000800057812 */ /* 0x000fe200078ef805 */
[----:B------:R-:W-:Y:S01]  /*2400*/  IMAD.IADD R7, R11, 0x1, R6 ;  /* 0x000000010b077824 */ /* 0x000fe200078e0206 */
[----:B------:R-:W-:Y:S01]  /*2410*/  SHF.R.U32.HI R0, RZ, 0x3, R0 ;  /* 0x00000003ff007819 */ /* 0x000fe20000011600 */
[----:B------:R-:W-:Y:S01]  /*2420*/  IMAD R15, R15, c[0x0][0x1a0], RZ ;  /* 0x000068000f0f7a24 */ /* 0x000fe200078e02ff */
[----:B------:R-:W-:Y:S01]  /*2430*/  ULDC.64 UR6, c[0x0][0x1a0] ;  /* 0x0000680000067ab9 */ /* 0x000fe20000000a00 */
[----:B------:R-:W-:Y:S01]  /*2440*/  IMAD.MOV.U32 R6, RZ, RZ, R10 ;  /* 0x000000ffff067224 */ /* 0x000fe200078e000a */
[----:B------:R-:W-:Y:S01]  /*2450*/  LOP3.LUT R0, R5, R0, RZ, 0x3c, !PT ;  /* 0x0000000005007212 */ /* 0x000fe200078e3cff */
[C---:B------:R-:W-:Y:S01]  /*2460*/  IMAD R15, R8.reuse, c[0x0][0x1a4], R15 ;  /* 0x00006900080f7a24 */ /* 0x040fe200078e020f */
[----:B------:R-:W-:Y:S01]  /*2470*/  USHF.L.U64.HI UR21, UR6, UR13, UR7 ;  /* 0x0000000d06157299 */ /* 0x000fe20008010207 */
[----:B------:R-:W-:Y:S01]  /*2480*/  IMAD.WIDE.U32 R8, R8, c[0x0][0x1a0], R6 ;  /* 0x0000680008087a25 */ /* 0x000fe200078e0006 */
[----:B------:R-:W-:Y:S01]  /*2490*/  USHF.L.U32 UR22, UR6, 0x4, URZ ;  /* 0x0000000406167899 */ /* 0x000fe2000800063f */
[----:B------:R-:W-:-:S02]  /*24a0*/  IADD3 R23, R21, UR5, RZ ;  /* 0x0000000515177c10 */ /* 0x000fc4000fffe0ff */
[----:B------:R-:W-:Y:S01]  /*24b0*/  IMAD.MOV.U32 R7, RZ, RZ, 0x10 ;  /* 0x00000010ff077424 */ /* 0x000fe200078e00ff */
[----:B------:R-:W-:Y:S01]  /*24c0*/  LOP3.LUT R0, R0, 0xfffffe00, R3, 0xf8, !PT ;  /* 0xfffffe0000007812 */ /* 0x000fe200078ef803 */
[----:B------:R-:W-:Y:S01]  /*24d0*/  IMAD.MOV.U32 R5, RZ, RZ, 0x20 ;  /* 0x00000020ff057424 */ /* 0x000fe200078e00ff */
[C---:B------:R-:W-:Y:S01]  /*24e0*/  IADD3 R6, R236.reuse, 0x40, RZ ;  /* 0x00000040ec067810 */ /* 0x040fe20007ffe0ff */
[----:B------:R-:W-:Y:S01]  /*24f0*/  IMAD.MOV.U32 R166, RZ, RZ, R14 ;  /* 0x000000ffffa67224 */ /* 0x000fe200078e000e */
        /* <DEDUP_REMOVED lines=44> */
.L_x_5131:
[----:B------:R-:W-:Y:S05]  /*27c0*/  BSYNC B0 ;  /* 0x0000000000007941 */ /* 0x000fea0003800000 */
.L_x_5130:
        /* <DEDUP_REMOVED lines=45> */
.L_x_5133:
[----:B------:R-:W-:Y:S05]  /*2aa0*/  BSYNC B0 ;  /* 0x0000000000007941 */ /* 0x000fea0003800000 */
.L_x_5132:
        /* <DEDUP_REMOVED lines=45> */
.L_x_5135:
[----:B------:R-:W-:Y:S05]  /*2d80*/  BSYNC B0 ;  /* 0x0000000000007941 */ /* 0x000fea0003800000 */
.L_x_5134:
        /* <DEDUP_REMOVED lines=44> */
.L_x_5137:
[----:B------:R-:W-:Y:S05]  /*3050*/  BSYNC B0 ;  /* 0x0000000000007941 */ /* 0x000fea0003800000 */
.L_x_5136:
        /* <DEDUP_REMOVED lines=39> */
.L_x_5139:
[----:B------:R-:W-:Y:S05]  /*32d0*/  BSYNC B0 ;  /* 0x0000000000007941 */ /* 0x000fea0003800000 */
.L_x_5138:
        /* <DEDUP_REMOVED lines=41> */
.L_x_5141:
[----:B------:R-:W-:Y:S05]  /*3570*/  BSYNC B0 ;  /* 0x0000000000007941 */ /* 0x000fea0003800000 */
.L_x_5140:
        /* <DEDUP_REMOVED lines=40> */
.L_x_5143:
[----:B------:R-:W-:Y:S05]  /*3800*/  BSYNC B0 ;  /* 0x0000000000007941 */ /* 0x000fea0003800000 */
.L_x_5142:
        /* <DEDUP_REMOVED lines=40> */
.L_x_5145:
[----:B------:R-:W-:Y:S05]  /*3a90*/  BSYNC B0 ;  /* 0x0000000000007941 */ /* 0x000fea0003800000 */
.L_x_5144:
[----:B------:R-:W-:Y:S01]  /*3aa0*/  USHF.R.S32.HI UR13, URZ, 0x1f, UR29 ;  /* 0x0000001f3f0d7899 */ /* 0x000fe2000801141d */
[----:B------:R-:W0:Y:S01]  /*3ab0*/  LDGDEPBAR ;  /* 0x00000000000079af */ /* 0x000e220000000000 */
[----:B------:R-:W-:-:S02]  /*3ac0*/  ULDC.64 UR4, c[0x0][0x320] ;  /* 0x0000c80000047ab9 */ /* 0x000fc40000000a00 */
[----:B------:R-:W-:Y:S02]  /*3ad0*/  UIMAD UR13, UR13, UR4, URZ ;  /* 0x000000040d0d72a4 */ /* 0x000fe4000f8e023f */
[----:B------:R-:W-:Y:S02]  /*3ae0*/  UMOV UR34, UR12 ;  /* 0x0000000c00227c82 */ /* 0x000fe40008000000 */
[----:B------:R-:W-:Y:S02]  /*3af0*/  UMOV UR35, UR15 ;  /* 0x0000000f00237c82 */ /* 0x000fe40008000000 */
[----:B------:R-:W-:Y:S02]  /*3b00*/  UIMAD.WIDE.U32 UR34, UR29, UR4, UR34 ;  /* 0x000000041d2272a5 */ /* 0x000fe4000f8e0022 */
[----:B------:R-:W-:-:S03]  /*3b10*/  UIMAD UR13, UR29, UR5, UR13 ;  /* 0x000000051d0d72a4 */ /* 0x000fc6000f8e020d */
[----:B------:R-:W-:Y:S02]  /*3b20*/  ULDC.64 UR4, c[0x0][0x318] ;  /* 0x0000c60000047ab9 */ /* 0x000fe40000000a00 */
[----:B------:R-:W-:Y:S02]  /*3b30*/  ULEA UR4, UP0, UR34, UR4, 0x2 ;  /* 0x0000000422047291 */ /* 0x000fe4000f80103f */
[----:B------:R-:W-:-:S04]  /*3b40*/  UIADD3 UR13, UR35, UR13, URZ ;  /* 0x0000000d230d7290 */ /* 0x000fc8000fffe03f */
[----:B------:R-:W-:Y:S01]  /*3b50*/  ULEA.HI.X UR5, UR34, UR5, UR13, 0x2, UP0 ;  /* 0x0000000522057291 */ /* 0x000fe200080f140d */
[----:B-1----:R-:W-:Y:S01]  /*3b60*/  IMAD.U32 R20, RZ, RZ, UR4 ;  /* 0x00000004ff147e24 */ /* 0x002fe2000f8e00ff */
[----:B------:R-:W-:-:S04]  /*3b70*/  DEPBAR.LE SB0, 0x0 ;  /* 0x000080000000791a */ /* 0x000fc80000000000 */
[----:B------:R-:W-:-:S05]  /*3b80*/  IMAD.U32 R21, RZ, RZ, UR5 ;  /* 0x00000005ff157e24 */ /* 0x000fca000f8e00ff */
        /* <DEDUP_REMOVED lines=41> */
.L_x_5147:
[----:B------:R-:W-:Y:S05]  /*3e20*/  BSYNC B0 ;  /* 0x0000000000007941 */ /* 0x000fea0003800000 */
.L_x_5146:
        /* <DEDUP_REMOVED lines=45> */
.L_x_5149:
[----:B------:R-:W-:Y:S05]  /*4100*/  BSYNC B0 ;  /* 0x0000000000007941 */ /* 0x000fea0003800000 */
.L_x_5148:
        /* <DEDUP_REMOVED lines=15> */
[----:B-1----:R-:W-:-:S04]  /*4200*/  IADD3 R16, P0, R8, UR13, RZ ;  /* 0x0000000d08107c10 */ /* 0x002fc8000ff1e0ff */
        /* <DEDUP_REMOVED lines=32> */
.L_x_5151:
[----:B------:R-:W-:Y:S05]  /*4410*/  BSYNC B0 ;  /* 0x0000000000007941 */ /* 0x000fea0003800000 */
.L_x_5150:
        /* <DEDUP_REMOVED lines=49> */
.L_x_5153:
[----:B------:R-:W-:Y:S05]  /*4730*/  BSYNC B0 ;  /* 0x0000000000007941 */ /* 0x000fea0003800000 */
.L_x_5152:
[C---:B-1----:R-:W-:Y:S01]  /*4740*/  IMAD.SHL.U32 R8, R2.reuse, 0x40, RZ ;  /* 0x0000004002087824 */ /* 0x042fe200078e00ff */
        /* <DEDUP_REMOVED lines=36> */
[C---:B------:R-:W-:Y:S02]  /*4990*/  IADD3 R218, R231.reuse, 0x2800, RZ ;  /* 0x00002800e7da7810 */ /* 0x040fe40007ffe0ff */
[C---:B------:R-:W-:Y:S01]  /*49a0*/  IADD3 R217, R231.reuse, 0x3000, RZ ;  /* 0x00003000e7d97810 */ /* 0x040fe20007ffe0ff */
[----:B------:R-:W2:Y:S01]  /*49b0*/  LDSM.16.M88.4 R12, [R231+0x1000] ;  /* 0x00100000e70c783b */ /* 0x000ea20000000200 */
[----:B------:R-:W-:-:S02]  /*49c0*/  IADD3 R216, R231, 0x3800, RZ ;  /* 0x00003800e7d87810 */ /* 0x000fc40007ffe0ff */
[C---:B------:R-:W-:Y:S01]  /*49d0*/  IADD3 R215, R231.reuse, 0x4000, RZ ;  /* 0x00004000e7d77810 */ /* 0x040fe20007ffe0ff */
[----:B------:R-:W2:Y:S01]  /*49e0*/  LDSM.16.M88.4 R72, [R231+0x1800] ;  /* 0x00180000e748783b */ /* 0x000ea20000000200 */
[C---:B------:R-:W-:Y:S02]  /*49f0*/  IADD3 R214, R231.reuse, 0x4800, RZ ;  /* 0x00004800e7d67810 */ /* 0x040fe40007ffe0ff */
[C---:B------:R-:W-:Y:S01]  /*4a00*/  IADD3 R213, R231.reuse, 0x5000, RZ ;  /* 0x00005000e7d57810 */ /* 0x040fe20007ffe0ff */
[----:B------:R-:W-:Y:S01]  /*4a10*/  LDSM.16.M88.4 R68, [R227+0x8800] ;  /* 0x00880000e344783b */ /* 0x000fe20000000200 */
[C---:B------:R-:W-:Y:S02]  /*4a20*/  IADD3 R212, R231.reuse, 0x5800, RZ ;  /* 0x00005800e7d47810 */ /* 0x040fe40007ffe0ff */
[C---:B------:R-:W-:Y:S01]  /*4a30*/  IADD3 R211, R231.reuse, 0x6000, RZ ;  /* 0x00006000e7d37810 */ /* 0x040fe20007ffe0ff */
[----:B------:R-:W-:Y:S01]  /*4a40*/  LDSM.16.M88.4 R40, [R227+0x9000] ;  /* 0x00900000e328783b */ /* 0x000fe20000000200 */
[----:B------:R-:W-:-:S02]  /*4a50*/  IADD3 R210, R231, 0x6800, RZ ;  /* 0x00006800e7d27810 */ /* 0x000fc40007ffe0ff */
[C---:B------:R-:W-:Y:S01]  /*4a60*/  IADD3 R209, R231.reuse, 0x7000, RZ ;  /* 0x00007000e7d17810 */ /* 0x040fe20007ffe0ff */
[----:B-1----:R-:W-:Y:S01]  /*4a70*/  HMMA.16816.F32 R64, R8, R60, RZ ;  /* 0x0000003c0840723c */ /* 0x002fe200000018ff */
[----:B------:R-:W-:Y:S01]  /*4a80*/  LDSM.16.M88.4 R76, [R233+0xa800] ;  /* 0x00a80000e94c783b */ /* 0x000fe20000000200 */
[----:B------:R-:W-:-:S06]  /*4a90*/  IADD3 R208, R231, 0x7800, RZ ;  /* 0x00007800e7d07810 */ /* 0x000fcc0007ffe0ff */
[C---:B------:R-:W-:Y:S08]  /*4aa0*/  HMMA.16816.F32 R60, R8.reuse, R62, RZ ;  /* 0x0000003e083c723c */ /* 0x040ff000000018ff */
        /* <DEDUP_REMOVED lines=139> */
[C---:B--2---:R-:W-:Y:S08]  /*5360*/  HMMA.16816.F32 R56, R52.reuse, R8, R56 ;  /* 0x000000083438723c */ /* 0x044ff00000001838 */
[C---:B------:R-:W-:Y:S01]  /*5370*/  HMMA.16816.F32 R72, R52.reuse, R10, R72 ;  /* 0x0000000a3448723c */ /* 0x040fe20000001848 */
[----:B------:R-:W-:Y:S07]  /*5380*/  LDSM.16.M88.4 R8, [R231+0x6000] ;  /* 0x00600000e708783b */ /* 0x000fee0000000200 */
[C---:B---3--:R-:W-:Y:S08]  /*5390*/  HMMA.16816.F32 R68, R52.reuse, R24, R68 ;  /* 0x000000183444723c */ /* 0x048ff00000001844 */
[C---:B------:R-:W-:Y:S01]  /*53a0*/  HMMA.16816.F32 R44, R52.reuse, R26, R44 ;  /* 0x0000001a342c723c */ /* 0x040fe2000000182c */
[----:B------:R-:W2:Y:S07]  /*53b0*/  LDSM.16.M88.4 R24, [R232+0x6000] ;  /* 0x00600000e818783b */ /* 0x000eae0000000200 */
[----:B------:R-:W-:Y:S07]  /*53c0*/  HMMA.16816.F32 R16, R52, R50, R16 ;  /* 0x000000323410723c */ /* 0x000fee0000001810 */
[----:B------:R-:W-:Y:S01]  /*53d0*/  IMAD.U32 R51, RZ, RZ, UR9 ;  /* 0x00000009ff337e24 */ /* 0x000fe2000f8e00ff */
[C---:B----4-:R-:W-:Y:S07]  /*53e0*/  HMMA.16816.F32 R20, R36.reuse, R32, R20 ;  /* 0x000000202414723c */ /* 0x050fee0000001814 */
[----:B------:R-:W-:Y:S01]  /*53f0*/  SHF.R.S32.HI R33, RZ, 0x1f, R84 ;  /* 0x0000001fff217819 */ /* 0x000fe20000011454 */
[----:B------:R-:W-:Y:S03]  /*5400*/  HMMA.16816.F32 R64, R36, R28, R64 ;  /* 0x0000001c2440723c */ /* 0x000fe60000001840 */
[----:B------:R-:W-:-:S04]  /*5410*/  LEA.HI R84, R33, R84, RZ, 0x2 ;  /* 0x0000005421547211 */ /* 0x000fc800078f10ff */
[----:B------:R-:W-:Y:S01]  /*5420*/  SHF.R.S32.HI R2, RZ, 0x2, R84 ;  /* 0x00000002ff027819 */ /* 0x000fe20000011454 */
[----:B------:R-:W-:Y:S01]  /*5430*/  HMMA.16816.F32 R60, R36, R30, R60 ;  /* 0x0000001e243c723c */ /* 0x000fe2000000183c */
[----:B------:R-:W3:Y:S03]  /*5440*/  LDSM.16.M88.4 R28, [R231+0x6800] ;  /* 0x00680000e71c783b */ /* 0x000ee60000000200 */
[----:B------:R-:W-:-:S04]  /*5450*/  IMAD R2, R85, 0x10, R2 ;  /* 0x0000001055027824 */ /* 0x000fc800078e0202 */
[----:B-1----:R-:W-:Y:S01]  /*5460*/  HMMA.16816.F32 R68, R36, R12, R68 ;  /* 0x0000000c2444723c */ /* 0x002fe20000001844 */
[----:B------:R-:W-:-:S04]  /*5470*/  IADD3 R2, R2, UR11, RZ ;  /* 0x0000000b02027c10 */ /* 0x000fc8000fffe0ff */
[----:B------:R-:W-:Y:S02]  /*5480*/  IADD3 R51, R51, -UR8, R2 ;  /* 0x8000000833337c10 */ /* 0x000fe4000fffe002 */
[----:B------:R-:W-:Y:S01]  /*5490*/  IMAD.SHL.U32 R12, R165, 0x2, RZ ;  /* 0x00000002a50c7824 */ /* 0x000fe200078e00ff */
[----:B------:R-:W-:Y:S01]  /*54a0*/  HMMA.16816.F32 R16, R36, R34, R16 ;  /* 0x000000222410723c */ /* 0x000fe20000001810 */
[----:B------:R-:W-:Y:S03]  /*54b0*/  LDSM.16.M88.4 R32, [R231+0x7000] ;  /* 0x00700000e720783b */ /* 0x000fe60000000200 */
[----:B------:R-:W-:-:S04]  /*54c0*/  LOP3.LUT R12, R12, 0x6, RZ, 0xc0, !PT ;  /* 0x000000060c0c7812 */ /* 0x000fc800078ec0ff */
[C---:B------:R-:W-:Y:S07]  /*54d0*/  HMMA.16816.F32 R56, R36.reuse, R40, R56 ;  /* 0x000000282438723c */ /* 0x040fee0000001838 */
[----:B------:R-:W-:Y:S01]  /*54e0*/  IADD3 R40, R12, UR14, RZ ;  /* 0x0000000e0c287c10 */ /* 0x000fe2000fffe0ff */
[----:B------:R-:W-:Y:S01]  /*54f0*/  HMMA.16816.F32 R44, R36, R14, R44 ;  /* 0x0000000e242c723c */ /* 0x000fe2000000182c */
[----:B------:R-:W1:Y:S02]  /*5500*/  LDSM.16.M88.4 R12, [R231+0x7800] ;  /* 0x00780000e70c783b */ /* 0x000e640000000200 */
[----:B------:R-:W-:-:S02]  /*5510*/  IADD3 R48, R40, 0x8, RZ ;  /* 0x0000000828307810 */ /* 0x000fc40007ffe0ff */
[C---:B------:R-:W-:Y:S02]  /*5520*/  IADD3 R78, R40.reuse, 0x18, RZ ;  /* 0x00000018284e7810 */ /* 0x040fe40007ffe0ff */
[C---:B------:R-:W-:Y:S01]  /*5530*/  IADD3 R50, R40.reuse, 0x9, RZ ;  /* 0x0000000928327810 */ /* 0x040fe20007ffe0ff */
[----:B--2---:R-:W-:Y:S01]  /*5540*/  HMMA.16816.F32 R20, R24, R8, R20 ;  /* 0x000000081814723c */ /* 0x004fe20000001814 */
[C---:B------:R-:W-:Y:S02]  /*5550*/  IADD3 R82, R40.reuse, 0x19, RZ ;  /* 0x0000001928527810 */ /* 0x040fe40007ffe0ff */
[C---:B------:R-:W-:Y:S01]  /*5560*/  IADD3 R86, R40.reuse, 0x20, RZ ;  /* 0x0000002028567810 */ /* 0x040fe20007ffe0ff */
[C---:B------:R-:W-:Y:S01]  /*5570*/  IMAD.IADD R52, R51.reuse, 0x1, -R50 ;  /* 0x0000000133347824 */ /* 0x040fe200078e0a32 */
[----:B------:R-:W-:Y:S02]  /*5580*/  IADD3 R92, R40, 0x21, RZ ;  /* 0x00000021285c7810 */ /* 0x000fe40007ffe0ff */
[----:B------:R-:W-:Y:S01]  /*5590*/  IMAD.IADD R8, R51, 0x1, -R40 ;  /* 0x0000000133087824 */ /* 0x000fe200078e0a28 */
[----:B------:R-:W-:Y:S01]  /*55a0*/  HMMA.16816.F32 R72, R36, R42, R72 ;  /* 0x0000002a2448723c */ /* 0x000fe20000001848 */
[----:B------:R-:W-:Y:S01]  /*55b0*/  LDSM.16.M88.4 R36, [R230+0x6000] ;  /* 0x00600000e624783b */ /* 0x000fe20000000200 */
[----:B------:R-:W-:-:S02]  /*55c0*/  IABS R52, R52 ;  /* 0x0000003400347213 */ /* 0x000fc40000000000 */
[----:B------:R-:W-:Y:S02]  /*55d0*/  IABS R8, R8 ;  /* 0x0000000800087213 */ /* 0x000fe40000000000 */
[C---:B------:R-:W-:Y:S02]  /*55e0*/  IADD3 R102, R40.reuse, 0x30, RZ ;  /* 0x0000003028667810 */ /* 0x040fe40007ffe0ff */
[C---:B------:R-:W-:Y:S01]  /*55f0*/  IADD3 R43, R40.reuse, 0x1, RZ ;  /* 0x00000001282b7810 */ /* 0x040fe20007ffe0ff */
[----:B------:R-:W-:Y:S01]  /*5600*/  IMAD.MOV.U32 R41, RZ, RZ, R8 ;  /* 0x000000ffff297224 */ /* 0x000fe200078e0008 */
[C---:B------:R-:W-:Y:S01]  /*5610*/  HMMA.16816.F32 R16, R24.reuse, R10, R16 ;  /* 0x0000000a1810723c */ /* 0x040fe20000001810 */
[C---:B------:R-:W-:Y:S01]  /*5620*/  IADD3 R90, R40.reuse, 0x31, RZ ;  /* 0x00000031285a7810 */ /* 0x040fe20007ffe0ff */
[C---:B------:R-:W-:Y:S01]  /*5630*/  IMAD.IADD R79, R51.reuse, 0x1, -R102 ;  /* 0x00000001334f7824 */ /* 0x040fe200078e0a66 */
[----:B------:R-:W-:Y:S01]  /*5640*/  IADD3 R54, R40, 0x10, RZ ;  /* 0x0000001028367810 */ /* 0x000fe20007ffe0ff */
[C---:B------:R-:W-:Y:S01]  /*5650*/  IMAD.IADD R9, R51.reuse, 0x1, -R43 ;  /* 0x0000000133097824 */ /* 0x040fe200078e0a2b */
[----:B------:R-:W2:Y:S01]  /*5660*/  I2F R41, R41 ;  /* 0x0000002900297306 */ /* 0x000ea20000201400 */
[----:B------:R-:W-:Y:S01]  /*5670*/  IMAD.IADD R77, R51, 0x1, -R90 ;  /* 0x00000001334d7824 */ /* 0x000fe200078e0a5a */
[----:B------:R-:W-:Y:S01]  /*5680*/  IABS R79, R79 ;  /* 0x0000004f004f7213 */ /* 0x000fe20000000000 */
[----:B---3--:R-:W-:Y:S01]  /*5690*/  HMMA.16816.F32 R64, R24, R28, R64 ;  /* 0x0000001c1840723c */ /* 0x008fe20000001840 */
[----:B------:R-:W-:-:S02]  /*56a0*/  IABS R8, R9 ;  /* 0x0000000900087213 */ /* 0x000fc40000000000 */
[----:B------:R-:W-:Y:S02]  /*56b0*/  IABS R100, R77 ;  /* 0x0000004d00647213 */ /* 0x000fe40000000000 */
[----:B------:R3:W-:Y:S01]  /*56c0*/  I2F R77, R79 ;  /* 0x0000004f004d7306 */ /* 0x0007e20000201400 */
[----:B------:R-:W-:Y:S01]  /*56d0*/  IMAD.MOV.U32 R42, RZ, RZ, R8 ;  /* 0x000000ffff2a7224 */ /* 0x000fe200078e0008 */
[C---:B------:R-:W-:Y:S01]  /*56e0*/  IADD3 R76, R40.reuse, 0x11, RZ ;  /* 0x00000011284c7810 */ /* 0x040fe20007ffe0ff */
[----:B------:R-:W4:Y:S01]  /*56f0*/  LDSM.16.M88.4 R8, [R227+0xe000] ;  /* 0x00e00000e308783b */ /* 0x000f220000000200 */
[----:B------:R-:W-:Y:S01]  /*5700*/  IMAD.IADD R28, R51, 0x1, -R48 ;  /* 0x00000001331c7824 */ /* 0x000fe200078e0a30 */
[----:B------:R-:W-:Y:S01]  /*5710*/  HMMA.16816.F32 R60, R24, R30, R60 ;  /* 0x0000001e183c723c */ /* 0x000fe2000000183c */
[----:B------:R-:W-:Y:S02]  /*5720*/  ISETP.GE.AND P2, PT, R40, UR9, PT ;  /* 0x0000000928007c0c */ /* 0x000fe4000bf46270 */
[----:B------:R-:W5:Y:S01]  /*5730*/  I2F R42, R42 ;  /* 0x0000002a002a7306 */ /* 0x000f620000201400 */
[----:B------:R-:W-:-:S02]  /*5740*/  IABS R28, R28 ;  /* 0x0000001c001c7213 */ /* 0x000fc40000000000 */
[----:B------:R-:W-:Y:S02]  /*5750*/  ISETP.GE.AND P1, PT, R43, UR9, PT ;  /* 0x000000092b007c0c */ /* 0x000fe4000bf26270 */
[C---:B-1----:R-:W-:Y:S01]  /*5760*/  HMMA.16816.F32 R68, R24.reuse, R12, R68 ;  /* 0x0000000c1844723c */ /* 0x042fe20000001844 */
[----:B------:R-:W-:Y:S02]  /*5770*/  ISETP.GE.AND P0, PT, R48, UR9, PT ;  /* 0x0000000930007c0c */ /* 0x000fe4000bf06270 */
[----:B------:R1:W-:Y:S01]  /*5780*/  I2F R49, R28 ;  /* 0x0000001c00317306 */ /* 0x0003e20000201400 */
[C---:B---3--:R-:W-:Y:S02]  /*5790*/  IADD3 R79, R51.reuse, 0x8, RZ ;  /* 0x00000008334f7810 */ /* 0x048fe40007ffe0ff */
[----:B------:R-:W-:Y:S01]  /*57a0*/  ISETP.GE.AND P3, PT, R78, UR9, PT ;  /* 0x000000094e007c0c */ /* 0x000fe2000bf66270 */
[--C-:B------:R-:W-:Y:S01]  /*57b0*/  IMAD.IADD R12, R51, 0x1, -R78.reuse ;  /* 0x00000001330c7824 */ /* 0x100fe200078e0a4e */
[C---:B------:R-:W-:Y:S01]  /*57c0*/  HMMA.16816.F32 R72, R24.reuse, R34, R72 ;  /* 0x000000221848723c */ /* 0x040fe20000001848 */
[C---:B------:R-:W-:Y:S01]  /*57d0*/  IADD3 R96, R40.reuse, 0x28, RZ ;  /* 0x0000002828607810 */ /* 0x040fe20007ffe0ff */
[----:B------:R-:W-:Y:S01]  /*57e0*/  IMAD.IADD R78, R79, 0x1, -R78 ;  /* 0x000000014f4e7824 */ /* 0x000fe200078e0a4e */
[C---:B------:R-:W-:Y:S01]  /*57f0*/  IADD3 R94, R40.reuse, 0x29, RZ ;  /* 0x00000029285e7810 */ /* 0x040fe20007ffe0ff */
[----:B------:R-:W-:Y:S01]  /*5800*/  I2F R100, R100 ;  /* 0x0000006400647306 */ /* 0x000fe20000201400 */
[----:B------:R-:W-:Y:S01]  /*5810*/  IABS R12, R12 ;  /* 0x0000000c000c7213 */ /* 0x000fe20000000000 */
[C---:B------:R-:W-:Y:S01]  /*5820*/  IMAD.IADD R55, R51.reuse, 0x1, -R96 ;  /* 0x0000000133377824 */ /* 0x040fe200078e0a60 */
[----:B------:R-:W-:Y:S01]  /*5830*/  IABS R78, R78 ;  /* 0x0000004e004e7213 */ /* 0x000fe20000000000 */
[C---:B------:R-:W-:Y:S01]  /*5840*/  HMMA.16816.F32 R44, R24.reuse, R14, R44 ;  /* 0x0000000e182c723c */ /* 0x040fe2000000182c */
[C---:B------:R-:W-:Y:S01]  /*5850*/  IMAD.IADD R34, R51.reuse, 0x1, -R76 ;  /* 0x0000000133227824 */ /* 0x040fe200078e0a4c */
[C---:B------:R-:W-:Y:S01]  /*5860*/  IADD3 R88, R40.reuse, 0x38, RZ ;  /* 0x0000003828587810 */ /* 0x040fe20007ffe0ff */
[----:B-1----:R-:W1:Y:S01]  /*5870*/  LDSM.16.M88.4 R28, [R227+0xe800] ;  /* 0x00e80000e31c783b */ /* 0x002e620000000200 */
[----:B------:R-:W-:Y:S01]  /*5880*/  IMAD.MOV.U32 R35, RZ, RZ, R12 ;  /* 0x000000ffff237224 */ /* 0x000fe200078e000c */
[----:B------:R-:W-:Y:S01]  /*5890*/  IADD3 R98, R40, 0x39, RZ ;  /* 0x0000003928627810 */ /* 0x000fe20007ffe0ff */
[C---:B------:R-:W-:Y:S01]  /*58a0*/  IMAD.IADD R84, R51.reuse, 0x1, -R94 ;  /* 0x0000000133547824 */ /* 0x040fe200078e0a5e */
[----:B------:R-:W3:Y:S01]  /*58b0*/  LDSM.16.M88.4 R12, [R227+0xf000] ;  /* 0x00f00000e30c783b */ /* 0x000ee20000000200 */
[----:B------:R-:W-:Y:S01]  /*58c0*/  HMMA.16816.F32 R56, R24, R32, R56 ;  /* 0x000000201838723c */ /* 0x000fe20000001838 */
[----:B------:R2:W-:Y:S01]  /*58d0*/  I2F R32, R52 ;  /* 0x0000003400207306 */ /* 0x0005e20000201400 */
[----:B------:R-:W-:Y:S01]  /*58e0*/  IABS R34, R34 ;  /* 0x0000002200227213 */ /* 0x000fe20000000000 */
[C---:B------:R-:W-:Y:S01]  /*58f0*/  IMAD.IADD R83, R51.reuse, 0x1, -R88 ;  /* 0x0000000133537824 */ /* 0x040fe200078e0a58 */
[----:B------:R-:W-:Y:S01]  /*5900*/  IABS R55, R55 ;  /* 0x0000003700377213 */ /* 0x000fe20000000000 */
[C---:B------:R-:W-:Y:S01]  /*5910*/  IMAD.IADD R81, R51.reuse, 0x1, -R98 ;  /* 0x0000000133517824 */ /* 0x040fe200078e0a62 */
[----:B------:R-:W-:Y:S01]  /*5920*/  IABS R84, R84 ;  /* 0x0000005400547213 */ /* 0x000fe20000000000 */
[C---:B------:R-:W-:Y:S01]  /*5930*/  IMAD.IADD R24, R51.reuse, 0x1, -R82 ;  /* 0x0000000133187824 */ /* 0x040fe200078e0a52 */
[----:B----4-:R-:W-:Y:S01]  /*5940*/  HMMA.16816.F32 R20, R36, R8, R20 ;  /* 0x000000082414723c */ /* 0x010fe20000001814 */
[----:B------:R-:W-:Y:S01]  /*5950*/  IMAD.IADD R33, R51, 0x1, -R54 ;  /* 0x0000000133217824 */ /* 0x000fe200078e0a36 */
[----:B------:R-:W-:Y:S01]  /*5960*/  I2F R34, R34 ;  /* 0x0000002200227306 */ /* 0x000fe20000201400 */
[----:B------:R-:W-:-:S02]  /*5970*/  IABS R83, R83 ;  /* 0x0000005300537213 */ /* 0x000fc40000000000 */
[----:B------:R-:W-:Y:S02]  /*5980*/  IABS R24, R24 ;  /* 0x0000001800187213 */ /* 0x000fe40000000000 */
[C---:B------:R-:W-:Y:S01]  /*5990*/  IMAD.IADD R8, R51.reuse, 0x1, -R86 ;  /* 0x0000000133087824 */ /* 0x040fe200078e0a56 */
[----:B------:R-:W-:Y:S01]  /*59a0*/  HMMA.16816.F32 R16, R36, R10, R16 ;  /* 0x0000000a2410723c */ /* 0x000fe20000001810 */
[----:B------:R-:W-:Y:S01]  /*59b0*/  IABS R33, R33 ;  /* 0x0000002100217213 */ /* 0x000fe20000000000 */
[----:B--2---:R-:W-:Y:S01]  /*59c0*/  IMAD.MOV.U32 R52, RZ, RZ, R24 ;  /* 0x000000ffff347224 */ /* 0x004fe200078e0018 */
[----:B------:R-:W-:Y:S01]  /*59d0*/  I2F R35, R35 ;  /* 0x0000002300237306 */ /* 0x000fe20000201400 */
[----:B------:R-:W-:Y:S01]  /*59e0*/  IABS R8, R8 ;  /* 0x0000000800087213 */ /* 0x000fe20000000000 */
[----:B------:R-:W-:Y:S01]  /*59f0*/  IMAD.IADD R24, R51, 0x1, -R92 ;  /* 0x0000000133187824 */ /* 0x000fe200078e0a5c */
[----:B------:R-:W-:Y:S02]  /*5a00*/  IABS R81, R81 ;  /* 0x0000005100517213 */ /* 0x000fe40000000000 */
[----:B------:R-:W-:-:S02]  /*5a10*/  ISETP.GE.AND P6, PT, R50, UR9, PT ;  /* 0x0000000932007c0c */ /* 0x000fc4000bfc6270 */
[----:B------:R-:W-:Y:S01]  /*5a20*/  IABS R24, R24 ;  /* 0x0000001800187213 */ /* 0x000fe20000000000 */
[----:B------:R2:W-:Y:S01]  /*5a30*/  I2F R53, R8 ;  /* 0x0000000800357306 */ /* 0x0005e20000201400 */
[----:B------:R-:W-:Y:S02]  /*5a40*/  ISETP.GE.AND P5, PT, R54, UR9, PT ;  /* 0x0000000936007c0c */ /* 0x000fe4000bfa6270 */
[----:B------:R-:W-:Y:S01]  /*5a50*/  ISETP.GE.AND P4, PT, R76, UR9, PT ;  /* 0x000000094c007c0c */ /* 0x000fe2000bf86270 */
[C---:B-1----:R-:W-:Y:S04]  /*5a60*/  HMMA.16816.F32 R64, R36.reuse, R28, R64 ;  /* 0x0000001c2440723c */ /* 0x042fe80000001840 */
[----:B------:R1:W-:Y:S01]  /*5a70*/  I2F R80, R24 ;  /* 0x0000001800507306 */ /* 0x0003e20000201400 */
[----:B--2---:R-:W2:Y:S03]  /*5a80*/  LDSM.16.M88.4 R8, [R227+0xf800] ;  /* 0x00f80000e308783b */ /* 0x004ea60000000200 */
[C---:B------:R-:W-:Y:S04]  /*5a90*/  HMMA.16816.F32 R60, R36.reuse, R30, R60 ;  /* 0x0000001e243c723c */ /* 0x040fe8000000183c */
[----:B------:R-:W-:Y:S01]  /*5aa0*/  I2F R33, R33 ;  /* 0x0000002100217306 */ /* 0x000fe20000201400 */
[----:B------:R-:W-:Y:S04]  /*5ab0*/  LDSM.16.M88.4 R28, [R229+0x6000] ;  /* 0x00600000e51c783b */ /* 0x000fe80000000200 */
[----:B-1----:R-:W1:Y:S01]  /*5ac0*/  LDSM.16.M88.4 R24, [R220+0x6000] ;  /* 0x00600000dc18783b */ /* 0x002e620000000200 */
[C---:B---3--:R-:W-:Y:S02]  /*5ad0*/  HMMA.16816.F32 R56, R36.reuse, R12, R56 ;  /* 0x0000000c2438723c */ /* 0x048fe40000001838 */
[----:B------:R-:W-:Y:S06]  /*5ae0*/  I2F R52, R52 ;  /* 0x0000003400347306 */ /* 0x000fec0000201400 */
[C---:B------:R-:W-:Y:S01]  /*5af0*/  HMMA.16816.F32 R72, R36.reuse, R14, R72 ;  /* 0x0000000e2448723c */ /* 0x040fe20000001848 */
[----:B------:R-:W3:Y:S01]  /*5b00*/  LDSM.16.M88.4 R12, [R220+0x6800] ;  /* 0x00680000dc0c783b */ /* 0x000ee20000000200 */
[----:B------:R-:W-:Y:S08]  /*5b10*/  I2F R55, R55 ;  /* 0x0000003700377306 */ /* 0x000ff00000201400 */
[----:B------:R-:W-:Y:S08]  /*5b20*/  I2F R84, R84 ;  /* 0x0000005400547306 */ /* 0x000ff00000201400 */
[----:B------:R-:W-:Y:S01]  /*5b30*/  I2F R51, R83 ;  /* 0x0000005300337306 */ /* 0x000fe20000201400 */
[C---:B--2---:R-:W-:Y:S07]  /*5b40*/  HMMA.16816.F32 R68, R36.reuse, R8, R68 ;  /* 0x000000082444723c */ /* 0x044fee0000001844 */
[----:B------:R-:W-:Y:S01]  /*5b50*/  I2F R104, R81 ;  /* 0x0000005100687306 */ /* 0x000fe20000201400 */
[C---:B------:R-:W-:Y:S01]  /*5b60*/  IMAD.IADD R8, R79.reuse, 0x1, -R40 ;  /* 0x000000014f087824 */ /* 0x040fe200078e0a28 */
[----:B------:R-:W-:Y:S01]  /*5b70*/  HMMA.16816.F32 R44, R36, R10, R44 ;  /* 0x0000000a242c723c */ /* 0x000fe2000000182c */
[----:B------:R-:W-:-:S03]  /*5b80*/  IMAD.IADD R9, R79, 0x1, -R43 ;  /* 0x000000014f097824 */ /* 0x000fc600078e0a2b */
[----:B------:R-:W-:-:S03]  /*5b90*/  IABS R8, R8 ;  /* 0x0000000800087213 */ /* 0x000fc60000000000 */
[C---:B------:R-:W-:Y:S01]  /*5ba0*/  IMAD.IADD R38, R79.reuse, 0x1, -R86 ;  /* 0x000000014f267824 */ /* 0x040fe200078e0a56 */
[C---:B-1----:R-:W-:Y:S01]  /*5bb0*/  HMMA.16816.F32 R20, R28.reuse, R24, R20 ;  /* 0x000000181c14723c */ /* 0x042fe20000001814 */
[----:B------:R-:W-:Y:S01]  /*5bc0*/  IMAD.MOV.U32 R37, RZ, RZ, R8 ;  /* 0x000000ffff257224 */ /* 0x000fe200078e0008 */
[----:B------:R-:W-:Y:S01]  /*5bd0*/  IABS R8, R9 ;  /* 0x0000000900087213 */ /* 0x000fe20000000000 */
[C---:B------:R-:W-:Y:S01]  /*5be0*/  IMAD.IADD R9, R79.reuse, 0x1, -R48 ;  /* 0x000000014f097824 */ /* 0x040fe200078e0a30 */
[----:B------:R-:W-:Y:S02]  /*5bf0*/  IABS R38, R38 ;  /* 0x0000002600267213 */ /* 0x000fe40000000000 */
[----:B------:R1:W2:Y:S01]  /*5c00*/  I2F R36, R8 ;  /* 0x0000000800247306 */ /* 0x0002a20000201400 */
[C---:B------:R-:W-:Y:S01]  /*5c10*/  IMAD.IADD R24, R79.reuse, 0x1, -R76 ;  /* 0x000000014f187824 */ /* 0x040fe200078e0a4c */
[----:B------:R-:W-:Y:S01]  /*5c20*/  IABS R39, R9 ;  /* 0x0000000900277213 */ /* 0x000fe20000000000 */
[----:B------:R-:W-:Y:S01]  /*5c30*/  IMAD.IADD R9, R79, 0x1, -R54 ;  /* 0x000000014f097824 */ /* 0x000fe200078e0a36 */
[----:B---3--:R-:W-:Y:S02]  /*5c40*/  HMMA.16816.F32 R64, R28, R12, R64 ;  /* 0x0000000c1c40723c */ /* 0x008fe40000001840 */
[----:B------:R-:W-:-:S02]  /*5c50*/  IABS R24, R24 ;  /* 0x0000001800187213 */ /* 0x000fc40000000000 */
[----:B------:R-:W3:Y:S03]  /*5c60*/  I2F R37, R37 ;  /* 0x0000002500257306 */ /* 0x000ee60000201400 */
[----:B------:R-:W-:Y:S01]  /*5c70*/  IABS R13, R9 ;  /* 0x00000009000d7213 */ /* 0x000fe20000000000 */
[----:B------:R-:W-:Y:S01]  /*5c80*/  HMMA.16816.F32 R16, R28, R26, R16 ;  /* 0x0000001a1c10723c */ /* 0x000fe20000001810 */
[----:B-1----:R-:W-:-:S03]  /*5c90*/  IMAD.IADD R8, R79, 0x1, -R50 ;  /* 0x000000014f087824 */ /* 0x002fc600078e0a32 */
[----:B------:R-:W-:Y:S02]  /*5ca0*/  I2F R39, R39 ;  /* 0x0000002700277306 */ /* 0x000fe40000201400 */
[----:B------:R-:W-:Y:S02]  /*5cb0*/  FFMA.FTZ R20, R41, -UR4, R20 ;  /* 0x8000000429147c23 */ /* 0x000fe40008010014 */
[----:B-----5:R-:W-:Y:S01]  /*5cc0*/  FFMA.FTZ R21, R42, -UR4, R21 ;  /* 0x800000042a157c23 */ /* 0x020fe20008010015 */
[----:B------:R-:W-:Y:S01]  /*5cd0*/  IABS R25, R8 ;  /* 0x0000000800197213 */ /* 0x000fe20000000000 */
[----:B--2---:R-:W-:Y:S01]  /*5ce0*/  FFMA.FTZ R23, R36, -UR4, R23 ;  /* 0x8000000424177c23 */ /* 0x004fe20008010017 */
[----:B------:R-:W1:Y:S01]  /*5cf0*/  LDSM.16.M88.4 R8, [R220+0x7000] ;  /* 0x00700000dc08783b */ /* 0x000e620000000200 */
[----:B---3--:R-:W-:Y:S01]  /*5d00*/  FFMA.FTZ R22, R37, -UR4, R22 ;  /* 0x8000000425167c23 */ /* 0x008fe20008010016 */
[----:B------:R-:W-:Y:S01]  /*5d10*/  HMMA.16816.F32 R60, R28, R14, R60 ;  /* 0x0000000e1c3c723c */ /* 0x000fe2000000183c */
[----:B------:R2:W3:Y:S01]  /*5d20*/  I2F R12, R25 ;  /* 0x00000019000c7306 */ /* 0x0004e20000201400 */
[----:B------:R-:W-:Y:S01]  /*5d30*/  FSEL R27, R20, -INF , !P2 ;  /* 0xff800000141b7808 */ /* 0x000fe20005000000 */
[----:B------:R-:W-:Y:S01]  /*5d40*/  FFMA.FTZ R64, R33, -UR4, R64 ;  /* 0x8000000421407c23 */ /* 0x000fe20008010040 */
[----:B------:R-:W-:-:S03]  /*5d50*/  FSEL R26, R21, -INF , !P1 ;  /* 0xff800000151a7808 */ /* 0x000fc60004800000 */
[----:B------:R-:W-:Y:S01]  /*5d60*/  IMAD.MOV.U32 R14, RZ, RZ, R24 ;  /* 0x000000ffff0e7224 */ /* 0x000fe200078e0018 */
[----:B------:R-:W-:Y:S01]  /*5d70*/  FSEL R24, R22, -INF , !P2 ;  /* 0xff80000016187808 */ /* 0x000fe20005000000 */
[----:B------:R-:W-:Y:S01]  /*5d80*/  I2F R15, R78 ;  /* 0x0000004e000f7306 */ /* 0x000fe20000201400 */
[----:B------:R-:W-:Y:S01]  /*5d90*/  ISETP.GE.AND P2, PT, R82, UR9, PT ;  /* 0x0000000952007c0c */ /* 0x000fe2000bf46270 */
[----:B------:R-:W-:Y:S02]  /*5da0*/  FFMA.FTZ R16, R49, -UR4, R16 ;  /* 0x8000000431107c23 */ /* 0x000fe40008010010 */
[----:B------:R-:W-:Y:S02]  /*5db0*/  FFMA.FTZ R17, R32, -UR4, R17 ;  /* 0x8000000420117c23 */ /* 0x000fe40008010011 */
[C---:B------:R-:W-:Y:S01]  /*5dc0*/  IMAD.IADD R82, R79.reuse, 0x1, -R82 ;  /* 0x000000014f527824 */ /* 0x040fe200078e0a52 */
[----:B------:R-:W-:Y:S01]  /*5dd0*/  FSEL R37, R16, -INF , !P0 ;  /* 0xff80000010257808 */ /* 0x000fe20004000000 */
[----:B------:R-:W-:Y:S01]  /*5de0*/  IMAD.IADD R16, R79, 0x1, -R92 ;  /* 0x000000014f107824 */ /* 0x000fe200078e0a5c */
[----:B--2---:R-:W-:Y:S01]  /*5df0*/  FSEL R25, R23, -INF , !P1 ;  /* 0xff80000017197808 */ /* 0x004fe20004800000 */
[----:B---3--:R-:W-:Y:S01]  /*5e00*/  FFMA.FTZ R12, R12, -UR4, R19 ;  /* 0x800000040c0c7c23 */ /* 0x008fe20008010013 */
[----:B------:R-:W2:Y:S01]  /*5e10*/  LDSM.16.M88.4 R20, [R220+0x7800] ;  /* 0x00780000dc14783b */ /* 0x000ea20000000200 */
[----:B------:R-:W-:Y:S01]  /*5e20*/  I2F R19, R38 ;  /* 0x0000002600137306 */ /* 0x000fe20000201400 */
[----:B------:R-:W-:Y:S01]  /*5e30*/  IABS R16, R16 ;  /* 0x0000001000107213 */ /* 0x000fe20000000000 */
[----:B------:R-:W-:Y:S01]  /*5e40*/  FFMA.FTZ R18, R39, -UR4, R18 ;  /* 0x8000000427127c23 */ /* 0x000fe20008010012 */
[----:B------:R-:W-:Y:S01]  /*5e50*/  IABS R36, R82 ;  /* 0x0000005200247213 */ /* 0x000fe20000000000 */
[----:B------:R-:W-:Y:S01]  /*5e60*/  FFMA.FTZ R35, R35, -UR4, R60 ;  /* 0x8000000423237c23 */ /* 0x000fe2000801003c */
[----:B------:R-:W-:Y:S01]  /*5e70*/  ISETP.GE.AND P1, PT, R86, UR9, PT ;  /* 0x0000000956007c0c */ /* 0x000fe2000bf26270 */
[----:B------:R-:W-:Y:S01]  /*5e80*/  IMAD.MOV.U32 R32, RZ, RZ, R16 ;  /* 0x000000ffff207224 */ /* 0x000fe200078e0010 */
[----:B------:R-:W-:Y:S01]  /*5e90*/  FSEL R18, R18, -INF , !P0 ;  /* 0xff80000012127808 */ /* 0x000fe20004000000 */
[----:B------:R-:W3:Y:S01]  /*5ea0*/  I2F R13, R13 ;  /* 0x0000000d000d7306 */ /* 0x000ee20000201400 */
[----:B------:R-:W-:Y:S01]  /*5eb0*/  ISETP.GE.AND P0, PT, R92, UR9, PT ;  /* 0x000000095c007c0c */ /* 0x000fe2000bf06270 */
[----:B------:R-:W-:Y:S01]  /*5ec0*/  FFMA.FTZ R52, R52, -UR4, R61 ;  /* 0x8000000434347c23 */ /* 0x000fe2000801003d */
[----:B------:R-:W-:Y:S01]  /*5ed0*/  FSEL R16, R12, -INF , !P6 ;  /* 0xff8000000c107808 */ /* 0x000fe20007000000 */
[----:B------:R-:W-:-:S04]  /*5ee0*/  DEPBAR.LE SB0, 0x0 ;  /* 0x000080000000791a */ /* 0x000fc80000000000 */
[----:B------:R-:W4:Y:S01]  /*5ef0*/  I2F R32, R32 ;  /* 0x0000002000207306 */ /* 0x000f220000201400 */
[----:B-1----:R-:W-:Y:S01]  /*5f00*/  HMMA.16816.F32 R56, R28, R8, R56 ;  /* 0x000000081c38723c */ /* 0x002fe20000001838 */
[----:B------:R-:W-:Y:S02]  /*5f10*/  FSEL R17, R17, -INF , !P6 ;  /* 0xff80000011117808 */ /* 0x000fe40007000000 */
[----:B------:R-:W-:-:S04]  /*5f20*/  ISETP.GE.AND P6, PT, R96, UR9, PT ;  /* 0x0000000960007c0c */ /* 0x000fc8000bfc6270 */
[C---:B------:R-:W-:Y:S01]  /*5f30*/  IMAD.IADD R8, R79.reuse, 0x1, -R96 ;  /* 0x000000014f087824 */ /* 0x040fe200078e0a60 */
[C---:B------:R-:W-:Y:S01]  /*5f40*/  HMMA.16816.F32 R72, R28.reuse, R10, R72 ;  /* 0x0000000a1c48723c */ /* 0x040fe20000001848 */
[----:B------:R-:W-:Y:S01]  /*5f50*/  IMAD.IADD R9, R79, 0x1, -R94 ;  /* 0x000000014f097824 */ /* 0x000fe200078e0a5e */
[----:B------:R-:W1:Y:S01]  /*5f60*/  I2F R14, R14 ;  /* 0x0000000e000e7306 */ /* 0x000e620000201400 */
[----:B---3--:R-:W-:Y:S01]  /*5f70*/  FFMA.FTZ R66, R13, -UR4, R66 ;  /* 0x800000040d427c23 */ /* 0x008fe20008010042 */
[----:B------:R-:W-:Y:S02]  /*5f80*/  IABS R8, R8 ;  /* 0x0000000800087213 */ /* 0x000fe40000000000 */
[----:B------:R-:W-:Y:S01]  /*5f90*/  IABS R9, R9 ;  /* 0x0000000900097213 */ /* 0x000fe20000000000 */
[----:B------:R-:W-:Y:S01]  /*5fa0*/  IMAD.IADD R10, R79, 0x1, -R102 ;  /* 0x000000014f0a7824 */ /* 0x000fe200078e0a66 */
[----:B------:R-:W-:Y:S01]  /*5fb0*/  FSEL R13, R64, -INF , !P5 ;  /* 0xff800000400d7808 */ /* 0x000fe20006800000 */
[----:B------:R-:W-:Y:S01]  /*5fc0*/  FFMA.FTZ R11, R34, -UR4, R65 ;  /* 0x80000004220b7c23 */ /* 0x000fe20008010041 */
[----:B------:R3:W5:Y:S01]  /*5fd0*/  I2F R33, R8 ;  /* 0x0000000800217306 */ /* 0x0007620000201400 */
[----:B--2---:R-:W-:Y:S03]  /*5fe0*/  HMMA.16816.F32 R68, R28, R20, R68 ;  /* 0x000000141c44723c */ /* 0x004fe60000001844 */
[----:B------:R-:W-:-:S02]  /*5ff0*/  FSEL R11, R11, -INF , !P4 ;  /* 0xff8000000b0b7808 */ /* 0x000fc40006000000 */
[----:B------:R-:W-:Y:S02]  /*6000*/  FFMA.FTZ R58, R19, -UR4, R58 ;  /* 0x80000004133a7c23 */ /* 0x000fe4000801003a */
[----:B------:R2:W2:Y:S01]  /*6010*/  I2F R34, R9 ;  /* 0x0000000900227306 */ /* 0x0004a20000201400 */
[----:B------:R-:W-:Y:S02]  /*6020*/  FFMA.FTZ R57, R80, -UR4, R57 ;  /* 0x8000000450397c23 */ /* 0x000fe40008010039 */
[----:B----4-:R-:W-:Y:S01]  /*6030*/  FFMA.FTZ R32, R32, -UR4, R59 ;  /* 0x8000000420207c23 */ /* 0x010fe2000801003b */
[----:B------:R-:W-:Y:S01]  /*6040*/  HMMA.16816.F32 R44, R28, R22, R44 ;  /* 0x000000161c2c723c */ /* 0x000fe2000000182c */
[----:B-1----:R-:W-:Y:S01]  /*6050*/  FFMA.FTZ R12, R14, -UR4, R67 ;  /* 0x800000040e0c7c23 */ /* 0x002fe20008010043 */
[----:B------:R-:W-:Y:S01]  /*6060*/  FSEL R189, R57, -INF , !P0 ;  /* 0xff80000039bd7808 */ /* 0x000fe20004000000 */
[----:B------:R-:W-:Y:S01]  /*6070*/  FFMA.FTZ R53, R53, -UR4, R56 ;  /* 0x8000000435357c23 */ /* 0x000fe20008010038 */
[----:B---3--:R-:W-:Y:S01]  /*6080*/  IABS R8, R10 ;  /* 0x0000000a00087213 */ /* 0x008fe20000000000 */
[----:B------:R-:W-:Y:S01]  /*6090*/  I2F R36, R36 ;  /* 0x0000002400247306 */ /* 0x000fe20000201400 */
[----:B------:R-:W-:Y:S01]  /*60a0*/  FFMA.FTZ R10, R15, -UR4, R62 ;  /* 0x800000040f0a7c23 */ /* 0x000fe2000801003e */
[----:B------:R-:W-:Y:S01]  /*60b0*/  FSEL R206, R32, -INF , !P0 ;  /* 0xff80000020ce7808 */ /* 0x000fe20004000000 */
[----:B------:R-:W-:Y:S01]  /*60c0*/  FFMA.FTZ R55, R55, -UR4, R72 ;  /* 0x8000000437377c23 */ /* 0x000fe20008010048 */
[----:B------:R-:W-:Y:S01]  /*60d0*/  PLOP3.LUT P0, PT, PT, PT, UP0, 0x80, 0x0 ;  /* 0x000000000000781c */ /* 0x000fe20003f0f008 */
[----:B------:R-:W-:Y:S01]  /*60e0*/  FFMA.FTZ R73, R84, -UR4, R73 ;  /* 0x8000000454497c23 */ /* 0x000fe20008010049 */
[----:B------:R-:W-:Y:S01]  /*60f0*/  FSEL R14, R66, -INF , !P5 ;  /* 0xff800000420e7808 */ /* 0x000fe20006800000 */
[----:B--2---:R-:W-:Y:S01]  /*6100*/  IMAD.IADD R9, R79, 0x1, -R90 ;  /* 0x000000014f097824 */ /* 0x004fe200078e0a5a */
[----:B------:R1:W2:Y:S01]  /*6110*/  I2F R21, R8 ;  /* 0x0000000800157306 */ /* 0x0002a20000201400 */
[----:B------:R-:W-:Y:S01]  /*6120*/  FSEL R12, R12, -INF , !P4 ;  /* 0xff8000000c0c7808 */ /* 0x000fe20006000000 */
[----:B-----5:R-:W-:Y:S01]  /*6130*/  FFMA.FTZ R33, R33, -UR4, R74 ;  /* 0x8000000421217c23 */ /* 0x020fe2000801004a */
[----:B------:R-:W-:Y:S01]  /*6140*/  FSEL R10, R10, -INF , !P3 ;  /* 0xff8000000a0a7808 */ /* 0x000fe20005800000 */
[----:B------:R-:W-:Y:S01]  /*6150*/  FFMA.FTZ R68, R77, -UR4, R68 ;  /* 0x800000044d447c23 */ /* 0x000fe20008010044 */
[----:B------:R-:W-:Y:S01]  /*6160*/  IABS R20, R9 ;  /* 0x0000000900147213 */ /* 0x000fe20000000000 */
[----:B------:R-:W-:Y:S01]  /*6170*/  FFMA.FTZ R69, R100, -UR4, R69 ;  /* 0x8000000464457c23 */ /* 0x000fe20008010045 */
[----:B------:R-:W-:Y:S01]  /*6180*/  FSEL R9, R35, -INF , !P3 ;  /* 0xff80000023097808 */ /* 0x000fe20005800000 */
[----:B------:R-:W-:Y:S01]  /*6190*/  FFMA.FTZ R34, R34, -UR4, R75 ;  /* 0x8000000422227c23 */ /* 0x000fe2000801004b */
[----:B------:R-:W-:-:S02]  /*61a0*/  FSEL R197, R53, -INF , !P1 ;  /* 0xff80000035c57808 */ /* 0x000fc40004800000 */
[----:B------:R-:W3:Y:S01]  /*61b0*/  I2F R20, R20 ;  /* 0x0000001400147306 */ /* 0x000ee20000201400 */
[----:B------:R-:W-:Y:S01]  /*61c0*/  FSEL R190, R58, -INF , !P1 ;  /* 0xff8000003abe7808 */ /* 0x000fe20004800000 */
[----:B------:R-:W-:Y:S01]  /*61d0*/  FFMA.FTZ R44, R51, -UR4, R44 ;  /* 0x80000004332c7c23 */ /* 0x000fe2000801002c */
[----:B------:R-:W-:Y:S01]  /*61e0*/  ISETP.GE.AND P5, PT, R94, UR9, PT ;  /* 0x000000095e007c0c */ /* 0x000fe2000bfa6270 */
[----:B------:R-:W-:Y:S01]  /*61f0*/  FFMA.FTZ R45, R104, -UR4, R45 ;  /* 0x80000004682d7c23 */ /* 0x000fe2000801002d */
[----:B------:R-:W-:Y:S01]  /*6200*/  ISETP.GE.AND P4, PT, R102, UR9, PT ;  /* 0x0000000966007c0c */ /* 0x000fe2000bf86270 */
[C---:B-1----:R-:W-:Y:S01]  /*6210*/  IMAD.IADD R8, R79.reuse, 0x1, -R88 ;  /* 0x000000014f087824 */ /* 0x042fe200078e0a58 */
[----:B------:R-:W-:Y:S01]  /*6220*/  ISETP.GE.AND P3, PT, R90, UR9, PT ;  /* 0x000000095a007c0c */ /* 0x000fe2000bf66270 */
[----:B------:R-:W-:Y:S01]  /*6230*/  IMAD.IADD R79, R79, 0x1, -R98 ;  /* 0x000000014f4f7824 */ /* 0x000fe200078e0a62 */
[----:B------:R-:W-:Y:S01]  /*6240*/  ISETP.GE.AND P1, PT, R98, UR9, PT ;  /* 0x0000000962007c0c */ /* 0x000fe2000bf26270 */
[----:B--2---:R-:W-:Y:S01]  /*6250*/  FFMA.FTZ R21, R21, -UR4, R70 ;  /* 0x8000000415157c23 */ /* 0x004fe20008010046 */
[----:B------:R-:W-:Y:S01]  /*6260*/  IABS R15, R8 ;  /* 0x00000008000f7213 */ /* 0x000fe20000000000 */
[----:B------:R-:W-:Y:S01]  /*6270*/  FFMA.FTZ R8, R36, -UR4, R63 ;  /* 0x8000000424087c23 */ /* 0x000fe2000801003f */
[----:B------:R-:W-:-:S02]  /*6280*/  IABS R79, R79 ;  /* 0x0000004f004f7213 */ /* 0x000fc40000000000 */
[----:B------:R-:W1:Y:S01]  /*6290*/  I2F R19, R15 ;  /* 0x0000000f00137306 */ /* 0x000e620000201400 */
[----:B---3--:R-:W-:Y:S01]  /*62a0*/  FFMA.FTZ R20, R20, -UR4, R71 ;  /* 0x8000000414147c23 */ /* 0x008fe20008010047 */
[----:B------:R-:W-:Y:S02]  /*62b0*/  FSEL R8, R8, -INF , !P2 ;  /* 0xff80000008087808 */ /* 0x000fe40005000000 */
[----:B------:R-:W-:Y:S02]  /*62c0*/  FSEL R193, R55, -INF , !P6 ;  /* 0xff80000037c17808 */ /* 0x000fe40007000000 */
[----:B------:R-:W-:Y:S02]  /*62d0*/  FSEL R194, R33, -INF , !P6 ;  /* 0xff80000021c27808 */ /* 0x000fe40007000000 */
[----:B------:R-:W2:Y:S01]  /*62e0*/  I2F R22, R79 ;  /* 0x0000004f00167306 */ /* 0x000ea20000201400 */
[----:B------:R-:W-:Y:S02]  /*62f0*/  FSEL R191, R73, -INF , !P5 ;  /* 0xff80000049bf7808 */ /* 0x000fe40006800000 */
[----:B------:R-:W-:-:S02]  /*6300*/  FSEL R204, R34, -INF , !P5 ;  /* 0xff80000022cc7808 */ /* 0x000fc40006800000 */
[----:B------:R-:W-:Y:S02]  /*6310*/  FSEL R205, R68, -INF , !P4 ;  /* 0xff80000044cd7808 */ /* 0x000fe40006000000 */
[----:B------:R-:W-:Y:S01]  /*6320*/  FSEL R200, R21, -INF , !P4 ;  /* 0xff80000015c87808 */ /* 0x000fe20006000000 */
[----:B-1----:R-:W-:Y:S01]  /*6330*/  FFMA.FTZ R46, R19, -UR4, R46 ;  /* 0x80000004132e7c23 */ /* 0x002fe2000801002e */
[----:B------:R-:W-:Y:S01]  /*6340*/  FSEL R15, R52, -INF , !P2 ;  /* 0xff800000340f7808 */ /* 0x000fe20005000000 */
[----:B------:R-:W-:Y:S01]  /*6350*/  BAR.SYNC.DEFER_BLOCKING 0x0 ;  /* 0x0000000000007b1d */ /* 0x000fe20000010000 */
[----:B------:R-:W-:Y:S02]  /*6360*/  ISETP.GE.AND P2, PT, R88, UR9, PT ;  /* 0x0000000958007c0c */ /* 0x000fe4000bf46270 */
[----:B------:R-:W-:Y:S02]  /*6370*/  FSEL R203, R69, -INF , !P3 ;  /* 0xff80000045cb7808 */ /* 0x000fe40005800000 */
[----:B------:R-:W-:Y:S01]  /*6380*/  FSEL R198, R20, -INF , !P3 ;  /* 0xff80000014c67808 */ /* 0x000fe20005800000 */
[----:B--2---:R-:W-:Y:S01]  /*6390*/  FFMA.FTZ R47, R22, -UR4, R47 ;  /* 0x80000004162f7c23 */ /* 0x004fe2000801002f */
[----:B------:R-:W-:-:S02]  /*63a0*/  FSEL R201, R44, -INF , !P2 ;  /* 0xff8000002cc97808 */ /* 0x000fc40005000000 */
[----:B------:R-:W-:Y:S02]  /*63b0*/  FSEL R196, R46, -INF , !P2 ;  /* 0xff8000002ec47808 */ /* 0x000fe40005000000 */
[----:B------:R-:W-:Y:S02]  /*63c0*/  FSEL R199, R45, -INF , !P1 ;  /* 0xff8000002dc77808 */ /* 0x000fe40004800000 */
        /* <DEDUP_REMOVED lines=21> */
[----:B---3--:R-:W-:-:S05]  /*6520*/  UIMAD.WIDE.U32 UR16, UR17, UR6, URZ ;  /* 0x00000006111072a5 */ /* 0x008fca000f8e003f */
[----:B------:R-:W-:Y:S02]  /*6530*/  UMOV UR15, UR35 ;  /* 0x00000023000f7c82 */ /* 0x000fe40008000000 */
[----:B------:R-:W-:Y:S02]  /*6540*/  UMOV UR13, UR17 ;  /* 0x00000011000d7c82 */ /* 0x000fe40008000000 */
[----:B------:R-:W-:Y:S02]  /*6550*/  UIADD3 UR7, -UR15, URZ, URZ ;  /* 0x0000003f0f077290 */ /* 0x000fe4000fffe13f */
[----:B------:R-:W-:Y:S02]  /*6560*/  UIADD3 UR5, -UR13, URZ, URZ ;  /* 0x0000003f0d057290 */ /* 0x000fe4000fffe13f */
[----:B------:R-:W-:Y:S02]  /*6570*/  UIMAD UR7, UR10, UR7, UR11 ;  /* 0x000000070a0772a4 */ /* 0x000fe4000f8e020b */
[----:B------:R-:W-:-:S02]  /*6580*/  UIMAD UR6, UR10, UR5, UR6 ;  /* 0x000000050a0672a4 */ /* 0x000fc4000f8e0206 */
[----:B------:R-:W-:Y:S02]  /*6590*/  UISETP.GT.U32.AND UP2, UPT, UR10, UR7, UPT ;  /* 0x000000070a00728c */ /* 0x000fe4000bf44070 */
[----:B------:R-:W-:Y:S02]  /*65a0*/  UISETP.GT.U32.AND UP0, UPT, UR10, UR6, UPT ;  /* 0x000000060a00728c */ /* 0x000fe4000bf04070 */
[----:B------:R-:W-:Y:S02]  /*65b0*/  ULDC UR5, c[0x0][0x2d0] ;  /* 0x0000b40000057ab9 */ /* 0x000fe40000000800 */
[----:B------:R-:W-:Y:S02]  /*65c0*/  ULOP3.LUT UR14, UR14, UR5, URZ, 0x3c, !UPT ;  /* 0x000000050e0e7292 */ /* 0x000fe4000f8e3c3f */
[----:B------:R-:W-:Y:S02]  /*65d0*/  ULOP3.LUT UR12, UR12, UR5, URZ, 0x3c, !UPT ;  /* 0x000000050c0c7292 */ /* 0x000fe4000f8e3c3f */
[----:B------:R-:W-:-:S02]  /*65e0*/  UISETP.GE.AND UP1, UPT, UR14, URZ, UPT ;  /* 0x0000003f0e00728c */ /* 0x000fc4000bf26270 */
[----:B------:R-:W-:Y:S02]  /*65f0*/  @!UP2 UIADD3 UR7, UR7, -UR10, URZ ;  /* 0x8000000a0707a290 */ /* 0x000fe4000fffe03f */
[----:B------:R-:W-:Y:S02]  /*6600*/  @!UP0 UIADD3 UR6, UR6, -UR10, URZ ;  /* 0x8000000a06068290 */ /* 0x000fe4000fffe03f */
[----:B------:R-:W-:Y:S02]  /*6610*/  UISETP.GE.U32.AND UP4, UPT, UR7, UR10, UPT ;  /* 0x0000000a0700728c */ /* 0x000fe4000bf86070 */
[----:B------:R-:W-:Y:S02]  /*6620*/  UISETP.GE.U32.AND UP3, UPT, UR6, UR10, UPT ;  /* 0x0000000a0600728c */ /* 0x000fe4000bf66070 */
[----:B------:R-:W-:Y:S02]  /*6630*/  @!UP0 UIADD3 UR13, UR13, 0x1, URZ ;  /* 0x000000010d0d8890 */ /* 0x000fe4000fffe03f */
[----:B------:R-:W-:-:S02]  /*6640*/  UISETP.GE.AND UP0, UPT, UR12, URZ, UPT ;  /* 0x0000003f0c00728c */ /* 0x000fc4000bf06270 */
[----:B------:R-:W-:Y:S02]  /*6650*/  @!UP2 UIADD3 UR15, UR15, 0x1, URZ ;  /* 0x000000010f0fa890 */ /* 0x000fe4000fffe03f */
[----:B------:R-:W-:Y:S02]  /*6660*/  UISETP.NE.AND UP2, UPT, URZ, UR5, UPT ;  /* 0x000000053f00728c */ /* 0x000fe4000bf45270 */
[----:B------:R-:W-:Y:S02]  /*6670*/  @UP4 UIADD3 UR15, UR15, 0x1, URZ ;  /* 0x000000010f0f4890 */ /* 0x000fe4000fffe03f */
[----:B------:R-:W-:Y:S02]  /*6680*/  @UP3 UIADD3 UR13, UR13, 0x1, URZ ;  /* 0x000000010d0d3890 */ /* 0x000fe4000fffe03f */
[----:B------:R-:W-:Y:S02]  /*6690*/  ULOP3.LUT UR6, URZ, UR5, URZ, 0x33, !UPT ;  /* 0x000000053f067292 */ /* 0x000fe4000f8e333f */
[----:B------:R-:W-:-:S02]  /*66a0*/  @!UP1 UIADD3 UR15, -UR15, URZ, URZ ;  /* 0x0000003f0f0f9290 */ /* 0x000fc4000fffe13f */
[----:B------:R-:W-:Y:S02]  /*66b0*/  @!UP0 UIADD3 UR13, -UR13, URZ, URZ ;  /* 0x0000003f0d0d8290 */ /* 0x000fe4000fffe13f */
        /* <DEDUP_REMOVED lines=30> */
.L_x_5155:
[----:B------:R-:W-:-:S04]  /*68a0*/  ULEA UR24, -UR24, URZ, 0x6 ;  /* 0x0000003f18187291 */ /* 0x000fc8000f8e313f */
[----:B------:R-:W-:Y:S02]  /*68b0*/  USHF.R.S32.HI UR5, URZ, 0x1f, UR24 ;  /* 0x0000001f3f057899 */ /* 0x000fe40008011418 */
[----:B------:R-:W-:-:S04]  /*68c0*/  MOV R19, UR24 ;  /* 0x0000001800137c02 */ /* 0x000fc80008000f00 */
[----:B------:R-:W-:Y:S02]  /*68d0*/  MOV R20, UR5 ;  /* 0x0000000500147c02 */ /* 0x000fe40008000f00 */
.L_x_5156:
        /* <DEDUP_REMOVED lines=156> */
.L_x_5158:
[----:B------:R-:W-:Y:S05]  /*72a0*/  BSYNC B0 ;  /* 0x0000000000007941 */ /* 0x000fea0003800000 */
.L_x_5157:
[----:B------:R-:W0:Y:S01]  /*72b0*/  LDGDEPBAR ;  /* 0x00000000000079af */ /* 0x000e220000000000 */
[----:B------:R-:W-:-:S04]  /*72c0*/  IADD3 R166, P1, R19, R166, RZ ;  /* 0x000000a613a67210 */ /* 0x000fc80007f3e0ff */
[----:B------:R-:W-:Y:S02]  /*72d0*/  IADD3.X R167, R20, R167, RZ, P1, !PT ;  /* 0x000000a714a77210 */ /* 0x000fe40000ffe4ff */
.L_x_5154:
        /* <DEDUP_REMOVED lines=31> */
[----:B------:R-:W3:Y:S03]  /*74d0*/  SHFL.BFLY PT, R19, R6, 0x2, 0x1f ;  /* 0x0c401f0006137f89 */ /* 0x000ee600000e0000 */
[-C--:B------:R-:W-:Y:S01]  /*74e0*/  LEA R226, R7, R228.reuse, 0x1 ;  /* 0x000000e407e27211 */ /* 0x080fe200078e08ff */
[----:B------:R-:W4:Y:S01]  /*74f0*/  SHFL.BFLY PT, R4, R21, 0x2, 0x1f ;  /* 0x0c401f0015047f89 */ /* 0x000f2200000e0000 */
[C---:B------:R-:W-:Y:S02]  /*7500*/  LEA R225, R5.reuse, R228, 0x1 ;  /* 0x000000e405e17211 */ /* 0x040fe400078e08ff */
[----:B------:R-:W-:Y:S01]  /*7510*/  LEA R224, R5, R226, 0x1 ;  /* 0x000000e205e07211 */ /* 0x000fe200078e08ff */
[----:B-1----:R-:W-:Y:S04]  /*7520*/  LDSM.16.MT88.4 R40, [R226+0x10000] ;  /* 0x01000000e228783b */ /* 0x002fe80000004200 */
[----:B------:R-:W-:Y:S04]  /*7530*/  LDSM.16.MT88.4 R48, [R225+0x10000] ;  /* 0x01000000e130783b */ /* 0x000fe80000004200 */
[----:B------:R-:W-:Y:S04]  /*7540*/  LDSM.16.MT88.4 R56, [R224+0x10000] ;  /* 0x01000000e038783b */ /* 0x000fe80000004200 */
[----:B------:R-:W-:Y:S01]  /*7550*/  LDSM.16.MT88.4 R156, [R228+0x10000] ;  /* 0x01000000e49c783b */ /* 0x000fe20000004200 */
[----:B---3--:R-:W-:-:S03]  /*7560*/  FMNMX.FTZ R19, R6, R19, !PT ;  /* 0x0000001306137209 */ /* 0x008fc60007810000 */
[----:B------:R-:W-:Y:S01]  /*7570*/  LDSM.16.MT88.4 R64, [R228+0x12000] ;  /* 0x01200000e440783b */ /* 0x000fe20000004200 */
[----:B----4-:R-:W-:-:S03]  /*7580*/  FMNMX.FTZ R4, R21, R4, !PT ;  /* 0x0000000415047209 */ /* 0x010fc60007810000 */
[----:B------:R-:W1:Y:S04]  /*7590*/  SHFL.BFLY PT, R164, R19, 0x1, 0x1f ;  /* 0x0c201f0013a47f89 */ /* 0x000e6800000e0000 */
[----:B------:R-:W3:Y:S04]  /*75a0*/  SHFL.BFLY PT, R3, R4, 0x1, 0x1f ;  /* 0x0c201f0004037f89 */ /* 0x000ee800000e0000 */
[----:B------:R-:W4:Y:S04]  /*75b0*/  LDSM.16.MT88.4 R72, [R226+0x12000] ;  /* 0x01200000e248783b */ /* 0x000f280000004200 */
[----:B------:R-:W5:Y:S04]  /*75c0*/  LDSM.16.MT88.4 R80, [R225+0x12000] ;  /* 0x01200000e150783b */ /* 0x000f680000004200 */
[----:B------:R-:W2:Y:S04]  /*75d0*/  LDSM.16.MT88.4 R88, [R224+0x12000] ;  /* 0x01200000e058783b */ /* 0x000ea80000004200 */
[----:B------:R-:W2:Y:S01]  /*75e0*/  LDSM.16.MT88.4 R96, [R228+0x14000] ;  /* 0x01400000e460783b */ /* 0x000ea20000004200 */
[----:B-1----:R-:W-:-:S03]  /*75f0*/  FMNMX.FTZ R164, R19, R164, !PT ;  /* 0x000000a413a47209 */ /* 0x002fc60007810000 */
[----:B------:R-:W1:Y:S01]  /*7600*/  LDSM.16.MT88.4 R104, [R226+0x14000] ;  /* 0x01400000e268783b */ /* 0x000e620000004200 */
[----:B---3--:R-:W-:Y:S01]  /*7610*/  FMNMX.FTZ R3, R4, R3, !PT ;  /* 0x0000000304037209 */ /* 0x008fe20007810000 */
[C---:B------:R-:W-:Y:S01]  /*7620*/  FMUL.FTZ R202, R164.reuse, c[0x0][0x23c] ;  /* 0x00008f00a4ca7a20 */ /* 0x040fe20000410000 */
[----:B------:R-:W-:Y:S01]  /*7630*/  FSETP.NEU.FTZ.AND P1, PT, R164, -INF , PT ;  /* 0xff800000a400780b */ /* 0x000fe20003f3d000 */
[----:B------:R-:W3:Y:S02]  /*7640*/  LDSM.16.MT88.4 R112, [R225+0x14000] ;  /* 0x01400000e170783b */ /* 0x000ee40000004200 */
        /* <DEDUP_REMOVED lines=9> */
[----:B------:R-:W-:Y:S01]  /*76e0*/  LEA R240, P1, R166, c[0x0][0x168], 0x1 ;  /* 0x00005a00a6f07a11 */ /* 0x000fe200078208ff */
[--C-:B------:R-:W-:Y:S01]  /*76f0*/  FFMA.FTZ R177, R17, c[0x0][0x23c], -R202.reuse ;  /* 0x00008f0011b17a23 */ /* 0x100fe200000108ca */
[----:B------:R-:W1:Y:S01]  /*7700*/  LDSM.16.MT88.4 R136, [R226+0x16000] ;  /* 0x01600000e288783b */ /* 0x000e620000004200 */
[--C-:B------:R-:W-:Y:S01]  /*7710*/  FFMA.FTZ R185, R24, c[0x0][0x23c], -R195.reuse ;  /* 0x00008f0018b97a23 */ /* 0x100fe200000108c3 */
[----:B------:R-:W-:Y:S01]  /*7720*/  MUFU.EX2 R183, R183 ;  /* 0x000000b700b77308 */ /* 0x000fe20000000800 */
[--C-:B------:R-:W-:Y:S01]  /*7730*/  FFMA.FTZ R184, R25, c[0x0][0x23c], -R195.reuse ;  /* 0x00008f0019b87a23 */ /* 0x100fe200000108c3 */
[----:B------:R-:W1:Y:S01]  /*7740*/  LDSM.16.MT88.4 R152, [R225+0x16000] ;  /* 0x01600000e198783b */ /* 0x000e620000004200 */
[----:B------:R-:W-:Y:S01]  /*7750*/  FFMA.FTZ R187, R18, c[0x0][0x23c], -R195 ;  /* 0x00008f0012bb7a23 */ /* 0x000fe200000108c3 */
[----:B------:R-:W-:Y:S01]  /*7760*/  LEA.HI.X R241, R166, c[0x0][0x16c], R167, 0x1, P1 ;  /* 0x00005b00a6f17a11 */ /* 0x000fe200008f0ca7 */
[----:B------:R-:W-:Y:S01]  /*7770*/  FFMA.FTZ R178, R16, c[0x0][0x23c], -R195 ;  /* 0x00008f0010b27a23 */ /* 0x000fe200000108c3 */
[----:B------:R-:W1:Y:S01]  /*7780*/  LDSM.16.MT88.4 R4, [R224+0x16000] ;  /* 0x01600000e004783b */ /* 0x000e620000004200 */
[--C-:B------:R-:W-:Y:S01]  /*7790*/  FFMA.FTZ R181, R13, c[0x0][0x23c], -R202.reuse ;  /* 0x00008f000db57a23 */ /* 0x100fe200000108ca */
[----:B------:R-:W2:Y:S01]  /*77a0*/  MUFU.EX2 R182, R182 ;  /* 0x000000b600b67308 */ /* 0x000ea20000000800 */
[--C-:B------:R-:W-:Y:S01]  /*77b0*/  FFMA.FTZ R176, R11, c[0x0][0x23c], -R202.reuse ;  /* 0x00008f000bb07a23 */ /* 0x100fe200000108ca */
[----:B------:R-:W1:Y:S01]  /*77c0*/  LDSM.16.MT88.4 R16, [R226+0x10800] ;  /* 0x01080000e210783b */ /* 0x000e620000004200 */
[----:B------:R-:W-:-:S02]  /*77d0*/  FFMA.FTZ R175, R9, c[0x0][0x23c], -R202 ;  /* 0x00008f0009af7a23 */ /* 0x000fc400000108ca */
[--C-:B------:R-:W-:Y:S01]  /*77e0*/  FFMA.FTZ R172, R15, c[0x0][0x23c], -R202.reuse ;  /* 0x00008f000fac7a23 */ /* 0x100fe200000108ca */
[----:B------:R-:W-:Y:S01]  /*77f0*/  LDSM.16.MT88.4 R24, [R228+0x10800] ;  /* 0x01080000e418783b */ /* 0x000fe20000004200 */
[--C-:B------:R-:W-:Y:S01]  /*7800*/  FFMA.FTZ R179, R14, c[0x0][0x23c], -R195.reuse ;  /* 0x00008f000eb37a23 */ /* 0x100fe200000108c3 */
[----:B------:R-:W-:Y:S01]  /*7810*/  MUFU.EX2 R180, R180 ;  /* 0x000000b400b47308 */ /* 0x000fe20000000800 */
[--C-:B------:R-:W-:Y:S01]  /*7820*/  FFMA.FTZ R174, R12, c[0x0][0x23c], -R195.reuse ;  /* 0x00008f000cae7a23 */ /* 0x100fe200000108c3 */
[----:B--2---:R-:W-:Y:S01]  /*7830*/  LDSM.16.MT88.4 R20, [R228+0x12800] ;  /* 0x01280000e414783b */ /* 0x004fe20000004200 */
[--C-:B------:R-:W-:Y:S02]  /*7840*/  FFMA.FTZ R173, R10, c[0x0][0x23c], -R195.reuse ;  /* 0x00008f000aad7a23 */ /* 0x100fe400000108c3 */
[----:B------:R-:W-:Y:S01]  /*7850*/  FFMA.FTZ R0, R8, c[0x0][0x23c], -R195 ;  /* 0x00008f0008007a23 */ /* 0x000fe200000108c3 */
[----:B------:R-:W2:Y:S01]  /*7860*/  LDSM.16.MT88.4 R12, [R225+0x10800] ;  /* 0x01080000e10c783b */ /* 0x000ea20000004200 */
[--C-:B------:R-:W-:Y:S01]  /*7870*/  FFMA.FTZ R186, R197, c[0x0][0x23c], -R202.reuse ;  /* 0x00008f00c5ba7a23 */ /* 0x100fe200000108ca */
[----:B------:R-:W3:Y:S01]  /*7880*/  MUFU.EX2 R177, R177 ;  /* 0x000000b100b17308 */ /* 0x000ee20000000800 */
[----:B------:R-:W-:Y:S01]  /*7890*/  F2FP.PACK_AB R144, R182, R183 ;  /* 0x000000b7b690723e */ /* 0x000fe200000000ff */
[----:B------:R-:W1:Y:S01]  /*78a0*/  LDSM.16.MT88.4 R8, [R224+0x10800] ;  /* 0x01080000e008783b */ /* 0x000e620000004200 */
        /* <DEDUP_REMOVED lines=11> */
[----:B------:R-:W4:Y:S01]  /*7960*/  MUFU.EX2 R184, R184 ;  /* 0x000000b800b87308 */ /* 0x000f220000000800 */
[----:B---3--:R-:W-:Y:S01]  /*7970*/  F2FP.PACK_AB R146, R177, R180 ;  /* 0x000000b4b192723e */ /* 0x008fe200000000ff */
[----:B------:R-:W-:-:S02]  /*7980*/  FFMA.FTZ R204, R205, c[0x0][0x23c], -R202 ;  /* 0x00008f00cdcc7a23 */ /* 0x000fc400000108ca */
[--C-:B------:R-:W-:Y:S02]  /*7990*/  FFMA.FTZ R203, R203, c[0x0][0x23c], -R202.reuse ;  /* 0x00008f00cbcb7a23 */ /* 0x100fe400000108ca */
[--C-:B------:R-:W-:Y:S02]  /*79a0*/  FFMA.FTZ R201, R201, c[0x0][0x23c], -R202.reuse ;  /* 0x00008f00c9c97a23 */ /* 0x100fe400000108ca */
[----:B------:R-:W-:Y:S01]  /*79b0*/  MUFU.EX2 R187, R187 ;  /* 0x000000bb00bb7308 */ /* 0x000fe20000000800 */
[----:B------:R-:W-:Y:S02]  /*79c0*/  FFMA.FTZ R202, R199, c[0x0][0x23c], -R202 ;  /* 0x00008f00c7ca7a23 */ /* 0x000fe400000108ca */
[--C-:B------:R-:W-:Y:S02]  /*79d0*/  FFMA.FTZ R199, R200, c[0x0][0x23c], -R195.reuse ;  /* 0x00008f00c8c77a23 */ /* 0x100fe400000108c3 */
[--C-:B------:R-:W-:Y:S02]  /*79e0*/  FFMA.FTZ R198, R198, c[0x0][0x23c], -R195.reuse ;  /* 0x00008f00c6c67a23 */ /* 0x100fe400000108c3 */
[--C-:B------:R-:W-:Y:S01]  /*79f0*/  FFMA.FTZ R196, R196, c[0x0][0x23c], -R195.reuse ;  /* 0x00008f00c4c47a23 */ /* 0x100fe200000108c3 */
[----:B------:R-:W3:Y:S01]  /*7a00*/  MUFU.EX2 R178, R178 ;  /* 0x000000b200b27308 */ /* 0x000ee20000000800 */
[----:B----4-:R-:W-:Y:S01]  /*7a10*/  F2FP.PACK_AB R145, R184, R185 ;  /* 0x000000b9b891723e */ /* 0x010fe200000000ff */
[----:B------:R-:W-:-:S02]  /*7a20*/  FFMA.FTZ R243, R192, c[0x0][0x23c], -R195 ;  /* 0x00008f00c0f37a23 */ /* 0x000fc400000108c3 */
[----:B------:R-:W-:Y:S02]  /*7a30*/  FADD.FTZ R183, R183, R182 ;  /* 0x000000b6b7b77221 */ /* 0x000fe40000010000 */
[----:B------:R-:W-:Y:S02]  /*7a40*/  FADD.FTZ R184, R185, R184 ;  /* 0x000000b8b9b87221 */ /* 0x000fe40000010000 */
[----:B------:R-:W-:Y:S01]  /*7a50*/  MUFU.EX2 R181, R181 ;  /* 0x000000b500b57308 */ /* 0x000fe20000000800 */
[----:B------:R-:W-:-:S04]  /*7a60*/  FADD.FTZ R180, R180, R183 ;  /* 0x000000b7b4b47221 */ /* 0x000fc80000010000 */
[----:B------:R-:W-:Y:S01]  /*7a70*/  FADD.FTZ R180, R177, R180 ;  /* 0x000000b4b1b47221 */ /* 0x000fe20000010000 */
[----:B---3--:R-:W-:Y:S02]  /*7a80*/  F2FP.PACK_AB R147, R178, R187 ;  /* 0x000000bbb293723e */ /* 0x008fe400000000ff */
[----:B------:R-:W3:Y:S01]  /*7a90*/  MUFU.EX2 R176, R176 ;  /* 0x000000b000b07308 */ /* 0x000ee20000000800 */
        /* <DEDUP_REMOVED lines=24> */
[C---:B------:R-:W-:Y:S02]  /*7c20*/  HMMA.16816.F32 R92, R144.reuse, R96, RZ ;  /* 0x00000060905c723c */ /* 0x040fe400000018ff */
[----:B------:R-:W5:Y:S06]  /*7c30*/  MUFU.EX2 R193, R193 ;  /* 0x000000c100c17308 */ /* 0x000f6c0000000800 */
        /* <DEDUP_REMOVED lines=52> */
[C---:B---3--:R-:W-:Y:S08]  /*7f80*/  HMMA.16816.F32 R92, R4.reuse, R16, R92 ;  /* 0x00000010045c723c */ /* 0x048ff0000000185c */
        /* <DEDUP_REMOVED lines=8> */
[C---:B------:R-:W-:Y:S01]  /*8010*/  HMMA.16816.F32 R156, R4.reuse, R26, R156 ;  /* 0x0000001a049c723c */ /* 0x040fe2000000189c */
[----:B------:R-:W1:Y:S07]  /*8020*/  LDSM.16.MT88.4 R24, [R226+0x14800] ;  /* 0x01480000e218783b */ /* 0x000e6e0000004200 */
[C---:B------:R-:W-:Y:S08]  /*8030*/  HMMA.16816.F32 R60, R4.reuse, R20, R60 ;  /* 0x00000014043c723c */ /* 0x040ff0000000183c */
[C---:B------:R-:W-:Y:S01]  /*8040*/  HMMA.16816.F32 R64, R4.reuse, R22, R64 ;  /* 0x000000160440723c */ /* 0x040fe20000001840 */
[----:B------:R-:W1:Y:S07]  /*8050*/  LDSM.16.MT88.4 R20, [R228+0x16800] ;  /* 0x01680000e414783b */ /* 0x000e6e0000004200 */
[C---:B---3--:R-:W-:Y:S08]  /*8060*/  HMMA.16816.F32 R132, R4.reuse, R16, R132 ;  /* 0x000000100484723c */ /* 0x048ff00000001884 */
[C---:B------:R-:W-:Y:S01]  /*8070*/  HMMA.16816.F32 R136, R4.reuse, R18, R136 ;  /* 0x000000120488723c */ /* 0x040fe20000001888 */
[----:B------:R-:W-:Y:S07]  /*8080*/  LDSM.16.MT88.4 R16, [R228+0x13000] ;  /* 0x01300000e410783b */ /* 0x000fee0000004200 */
[C---:B--2---:R-:W-:Y:S08]  /*8090*/  HMMA.16816.F32 R140, R4.reuse, R12, R140 ;  /* 0x0000000c048c723c */ /* 0x044ff0000000188c */
[C---:B------:R-:W-:Y:S01]  /*80a0*/  HMMA.16816.F32 R152, R4.reuse, R14, R152 ;  /* 0x0000000e0498723c */ /* 0x040fe20000001898 */
[----:B------:R-:W2:Y:S07]  /*80b0*/  LDSM.16.MT88.4 R12, [R226+0x11000] ;  /* 0x01100000e20c783b */ /* 0x000eae0000004200 */
        /* <DEDUP_REMOVED lines=16> */
[----:B------:R-:W-:Y:S01]  /*81c0*/  HMMA.16816.F32 R128, R4, R22, R128 ;  /* 0x000000160480723c */ /* 0x000fe20000001880 */
[----:B------:R-:W-:Y:S06]  /*81d0*/  LDSM.16.MT88.4 R20, [R225+0x11000] ;  /* 0x01100000e114783b */ /* 0x000fec0000004200 */
[----:B------:R-:W-:Y:S01]  /*81e0*/  F2FP.PACK_AB R4, R189, R186 ;  /* 0x000000babd04723e */ /* 0x000fe200000000ff */
        /* <DEDUP_REMOVED lines=21> */
[C---:B--2---:R-:W-:Y:S08]  /*8340*/  HMMA.16816.F32 R76, R4.reuse, R12, R76 ;  /* 0x0000000c044c723c */ /* 0x044ff0000000184c */
        /* <DEDUP_REMOVED lines=105> */
[----:B------:R-:W-:Y:S01]  /*89e0*/  ULDC UR5, c[0x0][0x2d0] ;  /* 0x0000b40000057ab9 */ /* 0x000fe20000000800 */
[----:B------:R-:W-:Y:S01]  /*89f0*/  IADD3 R239, R239, -UR8, R2 ;  /* 0x80000008efef7c10 */ /* 0x000fe2000fffe002 */
        /* <DEDUP_REMOVED lines=8> */
[----:B-1----:R-:W1:Y:S01]  /*8a80*/  I2F.RP R7, UR18 ;  /* 0x0000001200077d06 */ /* 0x002e620008209400 */
[----:B------:R-:W-:-:S07]  /*8a90*/  ULDC.64 UR10, c[0x0][0x1a0] ;  /* 0x00006800000a7ab9 */ /* 0x000fce0000000a00 */
        /* <DEDUP_REMOVED lines=16> */
[----:B------:R-:W-:-:S05]  /*8ba0*/  UMOV UR17, UR37 ;  /* 0x0000002500117c82 */ /* 0x000fca0008000000 */
[----:B------:R-:W-:Y:S02]  /*8bb0*/  UMOV UR15, UR35 ;  /* 0x00000023000f7c82 */ /* 0x000fe40008000000 */
.L_x_5163:
        /* <DEDUP_REMOVED lines=78> */
.L_x_5160:
[C---:B------:R-:W-:Y:S01]  /*90a0*/  ISETP.GE.AND P6, PT, R236.reuse, c[0x0][0x220], PT ;  /* 0x00008800ec007a0c */ /* 0x040fe20003fc6270 */
[----:B------:R-:W-:Y:S01]  /*90b0*/  UISETP.GT.AND UP2, UPT, UR27, UR20, UPT ;  /* 0x000000141b00728c */ /* 0x000fe2000bf44270 */
[C---:B------:R-:W-:Y:S02]  /*90c0*/  IADD3 R2, R236.reuse, 0x40, RZ ;  /* 0x00000040ec027810 */ /* 0x040fe40007ffe0ff */
[----:B------:R-:W-:Y:S02]  /*90d0*/  IADD3 R166, R236, 0x80, RZ ;  /* 0x00000080eca67810 */ /* 0x000fe40007ffe0ff */
[----:B------:R-:W-:Y:S02]  /*90e0*/  ISETP.GE.AND P5, PT, R2, c[0x0][0x220], PT ;  /* 0x0000880002007a0c */ /* 0x000fe40003fa6270 */
[----:B------:R-:W-:Y:S02]  /*90f0*/  IADD3 R2, R236, 0xc0, RZ ;  /* 0x000000c0ec027810 */ /* 0x000fe40007ffe0ff */
[C---:B------:R-:W-:Y:S02]  /*9100*/  IADD3 R249, P1, R3.reuse, UR22, RZ ;  /* 0x0000001603f97c10 */ /* 0x040fe4000ff3e0ff */
[----:B------:R-:W-:Y:S01]  /*9110*/  ISETP.GE.AND P3, PT, R2, c[0x0][0x220], PT ;  /* 0x0000880002007a0c */ /* 0x000fe20003f66270 */
[----:B------:R-:W-:Y:S01]  /*9120*/  @P6 STS.128 [R235+0x10000], RZ ;  /* 0x010000ffeb006388 */ /* 0x000fe20000000c00 */
[CC--:B------:R-:W-:Y:S02]  /*9130*/  LEA R2, P0, R3.reuse, R246.reuse, 0x1 ;  /* 0x000000f603027211 */ /* 0x0c0fe400078008ff */
[----:B------:R-:W-:Y:S02]  /*9140*/  ISETP.GE.AND P4, PT, R166, c[0x0][0x220], PT ;  /* 0x00008800a6007a0c */ /* 0x000fe40003f86270 */
[-C--:B------:R-:W-:Y:S02]  /*9150*/  LEA.HI.X R3, R3, R247.reuse, R164, 0x1, P0 ;  /* 0x000000f703037211 */ /* 0x080fe400000f0ca4 */
        /* <DEDUP_REMOVED lines=126> */
[C---:B----4-:R-:W-:Y:S01]  /*9940*/  HMMA.16816.F32 R16, R168.reuse, R178, RZ ;  /* 0x000000b2a810723c */ /* 0x050fe200000018ff */
[----:B------:R-:W2:Y:S07]  /*9950*/  LDSM.16.M88.4 R176, [R227+0x8000] ;  /* 0x00800000e3b0783b */ /* 0x000eae0000000200 */
[C---:B------:R-:W-:Y:S08]  /*9960*/  HMMA.16816.F32 R20, R168.reuse, R180, RZ ;  /* 0x000000b4a814723c */ /* 0x040ff000000018ff */
[C---:B------:R-:W-:Y:S01]  /*9970*/  HMMA.16816.F32 R24, R168.reuse, R182, RZ ;  /* 0x000000b6a818723c */ /* 0x040fe200000018ff */
[----:B------:R-:W3:Y:S07]  /*9980*/  LDSM.16.M88.4 R180, [R227+0x8800] ;  /* 0x00880000e3b4783b */ /* 0x000eee0000000200 */
[C---:B------:R-:W-:Y:S08]  /*9990*/  HMMA.16816.F32 R28, R168.reuse, R184, RZ ;  /* 0x000000b8a81c723c */ /* 0x040ff000000018ff */
[----:B-----5:R-:W-:Y:S01]  /*99a0*/  HMMA.16816.F32 R32, R168, R186, RZ ;  /* 0x000000baa820723c */ /* 0x020fe200000018ff */
        /* <DEDUP_REMOVED lines=266> */
.L_x_5162:
        /* <DEDUP_REMOVED lines=117> */
.L_x_5161:
[----:B-1----:R-:W-:Y:S01]  /*b1a0*/  MOV R180, UR27 ;  /* 0x0000001b00b47c02 */ /* 0x002fe20008000f00 */
[----:B------:R-:W-:Y:S01]  /*b1b0*/  LDSM.16.MT88.4 R184, [R224+0x12800] ;  /* 0x01280000e0b8783b */ /* 0x000fe20000004200 */
[----:B------:R-:W-:Y:S02]  /*b1c0*/  UISETP.GT.AND UP2, UPT, UR27, UR20, UPT ;  /* 0x000000141b00728c */ /* 0x000fe4000bf44270 */
[----:B------:R-:W-:Y:S01]  /*b1d0*/  UIADD3 UR27, UR27, -0x1, URZ ;  /* 0xffffffff1b1b7890 */ /* 0x000fe2000fffe03f */
[----:B------:R-:W-:Y:S01]  /*b1e0*/  IMAD R180, R180, -0x40, R239 ;  /* 0xffffffc0b4b47824 */ /* 0x000fe200078e02ef */
[----:B------:R-:W-:Y:S02]  /*b1f0*/  UMOV UR10, UR24 ;  /* 0x00000018000a7c82 */ /* 0x000fe40008000000 */
[----:B------:R-:W-:Y:S01]  /*b200*/  UMOV UR11, UR23 ;  /* 0x00000017000b7c82 */ /* 0x000fe20008000000 */
        /* <DEDUP_REMOVED lines=159> */
[----:B------:R-:W-:Y:S01]  /*bc00*/  PLOP3.LUT P0, PT, PT, PT, UP2, 0x80, 0x0 ;  /* 0x000000000000781c */ /* 0x000fe20003f0f028 */
[--C-:B------:R-:W-:Y:S02]  /*bc10*/  FFMA.FTZ R193, R8, c[0x0][0x23c], -R198.reuse ;  /* 0x00008f0008c17a23 */ /* 0x100fe400000108c6 */
        /* <DEDUP_REMOVED lines=230> */
[C---:B--2---:R-:W-:Y:S01]  /*ca80*/  F2FP.PACK_AB R151, R206.reuse, R205 ;  /* 0x000000cdce97723e */ /* 0x044fe200000000ff */
[----:B------:R-:W-:Y:S04]  /*ca90*/  FADD.FTZ R204, R203, R204 ;  /* 0x000000cccbcc7221 */ /* 0x000fe80000010000 */
[----:B------:R-:W-:Y:S02]  /*caa0*/  FADD.FTZ R205, R205, R204 ;  /* 0x000000cccdcd7221 */ /* 0x000fe40000010000 */
[C---:B-1----:R-:W-:Y:S05]  /*cab0*/  HMMA.16816.F32 R4, R148.reuse, R152, R4 ;  /* 0x000000989404723c */ /* 0x042fea0000001804 */
[----:B------:R-:W-:Y:S03]  /*cac0*/  FADD.FTZ R205, R206, R205 ;  /* 0x000000cdcecd7221 */ /* 0x000fe60000010000 */
        /* <DEDUP_REMOVED lines=8> */
[C---:B-----5:R-:W-:Y:S08]  /*cb50*/  HMMA.16816.F32 R52, R148.reuse, R156, R52 ;  /* 0x0000009c9434723c */ /* 0x060ff00000001834 */
[C---:B------:R-:W-:Y:S01]  /*cb60*/  HMMA.16816.F32 R56, R148.reuse, R158, R56 ;  /* 0x0000009e9438723c */ /* 0x040fe20000001838 */
[----:B------:R-:W3:Y:S07]  /*cb70*/  LDSM.16.MT88.4 R156, [R224+0x14800] ;  /* 0x01480000e09c783b */ /* 0x000eee0000004200 */
        /* <DEDUP_REMOVED lines=16> */
[----:B------:R-:W-:Y:S03]  /*cc80*/  FFMA.FTZ R187, R25, c[0x0][0x23c], -R198 ;  /* 0x00008f0019bb7a23 */ /* 0x000fe600000108c6 */
[--C-:B------:R-:W-:Y:S01]  /*cc90*/  FFMA.FTZ R188, R22, c[0x0][0x23c], -R197.reuse ;  /* 0x00008f0016bc7a23 */ /* 0x100fe200000108c5 */
[C---:B------:R-:W-:Y:S01]  /*cca0*/  HMMA.16816.F32 R96, R148.reuse, R190, R96 ;  /* 0x000000be9460723c */ /* 0x040fe20000001860 */
[----:B------:R-:W5:Y:S03]  /*ccb0*/  MUFU.EX2 R185, R185 ;  /* 0x000000b900b97308 */ /* 0x000f660000000800 */
[--C-:B------:R-:W-:Y:S03]  /*ccc0*/  FFMA.FTZ R189, R23, c[0x0][0x23c], -R197.reuse ;  /* 0x00008f0017bd7a23 */ /* 0x100fe600000108c5 */
[--C-:B------:R-:W-:Y:S01]  /*ccd0*/  FFMA.FTZ R190, R26, c[0x0][0x23c], -R197.reuse ;  /* 0x00008f001abe7a23 */ /* 0x100fe200000108c5 */
[C---:B-1----:R-:W-:Y:S03]  /*cce0*/  HMMA.16816.F32 R100, R148.reuse, R152, R100 ;  /* 0x000000989464723c */ /* 0x042fe60000001864 */
[----:B------:R-:W-:Y:S01]  /*ccf0*/  MUFU.EX2 R186, R186 ;  /* 0x000000ba00ba7308 */ /* 0x000fe20000000800 */
[----:B------:R-:W-:Y:S02]  /*cd00*/  FFMA.FTZ R191, R27, c[0x0][0x23c], -R197 ;  /* 0x00008f001bbf7a23 */ /* 0x000fe400000108c5 */
[----:B------:R-:W-:Y:S02]  /*cd10*/  LDSM.16.MT88.4 R24, [R226+0x11000] ;  /* 0x01100000e218783b */ /* 0x000fe40000004200 */
[C---:B------:R-:W-:Y:S05]  /*cd20*/  HMMA.16816.F32 R104, R148.reuse, R154, R104 ;  /* 0x0000009a9468723c */ /* 0x040fea0000001868 */
[----:B------:R-:W1:Y:S01]  /*cd30*/  MUFU.EX2 R187, R187 ;  /* 0x000000bb00bb7308 */ /* 0x000e620000000800 */
[----:B------:R-:W4:Y:S02]  /*cd40*/  LDSM.16.MT88.4 R152, [R226+0x16800] ;  /* 0x01680000e298783b */ /* 0x000f240000004200 */
[C---:B--2---:R-:W-:Y:S04]  /*cd50*/  HMMA.16816.F32 R108, R148.reuse, R168, R108 ;  /* 0x000000a8946c723c */ /* 0x044fe8000000186c */
[----:B-----5:R-:W-:Y:S03]  /*cd60*/  F2FP.PACK_AB R20, R185, R184 ;  /* 0x000000b8b914723e */ /* 0x020fe600000000ff */
[----:B------:R-:W-:Y:S01]  /*cd70*/  MUFU.EX2 R188, R188 ;  /* 0x000000bc00bc7308 */ /* 0x000fe20000000800 */
[C---:B------:R-:W-:Y:S01]  /*cd80*/  HMMA.16816.F32 R112, R148.reuse, R170, R112 ;  /* 0x000000aa9470723c */ /* 0x040fe20000001870 */
[----:B------:R-:W2:Y:S07]  /*cd90*/  LDSM.16.MT88.4 R168, [R225+0x16800] ;  /* 0x01680000e1a8783b */ /* 0x000eae0000004200 */
[C---:B---3--:R-:W-:Y:S01]  /*cda0*/  HMMA.16816.F32 R116, R148.reuse, R156, R116 ;  /* 0x0000009c9474723c */ /* 0x048fe20000001874 */
[----:B------:R-:W3:Y:S03]  /*cdb0*/  MUFU.EX2 R189, R189 ;  /* 0x000000bd00bd7308 */ /* 0x000ee60000000800 */
[----:B-1----:R-:W-:Y:S04]  /*cdc0*/  F2FP.PACK_AB R22, R187, R186 ;  /* 0x000000babb16723e */ /* 0x002fe800000000ff */
[C---:B------:R-:W-:Y:S01]  /*cdd0*/  HMMA.16816.F32 R120, R148.reuse, R158, R120 ;  /* 0x0000009e9478723c */ /* 0x040fe20000001878 */
[----:B------:R-:W1:Y:S02]  /*cde0*/  LDSM.16.MT88.4 R156, [R224+0x16800] ;  /* 0x01680000e09c783b */ /* 0x000e640000004200 */
[----:B------:R-:W-:Y:S05]  /*cdf0*/  MUFU.EX2 R190, R190 ;  /* 0x000000be00be7308 */ /* 0x000fea0000000800 */
[C---:B----4-:R-:W-:Y:S05]  /*ce00*/  HMMA.16816.F32 R124, R148.reuse, R160, R124 ;  /* 0x000000a0947c723c */ /* 0x050fea000000187c */
[----:B------:R-:W4:Y:S03]  /*ce10*/  MUFU.EX2 R191, R191 ;  /* 0x000000bf00bf7308 */ /* 0x000f260000000800 */
[C---:B------:R-:W-:Y:S01]  /*ce20*/  HMMA.16816.F32 R128, R148.reuse, R162, R128 ;  /* 0x000000a29480723c */ /* 0x040fe20000001880 */
[----:B------:R-:W-:Y:S03]  /*ce30*/  LDSM.16.MT88.4 R160, [R225+0x11000] ;  /* 0x01100000e1a0783b */ /* 0x000fe60000004200 */
[C---:B---3--:R-:W-:Y:S01]  /*ce40*/  F2FP.PACK_AB R21, R189.reuse, R188 ;  /* 0x000000bcbd15723e */ /* 0x048fe200000000ff */
[----:B------:R-:W-:Y:S03]  /*ce50*/  FADD.FTZ R188, R188, R205 ;  /* 0x000000cdbcbc7221 */ /* 0x000fe60000010000 */
[C---:B------:R-:W-:Y:S04]  /*ce60*/  HMMA.16816.F32 R132, R148.reuse, R152, R132 ;  /* 0x000000989484723c */ /* 0x040fe80000001884 */
[----:B------:R-:W-:Y:S04]  /*ce70*/  FADD.FTZ R189, R189, R188 ;  /* 0x000000bcbdbd7221 */ /* 0x000fe80000010000 */
[C---:B------:R-:W-:Y:S01]  /*ce80*/  HMMA.16816.F32 R136, R148.reuse, R154, R136 ;  /* 0x0000009a9488723c */ /* 0x040fe20000001888 */
[----:B------:R-:W3:Y:S03]  /*ce90*/  LDSM.16.MT88.4 R152, [R228+0x11000] ;  /* 0x01100000e498783b */ /* 0x000ee60000004200 */
[C---:B----4-:R-:W-:Y:S01]  /*cea0*/  F2FP.PACK_AB R23, R191.reuse, R190 ;  /* 0x000000bebf17723e */ /* 0x050fe200000000ff */
[----:B------:R-:W-:Y:S03]  /*ceb0*/  FADD.FTZ R190, R190, R189 ;  /* 0x000000bdbebe7221 */ /* 0x000fe60000010000 */
[C---:B--2---:R-:W-:Y:S04]  /*cec0*/  HMMA.16816.F32 R140, R148.reuse, R168, R140 ;  /* 0x000000a8948c723c */ /* 0x044fe8000000188c */
[----:B------:R-:W-:Y:S04]  /*ced0*/  FADD.FTZ R191, R191, R190 ;  /* 0x000000bebfbf7221 */ /* 0x000fe80000010000 */
[C---:B------:R-:W-:Y:S01]  /*cee0*/  HMMA.16816.F32 R12, R148.reuse, R170, R12 ;  /* 0x000000aa940c723c */ /* 0x040fe2000000180c */
[----:B------:R-:W2:Y:S07]  /*cef0*/  LDSM.16.MT88.4 R168, [R224+0x11000] ;  /* 0x01100000e0a8783b */ /* 0x000eae0000004200 */
[C---:B-1----:R-:W-:Y:S08]  /*cf00*/  HMMA.16816.F32 R16, R148.reuse, R156, R16 ;  /* 0x0000009c9410723c */ /* 0x042ff00000001810 */
[----:B------:R-:W-:Y:S01]  /*cf10*/  HMMA.16816.F32 R144, R148, R158, R144 ;  /* 0x0000009e9490723c */ /* 0x000fe20000001890 */
[----:B------:R-:W1:Y:S07]  /*cf20*/  LDSM.16.MT88.4 R148, [R228+0x13000] ;  /* 0x01300000e494783b */ /* 0x000e6e0000004200 */
[C---:B---3--:R-:W-:Y:S01]  /*cf30*/  HMMA.16816.F32 R4, R20.reuse, R152, R4 ;  /* 0x000000981404723c */ /* 0x048fe20000001804 */
[----:B------:R-:W3:Y:S07]  /*cf40*/  LDSM.16.MT88.4 R156, [R226+0x13000] ;  /* 0x01300000e29c783b */ /* 0x000eee0000004200 */
[C---:B------:R-:W-:Y:S01]  /*cf50*/  HMMA.16816.F32 R8, R20.reuse, R154, R8 ;  /* 0x0000009a1408723c */ /* 0x040fe20000001808 */
[----:B------:R-:W4:Y:S07]  /*cf60*/  LDSM.16.MT88.4 R152, [R226+0x15000] ;  /* 0x01500000e298783b */ /* 0x000f2e0000004200 */
[C---:B------:R-:W-:Y:S08]  /*cf70*/  HMMA.16816.F32 R36, R20.reuse, R24, R36 ;  /* 0x000000181424723c */ /* 0x040ff00000001824 */
[C---:B------:R-:W-:Y:S01]  /*cf80*/  HMMA.16816.F32 R40, R20.reuse, R26, R40 ;  /* 0x0000001a1428723c */ /* 0x040fe20000001828 */
[----:B------:R-:W5:Y:S07]  /*cf90*/  LDSM.16.MT88.4 R24, [R225+0x15000] ;  /* 0x01500000e118783b */ /* 0x000f6e0000004200 */
[C---:B------:R-:W-:Y:S08]  /*cfa0*/  HMMA.16816.F32 R44, R20.reuse, R160, R44 ;  /* 0x000000a0142c723c */ /* 0x040ff0000000182c */
[C---:B------:R-:W-:Y:S08]  /*cfb0*/  HMMA.16816.F32 R48, R20.reuse, R162, R48 ;  /* 0x000000a21430723c */ /* 0x040ff00000001830 */
[C---:B--2---:R-:W-:Y:S08]  /*cfc0*/  HMMA.16816.F32 R52, R20.reuse, R168, R52 ;  /* 0x000000a81434723c */ /* 0x044ff00000001834 */
[C---:B------:R-:W-:Y:S01]  /*cfd0*/  HMMA.16816.F32 R56, R20.reuse, R170, R56 ;  /* 0x000000aa1438723c */ /* 0x040fe20000001838 */
[----:B------:R-:W-:Y:S07]  /*cfe0*/  LDSM.16.MT88.4 R168, [R226+0x15800] ;  /* 0x01580000e2a8783b */ /* 0x000fee0000004200 */
[C---:B-1----:R-:W-:Y:S08]  /*cff0*/  HMMA.16816.F32 R60, R20.reuse, R148, R60 ;  /* 0x00000094143c723c */ /* 0x042ff0000000183c */
        /* <DEDUP_REMOVED lines=18> */
[----:B------:R-:W3:Y:S03]  /*d120*/  MUFU.EX2 R177, R177 ;  /* 0x000000b100b17308 */ /* 0x000ee60000000800 */
[--C-:B------:R-:W-:Y:S02]  /*d130*/  FFMA.FTZ R181, R31, c[0x0][0x23c], -R197.reuse ;  /* 0x00008f001fb57a23 */ /* 0x100fe400000108c5 */
[----:B------:R-:W-:Y:S01]  /*d140*/  LDSM.16.MT88.4 R28, [R226+0x11800] ;  /* 0x01180000e21c783b */ /* 0x000fe20000004200 */
[--C-:B------:R-:W-:Y:S01]  /*d150*/  FFMA.FTZ R182, R34, c[0x0][0x23c], -R197.reuse ;  /* 0x00008f0022b67a23 */ /* 0x100fe200000108c5 */
[C---:B----4-:R-:W-:Y:S03]  /*d160*/  HMMA.16816.F32 R100, R20.reuse, R152, R100 ;  /* 0x000000981464723c */ /* 0x050fe60000001864 */
[----:B------:R-:W-:Y:S01]  /*d170*/  MUFU.EX2 R178, R178 ;  /* 0x000000b200b27308 */ /* 0x000fe20000000800 */
[----:B------:R-:W-:Y:S02]  /*d180*/  FFMA.FTZ R197, R35, c[0x0][0x23c], -R197 ;  /* 0x00008f0023c57a23 */ /* 0x000fe400000108c5 */
[----:B------:R-:W-:Y:S02]  /*d190*/  LDSM.16.MT88.4 R32, [R225+0x11800] ;  /* 0x01180000e120783b */ /* 0x000fe40000004200 */
[C---:B------:R-:W-:Y:S05]  /*d1a0*/  HMMA.16816.F32 R104, R20.reuse, R154, R104 ;  /* 0x0000009a1468723c */ /* 0x040fea0000001868 */
[----:B------:R-:W4:Y:S01]  /*d1b0*/  MUFU.EX2 R179, R198 ;  /* 0x000000c600b37308 */ /* 0x000f220000000800 */
[----:B------:R-:W3:Y:S02]  /*d1c0*/  LDSM.16.MT88.4 R152, [R226+0x17000] ;  /* 0x01700000e298783b */ /* 0x000ee40000004200 */
[C---:B-----5:R-:W-:Y:S07]  /*d1d0*/  HMMA.16816.F32 R108, R20.reuse, R24, R108 ;  /* 0x00000018146c723c */ /* 0x060fee000000186c */
[----:B------:R-:W-:Y:S01]  /*d1e0*/  MUFU.EX2 R180, R180 ;  /* 0x000000b400b47308 */ /* 0x000fe20000000800 */
[C---:B------:R-:W-:Y:S01]  /*d1f0*/  HMMA.16816.F32 R112, R20.reuse, R26, R112 ;  /* 0x0000001a1470723c */ /* 0x040fe20000001870 */
[----:B------:R-:W5:Y:S07]  /*d200*/  LDSM.16.MT88.4 R24, [R225+0x17000] ;  /* 0x01700000e118783b */ /* 0x000f6e0000004200 */
[C---:B-1----:R-:W-:Y:S01]  /*d210*/  HMMA.16816.F32 R116, R20.reuse, R148, R116 ;  /* 0x000000941474723c */ /* 0x042fe20000001874 */
[----:B------:R-:W1:Y:S07]  /*d220*/  MUFU.EX2 R181, R181 ;  /* 0x000000b500b57308 */ /* 0x000e6e0000000800 */
[C---:B------:R-:W-:Y:S01]  /*d230*/  HMMA.16816.F32 R120, R20.reuse, R150, R120 ;  /* 0x000000961478723c */ /* 0x040fe20000001878 */
[----:B------:R-:W1:Y:S02]  /*d240*/  LDSM.16.MT88.4 R148, [R224+0x17000] ;  /* 0x01700000e094783b */ /* 0x000e640000004200 */
[----:B------:R-:W-:Y:S05]  /*d250*/  MUFU.EX2 R182, R182 ;  /* 0x000000b600b67308 */ /* 0x000fea0000000800 */
[C---:B--2---:R-:W-:Y:S05]  /*d260*/  HMMA.16816.F32 R124, R20.reuse, R156, R124 ;  /* 0x0000009c147c723c */ /* 0x044fea000000187c */
[----:B------:R-:W2:Y:S03]  /*d270*/  MUFU.EX2 R197, R197 ;  /* 0x000000c500c57308 */ /* 0x000ea60000000800 */
        /* <DEDUP_REMOVED lines=8> */
[C---:B-1----:R-:W-:Y:S08]  /*d300*/  HMMA.16816.F32 R16, R20.reuse, R148, R16 ;  /* 0x000000941410723c */ /* 0x042ff00000001810 */
[----:B------:R-:W-:Y:S01]  /*d310*/  HMMA.16816.F32 R144, R20, R150, R144 ;  /* 0x000000961490723c */ /* 0x000fe20000001890 */
[----:B------:R-:W-:Y:S06]  /*d320*/  LDSM.16.MT88.4 R148, [R225+0x13800] ;  /* 0x01380000e194783b */ /* 0x000fec0000004200 */
[----:B------:R-:W-:Y:S02]  /*d330*/  F2FP.PACK_AB R20, R177, R176 ;  /* 0x000000b0b114723e */ /* 0x000fe400000000ff */
[----:B----4-:R-:W-:Y:S03]  /*d340*/  F2FP.PACK_AB R22, R179, R178 ;  /* 0x000000b2b316723e */ /* 0x010fe600000000ff */
[----:B------:R-:W-:Y:S01]  /*d350*/  F2FP.PACK_AB R21, R181, R180 ;  /* 0x000000b4b515723e */ /* 0x000fe200000000ff */
[----:B------:R-:W-:Y:S01]  /*d360*/  FADD.FTZ R180, R180, R191 ;  /* 0x000000bfb4b47221 */ /* 0x000fe20000010000 */
[----:B--2---:R-:W-:Y:S03]  /*d370*/  F2FP.PACK_AB R23, R197, R182 ;  /* 0x000000b6c517723e */ /* 0x004fe600000000ff */
[----:B------:R-:W-:Y:S04]  /*d380*/  FADD.FTZ R181, R181, R180 ;  /* 0x000000b4b5b57221 */ /* 0x000fe80000010000 */
[C---:B------:R-:W-:Y:S01]  /*d390*/  HMMA.16816.F32 R160, R20.reuse, R156, R4 ;  /* 0x0000009c14a0723c */ /* 0x040fe20000001804 */
[----:B------:R-:W1:Y:S02]  /*d3a0*/  LDSM.16.MT88.4 R4, [R228+0x13800] ;  /* 0x01380000e404783b */ /* 0x000e640000004200 */
[----:B------:R-:W-:Y:S04]  /*d3b0*/  FADD.FTZ R182, R182, R181 ;  /* 0x000000b5b6b67221 */ /* 0x000fe80000010000 */
[----:B------:R-:W-:Y:S01]  /*d3c0*/  FADD.FTZ R243, R197, R182 ;  /* 0x000000b6c5f37221 */ /* 0x000fe20000010000 */
        /* <DEDUP_REMOVED lines=18> */
[C---:B------:R-:W-:Y:S08]  /*d4f0*/  HMMA.16816.F32 R80, R20.reuse, R150, R80 ;  /* 0x000000961450723c */ /* 0x040ff00000001850 */
[C---:B------:R-:W-:Y:S08]  /*d500*/  HMMA.16816.F32 R84, R20.reuse, R152, R84 ;  /* 0x000000981454723c */ /* 0x040ff00000001854 */
[C---:B------:R-:W-:Y:S01]  /*d510*/  HMMA.16816.F32 R88, R20.reuse, R154, R88 ;  /* 0x0000009a1458723c */ /* 0x040fe20000001858 */
[----:B------:R-:W2:Y:S07]  /*d520*/  LDSM.16.MT88.4 R152, [R225+0x17800] ;  /* 0x01780000e198783b */ /* 0x000eae0000004200 */
        /* <DEDUP_REMOVED lines=9> */
[C---:B------:R-:W-:Y:S08]  /*d5c0*/  HMMA.16816.F32 R128, R20.reuse, R26, R128 ;  /* 0x0000001a1480723c */ /* 0x040ff00000001880 */
[C---:B-1----:R-:W-:Y:S07]  /*d5d0*/  HMMA.16816.F32 R132, R20.reuse, R4, R132 ;  /* 0x000000041484723c */ /* 0x042fee0000001884 */
[----:B------:R-:W-:Y:S01]  /*d5e0*/  FADD.FTZ R5, R201, R200 ;  /* 0x000000c8c9057221 */ /* 0x000fe20000010000 */
[C---:B------:R-:W-:Y:S04]  /*d5f0*/  HMMA.16816.F32 R136, R20.reuse, R6, R136 ;  /* 0x000000061488723c */ /* 0x040fe80000001888 */
[----:B------:R-:W-:Y:S04]  /*d600*/  FADD.FTZ R5, R202, R5 ;  /* 0x00000005ca057221 */ /* 0x000fe80000010000 */
[C---:B--2---:R-:W-:Y:S04]  /*d610*/  HMMA.16816.F32 R140, R20.reuse, R152, R140 ;  /* 0x00000098148c723c */ /* 0x044fe8000000188c */
[----:B------:R-:W-:Y:S04]  /*d620*/  FADD.FTZ R184, R184, R5 ;  /* 0x00000005b8b87221 */ /* 0x000fe80000010000 */
[C---:B------:R-:W-:Y:S04]  /*d630*/  HMMA.16816.F32 R152, R20.reuse, R154, R12 ;  /* 0x0000009a1498723c */ /* 0x040fe8000000180c */
[----:B------:R-:W-:Y:S04]  /*d640*/  FADD.FTZ R185, R185, R184 ;  /* 0x000000b8b9b97221 */ /* 0x000fe80000010000 */
[C---:B------:R-:W-:Y:S04]  /*d650*/  HMMA.16816.F32 R148, R20.reuse, R8, R16 ;  /* 0x000000081494723c */ /* 0x040fe80000001810 */
[----:B------:R-:W-:Y:S04]  /*d660*/  FADD.FTZ R186, R186, R185 ;  /* 0x000000b9baba7221 */ /* 0x000fe80000010000 */
[----:B------:R-:W-:Y:S01]  /*d670*/  FADD.FTZ R187, R187, R186 ;  /* 0x000000babbbb7221 */ /* 0x000fe20000010000 */
[----:B------:R-:W-:Y:S03]  /*d680*/  HMMA.16816.F32 R144, R20, R10, R144 ;  /* 0x0000000a1490723c */ /* 0x000fe60000001890 */
[----:B------:R-:W-:Y:S04]  /*d690*/  FADD.FTZ R176, R176, R187 ;  /* 0x000000bbb0b07221 */ /* 0x000fe80000010000 */
[----:B------:R-:W-:Y:S05]  /*d6a0*/  FADD.FTZ R177, R177, R176 ;  /* 0x000000b0b1b17221 */ /* 0x000fea0000010000 */
[----:B------:R-:W-:Y:S04]  /*d6b0*/  FADD.FTZ R178, R178, R177 ;  /* 0x000000b1b2b27221 */ /* 0x000fe80000010000 */
[----:B------:R-:W-:Y:S01]  /*d6c0*/  FADD.FTZ R245, R179, R178 ;  /* 0x000000b2b3f57221 */ /* 0x000fe20000010000 */
[----:B------:R-:W-:-:S05]  /*d6d0*/  @P0 BRA `(.L_x_5163) ;  /* 0xffffb4e000000947 */ /* 0x000fca000383ffff */
.L_x_5159:
        /* <DEDUP_REMOVED lines=97> */
[C---:B------:R-:W-:Y:S01]  /*dcf0*/  FMUL.FTZ R53, R7.reuse, R53 ;  /* 0x0000003507357220 */ /* 0x040fe20000410000 */
[----:B------:R-:W1:Y:S01]  /*dd00*/  @P3 MUFU.LG2 R2, R2 ;  /* 0x0000000200023308 */ /* 0x000e620000000c00 */
[----:B------:R-:W-:Y:S01]  /*dd10*/  FMUL.FTZ R55, R6, R55 ;  /* 0x0000003706377220 */ /* 0x000fe20000410000 */
[----:B------:R-:W-:Y:S01]  /*dd20*/  IADD3 R9, R0, -R9, RZ ;  /* 0x8000000900097210 */ /* 0x000fe20007ffe0ff */
[----:B------:R-:W-:Y:S01]  /*dd30*/  FMUL.FTZ R54, R6, R54 ;  /* 0x0000003606367220 */ /* 0x000fe20000410000 */
[----:B------:R-:W-:Y:S01]  /*dd40*/  IADD3 R11, R10, -R11, RZ ;  /* 0x8000000b0a0b7210 */ /* 0x000fe20007ffe0ff */
        /* <DEDUP_REMOVED lines=235> */
.L_x_5165:
[----:B--234-:R-:W-:Y:S05]  /*ec00*/  BSYNC B0 ;  /* 0x0000000000007941 */ /* 0x01cfea0003800000 */
.L_x_5164:
        /* <DEDUP_REMOVED lines=23> */
.L_x_5167:
[----:B------:R-:W-:Y:S05]  /*ed80*/  BSYNC B0 ;  /* 0x0000000000007941 */ /* 0x000fea0003800000 */
.L_x_5166:
        /* <DEDUP_REMOVED lines=14> */
.L_x_5169:
[----:B------:R-:W-:Y:S05]  /*ee70*/  BSYNC B0 ;  /* 0x0000000000007941 */ /* 0x000fea0003800000 */
.L_x_5168:
        /* <DEDUP_REMOVED lines=14> */
.L_x_5171:
[----:B------:R-:W-:Y:S05]  /*ef60*/  BSYNC B0 ;  /* 0x0000000000007941 */ /* 0x000fea0003800000 */
.L_x_5170:
        /* <DEDUP_REMOVED lines=14> */
.L_x_5173:
[----:B------:R-:W-:Y:S05]  /*f050*/  BSYNC B0 ;  /* 0x0000000000007941 */ /* 0x000fea0003800000 */
.L_x_5172:
        /* <DEDUP_REMOVED lines=14> */
.L_x_5175:
[----:B------:R-:W-:Y:S05]  /*f140*/  BSYNC B0 ;  /* 0x0000000000007941 */ /* 0x000fea0003800000 */
.L_x_5174:
        /* <DEDUP_REMOVED lines=14> */
.L_x_5177:
[----:B------:R-:W-:Y:S05]  /*f230*/  BSYNC B0 ;  /* 0x0000000000007941 */ /* 0x000fea0003800000 */
.L_x_5176:
        /* <DEDUP_REMOVED lines=14> */
.L_x_5179:
[----:B------:R-:W-:Y:S05]  /*f320*/  BSYNC B0 ;  /* 0x0000000000007941 */ /* 0x000fea0003800000 */
.L_x_5178:
        /* <DEDUP_REMOVED lines=15> */
.L_x_5180:
        /* <DEDUP_REMOVED lines=14> */
.L_x_8806:


//--------------------- .text._ZN5flash24flash_fwd_splitkv_kernelI23Flash_fwd_kernel_traitsILi256ELi64ELi64ELi4ELb0ELb0EN7cutlass6half_tE19Flash_kernel_traitsILi256ELi64ELi64ELi4ES3_EELb0ELb0ELb1ELb0ELb0ELb1ELb1ELb0EEEvNS_16Flash_fwd_paramsE --------------------------
	.section	.text._ZN5flash24flash_fwd_splitkv_kernelI23Flash_fwd_kernel_traitsILi256ELi64ELi64ELi4ELb0ELb0EN7cutlass6half_tE19Flash_kernel_traitsILi256ELi64ELi64ELi4ES3_EELb0ELb0ELb1ELb0ELb0ELb1ELb1ELb0EEEvNS_16Flash_fwd_paramsE,"ax",@progbits
	.sectioninfo	@"SHI_REGISTERS=255"
	.align	128
        .global         _ZN5flash24flash_fwd_splitkv_kernelI23Flash_fwd_kernel_traitsILi256ELi64ELi64ELi4ELb0ELb0EN7cutlass6half_tE19Flash_kernel_traitsILi256ELi64ELi64ELi4ES3_EELb0ELb0ELb1ELb0ELb0ELb1ELb1ELb0EEEvNS_16Flash_fwd_paramsE
        .type           _ZN5flash24flash_fwd_splitkv_kernelI23Flash_fwd_kernel_traitsILi256ELi64ELi64ELi4ELb0ELb0EN7cutlass6half_tE19Flash_kernel_traitsILi256ELi64ELi64ELi4ES3_EELb0ELb0ELb1ELb0ELb0ELb1ELb1ELb0EEEvNS_16Flash_fwd_paramsE,@function
        .size           _ZN5flash24flash_fwd_splitkv_kernelI23Flash_fwd_kernel_traitsILi256ELi64ELi64ELi4ELb0ELb0EN7cutlass6half_tE19Flash_kernel_traitsILi256ELi64ELi64ELi4ES3_EELb0ELb0ELb1ELb0ELb0ELb1ELb1ELb0EEEvNS_16Flash_fwd_paramsE,(.L_x_8807 - _ZN5flash24flash_fwd_splitkv_kernelI23Flash_fwd_kernel_traitsILi256ELi64ELi64ELi4ELb0ELb0EN7cutlass6half_tE19Flash_kernel_traitsILi256ELi64ELi64ELi4ES3_EELb0ELb0ELb1ELb0ELb0ELb1ELb1ELb0EEEvNS_16Flash_fwd_paramsE)
        .other          _ZN5flash24flash_fwd_splitkv_kernelI23Flash_fwd_kernel_traitsILi256ELi64ELi64ELi4ELb0ELb0EN7cutlass6half_tE19Flash_kernel_traitsILi256ELi64ELi64ELi4ES3_EELb0ELb0ELb1ELb0ELb0ELb1ELb1ELb0EEEvNS_16Flash_fwd_paramsE,@"STO_CUDA_ENTRY STV_DEFAULT"
_ZN5flash24flash_fwd_splitkv_kernelI23Flash_fwd_kernel_traitsILi256ELi64ELi64ELi4ELb0ELb0EN7cutlass6half_tE19Flash_kernel_traitsILi256ELi64ELi64ELi4ES3_EELb0ELb0ELb1ELb0ELb0ELb1ELb1ELb0EEEvNS_16Flash_fwd_paramsE:
.text._ZN5flash24flash_fwd_splitkv_kernelI23Flash_fwd_kernel_traitsILi256ELi64ELi64ELi4ELb0ELb0EN7cutlass6half_tE19Flash_kernel_traitsILi256ELi64ELi64ELi4ES3_EELb0ELb0ELb1ELb0ELb0ELb1ELb1ELb0EEEvNS_16Flash_fwd_paramsE:
        /* <DEDUP_REMOVED lines=78> */
.L_x_5181:
[----:B------:R-:W-:Y:S02]  /*04e0*/  ULDC UR7, c[0x0][0x218] ;  /* 0x0000860000077ab9 */ /* 0x000fe40000000800 */
.L_x_5182:
        /* <DEDUP_REMOVED lines=101> */
.L_x_5185:
[----:B------:R-:W-:Y:S05]  /*0b40*/  BSYNC B0 ;  /* 0x0000000000007941 */ /* 0x000fea0003800000 */
.L_x_5184:
        /* <DEDUP_REMOVED lines=12> */
.L_x_5187:
[----:B------:R-:W-:Y:S05]  /*0c10*/  BSYNC B0 ;  /* 0x0000000000007941 */ /* 0x000fea0003800000 */
.L_x_5186:
        /* <DEDUP_REMOVED lines=12> */
.L_x_5189:
[----:B------:R-:W-:Y:S05]  /*0ce0*/  BSYNC B0 ;  /* 0x0000000000007941 */ /* 0x000fea0003800000 */
.L_x_5188:
        /* <DEDUP_REMOVED lines=12> */
.L_x_5191:
[----:B------:R-:W-:Y:S05]  /*0db0*/  BSYNC B0 ;  /* 0x0000000000007941 */ /* 0x000fea0003800000 */
.L_x_5190:
        /* <DEDUP_REMOVED lines=12> */
.L_x_5193:
[----:B------:R-:W-:Y:S05]  /*0e80*/  BSYNC B0 ;  /* 0x0000000000007941 */ /* 0x000fea0003800000 */
.L_x_5192:
        /* <DEDUP_REMOVED lines=12> */
.L_x_5195:
[----:B------:R-:W-:Y:S05]  /*0f50*/  BSYNC B0 ;  /* 0x0000000000007941 */ /* 0x000fea0003800000 */
.L_x_5194:
        /* <DEDUP_REMOVED lines=12> */
.L_x_5197:
[----:B------:R-:W-:Y:S05]  /*1020*/  BSYNC B0 ;  /* 0x0000000000007941 */ /* 0x000fea0003800000 */
.L_x_5196:
        /* <DEDUP_REMOVED lines=12> */
.L_x_5199:
[----:B------:R-:W-:Y:S05]  /*10f0*/  BSYNC B0 ;  /* 0x0000000000007941 */ /* 0x000fea0003800000 */
.L_x_5198:
        /* <DEDUP_REMOVED lines=32> */
.L_x_5183:
        /* <DEDUP_REMOVED lines=120> */
.L_x_5200:
        /* <DEDUP_REMOVED lines=19> */
.L_x_5202:
        /* <DEDUP_REMOVED lines=60> */
.L_x_5201:
        /* <DEDUP_REMOVED lines=133> */
.L_x_5204:
[----:B------:R-:W-:Y:S05]  /*27c0*/  BSYNC B0 ;  /* 0x0000000000007941 */ /* 0x000fea0003800000 */
.L_x_5203:
        /* <DEDUP_REMOVED lines=45> */
.L_x_5206:
[----:B------:R-:W-:Y:S05]  /*2aa0*/  BSYNC B0 ;  /* 0x0000000000007941 */ /* 0x000fea0003800000 */
.L_x_5205:
        /* <DEDUP_REMOVED lines=45> */
.L_x_5208:
[----:B------:R-:W-:Y:S05]  /*2d80*/  BSYNC B0 ;  /* 0x0000000000007941 */ /* 0x000fea0003800000 */
.L_x_5207:
        /* <DEDUP_REMOVED lines=44> */
.L_x_5210:
[----:B------:R-:W-:Y:S05]  /*3050*/  BSYNC B0 ;  /* 0x0000000000007941 */ /* 0x000fea0003800000 */
.L_x_5209:
        /* <DEDUP_REMOVED lines=39> */
.L_x_5212:
[----:B------:R-:W-:Y:S05]  /*32d0*/  BSYNC B0 ;  /* 0x0000000000007941 */ /* 0x000fea0003800000 */
.L_x_5211:
        /* <DEDUP_REMOVED lines=41> */
.L_x_5214:
[----:B------:R-:W-:Y:S05]  /*3570*/  BSYNC B0 ;  /* 0x0000000000007941 */ /* 0x000fea0003800000 */
.L_x_5213:
        /* <DEDUP_REMOVED lines=40> */
.L_x_5216:
[----:B------:R-:W-:Y:S05]  /*3800*/  BSYNC B0 ;  /* 0x0000000000007941 */ /* 0x000fea0003800000 */
.L_x_5215:
        /* <DEDUP_REMOVED lines=40> */
.L_x_5218:
[----:B------:R-:W-:Y:S05]  /*3a90*/  BSYNC B0 ;  /* 0x0000000000007941 */ /* 0x000fea0003800000 */
.L_x_5217:
        /* <DEDUP_REMOVED lines=33> */
[----:B------:R-:W-:Y:S01]  /*3cb0*/  @!P3 IMAD.MOV.U32 R195, RZ, RZ, R252 ;  /* 0x000000ffffc3b224 */ /* 0x000fe200078e00fc */
[----:B------:R3:W-:Y:S01]  /*3cc0*/  @P3 STS.128 [R243+0x10000], RZ ;  /* 0x010000fff3003388 */ /* 0x0007e20000000c00 */
[----:B-1----:R-:W-:Y:S02]  /*3cd0*/  @!P2 IMAD.MOV.U32 R16, RZ, RZ, R194 ;  /* 0x000000ffff10a224 */ /* 0x002fe400078e00c2 */
[--C-:B------:R-:W-:Y:S01]  /*3ce0*/  @!P2 IMAD.MOV.U32 R17, RZ, RZ, R252.reuse ;  /* 0x000000ffff11a224 */ /* 0x100fe200078e00fc */
        /* <DEDUP_REMOVED lines=10> */
[----:B-1----:R-:W-:-:S05]  /*3d90*/  @!P1 IMAD.MOV.U32 R195, RZ, RZ, R252 ;  /* 0x000000ffffc39224 */ /* 0x002fca00078e00fc */
[----:B------:R-:W-:Y:S01]  /*3da0*/  @!PT LDS RZ, [RZ] ;  /* 0x00000000fffff984 */ /* 0x000fe20000000800 */
[----:B------:R-:W-:Y:S01]  /*3db0*/  @!PT LDS RZ, [RZ] ;  /* 0x00000000fffff984 */ /* 0x000fe20000000800 */
[----:B------:R-:W-:Y:S01]  /*3dc0*/  @!PT LDS RZ, [RZ] ;  /* 0x00000000fffff984 */ /* 0x000fe20000000800 */
[----:B------:R3:W-:Y:S04]  /*3dd0*/  @!P1 LDGSTS.E.BYPASS.LTC128B.128 [R243+0x14000], [R194.64+0x100] ;  /* 0x14000100c2f39fae */ /* 0x0007e8000b901d60 */
[----:B------:R3:W-:Y:S01]  /*3de0*/  @P0 STS.128 [R243+0x16000], RZ ;  /* 0x016000fff3000388 */ /* 0x0007e20000000c00 */
[----:B------:R-:W-:Y:S05]  /*3df0*/  @P0 BRA `(.L_x_5220) ;  /* 0x0000005000000947 */ /* 0x000fea0003800000 */
[----:B---3--:R-:W-:-:S05]  /*3e00*/  MOV R195, R252 ;  /* 0x000000fc00c37202 */ /* 0x008fca0000000f00 */
[----:B------:R-:W-:Y:S01]  /*3e10*/  @!PT LDS RZ, [RZ] ;  /* 0x00000000fffff984 */ /* 0x000fe20000000800 */
[----:B------:R-:W-:Y:S01]  /*3e20*/  @!PT LDS RZ, [RZ] ;  /* 0x00000000fffff984 */ /* 0x000fe20000000800 */
[----:B------:R-:W-:Y:S01]  /*3e30*/  @!PT LDS RZ, [RZ] ;  /* 0x00000000fffff984 */ /* 0x000fe20000000800 */
[----:B------:R1:W-:Y:S02]  /*3e40*/  LDGSTS.E.BYPASS.LTC128B.128 [R243+0x16000], [R194.64+0x180] ;  /* 0x16000180c2f37fae */ /* 0x0003e4000b901d60 */
.L_x_5220:
[----:B------:R-:W-:Y:S05]  /*3e50*/  BSYNC B0 ;  /* 0x0000000000007941 */ /* 0x000fea0003800000 */
.L_x_5219:
        /* <DEDUP_REMOVED lines=10> */
[----:B------:R-:W-:Y:S01]  /*3f00*/  IMAD.U32 R12, RZ, RZ, UR22 ;  /* 0x00000016ff0c7e24 */ /* 0x000fe2000f8e00ff */
[----:B------:R-:W-:Y:S01]  /*3f10*/  ISETP.GE.AND P2, PT, R4, c[0x0][0x220], PT ;  /* 0x0000880004007a0c */ /* 0x000fe20003f46270 */
[----:B---3--:R-:W-:Y:S01]  /*3f20*/  IMAD.U32 R17, RZ, RZ, UR21 ;  /* 0x00000015ff117e24 */ /* 0x008fe2000f8e00ff */
[----:B-1----:R-:W-:-:S07]  /*3f30*/  IADD3 R16, P0, R8, UR22, RZ ;  /* 0x0000001608107c10 */ /* 0x002fce000ff1e0ff */
        /* <DEDUP_REMOVED lines=31> */
.L_x_5222:
[----:B------:R-:W-:Y:S05]  /*4130*/  BSYNC B0 ;  /* 0x0000000000007941 */ /* 0x000fea0003800000 */
.L_x_5221:
        /* <DEDUP_REMOVED lines=14> */
[----:B---3--:R-:W-:Y:S01]  /*4220*/  IMAD.U32 R17, RZ, RZ, UR13 ;  /* 0x0000000dff117e24 */ /* 0x008fe2000f8e00ff */
[----:B------:R-:W-:-:S04]  /*4230*/  IADD3 R12, P0, R8, UR13, RZ ;  /* 0x0000000d080c7c10 */ /* 0x000fc8000ff1e0ff */
[----:B------:R-:W-:Y:S01]  /*4240*/  IMAD.U32 R11, RZ, RZ, UR5 ;  /* 0x00000005ff0b7e24 */ /* 0x000fe2000f8e00ff */
[C---:B-1----:R-:W-:Y:S01]  /*4250*/  @!P4 LEA R16, P1, R17.reuse, R194, 0x1 ;  /* 0x000000c21110c211 */ /* 0x042fe200078208ff */
        /* <DEDUP_REMOVED lines=30> */
.L_x_5224:
[----:B------:R-:W-:Y:S05]  /*4440*/  BSYNC B0 ;  /* 0x0000000000007941 */ /* 0x000fea0003800000 */
.L_x_5223:
        /* <DEDUP_REMOVED lines=13> */
[----:B------:R-:W-:Y:S01]  /*4520*/  ISETP.GE.AND P2, PT, R4, c[0x0][0x220], PT ;  /* 0x0000880004007a0c */ /* 0x000fe20003f46270 */
[----:B------:R-:W-:Y:S01]  /*4530*/  IMAD.MOV.U32 R14, RZ, RZ, R8 ;  /* 0x000000ffff0e7224 */ /* 0x000fe200078e0008 */
[----:B------:R-:W-:Y:S01]  /*4540*/  ISETP.GE.AND P0, PT, R3, c[0x0][0x220], PT ;  /* 0x0000880003007a0c */ /* 0x000fe20003f06270 */
[----:B------:R-:W-:-:S02]  /*4550*/  IMAD R8, R10, 0x30, RZ ;  /* 0x000000300a087824 */ /* 0x000fc400078e02ff */
[----:B------:R-:W-:-:S04]  /*4560*/  IMAD.WIDE.U32 R14, R9, 0x30, R14 ;  /* 0x00000030090e7825 */ /* 0x000fc800078e000e */
[----:B-1-3--:R-:W-:Y:S01]  /*4570*/  @!P4 MOV R195, R252 ;  /* 0x000000fc00c3c202 */ /* 0x00afe20000000f00 */
[----:B------:R-:W-:Y:S01]  /*4580*/  @!P4 IMAD R10, R10, 0x60, RZ ;  /* 0x000000600a0ac824 */ /* 0x000fe200078e02ff */
[C---:B------:R-:W-:Y:S01]  /*4590*/  @!P3 LEA R20, P5, R14.reuse, c[0x0][0x170], 0x1 ;  /* 0x00005c000e14ba11 */ /* 0x040fe200078a08ff */
[----:B------:R1:W-:Y:S01]  /*45a0*/  @P4 STS.128 [R243+0x11800], RZ ;  /* 0x011800fff3004388 */ /* 0x0003e20000000c00 */
[----:B------:R-:W-:Y:S01]  /*45b0*/  @!P2 LEA R16, P1, R14, c[0x0][0x170], 0x1 ;  /* 0x00005c000e10aa11 */ /* 0x000fe200078208ff */
        /* <DEDUP_REMOVED lines=27> */
.L_x_5226:
[----:B------:R-:W-:Y:S05]  /*4770*/  BSYNC B0 ;  /* 0x0000000000007941 */ /* 0x000fea0003800000 */
.L_x_5225:
[C---:B---3--:R-:W-:Y:S01]  /*4780*/  IMAD.SHL.U32 R8, R2.reuse, 0x40, RZ ;  /* 0x0000004002087824 */ /* 0x048fe200078e00ff */
[----:B------:R-:W-:Y:S01]  /*4790*/  R2P PR, R2, 0x6 ;  /* 0x0000000602007804 */ /* 0x000fe20000000000 */
[----:B------:R-:W-:Y:S01]  /*47a0*/  IMAD.SHL.U32 R18, R18, 0x8, RZ ;  /* 0x0000000812127824 */ /* 0x000fe200078e00ff */
[----:B------:R-:W0:Y:S01]  /*47b0*/  LDGDEPBAR ;  /* 0x00000000000079af */ /* 0x000e220000000000 */
[----:B------:R-:W-:Y:S01]  /*47c0*/  IMAD R242, R81, 0x400, R0 ;  /* 0x0000040051f27824 */ /* 0x000fe200078e0200 */
[----:B------:R-:W-:Y:S01]  /*47d0*/  LOP3.LUT R9, R8, 0x1c0, RZ, 0xc0, !PT ;  /* 0x000001c008097812 */ /* 0x000fe200078ec0ff */
[----:B------:R-:W-:Y:S01]  /*47e0*/  IMAD.U32 R131, RZ, RZ, UR9 ;  /* 0x00000009ff837e24 */ /* 0x000fe2000f8e00ff */
        /* <DEDUP_REMOVED lines=13> */
[----:B------:R-:W3:Y:S01]  /*48c0*/  LDSM.16.M88.4 R8, [R241+0x8000] ;  /* 0x00800000f108783b */ /* 0x000ee20000000200 */
[C---:B------:R-:W-:Y:S02]  /*48d0*/  IADD3 R2, R241.reuse, 0x8000, RZ ;  /* 0x00008000f1027810 */ /* 0x040fe40007ffe0ff */
[----:B------:R-:W-:Y:S01]  /*48e0*/  IADD3 R239, R241, 0x8020, RZ ;  /* 0x00008020f1ef7810 */ /* 0x000fe20007ffe0ff */
[----:B------:R-:W5:Y:S01]  /*48f0*/  LDSM.16.M88.4 R52, [R241+0x9000] ;  /* 0x00900000f134783b */ /* 0x000f620000000200 */
[----:B------:R-:W-:Y:S01]  /*4900*/  @P1 IADD3 R239, R2, -0x20, RZ ;  /* 0xffffffe002ef1810 */ /* 0x000fe20007ffe0ff */
[----:B------:R-:W-:Y:S02]  /*4910*/  IMAD.MOV.U32 R2, RZ, RZ, 0x40 ;  /* 0x00000040ff027424 */ /* 0x000fe400078e00ff */
[----:B------:R-:W1:Y:S01]  /*4920*/  LDSM.16.M88.4 R28, [R241+0x8800] ;  /* 0x00880000f11c783b */ /* 0x000e620000000200 */
[C---:B------:R-:W-:Y:S02]  /*4930*/  IADD3 R231, R239.reuse, 0x800, RZ ;  /* 0x00000800efe77810 */ /* 0x040fe40007ffe0ff */
[----:B------:R-:W-:Y:S01]  /*4940*/  SEL R2, R2, 0xffffffc0, !P2 ;  /* 0xffffffc002027807 */ /* 0x000fe20005000000 */
[----:B------:R-:W4:Y:S01]  /*4950*/  LDSM.16.M88.4 R32, [R241+0x9800] ;  /* 0x00980000f120783b */ /* 0x000f220000000200 */
[----:B------:R-:W-:-:S02]  /*4960*/  IADD3 R230, R239, 0x1000, RZ ;  /* 0x00001000efe67810 */ /* 0x000fc40007ffe0ff */
[----:B------:R-:W-:Y:S01]  /*4970*/  IADD3 R229, R239, 0x1800, RZ ;  /* 0x00001800efe57810 */ /* 0x000fe20007ffe0ff */
[----:B------:R-:W2:Y:S01]  /*4980*/  LDSM.16.M88.4 R68, [R239] ;  /* 0x00000000ef44783b */ /* 0x000ea20000000200 */
[----:B------:R-:W-:Y:S01]  /*4990*/  IMAD.IADD R235, R241, 0x1, R2 ;  /* 0x00000001f1eb7824 */ /* 0x000fe200078e0202 */
[----:B------:R-:W-:Y:S01]  /*49a0*/  IADD3 R227, R239, 0x2000, RZ ;  /* 0x00002000efe37810 */ /* 0x000fe20007ffe0ff */
[----:B------:R-:W-:Y:S01]  /*49b0*/  IMAD.IADD R228, R2, 0x1, R239 ;  /* 0x0000000102e47824 */ /* 0x000fe200078e02ef */
[----:B-1----:R-:W1:Y:S01]  /*49c0*/  LDSM.16.M88.4 R20, [R239+0x1000] ;  /* 0x00100000ef14783b */ /* 0x002e620000000200 */
[----:B------:R-:W-:Y:S01]  /*49d0*/  IMAD.SHL.U32 R2, R165, 0x2, RZ ;  /* 0x00000002a5027824 */ /* 0x000fe200078e00ff */
[C---:B------:R-:W-:Y:S02]  /*49e0*/  IADD3 R226, R239.reuse, 0x2800, RZ ;  /* 0x00002800efe27810 */ /* 0x040fe40007ffe0ff */
[----:B------:R-:W1:Y:S01]  /*49f0*/  LDSM.16.M88.4 R56, [R239+0x800] ;  /* 0x00080000ef38783b */ /* 0x000e620000000200 */
[----:B------:R-:W-:-:S02]  /*4a00*/  IADD3 R225, R239, 0x3000, RZ ;  /* 0x00003000efe17810 */ /* 0x000fc40007ffe0ff */
[----:B------:R-:W-:Y:S01]  /*4a10*/  LOP3.LUT R88, R2, 0x6, RZ, 0xc0, !PT ;  /* 0x0000000602587812 */ /* 0x000fe200078ec0ff */
[----:B------:R-:W1:Y:S01]  /*4a20*/  LDSM.16.M88.4 R44, [R239+0x1800] ;  /* 0x00180000ef2c783b */ /* 0x000e620000000200 */
[C---:B------:R-:W-:Y:S02]  /*4a30*/  IADD3 R224, R239.reuse, 0x3800, RZ ;  /* 0x00003800efe07810 */ /* 0x040fe40007ffe0ff */
[----:B------:R-:W-:Y:S01]  /*4a40*/  IADD3 R88, R88, UR14, RZ ;  /* 0x0000000e58587c10 */ /* 0x000fe2000fffe0ff */
[----:B------:R-:W1:Y:S01]  /*4a50*/  LDSM.16.M88.4 R24, [R235+0x8000] ;  /* 0x00800000eb18783b */ /* 0x000e620000000200 */
[----:B------:R-:W-:Y:S02]  /*4a60*/  IADD3 R223, R239, 0x4000, RZ ;  /* 0x00004000efdf7810 */ /* 0x000fe40007ffe0ff */
[C---:B------:R-:W-:Y:S01]  /*4a70*/  IADD3 R89, R88.reuse, 0x1, RZ ;  /* 0x0000000158597810 */ /* 0x040fe20007ffe0ff */
[----:B------:R-:W-:Y:S01]  /*4a80*/  LDSM.16.M88.4 R72, [R235+0x9800] ;  /* 0x00980000eb48783b */ /* 0x000fe20000000200 */
[----:B------:R-:W-:-:S02]  /*4a90*/  IADD3 R92, R88, 0x9, RZ ;  /* 0x00000009585c7810 */ /* 0x000fc40007ffe0ff */
[C---:B------:R-:W-:Y:S01]  /*4aa0*/  IADD3 R94, R88.reuse, 0x10, RZ ;  /* 0x00000010585e7810 */ /* 0x040fe20007ffe0ff */
[C---:B---3--:R-:W-:Y:S01]  /*4ab0*/  HMMA.16816.F32 R12, R64.reuse, R8, RZ ;  /* 0x00000008400c723c */ /* 0x048fe200000018ff */
[----:B------:R-:W-:Y:S01]  /*4ac0*/  LDSM.16.M88.4 R76, [R235+0xb000] ;  /* 0x00b00000eb4c783b */ /* 0x000fe20000000200 */
[C---:B------:R-:W-:Y:S02]  /*4ad0*/  IADD3 R98, R88.reuse, 0x18, RZ ;  /* 0x0000001858627810 */ /* 0x040fe40007ffe0ff */
[C---:B------:R-:W-:Y:S01]  /*4ae0*/  IADD3 R96, R88.reuse, 0x11, RZ ;  /* 0x0000001158607810 */ /* 0x040fe20007ffe0ff */
[----:B------:R-:W-:Y:S01]  /*4af0*/  LDSM.16.M88.4 R84, [R228+0x5800] ;  /* 0x00580000e454783b */ /* 0x000fe20000000200 */
        /* <DEDUP_REMOVED lines=8> */
[C---:B------:R-:W-:Y:S02]  /*4b80*/  IADD3 R111, R88.reuse, 0x30, RZ ;  /* 0x00000030586f7810 */ /* 0x040fe40007ffe0ff */
[----:B------:R-:W-:-:S02]  /*4b90*/  IADD3 R113, R88, 0x31, RZ ;  /* 0x0000003158717810 */ /* 0x000fc40007ffe0ff */
[C---:B------:R-:W-:Y:S01]  /*4ba0*/  IADD3 R115, R88.reuse, 0x38, RZ ;  /* 0x0000003858737810 */ /* 0x040fe20007ffe0ff */
[C---:B------:R-:W-:Y:S01]  /*4bb0*/  HMMA.16816.F32 R52, R64.reuse, R54, RZ ;  /* 0x000000364034723c */ /* 0x040fe200000018ff */
[----:B------:R-:W-:Y:S02]  /*4bc0*/  IADD3 R116, R88, 0x39, RZ ;  /* 0x0000003958747810 */ /* 0x000fe40007ffe0ff */
[----:B------:R-:W-:Y:S02]  /*4bd0*/  ISETP.GE.AND P5, PT, R94, UR9, PT ;  /* 0x000000095e007c0c */ /* 0x000fe4000bfa6270 */
[----:B------:R-:W-:Y:S02]  /*4be0*/  ISETP.GE.AND P0, PT, R90, UR9, PT ;  /* 0x000000095a007c0c */ /* 0x000fe4000bf06270 */
[----:B------:R-:W-:Y:S01]  /*4bf0*/  ISETP.GE.AND P2, PT, R88, UR9, PT ;  /* 0x0000000958007c0c */ /* 0x000fe2000bf46270 */
[----:B------:R-:W-:Y:S01]  /*4c00*/  HMMA.16816.F32 R16, R64, R28, RZ ;  /* 0x0000001c4010723c */ /* 0x000fe200000018ff */
[----:B------:R-:W-:-:S02]  /*4c10*/  ISETP.GE.AND P1, PT, R89, UR9, PT ;  /* 0x0000000959007c0c */ /* 0x000fc4000bf26270 */
[----:B------:R-:W-:Y:S02]  /*4c20*/  ISETP.GE.AND P6, PT, R92, UR9, PT ;  /* 0x000000095c007c0c */ /* 0x000fe4000bfc6270 */
[----:B------:R-:W-:Y:S02]  /*4c30*/  ISETP.GE.AND P4, PT, R96, UR9, PT ;  /* 0x0000000960007c0c */ /* 0x000fe4000bf86270 */
[----:B------:R-:W-:Y:S01]  /*4c40*/  ISETP.GE.AND P3, PT, R98, UR9, PT ;  /* 0x0000000962007c0c */ /* 0x000fe2000bf66270 */
[----:B------:R-:W-:Y:S01]  /*4c50*/  HMMA.16816.F32 R28, R64, R30, RZ ;  /* 0x0000001e401c723c */ /* 0x000fe200000018ff */
[C---:B------:R-:W-:Y:S02]  /*4c60*/  IADD3 R222, R239.reuse, 0x4800, RZ ;  /* 0x00004800efde7810 */ /* 0x040fe40007ffe0ff */
[C---:B------:R-:W-:Y:S02]  /*4c70*/  IADD3 R221, R239.reuse, 0x5000, RZ ;  /* 0x00005000efdd7810 */ /* 0x040fe40007ffe0ff */
[----:B------:R-:W-:-:S02]  /*4c80*/  IADD3 R220, R239, 0x5800, RZ ;  /* 0x00005800efdc7810 */ /* 0x000fc40007ffe0ff */
[C---:B------:R-:W-:Y:S01]  /*4c90*/  IADD3 R219, R239.reuse, 0x6000, RZ ;  /* 0x00006000efdb7810 */ /* 0x040fe20007ffe0ff */
[----:B----4-:R-:W-:Y:S01]  /*4ca0*/  HMMA.16816.F32 R48, R64, R32, RZ ;  /* 0x000000204030723c */ /* 0x010fe200000018ff */
[C---:B------:R-:W-:Y:S02]  /*4cb0*/  IADD3 R218, R239.reuse, 0x6800, RZ ;  /* 0x00006800efda7810 */ /* 0x040fe40007ffe0ff */
[C---:B------:R-:W-:Y:S02]  /*4cc0*/  IADD3 R217, R239.reuse, 0x7000, RZ ;  /* 0x00007000efd97810 */ /* 0x040fe40007ffe0ff */
[----:B------:R-:W-:-:S03]  /*4cd0*/  IADD3 R216, R239, 0x7800, RZ ;  /* 0x00007800efd87810 */ /* 0x000fc60007ffe0ff */
[----:B------:R-:W-:Y:S01]  /*4ce0*/  HMMA.16816.F32 R64, R64, R34, RZ ;  /* 0x000000224040723c */ /* 0x000fe200000018ff */
        /* <DEDUP_REMOVED lines=12> */
[----:B------:R-:W-:Y:S04]  /*4db0*/  LDSM.16.M88.4 R40, [R237] ;  /* 0x00000000ed28783b */ /* 0x000fe80000000200 */
[----:B------:R-:W-:Y:S03]  /*4dc0*/  LDSM.16.M88.4 R44, [R228+0x1800] ;  /* 0x00180000e42c783b */ /* 0x000fe60000000200 */
[C---:B------:R-:W-:Y:S08]  /*4dd0*/  HMMA.16816.F32 R12, R60.reuse, R24, R12 ;  /* 0x000000183c0c723c */ /* 0x040ff0000000180c */
[C---:B------:R-:W-:Y:S01]  /*4de0*/  HMMA.16816.F32 R8, R60.reuse, R26, R8 ;  /* 0x0000001a3c08723c */ /* 0x040fe20000001808 */
[----:B------:R-:W2:Y:S07]  /*4df0*/  LDSM.16.M88.4 R24, [R228] ;  /* 0x00000000e418783b */ /* 0x000eae0000000200 */
        /* <DEDUP_REMOVED lines=31> */
[----:B------:R-:W2:Y:S07]  /*4ff0*/  LDSM.16.M88.4 R24, [R235+0xa000] ;  /* 0x00a00000eb18783b */ /* 0x000eae0000000200 */
[C---:B------:R-:W-:Y:S08]  /*5000*/  HMMA.16816.F32 R48, R20.reuse, R72, R48 ;  /* 0x000000481430723c */ /* 0x040ff00000001830 */
[----:B------:R-:W-:Y:S01]  /*5010*/  HMMA.16816.F32 R64, R20, R74, R64 ;  /* 0x0000004a1440723c */ /* 0x000fe20000001840 */
[----:B------:R-:W3:Y:S04]  /*5020*/  LDSM.16.M88.4 R20, [R235+0xa800] ;  /* 0x00a80000eb14783b */ /* 0x000ee80000000200 */
[----:B------:R-:W-:Y:S03]  /*5030*/  LDSM.16.M88.4 R72, [R228+0x3800] ;  /* 0x00380000e448783b */ /* 0x000fe60000000200 */
        /* <DEDUP_REMOVED lines=11> */
[----:B------:R-:W5:Y:S04]  /*50f0*/  LDSM.16.M88.4 R44, [R228+0x2800] ;  /* 0x00280000e42c783b */ /* 0x000f680000000200 */
        /* <DEDUP_REMOVED lines=12> */
[----:B------:R-:W4:Y:S04]  /*51c0*/  LDSM.16.M88.4 R68, [R241+0xc800] ;  /* 0x00c80000f144783b */ /* 0x000f280000000200 */
[----:B------:R-:W-:Y:S03]  /*51d0*/  LDSM.16.M88.4 R60, [R241+0xd000] ;  /* 0x00d00000f13c783b */ /* 0x000fe60000000200 */
[C---:B-1----:R-:W-:Y:S08]  /*51e0*/  HMMA.16816.F32 R12, R32.reuse, R56, R12 ;  /* 0x00000038200c723c */ /* 0x042ff0000000180c */
[C---:B-----5:R-:W-:Y:S08]  /*51f0*/  HMMA.16816.F32 R16, R32.reuse, R44, R16 ;  /* 0x0000002c2010723c */ /* 0x060ff00000001810 */
[C---:B------:R-:W-:Y:S01]  /*5200*/  HMMA.16816.F32 R28, R32.reuse, R46, R28 ;  /* 0x0000002e201c723c */ /* 0x040fe2000000181c */
[----:B------:R-:W-:Y:S07]  /*5210*/  LDSM.16.M88.4 R44, [R240+0x4000] ;  /* 0x00400000f02c783b */ /* 0x000fee0000000200 */
[C---:B--2---:R-:W-:Y:S08]  /*5220*/  HMMA.16816.F32 R36, R32.reuse, R24, R36 ;  /* 0x000000182024723c */ /* 0x044ff00000001824 */
[C---:B------:R-:W-:Y:S01]  /*5230*/  HMMA.16816.F32 R52, R32.reuse, R26, R52 ;  /* 0x0000001a2034723c */ /* 0x040fe20000001834 */
[----:B------:R-:W1:Y:S07]  /*5240*/  LDSM.16.M88.4 R24, [R239+0x4000] ;  /* 0x00400000ef18783b */ /* 0x000e6e0000000200 */
[C---:B------:R-:W-:Y:S01]  /*5250*/  HMMA.16816.F32 R8, R32.reuse, R58, R8 ;  /* 0x0000003a2008723c */ /* 0x040fe20000001808 */
[----:B------:R-:W-:Y:S07]  /*5260*/  LDSM.16.M88.4 R56, [R241+0xd800] ;  /* 0x00d80000f138783b */ /* 0x000fee0000000200 */
[C---:B------:R-:W-:Y:S08]  /*5270*/  HMMA.16816.F32 R48, R32.reuse, R72, R48 ;  /* 0x000000482030723c */ /* 0x040ff00000001830 */
[----:B------:R-:W-:Y:S01]  /*5280*/  HMMA.16816.F32 R64, R32, R74, R64 ;  /* 0x0000004a2040723c */ /* 0x000fe20000001840 */
[----:B------:R-:W2:Y:S04]  /*5290*/  LDSM.16.M88.4 R32, [R239+0x4800] ;  /* 0x00480000ef20783b */ /* 0x000ea80000000200 */
[----:B------:R-:W-:Y:S03]  /*52a0*/  LDSM.16.M88.4 R72, [R228+0x6000] ;  /* 0x00600000e448783b */ /* 0x000fe60000000200 */
[C---:B---3--:R-:W-:Y:S08]  /*52b0*/  HMMA.16816.F32 R12, R40.reuse, R20, R12 ;  /* 0x00000014280c723c */ /* 0x048ff0000000180c */
[C---:B----4-:R-:W-:Y:S08]  /*52c0*/  HMMA.16816.F32 R16, R40.reuse, R68, R16 ;  /* 0x000000442810723c */ /* 0x050ff00000001810 */
[----:B------:R-:W-:Y:S01]  /*52d0*/  HMMA.16816.F32 R8, R40, R22, R8 ;  /* 0x000000162808723c */ /* 0x000fe20000001808 */
[----:B------:R-:W3:Y:S07]  /*52e0*/  LDSM.16.M88.4 R20, [R239+0x5000] ;  /* 0x00500000ef14783b */ /* 0x000eee0000000200 */
[----:B-1----:R-:W-:Y:S07]  /*52f0*/  HMMA.16816.F32 R12, R44, R24, R12 ;  /* 0x000000182c0c723c */ /* 0x002fee000000180c */
[----:B------:R-:W-:Y:S01]  /*5300*/  SHF.R.S32.HI R25, RZ, 0x1f, R80 ;  /* 0x0000001fff197819 */ /* 0x000fe20000011450 */
[----:B------:R-:W-:Y:S03]  /*5310*/  HMMA.16816.F32 R36, R40, R60, R36 ;  /* 0x0000003c2824723c */ /* 0x000fe60000001824 */
[----:B------:R-:W-:-:S05]  /*5320*/  LEA.HI R80, R25, R80, RZ, 0x2 ;  /* 0x0000005019507211 */ /* 0x000fca00078f10ff */
[----:B--2---:R-:W-:Y:S07]  /*5330*/  HMMA.16816.F32 R16, R44, R32, R16 ;  /* 0x000000202c10723c */ /* 0x004fee0000001810 */
[----:B------:R-:W-:Y:S01]  /*5340*/  SHF.R.S32.HI R32, RZ, 0x2, R80 ;  /* 0x00000002ff207819 */ /* 0x000fe20000011450 */
[----:B------:R-:W-:Y:S01]  /*5350*/  HMMA.16816.F32 R28, R40, R70, R28 ;  /* 0x00000046281c723c */ /* 0x000fe2000000181c */
[----:B------:R-:W-:Y:S03]  /*5360*/  LDSM.16.M88.4 R68, [R237+0x4000] ;  /* 0x00400000ed44783b */ /* 0x000fe60000000200 */
[----:B------:R-:W-:-:S04]  /*5370*/  IMAD R81, R81, 0x10, R32 ;  /* 0x0000001051517824 */ /* 0x000fc800078e0220 */
[C---:B------:R-:W-:Y:S01]  /*5380*/  HMMA.16816.F32 R52, R40.reuse, R62, R52 ;  /* 0x0000003e2834723c */ /* 0x040fe20000001834 */
[----:B------:R-:W-:Y:S01]  /*5390*/  IADD3 R2, R81, UR11, RZ ;  /* 0x0000000b51027c10 */ /* 0x000fe2000fffe0ff */
[----:B------:R-:W-:Y:S03]  /*53a0*/  LDSM.16.M88.4 R60, [R242+0x6000] ;  /* 0x00600000f23c783b */ /* 0x000fe60000000200 */
[----:B------:R-:W-:Y:S01]  /*53b0*/  IADD3 R131, R131, -UR8, R2 ;  /* 0x8000000883837c10 */ /* 0x000fe2000fffe002 */
[----:B------:R-:W-:Y:S02]  /*53c0*/  LDSM.16.M88.4 R80, [R241+0xf000] ;  /* 0x00f00000f150783b */ /* 0x000fe40000000200 */
[C---:B------:R-:W-:Y:S08]  /*53d0*/  HMMA.16816.F32 R48, R40.reuse, R56, R48 ;  /* 0x000000382830723c */ /* 0x040ff00000001830 */
[----:B------:R-:W-:Y:S01]  /*53e0*/  HMMA.16816.F32 R64, R40, R58, R64 ;  /* 0x0000003a2840723c */ /* 0x000fe20000001840 */
[----:B------:R-:W1:Y:S04]  /*53f0*/  LDSM.16.M88.4 R56, [R239+0x5800] ;  /* 0x00580000ef38783b */ /* 0x000e680000000200 */
[----:B------:R-:W-:Y:S03]  /*5400*/  LDSM.16.M88.4 R40, [R235+0xc000] ;  /* 0x00c00000eb28783b */ /* 0x000fe60000000200 */
[C---:B---3--:R-:W-:Y:S07]  /*5410*/  HMMA.16816.F32 R36, R44.reuse, R20, R36 ;  /* 0x000000142c24723c */ /* 0x048fee0000001824 */
[C---:B------:R-:W-:Y:S01]  /*5420*/  IMAD.IADD R20, R131.reuse, 0x1, -R88 ;  /* 0x0000000183147824 */ /* 0x040fe200078e0a58 */
[----:B------:R-:W-:Y:S01]  /*5430*/  HMMA.16816.F32 R8, R44, R26, R8 ;  /* 0x0000001a2c08723c */ /* 0x000fe20000001808 */
[----:B------:R-:W-:Y:S01]  /*5440*/  IMAD.IADD R21, R131, 0x1, -R89 ;  /* 0x0000000183157824 */ /* 0x000fe200078e0a59 */
[----:B------:R-:W2:Y:S02]  /*5450*/  LDSM.16.M88.4 R24, [R238+0x4000] ;  /* 0x00400000ee18783b */ /* 0x000ea40000000200 */
[----:B------:R-:W-:-:S04]  /*5460*/  IABS R20, R20 ;  /* 0x0000001400147213 */ /* 0x000fc80000000000 */
[----:B------:R-:W-:Y:S01]  /*5470*/  HMMA.16816.F32 R28, R44, R34, R28 ;  /* 0x000000222c1c723c */ /* 0x000fe2000000181c */
[----:B------:R-:W-:Y:S01]  /*5480*/  MOV R91, R20 ;  /* 0x00000014005b7202 */ /* 0x000fe20000000f00 */
[----:B------:R-:W3:Y:S01]  /*5490*/  LDSM.16.M88.4 R32, [R235+0xc800] ;  /* 0x00c80000eb20783b */ /* 0x000ee20000000200 */
[----:B------:R-:W-:-:S04]  /*54a0*/  IABS R20, R21 ;  /* 0x0000001500147213 */ /* 0x000fc80000000000 */
[----:B------:R-:W-:Y:S01]  /*54b0*/  I2F R91, R91 ;  /* 0x0000005b005b7306 */ /* 0x000fe20000201400 */
[C---:B------:R-:W-:Y:S01]  /*54c0*/  HMMA.16816.F32 R52, R44.reuse, R22, R52 ;  /* 0x000000162c34723c */ /* 0x040fe20000001834 */
[----:B------:R-:W-:Y:S02]  /*54d0*/  IMAD.MOV.U32 R93, RZ, RZ, R20 ;  /* 0x000000ffff5d7224 */ /* 0x000fe400078e0014 */
[----:B------:R-:W4:Y:S04]  /*54e0*/  LDSM.16.M88.4 R20, [R235+0xd000] ;  /* 0x00d00000eb14783b */ /* 0x000f280000000200 */
[----:B------:R-:W-:Y:S01]  /*54f0*/  I2F R93, R93 ;  /* 0x0000005d005d7306 */ /* 0x000fe20000201400 */
[C---:B-1----:R-:W-:Y:S07]  /*5500*/  HMMA.16816.F32 R48, R44.reuse, R56, R48 ;  /* 0x000000382c30723c */ /* 0x042fee0000001830 */
[----:B------:R-:W-:Y:S01]  /*5510*/  IMAD.IADD R56, R131, 0x1, -R90 ;  /* 0x0000000183387824 */ /* 0x000fe200078e0a5a */
[----:B------:R-:W-:Y:S04]  /*5520*/  HMMA.16816.F32 R64, R44, R58, R64 ;  /* 0x0000003a2c40723c */ /* 0x000fe80000001840 */
[----:B------:R-:W-:-:S03]  /*5530*/  IABS R56, R56 ;  /* 0x0000003800387213 */ /* 0x000fc60000000000 */
[----:B------:R-:W-:Y:S01]  /*5540*/  IMAD.IADD R44, R131, 0x1, -R92 ;  /* 0x00000001832c7824 */ /* 0x000fe200078e0a5c */
[----:B------:R1:W-:Y:S01]  /*5550*/  I2F R95, R56 ;  /* 0x00000038005f7306 */ /* 0x0003e20000201400 */
[----:B--2---:R-:W-:Y:S03]  /*5560*/  HMMA.16816.F32 R12, R24, R40, R12 ;  /* 0x00000028180c723c */ /* 0x004fe6000000180c */
[----:B------:R-:W-:-:S04]  /*5570*/  IABS R44, R44 ;  /* 0x0000002c002c7213 */ /* 0x000fc80000000000 */
[C---:B------:R-:W-:Y:S01]  /*5580*/  IMAD.IADD R40, R131.reuse, 0x1, -R94 ;  /* 0x0000000183287824 */ /* 0x040fe200078e0a5e */
[C---:B---3--:R-:W-:Y:S01]  /*5590*/  HMMA.16816.F32 R16, R24.reuse, R32, R16 ;  /* 0x000000201810723c */ /* 0x048fe20000001810 */
[----:B------:R-:W-:Y:S02]  /*55a0*/  IMAD.MOV.U32 R97, RZ, RZ, R44 ;  /* 0x000000ffff617224 */ /* 0x000fe400078e002c */
[----:B------:R-:W2:Y:S01]  /*55b0*/  LDSM.16.M88.4 R44, [R235+0xd800] ;  /* 0x00d80000eb2c783b */ /* 0x000ea20000000200 */
[----:B------:R-:W-:Y:S01]  /*55c0*/  IABS R40, R40 ;  /* 0x0000002800287213 */ /* 0x000fe20000000000 */
[C---:B------:R-:W-:Y:S02]  /*55d0*/  IMAD.IADD R41, R131.reuse, 0x1, -R96 ;  /* 0x0000000183297824 */ /* 0x040fe400078e0a60 */
[C---:B------:R-:W-:Y:S01]  /*55e0*/  IMAD.IADD R32, R131.reuse, 0x1, -R98 ;  /* 0x0000000183207824 */ /* 0x040fe200078e0a62 */
[----:B------:R-:W-:Y:S01]  /*55f0*/  HMMA.16816.F32 R8, R24, R42, R8 ;  /* 0x0000002a1808723c */ /* 0x000fe20000001808 */
[----:B------:R-:W-:Y:S01]  /*5600*/  IMAD.IADD R33, R131, 0x1, -R100 ;  /* 0x0000000183217824 */ /* 0x000fe200078e0a64 */
[----:B-1----:R-:W-:Y:S01]  /*5610*/  LDSM.16.M88.4 R56, [R239+0x6800] ;  /* 0x00680000ef38783b */ /* 0x002fe20000000200 */
[----:B------:R-:W-:Y:S01]  /*5620*/  IMAD.MOV.U32 R99, RZ, RZ, R40 ;  /* 0x000000ffff637224 */ /* 0x000fe200078e0028 */
[----:B------:R-:W-:Y:S01]  /*5630*/  IABS R32, R32 ;  /* 0x0000002000207213 */ /* 0x000fe20000000000 */
[----:B------:R-:W-:Y:S01]  /*5640*/  I2F R97, R97 ;  /* 0x0000006100617306 */ /* 0x000fe20000201400 */
[----:B------:R-:W-:-:S02]  /*5650*/  IABS R40, R41 ;  /* 0x0000002900287213 */ /* 0x000fc40000000000 */
[C---:B----4-:R-:W-:Y:S01]  /*5660*/  HMMA.16816.F32 R36, R24.reuse, R20, R36 ;  /* 0x000000141824723c */ /* 0x050fe20000001824 */
[----:B------:R-:W-:Y:S01]  /*5670*/  IMAD.MOV.U32 R103, RZ, RZ, R32 ;  /* 0x000000ffff677224 */ /* 0x000fe200078e0020 */
[----:B------:R-:W-:Y:S01]  /*5680*/  IABS R32, R33 ;  /* 0x0000002100207213 */ /* 0x000fe20000000000 */
[----:B------:R-:W-:Y:S02]  /*5690*/  IMAD.MOV.U32 R101, RZ, RZ, R40 ;  /* 0x000000ffff657224 */ /* 0x000fe400078e0028 */
[----:B------:R-:W1:Y:S01]  /*56a0*/  LDSM.16.M88.4 R40, [R228+0x4000] ;  /* 0x00400000e428783b */ /* 0x000e620000000200 */
[----:B------:R-:W-:Y:S01]  /*56b0*/  I2F R99, R99 ;  /* 0x0000006300637306 */ /* 0x000fe20000201400 */
[C---:B------:R-:W-:Y:S01]  /*56c0*/  IMAD.IADD R20, R131.reuse, 0x1, -R102 ;  /* 0x0000000183147824 */ /* 0x040fe200078e0a66 */
[----:B------:R-:W-:Y:S01]  /*56d0*/  IADD3 R21, R131, -R104, RZ ;  /* 0x8000006883157210 */ /* 0x000fe20007ffe0ff */
[----:B------:R-:W-:Y:S01]  /*56e0*/  HMMA.16816.F32 R28, R24, R34, R28 ;  /* 0x00000022181c723c */ /* 0x000fe2000000181c */
[----:B------:R-:W-:-:S02]  /*56f0*/  IMAD.MOV.U32 R105, RZ, RZ, R32 ;  /* 0x000000ffff697224 */ /* 0x000fc400078e0020 */
[----:B------:R-:W-:Y:S01]  /*5700*/  IABS R20, R20 ;  /* 0x0000001400147213 */ /* 0x000fe20000000000 */
[----:B------:R-:W3:Y:S01]  /*5710*/  LDSM.16.M88.4 R32, [R228+0x4800] ;  /* 0x00480000e420783b */ /* 0x000ee20000000200 */
[----:B------:R-:W-:Y:S03]  /*5720*/  I2F R101, R101 ;  /* 0x0000006500657306 */ /* 0x000fe60000201400 */
[----:B------:R-:W-:Y:S01]  /*5730*/  IMAD.MOV.U32 R107, RZ, RZ, R20 ;  /* 0x000000ffff6b7224 */ /* 0x000fe200078e0014 */
[----:B------:R-:W-:Y:S01]  /*5740*/  IABS R20, R21 ;  /* 0x0000001500147213 */ /* 0x000fe20000000000 */
[----:B------:R-:W-:Y:S03]  /*5750*/  HMMA.16816.F32 R52, R24, R22, R52 ;  /* 0x000000161834723c */ /* 0x000fe60000001834 */
[----:B------:R-:W-:Y:S01]  /*5760*/  I2F R105, R105 ;  /* 0x0000006900697306 */ /* 0x000fe20000201400 */
[----:B------:R-:W-:-:S02]  /*5770*/  IMAD.MOV.U32 R108, RZ, RZ, R20 ;  /* 0x000000ffff6c7224 */ /* 0x000fc400078e0014 */
[----:B------:R-:W4:Y:S02]  /*5780*/  LDSM.16.M88.4 R20, [R228+0x5000] ;  /* 0x00500000e414783b */ /* 0x000f240000000200 */
[C---:B--2---:R-:W-:Y:S03]  /*5790*/  HMMA.16816.F32 R48, R24.reuse, R44, R48 ;  /* 0x0000002c1830723c */ /* 0x044fe60000001830 */
[----:B------:R-:W-:Y:S04]  /*57a0*/  I2F R108, R108 ;  /* 0x0000006c006c7306 */ /* 0x000fe80000201400 */
[C---:B------:R-:W-:Y:S01]  /*57b0*/  IMAD.IADD R44, R131.reuse, 0x1, -R106 ;  /* 0x00000001832c7824 */ /* 0x040fe200078e0a6a */
[----:B------:R-:W-:Y:S01]  /*57c0*/  HMMA.16816.F32 R64, R24, R46, R64 ;  /* 0x0000002e1840723c */ /* 0x000fe20000001840 */
[----:B------:R-:W2:Y:S01]  /*57d0*/  LDSM.16.M88.4 R24, [R241+0xe000] ;  /* 0x00e00000f118783b */ /* 0x000ea20000000200 */
[----:B------:R-:W-:Y:S01]  /*57e0*/  IMAD.IADD R45, R131, 0x1, -R109 ;  /* 0x00000001832d7824 */ /* 0x000fe200078e0a6d */
[----:B------:R-:W-:Y:S01]  /*57f0*/  I2F R103, R103 ;  /* 0x0000006700677306 */ /* 0x000fe20000201400 */
[----:B------:R-:W-:-:S05]  /*5800*/  IABS R44, R44 ;  /* 0x0000002c002c7213 */ /* 0x000fca0000000000 */
[----:B------:R-:W-:Y:S01]  /*5810*/  IMAD.MOV.U32 R110, RZ, RZ, R44 ;  /* 0x000000ffff6e7224 */ /* 0x000fe200078e002c */
[C---:B-1----:R-:W-:Y:S01]  /*5820*/  HMMA.16816.F32 R12, R68.reuse, R40, R12 ;  /* 0x00000028440c723c */ /* 0x042fe2000000180c */
[----:B------:R-:W-:Y:S01]  /*5830*/  IABS R44, R45 ;  /* 0x0000002d002c7213 */ /* 0x000fe20000000000 */
[----:B------:R-:W-:Y:S05]  /*5840*/  I2F R107, R107 ;  /* 0x0000006b006b7306 */ /* 0x000fea0000201400 */
[C---:B------:R-:W-:Y:S01]  /*5850*/  IMAD.IADD R40, R131.reuse, 0x1, -R111 ;  /* 0x0000000183287824 */ /* 0x040fe200078e0a6f */
[----:B---3--:R-:W-:Y:S01]  /*5860*/  HMMA.16816.F32 R16, R68, R32, R16 ;  /* 0x000000204410723c */ /* 0x008fe20000001810 */
[----:B------:R-:W-:Y:S01]  /*5870*/  IMAD.IADD R41, R131, 0x1, -R113 ;  /* 0x0000000183297824 */ /* 0x000fe200078e0a71 */
[----:B------:R1:W-:Y:S02]  /*5880*/  I2F R112, R44 ;  /* 0x0000002c00707306 */ /* 0x0003e40000201400 */
[----:B------:R-:W-:-:S03]  /*5890*/  IABS R40, R40 ;  /* 0x0000002800287213 */ /* 0x000fc60000000000 */
[C---:B------:R-:W-:Y:S01]  /*58a0*/  IMAD.IADD R32, R131.reuse, 0x1, -R115 ;  /* 0x0000000183207824 */ /* 0x040fe200078e0a73 */
[C---:B------:R-:W-:Y:S01]  /*58b0*/  HMMA.16816.F32 R8, R68.reuse, R42, R8 ;  /* 0x0000002a4408723c */ /* 0x040fe20000001808 */
[C---:B------:R-:W-:Y:S01]  /*58c0*/  IMAD.IADD R33, R131.reuse, 0x1, -R116 ;  /* 0x0000000183217824 */ /* 0x040fe200078e0a74 */
[----:B------:R-:W-:Y:S01]  /*58d0*/  IADD3 R131, R131, 0x8, RZ ;  /* 0x0000000883837810 */ /* 0x000fe20007ffe0ff */
[----:B------:R-:W-:Y:S01]  /*58e0*/  IMAD.MOV.U32 R114, RZ, RZ, R40 ;  /* 0x000000ffff727224 */ /* 0x000fe200078e0028 */
[----:B------:R-:W-:Y:S01]  /*58f0*/  IABS R32, R32 ;  /* 0x0000002000207213 */ /* 0x000fe20000000000 */
[----:B------:R-:W-:Y:S01]  /*5900*/  I2F R110, R110 ;  /* 0x0000006e006e7306 */ /* 0x000fe20000201400 */
[----:B------:R-:W-:Y:S01]  /*5910*/  IABS R40, R41 ;  /* 0x0000002900287213 */ /* 0x000fe20000000000 */
[C---:B------:R-:W-:Y:S01]  /*5920*/  IMAD.IADD R124, R131.reuse, 0x1, -R96 ;  /* 0x00000001837c7824 */ /* 0x040fe200078e0a60 */
[----:B----4-:R-:W-:Y:S01]  /*5930*/  HMMA.16816.F32 R36, R68, R20, R36 ;  /* 0x000000144424723c */ /* 0x010fe20000001824 */
[----:B------:R-:W-:Y:S01]  /*5940*/  IMAD.MOV.U32 R118, RZ, RZ, R32 ;  /* 0x000000ffff767224 */ /* 0x000fe200078e0020 */
[----:B-1----:R-:W1:Y:S01]  /*5950*/  LDSM.16.M88.4 R44, [R240+0x6000] ;  /* 0x00600000f02c783b */ /* 0x002e620000000200 */
[----:B------:R-:W-:Y:S01]  /*5960*/  IABS R32, R33 ;  /* 0x0000002100207213 */ /* 0x000fe20000000000 */
[C---:B------:R-:W-:Y:S01]  /*5970*/  IMAD.IADD R123, R131.reuse, 0x1, -R98 ;  /* 0x00000001837b7824 */ /* 0x040fe200078e0a62 */
[----:B------:R3:W-:Y:S01]  /*5980*/  I2F R117, R40 ;  /* 0x0000002800757306 */ /* 0x0007e20000201400 */
[----:B------:R-:W-:Y:S01]  /*5990*/  IABS R124, R124 ;  /* 0x0000007c007c7213 */ /* 0x000fe20000000000 */
[C---:B------:R-:W-:Y:S01]  /*59a0*/  IMAD.IADD R20, R131.reuse, 0x1, -R88 ;  /* 0x0000000183147824 */ /* 0x040fe200078e0a58 */
[----:B--2---:R-:W-:Y:S01]  /*59b0*/  HMMA.16816.F32 R12, R60, R24, R12 ;  /* 0x000000183c0c723c */ /* 0x004fe2000000180c */
[----:B------:R-:W-:Y:S01]  /*59c0*/  IMAD.IADD R21, R131, 0x1, -R89 ;  /* 0x0000000183157824 */ /* 0x000fe200078e0a59 */
[----:B------:R-:W-:-:S02]  /*59d0*/  IABS R123, R123 ;  /* 0x0000007b007b7213 */ /* 0x000fc40000000000 */
[----:B------:R-:W-:Y:S01]  /*59e0*/  IABS R20, R20 ;  /* 0x0000001400147213 */ /* 0x000fe20000000000 */
[----:B------:R2:W-:Y:S02]  /*59f0*/  I2F R119, R32 ;  /* 0x0000002000777306 */ /* 0x0005e40000201400 */
[C---:B------:R-:W-:Y:S01]  /*5a00*/  IMAD.IADD R24, R131.reuse, 0x1, -R92 ;  /* 0x0000000183187824 */ /* 0x040fe200078e0a5c */
[----:B------:R-:W-:Y:S01]  /*5a10*/  MOV R120, R20 ;  /* 0x0000001400787202 */ /* 0x000fe20000000f00 */
[C---:B------:R-:W-:Y:S01]  /*5a20*/  HMMA.16816.F32 R48, R68.reuse, R84, R48 ;  /* 0x000000544430723c */ /* 0x040fe20000001830 */
[----:B------:R-:W-:Y:S01]  /*5a30*/  IABS R20, R21 ;  /* 0x0000001500147213 */ /* 0x000fe20000000000 */
[C---:B------:R-:W-:Y:S01]  /*5a40*/  IMAD.IADD R21, R131.reuse, 0x1, -R90 ;  /* 0x0000000183157824 */ /* 0x040fe200078e0a5a */
[----:B------:R-:W-:Y:S01]  /*5a50*/  IABS R24, R24 ;  /* 0x0000001800187213 */ /* 0x000fe20000000000 */
[----:B---3--:R-:W3:Y:S01]  /*5a60*/  LDSM.16.M88.4 R40, [R241+0xe800] ;  /* 0x00e80000f128783b */ /* 0x008ee20000000200 */
[C---:B------:R-:W-:Y:S01]  /*5a70*/  IMAD.IADD R25, R131.reuse, 0x1, -R94 ;  /* 0x0000000183197824 */ /* 0x040fe200078e0a5e */
[----:B------:R-:W-:Y:S01]  /*5a80*/  I2F R120, R120 ;  /* 0x0000007800787306 */ /* 0x000fe20000201400 */
[----:B------:R-:W-:Y:S01]  /*5a90*/  IMAD.MOV.U32 R121, RZ, RZ, R20 ;  /* 0x000000ffff797224 */ /* 0x000fe200078e0014 */
[----:B------:R-:W-:Y:S01]  /*5aa0*/  IABS R20, R21 ;  /* 0x0000001500147213 */ /* 0x000fe20000000000 */
[C---:B------:R-:W-:Y:S01]  /*5ab0*/  HMMA.16816.F32 R28, R68.reuse, R34, R28 ;  /* 0x00000022441c723c */ /* 0x040fe2000000181c */
[----:B------:R-:W-:Y:S01]  /*5ac0*/  IMAD.MOV.U32 R85, RZ, RZ, R24 ;  /* 0x000000ffff557224 */ /* 0x000fe200078e0018 */
[----:B------:R-:W-:Y:S01]  /*5ad0*/  IABS R24, R25 ;  /* 0x0000001900187213 */ /* 0x000fe20000000000 */
[----:B--2---:R-:W-:Y:S01]  /*5ae0*/  LDSM.16.M88.4 R32, [R238+0x6000] ;  /* 0x00600000ee20783b */ /* 0x004fe20000000200 */
[----:B------:R-:W-:Y:S01]  /*5af0*/  IMAD.MOV.U32 R84, RZ, RZ, R20 ;  /* 0x000000ffff547224 */ /* 0x000fe200078e0014 */
[----:B------:R-:W-:Y:S03]  /*5b00*/  I2F R123, R123 ;  /* 0x0000007b007b7306 */ /* 0x000fe60000201400 */
[----:B------:R-:W-:Y:S01]  /*5b10*/  HMMA.16816.F32 R52, R68, R22, R52 ;  /* 0x000000164434723c */ /* 0x000fe20000001834 */
[----:B------:R-:W2:Y:S04]  /*5b20*/  LDSM.16.M88.4 R20, [R235+0xe000] ;  /* 0x00e00000eb14783b */ /* 0x000ea80000000200 */
[----:B------:R4:W-:Y:S03]  /*5b30*/  I2F R122, R24 ;  /* 0x00000018007a7306 */ /* 0x0009e60000201400 */
[----:B-1----:R-:W-:Y:S05]  /*5b40*/  HMMA.16816.F32 R12, R44, R76, R12 ;  /* 0x0000004c2c0c723c */ /* 0x002fea000000180c */
[----:B------:R-:W-:Y:S03]  /*5b50*/  I2F R84, R84 ;  /* 0x0000005400547306 */ /* 0x000fe60000201400 */
[C---:B------:R-:W-:Y:S01]  /*5b60*/  HMMA.16816.F32 R8, R60.reuse, R26, R8 ;  /* 0x0000001a3c08723c */ /* 0x040fe20000001808 */
[----:B----4-:R-:W1:Y:S04]  /*5b70*/  LDSM.16.M88.4 R24, [R237+0x6000] ;  /* 0x00600000ed18783b */ /* 0x010e680000000200 */
[----:B------:R-:W-:Y:S03]  /*5b80*/  I2F R121, R121 ;  /* 0x0000007900797306 */ /* 0x000fe60000201400 */
[C---:B------:R-:W-:Y:S05]  /*5b90*/  HMMA.16816.F32 R36, R60.reuse, R80, R36 ;  /* 0x000000503c24723c */ /* 0x040fea0000001824 */
[----:B------:R-:W-:Y:S03]  /*5ba0*/  I2F R85, R85 ;  /* 0x0000005500557306 */ /* 0x000fe60000201400 */
[----:B---3--:R-:W-:Y:S05]  /*5bb0*/  HMMA.16816.F32 R16, R60, R40, R16 ;  /* 0x000000283c10723c */ /* 0x008fea0000001810 */
[----:B------:R-:W-:Y:S02]  /*5bc0*/  I2F R124, R124 ;  /* 0x0000007c007c7306 */ /* 0x000fe40000201400 */
[C---:B------:R-:W-:Y:S01]  /*5bd0*/  IMAD.IADD R40, R131.reuse, 0x1, -R100 ;  /* 0x0000000183287824 */ /* 0x040fe200078e0a64 */
[----:B------:R-:W-:Y:S01]  /*5be0*/  HMMA.16816.F32 R8, R44, R78, R8 ;  /* 0x0000004e2c08723c */ /* 0x000fe20000001808 */
[----:B------:R-:W-:Y:S01]  /*5bf0*/  IMAD.IADD R41, R131, 0x1, -R102 ;  /* 0x0000000183297824 */ /* 0x000fe200078e0a66 */
[----:B------:R-:W3:Y:S02]  /*5c00*/  LDSM.16.M88.4 R76, [R235+0xe800] ;  /* 0x00e80000eb4c783b */ /* 0x000ee40000000200 */
[----:B------:R-:W-:Y:S01]  /*5c10*/  IABS R40, R40 ;  /* 0x0000002800287213 */ /* 0x000fe20000000000 */
[----:B------:R-:W-:Y:S03]  /*5c20*/  I2F R114, R114 ;  /* 0x0000007200727306 */ /* 0x000fe60000201400 */
[----:B--2---:R-:W-:Y:S01]  /*5c30*/  HMMA.16816.F32 R12, R32, R20, R12 ;  /* 0x00000014200c723c */ /* 0x004fe2000000180c */
[----:B------:R-:W-:Y:S01]  /*5c40*/  IMAD.MOV.U32 R125, RZ, RZ, R40 ;  /* 0x000000ffff7d7224 */ /* 0x000fe200078e0028 */
[----:B------:R-:W-:-:S04]  /*5c50*/  IABS R40, R41 ;  /* 0x0000002900287213 */ /* 0x000fc80000000000 */
[----:B------:R2:W-:Y:S01]  /*5c60*/  I2F R126, R40 ;  /* 0x00000028007e7306 */ /* 0x0005e20000201400 */
[C---:B------:R-:W-:Y:S01]  /*5c70*/  IMAD.IADD R20, R131.reuse, 0x1, -R104 ;  /* 0x0000000183147824 */ /* 0x040fe200078e0a68 */
[----:B------:R-:W-:Y:S01]  /*5c80*/  IADD3 R21, -R106, R131, RZ ;  /* 0x000000836a157210 */ /* 0x000fe20007ffe1ff */
[----:B------:R-:W-:Y:S03]  /*5c90*/  HMMA.16816.F32 R28, R60, R42, R28 ;  /* 0x0000002a3c1c723c */ /* 0x000fe6000000181c */
[----:B------:R-:W-:Y:S02]  /*5ca0*/  IABS R20, R20 ;  /* 0x0000001400147213 */ /* 0x000fe40000000000 */
[----:B------:R-:W-:Y:S03]  /*5cb0*/  I2F R125, R125 ;  /* 0x0000007d007d7306 */ /* 0x000fe60000201400 */
[----:B------:R-:W-:Y:S01]  /*5cc0*/  IMAD.MOV.U32 R127, RZ, RZ, R20 ;  /* 0x000000ffff7f7224 */ /* 0x000fe200078e0014 */
[----:B------:R-:W-:Y:S01]  /*5cd0*/  IABS R20, R21 ;  /* 0x0000001500147213 */ /* 0x000fe20000000000 */
[C---:B------:R-:W-:Y:S01]  /*5ce0*/  IMAD.IADD R21, R131.reuse, 0x1, -R109 ;  /* 0x0000000183157824 */ /* 0x040fe200078e0a6d */
[----:B------:R-:W-:Y:S01]  /*5cf0*/  HMMA.16816.F32 R16, R44, R56, R16 ;  /* 0x000000382c10723c */ /* 0x000fe20000001810 */
[----:B--2---:R-:W2:Y:S02]  /*5d00*/  LDSM.16.M88.4 R40, [R239+0x7000] ;  /* 0x00700000ef28783b */ /* 0x004ea40000000200 */
[----:B------:R-:W-:Y:S01]  /*5d10*/  IMAD.MOV.U32 R128, RZ, RZ, R20 ;  /* 0x000000ffff807224 */ /* 0x000fe200078e0014 */
[----:B------:R-:W-:Y:S01]  /*5d20*/  IABS R20, R21 ;  /* 0x0000001500147213 */ /* 0x000fe20000000000 */
[C---:B------:R-:W-:Y:S01]  /*5d30*/  IMAD.IADD R21, R131.reuse, 0x1, -R111 ;  /* 0x0000000183157824 */ /* 0x040fe200078e0a6f */
[----:B------:R-:W-:Y:S01]  /*5d40*/  I2F R127, R127 ;  /* 0x0000007f007f7306 */ /* 0x000fe20000201400 */
[C---:B------:R-:W-:Y:S01]  /*5d50*/  IMAD.IADD R56, R131.reuse, 0x1, -R115 ;  /* 0x0000000183387824 */ /* 0x040fe200078e0a73 */
[----:B------:R-:W-:Y:S01]  /*5d60*/  HMMA.16816.F32 R8, R32, R22, R8 ;  /* 0x000000162008723c */ /* 0x000fe20000001808 */
[----:B------:R-:W-:Y:S01]  /*5d70*/  IMAD.MOV.U32 R129, RZ, RZ, R20 ;  /* 0x000000ffff817224 */ /* 0x000fe200078e0014 */
[----:B------:R-:W-:Y:S01]  /*5d80*/  IABS R20, R21 ;  /* 0x0000001500147213 */ /* 0x000fe20000000000 */
[----:B------:R-:W-:Y:S01]  /*5d90*/  IMAD.IADD R21, R131, 0x1, -R113 ;  /* 0x0000000183157824 */ /* 0x000fe200078e0a71 */
[----:B------:R-:W-:-:S02]  /*5da0*/  IABS R56, R56 ;  /* 0x0000003800387213 */ /* 0x000fc40000000000 */
[----:B------:R-:W-:Y:S01]  /*5db0*/  I2F R118, R118 ;  /* 0x0000007600767306 */ /* 0x000fe20000201400 */
[----:B------:R-:W-:Y:S01]  /*5dc0*/  IMAD.MOV.U32 R130, RZ, RZ, R20 ;  /* 0x000000ffff827224 */ /* 0x000fe200078e0014 */
[----:B------:R-:W-:Y:S01]  /*5dd0*/  IABS R20, R21 ;  /* 0x0000001500147213 */ /* 0x000fe20000000000 */
[----:B-1----:R-:W-:Y:S01]  /*5de0*/  HMMA.16816.F32 R12, R24, R72, R12 ;  /* 0x00000048180c723c */ /* 0x002fe2000000180c */
[----:B------:R-:W-:-:S03]  /*5df0*/  IMAD.MOV.U32 R81, RZ, RZ, R56 ;  /* 0x000000ffff517224 */ /* 0x000fc600078e0038 */
[----:B------:R-:W-:Y:S01]  /*5e00*/  IMAD.MOV.U32 R80, RZ, RZ, R20 ;  /* 0x000000ffff507224 */ /* 0x000fe200078e0014 */
[----:B------:R-:W-:Y:S01]  /*5e10*/  I2F R128, R128 ;  /* 0x0000008000807306 */ /* 0x000fe20000201400 */
[----:B------:R-:W-:Y:S01]  /*5e20*/  LDSM.16.M88.4 R20, [R228+0x6800] ;  /* 0x00680000e414783b */ /* 0x000fe20000000200 */
[----:B------:R-:W-:Y:S01]  /*5e30*/  IMAD.IADD R72, R131, 0x1, -R116 ;  /* 0x0000000183487824 */ /* 0x000fe200078e0a74 */
[----:B------:R-:W-:Y:S02]  /*5e40*/  HMMA.16816.F32 R28, R44, R58, R28 ;  /* 0x0000003a2c1c723c */ /* 0x000fe4000000181c */
[----:B------:R-:W1:Y:S02]  /*5e50*/  LDSM.16.M88.4 R56, [R241+0xf800] ;  /* 0x00f80000f138783b */ /* 0x000e640000000200 */
[----:B------:R-:W-:Y:S01]  /*5e60*/  IABS R72, R72 ;  /* 0x0000004800487213 */ /* 0x000fe20000000000 */
[----:B------:R-:W-:Y:S03]  /*5e70*/  I2F R129, R129 ;  /* 0x0000008100817306 */ /* 0x000fe60000201400 */
[----:B------:R-:W-:Y:S05]  /*5e80*/  HMMA.16816.F32 R64, R68, R86, R64 ;  /* 0x000000564440723c */ /* 0x000fea0000001840 */
[----:B------:R4:W-:Y:S03]  /*5e90*/  I2F R131, R72 ;  /* 0x0000004800837306 */ /* 0x0009e60000201400 */
[----:B---3--:R-:W-:Y:S01]  /*5ea0*/  HMMA.16816.F32 R16, R32, R76, R16 ;  /* 0x0000004c2010723c */ /* 0x008fe20000001810 */
[----:B------:R-:W-:-:S04]  /*5eb0*/  FMUL.FTZ R132, R12, c[0x0][0x2ec] ;  /* 0x0000bb000c847a20 */ /* 0x000fc80000410000 */
[----:B------:R-:W-:Y:S03]  /*5ec0*/  I2F R130, R130 ;  /* 0x0000008200827306 */ /* 0x000fe60000201400 */
[----:B------:R-:W-:Y:S01]  /*5ed0*/  HMMA.16816.F32 R8, R24, R74, R8 ;  /* 0x0000004a1808723c */ /* 0x000fe20000001808 */
[----:B----4-:R-:W3:Y:S04]  /*5ee0*/  LDSM.16.M88.4 R72, [R235+0xf000] ;  /* 0x00f00000eb48783b */ /* 0x010ee80000000200 */
[----:B------:R-:W4:Y:S03]  /*5ef0*/  MUFU.TANH R132, R132 ;  /* 0x0000008400847308 */ /* 0x000f260000002400 */
[----:B------:R-:W-:Y:S05]  /*5f00*/  HMMA.16816.F32 R52, R60, R82, R52 ;  /* 0x000000523c34723c */ /* 0x000fea0000001834 */
[----:B------:R-:W-:Y:S02]  /*5f10*/  I2F R80, R80 ;  /* 0x0000005000507306 */ /* 0x000fe40000201400 */
[----:B------:R-:W-:Y:S01]  /*5f20*/  FMUL.FTZ R82, R13, c[0x0][0x2ec] ;  /* 0x0000bb000d527a20 */ /* 0x000fe20000410000 */
[----:B--2---:R-:W-:Y:S05]  /*5f30*/  HMMA.16816.F32 R36, R44, R40, R36 ;  /* 0x000000282c24723c */ /* 0x004fea0000001824 */
[----:B------:R-:W-:Y:S02]  /*5f40*/  MUFU.TANH R82, R82 ;  /* 0x0000005200527308 */ /* 0x000fe40000002400 */
[----:B------:R-:W-:Y:S01]  /*5f50*/  FMUL.FTZ R41, R14, c[0x0][0x2ec] ;  /* 0x0000bb000e297a20 */ /* 0x000fe20000410000 */
[----:B-1----:R-:W-:Y:S01]  /*5f60*/  HMMA.16816.F32 R48, R60, R56, R48 ;  /* 0x000000383c30723c */ /* 0x002fe20000001830 */
[----:B------:R-:W-:-:S02]  /*5f70*/  FMUL.FTZ R40, R15, c[0x0][0x2ec] ;  /* 0x0000bb000f287a20 */ /* 0x000fc40000410000 */
[----:B------:R-:W1:Y:S01]  /*5f80*/  LDSM.16.M88.4 R12, [R239+0x7800] ;  /* 0x00780000ef0c783b */ /* 0x000e620000000200 */
[----:B------:R-:W-:Y:S01]  /*5f90*/  FMUL.FTZ R8, R8, c[0x0][0x2ec] ;  /* 0x0000bb0008087a20 */ /* 0x000fe20000410000 */
[----:B------:R-:W-:Y:S02]  /*5fa0*/  MUFU.TANH R41, R41 ;  /* 0x0000002900297308 */ /* 0x000fe40000002400 */
[----:B------:R-:W-:Y:S01]  /*5fb0*/  FMUL.FTZ R56, R9, c[0x0][0x2ec] ;  /* 0x0000bb0009387a20 */ /* 0x000fe20000410000 */
[----:B------:R-:W-:Y:S01]  /*5fc0*/  HMMA.16816.F32 R64, R60, R58, R64 ;  /* 0x0000003a3c40723c */ /* 0x000fe20000001840 */
[----:B----4-:R-:W-:-:S04]  /*5fd0*/  FFMA.FTZ R91, R91, -UR4, R132 ;  /* 0x800000045b5b7c23 */ /* 0x010fc80008010084 */
[----:B------:R-:W2:Y:S03]  /*5fe0*/  MUFU.TANH R40, R40 ;  /* 0x0000002800287308 */ /* 0x000ea60000002400 */
[----:B------:R-:W-:Y:S05]  /*5ff0*/  HMMA.16816.F32 R16, R24, R20, R16 ;  /* 0x000000141810723c */ /* 0x000fea0000001810 */
[----:B------:R-:W4:Y:S02]  /*6000*/  MUFU.TANH R20, R8 ;  /* 0x0000000800147308 */ /* 0x000f240000002400 */
[----:B------:R-:W-:Y:S01]  /*6010*/  FMUL.FTZ R21, R10, c[0x0][0x2ec] ;  /* 0x0000bb000a157a20 */ /* 0x000fe20000410000 */
[----:B------:R-:W-:Y:S01]  /*6020*/  HMMA.16816.F32 R28, R32, R78, R28 ;  /* 0x0000004e201c723c */ /* 0x000fe2000000181c */
[----:B------:R-:W5:Y:S04]  /*6030*/  LDSM.16.M88.4 R76, [R228+0x7000] ;  /* 0x00700000e44c783b */ /* 0x000f680000000200 */
[----:B------:R-:W1:Y:S01]  /*6040*/  MUFU.TANH R21, R21 ;  /* 0x0000001500157308 */ /* 0x000e620000002400 */
[----:B--2---:R-:W-:-:S02]  /*6050*/  FFMA.FTZ R40, R121, -UR4, R40 ;  /* 0x8000000479287c23 */ /* 0x004fc40008010028 */
[----:B------:R-:W-:Y:S01]  /*6060*/  HMMA.16816.F32 R52, R44, R42, R52 ;  /* 0x0000002a2c34723c */ /* 0x000fe20000001834 */
[----:B----4-:R-:W-:-:S04]  /*6070*/  FFMA.FTZ R20, R95, -UR4, R20 ;  /* 0x800000045f147c23 */ /* 0x010fc80008010014 */
[----:B------:R-:W-:Y:S02]  /*6080*/  MUFU.TANH R56, R56 ;  /* 0x0000003800387308 */ /* 0x000fe40000002400 */
[----:B------:R-:W-:Y:S01]  /*6090*/  FMUL.FTZ R42, R11, c[0x0][0x2ec] ;  /* 0x0000bb000b2a7a20 */ /* 0x000fe20000410000 */
[----:B---3--:R-:W-:Y:S01]  /*60a0*/  HMMA.16816.F32 R36, R32, R72, R36 ;  /* 0x000000482024723c */ /* 0x008fe20000001824 */
[----:B------:R-:W2:Y:S01]  /*60b0*/  LDSM.16.M88.4 R8, [R235+0xf800] ;  /* 0x00f80000eb08783b */ /* 0x000ea20000000200 */
[----:B------:R-:W-:Y:S02]  /*60c0*/  FMUL.FTZ R16, R16, c[0x0][0x2ec] ;  /* 0x0000bb0010107a20 */ /* 0x000fe40000410000 */
[----:B------:R-:W-:Y:S01]  /*60d0*/  FMUL.FTZ R17, R17, c[0x0][0x2ec] ;  /* 0x0000bb0011117a20 */ /* 0x000fe20000410000 */
[----:B------:R-:W-:Y:S01]  /*60e0*/  MUFU.TANH R42, R42 ;  /* 0x0000002a002a7308 */ /* 0x000fe20000002400 */
[----:B-1----:R-:W-:Y:S02]  /*60f0*/  FFMA.FTZ R84, R84, -UR4, R21 ;  /* 0x8000000454547c23 */ /* 0x002fe40008010015 */
[----:B------:R-:W-:Y:S01]  /*6100*/  HMMA.16816.F32 R48, R44, R12, R48 ;  /* 0x0000000c2c30723c */ /* 0x000fe20000001830 */
[----:B------:R-:W-:-:S04]  /*6110*/  FSEL R21, R40, -INF , !P1 ;  /* 0xff80000028157808 */ /* 0x000fc80004800000 */
[----:B------:R-:W1:Y:S02]  /*6120*/  MUFU.TANH R68, R17 ;  /* 0x0000001100447308 */ /* 0x000e640000002400 */
[----:B------:R-:W-:Y:S01]  /*6130*/  FMUL.FTZ R13, R18, c[0x0][0x2ec] ;  /* 0x0000bb00120d7a20 */ /* 0x000fe20000410000 */
[----:B------:R-:W-:Y:S05]  /*6140*/  HMMA.16816.F32 R64, R44, R14, R64 ;  /* 0x0000000e2c40723c */ /* 0x000fea0000001840 */
[----:B------:R-:W3:Y:S03]  /*6150*/  MUFU.TANH R13, R13 ;  /* 0x0000000d000d7308 */ /* 0x000ee60000002400 */
[----:B------:R-:W-:Y:S05]  /*6160*/  HMMA.16816.F32 R28, R24, R22, R28 ;  /* 0x00000016181c723c */ /* 0x000fea000000181c */
[----:B------:R4:W2:Y:S02]  /*6170*/  MUFU.TANH R22, R16 ;  /* 0x0000001000167308 */ /* 0x0008a40000002400 */
[----:B------:R-:W-:Y:S01]  /*6180*/  FMUL.FTZ R23, R19, c[0x0][0x2ec] ;  /* 0x0000bb0013177a20 */ /* 0x000fe20000410000 */
[----:B------:R-:W-:Y:S01]  /*6190*/  HMMA.16816.F32 R52, R32, R74, R52 ;  /* 0x0000004a2034723c */ /* 0x000fe20000001834 */
[----:B-1----:R-:W-:-:S02]  /*61a0*/  FFMA.FTZ R15, R101, -UR4, R68 ;  /* 0x80000004650f7c23 */ /* 0x002fc40008010044 */
[----:B---3--:R-:W-:Y:S02]  /*61b0*/  FFMA.FTZ R14, R122, -UR4, R13 ;  /* 0x800000047a0e7c23 */ /* 0x008fe4000801000d */
[----:B------:R-:W1:Y:S03]  /*61c0*/  MUFU.TANH R23, R23 ;  /* 0x0000001700177308 */ /* 0x000e660000002400 */
[----:B-----5:R-:W-:Y:S01]  /*61d0*/  HMMA.16816.F32 R36, R24, R76, R36 ;  /* 0x0000004c1824723c */ /* 0x020fe20000001824 */
[----:B------:R-:W-:Y:S02]  /*61e0*/  FSEL R15, R15, -INF , !P4 ;  /* 0xff8000000f0f7808 */ /* 0x000fe40006000000 */
[----:B------:R-:W-:Y:S01]  /*61f0*/  FSEL R14, R14, -INF , !P5 ;  /* 0xff8000000e0e7808 */ /* 0x000fe20006800000 */
[----:B----4-:R-:W3:Y:S01]  /*6200*/  LDSM.16.M88.4 R16, [R228+0x7800] ;  /* 0x00780000e410783b */ /* 0x010ee20000000200 */
[----:B--2---:R-:W-:-:S03]  /*6210*/  FFMA.FTZ R22, R99, -UR4, R22 ;  /* 0x8000000463167c23 */ /* 0x004fc60008010016 */
[C---:B------:R-:W-:Y:S01]  /*6220*/  HMMA.16816.F32 R48, R32.reuse, R8, R48 ;  /* 0x000000082030723c */ /* 0x040fe20000001830 */
[----:B------:R-:W-:Y:S01]  /*6230*/  FMUL.FTZ R12, R28, c[0x0][0x2ec] ;  /* 0x0000bb001c0c7a20 */ /* 0x000fe20000410000 */
[----:B------:R-:W-:Y:S01]  /*6240*/  I2F R81, R81 ;  /* 0x0000005100517306 */ /* 0x000fe20000201400 */
[----:B------:R-:W-:Y:S01]  /*6250*/  FMUL.FTZ R28, R29, c[0x0][0x2ec] ;  /* 0x0000bb001d1c7a20 */ /* 0x000fe20000410000 */
[----:B------:R-:W-:Y:S01]  /*6260*/  FSEL R13, R22, -INF , !P5 ;  /* 0xff800000160d7808 */ /* 0x000fe20006800000 */
[----:B------:R-:W-:Y:S01]  /*6270*/  FMUL.FTZ R30, R30, c[0x0][0x2ec] ;  /* 0x0000bb001e1e7a20 */ /* 0x000fe20000410000 */
[----:B------:R-:W-:Y:S01]  /*6280*/  ISETP.GE.AND P5, PT, R109, UR9, PT ;  /* 0x000000096d007c0c */ /* 0x000fe2000bfa6270 */
[----:B------:R-:W-:Y:S01]  /*6290*/  FMUL.FTZ R8, R31, c[0x0][0x2ec] ;  /* 0x0000bb001f087a20 */ /* 0x000fe20000410000 */
[----:B------:R-:W-:Y:S01]  /*62a0*/  HMMA.16816.F32 R64, R32, R10, R64 ;  /* 0x0000000a2040723c */ /* 0x000fe20000001840 */
[----:B-1----:R-:W-:Y:S01]  /*62b0*/  FFMA.FTZ R23, R124, -UR4, R23 ;  /* 0x800000047c177c23 */ /* 0x002fe20008010017 */
[----:B------:R-:W1:Y:S01]  /*62c0*/  MUFU.TANH R28, R28 ;  /* 0x0000001c001c7308 */ /* 0x000e620000002400 */
[----:B------:R-:W-:-:S05]  /*62d0*/  DEPBAR.LE SB0, 0x0 ;  /* 0x000080000000791a */ /* 0x000fca0000000000 */
[----:B------:R-:W-:Y:S01]  /*62e0*/  HMMA.16816.F32 R52, R24, R78, R52 ;  /* 0x0000004e1834723c */ /* 0x000fe20000001834 */
[----:B------:R-:W-:Y:S01]  /*62f0*/  FMUL.FTZ R31, R38, c[0x0][0x2ec] ;  /* 0x0000bb00261f7a20 */ /* 0x000fe20000410000 */
[----:B------:R-:W2:Y:S01]  /*6300*/  MUFU.TANH R30, R30 ;  /* 0x0000001e001e7308 */ /* 0x000ea20000002400 */
[----:B------:R-:W-:Y:S02]  /*6310*/  FMUL.FTZ R29, R37, c[0x0][0x2ec] ;  /* 0x0000bb00251d7a20 */ /* 0x000fe40000410000 */
[----:B------:R-:W-:Y:S02]  /*6320*/  FMUL.FTZ R38, R39, c[0x0][0x2ec] ;  /* 0x0000bb0027267a20 */ /* 0x000fe40000410000 */
[----:B------:R-:W-:-:S03]  /*6330*/  FMUL.FTZ R36, R36, c[0x0][0x2ec] ;  /* 0x0000bb0024247a20 */ /* 0x000fc60000410000 */
[----:B------:R-:W4:Y:S01]  /*6340*/  MUFU.TANH R29, R29 ;  /* 0x0000001d001d7308 */ /* 0x000f220000002400 */
[----:B-1----:R-:W-:-:S07]  /*6350*/  FFMA.FTZ R11, R105, -UR4, R28 ;  /* 0x80000004690b7c23 */ /* 0x002fce000801001c */
[----:B------:R-:W1:Y:S01]  /*6360*/  MUFU.TANH R38, R38 ;  /* 0x0000002600267308 */ /* 0x000e620000002400 */
[----:B--2---:R-:W-:Y:S01]  /*6370*/  FFMA.FTZ R10, R123, -UR4, R30 ;  /* 0x800000047b0a7c23 */ /* 0x004fe2000801001e */
[C---:B---3--:R-:W-:Y:S04]  /*6380*/  HMMA.16816.F32 R48, R24.reuse, R16, R48 ;  /* 0x000000101830723c */ /* 0x048fe80000001830 */
[----:B------:R-:W-:Y:S01]  /*6390*/  FMUL.FTZ R33, R53, c[0x0][0x2ec] ;  /* 0x0000bb0035217a20 */ /* 0x000fe20000410000 */
[----:B------:R-:W-:Y:S01]  /*63a0*/  FSEL R10, R10, -INF , !P3 ;  /* 0xff8000000a0a7808 */ /* 0x000fe20005800000 */
[----:B------:R-:W-:Y:S01]  /*63b0*/  FMUL.FTZ R35, R54, c[0x0][0x2ec] ;  /* 0x0000bb0036237a20 */ /* 0x000fe20000410000 */
[----:B------:R-:W2:Y:S01]  /*63c0*/  MUFU.TANH R12, R12 ;  /* 0x0000000c000c7308 */ /* 0x000ea20000002400 */
[----:B------:R-:W-:Y:S01]  /*63d0*/  FMUL.FTZ R32, R55, c[0x0][0x2ec] ;  /* 0x0000bb0037207a20 */ /* 0x000fe20000410000 */
[----:B------:R-:W-:Y:S01]  /*63e0*/  HMMA.16816.F32 R64, R24, R18, R64 ;  /* 0x000000121840723c */ /* 0x000fe20000001840 */
[----:B------:R-:W-:-:S02]  /*63f0*/  FFMA.FTZ R16, R120, -UR4, R41 ;  /* 0x8000000478107c23 */ /* 0x000fc40008010029 */
[----:B------:R-:W-:-:S03]  /*6400*/  FMUL.FTZ R17, R52, c[0x0][0x2ec] ;  /* 0x0000bb0034117a20 */ /* 0x000fc60000410000 */
[----:B------:R-:W3:Y:S01]  /*6410*/  MUFU.TANH R8, R8 ;  /* 0x0000000800087308 */ /* 0x000ee20000002400 */
[----:B----4-:R-:W-:Y:S01]  /*6420*/  FFMA.FTZ R29, R108, -UR4, R29 ;  /* 0x800000046c1d7c23 */ /* 0x010fe2000801001d */
[----:B------:R-:W-:Y:S01]  /*6430*/  FSEL R25, R20, -INF , !P0 ;  /* 0xff80000014197808 */ /* 0x000fe20004000000 */
[----:B-1----:R-:W-:Y:S01]  /*6440*/  FFMA.FTZ R38, R127, -UR4, R38 ;  /* 0x800000047f267c23 */ /* 0x002fe20008010026 */
[----:B------:R-:W-:Y:S01]  /*6450*/  FSEL R20, R84, -INF , !P0 ;  /* 0xff80000054147808 */ /* 0x000fe20004000000 */
[----:B------:R-:W-:Y:S01]  /*6460*/  FFMA.FTZ R24, R93, -UR4, R82 ;  /* 0x800000045d187c23 */ /* 0x000fe20008010052 */
[----:B------:R-:W-:Y:S01]  /*6470*/  ISETP.GE.AND P0, PT, R104, UR9, PT ;  /* 0x0000000968007c0c */ /* 0x000fe2000bf06270 */
[----:B------:R-:W-:Y:S01]  /*6480*/  FFMA.FTZ R27, R97, -UR4, R56 ;  /* 0x80000004611b7c23 */ /* 0x000fe20008010038 */
[----:B------:R-:W1:Y:S01]  /*6490*/  MUFU.TANH R36, R36 ;  /* 0x0000002400247308 */ /* 0x000e620000002400 */
[----:B------:R-:W-:Y:S01]  /*64a0*/  FSEL R19, R91, -INF , !P2 ;  /* 0xff8000005b137808 */ /* 0x000fe20005000000 */
[----:B------:R-:W-:Y:S01]  /*64b0*/  FFMA.FTZ R18, R85, -UR4, R42 ;  /* 0x8000000455127c23 */ /* 0x000fe2000801002a */
[----:B------:R-:W-:Y:S01]  /*64c0*/  FSEL R189, R29, -INF , !P0 ;  /* 0xff8000001dbd7808 */ /* 0x000fe20004000000 */
[----:B------:R-:W-:Y:S01]  /*64d0*/  FMUL.FTZ R37, R48, c[0x0][0x2ec] ;  /* 0x0000bb0030257a20 */ /* 0x000fe20000410000 */
[----:B------:R-:W-:Y:S01]  /*64e0*/  FSEL R208, R38, -INF , !P0 ;  /* 0xff80000026d07808 */ /* 0x000fe20004000000 */
[----:B------:R-:W-:Y:S01]  /*64f0*/  FMUL.FTZ R26, R49, c[0x0][0x2ec] ;  /* 0x0000bb00311a7a20 */ /* 0x000fe20000410000 */
[----:B------:R-:W-:Y:S01]  /*6500*/  PLOP3.LUT P0, PT, PT, PT, UP0, 0x80, 0x0 ;  /* 0x000000000000781c */ /* 0x000fe20003f0f008 */
[----:B------:R-:W-:Y:S01]  /*6510*/  FMUL.FTZ R39, R50, c[0x0][0x2ec] ;  /* 0x0000bb0032277a20 */ /* 0x000fe20000410000 */
[----:B------:R-:W4:Y:S01]  /*6520*/  MUFU.TANH R31, R31 ;  /* 0x0000001f001f7308 */ /* 0x000f220000002400 */
[----:B------:R-:W-:Y:S01]  /*6530*/  FMUL.FTZ R41, R51, c[0x0][0x2ec] ;  /* 0x0000bb0033297a20 */ /* 0x000fe20000410000 */
[----:B------:R-:W-:Y:S01]  /*6540*/  FSEL R16, R16, -INF , !P2 ;  /* 0xff80000010107808 */ /* 0x000fe20005000000 */
[----:B------:R-:W-:Y:S01]  /*6550*/  FMUL.FTZ R43, R64, c[0x0][0x2ec] ;  /* 0x0000bb00402b7a20 */ /* 0x000fe20000410000 */
[----:B------:R-:W-:Y:S01]  /*6560*/  FSEL R24, R24, -INF , !P1 ;  /* 0xff80000018187808 */ /* 0x000fe20004800000 */
[----:B------:R-:W-:Y:S01]  /*6570*/  FMUL.FTZ R22, R65, c[0x0][0x2ec] ;  /* 0x0000bb0041167a20 */ /* 0x000fe20000410000 */
[----:B------:R-:W-:Y:S01]  /*6580*/  ISETP.GE.AND P2, PT, R100, UR9, PT ;  /* 0x0000000964007c0c */ /* 0x000fe2000bf46270 */
[----:B------:R-:W-:Y:S01]  /*6590*/  FMUL.FTZ R28, R66, c[0x0][0x2ec] ;  /* 0x0000bb00421c7a20 */ /* 0x000fe20000410000 */
[----:B------:R-:W5:Y:S01]  /*65a0*/  MUFU.TANH R17, R17 ;  /* 0x0000001100117308 */ /* 0x000f620000002400 */
[----:B------:R-:W-:Y:S01]  /*65b0*/  FMUL.FTZ R30, R67, c[0x0][0x2ec] ;  /* 0x0000bb00431e7a20 */ /* 0x000fe20000410000 */
[----:B------:R-:W-:Y:S01]  /*65c0*/  ISETP.GE.AND P1, PT, R102, UR9, PT ;  /* 0x0000000966007c0c */ /* 0x000fe2000bf26270 */
[----:B--2---:R-:W-:Y:S01]  /*65d0*/  FFMA.FTZ R9, R103, -UR4, R12 ;  /* 0x8000000467097c23 */ /* 0x004fe2000801000c */
[----:B------:R-:W-:Y:S01]  /*65e0*/  FSEL R27, R27, -INF , !P6 ;  /* 0xff8000001b1b7808 */ /* 0x000fe20007000000 */
[----:B---3--:R-:W-:Y:S01]  /*65f0*/  FFMA.FTZ R8, R125, -UR4, R8 ;  /* 0x800000047d087c23 */ /* 0x008fe20008010008 */
[----:B------:R-:W-:Y:S01]  /*6600*/  FSEL R18, R18, -INF , !P6 ;  /* 0xff80000012127808 */ /* 0x000fe20007000000 */
[----:B-1----:R-:W-:Y:S01]  /*6610*/  FFMA.FTZ R36, R107, -UR4, R36 ;  /* 0x800000046b247c23 */ /* 0x002fe20008010024 */
[----:B------:R-:W1:Y:S01]  /*6620*/  MUFU.TANH R33, R33 ;  /* 0x0000002100217308 */ /* 0x000e620000002400 */
[----:B----4-:R-:W-:Y:S01]  /*6630*/  FFMA.FTZ R31, R126, -UR4, R31 ;  /* 0x800000047e1f7c23 */ /* 0x010fe2000801001f */
[----:B------:R-:W-:-:S02]  /*6640*/  FSEL R12, R23, -INF , !P4 ;  /* 0xff800000170c7808 */ /* 0x000fc40006000000 */
[----:B------:R-:W-:Y:S02]  /*6650*/  FSEL R9, R9, -INF , !P3 ;  /* 0xff80000009097808 */ /* 0x000fe40005800000 */
[----:B------:R-:W-:Y:S02]  /*6660*/  FSEL R11, R11, -INF , !P2 ;  /* 0xff8000000b0b7808 */ /* 0x000fe40005000000 */
[----:B------:R-:W2:Y:S01]  /*6670*/  MUFU.TANH R35, R35 ;  /* 0x0000002300237308 */ /* 0x000ea20000002400 */
[----:B------:R-:W-:Y:S01]  /*6680*/  FSEL R8, R8, -INF , !P2 ;  /* 0xff80000008087808 */ /* 0x000fe20005000000 */
[----:B-----5:R-:W-:Y:S01]  /*6690*/  FFMA.FTZ R17, R110, -UR4, R17 ;  /* 0x800000046e117c23 */ /* 0x020fe20008010011 */
[----:B------:R-:W-:Y:S02]  /*66a0*/  FSEL R197, R36, -INF , !P1 ;  /* 0xff80000024c57808 */ /* 0x000fe40004800000 */
[----:B------:R-:W-:Y:S02]  /*66b0*/  FSEL R190, R31, -INF , !P1 ;  /* 0xff8000001fbe7808 */ /* 0x000fe40004800000 */
[----:B------:R-:W-:Y:S01]  /*66c0*/  ISETP.GE.AND P6, PT, R106, UR9, PT ;  /* 0x000000096a007c0c */ /* 0x000fe2000bfc6270 */
[----:B------:R-:W3:Y:S01]  /*66d0*/  MUFU.TANH R32, R32 ;  /* 0x0000002000207308 */ /* 0x000ee20000002400 */
[----:B-1----:R-:W-:Y:S01]  /*66e0*/  FFMA.FTZ R33, R112, -UR4, R33 ;  /* 0x8000000470217c23 */ /* 0x002fe20008010021 */
[----:B------:R-:W-:-:S02]  /*66f0*/  ISETP.GE.AND P4, PT, R111, UR9, PT ;  /* 0x000000096f007c0c */ /* 0x000fc4000bf86270 */
[----:B------:R-:W-:Y:S02]  /*6700*/  ISETP.GE.AND P3, PT, R113, UR9, PT ;  /* 0x0000000971007c0c */ /* 0x000fe4000bf66270 */
[----:B------:R-:W-:Y:S02]  /*6710*/  ISETP.GE.AND P2, PT, R115, UR9, PT ;  /* 0x0000000973007c0c */ /* 0x000fe4000bf46270 */
[----:B------:R-:W1:Y:S01]  /*6720*/  MUFU.TANH R37, R37 ;  /* 0x0000002500257308 */ /* 0x000e620000002400 */
[----:B--2---:R-:W-:Y:S01]  /*6730*/  FFMA.FTZ R35, R128, -UR4, R35 ;  /* 0x8000000480237c23 */ /* 0x004fe20008010023 */
[----:B------:R-:W-:Y:S02]  /*6740*/  ISETP.GE.AND P1, PT, R116, UR9, PT ;  /* 0x0000000974007c0c */ /* 0x000fe4000bf26270 */
[----:B------:R-:W-:Y:S02]  /*6750*/  FSEL R193, R17, -INF , !P6 ;  /* 0xff80000011c17808 */ /* 0x000fe40007000000 */
[----:B------:R-:W-:-:S02]  /*6760*/  FSEL R196, R35, -INF , !P6 ;  /* 0xff80000023c47808 */ /* 0x000fc40007000000 */
[----:B------:R-:W2:Y:S01]  /*6770*/  MUFU.TANH R26, R26 ;  /* 0x0000001a001a7308 */ /* 0x000ea20000002400 */
[----:B---3--:R-:W-:Y:S01]  /*6780*/  FFMA.FTZ R32, R129, -UR4, R32 ;  /* 0x8000000481207c23 */ /* 0x008fe20008010020 */
[----:B------:R-:W-:-:S04]  /*6790*/  FSEL R191, R33, -INF , !P5 ;  /* 0xff80000021bf7808 */ /* 0x000fc80006800000 */
        /* <DEDUP_REMOVED lines=18> */
[----:B------:R-:W-:Y:S01]  /*68c0*/  FSEL R199, R119, -INF , !P1 ;  /* 0xff80000077c77808 */ /* 0x000fe20004800000 */
[----:B-1----:R-:W-:-:S05]  /*68d0*/  FFMA.FTZ R28, R81, -UR4, R28 ;  /* 0x80000004511c7c23 */ /* 0x002fca000801001c */
[----:B------:R-:W-:Y:S01]  /*68e0*/  FSEL R198, R28, -INF , !P2 ;  /* 0xff8000001cc67808 */ /* 0x000fe20005000000 */
[----:B--2---:R-:W-:-:S05]  /*68f0*/  FFMA.FTZ R131, R131, -UR4, R30 ;  /* 0x8000000483837c23 */ /* 0x004fca000801001e */
        /* <DEDUP_REMOVED lines=78> */
.L_x_5228:
[----:B------:R-:W-:-:S04]  /*6de0*/  ULEA UR24, -UR24, URZ, 0x6 ;  /* 0x0000003f18187291 */ /* 0x000fc8000f8e313f */
[----:B------:R-:W-:Y:S02]  /*6df0*/  USHF.R.S32.HI UR5, URZ, 0x1f, UR24 ;  /* 0x0000001f3f057899 */ /* 0x000fe40008011418 */
[----:B------:R-:W-:-:S04]  /*6e00*/  MOV R17, UR24 ;  /* 0x0000001800117c02 */ /* 0x000fc80008000f00 */
[----:B------:R-:W-:Y:S02]  /*6e10*/  MOV R22, UR5 ;  /* 0x0000000500167c02 */ /* 0x000fe40008000f00 */
.L_x_5229:
        /* <DEDUP_REMOVED lines=156> */
.L_x_5231:
[----:B------:R-:W-:Y:S05]  /*77e0*/  BSYNC B0 ;  /* 0x0000000000007941 */ /* 0x000fea0003800000 */
.L_x_5230:
[----:B------:R-:W0:Y:S01]  /*77f0*/  LDGDEPBAR ;  /* 0x00000000000079af */ /* 0x000e220000000000 */
[----:B------:R-:W-:-:S04]  /*7800*/  IADD3 R166, P1, R17, R166, RZ ;  /* 0x000000a611a67210 */ /* 0x000fc80007f3e0ff */
[----:B------:R-:W-:Y:S02]  /*7810*/  IADD3.X R167, R22, R167, RZ, P1, !PT ;  /* 0x000000a716a77210 */ /* 0x000fe40000ffe4ff */
.L_x_5227:
        /* <DEDUP_REMOVED lines=36> */
[----:B------:R-:W-:Y:S04]  /*7a60*/  LDSM.16.MT88.4 R148, [R234+0x10000] ;  /* 0x01000000ea94783b */ /* 0x000fe80000004200 */
[----:B------:R-:W-:Y:S04]  /*7a70*/  LDSM.16.MT88.4 R140, [R233+0x10000] ;  /* 0x01000000e98c783b */ /* 0x000fe80000004200 */
[----:B------:R-:W-:Y:S04]  /*7a80*/  LDSM.16.MT88.4 R132, [R232+0x10000] ;  /* 0x01000000e884783b */ /* 0x000fe80000004200 */
[----:B------:R-:W-:Y:S01]  /*7a90*/  LDSM.16.MT88.4 R156, [R236+0x10000] ;  /* 0x01000000ec9c783b */ /* 0x000fe20000004200 */
[----:B---3--:R-:W-:-:S03]  /*7aa0*/  FMNMX.FTZ R17, R6, R17, !PT ;  /* 0x0000001106117209 */ /* 0x008fc60007810000 */
[----:B-1----:R-:W-:Y:S01]  /*7ab0*/  LDSM.16.MT88.4 R40, [R236+0x12000] ;  /* 0x01200000ec28783b */ /* 0x002fe20000004200 */
        /* <DEDUP_REMOVED lines=45> */
[----:B------:R-:W-:Y:S01]  /*7d90*/  FFMA.FTZ R0, R8, c[0x0][0x23c], -R195 ;  /* 0x00008f0008007a23 */ /* 0x000fe200000108c3 */
[----:B------:R-:W1:Y:S01]  /*7da0*/  LDSM.16.MT88.4 R12, [R233+0x10800] ;  /* 0x01080000e90c783b */ /* 0x000e620000004200 */
[--C-:B------:R-:W-:Y:S01]  /*7db0*/  FFMA.FTZ R186, R197, c[0x0][0x23c], -R204.reuse ;  /* 0x00008f00c5ba7a23 */ /* 0x100fe200000108cc */
[----:B------:R-:W3:Y:S01]  /*7dc0*/  MUFU.EX2 R177, R177 ;  /* 0x000000b100b17308 */ /* 0x000ee20000000800 */
        /* <DEDUP_REMOVED lines=128> */
[C---:B----4-:R-:W-:Y:S08]  /*85d0*/  HMMA.16816.F32 R116, R4.reuse, R12, R116 ;  /* 0x0000000c0474723c */ /* 0x050ff00000001874 */
        /* <DEDUP_REMOVED lines=41> */
[C---:B-1----:R-:W-:Y:S08]  /*8870*/  HMMA.16816.F32 R160, R4.reuse, R24, R160 ;  /* 0x0000001804a0723c */ /* 0x042ff000000018a0 */
[C---:B---3--:R-:W-:Y:S08]  /*8880*/  HMMA.16816.F32 R52, R4.reuse, R12, R52 ;  /* 0x0000000c0434723c */ /* 0x048ff00000001834 */
[C---:B------:R-:W-:Y:S01]  /*8890*/  HMMA.16816.F32 R56, R4.reuse, R14, R56 ;  /* 0x0000000e0438723c */ /* 0x040fe20000001838 */
[----:B------:R-:W1:Y:S07]  /*88a0*/  LDSM.16.MT88.4 R12, [R236+0x17000] ;  /* 0x01700000ec0c783b */ /* 0x000e6e0000004200 */
[C---:B--2---:R-:W-:Y:S08]  /*88b0*/  HMMA.16816.F32 R76, R4.reuse, R8, R76 ;  /* 0x00000008044c723c */ /* 0x044ff0000000184c */
        /* <DEDUP_REMOVED lines=132> */
.L_x_5236:
        /* <DEDUP_REMOVED lines=78> */
.L_x_5233:
[C---:B------:R-:W-:Y:S01]  /*95e0*/  ISETP.GE.AND P6, PT, R244.reuse, c[0x0][0x220], PT ;  /* 0x00008800f4007a0c */ /* 0x040fe20003fc6270 */
[----:B------:R-:W-:Y:S01]  /*95f0*/  UISETP.GT.AND UP2, UPT, UR27, UR20, UPT ;  /* 0x000000141b00728c */ /* 0x000fe2000bf44270 */
[----:B------:R-:W-:Y:S02]  /*9600*/  IADD3 R2, R244, 0x40, RZ ;  /* 0x00000040f4027810 */ /* 0x000fe40007ffe0ff */
[----:B------:R-:W-:Y:S02]  /*9610*/  IADD3 R9, P1, R165, UR22, RZ ;  /* 0x00000016a5097c10 */ /* 0x000fe4000ff3e0ff */
[----:B------:R-:W-:Y:S02]  /*9620*/  ISETP.GE.AND P5, PT, R2, c[0x0][0x220], PT ;  /* 0x0000880002007a0c */ /* 0x000fe40003fa6270 */
[----:B------:R-:W-:Y:S02]  /*9630*/  IADD3 R2, R244, 0xc0, RZ ;  /* 0x000000c0f4027810 */ /* 0x000fe40007ffe0ff */
[----:B------:R-:W-:Y:S02]  /*9640*/  IADD3.X R166, R3, UR21, RZ, P1, !PT ;  /* 0x0000001503a67c10 */ /* 0x000fe40008ffe4ff */
[----:B------:R-:W-:Y:S01]  /*9650*/  ISETP.GE.AND P3, PT, R2, c[0x0][0x220], PT ;  /* 0x0000880002007a0c */ /* 0x000fe20003f66270 */
[----:B------:R-:W-:Y:S01]  /*9660*/  @P6 STS.128 [R243+0x10000], RZ ;  /* 0x010000fff3006388 */ /* 0x000fe20000000c00 */
[C---:B------:R-:W-:Y:S02]  /*9670*/  LEA R2, P0, R165.reuse, R194, 0x1 ;  /* 0x000000c2a5027211 */ /* 0x040fe400078008ff */
[----:B------:R-:W-:Y:S02]  /*9680*/  IADD3 R164, R244, 0x80, RZ ;  /* 0x00000080f4a47810 */ /* 0x000fe40007ffe0ff */
[----:B------:R-:W-:Y:S02]  /*9690*/  LEA.HI.X R3, R165, R252, R3, 0x1, P0 ;  /* 0x000000fca5037211 */ /* 0x000fe400000f0c03 */
[----:B------:R-:W-:Y:S02]  /*96a0*/  ISETP.GE.AND P4, PT, R164, c[0x0][0x220], PT ;  /* 0x00008800a4007a0c */ /* 0x000fe40003f86270 */
[CC--:B------:R-:W-:Y:S01]  /*96b0*/  @!P6 LEA R26, P1, R9.reuse, R194.reuse, 0x1 ;  /* 0x000000c2091ae211 */ /* 0x0c0fe200078208ff */
[----:B------:R-:W-:Y:S01]  /*96c0*/  @!PT LDS RZ, [RZ] ;  /* 0x00000000fffff984 */ /* 0x000fe20000000800 */
[----:B------:R-:W-:Y:S01]  /*96d0*/  @!PT LDS RZ, [RZ] ;  /* 0x00000000fffff984 */ /* 0x000fe20000000800 */
[----:B------:R-:W-:Y:S01]  /*96e0*/  @!PT LDS RZ, [RZ] ;  /* 0x00000000fffff984 */ /* 0x000fe20000000800 */
[----:B------:R1:W-:Y:S01]  /*96f0*/  @!P6 LDGSTS.E.BYPASS.LTC128B.128 [R243+0x10000], [R2.64] ;  /* 0x1000000002f3efae */ /* 0x0003e2000b901d60 */
[C---:B------:R-:W-:Y:S02]  /*9700*/  @!P5 LEA R18, P0, R9.reuse, R194, 0x1 ;  /* 0x000000c20912d211 */ /* 0x040fe400078008ff */
[CCC-:B------:R-:W-:Y:S02]  /*9710*/  @!P6 LEA.HI.X R27, R9.reuse, R252.reuse, R166.reuse, 0x1, P1 ;  /* 0x000000fc091be211 */ /* 0x1c0fe400008f0ca6 */
[----:B------:R-:W-:Y:S01]  /*9720*/  @P5 STS.128 [R243+0x12000], RZ ;  /* 0x012000fff3005388 */ /* 0x000fe20000000c00 */
[C-C-:B------:R-:W-:Y:S02]  /*9730*/  @!P5 LEA.HI.X R19, R9.reuse, R252, R166.reuse, 0x1, P0 ;  /* 0x000000fc0913d211 */ /* 0x140fe400000f0ca6 */
        /* <DEDUP_REMOVED lines=31> */
[----:B------:R2:W-:Y:S01]  /*9930*/  @!P6 LDGSTS.E.BYPASS.LTC128B.128 [R243+0x10800], [R26.64] ;  /* 0x108000001af3efae */ /* 0x0005e2000b901d60 */
[C---:B------:R-:W-:Y:S02]  /*9940*/  @!P3 LEA.HI.X R31, R164.reuse, R252, R165, 0x1, P0 ;  /* 0x000000fca41fb211 */ /* 0x040fe400000f0ca5 */
[----:B------:R-:W-:Y:S02]  /*9950*/  IADD3 R166, P2, R164, UR22, RZ ;  /* 0x00000016a4a67c10 */ /* 0x000fe4000ff5e0ff */
[----:B------:R-:W-:Y:S02]  /*9960*/  @P5 STS.128 [R243+0x12800], RZ ;  /* 0x012800fff3005388 */ /* 0x000fe40000000c00 */
[CC--:B------:R-:W-:Y:S02]  /*9970*/  @!P6 LEA R210, P0, R166.reuse, R194.reuse, 0x1 ;  /* 0x000000c2a6d2e211 */ /* 0x0c0fe400078008ff */
[----:B------:R-:W-:Y:S01]  /*9980*/  IADD3.X R165, R165, UR21, RZ, P2, !PT ;  /* 0x00000015a5a57c10 */ /* 0x000fe200097fe4ff */
[----:B------:R-:W-:Y:S01]  /*9990*/  @!PT LDS RZ, [RZ] ;  /* 0x00000000fffff984 */ /* 0x000fe20000000800 */
[----:B------:R-:W-:Y:S01]  /*99a0*/  @!PT LDS RZ, [RZ] ;  /* 0x00000000fffff984 */ /* 0x000fe20000000800 */
[----:B------:R-:W-:Y:S01]  /*99b0*/  @!PT LDS RZ, [RZ] ;  /* 0x00000000fffff984 */ /* 0x000fe20000000800 */
[----:B------:R3:W-:Y:S01]  /*99c0*/  @!P5 LDGSTS.E.BYPASS.LTC128B.128 [R243+0x12800], [R18.64+0x80] ;  /* 0x1280008012f3dfae */ /* 0x0007e2000b901d60 */
[C---:B------:R-:W-:Y:S02]  /*99d0*/  @!P5 LEA R206, P2, R166.reuse, R194, 0x1 ;  /* 0x000000c2a6ced211 */ /* 0x040fe400078408ff */
[CCC-:B------:R-:W-:Y:S02]  /*99e0*/  @!P6 LEA.HI.X R211, R166.reuse, R252.reuse, R165.reuse, 0x1, P0 ;  /* 0x000000fca6d3e211 */ /* 0x1c0fe400000f0ca5 */
[----:B------:R-:W-:Y:S01]  /*99f0*/  @P4 STS.128 [R243+0x14800], RZ ;  /* 0x014800fff3004388 */ /* 0x000fe20000000c00 */
[C-C-:B------:R-:W-:Y:S02]  /*9a00*/  @!P5 LEA.HI.X R207, R166.reuse, R252, R165.reuse, 0x1, P2 ;  /* 0x000000fca6cfd211 */ /* 0x140fe400010f0ca5 */
        /* <DEDUP_REMOVED lines=289> */
[----:B------:R5:W2:Y:S02]  /*ac20*/  MUFU.TANH R11, R165 ;  /* 0x000000a5000b7308 */ /* 0x000aa40000002400 */
[----:B------:R-:W-:Y:S02]  /*ac30*/  FMUL.FTZ R29, R29, c[0x0][0x2ec] ;  /* 0x0000bb001d1d7a20 */ /* 0x000fe40000410000 */
[----:B-1----:R-:W-:Y:S02]  /*ac40*/  FMUL.FTZ R166, R19, c[0x0][0x2ec] ;  /* 0x0000bb0013a67a20 */ /* 0x002fe40000410000 */
[----:B------:R-:W-:Y:S02]  /*ac50*/  FMUL.FTZ R30, R30, c[0x0][0x2ec] ;  /* 0x0000bb001e1e7a20 */ /* 0x000fe40000410000 */
[----:B------:R-:W-:Y:S02]  /*ac60*/  FMUL.FTZ R31, R31, c[0x0][0x2ec] ;  /* 0x0000bb001f1f7a20 */ /* 0x000fe40000410000 */
[----:B------:R-:W1:Y:S01]  /*ac70*/  MUFU.TANH R200, R199 ;  /* 0x000000c700c87308 */ /* 0x000e620000002400 */
[----:B------:R-:W-:Y:S02]  /*ac80*/  FMUL.FTZ R33, R33, c[0x0][0x2ec] ;  /* 0x0000bb0021217a20 */ /* 0x000fe40000410000 */
[----:B----4-:R-:W-:Y:S02]  /*ac90*/  FMUL.FTZ R252, R18, c[0x0][0x2ec] ;  /* 0x0000bb0012fc7a20 */ /* 0x010fe40000410000 */
[----:B------:R-:W-:Y:S05]  /*aca0*/  FMUL.FTZ R18, R24, c[0x0][0x2ec] ;  /* 0x0000bb0018127a20 */ /* 0x000fea0000410000 */
[----:B------:R4:W1:Y:S01]  /*acb0*/  MUFU.TANH R17, R252 ;  /* 0x000000fc00117308 */ /* 0x0008620000002400 */
[----:B-----5:R-:W-:Y:S09]  /*acc0*/  FMUL.FTZ R165, R20, c[0x0][0x2ec] ;  /* 0x0000bb0014a57a20 */ /* 0x020ff20000410000 */
[----:B------:R5:W1:Y:S10]  /*acd0*/  MUFU.TANH R15, R166 ;  /* 0x000000a6000f7308 */ /* 0x000a740000002400 */
        /* <DEDUP_REMOVED lines=10> */
[----:B-1----:R-:W-:Y:S09]  /*ad80*/  FMUL.FTZ R166, R34, c[0x0][0x2ec] ;  /* 0x0000bb0022a67a20 */ /* 0x002ff20000410000 */
[----:B------:R-:W1:Y:S01]  /*ad90*/  MUFU.TANH R164, R164 ;  /* 0x000000a400a47308 */ /* 0x000e620000002400 */
[----:B----4-:R-:W-:Y:S09]  /*ada0*/  FMUL.FTZ R165, R35, c[0x0][0x2ec] ;  /* 0x0000bb0023a57a20 */ /* 0x010ff20000410000 */
[----:B------:R-:W4:Y:S01]  /*adb0*/  MUFU.TANH R203, R203 ;  /* 0x000000cb00cb7308 */ /* 0x000f220000002400 */
[----:B-----5:R-:W-:Y:S09]  /*adc0*/  IMAD.MOV.U32 R252, RZ, RZ, R3 ;  /* 0x000000fffffc7224 */ /* 0x020ff200078e0003 */
[----:B------:R-:W1:Y:S10]  /*add0*/  MUFU.TANH R9, R9 ;  /* 0x0000000900097308 */ /* 0x000e740000002400 */
[----:B------:R-:W1:Y:S10]  /*ade0*/  MUFU.TANH R207, R207 ;  /* 0x000000cf00cf7308 */ /* 0x000e740000002400 */
        /* <DEDUP_REMOVED lines=12> */
[----:B------:R-:W1:Y:S01]  /*aeb0*/  MUFU.TANH R165, R165 ;  /* 0x000000a500a57308 */ /* 0x000e620000002400 */
[----:B------:R-:W-:-:S05]  /*aec0*/  @!P0 BRA `(.L_x_5234) ;  /* 0x00000c1000008947 */ /* 0x000fca0003800000 */
[----:B--234-:R-:W-:Y:S01]  /*aed0*/  ULDC.64 UR10, c[0x0][0x198] ;  /* 0x00006600000a7ab9 */ /* 0x01cfe20000000a00 */
        /* <DEDUP_REMOVED lines=16> */
[----:B--2---:R-:W-:Y:S04]  /*afe0*/  UIMAD.WIDE.U32 UR38, UR15, UR35, URZ ;  /* 0x000000230f2672a5 */ /* 0x004fe8000f8e003f */
[----:B------:R-:W-:Y:S02]  /*aff0*/  UIADD3 UR34, -UR39, URZ, URZ ;  /* 0x0000003f27227290 */ /* 0x000fe4000fffe13f */
[----:B---3--:R-:W-:Y:S02]  /*b000*/  UIMAD.WIDE.U32 UR40, UR15, UR28, URZ ;  /* 0x0000001c0f2872a5 */ /* 0x008fe4000f8e003f */
        /* <DEDUP_REMOVED lines=27> */
[----:B-1----:R-:W-:Y:S04]  /*b1c0*/  LEA R18, P1, R4, UR30, 0x2 ;  /* 0x0000001e04127c11 */ /* 0x002fe8000f8210ff */
[----:B------:R-:W-:Y:S01]  /*b1d0*/  LEA.HI.X.SX32 R19, R3, UR31, 0x2, P1 ;  /* 0x0000001f03137c11 */ /* 0x000fe200088f16ff */
[----:B------:R-:W1:Y:S08]  /*b1e0*/  R2UR UR34, R18 ;  /* 0x00000000122273c2 */ /* 0x000e7000000e0000 */
[----:B------:R-:W3:Y:S08]  /*b1f0*/  R2UR UR11, R7 ;  /* 0x00000000070b73c2 */ /* 0x000ef000000e0000 */
[----:B------:R-:W4:Y:S01]  /*b200*/  R2UR UR35, R19 ;  /* 0x00000000132373c2 */ /* 0x000f2200000e0000 */
[----:B--2---:R-:W-:Y:S02]  /*b210*/  MOV R20, UR10 ;  /* 0x0000000a00147c02 */ /* 0x004fe40008000f00 */
[----:B-1----:R-:W-:Y:S01]  /*b220*/  MOV R4, UR34 ;  /* 0x0000002200047c02 */ /* 0x002fe20008000f00 */
        /* <DEDUP_REMOVED lines=22> */
.L_x_5235:
        /* <DEDUP_REMOVED lines=13> */
[CCC-:B-1----:R-:W-:Y:S01]  /*b460*/  @!P5 LEA.HI.X R21, R5.reuse, R249.reuse, R4.reuse, 0x1, P0 ;  /* 0x000000f90515d211 */ /* 0x1c2fe200000f0c04 */
        /* <DEDUP_REMOVED lines=103> */
.L_x_5234:
[----:B-1234-:R-:W-:Y:S01]  /*bae0*/  MOV R22, UR27 ;  /* 0x0000001b00167c02 */ /* 0x01efe20008000f00 */
[----:B------:R-:W-:Y:S01]  /*baf0*/  LDSM.16.MT88.4 R28, [R233+0x10000] ;  /* 0x01000000e91c783b */ /* 0x000fe20000004200 */
[----:B------:R-:W-:Y:S02]  /*bb00*/  UISETP.GT.AND UP2, UPT, UR27, UR20, UPT ;  /* 0x000000141b00728c */ /* 0x000fe4000bf44270 */
[----:B------:R-:W-:Y:S01]  /*bb10*/  UIADD3 UR27, UR27, -0x1, URZ ;  /* 0xffffffff1b1b7890 */ /* 0x000fe2000fffe03f */
[----:B------:R-:W-:Y:S01]  /*bb20*/  IMAD R22, R22, -0x40, R247 ;  /* 0xffffffc016167824 */ /* 0x000fe200078e02f7 */
[----:B------:R-:W-:Y:S02]  /*bb30*/  UMOV UR10, UR24 ;  /* 0x00000018000a7c82 */ /* 0x000fe40008000000 */
[----:B------:R-:W-:Y:S02]  /*bb40*/  UMOV UR11, UR23 ;  /* 0x00000017000b7c82 */ /* 0x000fe40008000000 */
[C---:B------:R-:W-:Y:S02]  /*bb50*/  IADD3 R20, R22.reuse, 0x8, RZ ;  /* 0x0000000816147810 */ /* 0x040fe40007ffe0ff */
[----:B------:R-:W-:Y:S02]  /*bb60*/  IADD3 R18, R22, 0x7, RZ ;  /* 0x0000000716127810 */ /* 0x000fe40007ffe0ff */
[----:B------:R-:W-:Y:S02]  /*bb70*/  ISETP.GE.AND P1, PT, R20, RZ, PT ;  /* 0x000000ff1400720c */ /* 0x000fe40003f26270 */
[C---:B------:R-:W-:Y:S02]  /*bb80*/  IADD3 R16, R22.reuse, -0x1, RZ ;  /* 0xffffffff16107810 */ /* 0x040fe40007ffe0ff */
[----:B------:R-:W-:Y:S02]  /*bb90*/  IADD3 R172, R22, -0x9, RZ ;  /* 0xfffffff716ac7810 */ /* 0x000fe40007ffe0ff */
[----:B------:R-:W-:Y:S02]  /*bba0*/  ISETP.GE.AND P0, PT, R16, RZ, PT ;  /* 0x000000ff1000720c */ /* 0x000fe40003f06270 */
[C---:B------:R-:W-:Y:S02]  /*bbb0*/  IADD3 R174, R22.reuse, -0x8, RZ ;  /* 0xfffffff816ae7810 */ /* 0x040fe40007ffe0ff */
[C---:B------:R-:W-:Y:S02]  /*bbc0*/  IADD3 R168, R22.reuse, -0x11, RZ ;  /* 0xffffffef16a87810 */ /* 0x040fe40007ffe0ff */
[C---:B------:R-:W-:Y:S02]  /*bbd0*/  IADD3 R170, R22.reuse, -0x10, RZ ;  /* 0xfffffff016aa7810 */ /* 0x040fe40007ffe0ff */
[----:B------:R-:W-:Y:S02]  /*bbe0*/  @!P1 IADD3 R20, -R22, -0x8, RZ ;  /* 0xfffffff816149810 */ /* 0x000fe40007ffe1ff */
[----:B------:R-:W-:Y:S02]  /*bbf0*/  ISETP.GE.AND P1, PT, R18, RZ, PT ;  /* 0x000000ff1200720c */ /* 0x000fe40003f26270 */
[C---:B------:R-:W-:Y:S02]  /*bc00*/  IADD3 R21, R22.reuse, -0x19, RZ ;  /* 0xffffffe716157810 */ /* 0x040fe40007ffe0ff */
[----:B------:R-:W-:Y:S01]  /*bc10*/  @!P0 IADD3 R16, -R22, 0x1, RZ ;  /* 0x0000000116108810 */ /* 0x000fe20007ffe1ff */
[----:B------:R-:W-:Y:S01]  /*bc20*/  I2F R20, R20 ;  /* 0x0000001400147306 */ /* 0x000fe20000201400 */
[----:B------:R-:W-:Y:S02]  /*bc30*/  ISETP.GE.AND P0, PT, R174, RZ, PT ;  /* 0x000000ffae00720c */ /* 0x000fe40003f06270 */
[C---:B------:R-:W-:Y:S02]  /*bc40*/  IADD3 R23, R22.reuse, -0x18, RZ ;  /* 0xffffffe816177810 */ /* 0x040fe40007ffe0ff */
[----:B------:R-:W-:Y:S02]  /*bc50*/  IABS R25, R22 ;  /* 0x0000001600197213 */ /* 0x000fe40000000000 */
[C---:B------:R-:W-:Y:S02]  /*bc60*/  IADD3 R19, R22.reuse, -0x21, RZ ;  /* 0xffffffdf16137810 */ /* 0x040fe40007ffe0ff */
[----:B------:R-:W-:Y:S01]  /*bc70*/  @!P1 IADD3 R18, -R22, -0x7, RZ ;  /* 0xfffffff916129810 */ /* 0x000fe20007ffe1ff */
[----:B------:R-:W-:Y:S01]  /*bc80*/  I2F R16, R16 ;  /* 0x0000001000107306 */ /* 0x000fe20000201400 */
[----:B------:R-:W-:Y:S02]  /*bc90*/  ISETP.GE.AND P1, PT, R172, RZ, PT ;  /* 0x000000ffac00720c */ /* 0x000fe40003f26270 */
[C---:B------:R-:W-:Y:S02]  /*bca0*/  IADD3 R4, R22.reuse, -0x20, RZ ;  /* 0xffffffe016047810 */ /* 0x040fe40007ffe0ff */
[----:B------:R-:W-:Y:S02]  /*bcb0*/  @!P0 IADD3 R174, -R22, 0x8, RZ ;  /* 0x0000000816ae8810 */ /* 0x000fe40007ffe1ff */
[----:B------:R-:W-:Y:S02]  /*bcc0*/  ISETP.GE.AND P0, PT, R170, RZ, PT ;  /* 0x000000ffaa00720c */ /* 0x000fe40003f06270 */
[C---:B------:R-:W-:Y:S01]  /*bcd0*/  IADD3 R12, R22.reuse, -0x38, RZ ;  /* 0xffffffc8160c7810 */ /* 0x040fe20007ffe0ff */
[----:B------:R-:W-:Y:S01]  /*bce0*/  I2F R25, R25 ;  /* 0x0000001900197306 */ /* 0x000fe20000201400 */
[C---:B------:R-:W-:Y:S02]  /*bcf0*/  IADD3 R7, R22.reuse, -0x28, RZ ;  /* 0xffffffd816077810 */ /* 0x040fe40007ffe0ff */
[C---:B------:R-:W-:Y:S02]  /*bd00*/  IADD3 R5, R22.reuse, -0x29, RZ ;  /* 0xffffffd716057810 */ /* 0x040fe40007ffe0ff */
[----:B------:R-:W-:Y:S02]  /*bd10*/  @!P1 IADD3 R172, -R22, 0x9, RZ ;  /* 0x0000000916ac9810 */ /* 0x000fe40007ffe1ff */
[----:B------:R-:W-:Y:S02]  /*bd20*/  ISETP.GE.AND P1, PT, R168, RZ, PT ;  /* 0x000000ffa800720c */ /* 0x000fe40003f26270 */
[C---:B------:R-:W-:Y:S01]  /*bd30*/  IADD3 R3, R22.reuse, -0x30, RZ ;  /* 0xffffffd016037810 */ /* 0x040fe20007ffe0ff */
[----:B------:R-:W-:Y:S01]  /*bd40*/  I2F R18, R18 ;  /* 0x0000001200127306 */ /* 0x000fe20000201400 */
[C---:B------:R-:W-:Y:S02]  /*bd50*/  @!P0 IADD3 R170, -R22.reuse, 0x10, RZ ;  /* 0x0000001016aa8810 */ /* 0x040fe40007ffe1ff */
[----:B------:R-:W-:Y:S02]  /*bd60*/  ISETP.GE.AND P0, PT, R23, RZ, PT ;  /* 0x000000ff1700720c */ /* 0x000fe40003f06270 */
[----:B------:R-:W-:Y:S02]  /*bd70*/  ISETP.GE.AND P4, PT, R5, RZ, PT ;  /* 0x000000ff0500720c */ /* 0x000fe40003f86270 */
[C---:B------:R-:W-:Y:S02]  /*bd80*/  IADD3 R2, R22.reuse, -0x31, RZ ;  /* 0xffffffcf16027810 */ /* 0x040fe40007ffe0ff */
[----:B------:R-:W-:Y:S01]  /*bd90*/  ISETP.GE.AND P3, PT, R3, RZ, PT ;  /* 0x000000ff0300720c */ /* 0x000fe20003f66270 */
[----:B------:R-:W-:Y:S01]  /*bda0*/  I2F R174, R174 ;  /* 0x000000ae00ae7306 */ /* 0x000fe20000201400 */
[----:B------:R-:W-:Y:S02]  /*bdb0*/  @!P1 IADD3 R168, -R22, 0x11, RZ ;  /* 0x0000001116a89810 */ /* 0x000fe40007ffe1ff */
[----:B------:R-:W-:Y:S02]  /*bdc0*/  ISETP.GE.AND P1, PT, R21, RZ, PT ;  /* 0x000000ff1500720c */ /* 0x000fe40003f26270 */
[----:B------:R-:W-:Y:S02]  /*bdd0*/  ISETP.GE.AND P2, PT, R2, RZ, PT ;  /* 0x000000ff0200720c */ /* 0x000fe40003f46270 */
[----:B------:R-:W-:Y:S02]  /*bde0*/  @!P0 IADD3 R23, -R22, 0x18, RZ ;  /* 0x0000001816178810 */ /* 0x000fe40007ffe1ff */
[----:B------:R-:W-:Y:S01]  /*bdf0*/  ISETP.GE.AND P0, PT, R4, RZ, PT ;  /* 0x000000ff0400720c */ /* 0x000fe20003f06270 */
[----:B------:R-:W-:Y:S01]  /*be00*/  I2F R168, R168 ;  /* 0x000000a800a87306 */ /* 0x000fe20000201400 */
[C---:B------:R-:W-:Y:S02]  /*be10*/  IADD3 R6, R22.reuse, -0x39, RZ ;  /* 0xffffffc716067810 */ /* 0x040fe40007ffe0ff */
[C---:B------:R-:W-:Y:S02]  /*be20*/  @!P4 IADD3 R5, -R22.reuse, 0x29, RZ ;  /* 0x000000291605c810 */ /* 0x040fe40007ffe1ff */
[C---:B------:R-:W-:Y:S02]  /*be30*/  @!P3 IADD3 R3, -R22.reuse, 0x30, RZ ;  /* 0x000000301603b810 */ /* 0x040fe40007ffe1ff */
[C---:B------:R-:W-:Y:S02]  /*be40*/  @!P1 IADD3 R21, -R22.reuse, 0x19, RZ ;  /* 0x0000001916159810 */ /* 0x040fe40007ffe1ff */
[----:B------:R-:W-:Y:S01]  /*be50*/  ISETP.GE.AND P1, PT, R19, RZ, PT ;  /* 0x000000ff1300720c */ /* 0x000fe20003f26270 */
[----:B------:R-:W-:Y:S01]  /*be60*/  I2F R172, R172 ;  /* 0x000000ac00ac7306 */ /* 0x000fe20000201400 */
[C---:B------:R-:W-:Y:S02]  /*be70*/  @!P2 IADD3 R2, -R22.reuse, 0x31, RZ ;  /* 0x000000311602a810 */ /* 0x040fe40007ffe1ff */
[C---:B------:R-:W-:Y:S02]  /*be80*/  @!P0 IADD3 R4, -R22.reuse, 0x20, RZ ;  /* 0x0000002016048810 */ /* 0x040fe40007ffe1ff */
[----:B------:R-:W-:Y:S05]  /*be90*/  ISETP.GE.AND P0, PT, R7, RZ, PT ;  /* 0x000000ff0700720c */ /* 0x000fea0003f06270 */
[----:B------:R-:W-:Y:S02]  /*bea0*/  I2F R170, R170 ;  /* 0x000000aa00aa7306 */ /* 0x000fe40000201400 */
[----:B------:R-:W-:Y:S02]  /*beb0*/  @!P1 IADD3 R19, -R22, 0x21, RZ ;  /* 0x0000002116139810 */ /* 0x000fe40007ffe1ff */
[----:B------:R-:W-:Y:S04]  /*bec0*/  ISETP.GE.AND P1, PT, R12, RZ, PT ;  /* 0x000000ff0c00720c */ /* 0x000fe80003f26270 */
[----:B------:R-:W-:Y:S02]  /*bed0*/  @!P0 IADD3 R7, -R22, 0x28, RZ ;  /* 0x0000002816078810 */ /* 0x000fe40007ffe1ff */
[----:B------:R-:W-:Y:S01]  /*bee0*/  I2F R23, R23 ;  /* 0x0000001700177306 */ /* 0x000fe20000201400 */
[----:B------:R-:W-:Y:S06]  /*bef0*/  ISETP.GE.AND P0, PT, R6, RZ, PT ;  /* 0x000000ff0600720c */ /* 0x000fec0003f06270 */
[C---:B------:R-:W-:Y:S03]  /*bf00*/  @!P1 IADD3 R12, -R22.reuse, 0x38, RZ ;  /* 0x00000038160c9810 */ /* 0x040fe60007ffe1ff */
[----:B------:R-:W-:Y:S04]  /*bf10*/  I2F R21, R21 ;  /* 0x0000001500157306 */ /* 0x000fe80000201400 */
[----:B------:R-:W-:Y:S06]  /*bf20*/  @!P0 IADD3 R6, -R22, 0x39, RZ ;  /* 0x0000003916068810 */ /* 0x000fec0007ffe1ff */
        /* <DEDUP_REMOVED lines=16> */
[----:B------:R1:W2:Y:S01]  /*c030*/  I2F R13, R12 ;  /* 0x0000000c000d7306 */ /* 0x0002a20000201400 */
        /* <DEDUP_REMOVED lines=26> */
[----:B-1----:R-:W-:Y:S01]  /*c1e0*/  FMNMX.FTZ R12, R196, R27, !PT ;  /* 0x0000001bc40c7209 */ /* 0x002fe20007810000 */
        /* <DEDUP_REMOVED lines=16> */
[----:B--2---:R-:W-:Y:S01]  /*c2f0*/  FFMA.FTZ R186, R13, -UR4, R186 ;  /* 0x800000040dba7c23 */ /* 0x004fe200080100ba */
        /* <DEDUP_REMOVED lines=9> */
[----:B------:R-:W-:Y:S02]  /*c390*/  FMNMX.FTZ R2, R166, R3, !PT ;  /* 0x00000003a6027209 */ /* 0x000fe40007810000 */
[----:B------:R-:W-:Y:S02]  /*c3a0*/  FMNMX.FTZ R5, R179, R4, !PT ;  /* 0x00000004b3057209 */ /* 0x000fe40007810000 */
[----:B------:R-:W-:Y:S03]  /*c3b0*/  FMNMX.FTZ R7, R165, R2, !PT ;  /* 0x00000002a5077209 */ /* 0x000fe60007810000 */
[----:B------:R-:W1:Y:S08]  /*c3c0*/  SHFL.BFLY PT, R6, R5, 0x2, 0x1f ;  /* 0x0c401f0005067f89 */ /* 0x000e7000000e0000 */
[----:B------:R-:W2:Y:S01]  /*c3d0*/  SHFL.BFLY PT, R2, R7, 0x2, 0x1f ;  /* 0x0c401f0007027f89 */ /* 0x000ea200000e0000 */
[----:B-1----:R-:W-:Y:S07]  /*c3e0*/  FMNMX.FTZ R13, R5, R6, !PT ;  /* 0x00000006050d7209 */ /* 0x002fee0007810000 */
[----:B------:R-:W1:Y:S01]  /*c3f0*/  SHFL.BFLY PT, R164, R13, 0x1, 0x1f ;  /* 0x0c201f000da47f89 */ /* 0x000e6200000e0000 */
[----:B--2---:R-:W-:Y:S07]  /*c400*/  FMNMX.FTZ R4, R7, R2, !PT ;  /* 0x0000000207047209 */ /* 0x004fee0007810000 */
[----:B------:R-:W2:Y:S01]  /*c410*/  SHFL.BFLY PT, R3, R4, 0x1, 0x1f ;  /* 0x0c201f0004037f89 */ /* 0x000ea200000e0000 */
[----:B-1----:R-:W-:Y:S07]  /*c420*/  FMNMX.FTZ R164, R13, R164, !PT ;  /* 0x000000a40da47209 */ /* 0x002fee0007810000 */
[----:B------:R-:W1:Y:S01]  /*c430*/  LDSM.16.MT88.4 R12, [R236+0x10000] ;  /* 0x01000000ec0c783b */ /* 0x000e620000004200 */
[C---:B------:R-:W-:Y:S01]  /*c440*/  FSETP.NEU.FTZ.AND P0, PT, R164.reuse, -INF , PT ;  /* 0xff800000a400780b */ /* 0x040fe20003f1d000 */
[C---:B------:R-:W-:Y:S02]  /*c450*/  FMUL.FTZ R189, R164.reuse, c[0x0][0x23c] ;  /* 0x00008f00a4bd7a20 */ /* 0x040fe40000410000 */
[----:B------:R-:W-:Y:S01]  /*c460*/  FADD.FTZ R2, -R164, R167 ;  /* 0x000000a7a4027221 */ /* 0x000fe20000010100 */
[----:B--2---:R-:W-:Y:S02]  /*c470*/  FMNMX.FTZ R3, R4, R3, !PT ;  /* 0x0000000304037209 */ /* 0x004fe40007810000 */
[----:B------:R-:W-:Y:S01]  /*c480*/  FSEL R189, R189, RZ, P0 ;  /* 0x000000ffbdbd7208 */ /* 0x000fe20000000000 */
[----:B------:R-:W-:Y:S01]  /*c490*/  FMUL.FTZ R6, R2, c[0x0][0x23c] ;  /* 0x00008f0002067a20 */ /* 0x000fe20000410000 */
[C---:B------:R-:W-:Y:S01]  /*c4a0*/  FSETP.NEU.FTZ.AND P0, PT, R3.reuse, -INF , PT ;  /* 0xff8000000300780b */ /* 0x040fe20003f1d000 */
[C---:B------:R-:W-:Y:S02]  /*c4b0*/  FMUL.FTZ R177, R3.reuse, c[0x0][0x23c] ;  /* 0x00008f0003b17a20 */ /* 0x040fe40000410000 */
[----:B------:R-:W-:Y:S01]  /*c4c0*/  FADD.FTZ R5, -R3, R0 ;  /* 0x0000000003057221 */ /* 0x000fe20000010100 */
[----:B------:R-:W2:Y:S01]  /*c4d0*/  MUFU.EX2 R2, R6 ;  /* 0x0000000600027308 */ /* 0x000ea20000000800 */
[--C-:B------:R-:W-:Y:S01]  /*c4e0*/  FFMA.FTZ R187, R8, c[0x0][0x23c], -R189.reuse ;  /* 0x00008f0008bb7a23 */ /* 0x100fe200000108bd */
[----:B------:R-:W-:Y:S01]  /*c4f0*/  FSEL R177, R177, RZ, P0 ;  /* 0x000000ffb1b17208 */ /* 0x000fe20000000000 */
[--C-:B------:R-:W-:Y:S01]  /*c500*/  FFMA.FTZ R185, R197, c[0x0][0x23c], -R189.reuse ;  /* 0x00008f00c5b97a23 */ /* 0x100fe200000108bd */
[----:B------:R-:W-:Y:S01]  /*c510*/  PLOP3.LUT P0, PT, PT, PT, UP2, 0x80, 0x0 ;  /* 0x000000000000781c */ /* 0x000fe20003f0f028 */
[--C-:B------:R-:W-:Y:S02]  /*c520*/  FFMA.FTZ R183, R205, c[0x0][0x23c], -R189.reuse ;  /* 0x00008f00cdb77a23 */ /* 0x100fe400000108bd */
[----:B------:R-:W-:Y:S02]  /*c530*/  FFMA.FTZ R182, R9, c[0x0][0x23c], -R189 ;  /* 0x00008f0009b67a23 */ /* 0x000fe400000108bd */
[--C-:B------:R-:W-:Y:S01]  /*c540*/  FFMA.FTZ R184, R201, c[0x0][0x23c], -R177.reuse ;  /* 0x00008f00c9b87a23 */ /* 0x100fe200000108b1 */
[----:B------:R-:W-:Y:S01]  /*c550*/  MUFU.EX2 R187, R187 ;  /* 0x000000bb00bb7308 */ /* 0x000fe20000000800 */
[--C-:B------:R-:W-:Y:S02]  /*c560*/  FFMA.FTZ R181, R203, c[0x0][0x23c], -R177.reuse ;  /* 0x00008f00cbb57a23 */ /* 0x100fe400000108b1 */
[--C-:B------:R-:W-:Y:S02]  /*c570*/  FFMA.FTZ R180, R10, c[0x0][0x23c], -R177.reuse ;  /* 0x00008f000ab47a23 */ /* 0x100fe400000108b1 */
[--C-:B------:R-:W-:Y:S02]  /*c580*/  FFMA.FTZ R167, R11, c[0x0][0x23c], -R177.reuse ;  /* 0x00008f000ba77a23 */ /* 0x100fe400000108b1 */
[----:B------:R-:W-:Y:S02]  /*c590*/  FMUL.FTZ R0, R5, c[0x0][0x23c] ;  /* 0x00008f0005007a20 */ /* 0x000fe40000410000 */
[--C-:B------:R-:W-:Y:S01]  /*c5a0*/  FFMA.FTZ R195, R172, c[0x0][0x23c], -R177.reuse ;  /* 0x00008f00acc37a23 */ /* 0x100fe200000108b1 */
[----:B------:R-:W3:Y:S01]  /*c5b0*/  MUFU.EX2 R185, R185 ;  /* 0x000000b900b97308 */ /* 0x000ee20000000800 */
[--C-:B------:R-:W-:Y:S02]  /*c5c0*/  FFMA.FTZ R197, R170, c[0x0][0x23c], -R177.reuse ;  /* 0x00008f00aac57a23 */ /* 0x100fe400000108b1 */
[----:B------:R-:W-:Y:S02]  /*c5d0*/  FFMA.FTZ R209, R176, c[0x0][0x23c], -R177 ;  /* 0x00008f00b0d17a23 */ /* 0x000fe400000108b1 */
        /* <DEDUP_REMOVED lines=12> */
[----:B---3--:R-:W-:Y:S01]  /*c6a0*/  F2FP.PACK_AB R160, R185, R187 ;  /* 0x000000bbb9a0723e */ /* 0x008fe200000000ff */
        /* <DEDUP_REMOVED lines=16> */
[----:B------:R-:W2:Y:S01]  /*c7b0*/  MUFU.EX2 R181, R181 ;  /* 0x000000b500b57308 */ /* 0x000ea20000000800 */
[C---:B------:R-:W-:Y:S01]  /*c7c0*/  FMUL.FTZ R34, R0.reuse, R134 ;  /* 0x0000008600227220 */ /* 0x040fe20000410000 */
[----:B------:R-:W-:Y:S01]  /*c7d0*/  LDSM.16.MT88.4 R140, [R232+0x12000] ;  /* 0x01200000e88c783b */ /* 0x000fe20000004200 */
[----:B------:R-:W-:Y:S01]  /*c7e0*/  FMUL.FTZ R35, R0, R135 ;  /* 0x0000008700237220 */ /* 0x000fe20000410000 */
[----:B---3--:R-:W-:Y:S01]  /*c7f0*/  F2FP.PACK_AB R162, R182, R183 ;  /* 0x000000b7b6a2723e */ /* 0x008fe200000000ff */
[C---:B------:R-:W-:Y:S02]  /*c800*/  FMUL.FTZ R38, R0.reuse, R38 ;  /* 0x0000002600267220 */ /* 0x040fe40000410000 */
[C---:B------:R-:W-:Y:S02]  /*c810*/  FMUL.FTZ R39, R0.reuse, R39 ;  /* 0x0000002700277220 */ /* 0x040fe40000410000 */
[C---:B------:R-:W-:Y:S01]  /*c820*/  FMUL.FTZ R42, R0.reuse, R42 ;  /* 0x0000002a002a7220 */ /* 0x040fe20000410000 */
[----:B------:R-:W-:Y:S01]  /*c830*/  MUFU.EX2 R180, R180 ;  /* 0x000000b400b47308 */ /* 0x000fe20000000800 */
[----:B------:R-:W-:Y:S01]  /*c840*/  LDSM.16.MT88.4 R132, [R233+0x12000] ;  /* 0x01200000e984783b */ /* 0x000fe20000004200 */
[----:B------:R-:W-:Y:S02]  /*c850*/  FMUL.FTZ R43, R0, R43 ;  /* 0x0000002b002b7220 */ /* 0x000fe40000410000 */
[----:B------:R-:W-:Y:S02]  /*c860*/  FMUL.FTZ R45, R2, R45 ;  /* 0x0000002d022d7220 */ /* 0x000fe40000410000 */
[C---:B------:R-:W-:Y:S02]  /*c870*/  FMUL.FTZ R46, R0.reuse, R46 ;  /* 0x0000002e002e7220 */ /* 0x040fe40000410000 */
[----:B------:R-:W-:Y:S01]  /*c880*/  FMUL.FTZ R47, R0, R47 ;  /* 0x0000002f002f7220 */ /* 0x000fe20000410000 */
[----:B------:R-:W-:Y:S01]  /*c890*/  LDSM.16.MT88.4 R148, [R232+0x10800] ;  /* 0x01080000e894783b */ /* 0x000fe20000004200 */
        /* <DEDUP_REMOVED lines=24> */
[C---:B------:R-:W-:Y:S04]  /*ca20*/  HMMA.16816.F32 R8, R160.reuse, R14, R8 ;  /* 0x0000000ea008723c */ /* 0x040fe80000001808 */
[C---:B------:R-:W-:Y:S02]  /*ca30*/  FMUL.FTZ R13, R2.reuse, R153 ;  /* 0x00000099020d7220 */ /* 0x040fe40000410000 */
[----:B------:R-:W-:Y:S02]  /*ca40*/  FMUL.FTZ R64, R2, R64 ;  /* 0x0000004002407220 */ /* 0x000fe40000410000 */
[C---:B------:R-:W-:Y:S04]  /*ca50*/  FMUL.FTZ R14, R0.reuse, R154 ;  /* 0x0000009a000e7220 */ /* 0x040fe80000410000 */
        /* <DEDUP_REMOVED lines=25> */
[----:B------:R-:W3:Y:S01]  /*cbf0*/  LDSM.16.MT88.4 R136, [R234+0x12000] ;  /* 0x01200000ea88783b */ /* 0x000ee20000004200 */
        /* <DEDUP_REMOVED lines=18> */
[C---:B---3--:R-:W-:Y:S03]  /*cd20*/  HMMA.16816.F32 R44, R160.reuse, R136, R44 ;  /* 0x00000088a02c723c */ /* 0x048fe6000000182c */
        /* <DEDUP_REMOVED lines=54> */
[----:B------:R-:W-:Y:S02]  /*d090*/  FFMA.FTZ R191, R200, c[0x0][0x23c], -R189 ;  /* 0x00008f00c8bf7a23 */ /* 0x000fe400000108bd */
[----:B------:R-:W-:Y:S02]  /*d0a0*/  FFMA.FTZ R200, R168, c[0x0][0x23c], -R177 ;  /* 0x00008f00a8c87a23 */ /* 0x000fe400000108b1 */
[C---:B------:R-:W-:Y:S01]  /*d0b0*/  HMMA.16816.F32 R104, R160.reuse, R134, R104 ;  /* 0x00000086a068723c */ /* 0x040fe20000001868 */
[----:B------:R-:W2:Y:S01]  /*d0c0*/  LDSM.16.MT88.4 R132, [R232+0x16000] ;  /* 0x01600000e884783b */ /* 0x000ea20000004200 */
[----:B------:R-:W-:Y:S02]  /*d0d0*/  MUFU.EX2 R191, R191 ;  /* 0x000000bf00bf7308 */ /* 0x000fe40000000800 */
[--C-:B------:R-:W-:Y:S02]  /*d0e0*/  FFMA.FTZ R192, R192, c[0x0][0x23c], -R189.reuse ;  /* 0x00008f00c0c07a23 */ /* 0x100fe400000108bd */
[----:B------:R-:W-:Y:S02]  /*d0f0*/  FFMA.FTZ R193, R198, c[0x0][0x23c], -R189 ;  /* 0x00008f00c6c17a23 */ /* 0x000fe400000108bd */
[C---:B---3--:R-:W-:Y:S01]  /*d100*/  HMMA.16816.F32 R108, R160.reuse, R140, R108 ;  /* 0x0000008ca06c723c */ /* 0x048fe2000000186c */
[----:B------:R-:W-:Y:S03]  /*d110*/  LDSM.16.MT88.4 R168, [R232+0x12800] ;  /* 0x01280000e8a8783b */ /* 0x000fe60000004200 */
[----:B------:R-:W-:Y:S01]  /*d120*/  FFMA.FTZ R198, R174, c[0x0][0x23c], -R177 ;  /* 0x00008f00aec67a23 */ /* 0x000fe200000108b1 */
[----:B------:R-:W3:Y:S01]  /*d130*/  MUFU.EX2 R192, R192 ;  /* 0x000000c000c07308 */ /* 0x000ee20000000800 */
[--C-:B------:R-:W-:Y:S02]  /*d140*/  FFMA.FTZ R196, R196, c[0x0][0x23c], -R189.reuse ;  /* 0x00008f00c4c47a23 */ /* 0x100fe400000108bd */
[C---:B------:R-:W-:Y:S01]  /*d150*/  HMMA.16816.F32 R112, R160.reuse, R142, R112 ;  /* 0x0000008ea070723c */ /* 0x040fe20000001870 */
[----:B------:R-:W4:Y:S03]  /*d160*/  LDSM.16.MT88.4 R140, [R236+0x10800] ;  /* 0x01080000ec8c783b */ /* 0x000f260000004200 */
[C---:B------:R-:W-:Y:S02]  /*d170*/  FMUL.FTZ R120, R2.reuse, R120 ;  /* 0x0000007802787220 */ /* 0x040fe40000410000 */
[----:B------:R-:W-:Y:S01]  /*d180*/  FMUL.FTZ R121, R2, R121 ;  /* 0x0000007902797220 */ /* 0x000fe20000410000 */
[----:B------:R-:W-:Y:S01]  /*d190*/  MUFU.EX2 R193, R193 ;  /* 0x000000c100c17308 */ /* 0x000fe20000000800 */
[C---:B------:R-:W-:Y:S01]  /*d1a0*/  FMUL.FTZ R122, R0.reuse, R122 ;  /* 0x0000007a007a7220 */ /* 0x040fe20000410000 */
[C---:B-1----:R-:W-:Y:S01]  /*d1b0*/  HMMA.16816.F32 R116, R160.reuse, R136, R116 ;  /* 0x00000088a074723c */ /* 0x042fe20000001874 */
[----:B------:R-:W-:Y:S02]  /*d1c0*/  LDSM.16.MT88.4 R172, [R236+0x14800] ;  /* 0x01480000ecac783b */ /* 0x000fe40000004200 */
[----:B------:R-:W-:Y:S02]  /*d1d0*/  FMUL.FTZ R123, R0, R123 ;  /* 0x0000007b007b7220 */ /* 0x000fe40000410000 */
[C---:B------:R-:W-:Y:S02]  /*d1e0*/  FMUL.FTZ R124, R2.reuse, R124 ;  /* 0x0000007c027c7220 */ /* 0x040fe40000410000 */
[----:B------:R-:W-:Y:S01]  /*d1f0*/  FMUL.FTZ R125, R2, R125 ;  /* 0x0000007d027d7220 */ /* 0x000fe20000410000 */
[----:B------:R-:W1:Y:S01]  /*d200*/  MUFU.EX2 R196, R196 ;  /* 0x000000c400c47308 */ /* 0x000e620000000800 */
[C---:B------:R-:W-:Y:S01]  /*d210*/  FMUL.FTZ R126, R0.reuse, R126 ;  /* 0x0000007e007e7220 */ /* 0x040fe20000410000 */
[C---:B------:R-:W-:Y:S01]  /*d220*/  HMMA.16816.F32 R120, R160.reuse, R138, R120 ;  /* 0x0000008aa078723c */ /* 0x040fe20000001878 */
[----:B------:R-:W5:Y:S02]  /*d230*/  LDSM.16.MT88.4 R136, [R234+0x10800] ;  /* 0x01080000ea88783b */ /* 0x000f640000004200 */
[----:B------:R-:W-:Y:S02]  /*d240*/  FMUL.FTZ R127, R0, R127 ;  /* 0x0000007f007f7220 */ /* 0x000fe40000410000 */
[C---:B------:R-:W-:Y:S02]  /*d250*/  FMUL.FTZ R128, R2.reuse, R128 ;  /* 0x0000008002807220 */ /* 0x040fe40000410000 */
[----:B------:R-:W-:Y:S01]  /*d260*/  FMUL.FTZ R129, R2, R129 ;  /* 0x0000008102817220 */ /* 0x000fe20000410000 */
[----:B------:R-:W4:Y:S01]  /*d270*/  MUFU.EX2 R198, R198 ;  /* 0x000000c600c67308 */ /* 0x000f220000000800 */
[C---:B------:R-:W-:Y:S01]  /*d280*/  FMUL.FTZ R130, R0.reuse, R130 ;  /* 0x0000008200827220 */ /* 0x040fe20000410000 */
[C---:B--2---:R-:W-:Y:S03]  /*d290*/  HMMA.16816.F32 R124, R160.reuse, R132, R124 ;  /* 0x00000084a07c723c */ /* 0x044fe6000000187c */
[----:B------:R-:W-:Y:S02]  /*d2a0*/  FMUL.FTZ R131, R0, R131 ;  /* 0x0000008300837220 */ /* 0x000fe40000410000 */
[--C-:B------:R-:W-:Y:S02]  /*d2b0*/  FFMA.FTZ R199, R199, c[0x0][0x23c], -R189.reuse ;  /* 0x00008f00c7c77a23 */ /* 0x100fe400000108bd */
[----:B---3--:R-:W-:Y:S01]  /*d2c0*/  F2FP.PACK_AB R132, R192, R191 ;  /* 0x000000bfc084723e */ /* 0x008fe200000000ff */
[----:B------:R-:W2:Y:S01]  /*d2d0*/  MUFU.EX2 R200, R200 ;  /* 0x000000c800c87308 */ /* 0x000ea20000000800 */
[--C-:B------:R-:W-:Y:S01]  /*d2e0*/  FFMA.FTZ R214, R214, c[0x0][0x23c], -R189.reuse ;  /* 0x00008f00d6d67a23 */ /* 0x100fe200000108bd */
[----:B------:R-:W-:Y:S01]  /*d2f0*/  HMMA.16816.F32 R128, R160, R134, R128 ;  /* 0x00000086a080723c */ /* 0x000fe20000001880 */
[----:B------:R-:W3:Y:S02]  /*d300*/  LDSM.16.MT88.4 R160, [R233+0x12800] ;  /* 0x01280000e9a0783b */ /* 0x000ee40000004200 */
[--C-:B------:R-:W-:Y:S02]  /*d310*/  FFMA.FTZ R201, R212, c[0x0][0x23c], -R189.reuse ;  /* 0x00008f00d4c97a23 */ /* 0x100fe400000108bd */
[----:B------:R-:W-:Y:S02]  /*d320*/  FFMA.FTZ R210, R210, c[0x0][0x23c], -R189 ;  /* 0x00008f00d2d27a23 */ /* 0x000fe400000108bd */
[----:B-1----:R-:W-:Y:S01]  /*d330*/  F2FP.PACK_AB R134, R196, R193 ;  /* 0x000000c1c486723e */ /* 0x002fe200000000ff */
[--C-:B------:R-:W-:Y:S01]  /*d340*/  FFMA.FTZ R203, R208, c[0x0][0x23c], -R177.reuse ;  /* 0x00008f00d0cb7a23 */ /* 0x100fe200000108b1 */
[----:B------:R-:W-:Y:S03]  /*d350*/  MUFU.EX2 R199, R199 ;  /* 0x000000c700c77308 */ /* 0x000fe60000000800 */
[----:B----4-:R-:W-:Y:S01]  /*d360*/  F2FP.PACK_AB R133, R195, R198 ;  /* 0x000000c6c385723e */ /* 0x010fe200000000ff */
[--C-:B------:R-:W-:Y:S02]  /*d370*/  FFMA.FTZ R206, R206, c[0x0][0x23c], -R177.reuse ;  /* 0x00008f00cece7a23 */ /* 0x100fe400000108b1 */
[--C-:B------:R-:W-:Y:S02]  /*d380*/  FFMA.FTZ R204, R204, c[0x0][0x23c], -R177.reuse ;  /* 0x00008f00cccc7a23 */ /* 0x100fe400000108b1 */
[----:B------:R-:W-:Y:S02]  /*d390*/  FFMA.FTZ R205, R202, c[0x0][0x23c], -R177 ;  /* 0x00008f00cacd7a23 */ /* 0x000fe400000108b1 */
[----:B------:R-:W1:Y:S01]  /*d3a0*/  MUFU.EX2 R214, R214 ;  /* 0x000000d600d67308 */ /* 0x000e620000000800 */
[--C-:B------:R-:W-:Y:S01]  /*d3b0*/  FFMA.FTZ R190, R190, c[0x0][0x23c], -R189.reuse ;  /* 0x00008f00bebe7a23 */ /* 0x100fe200000108bd */
[----:B--2---:R-:W-:Y:S01]  /*d3c0*/  F2FP.PACK_AB R135, R200, R197 ;  /* 0x000000c5c887723e */ /* 0x004fe200000000ff */
[----:B------:R-:W-:Y:S02]  /*d3d0*/  FFMA.FTZ R207, R188, c[0x0][0x23c], -R189 ;  /* 0x00008f00bccf7a23 */ /* 0x000fe400000108bd */
[----:B------:R-:W-:Y:S02]  /*d3e0*/  FFMA.FTZ R188, R178, c[0x0][0x23c], -R177 ;  /* 0x00008f00b2bc7a23 */ /* 0x000fe400000108b1 */
[--C-:B------:R-:W-:Y:S02]  /*d3f0*/  FFMA.FTZ R186, R186, c[0x0][0x23c], -R189.reuse ;  /* 0x00008f00baba7a23 */ /* 0x100fe400000108bd */
[C---:B------:R-:W-:Y:S01]  /*d400*/  HMMA.16816.F32 R4, R132.reuse, R140, R4 ;  /* 0x0000008c8404723c */ /* 0x040fe20000001804 */
[----:B------:R-:W-:Y:S04]  /*d410*/  MUFU.EX2 R201, R201 ;  /* 0x000000c900c97308 */ /* 0x000fe80000000800 */
[----:B------:R-:W-:Y:S02]  /*d420*/  FFMA.FTZ R189, R179, c[0x0][0x23c], -R189 ;  /* 0x00008f00b3bd7a23 */ /* 0x000fe400000108bd */
[--C-:B------:R-:W-:Y:S01]  /*d430*/  FFMA.FTZ R166, R166, c[0x0][0x23c], -R177.reuse ;  /* 0x00008f00a6a67a23 */ /* 0x100fe200000108b1 */
[C---:B------:R-:W-:Y:S01]  /*d440*/  HMMA.16816.F32 R8, R132.reuse, R142, R8 ;  /* 0x0000008e8408723c */ /* 0x040fe20000001808 */
[----:B------:R-:W2:Y:S02]  /*d450*/  LDSM.16.MT88.4 R140, [R234+0x14800] ;  /* 0x01480000ea8c783b */ /* 0x000ea40000004200 */
[----:B------:R-:W4:Y:S01]  /*d460*/  MUFU.EX2 R210, R210 ;  /* 0x000000d200d27308 */ /* 0x000f220000000800 */
[----:B------:R-:W-:Y:S02]  /*d470*/  FFMA.FTZ R177, R165, c[0x0][0x23c], -R177 ;  /* 0x00008f00a5b17a23 */ /* 0x000fe400000108b1 */
[----:B------:R-:W-:Y:S02]  /*d480*/  FFMA.FTZ R187, R2, R250, R187 ;  /* 0x000000fa02bb7223 */ /* 0x000fe400000100bb */
[C---:B-----5:R-:W-:Y:S04]  /*d490*/  HMMA.16816.F32 R12, R132.reuse, R136, R12 ;  /* 0x00000088840c723c */ /* 0x060fe8000000180c */
[----:B------:R-:W-:Y:S01]  /*d4a0*/  FFMA.FTZ R184, R0, R251, R184 ;  /* 0x000000fb00b87223 */ /* 0x000fe200000100b8 */
[----:B------:R5:W-:Y:S01]  /*d4b0*/  MUFU.EX2 R165, R177 ;  /* 0x000000b100a57308 */ /* 0x000be20000000800 */
[----:B------:R-:W-:Y:S02]  /*d4c0*/  FADD.FTZ R0, R185, R187 ;  /* 0x000000bbb9007221 */ /* 0x000fe40000010000 */
[C---:B------:R-:W-:Y:S01]  /*d4d0*/  HMMA.16816.F32 R16, R132.reuse, R138, R16 ;  /* 0x0000008a8410723c */ /* 0x040fe20000001810 */
[----:B------:R-:W1:Y:S03]  /*d4e0*/  LDSM.16.MT88.4 R136, [R233+0x14800] ;  /* 0x01480000e988783b */ /* 0x000e660000004200 */
[----:B------:R-:W-:Y:S02]  /*d4f0*/  FADD.FTZ R181, R181, R184 ;  /* 0x000000b8b5b57221 */ /* 0x000fe40000010000 */
[----:B------:R-:W-:Y:S01]  /*d500*/  FADD.FTZ R183, R183, R0 ;  /* 0x00000000b7b77221 */ /* 0x000fe20000010000 */
[----:B------:R-:W-:Y:S01]  /*d510*/  MUFU.EX2 R203, R203 ;  /* 0x000000cb00cb7308 */ /* 0x000fe20000000800 */
[C---:B------:R-:W-:Y:S04]  /*d520*/  HMMA.16816.F32 R20, R132.reuse, R144, R20 ;  /* 0x000000908414723c */ /* 0x040fe80000001814 */
[----:B------:R-:W-:Y:S01]  /*d530*/  MOV R0, R3 ;  /* 0x0000000300007202 */ /* 0x000fe20000000f00 */
[----:B------:R-:W-:Y:S02]  /*d540*/  FADD.FTZ R180, R180, R181 ;  /* 0x000000b5b4b47221 */ /* 0x000fe40000010000 */
[----:B------:R-:W-:Y:S01]  /*d550*/  FADD.FTZ R182, R182, R183 ;  /* 0x000000b7b6b67221 */ /* 0x000fe20000010000 */
[C---:B------:R-:W-:Y:S01]  /*d560*/  HMMA.16816.F32 R24, R132.reuse, R146, R24 ;  /* 0x000000928418723c */ /* 0x040fe20000001818 */
[----:B------:R-:W1:Y:S01]  /*d570*/  LDSM.16.MT88.4 R144, [R232+0x14800] ;  /* 0x01480000e890783b */ /* 0x000e620000004200 */
[----:B------:R-:W1:Y:S02]  /*d580*/  MUFU.EX2 R206, R206 ;  /* 0x000000ce00ce7308 */ /* 0x000e640000000800 */
[----:B------:R-:W-:Y:S02]  /*d590*/  FADD.FTZ R167, R167, R180 ;  /* 0x000000b4a7a77221 */ /* 0x000fe40000010000 */
[----:B------:R-:W-:Y:S02]  /*d5a0*/  FADD.FTZ R191, R191, R182 ;  /* 0x000000b6bfbf7221 */ /* 0x000fe40000010000 */
[C---:B------:R-:W-:Y:S01]  /*d5b0*/  HMMA.16816.F32 R28, R132.reuse, R148, R28 ;  /* 0x00000094841c723c */ /* 0x040fe2000000181c */
[----:B-----5:R-:W-:Y:S03]  /*d5c0*/  LDSM.16.MT88.4 R176, [R233+0x15800] ;  /* 0x01580000e9b0783b */ /* 0x020fe60000004200 */
[----:B------:R-:W-:Y:S01]  /*d5d0*/  MUFU.EX2 R204, R204 ;  /* 0x000000cc00cc7308 */ /* 0x000fe20000000800 */
[----:B------:R-:W-:Y:S01]  /*d5e0*/  FADD.FTZ R198, R198, R167 ;  /* 0x000000a7c6c67221 */ /* 0x000fe20000010000 */
[----:B------:R-:W-:Y:S01]  /*d5f0*/  MOV R167, R164 ;  /* 0x000000a400a77202 */ /* 0x000fe20000000f00 */
[----:B------:R-:W-:Y:S01]  /*d600*/  FADD.FTZ R192, R192, R191 ;  /* 0x000000bfc0c07221 */ /* 0x000fe20000010000 */
[C---:B------:R-:W-:Y:S01]  /*d610*/  HMMA.16816.F32 R32, R132.reuse, R150, R32 ;  /* 0x000000968420723c */ /* 0x040fe20000001820 */
[----:B------:R-:W5:Y:S03]  /*d620*/  LDSM.16.MT88.4 R148, [R236+0x16800] ;  /* 0x01680000ec94783b */ /* 0x000f660000004200 */
[----:B------:R-:W-:Y:S02]  /*d630*/  FADD.FTZ R198, R195, R198 ;  /* 0x000000c6c3c67221 */ /* 0x000fe40000010000 */
[----:B------:R-:W1:Y:S01]  /*d640*/  MUFU.EX2 R205, R205 ;  /* 0x000000cd00cd7308 */ /* 0x000e620000000800 */
[----:B------:R-:W-:Y:S01]  /*d650*/  FADD.FTZ R193, R193, R192 ;  /* 0x000000c0c1c17221 */ /* 0x000fe20000010000 */
[C---:B------:R-:W-:Y:S04]  /*d660*/  HMMA.16816.F32 R36, R132.reuse, R152, R36 ;  /* 0x000000988424723c */ /* 0x040fe80000001824 */
[----:B------:R-:W-:Y:S02]  /*d670*/  FADD.FTZ R197, R197, R198 ;  /* 0x000000c6c5c57221 */ /* 0x000fe40000010000 */
[----:B------:R-:W-:Y:S02]  /*d680*/  FADD.FTZ R196, R196, R193 ;  /* 0x000000c1c4c47221 */ /* 0x000fe40000010000 */
[C---:B------:R-:W-:Y:S01]  /*d690*/  HMMA.16816.F32 R40, R132.reuse, R154, R40 ;  /* 0x0000009a8428723c */ /* 0x040fe20000001828 */
[----:B------:R-:W-:Y:S01]  /*d6a0*/  LDSM.16.MT88.4 R152, [R232+0x11000] ;  /* 0x01100000e898783b */ /* 0x000fe20000004200 */
[----:B------:R-:W-:Y:S02]  /*d6b0*/  MUFU.EX2 R190, R190 ;  /* 0x000000be00be7308 */ /* 0x000fe40000000800 */
[----:B------:R-:W-:Y:S04]  /*d6c0*/  FADD.FTZ R200, R200, R197 ;  /* 0x000000c5c8c87221 */ /* 0x000fe80000010000 */
[C---:B------:R-:W-:Y:S04]  /*d6d0*/  HMMA.16816.F32 R44, R132.reuse, R156, R44 ;  /* 0x0000009c842c723c */ /* 0x040fe8000000182c */
[----:B------:R-:W1:Y:S04]  /*d6e0*/  MUFU.EX2 R207, R207 ;  /* 0x000000cf00cf7308 */ /* 0x000e680000000800 */
[C---:B------:R-:W-:Y:S01]  /*d6f0*/  HMMA.16816.F32 R48, R132.reuse, R158, R48 ;  /* 0x0000009e8430723c */ /* 0x040fe20000001830 */
[----:B------:R-:W-:Y:S05]  /*d700*/  LDSM.16.MT88.4 R156, [R234+0x13000] ;  /* 0x01300000ea9c783b */ /* 0x000fea0000004200 */
[----:B------:R-:W-:Y:S02]  /*d710*/  MUFU.EX2 R186, R186 ;  /* 0x000000ba00ba7308 */ /* 0x000fe40000000800 */
[C---:B---3--:R-:W-:Y:S08]  /*d720*/  HMMA.16816.F32 R52, R132.reuse, R160, R52 ;  /* 0x000000a08434723c */ /* 0x048ff00000001834 */
[C---:B------:R-:W-:Y:S01]  /*d730*/  HMMA.16816.F32 R56, R132.reuse, R162, R56 ;  /* 0x000000a28438723c */ /* 0x040fe20000001838 */
[----:B------:R-:W-:Y:S01]  /*d740*/  LDSM.16.MT88.4 R160, [R233+0x13000] ;  /* 0x01300000e9a0783b */ /* 0x000fe20000004200 */
[----:B------:R-:W-:Y:S06]  /*d750*/  MUFU.EX2 R189, R189 ;  /* 0x000000bd00bd7308 */ /* 0x000fec0000000800 */
[C---:B------:R-:W-:Y:S04]  /*d760*/  HMMA.16816.F32 R60, R132.reuse, R168, R60 ;  /* 0x000000a8843c723c */ /* 0x040fe8000000183c */
[----:B------:R-:W3:Y:S04]  /*d770*/  MUFU.EX2 R188, R188 ;  /* 0x000000bc00bc7308 */ /* 0x000ee80000000800 */
[C---:B------:R-:W-:Y:S01]  /*d780*/  HMMA.16816.F32 R64, R132.reuse, R170, R64 ;  /* 0x000000aa8440723c */ /* 0x040fe20000001840 */
[----:B------:R-:W-:Y:S05]  /*d790*/  LDSM.16.MT88.4 R168, [R232+0x13000] ;  /* 0x01300000e8a8783b */ /* 0x000fea0000004200 */
[----:B------:R-:W1:Y:S02]  /*d7a0*/  MUFU.EX2 R166, R166 ;  /* 0x000000a600a67308 */ /* 0x000e640000000800 */
        /* <DEDUP_REMOVED lines=11> */
[----:B------:R-:W3:Y:S07]  /*d860*/  LDSM.16.MT88.4 R144, [R232+0x16800] ;  /* 0x01680000e890783b */ /* 0x000eee0000004200 */
[C---:B-----5:R-:W-:Y:S08]  /*d870*/  HMMA.16816.F32 R100, R132.reuse, R148, R100 ;  /* 0x000000948464723c */ /* 0x060ff00000001864 */
        /* <DEDUP_REMOVED lines=13> */
[----:B----4-:R-:W-:Y:S03]  /*d950*/  F2FP.PACK_AB R134, R210, R201 ;  /* 0x000000c9d286723e */ /* 0x010fe600000000ff */
[----:B------:R-:W-:Y:S01]  /*d960*/  F2FP.PACK_AB R133, R206, R203 ;  /* 0x000000cbce85723e */ /* 0x000fe200000000ff */
[----:B------:R-:W-:Y:S01]  /*d970*/  FADD.FTZ R203, R203, R200 ;  /* 0x000000c8cbcb7221 */ /* 0x000fe20000010000 */
[C---:B------:R-:W-:Y:S01]  /*d980*/  F2FP.PACK_AB R135, R205.reuse, R204 ;  /* 0x000000cccd87723e */ /* 0x040fe200000000ff */
[----:B------:R-:W-:Y:S02]  /*d990*/  FADD.FTZ R214, R214, R199 ;  /* 0x000000c7d6d67221 */ /* 0x000fe40000010000 */
[----:B------:R-:W-:Y:S04]  /*d9a0*/  FADD.FTZ R203, R206, R203 ;  /* 0x000000cbcecb7221 */ /* 0x000fe80000010000 */
[C---:B--2---:R-:W-:Y:S03]  /*d9b0*/  HMMA.16816.F32 R4, R132.reuse, R140, R4 ;  /* 0x0000008c8404723c */ /* 0x044fe60000001804 */
[----:B------:R-:W-:Y:S04]  /*d9c0*/  FADD.FTZ R204, R204, R203 ;  /* 0x000000cbcccc7221 */ /* 0x000fe80000010000 */
[----:B------:R-:W-:Y:S01]  /*d9d0*/  FADD.FTZ R205, R205, R204 ;  /* 0x000000cccdcd7221 */ /* 0x000fe20000010000 */
        /* <DEDUP_REMOVED lines=9> */
[C---:B------:R-:W-:Y:S08]  /*da70*/  HMMA.16816.F32 R32, R132.reuse, R154, R32 ;  /* 0x0000009a8420723c */ /* 0x040ff00000001820 */
[C---:B---3--:R-:W-:Y:S08]  /*da80*/  HMMA.16816.F32 R36, R132.reuse, R144, R36 ;  /* 0x000000908424723c */ /* 0x048ff00000001824 */
[C---:B------:R-:W-:Y:S01]  /*da90*/  HMMA.16816.F32 R40, R132.reuse, R146, R40 ;  /* 0x000000928428723c */ /* 0x040fe20000001828 */
[----:B------:R-:W3:Y:S07]  /*daa0*/  LDSM.16.MT88.4 R144, [R232+0x15000] ;  /* 0x01500000e890783b */ /* 0x000eee0000004200 */
        /* <DEDUP_REMOVED lines=34> */
[C---:B------:R-:W-:Y:S08]  /*dcd0*/  HMMA.16816.F32 R120, R132.reuse, R138, R120 ;  /* 0x0000008a8478723c */ /* 0x040ff00000001878 */
[C---:B---3--:R-:W-:Y:S08]  /*dce0*/  HMMA.16816.F32 R124, R132.reuse, R144, R124 ;  /* 0x00000090847c723c */ /* 0x048ff0000000187c */
[----:B------:R-:W-:Y:S01]  /*dcf0*/  HMMA.16816.F32 R128, R132, R146, R128 ;  /* 0x000000928480723c */ /* 0x000fe20000001880 */
[----:B------:R-:W1:Y:S07]  /*dd00*/  LDSM.16.MT88.4 R132, [R232+0x11800] ;  /* 0x01180000e884783b */ /* 0x000e6e0000004200 */
        /* <DEDUP_REMOVED lines=8> */
[C---:B--2---:R-:W-:Y:S01]  /*dd90*/  HMMA.16816.F32 R144, R168.reuse, R140, R20 ;  /* 0x0000008ca890723c */ /* 0x044fe20000001814 */
[----:B------:R-:W2:Y:S07]  /*dda0*/  LDSM.16.MT88.4 R20, [R234+0x15800] ;  /* 0x01580000ea14783b */ /* 0x000eae0000004200 */
[C---:B------:R-:W-:Y:S01]  /*ddb0*/  HMMA.16816.F32 R140, R168.reuse, R142, R24 ;  /* 0x0000008ea88c723c */ /* 0x040fe20000001818 */
[----:B------:R-:W2:Y:S07]  /*ddc0*/  LDSM.16.MT88.4 R24, [R232+0x15800] ;  /* 0x01580000e818783b */ /* 0x000eae0000004200 */
[C---:B-1----:R-:W-:Y:S01]  /*ddd0*/  HMMA.16816.F32 R136, R168.reuse, R132, R28 ;  /* 0x00000084a888723c */ /* 0x042fe2000000181c */
[----:B------:R-:W1:Y:S07]  /*dde0*/  LDSM.16.MT88.4 R28, [R236+0x17800] ;  /* 0x01780000ec1c783b */ /* 0x000e6e0000004200 */
        /* <DEDUP_REMOVED lines=20> */
[C---:B-1----:R-:W-:Y:S08]  /*df30*/  HMMA.16816.F32 R100, R168.reuse, R28, R100 ;  /* 0x0000001ca864723c */ /* 0x042ff00000001864 */
[C---:B------:R-:W-:Y:S08]  /*df40*/  HMMA.16816.F32 R104, R168.reuse, R30, R104 ;  /* 0x0000001ea868723c */ /* 0x040ff00000001868 */
[C---:B---3--:R-:W-:Y:S07]  /*df50*/  HMMA.16816.F32 R108, R168.reuse, R4, R108 ;  /* 0x00000004a86c723c */ /* 0x048fee000000186c */
[----:B------:R-:W-:Y:S01]  /*df60*/  FADD.FTZ R5, R201, R214 ;  /* 0x000000d6c9057221 */ /* 0x000fe20000010000 */
[C---:B------:R-:W-:Y:S04]  /*df70*/  HMMA.16816.F32 R112, R168.reuse, R6, R112 ;  /* 0x00000006a870723c */ /* 0x040fe80000001870 */
[----:B------:R-:W-:Y:S04]  /*df80*/  FADD.FTZ R5, R210, R5 ;  /* 0x00000005d2057221 */ /* 0x000fe80000010000 */
[C---:B-----5:R-:W-:Y:S04]  /*df90*/  HMMA.16816.F32 R116, R168.reuse, R8, R116 ;  /* 0x00000008a874723c */ /* 0x060fe80000001874 */
[----:B------:R-:W-:Y:S04]  /*dfa0*/  FADD.FTZ R190, R190, R5 ;  /* 0x00000005bebe7221 */ /* 0x000fe80000010000 */
[C---:B------:R-:W-:Y:S04]  /*dfb0*/  HMMA.16816.F32 R120, R168.reuse, R10, R120 ;  /* 0x0000000aa878723c */ /* 0x040fe80000001878 */
[----:B------:R-:W-:Y:S04]  /*dfc0*/  FADD.FTZ R207, R207, R190 ;  /* 0x000000becfcf7221 */ /* 0x000fe80000010000 */
[C---:B----4-:R-:W-:Y:S04]  /*dfd0*/  HMMA.16816.F32 R124, R168.reuse, R12, R124 ;  /* 0x0000000ca87c723c */ /* 0x050fe8000000187c */
[----:B------:R-:W-:Y:S04]  /*dfe0*/  FADD.FTZ R186, R186, R207 ;  /* 0x000000cfbaba7221 */ /* 0x000fe80000010000 */
[----:B------:R-:W-:Y:S04]  /*dff0*/  HMMA.16816.F32 R128, R168, R14, R128 ;  /* 0x0000000ea880723c */ /* 0x000fe80000001880 */
[----:B------:R-:W-:Y:S04]  /*e000*/  FADD.FTZ R250, R189, R186 ;  /* 0x000000babdfa7221 */ /* 0x000fe80000010000 */
[----:B------:R-:W-:-:S05]  /*e010*/  @P0 BRA `(.L_x_5236) ;  /* 0xffffb0e000000947 */ /* 0x000fca000383ffff */
.L_x_5232:
        /* <DEDUP_REMOVED lines=338> */
.L_x_5238:
[----:B--234-:R-:W-:Y:S05]  /*f540*/  BSYNC B0 ;  /* 0x0000000000007941 */ /* 0x01cfea0003800000 */
.L_x_5237:
        /* <DEDUP_REMOVED lines=23> */
.L_x_5240:
[----:B------:R-:W-:Y:S05]  /*f6c0*/  BSYNC B0 ;  /* 0x0000000000007941 */ /* 0x000fea0003800000 */
.L_x_5239:
        /* <DEDUP_REMOVED lines=14> */
.L_x_5242:
[----:B------:R-:W-:Y:S05]  /*f7b0*/  BSYNC B0 ;  /* 0x0000000000007941 */ /* 0x000fea0003800000 */
.L_x_5241:
        /* <DEDUP_REMOVED lines=14> */
.L_x_5244:
[----:B------:R-:W-:Y:S05]  /*f8a0*/  BSYNC B0 ;  /* 0x0000000000007941 */ /* 0x000fea0003800000 */
.L_x_5243:
        /* <DEDUP_REMOVED lines=14> */
.L_x_5246:
[----:B------:R-:W-:Y:S05]  /*f990*/  BSYNC B0 ;  /* 0x0000000000007941 */ /* 0x000fea0003800000 */
.L_x_5245:
        /* <DEDUP_REMOVED lines=14> */
.L_x_5248:
[----:B------:R-:W-:Y:S05]  /*fa80*/  BSYNC B0 ;  /* 0x0000000000007941 */ /* 0x000fea0003800000 */
.L_x_5247:
        /* <DEDUP_REMOVED lines=14> */
.L_x_5250:
[----:B------:R-:W-:Y:S05]  /*fb70*/  BSYNC B0 ;  /* 0x0000000000007941 */ /* 0x000fea0003800000 */
.L_x_5249:
        /* <DEDUP_REMOVED lines=14> */
.L_x_5252:
[----:B------:R-:W-:Y:S05]  /*fc60*/  BSYNC B0 ;  /* 0x0000000000007941 */ /* 0x000fea0003800000 */
.L_x_5251:
        /* <DEDUP_REMOVED lines=15> */
.L_x_5253:
        /* <DEDUP_REMOVED lines=10> */
.L_x_8807:


//--------------------- .text._ZN5flash24flash_fwd_splitkv_kernelI23Flash_fwd_kernel_traitsILi256ELi64ELi64ELi4ELb0ELb0EN7cutlass6half_tE19Flash_kernel_traitsILi256ELi64ELi64ELi4ES3_EELb0ELb0ELb0ELb0ELb1ELb0ELb1ELb1EEEvNS_16Flash_fwd_paramsE --------------------------
	.section	.text._ZN5flash24flash_fwd_splitkv_kernelI23Flash_fwd_kernel_traitsILi256ELi64ELi64ELi4ELb0ELb0EN7cutlass6half_tE19Flash_kernel_traitsILi256ELi64ELi64ELi4ES3_EELb0ELb0ELb0ELb0ELb1ELb0ELb1ELb1EEEvNS_16Flash_fwd_paramsE,"ax",@progbits
	.sectioninfo	@"SHI_REGISTERS=253"
	.align	128
        .global         _ZN5flash24flash_fwd_splitkv_kernelI23Flash_fwd_kernel_traitsILi256ELi64ELi64ELi4ELb0ELb0EN7cutlass6half_tE19Flash_kernel_traitsILi256ELi64ELi64ELi4ES3_EELb0ELb0ELb0ELb0ELb1ELb0ELb1ELb1EEEvNS_16Flash_fwd_paramsE
        .type           _ZN5flash24flash_fwd_splitkv_kernelI23Flash_fwd_kernel_traitsILi256ELi64ELi64ELi4ELb0ELb0EN7cutlass6half_tE19Flash_kernel_traitsILi256ELi64ELi64ELi4ES3_EELb0ELb0ELb0ELb0ELb1ELb0ELb1ELb1EEEvNS_16Flash_fwd_paramsE,@function
        .size           _ZN5flash24flash_fwd_splitkv_kernelI23Flash_fwd_kernel_traitsILi256ELi64ELi64ELi4ELb0ELb0EN7cutlass6half_tE19Flash_kernel_traitsILi256ELi64ELi64ELi4ES3_EELb0ELb0ELb0ELb0ELb1ELb0ELb1ELb1EEEvNS_16Flash_fwd_paramsE,(.L_x_8808 - _ZN5flash24flash_fwd_splitkv_kernelI23Flash_fwd_kernel_traitsILi256ELi64ELi64ELi4ELb0ELb0EN7cutlass6half_tE19Flash_kernel_traitsILi256ELi64ELi64ELi4ES3_EELb0ELb0ELb0ELb0ELb1ELb0ELb1ELb1EEEvNS_16Flash_fwd_paramsE)
        .other          _ZN5flash24flash_fwd_splitkv_kernelI23Flash_fwd_kernel_traitsILi256ELi64ELi64ELi4ELb0ELb0EN7cutlass6half_tE19Flash_kernel_traitsILi256ELi64ELi64ELi4ES3_EELb0ELb0ELb0ELb0ELb1ELb0ELb1ELb1EEEvNS_16Flash_fwd_paramsE,@"STO_CUDA_ENTRY STV_DEFAULT"
_ZN5flash24flash_fwd_splitkv_kernelI23Flash_fwd_kernel_traitsILi256ELi64ELi64ELi4ELb0ELb0EN7cutlass6half_tE19Flash_kernel_traitsILi256ELi64ELi64ELi4ES3_EELb0ELb0ELb0ELb0ELb1ELb0ELb1ELb1EEEvNS_16Flash_fwd_paramsE:
.text._ZN5flash24flash_fwd_splitkv_kernelI23Flash_fwd_kernel_traitsILi256ELi64ELi64ELi4ELb0ELb0EN7cutlass6half_tE19Flash_kernel_traitsILi256ELi64ELi64ELi4ES3_EELb0ELb0ELb0ELb0ELb1ELb0ELb1ELb1EEEvNS_16Flash_fwd_paramsE:
[----:B------:R-:W-:Y:S02]  /*0000*/  MOV R1, c[0x0][0x28] ;  /* 0x00000a0000017a02 */ /* 0x000fe40000000f00 */
[----:B------:R-:W1:Y:S01]  /*0010*/  I2F.U32.RP R2, c[0x0][0x1c0] ;  /* 0x0000700000027b06 */ /* 0x000e620000209000 */
[----:B------:R-:W2:Y:S01]  /*0020*/  S2R R3, SR_CTAID.Z ;  /* 0x0000000000037919 */ /* 0x000ea20000002700 */
[----:B------:R-:W-:Y:S01]  /*0030*/  IMAD.MOV.U32 R4, RZ, RZ, RZ ;  /* 0x000000ffff047224 */ /* 0x000fe200078e00ff */
[----:B------:R-:W-:Y:S01]  /*0040*/  ISETP.NE.U32.AND P0, PT, RZ, c[0x0][0x1c0], PT ;  /* 0x00007000ff007a0c */ /* 0x000fe20003f05070 */
[----:B------:R-:W-:Y:S01]  /*0050*/  IMAD.MOV.U32 R23, RZ, RZ, -0x1 ;  /* 0xffffffffff177424 */ /* 0x000fe200078e00ff */
[----:B------:R-:W-:Y:S01]  /*0060*/  ISETP.NE.U32.AND P5, PT, RZ, c[0x0][0x250], PT ;  /* 0x00009400ff007a0c */ /* 0x000fe20003fa5070 */
[----:B------:R-:W-:-:S03]  /*0070*/  ULDC.64 UR6, c[0x0][0x118] ;  /* 0x0000460000067ab9 */ /* 0x000fc60000000a00 */
[----:B------:R-:W-:Y:S01]  /*0080*/  ISETP.NE.AND.EX P5, PT, RZ, c[0x0][0x254], PT, P5 ;  /* 0x00009500ff007a0c */ /* 0x000fe20003fa5350 */
[----:B-1----:R-:W1:Y:S02]  /*0090*/  MUFU.RCP R5, R2 ;  /* 0x0000000200057308 */ /* 0x002e640000001000 */
[----:B-1----:R-:W-:Y:S01]  /*00a0*/  IADD3 R5, R5, 0xffffffe, RZ ;  /* 0x0ffffffe05057810 */ /* 0x002fe20007ffe0ff */
[----:B------:R-:W1:Y:S05]  /*00b0*/  LDC.U8 R2, c[0x0][0x312] ;  /* 0x0000c480ff027b82 */ /* 0x000e6a0000000000 */
[----:B------:R-:W3:Y:S02]  /*00c0*/  F2I.FTZ.U32.TRUNC.NTZ R5, R5 ;  /* 0x0000000500057305 */ /* 0x000ee4000021f000 */
[----:B---3--:R-:W-:-:S04]  /*00d0*/  IMAD.MOV R0, RZ, RZ, -R5 ;  /* 0x000000ffff007224 */ /* 0x008fc800078e0a05 */
        /* <DEDUP_REMOVED lines=13> */
[----:B------:R-:W-:Y:S01]  /*01b0*/  @!P0 LOP3.LUT R239, RZ, c[0x0][0x1c0], RZ, 0x33, !PT ;  /* 0x00007000ffef8a12 */ /* 0x000fe200078e33ff */
[----:B------:R-:W-:Y:S01]  /*01c0*/  IMAD.MOV.U32 R4, RZ, RZ, RZ ;  /* 0x000000ffff047224 */ /* 0x000fe200078e00ff */
[----:B-1----:R-:W-:Y:S02]  /*01d0*/  ISETP.NE.AND P2, PT, R2, RZ, PT ;  /* 0x000000ff0200720c */ /* 0x002fe40003f45270 */
[----:B------:R-:W-:Y:S01]  /*01e0*/  ISETP.EQ.U32.AND P0, PT, RZ, c[0x0][0x248], PT ;  /* 0x00009200ff007a0c */ /* 0x000fe20003f02070 */
[----:B------:R-:W-:-:S03]  /*01f0*/  IMAD.WIDE R8, R239, R0, c[0x0][0x240] ;  /* 0x00009000ef087625 */ /* 0x000fc600078e0200 */
[----:B------:R-:W-:Y:S01]  /*0200*/  ISETP.EQ.OR.EX P0, PT, RZ, c[0x0][0x24c], !P2, P0 ;  /* 0x00009300ff007a0c */ /* 0x000fe20005702700 */
[CC--:B------:R-:W-:Y:S01]  /*0210*/  IMAD.WIDE R142, R239.reuse, R0.reuse, c[0x0][0x250] ;  /* 0x00009400ef8e7625 */ /* 0x0c0fe200078e0200 */
[----:B------:R-:W2:Y:S04]  /*0220*/  @P1 LDG.E R23, [R8.64] ;  /* 0x0000000608171981 */ /* 0x000ea8000c1e1900 */
[----:B------:R-:W2:Y:S01]  /*0230*/  @P1 LDG.E R238, [R8.64+0x4] ;  /* 0x0000040608ee1981 */ /* 0x000ea2000c1e1900 */
[----:B------:R-:W-:Y:S01]  /*0240*/  MOV R15, 0xffffffff ;  /* 0xffffffff000f7802 */ /* 0x000fe20000000f00 */
[----:B------:R-:W-:Y:S02]  /*0250*/  IMAD.WIDE R6, R239, R0, c[0x0][0x248] ;  /* 0x00009200ef067625 */ /* 0x000fe400078e0200 */
[----:B------:R1:W5:Y:S04]  /*0260*/  @P5 LDG.E R4, [R142.64] ;  /* 0x000000068e045981 */ /* 0x000368000c1e1900 */
[----:B------:R1:W5:Y:S01]  /*0270*/  @!P0 LDG.E R15, [R6.64] ;  /* 0x00000006060f8981 */ /* 0x000362000c1e1900 */
[----:B------:R-:W-:Y:S01]  /*0280*/  ISETP.NE.U32.AND P0, PT, RZ, c[0x0][0x248], PT ;  /* 0x00009200ff007a0c */ /* 0x000fe20003f05070 */
[----:B------:R-:W-:-:S02]  /*0290*/  IMAD.MOV R136, RZ, RZ, -R239 ;  /* 0x000000ffff887224 */ /* 0x000fc400078e0aef */
[----:B------:R-:W3:Y:S01]  /*02a0*/  S2R R21, SR_CTAID.X ;  /* 0x0000000000157919 */ /* 0x000ee20000002500 */
[----:B------:R-:W-:Y:S01]  /*02b0*/  ISETP.NE.AND.EX P0, PT, RZ, c[0x0][0x24c], PT, P0 ;  /* 0x00009300ff007a0c */ /* 0x000fe20003f05300 */
[----:B------:R-:W-:Y:S02]  /*02c0*/  IMAD R136, R136, c[0x0][0x1c0], R3 ;  /* 0x0000700088887a24 */ /* 0x000fe400078e0203 */
[----:B------:R-:W4:Y:S04]  /*02d0*/  S2R R2, SR_CTAID.Y ;  /* 0x0000000000027919 */ /* 0x000f280000002600 */
[----:B------:R-:W1:Y:S01]  /*02e0*/  S2R R56, SR_TID.X ;  /* 0x0000000000387919 */ /* 0x000e620000002100 */
[----:B--2---:R-:W-:Y:S01]  /*02f0*/  @P1 IADD3 R238, R238, -R23, RZ ;  /* 0x80000017eeee1210 */ /* 0x004fe20007ffe0ff */
[----:B------:R-:W-:-:S04]  /*0300*/  @!P1 IMAD.MOV.U32 R238, RZ, RZ, c[0x0][0x214] ;  /* 0x00008500ffee9624 */ /* 0x000fc800078e00ff */
[----:B------:R-:W-:Y:S05]  /*0310*/  @!P0 BRA `(.L_x_5254) ;  /* 0x0000004000008947 */ /* 0x000fea0003800000 */
[----:B-1-34-:R-:W2:Y:S02]  /*0320*/  @P2 LDG.E R8, [R6.64+0x4] ;  /* 0x0000040606082981 */ /* 0x01aea4000c1e1900 */
[----:B--2--5:R-:W-:-:S06]  /*0330*/  @P2 IADD3 R3, R8, -R15, RZ ;  /* 0x8000000f08032210 */ /* 0x024fcc0007ffe0ff */
[----:B------:R1:W5:Y:S01]  /*0340*/  @!P2 LDG.E R3, [R6.64] ;  /* 0x000000060603a981 */ /* 0x000362000c1e1900 */
[----:B------:R-:W-:Y:S05]  /*0350*/  BRA `(.L_x_5255) ;  /* 0x0000001000007947 */ /* 0x000fea0003800000 */
.L_x_5254:
[----:B-1-34-:R-:W-:Y:S02]  /*0360*/  MOV R3, c[0x0][0x218] ;  /* 0x0000860000037a02 */ /* 0x01afe40000000f00 */
.L_x_5255:
        /* <DEDUP_REMOVED lines=13> */
[----:B------:R-:W-:Y:S01]  /*0440*/  IABS R6, c[0x0][0x10] ;  /* 0x0000040000067a13 */ /* 0x000fe20000000000 */
[----:B------:R-:W-:-:S03]  /*0450*/  IMAD.MOV.U32 R8, RZ, RZ, c[0x0][0x218] ;  /* 0x00008600ff087624 */ /* 0x000fc600078e00ff */
[----:B------:R-:W1:Y:S02]  /*0460*/  I2F.RP R3, R6 ;  /* 0x0000000600037306 */ /* 0x000e640000209400 */
[----:B------:R-:W-:-:S04]  /*0470*/  IADD3 R8, R8, 0x3f, RZ ;  /* 0x0000003f08087810 */ /* 0x000fc80007ffe0ff */
[----:B------:R-:W-:-:S04]  /*0480*/  SHF.R.S32.HI R7, RZ, 0x1f, R8 ;  /* 0x0000001fff077819 */ /* 0x000fc80000011408 */
[----:B------:R-:W-:Y:S01]  /*0490*/  LEA.HI R7, R7, R8, RZ, 0x6 ;  /* 0x0000000807077211 */ /* 0x000fe200078f30ff */
[----:B------:R-:W-:-:S03]  /*04a0*/  IMAD.MOV.U32 R8, RZ, RZ, RZ ;  /* 0x000000ffff087224 */ /* 0x000fc600078e00ff */
[----:B------:R-:W-:Y:S01]  /*04b0*/  LEA.HI.SX32 R7, R7, c[0x0][0x10], 0x1a ;  /* 0x0000040007077a11 */ /* 0x000fe200078fd2ff */
[----:B-1----:R-:W1:Y:S03]  /*04c0*/  MUFU.RCP R9, R3 ;  /* 0x0000000300097308 */ /* 0x002e660000001000 */
[----:B------:R-:W-:Y:S02]  /*04d0*/  IADD3 R7, R7, -0x1, RZ ;  /* 0xffffffff07077810 */ /* 0x000fe40007ffe0ff */
[----:B-1----:R-:W-:Y:S02]  /*04e0*/  IADD3 R9, R9, 0xffffffe, RZ ;  /* 0x0ffffffe09097810 */ /* 0x002fe40007ffe0ff */
[----:B------:R-:W-:Y:S02]  /*04f0*/  IABS R3, R7 ;  /* 0x0000000700037213 */ /* 0x000fe40000000000 */
[----:B------:R-:W-:-:S02]  /*0500*/  LOP3.LUT R7, R7, c[0x0][0x10], RZ, 0x3c, !PT ;  /* 0x0000040007077a12 */ /* 0x000fc400078e3cff */
[----:B------:R-:W1:Y:S02]  /*0510*/  F2I.FTZ.U32.TRUNC.NTZ R9, R9 ;  /* 0x0000000900097305 */ /* 0x000e64000021f000 */
[----:B------:R-:W-:Y:S01]  /*0520*/  ISETP.GE.AND P0, PT, R7, RZ, PT ;  /* 0x000000ff0700720c */ /* 0x000fe20003f06270 */
[----:B-1----:R-:W-:-:S04]  /*0530*/  IMAD.MOV R5, RZ, RZ, -R9 ;  /* 0x000000ffff057224 */ /* 0x002fc800078e0a09 */
        /* <DEDUP_REMOVED lines=39> */
[----:B------:R-:W-:-:S02]  /*07b0*/  SHF.R.S32.HI R5, RZ, 0x1f, R3 ;  /* 0x0000001fff057819 */ /* 0x000fc40000011403 */
[C---:B------:R-:W-:Y:S01]  /*07c0*/  ISETP.GE.AND P3, PT, R0.reuse, R133, PT ;  /* 0x000000850000720c */ /* 0x040fe20003f66270 */
[----:B------:R-:W-:-:S05]  /*07d0*/  IMAD.WIDE R6, R0, 0x100, R6 ;  /* 0x0000010000067825 */ /* 0x000fca00078e0206 */
[----:B------:R-:W-:Y:S02]  /*07e0*/  IADD3 R2, P0, R4, R6, RZ ;  /* 0x0000000604027210 */ /* 0x000fe40007f1e0ff */
[----:B------:R-:W-:Y:S02]  /*07f0*/  IADD3 R6, R0, 0x8, RZ ;  /* 0x0000000800067810 */ /* 0x000fe40007ffe0ff */
[----:B------:R-:W-:Y:S02]  /*0800*/  LEA.HI.X.SX32 R7, R4, R7, 0x1, P0 ;  /* 0x0000000704077211 */ /* 0x000fe400000f0eff */
[----:B------:R-:W-:Y:S02]  /*0810*/  ISETP.GE.AND P2, PT, R6, R133, PT ;  /* 0x000000850600720c */ /* 0x000fe40003f46270 */
[----:B------:R-:W-:Y:S02]  /*0820*/  LEA R14, P0, R2, c[0x0][0x1d8], 0x2 ;  /* 0x00007600020e7a11 */ /* 0x000fe400078010ff */
[----:B------:R-:W-:-:S02]  /*0830*/  IADD3 R4, R0, 0x10, RZ ;  /* 0x0000001000047810 */ /* 0x000fc40007ffe0ff */
[----:B------:R-:W-:Y:S02]  /*0840*/  LEA.HI.X R15, R2, c[0x0][0x1dc], R7, 0x2, P0 ;  /* 0x00007700020f7a11 */ /* 0x000fe400000f1407 */
[-C--:B------:R-:W-:Y:S02]  /*0850*/  ISETP.GE.AND P1, PT, R4, R133.reuse, PT ;  /* 0x000000850400720c */ /* 0x080fe40003f26270 */
[-C--:B------:R-:W-:Y:S01]  /*0860*/  ISETP.GE.OR P5, PT, R6, R133.reuse, P6 ;  /* 0x000000850600720c */ /* 0x080fe200037a6670 */
[----:B------:R1:W-:Y:S01]  /*0870*/  @!P3 STG.E.128 [R14.64], RZ ;  /* 0x000000ff0e00b986 */ /* 0x0003e2000c101d06 */
[----:B------:R-:W-:Y:S02]  /*0880*/  ISETP.GE.OR P4, PT, R4, R133, P6 ;  /* 0x000000850400720c */ /* 0x000fe40003786670 */
[C---:B------:R-:W-:Y:S01]  /*0890*/  IADD3 R6, R0.reuse, 0x30, RZ ;  /* 0x0000003000067810 */ /* 0x040fe20007ffe0ff */
[----:B------:R1:W-:Y:S01]  /*08a0*/  @!P3 STG.E.128 [R14.64+0x100], RZ ;  /* 0x000100ff0e00b986 */ /* 0x0003e2000c101d06 */
[----:B------:R-:W-:-:S02]  /*08b0*/  IADD3 R4, R0, 0x38, RZ ;  /* 0x0000003800047810 */ /* 0x000fc40007ffe0ff */
[----:B------:R-:W-:Y:S01]  /*08c0*/  IADD3 R3, P0, R3, R0, RZ ;  /* 0x0000000003037210 */ /* 0x000fe20007f1e0ff */
[----:B------:R1:W-:Y:S03]  /*08d0*/  @!P3 STG.E.128 [R14.64+0x200], RZ ;  /* 0x000200ff0e00b986 */ /* 0x0003e6000c101d06 */
[----:B------:R-:W-:Y:S01]  /*08e0*/  LEA.HI.X.SX32 R2, R0, R5, 0x1, P0 ;  /* 0x0000000500027211 */ /* 0x000fe200000f0eff */
[----:B------:R1:W-:Y:S01]  /*08f0*/  @!P3 STG.E.128 [R14.64+0x300], RZ ;  /* 0x000300ff0e00b986 */ /* 0x0003e2000c101d06 */
[-C--:B------:R-:W-:Y:S01]  /*0900*/  ISETP.GE.AND P3, PT, R12, R133.reuse, PT ;  /* 0x000000850c00720c */ /* 0x080fe20003f66270 */
[----:B------:R-:W-:Y:S01]  /*0910*/  @!P4 IMAD.MOV.U32 R19, RZ, RZ, -0x800000 ;  /* 0xff800000ff13c424 */ /* 0x000fe200078e00ff */
[C---:B------:R-:W-:Y:S01]  /*0920*/  LEA R16, P0, R3.reuse, c[0x0][0x208], 0x2 ;  /* 0x0000820003107a11 */ /* 0x040fe200078010ff */
[----:B------:R1:W-:Y:S03]  /*0930*/  @!P2 STG.E.128 [R14.64+0x2000], RZ ;  /* 0x002000ff0e00a986 */ /* 0x0003e6000c101d06 */
[----:B------:R-:W-:Y:S01]  /*0940*/  LEA.HI.X R17, R3, c[0x0][0x20c], R2, 0x2, P0 ;  /* 0x0000830003117a11 */ /* 0x000fe200000f1402 */
[----:B------:R1:W-:Y:S01]  /*0950*/  @!P2 STG.E.128 [R14.64+0x2100], RZ ;  /* 0x002100ff0e00a986 */ /* 0x0003e2000c101d06 */
[----:B------:R-:W-:Y:S01]  /*0960*/  @!P5 IMAD.MOV.U32 R3, RZ, RZ, -0x800000 ;  /* 0xff800000ff03d424 */ /* 0x000fe200078e00ff */
[----:B------:R-:W-:-:S02]  /*0970*/  ISETP.GE.OR P0, PT, R6, R133, P6 ;  /* 0x000000850600720c */ /* 0x000fc40003706670 */
[----:B------:R1:W-:Y:S04]  /*0980*/  @!P2 STG.E.128 [R14.64+0x2200], RZ ;  /* 0x002200ff0e00a986 */ /* 0x0003e8000c101d06 */
[----:B------:R1:W-:Y:S01]  /*0990*/  @!P2 STG.E.128 [R14.64+0x2300], RZ ;  /* 0x002300ff0e00a986 */ /* 0x0003e2000c101d06 */
[----:B------:R-:W-:-:S03]  /*09a0*/  ISETP.GE.AND P2, PT, R10, R133, PT ;  /* 0x000000850a00720c */ /* 0x000fc60003f46270 */
[----:B------:R1:W-:Y:S03]  /*09b0*/  @!P1 STG.E.128 [R14.64+0x4000], RZ ;  /* 0x004000ff0e009986 */ /* 0x0003e6000c101d06 */
[----:B------:R-:W-:Y:S01]  /*09c0*/  @!P0 IMAD.MOV.U32 R5, RZ, RZ, -0x800000 ;  /* 0xff800000ff058424 */ /* 0x000fe200078e00ff */
        /* <DEDUP_REMOVED lines=46> */
.L_x_5256:
[----:B------:R-:W-:Y:S01]  /*0cb0*/  ISETP.NE.U32.AND P1, PT, RZ, c[0x0][0x2c0], PT ;  /* 0x0000b000ff007a0c */ /* 0x000fe20003f25070 */
[--C-:B------:R-:W-:Y:S01]  /*0cc0*/  IMAD.MOV.U32 R2, RZ, RZ, R239.reuse ;  /* 0x000000ffff027224 */ /* 0x100fe200078e00ef */
[----:B------:R-:W-:Y:S02]  /*0cd0*/  ISETP.NE.U32.AND P0, PT, RZ, c[0x0][0x2b8], PT ;  /* 0x0000ae00ff007a0c */ /* 0x000fe40003f05070 */
[----:B------:R-:W-:Y:S02]  /*0ce0*/  ISETP.NE.AND.EX P1, PT, RZ, c[0x0][0x2c4], PT, P1 ;  /* 0x0000b100ff007a0c */ /* 0x000fe40003f25310 */
[----:B------:R-:W-:Y:S02]  /*0cf0*/  ISETP.NE.AND.EX P0, PT, RZ, c[0x0][0x2bc], PT, P0 ;  /* 0x0000af00ff007a0c */ /* 0x000fe40003f05300 */
[----:B------:R-:W-:-:S09]  /*0d00*/  SHF.R.S32.HI R11, RZ, 0x1f, R239 ;  /* 0x0000001fff0b7819 */ /* 0x000fd200000114ef */
[----:B------:R-:W-:Y:S02]  /*0d10*/  @P1 IMAD R8, R11, c[0x0][0x2c8], RZ ;  /* 0x0000b2000b081a24 */ /* 0x000fe400078e02ff */
[----:B------:R-:W-:-:S04]  /*0d20*/  @P1 IMAD.WIDE.U32 R6, R239, c[0x0][0x2c8], RZ ;  /* 0x0000b200ef061a25 */ /* 0x000fc800078e00ff */
[C---:B------:R-:W-:Y:S02]  /*0d30*/  @P1 IMAD R3, R239.reuse, c[0x0][0x2cc], R8 ;  /* 0x0000b300ef031a24 */ /* 0x040fe400078e0208 */
[----:B------:R-:W-:Y:S01]  /*0d40*/  @P0 IMAD.WIDE R12, R239, R0, c[0x0][0x2b8] ;  /* 0x0000ae00ef0c0625 */ /* 0x000fe200078e0200 */
[----:B------:R-:W-:-:S03]  /*0d50*/  CS2R R240, SRZ ;  /* 0x0000000000f07805 */ /* 0x000fc6000001ff00 */
[----:B------:R-:W-:Y:S01]  /*0d60*/  @P1 IMAD.IADD R3, R7, 0x1, R3 ;  /* 0x0000000107031824 */ /* 0x000fe200078e0203 */
[----:B------:R1:W5:Y:S01]  /*0d70*/  @P0 LDG.E R2, [R12.64] ;  /* 0x000000060c020981 */ /* 0x000362000c1e1900 */
[C---:B------:R-:W-:Y:S02]  /*0d80*/  @P1 LEA R240, P0, R6.reuse, c[0x0][0x2c0], 0x2 ;  /* 0x0000b00006f01a11 */ /* 0x040fe400078010ff */
[----:B------:R-:W-:Y:S02]  /*0d90*/  PLOP3.LUT P3, PT, PT, PT, PT, 0x8, 0x0 ;  /* 0x000000000000781c */ /* 0x000fe40003f6e170 */
        /* <DEDUP_REMOVED lines=13> */
[----:B-----5:R-:W-:Y:S01]  /*0e70*/  IMAD R2, R3, R4, RZ ;  /* 0x0000000403027224 */ /* 0x020fe200078e02ff */
        /* <DEDUP_REMOVED lines=13> */
[----:B------:R-:W-:Y:S02]  /*0f50*/  @!P0 IADD3 R7, -R7, RZ, RZ ;  /* 0x000000ff07078210 */ /* 0x000fe40007ffe1ff */
[----:B------:R-:W-:-:S05]  /*0f60*/  @!P1 LOP3.LUT R7, RZ, c[0x0][0x2d0], RZ, 0x33, !PT ;  /* 0x0000b400ff079a12 */ /* 0x000fca00078e33ff */
[----:B------:R-:W-:-:S05]  /*0f70*/  IMAD.WIDE R12, R7, 0x4, R240 ;  /* 0x00000004070c7825 */ /* 0x000fca00078e02f0 */
        /* <DEDUP_REMOVED lines=27> */
[----:B------:R-:W-:Y:S02]  /*1130*/  @!P0 IMAD.MOV R3, RZ, RZ, -R3 ;  /* 0x000000ffff038224 */ /* 0x000fe400078e0a03 */
[----:B------:R-:W-:-:S08]  /*1140*/  IMAD R4, R9, c[0x0][0x19c], R4 ;  /* 0x0000670009047a24 */ /* 0x000fd000078e0204 */
[----:B------:R-:W-:Y:S02]  /*1150*/  @!P1 LOP3.LUT R3, RZ, c[0x0][0x1c8], RZ, 0x33, !PT ;  /* 0x00007200ff039a12 */ /* 0x000fe400078e33ff */
[----:B--2---:R-:W-:Y:S01]  /*1160*/  SHF.R.S32.HI R15, RZ, 0x1f, R2 ;  /* 0x0000001fff0f7819 */ /* 0x004fe20000011402 */
[----:B------:R-:W-:-:S04]  /*1170*/  IMAD.WIDE.U32 R16, R2, c[0x0][0x180], RZ ;  /* 0x0000600002107a25 */ /* 0x000fc800078e00ff */
[C---:B------:R-:W-:Y:S02]  /*1180*/  IMAD R13, R15.reuse, c[0x0][0x180], RZ ;  /* 0x000060000f0d7a24 */ /* 0x040fe400078e02ff */
[----:B------:R-:W-:Y:S02]  /*1190*/  IMAD R15, R15, c[0x0][0x188], RZ ;  /* 0x000062000f0f7a24 */ /* 0x000fe400078e02ff */
[C---:B------:R-:W-:Y:S02]  /*11a0*/  IMAD R6, R2.reuse, c[0x0][0x184], R13 ;  /* 0x0000610002067a24 */ /* 0x040fe400078e020d */
[----:B------:R-:W-:-:S03]  /*11b0*/  IMAD R15, R2, c[0x0][0x18c], R15 ;  /* 0x00006300020f7a24 */ /* 0x000fc600078e020f */
[----:B------:R-:W-:Y:S02]  /*11c0*/  IADD3 R17, R17, R6, RZ ;  /* 0x0000000611117210 */ /* 0x000fe40007ffe0ff */
[----:B------:R-:W-:-:S03]  /*11d0*/  SHF.R.S32.HI R6, RZ, 0x1f, R3 ;  /* 0x0000001fff067819 */ /* 0x000fc60000011403 */
[----:B------:R-:W-:-:S04]  /*11e0*/  IMAD.WIDE.U32 R12, R9, c[0x0][0x198], R16 ;  /* 0x00006600090c7a25 */ /* 0x000fc800078e0010 */
[----:B------:R-:W-:Y:S02]  /*11f0*/  IMAD.IADD R13, R13, 0x1, R4 ;  /* 0x000000010d0d7824 */ /* 0x000fe400078e0204 */
[----:B------:R-:W-:Y:S02]  /*1200*/  IMAD R4, R6, c[0x0][0x1b0], RZ ;  /* 0x00006c0006047a24 */ /* 0x000fe400078e02ff */
[----:B------:R-:W-:-:S04]  /*1210*/  IMAD.WIDE.U32 R16, R2, c[0x0][0x188], RZ ;  /* 0x0000620002107a25 */ /* 0x000fc800078e00ff */
[C---:B------:R-:W-:Y:S01]  /*1220*/  IMAD R4, R3.reuse, c[0x0][0x1b4], R4 ;  /* 0x00006d0003047a24 */ /* 0x040fe200078e0204 */
[----:B------:R-:W-:Y:S01]  /*1230*/  MOV R14, R16 ;  /* 0x00000010000e7202 */ /* 0x000fe20000000f00 */
[----:B------:R-:W-:-:S04]  /*1240*/  IMAD.WIDE.U32 R134, R3, c[0x0][0x1b0], R12 ;  /* 0x00006c0003867a25 */ /* 0x000fc800078e000c */
[----:B------:R-:W-:Y:S01]  /*1250*/  IMAD.IADD R15, R17, 0x1, R15 ;  /* 0x00000001110f7824 */ /* 0x000fe200078e020f */
[----:B------:R-:W-:Y:S01]  /*1260*/  IADD3 R13, R135, R4, RZ ;  /* 0x00000004870d7210 */ /* 0x000fe20007ffe0ff */
[----:B------:R-:W-:Y:S05]  /*1270*/  BRA `(.L_x_5258) ;  /* 0x0000044000007947 */ /* 0x000fea0003800000 */
.L_x_5257:
        /* <DEDUP_REMOVED lines=15> */
.L_x_5259:
[----:B------:R-:W-:Y:S01]  /*1370*/  IABS R7, c[0x0][0x1c8] ;  /* 0x0000720000077a13 */ /* 0x000fe20000000000 */
[----:B------:R-:W-:Y:S01]  /*1380*/  @P4 IMAD.IADD R15, R4, 0x1, R15 ;  /* 0x00000001040f4824 */ /* 0x000fe200078e020f */
[----:B------:R-:W-:Y:S02]  /*1390*/  MOV R12, RZ ;  /* 0x000000ff000c7202 */ /* 0x000fe40000000f00 */
[----:B------:R-:W1:Y:S01]  /*13a0*/  I2F.RP R8, R7 ;  /* 0x0000000700087306 */ /* 0x000e620000209400 */
[----:B------:R-:W-:-:S04]  /*13b0*/  @P4 IMAD.WIDE.U32 R16, R15, c[0x0][0x1a0], RZ ;  /* 0x000068000f104a25 */ /* 0x000fc800078e00ff */
[----:B------:R-:W-:Y:S02]  /*13c0*/  @P4 IMAD R15, R15, c[0x0][0x1a4], R17 ;  /* 0x000069000f0f4a24 */ /* 0x000fe400078e0211 */
[----:B------:R-:W-:Y:S01]  /*13d0*/  @P4 IMAD.MOV.U32 R14, RZ, RZ, R16 ;  /* 0x000000ffff0e4224 */ /* 0x000fe200078e0010 */
[----:B-1----:R-:W1:Y:S02]  /*13e0*/  MUFU.RCP R13, R8 ;  /* 0x00000008000d7308 */ /* 0x002e640000001000 */
[----:B-1----:R-:W-:-:S06]  /*13f0*/  IADD3 R13, R13, 0xffffffe, RZ ;  /* 0x0ffffffe0d0d7810 */ /* 0x002fcc0007ffe0ff */
[----:B------:R-:W1:Y:S02]  /*1400*/  F2I.FTZ.U32.TRUNC.NTZ R13, R13 ;  /* 0x0000000d000d7305 */ /* 0x000e64000021f000 */
[----:B-1----:R-:W-:-:S04]  /*1410*/  IMAD.MOV R3, RZ, RZ, -R13 ;  /* 0x000000ffff037224 */ /* 0x002fc800078e0a0d */
[----:B------:R-:W-:Y:S01]  /*1420*/  IMAD R5, R3, R7, RZ ;  /* 0x0000000703057224 */ /* 0x000fe200078e02ff */
[----:B------:R-:W-:-:S03]  /*1430*/  IABS R3, R136 ;  /* 0x0000008800037213 */ /* 0x000fc60000000000 */
[----:B------:R-:W-:Y:S01]  /*1440*/  IMAD.HI.U32 R12, R13, R5, R12 ;  /* 0x000000050d0c7227 */ /* 0x000fe200078e000c */
[----:B------:R-:W-:-:S03]  /*1450*/  MOV R13, R9 ;  /* 0x00000009000d7202 */ /* 0x000fc60000000f00 */
[----:B------:R-:W-:-:S04]  /*1460*/  IMAD.MOV.U32 R5, RZ, RZ, R3 ;  /* 0x000000ffff057224 */ /* 0x000fc800078e0003 */
[----:B------:R-:W-:-:S04]  /*1470*/  IMAD.HI.U32 R3, R12, R5, RZ ;  /* 0x000000050c037227 */ /* 0x000fc800078e00ff */
[----:B------:R-:W-:Y:S01]  /*1480*/  IMAD.MOV.U32 R12, RZ, RZ, R6 ;  /* 0x000000ffff0c7224 */ /* 0x000fe200078e0006 */
[----:B------:R-:W-:-:S05]  /*1490*/  IADD3 R8, -R3, RZ, RZ ;  /* 0x000000ff03087210 */ /* 0x000fca0007ffe1ff */
[----:B------:R-:W-:Y:S01]  /*14a0*/  IMAD R8, R7, R8, R5 ;  /* 0x0000000807087224 */ /* 0x000fe200078e0205 */
[----:B------:R-:W-:-:S04]  /*14b0*/  LOP3.LUT R5, R136, c[0x0][0x1c8], RZ, 0x3c, !PT ;  /* 0x0000720088057a12 */ /* 0x000fc800078e3cff */
[----:B------:R-:W-:Y:S02]  /*14c0*/  ISETP.GT.U32.AND P0, PT, R7, R8, PT ;  /* 0x000000080700720c */ /* 0x000fe40003f04070 */
[----:B------:R-:W-:Y:S02]  /*14d0*/  ISETP.GE.AND P1, PT, R5, RZ, PT ;  /* 0x000000ff0500720c */ /* 0x000fe40003f26270 */
[----:B------:R-:W-:-:S05]  /*14e0*/  LEA R5, R166, 0xffffffc0, 0x6 ;  /* 0xffffffc0a6057811 */ /* 0x000fca00078e30ff */
[----:B------:R-:W-:-:S04]  /*14f0*/  IMAD.WIDE.U32 R12, R5, c[0x0][0x198], R12 ;  /* 0x00006600050c7a25 */ /* 0x000fc800078e000c */
[----:B------:R-:W-:Y:S01]  /*1500*/  @!P0 IMAD.IADD R8, R8, 0x1, -R7 ;  /* 0x0000000108088824 */ /* 0x000fe200078e0a07 */
[----:B------:R-:W-:Y:S01]  /*1510*/  @!P0 IADD3 R3, R3, 0x1, RZ ;  /* 0x0000000103038810 */ /* 0x000fe20007ffe0ff */
[--C-:B------:R-:W-:Y:S01]  /*1520*/  IMAD.MOV.U32 R9, RZ, RZ, R5.reuse ;  /* 0x000000ffff097224 */ /* 0x100fe200078e0005 */
        /* <DEDUP_REMOVED lines=25> */
.L_x_5258:
[----:B------:R1:W5:Y:S01]  /*16c0*/  @P5 LDG.E R8, [R142.64] ;  /* 0x000000068e085981 */ /* 0x000362000c1e1900 */
[----:B------:R-:W-:Y:S01]  /*16d0*/  ISETP.NE.AND P0, PT, R23, -0x1, PT ;  /* 0xffffffff1700780c */ /* 0x000fe20003f05270 */
[----:B------:R-:W-:Y:S01]  /*16e0*/  IMAD.MOV.U32 R147, RZ, RZ, c[0x0][0x198] ;  /* 0x00006600ff937624 */ /* 0x000fe200078e00ff */
[----:B------:R-:W-:Y:S02]  /*16f0*/  SHF.R.S32.HI R59, RZ, 0x1f, R56 ;  /* 0x0000001fff3b7819 */ /* 0x000fe40000011438 */
[----:B------:R-:W-:Y:S01]  /*1700*/  MOV R129, c[0x0][0x230] ;  /* 0x00008c0000817a02 */ /* 0x000fe20000000f00 */
[----:B------:R-:W-:Y:S01]  /*1710*/  IMAD.SHL.U32 R55, R147, 0x10, RZ ;  /* 0x0000001093377824 */ /* 0x000fe200078e00ff */
[----:B------:R-:W-:Y:S02]  /*1720*/  LEA.HI R140, R59, R56, RZ, 0x3 ;  /* 0x000000383b8c7211 */ /* 0x000fe400078f18ff */
[----:B------:R-:W-:Y:S02]  /*1730*/  SHF.L.U64.HI R54, R147, R0, c[0x0][0x19c] ;  /* 0x0000670093367619 */ /* 0x000fe40000010200 */
[----:B------:R-:W-:-:S02]  /*1740*/  LOP3.LUT R57, R140, 0xfffffff8, RZ, 0xc0, !PT ;  /* 0xfffffff88c397812 */ /* 0x000fc400078ec0ff */
[----:B------:R-:W-:Y:S01]  /*1750*/  SHF.R.S32.HI R140, RZ, 0x3, R140 ;  /* 0x00000003ff8c7819 */ /* 0x000fe2000001148c */
[----:B-----5:R-:W-:Y:S02]  /*1760*/  @!P0 IMAD R2, R11, c[0x0][0x178], RZ ;  /* 0x00005e000b028a24 */ /* 0x020fe400078e02ff */
[----:B------:R-:W-:Y:S01]  /*1770*/  IMAD.IADD R57, R56, 0x1, -R57 ;  /* 0x0000000138397824 */ /* 0x000fe200078e0a39 */
[----:B------:R-:W-:Y:S01]  /*1780*/  SHF.R.S32.HI R141, RZ, 0x1f, R140 ;  /* 0x0000001fff8d7819 */ /* 0x000fe2000001148c */
[----:B------:R-:W-:-:S04]  /*1790*/  @P0 IMAD.WIDE.U32 R16, R23, c[0x0][0x190], RZ ;  /* 0x0000640017100a25 */ /* 0x000fc800078e00ff */
[----:B------:R-:W-:-:S04]  /*17a0*/  @!P0 IMAD.WIDE.U32 R18, R239, c[0x0][0x178], RZ ;  /* 0x00005e00ef128a25 */ /* 0x000fc800078e00ff */
[----:B------:R-:W-:Y:S02]  /*17b0*/  @!P0 IMAD R2, R239, c[0x0][0x17c], R2 ;  /* 0x00005f00ef028a24 */ /* 0x000fe400078e0202 */
[----:B------:R-:W-:Y:S02]  /*17c0*/  IMAD.SHL.U32 R24, R57, 0x8, RZ ;  /* 0x0000000839187824 */ /* 0x000fe400078e00ff */
[----:B------:R-:W-:Y:S02]  /*17d0*/  @P0 IMAD R17, R23, c[0x0][0x194], R17 ;  /* 0x0000650017110a24 */ /* 0x000fe400078e0211 */
[----:B------:R-:W-:Y:S01]  /*17e0*/  @P0 IMAD.MOV.U32 R4, RZ, RZ, R16 ;  /* 0x000000ffff040224 */ /* 0x000fe200078e0010 */
[----:B------:R-:W-:Y:S01]  /*17f0*/  @!P0 MOV R4, R18 ;  /* 0x0000001200048202 */ /* 0x000fe20000000f00 */
[----:B------:R-:W-:Y:S01]  /*1800*/  @!P0 IMAD.IADD R17, R19, 0x1, R2 ;  /* 0x0000000113118824 */ /* 0x000fe200078e0202 */
[----:B------:R-:W-:Y:S01]  /*1810*/  IADD3 R14, P0, R24, R14, RZ ;  /* 0x0000000e180e7210 */ /* 0x000fe20007f1e0ff */
[----:B------:R-:W-:Y:S01]  /*1820*/  IMAD R2, R6, c[0x0][0x1b8], RZ ;  /* 0x00006e0006027a24 */ /* 0x000fe200078e02ff */
[----:B------:R-:W-:Y:S01]  /*1830*/  SHF.R.S32.HI R25, RZ, 0x1f, R24 ;  /* 0x0000001fff197819 */ /* 0x000fe20000011418 */
[----:B------:R-:W-:Y:S01]  /*1840*/  IMAD.WIDE R20, R21, 0x40, R140 ;  /* 0x0000004015147825 */ /* 0x000fe200078e028c */
[----:B------:R-:W-:-:S03]  /*1850*/  IADD3 R16, P1, R24, R4, RZ ;  /* 0x0000000418107210 */ /* 0x000fc60007f3e0ff */
[----:B------:R-:W-:Y:S01]  /*1860*/  IMAD.X R15, R25, 0x1, R15, P0 ;  /* 0x00000001190f7824 */ /* 0x000fe200000e060f */
[----:B------:R-:W-:Y:S01]  /*1870*/  IADD3 R9, P0, R140, R9, RZ ;  /* 0x000000098c097210 */ /* 0x000fe20007f1e0ff */
[C---:B------:R-:W-:Y:S02]  /*1880*/  IMAD R2, R3.reuse, c[0x0][0x1bc], R2 ;  /* 0x00006f0003027a24 */ /* 0x040fe400078e0202 */
[----:B------:R-:W-:Y:S01]  /*1890*/  IMAD.WIDE.U32 R22, R3, c[0x0][0x1b8], R14 ;  /* 0x00006e0003167a25 */ /* 0x000fe200078e000e */
[----:B------:R-:W-:-:S03]  /*18a0*/  IADD3.X R7, R141, R7, RZ, P0, !PT ;  /* 0x000000078d077210 */ /* 0x000fc600007fe4ff */
[----:B------:R-:W-:Y:S02]  /*18b0*/  IMAD.IADD R23, R23, 0x1, R2 ;  /* 0x0000000117177824 */ /* 0x000fe400078e0202 */
[----:B------:R-:W-:Y:S01]  /*18c0*/  IMAD R2, R7, c[0x0][0x1a0], RZ ;  /* 0x0000680007027a24 */ /* 0x000fe200078e02ff */
[----:B------:R-:W-:Y:S01]  /*18d0*/  SHF.R.S32.HI R7, RZ, 0x1f, R136 ;  /* 0x0000001fff077819 */ /* 0x000fe20000011488 */
[----:B------:R-:W-:Y:S02]  /*18e0*/  IMAD R15, R21, c[0x0][0x190], RZ ;  /* 0x00006400150f7a24 */ /* 0x000fe400078e02ff */
[----:B------:R-:W-:Y:S01]  /*18f0*/  IMAD.X R17, R25, 0x1, R17, P1 ;  /* 0x0000000119117824 */ /* 0x000fe200008e0611 */
[----:B------:R-:W-:Y:S01]  /*1900*/  IADD3 R134, P1, R24, R134, RZ ;  /* 0x0000008618867210 */ /* 0x000fe20007f3e0ff */
[----:B------:R-:W-:Y:S02]  /*1910*/  IMAD R7, R7, c[0x0][0x1a8], RZ ;  /* 0x00006a0007077a24 */ /* 0x000fe400078e02ff */
[----:B------:R-:W-:-:S02]  /*1920*/  IMAD R15, R20, c[0x0][0x194], R15 ;  /* 0x00006500140f7a24 */ /* 0x000fc400078e020f */
[----:B------:R-:W-:-:S04]  /*1930*/  IMAD.WIDE.U32 R20, R20, c[0x0][0x190], R16 ;  /* 0x0000640014147a25 */ /* 0x000fc800078e0010 */
[C---:B------:R-:W-:Y:S02]  /*1940*/  IMAD R2, R9.reuse, c[0x0][0x1a4], R2 ;  /* 0x0000690009027a24 */ /* 0x040fe400078e0202 */
[----:B------:R-:W-:Y:S01]  /*1950*/  IMAD.WIDE.U32 R16, R9, c[0x0][0x1a0], R22 ;  /* 0x0000680009107a25 */ /* 0x000fe200078e0016 */
[CC--:B------:R-:W-:Y:S02]  /*1960*/  LEA.HI R9, R59.reuse, R56.reuse, RZ, 0x6 ;  /* 0x000000383b097211 */ /* 0x0c0fe400078f30ff */
[----:B------:R-:W-:Y:S01]  /*1970*/  LEA.HI R59, R59, R56, RZ, 0x4 ;  /* 0x000000383b3b7211 */ /* 0x000fe200078f20ff */
[----:B------:R-:W-:Y:S01]  /*1980*/  IMAD R139, R136, c[0x0][0x1ac], R7 ;  /* 0x00006b00888b7a24 */ /* 0x000fe200078e0207 */
[----:B------:R-:W-:Y:S01]  /*1990*/  SHF.R.S32.HI R7, RZ, 0x1f, R86 ;  /* 0x0000001fff077819 */ /* 0x000fe20000011456 */
[----:B------:R-:W-:Y:S01]  /*19a0*/  IMAD.IADD R87, R17, 0x1, R2 ;  /* 0x0000000111577824 */ /* 0x000fe200078e0202 */
[----:B------:R-:W-:Y:S01]  /*19b0*/  LOP3.LUT R131, R59, 0xfffffff0, RZ, 0xc0, !PT ;  /* 0xfffffff03b837812 */ /* 0x000fe200078ec0ff */
[----:B------:R-:W-:Y:S01]  /*19c0*/  IMAD.SHL.U32 R10, R140, 0x40, RZ ;  /* 0x000000408c0a7824 */ /* 0x000fe200078e00ff */
[----:B------:R-:W-:Y:S01]  /*19d0*/  LEA.HI R2, R7, R86, RZ, 0x6 ;  /* 0x0000005607027211 */ /* 0x000fe200078f30ff */
[----:B------:R-:W-:Y:S01]  /*19e0*/  IMAD R7, R141, c[0x0][0x198], RZ ;  /* 0x000066008d077a24 */ /* 0x000fe200078e02ff */
[----:B------:R-:W-:Y:S01]  /*19f0*/  LEA R88, P0, R16, c[0x0][0x170], 0x1 ;  /* 0x00005c0010587a11 */ /* 0x000fe200078008ff */
[----:B------:R-:W-:Y:S01]  /*1a00*/  IMAD.X R135, R25, 0x1, R13, P1 ;  /* 0x0000000119877824 */ /* 0x000fe200008e060d */
[----:B------:R-:W-:Y:S01]  /*1a10*/  SHF.R.S32.HI R2, RZ, 0x6, R2 ;  /* 0x00000006ff027819 */ /* 0x000fe20000011402 */
[----:B------:R-:W-:Y:S01]  /*1a20*/  IMAD R7, R140, c[0x0][0x19c], R7 ;  /* 0x000067008c077a24 */ /* 0x000fe200078e0207 */
[----:B------:R-:W-:Y:S01]  /*1a30*/  LOP3.LUT R19, R10, 0x1c0, RZ, 0xc0, !PT ;  /* 0x000001c00a137812 */ /* 0x000fe200078ec0ff */
[----:B------:R-:W-:Y:S01]  /*1a40*/  IMAD.WIDE.U32 R134, R140, c[0x0][0x198], R134 ;  /* 0x000066008c867a25 */ /* 0x000fe200078e0086 */
[----:B------:R-:W-:-:S02]  /*1a50*/  IMNMX R83, R235, R2, !PT ;  /* 0x00000002eb537217 */ /* 0x000fc40007800200 */
[----:B------:R-:W-:Y:S01]  /*1a60*/  LOP3.LUT R4, R19, 0x38, R24, 0xf8, !PT ;  /* 0x0000003813047812 */ /* 0x000fe200078ef818 */
[----:B------:R-:W-:Y:S01]  /*1a70*/  IMAD.IADD R21, R21, 0x1, R15 ;  /* 0x0000000115157824 */ /* 0x000fe200078e020f */
[----:B------:R-:W-:Y:S01]  /*1a80*/  ISETP.GT.AND P2, PT, R166, R83, PT ;  /* 0x00000053a600720c */ /* 0x000fe20003f44270 */
[----:B------:R-:W-:Y:S01]  /*1a90*/  IMAD.SHL.U32 R9, R9, 0x8, RZ ;  /* 0x0000000809097824 */ /* 0x000fe200078e00ff */
[----:B------:R-:W-:Y:S01]  /*1aa0*/  SHF.R.U32.HI R19, RZ, 0x3, R19 ;  /* 0x00000003ff137819 */ /* 0x000fe20000011613 */
[----:B------:R-:W-:Y:S01]  /*1ab0*/  IMAD.MOV.U32 R10, RZ, RZ, 0x2 ;  /* 0x00000002ff0a7424 */ /* 0x000fe200078e00ff */
[----:B------:R-:W-:Y:S01]  /*1ac0*/  MOV R15, c[0x0][0x230] ;  /* 0x00008c00000f7a02 */ /* 0x000fe20000000f00 */
[----:B------:R-:W-:Y:S01]  /*1ad0*/  IMAD.MOV.U32 R14, RZ, RZ, RZ ;  /* 0x000000ffff0e7224 */ /* 0x000fe200078e00ff */
[----:B------:R-:W-:Y:S01]  /*1ae0*/  LOP3.LUT R4, R4, R19, RZ, 0x3c, !PT ;  /* 0x0000001304047212 */ /* 0x000fe200078e3cff */
[----:B------:R-:W-:Y:S01]  /*1af0*/  IMAD.IADD R48, R135, 0x1, R7 ;  /* 0x0000000187307824 */ /* 0x000fe200078e0207 */
[----:B------:R-:W-:Y:S01]  /*1b00*/  SHF.L.U64.HI R87, R16, 0x1, R87 ;  /* 0x0000000110577819 */ /* 0x000fe20000010257 */
[----:B------:R-:W-:Y:S01]  /*1b10*/  IMAD.HI.U32 R129, R10, R129, R14 ;  /* 0x000000810a817227 */ /* 0x000fe200078e000e */
[----:B------:R-:W-:-:S02]  /*1b20*/  IADD3 R131, -R131, R56, RZ ;  /* 0x0000003883837210 */ /* 0x000fc40007ffe1ff */
[----:B------:R-:W-:Y:S01]  /*1b30*/  LOP3.LUT R132, R4, 0xfffffe00, R9, 0xf8, !PT ;  /* 0xfffffe0004847812 */ /* 0x000fe200078ef809 */
[----:B------:R-:W-:Y:S01]  /*1b40*/  IMAD.WIDE.U32 R136, R136, c[0x0][0x1a8], R20 ;  /* 0x00006a0088887a25 */ /* 0x000fe200078e0014 */
[----:B------:R-:W-:Y:S02]  /*1b50*/  IADD3.X R87, R87, c[0x0][0x174], RZ, P0, !PT ;  /* 0x00005d0057577a10 */ /* 0x000fe400007fe4ff */
[----:B------:R-:W-:Y:S01]  /*1b60*/  MOV R9, c[0x0][0x1a0] ;  /* 0x0000680000097a02 */ /* 0x000fe20000000f00 */
[----:B------:R-:W-:Y:S01]  /*1b70*/  IMAD.SHL.U32 R128, R57, 0x4, RZ ;  /* 0x0000000439807824 */ /* 0x000fe200078e00ff */
[C---:B------:R-:W-:Y:S01]  /*1b80*/  LEA R236, P1, R134.reuse, c[0x0][0x168], 0x1 ;  /* 0x00005a0086ec7a11 */ /* 0x040fe200078208ff */
[----:B------:R-:W-:Y:S01]  /*1b90*/  IMAD.IADD R139, R137, 0x1, R139 ;  /* 0x00000001898b7824 */ /* 0x000fe200078e028b */
[----:B------:R-:W-:Y:S01]  /*1ba0*/  SHF.L.U64.HI R237, R134, 0x1, R48 ;  /* 0x0000000186ed7819 */ /* 0x000fe20000010230 */
[----:B------:R-:W-:Y:S01]  /*1bb0*/  IMAD.MOV.U32 R243, RZ, RZ, R87 ;  /* 0x000000fffff37224 */ /* 0x000fe200078e0057 */
[----:B------:R-:W-:-:S02]  /*1bc0*/  SHF.R.S32.HI R130, RZ, 0x1f, R131 ;  /* 0x0000001fff827819 */ /* 0x000fc40000011483 */
[C---:B------:R-:W-:Y:S02]  /*1bd0*/  SHF.L.U64.HI R122, R9.reuse, R0, c[0x0][0x1a4] ;  /* 0x00006900097a7619 */ /* 0x040fe40000010200 */
[----:B------:R-:W-:Y:S02]  /*1be0*/  SHF.L.U32 R123, R9, 0x4, RZ ;  /* 0x00000004097b7819 */ /* 0x000fe400000006ff */
[----:B------:R-:W-:Y:S02]  /*1bf0*/  SHF.R.S32.HI R59, RZ, 0x4, R59 ;  /* 0x00000004ff3b7819 */ /* 0x000fe4000001143b */
[----:B------:R-:W-:Y:S02]  /*1c00*/  SHF.R.S32.HI R127, RZ, 0x1, R129 ;  /* 0x00000001ff7f7819 */ /* 0x000fe40000011481 */
[----:B------:R-:W-:Y:S02]  /*1c10*/  IADD3.X R237, R237, c[0x0][0x16c], RZ, P1, !PT ;  /* 0x00005b00eded7a10 */ /* 0x000fe40000ffe4ff */
[----:B------:R-:W-:-:S02]  /*1c20*/  LEA.HI R130, R130, R131, RZ, 0x3 ;  /* 0x0000008382827211 */ /* 0x000fc400078f18ff */
[----:B------:R-:W-:Y:S01]  /*1c30*/  MOV R242, R88 ;  /* 0x0000005800f27202 */ /* 0x000fe20000000f00 */
[----:B------:R-:W-:Y:S01]  /*1c40*/  @!P5 IMAD.MOV.U32 R8, RZ, RZ, RZ ;  /* 0x000000ffff08d224 */ /* 0x000fe200078e00ff */
[----:B------:R-:W-:Y:S05]  /*1c50*/  @!P2 BRA `(.L_x_5260) ;  /* 0x0000add00000a947 */ /* 0x000fea0003800000 */
[----:B-1----:R-:W-:Y:S01]  /*1c60*/  IMAD R2, R11, c[0x0][0x280], RZ ;  /* 0x0000a0000b027a24 */ /* 0x002fe200078e02ff */
[----:B------:R-:W-:Y:S01]  /*1c70*/  SHF.R.S32.HI R7, RZ, 0x1f, R5 ;  /* 0x0000001fff077819 */ /* 0x000fe20000011405 */
[----:B------:R-:W-:Y:S01]  /*1c80*/  IMAD.WIDE.U32 R12, R239, c[0x0][0x280], R24 ;  /* 0x0000a000ef0c7a25 */ /* 0x000fe200078e0018 */
[--C-:B------:R-:W-:Y:S01]  /*1c90*/  SHF.R.S32.HI R10, RZ, 0x1f, R86.reuse ;  /* 0x0000001fff0a7819 */ /* 0x100fe20000011456 */
[----:B------:R-:W-:Y:S01]  /*1ca0*/  UMOV UR9, 0x20 ;  /* 0x0000002000097882 */ /* 0x000fe20000000000 */
[----:B------:R-:W-:Y:S01]  /*1cb0*/  IADD3 R4, P1, P0, R5, R140, -R86 ;  /* 0x0000008c05047210 */ /* 0x000fe2000783e856 */
[C---:B------:R-:W-:Y:S01]  /*1cc0*/  IMAD R2, R239.reuse, c[0x0][0x284], R2 ;  /* 0x0000a100ef027a24 */ /* 0x040fe200078e0202 */
[----:B------:R-:W-:Y:S01]  /*1cd0*/  ULDC.64 UR4, c[0x0][0x1a0] ;  /* 0x0000680000047ab9 */ /* 0x000fe20000000a00 */
[----:B------:R-:W-:Y:S01]  /*1ce0*/  IMAD.WIDE.U32 R16, R239, c[0x0][0x278], R24 ;  /* 0x00009e00ef107a25 */ /* 0x000fe200078e0018 */
[----:B------:R-:W-:Y:S01]  /*1cf0*/  IADD3.X R7, R7, R141, ~R10, P1, P0 ;  /* 0x0000008d07077210 */ /* 0x000fe20000fe0c0a */
[----:B------:R-:W-:Y:S01]  /*1d00*/  UIMAD UR8, UR9, UR5, URZ ;  /* 0x00000005090872a4 */ /* 0x000fe2000f8e023f */
[C---:B------:R-:W-:Y:S01]  /*1d10*/  IADD3 R126, R140.reuse, 0x10, RZ ;  /* 0x000000108c7e7810 */ /* 0x040fe20007ffe0ff */
[----:B------:R-:W-:Y:S01]  /*1d20*/  IMAD.IADD R13, R13, 0x1, R2 ;  /* 0x000000010d0d7824 */ /* 0x000fe200078e0202 */
[----:B------:R-:W-:Y:S01]  /*1d30*/  ULDC UR10, c[0x0][0x19c] ;  /* 0x00006700000a7ab9 */ /* 0x000fe20000000800 */
[----:B------:R-:W-:Y:S01]  /*1d40*/  IMAD R2, R11, c[0x0][0x278], RZ ;  /* 0x00009e000b027a24 */ /* 0x000fe200078e02ff */
[----:B------:R-:W-:Y:S01]  /*1d50*/  UIMAD UR10, UR9, UR10, URZ ;  /* 0x0000000a090a72a4 */ /* 0x000fe2000f8e023f */
[----:B------:R-:W-:Y:S01]  /*1d60*/  IMAD.WIDE.U32 R14, R9, 0x20, RZ ;  /* 0x00000020090e7825 */ /* 0x000fe200078e00ff */
[----:B------:R-:W-:-:S02]  /*1d70*/  IADD3 R125, R140, 0x20, RZ ;  /* 0x000000208c7d7810 */ /* 0x000fc40007ffe0ff */
[----:B------:R-:W-:Y:S01]  /*1d80*/  IADD3 R124, R140, 0x30, RZ ;  /* 0x000000308c7c7810 */ /* 0x000fe20007ffe0ff */
[----:B------:R-:W-:Y:S01]  /*1d90*/  IMAD R2, R239, c[0x0][0x27c], R2 ;  /* 0x00009f00ef027a24 */ /* 0x000fe200078e0202 */
[----:B------:R-:W-:Y:S01]  /*1da0*/  IADD3 R112, R15, UR8, RZ ;  /* 0x000000080f707c10 */ /* 0x000fe2000fffe0ff */
[----:B------:R-:W-:Y:S01]  /*1db0*/  IMAD R9, R7, c[0x0][0x290], RZ ;  /* 0x0000a40007097a24 */ /* 0x000fe200078e02ff */
[----:B------:R-:W-:Y:S01]  /*1dc0*/  UMOV UR8, 0x60 ;  /* 0x0000006000087882 */ /* 0x000fe20000000000 */
[----:B------:R-:W-:Y:S01]  /*1dd0*/  IMAD.IADD R17, R17, 0x1, R2 ;  /* 0x0000000111117824 */ /* 0x000fe200078e0202 */
[----:B------:R-:W-:Y:S01]  /*1de0*/  UIMAD UR11, UR8, UR5, URZ ;  /* 0x00000005080b72a4 */ /* 0x000fe2000f8e023f */
[----:B------:R-:W-:Y:S01]  /*1df0*/  IMAD R7, R7, c[0x0][0x288], RZ ;  /* 0x0000a20007077a24 */ /* 0x000fe200078e02ff */
[----:B------:R-:W-:Y:S01]  /*1e00*/  UIMAD.WIDE.U32 UR12, UR8, UR4, URZ ;  /* 0x00000004080c72a5 */ /* 0x000fe2000f8e003f */
[----:B------:R-:W-:Y:S01]  /*1e10*/  IMAD.WIDE.U32 R18, R4, c[0x0][0x290], R12 ;  /* 0x0000a40004127a25 */ /* 0x000fe200078e000c */
[----:B------:R-:W-:Y:S01]  /*1e20*/  ULDC UR5, c[0x0][0x294] ;  /* 0x0000a50000057ab9 */ /* 0x000fe20000000800 */
[----:B------:R-:W-:Y:S01]  /*1e30*/  SHF.L.U64.HI R112, R14, 0x1, R112 ;  /* 0x000000010e707819 */ /* 0x000fe20000010270 */
[----:B------:R-:W-:Y:S01]  /*1e40*/  UIMAD UR5, UR8, UR5, URZ ;  /* 0x00000005080572a4 */ /* 0x000fe2000f8e023f */
[----:B------:R-:W-:Y:S01]  /*1e50*/  IMAD R2, R4, c[0x0][0x28c], R7 ;  /* 0x0000a30004027a24 */ /* 0x000fe200078e0207 */
[----:B------:R-:W-:Y:S01]  /*1e60*/  IADD3 R20, R24, 0x40, RZ ;  /* 0x0000004018147810 */ /* 0x000fe20007ffe0ff */
[----:B------:R-:W-:Y:S01]  /*1e70*/  IMAD.WIDE.U32 R12, R4, c[0x0][0x288], R16 ;  /* 0x0000a200040c7a25 */ /* 0x000fe200078e0010 */
[----:B------:R-:W-:-:S02]  /*1e80*/  ULDC UR4, c[0x0][0x230] ;  /* 0x00008c0000047ab9 */ /* 0x000fc40000000800 */
[----:B------:R-:W-:Y:S01]  /*1e90*/  UIADD3 UR11, UR13, UR11, URZ ;  /* 0x0000000b0d0b7290 */ /* 0x000fe2000fffe03f */
[----:B------:R-:W-:Y:S01]  /*1ea0*/  IMAD R10, R4, c[0x0][0x294], R9 ;  /* 0x0000a500040a7a24 */ /* 0x000fe200078e0209 */
[----:B------:R-:W-:Y:S01]  /*1eb0*/  ULDC.U8 UR8, c[0x0][0x313] ;  /* 0x0000c4c000087ab9 */ /* 0x000fe20000000000 */
[----:B------:R-:W-:Y:S02]  /*1ec0*/  IMAD.IADD R9, R13, 0x1, R2 ;  /* 0x000000010d097824 */ /* 0x000fe400078e0202 */
[----:B------:R-:W-:Y:S02]  /*1ed0*/  IMAD.IADD R8, R8, 0x1, R5 ;  /* 0x0000000108087824 */ /* 0x000fe400078e0205 */
[----:B------:R-:W-:Y:S02]  /*1ee0*/  IMAD R2, R6, c[0x0][0x2a0], RZ ;  /* 0x0000a80006027a24 */ /* 0x000fe400078e02ff */
[----:B------:R-:W-:Y:S02]  /*1ef0*/  IMAD R4, R140, R127, R128 ;  /* 0x0000007f8c047224 */ /* 0x000fe400078e0280 */
[----:B------:R-:W-:-:S02]  /*1f00*/  IMAD R5, R127, R8, RZ ;  /* 0x000000087f057224 */ /* 0x000fc400078e02ff */
[----:B------:R-:W-:Y:S02]  /*1f10*/  IMAD R115, R3, c[0x0][0x2a4], R2 ;  /* 0x0000a90003737a24 */ /* 0x000fe400078e0202 */
[----:B------:R-:W-:Y:S01]  /*1f20*/  IMAD.IADD R2, R128, 0x1, R4 ;  /* 0x0000000180027824 */ /* 0x000fe200078e0204 */
[----:B------:R-:W-:Y:S01]  /*1f30*/  SHF.R.S32.HI R121, RZ, 0x1f, R5 ;  /* 0x0000001fff797819 */ /* 0x000fe20000011405 */
[----:B------:R-:W-:Y:S01]  /*1f40*/  IMAD.IADD R11, R19, 0x1, R10 ;  /* 0x00000001130b7824 */ /* 0x000fe200078e020a */
[C---:B------:R-:W-:Y:S01]  /*1f50*/  IADD3 R50, P1, R5.reuse, R4, RZ ;  /* 0x0000000405327210 */ /* 0x040fe20007f3e0ff */
[----:B------:R-:W-:Y:S01]  /*1f60*/  IMAD.MOV.U32 R10, RZ, RZ, R18 ;  /* 0x000000ffff0a7224 */ /* 0x000fe200078e0012 */
[----:B------:R-:W-:Y:S01]  /*1f70*/  IADD3 R120, P0, R5, R2, RZ ;  /* 0x0000000205787210 */ /* 0x000fe20007f1e0ff */
[----:B------:R-:W-:Y:S01]  /*1f80*/  IMAD R6, R6, c[0x0][0x298], RZ ;  /* 0x0000a60006067a24 */ /* 0x000fe200078e02ff */
[C---:B------:R-:W-:Y:S01]  /*1f90*/  IADD3 R19, R24.reuse, 0x80, RZ ;  /* 0x0000008018137810 */ /* 0x040fe20007ffe0ff */
[----:B------:R-:W-:Y:S01]  /*1fa0*/  IMAD.MOV.U32 R8, RZ, RZ, R12 ;  /* 0x000000ffff087224 */ /* 0x000fe200078e000c */
[----:B------:R-:W-:Y:S01]  /*1fb0*/  IADD3 R18, R24, 0xc0, RZ ;  /* 0x000000c018127810 */ /* 0x000fe20007ffe0ff */
[----:B------:R-:W-:-:S02]  /*1fc0*/  IMAD.MOV.U32 R93, RZ, RZ, c[0x0][0x288] ;  /* 0x0000a200ff5d7624 */ /* 0x000fc400078e00ff */
[C---:B------:R-:W-:Y:S02]  /*1fd0*/  IMAD R117, R3.reuse, c[0x0][0x29c], R6 ;  /* 0x0000a70003757a24 */ /* 0x040fe400078e0206 */
[----:B------:R-:W-:Y:S01]  /*1fe0*/  IMAD.WIDE.U32 R10, R3, c[0x0][0x2a0], R10 ;  /* 0x0000a800030a7a25 */ /* 0x000fe200078e000a */
[C---:B------:R-:W-:Y:S02]  /*1ff0*/  SHF.L.U32 R91, R93.reuse, 0x4, RZ ;  /* 0x000000045d5b7819 */ /* 0x040fe400000006ff */
[-C--:B------:R-:W-:Y:S01]  /*2000*/  SHF.L.U64.HI R90, R93, R0.reuse, c[0x0][0x28c] ;  /* 0x0000a3005d5a7619 */ /* 0x080fe20000010200 */
[----:B------:R-:W-:Y:S01]  /*2010*/  IMAD.WIDE.U32 R8, R3, c[0x0][0x298], R8 ;  /* 0x0000a60003087a25 */ /* 0x000fe200078e0008 */
[-C--:B------:R-:W-:Y:S02]  /*2020*/  LEA.HI.X.SX32 R3, R4, R121.reuse, 0x1, P1 ;  /* 0x0000007904037211 */ /* 0x080fe400008f0eff */
[----:B------:R-:W-:Y:S01]  /*2030*/  LEA.HI.X.SX32 R121, R2, R121, 0x1, P0 ;  /* 0x0000007902797211 */ /* 0x000fe200000f0eff */
[----:B------:R-:W-:Y:S01]  /*2040*/  IMAD.SHL.U32 R84, R127, 0x10, RZ ;  /* 0x000000107f547824 */ /* 0x000fe200078e00ff */
[----:B------:R-:W-:Y:S01]  /*2050*/  LEA R114, P1, R10, c[0x0][0x270], 0x1 ;  /* 0x00009c000a727a11 */ /* 0x000fe200078208ff */
[----:B------:R-:W-:Y:S01]  /*2060*/  IMAD.IADD R115, R11, 0x1, R115 ;  /* 0x000000010b737824 */ /* 0x000fe200078e0273 */
[----:B------:R-:W-:Y:S01]  /*2070*/  IADD3 R100, P4, R91, R91, RZ ;  /* 0x0000005b5b647210 */ /* 0x000fe20007f9e0ff */
[----:B------:R-:W-:Y:S01]  /*2080*/  IMAD.MOV.U32 R144, RZ, RZ, c[0x0][0x290] ;  /* 0x0000a400ff907624 */ /* 0x000fe200078e00ff */
[C---:B------:R-:W-:Y:S01]  /*2090*/  SHF.L.U64.HI R121, R120.reuse, 0x1, R121 ;  /* 0x0000000178797819 */ /* 0x040fe20000010279 */
[----:B------:R-:W-:Y:S01]  /*20a0*/  IMAD.SHL.U32 R120, R120, 0x2, RZ ;  /* 0x0000000278787824 */ /* 0x000fe200078e00ff */
[----:B------:R-:W-:Y:S01]  /*20b0*/  IADD3 R117, R9, R117, RZ ;  /* 0x0000007509757210 */ /* 0x000fe20007ffe0ff */
[----:B------:R-:W-:Y:S01]  /*20c0*/  IMAD.MOV.U32 R92, RZ, RZ, 0x5 ;  /* 0x00000005ff5c7424 */ /* 0x000fe200078e00ff */
[----:B------:R-:W-:Y:S01]  /*20d0*/  LEA R116, P0, R8, c[0x0][0x268], 0x1 ;  /* 0x00009a0008747a11 */ /* 0x000fe200078008ff */
[----:B------:R-:W-:Y:S01]  /*20e0*/  IMAD.X R99, R90, 0x1, R90, P4 ;  /* 0x000000015a637824 */ /* 0x000fe200020e065a */
[----:B------:R-:W-:Y:S01]  /*20f0*/  IADD3 R79, R84, 0x40, RZ ;  /* 0x00000040544f7810 */ /* 0x000fe20007ffe0ff */
[----:B------:R-:W-:Y:S01]  /*2100*/  IMAD.SHL.U32 R110, R144, 0x20, RZ ;  /* 0x00000020906e7824 */ /* 0x000fe200078e00ff */
[----:B------:R-:W-:Y:S01]  /*2110*/  IADD3 R75, R84, 0x80, RZ ;  /* 0x00000080544b7810 */ /* 0x000fe20007ffe0ff */
[----:B------:R-:W-:Y:S01]  /*2120*/  IMAD.SHL.U32 R108, R144, 0x10, RZ ;  /* 0x00000010906c7824 */ /* 0x000fe200078e00ff */
[C---:B------:R-:W-:Y:S01]  /*2130*/  IADD3 R71, R84.reuse, 0xc0, RZ ;  /* 0x000000c054477810 */ /* 0x040fe20007ffe0ff */
[----:B------:R-:W-:Y:S01]  /*2140*/  IMAD.IADD R73, R84, 0x1, R79 ;  /* 0x0000000154497824 */ /* 0x000fe200078e024f */
[----:B------:R-:W-:Y:S01]  /*2150*/  LEA.HI.X R115, R10, c[0x0][0x274], R115, 0x1, P1 ;  /* 0x00009d000a737a11 */ /* 0x000fe200008f0c73 */
[----:B------:R-:W-:Y:S01]  /*2160*/  IMAD.IADD R69, R84, 0x1, R75 ;  /* 0x0000000154457824 */ /* 0x000fe200078e024b */
[----:B------:R-:W-:Y:S01]  /*2170*/  SHF.L.U64.HI R107, R144, R0, c[0x0][0x294] ;  /* 0x0000a500906b7619 */ /* 0x000fe20000010200 */
[----:B------:R-:W-:Y:S01]  /*2180*/  IMAD.WIDE.U32 R146, R147, 0x20, RZ ;  /* 0x0000002093927825 */ /* 0x000fe200078e00ff */
[----:B------:R-:W-:-:S02]  /*2190*/  LEA.HI.X R117, R8, c[0x0][0x26c], R117, 0x1, P0 ;  /* 0x00009b0008757a11 */ /* 0x000fc400000f0c75 */
[C---:B------:R-:W-:Y:S01]  /*21a0*/  SHF.L.U64.HI R0, R50.reuse, 0x1, R3 ;  /* 0x0000000132007819 */ /* 0x040fe20000010203 */
[----:B------:R-:W-:Y:S01]  /*21b0*/  IMAD.SHL.U32 R50, R50, 0x2, RZ ;  /* 0x0000000232327824 */ /* 0x000fe200078e00ff */
[C---:B------:R-:W-:Y:S01]  /*21c0*/  IADD3 R96, P2, R100.reuse, 0x40, RZ ;  /* 0x0000004064607810 */ /* 0x040fe20007f5e0ff */
[C---:B------:R-:W-:Y:S01]  /*21d0*/  IMAD.SHL.U32 R81, R127.reuse, 0x20, RZ ;  /* 0x000000207f517824 */ /* 0x040fe200078e00ff */
[----:B------:R-:W-:Y:S01]  /*21e0*/  IADD3 R98, P1, R100, 0x80, RZ ;  /* 0x0000008064627810 */ /* 0x000fe20007f3e0ff */
[----:B------:R-:W-:Y:S01]  /*21f0*/  IMAD R77, R127, 0x30, RZ ;  /* 0x000000307f4d7824 */ /* 0x000fe200078e02ff */
[----:B------:R-:W-:Y:S01]  /*2200*/  IADD3 R65, R84, R71, RZ ;  /* 0x0000004754417210 */ /* 0x000fe20007ffe0ff */
[----:B------:R-:W-:Y:S01]  /*2210*/  IMAD.X R95, RZ, RZ, R99, P2 ;  /* 0x000000ffff5f7224 */ /* 0x000fe200010e0663 */
[----:B------:R-:W-:Y:S01]  /*2220*/  IADD3 R100, P0, R100, 0xc0, RZ ;  /* 0x000000c064647810 */ /* 0x000fe20007f1e0ff */
[----:B------:R-:W-:Y:S01]  /*2230*/  IMAD.IADD R67, R84, 0x1, R73 ;  /* 0x0000000154437824 */ /* 0x000fe200078e0249 */
[----:B------:R-:W-:Y:S01]  /*2240*/  IADD3 R118, P4, R120, c[0x0][0x2b0], RZ ;  /* 0x0000ac0078767a10 */ /* 0x000fe20007f9e0ff */
[----:B------:R-:W-:Y:S01]  /*2250*/  IMAD.IADD R63, R84, 0x1, R69 ;  /* 0x00000001543f7824 */ /* 0x000fe200078e0245 */
[C---:B------:R-:W-:Y:S01]  /*2260*/  SHF.L.U64.HI R109, R144.reuse, R92, c[0x0][0x294] ;  /* 0x0000a500906d7619 */ /* 0x040fe2000001025c */
[----:B------:R-:W-:Y:S01]  /*2270*/  IMAD.WIDE.U32 R144, R144, 0x60, RZ ;  /* 0x0000006090907825 */ /* 0x000fe200078e00ff */
[----:B------:R-:W-:-:S02]  /*2280*/  IADD3.X R97, RZ, R99, RZ, P1, !PT ;  /* 0x00000063ff617210 */ /* 0x000fc40000ffe4ff */
[----:B------:R-:W-:Y:S01]  /*2290*/  IADD3.X R119, R121, c[0x0][0x2b4], RZ, P4, !PT ;  /* 0x0000ad0079777a10 */ /* 0x000fe200027fe4ff */
[----:B------:R-:W-:Y:S01]  /*22a0*/  IMAD.IADD R61, R84, 0x1, R65 ;  /* 0x00000001543d7824 */ /* 0x000fe200078e0241 */
[----:B------:R-:W-:Y:S01]  /*22b0*/  IADD3 R26, P1, R50, c[0x0][0x2b0], RZ ;  /* 0x0000ac00321a7a10 */ /* 0x000fe20007f3e0ff */
[----:B------:R-:W-:Y:S01]  /*22c0*/  IMAD.X R99, RZ, RZ, R99, P0 ;  /* 0x000000ffff637224 */ /* 0x000fe200000e0663 */
[-C--:B------:R-:W-:Y:S01]  /*22d0*/  IADD3 R102, P6, R96, R91.reuse, RZ ;  /* 0x0000005b60667210 */ /* 0x080fe20007fde0ff */
[----:B------:R-:W-:Y:S01]  /*22e0*/  IMAD.MOV.U32 R85, RZ, RZ, c[0x0][0x290] ;  /* 0x0000a400ff557624 */ /* 0x000fe200078e00ff */
[-C--:B------:R-:W-:Y:S01]  /*22f0*/  IADD3 R104, P5, R98, R91.reuse, RZ ;  /* 0x0000005b62687210 */ /* 0x080fe20007fbe0ff */
[----:B------:R-:W-:Y:S01]  /*2300*/  IMAD.SHL.U32 R111, R14, 0x2, RZ ;  /* 0x000000020e6f7824 */ /* 0x000fe200078e00ff */
[----:B------:R-:W-:Y:S01]  /*2310*/  IADD3 R106, P4, R100, R91, RZ ;  /* 0x0000005b646a7210 */ /* 0x000fe20007f9e0ff */
[----:B------:R-:W-:Y:S01]  /*2320*/  IMAD.MOV.U32 R148, RZ, RZ, R236 ;  /* 0x000000ffff947224 */ /* 0x000fe200078e00ec */
[----:B------:R-:W-:Y:S01]  /*2330*/  IADD3 R120, P2, R120, c[0x0][0x2a8], RZ ;  /* 0x0000aa0078787a10 */ /* 0x000fe20007f5e0ff */
[----:B------:R-:W-:Y:S01]  /*2340*/  IMAD.MOV.U32 R149, RZ, RZ, R237 ;  /* 0x000000ffff957224 */ /* 0x000fe200078e00ed */
[----:B------:R-:W-:Y:S01]  /*2350*/  IADD3 R50, P0, R50, c[0x0][0x2a8], RZ ;  /* 0x0000aa0032327a10 */ /* 0x000fe20007f1e0ff */
[----:B------:R-:W-:Y:S01]  /*2360*/  IMAD.MOV.U32 R17, RZ, RZ, R166 ;  /* 0x000000ffff117224 */ /* 0x000fe200078e00a6 */
[C---:B------:R-:W-:Y:S01]  /*2370*/  SHF.L.U64.HI R92, R93.reuse, R92, c[0x0][0x28c] ;  /* 0x0000a3005d5c7619 */ /* 0x040fe2000001025c */
[----:B------:R-:W-:Y:S01]  /*2380*/  IMAD.SHL.U32 R93, R93, 0x20, RZ ;  /* 0x000000205d5d7824 */ /* 0x000fe200078e00ff */
[C---:B------:R-:W-:Y:S01]  /*2390*/  SHF.L.U64.HI R109, R110.reuse, 0x1, R109 ;  /* 0x000000016e6d7819 */ /* 0x040fe2000001026d */
[----:B------:R-:W-:Y:S01]  /*23a0*/  IMAD.SHL.U32 R110, R110, 0x2, RZ ;  /* 0x000000026e6e7824 */ /* 0x000fe200078e00ff */
[C---:B------:R-:W-:Y:S01]  /*23b0*/  SHF.L.U64.HI R107, R108.reuse, 0x1, R107 ;  /* 0x000000016c6b7819 */ /* 0x040fe2000001026b */
[----:B------:R-:W-:Y:S01]  /*23c0*/  IMAD.SHL.U32 R108, R108, 0x2, RZ ;  /* 0x000000026c6c7824 */ /* 0x000fe200078e00ff */
[----:B------:R-:W-:Y:S01]  /*23d0*/  SHF.R.S32.HI R82, RZ, 0x1f, R84 ;  /* 0x0000001fff527819 */ /* 0x000fe20000011454 */
[--C-:B------:R-:W-:Y:S01]  /*23e0*/  IMAD.X R101, R95, 0x1, R90.reuse, P6 ;  /* 0x000000015f657824 */ /* 0x100fe200030e065a */
[----:B------:R-:W-:Y:S01]  /*23f0*/  SHF.R.S32.HI R80, RZ, 0x1f, R81 ;  /* 0x0000001fff507819 */ /* 0x000fe20000011451 */
[--C-:B------:R-:W-:Y:S01]  /*2400*/  IMAD.X R103, R97, 0x1, R90.reuse, P5 ;  /* 0x0000000161677824 */ /* 0x100fe200028e065a */
[----:B------:R-:W-:Y:S01]  /*2410*/  SHF.R.S32.HI R76, RZ, 0x1f, R77 ;  /* 0x0000001fff4c7819 */ /* 0x000fe2000001144d */
[----:B------:R-:W-:Y:S01]  /*2420*/  IMAD.X R105, R99, 0x1, R90, P4 ;  /* 0x0000000163697824 */ /* 0x000fe200020e065a */
[----:B------:R-:W-:Y:S01]  /*2430*/  IADD3 R94, R147, UR10, RZ ;  /* 0x0000000a935e7c10 */ /* 0x000fe2000fffe0ff */
[----:B------:R-:W-:Y:S01]  /*2440*/  IMAD.U32 R85, R85, -0x40, RZ ;  /* 0xffffffc055557824 */ /* 0x000fe200078e00ff */
[----:B------:R-:W-:-:S02]  /*2450*/  SHF.R.S32.HI R78, RZ, 0x1f, R79 ;  /* 0x0000001fff4e7819 */ /* 0x000fc4000001144f */
[----:B------:R-:W-:Y:S02]  /*2460*/  SHF.R.S32.HI R74, RZ, 0x1f, R75 ;  /* 0x0000001fff4a7819 */ /* 0x000fe4000001144b */
[----:B------:R-:W-:Y:S02]  /*2470*/  SHF.R.S32.HI R70, RZ, 0x1f, R71 ;  /* 0x0000001fff467819 */ /* 0x000fe40000011447 */
[----:B------:R-:W-:Y:S02]  /*2480*/  IADD3 R113, R145, UR5, RZ ;  /* 0x0000000591717c10 */ /* 0x000fe4000fffe0ff */
[----:B------:R-:W-:Y:S02]  /*2490*/  SHF.R.S32.HI R72, RZ, 0x1f, R73 ;  /* 0x0000001fff487819 */ /* 0x000fe40000011449 */
[----:B------:R-:W-:Y:S02]  /*24a0*/  SHF.R.S32.HI R68, RZ, 0x1f, R69 ;  /* 0x0000001fff447819 */ /* 0x000fe40000011445 */
[----:B------:R-:W-:-:S02]  /*24b0*/  SHF.R.S32.HI R64, RZ, 0x1f, R65 ;  /* 0x0000001fff407819 */ /* 0x000fc40000011441 */
[----:B------:R-:W-:Y:S02]  /*24c0*/  SHF.R.S32.HI R66, RZ, 0x1f, R67 ;  /* 0x0000001fff427819 */ /* 0x000fe40000011443 */
[----:B------:R-:W-:Y:S02]  /*24d0*/  SHF.R.S32.HI R62, RZ, 0x1f, R63 ;  /* 0x0000001fff3e7819 */ /* 0x000fe4000001143f */
[----:B------:R-:W-:Y:S02]  /*24e0*/  SHF.R.S32.HI R60, RZ, 0x1f, R61 ;  /* 0x0000001fff3c7819 */ /* 0x000fe4000001143d */
[----:B------:R-:W-:Y:S02]  /*24f0*/  IADD3.X R121, R121, c[0x0][0x2ac], RZ, P2, !PT ;  /* 0x0000ab0079797a10 */ /* 0x000fe400017fe4ff */
[C---:B------:R-:W-:Y:S02]  /*2500*/  IADD3.X R27, R0.reuse, c[0x0][0x2b4], RZ, P1, !PT ;  /* 0x0000ad00001b7a10 */ /* 0x040fe40000ffe4ff */
[----:B------:R-:W-:-:S02]  /*2510*/  IADD3.X R51, R0, c[0x0][0x2ac], RZ, P0, !PT ;  /* 0x0000ab0000337a10 */ /* 0x000fc400007fe4ff */
.L_x_5314:
[----:B------:R-:W-:Y:S05]  /*2520*/  IMAD.SHL.U32 R22, R17, 0x40, RZ ;  /* 0x0000004011167824 */ /* 0x000fea00078e00ff */
[----:B------:R-:W-:Y:S05]  /*2530*/  IADD3 R21, R22, -0x40, RZ ;  /* 0xffffffc016157810 */ /* 0x000fea0007ffe0ff */
[--C-:B------:R-:W-:Y:S02]  /*2540*/  IMAD.IADD R153, R58, 0x1, -R21.reuse ;  /* 0x000000013a997824 */ /* 0x100fe400078e0a15 */
[----:B------:R-:W-:Y:S03]  /*2550*/  IMAD.IADD R151, R86, 0x1, -R21 ;  /* 0x0000000156977824 */ /* 0x000fe600078e0a15 */
[-C--:B------:R-:W-:Y:S02]  /*2560*/  ISETP.GE.AND P4, PT, R140, R153.reuse, PT ;  /* 0x000000998c00720c */ /* 0x080fe40003f86270 */
[----:B------:R-:W-:Y:S02]  /*2570*/  ISETP.GE.AND P2, PT, R126, R153, PT ;  /* 0x000000997e00720c */ /* 0x000fe40003f46270 */
[-C--:B------:R-:W-:Y:S02]  /*2580*/  ISETP.GE.AND P4, PT, R140, R151.reuse, !P4 ;  /* 0x000000978c00720c */ /* 0x080fe40006786270 */
[----:B------:R-:W-:Y:S02]  /*2590*/  ISETP.GE.AND P2, PT, R126, R151, !P2 ;  /* 0x000000977e00720c */ /* 0x000fe40005746270 */
        /* <DEDUP_REMOVED lines=254> */
.L_x_5264:
[----:B------:R-:W-:Y:S05]  /*3580*/  BSYNC B0 ;  /* 0x0000000000007941 */ /* 0x000fea0003800000 */
.L_x_5263:
[----:B------:R-:W-:Y:S01]  /*3590*/  BSSY B0, `(.L_x_5265) ;  /* 0x00000d0000007945 */ /* 0x000fe20003800000 */
[----:B------:R-:W-:-:S05]  /*35a0*/  @!P2 BRA `(.L_x_5266) ;  /* 0x00000ce00000a947 */ /* 0x000fca0003800000 */
[C---:B------:R-:W-:Y:S02]  /*35b0*/  LEA R156, P1, R91.reuse, R116, 0x1 ;  /* 0x000000745b9c7211 */ /* 0x040fe400078208ff */
        /* <DEDUP_REMOVED lines=205> */
.L_x_5266:
[----:B------:R-:W-:Y:S05]  /*4290*/  BSYNC B0 ;  /* 0x0000000000007941 */ /* 0x000fea0003800000 */
.L_x_5265:
[C---:B------:R-:W-:Y:S01]  /*42a0*/  ISETP.GE.AND P0, PT, R125.reuse, R153, PT ;  /* 0x000000997d00720c */ /* 0x040fe20003f06270 */
[----:B------:R-:W-:Y:S03]  /*42b0*/  BSSY B0, `(.L_x_5267) ;  /* 0x00000d8000007945 */ /* 0x000fe60003800000 */
[----:B------:R-:W-:Y:S11]  /*42c0*/  ISETP.GE.AND P0, PT, R125, R151, !P0 ;  /* 0x000000977d00720c */ /* 0x000ff60004706270 */
[----:B------:R-:W-:Y:S02]  /*42d0*/  @!UPT UIADD3 URZ, URZ, URZ, URZ ;  /* 0x0000003f3f3ff290 */ /* 0x000fe4000fffe03f */
[----:B------:R-:W-:-:S05]  /*42e0*/  @!P0 BRA `(.L_x_5268) ;  /* 0x00000d4000008947 */ /* 0x000fca0003800000 */
[----:B------:R-:W-:Y:S02]  /*42f0*/  LEA R156, P1, R93, R116, 0x1 ;  /* 0x000000745d9c7211 */ /* 0x000fe400078208ff */
[----:B------:R-:W-:Y:S02]  /*4300*/  ISETP.GE.AND P0, PT, R24, UR4, PT ;  /* 0x0000000418007c0c */ /* 0x000fe4000bf06270 */
[----:B-1----:R-:W-:Y:S02]  /*4310*/  SHF.L.U32 R155, R81, 0x1, RZ ;  /* 0x00000001519b7819 */ /* 0x002fe400000006ff */
[----:B------:R-:W-:Y:S02]  /*4320*/  LEA.HI.X R157, R93, R117, R92, 0x1, P1 ;  /* 0x000000755d9d7211 */ /* 0x000fe400008f0c5c */
[-C--:B----4-:R-:W-:Y:S02]  /*4330*/  IADD3 R30, P1, R26, R155.reuse, RZ ;  /* 0x0000009b1a1e7210 */ /* 0x090fe40007f3e0ff */
[----:B------:R-:W-:Y:S01]  /*4340*/  SHF.L.U64.HI R89, R81, 0x1, R80 ;  /* 0x0000000151597819 */ /* 0x000fe20000010250 */
[----:B------:R-:W2:Y:S01]  /*4350*/  LDG.E.128 R32, [R156.64] ;  /* 0x000000069c207981 */ /* 0x000ea2000c1e1d00 */
[----:B------:R-:W-:Y:S02]  /*4360*/  IADD3 R52, P2, R50, R155, RZ ;  /* 0x0000009b32347210 */ /* 0x000fe40007f5e0ff */
[-C--:B------:R-:W-:Y:S02]  /*4370*/  IADD3.X R31, R27, R89.reuse, RZ, P1, !PT ;  /* 0x000000591b1f7210 */ /* 0x080fe40000ffe4ff */
[----:B------:R-:W-:Y:S02]  /*4380*/  IADD3.X R53, R51, R89, RZ, P2, !PT ;  /* 0x0000005933357210 */ /* 0x000fe400017fe4ff */
[----:B------:R-:W-:Y:S01]  /*4390*/  LEA R154, P4, R146, R148, 0x1 ;  /* 0x00000094929a7211 */ /* 0x000fe200078808ff */
[----:B------:R-:W3:Y:S01]  /*43a0*/  @!P0 LDG.E.64 R28, [R30.64] ;  /* 0x000000061e1c8981 */ /* 0x000ee2000c1e1b00 */
[----:B------:R-:W-:Y:S02]  /*43b0*/  LEA R158, P2, R96, R116, 0x1 ;  /* 0x00000074609e7211 */ /* 0x000fe400078408ff */
[----:B------:R-:W-:Y:S02]  /*43c0*/  ISETP.GE.AND P1, PT, R20, UR4, PT ;  /* 0x0000000414007c0c */ /* 0x000fe4000bf26270 */
[----:B------:R-:W-:Y:S01]  /*43d0*/  LEA.HI.X R159, R96, R117, R95, 0x1, P2 ;  /* 0x00000075609f7211 */ /* 0x000fe200010f0c5f */
        /* <DEDUP_REMOVED lines=197> */
.L_x_5268:
[----:B------:R-:W-:Y:S05]  /*5030*/  BSYNC B0 ;  /* 0x0000000000007941 */ /* 0x000fea0003800000 */
.L_x_5267:
        /* <DEDUP_REMOVED lines=220> */
.L_x_5270:
[----:B------:R-:W-:Y:S05]  /*5e00*/  BSYNC B0 ;  /* 0x0000000000007941 */ /* 0x000fea0003800000 */
.L_x_5269:
        /* <DEDUP_REMOVED lines=8> */
.L_x_5262:
        /* <DEDUP_REMOVED lines=89> */
.L_x_5275:
[----:B------:R-:W-:Y:S05]  /*6420*/  BSYNC B0 ;  /* 0x0000000000007941 */ /* 0x000fea0003800000 */
.L_x_5274:
        /* <DEDUP_REMOVED lines=89> */
.L_x_5277:
[----:B------:R-:W-:Y:S05]  /*69c0*/  BSYNC B0 ;  /* 0x0000000000007941 */ /* 0x000fea0003800000 */
.L_x_5276:
        /* <DEDUP_REMOVED lines=89> */
.L_x_5279:
[----:B------:R-:W-:Y:S05]  /*6f60*/  BSYNC B0 ;  /* 0x0000000000007941 */ /* 0x000fea0003800000 */
.L_x_5278:
        /* <DEDUP_REMOVED lines=89> */
.L_x_5281:
[----:B------:R-:W-:Y:S05]  /*7500*/  BSYNC B0 ;  /* 0x0000000000007941 */ /* 0x000fea0003800000 */
.L_x_5280:
[----:B-----5:R1:W-:Y:S02]  /*7510*/  STG.E.128 [R148.64+0x180], R36 ;  /* 0x0001802494007986 */ /* 0x0203e4000c101d06 */
.L_x_5273:
[----:B------:R-:W-:Y:S05]  /*7520*/  BSYNC B1 ;  /* 0x0000000000017941 */ /* 0x000fea0003800000 */
.L_x_5272:
        /* <DEDUP_REMOVED lines=98> */
.L_x_5285:
[----:B------:R-:W-:Y:S05]  /*7b50*/  BSYNC B0 ;  /* 0x0000000000007941 */ /* 0x000fea0003800000 */
.L_x_5284:
        /* <DEDUP_REMOVED lines=100> */
.L_x_5287:
[----:B------:R-:W-:Y:S05]  /*81a0*/  BSYNC B0 ;  /* 0x0000000000007941 */ /* 0x000fea0003800000 */
.L_x_5286:
        /* <DEDUP_REMOVED lines=97> */
.L_x_5289:
[----:B------:R-:W-:Y:S05]  /*87c0*/  BSYNC B0 ;  /* 0x0000000000007941 */ /* 0x000fea0003800000 */
.L_x_5288:
        /* <DEDUP_REMOVED lines=98> */
.L_x_5291:
[----:B------:R-:W-:Y:S05]  /*8df0*/  BSYNC B0 ;  /* 0x0000000000007941 */ /* 0x000fea0003800000 */
.L_x_5290:
[----:B-----5:R1:W-:Y:S02]  /*8e00*/  STG.E.128 [R40.64+0x180], R4 ;  /* 0x0001800428007986 */ /* 0x0203e4000c101d06 */
.L_x_5283:
[----:B------:R-:W-:Y:S05]  /*8e10*/  BSYNC B1 ;  /* 0x0000000000017941 */ /* 0x000fea0003800000 */
.L_x_5282:
        /* <DEDUP_REMOVED lines=101> */
.L_x_5295:
[----:B------:R-:W-:Y:S05]  /*9470*/  BSYNC B0 ;  /* 0x0000000000007941 */ /* 0x000fea0003800000 */
.L_x_5294:
[----:B------:R-:W-:Y:S01]  /*9480*/  LEA R40, P1, R146, R148, 0x1 ;  /* 0x0000009492287211 */ /* 0x000fe200078208ff */
[----:B------:R-:W-:Y:S01]  /*9490*/  BSSY B0, `(.L_x_5296) ;  /* 0x0000063000007945 */ /* 0x000fe20003800000 */
[----:B-1----:R-:W-:Y:S02]  /*94a0*/  LEA R2, P0, R96, R116, 0x1 ;  /* 0x0000007460027211 */ /* 0x002fe400078008ff */
        /* <DEDUP_REMOVED lines=97> */
.L_x_5297:
[----:B------:R-:W-:Y:S05]  /*9ac0*/  BSYNC B0 ;  /* 0x0000000000007941 */ /* 0x000fea0003800000 */
.L_x_5296:
        /* <DEDUP_REMOVED lines=97> */
.L_x_5299:
[----:B------:R-:W-:Y:S05]  /*a0e0*/  BSYNC B0 ;  /* 0x0000000000007941 */ /* 0x000fea0003800000 */
.L_x_5298:
        /* <DEDUP_REMOVED lines=98> */
.L_x_5301:
[----:B------:R-:W-:Y:S05]  /*a710*/  BSYNC B0 ;  /* 0x0000000000007941 */ /* 0x000fea0003800000 */
.L_x_5300:
[----:B-----5:R4:W-:Y:S02]  /*a720*/  STG.E.128 [R40.64+0x180], R4 ;  /* 0x0001800428007986 */ /* 0x0209e4000c101d06 */
.L_x_5293:
[----:B------:R-:W-:Y:S05]  /*a730*/  BSYNC B1 ;  /* 0x0000000000017941 */ /* 0x000fea0003800000 */
.L_x_5292:
        /* <DEDUP_REMOVED lines=103> */
.L_x_5305:
[----:B------:R-:W-:Y:S05]  /*adb0*/  BSYNC B0 ;  /* 0x0000000000007941 */ /* 0x000fea0003800000 */
.L_x_5304:
        /* <DEDUP_REMOVED lines=101> */
.L_x_5307:
[----:B------:R-:W-:Y:S05]  /*b410*/  BSYNC B0 ;  /* 0x0000000000007941 */ /* 0x000fea0003800000 */
.L_x_5306:
        /* <DEDUP_REMOVED lines=97> */
.L_x_5309:
[----:B------:R-:W-:Y:S05]  /*ba30*/  BSYNC B0 ;  /* 0x0000000000007941 */ /* 0x000fea0003800000 */
.L_x_5308:
        /* <DEDUP_REMOVED lines=98> */
.L_x_5311:
[----:B------:R-:W-:Y:S05]  /*c060*/  BSYNC B0 ;  /* 0x0000000000007941 */ /* 0x000fea0003800000 */
.L_x_5310:
[----:B-----5:R4:W-:Y:S02]  /*c070*/  STG.E.128 [R40.64+0x180], R4 ;  /* 0x0001800428007986 */ /* 0x0209e4000c101d06 */
.L_x_5303:
[----:B------:R-:W-:Y:S05]  /*c080*/  BSYNC B1 ;  /* 0x0000000000017941 */ /* 0x000fea0003800000 */
.L_x_5302:
        /* <DEDUP_REMOVED lines=8> */
.L_x_5261:
        /* <DEDUP_REMOVED lines=53> */
.L_x_5271:
        /* <DEDUP_REMOVED lines=80> */
.L_x_5312:
        /* <DEDUP_REMOVED lines=9> */
.L_x_5313:
[----:B------:R-:W-:Y:S04]  /*c9f0*/  IADD3 R17, R17, -0x1, RZ ;  /* 0xffffffff11117810 */ /* 0x000fe80007ffe0ff */
[----:B------:R-:W-:Y:S11]  /*ca00*/  ISETP.GT.AND P0, PT, R17, R83, PT ;  /* 0x000000531100720c */ /* 0x000ff60003f04270 */
[----:B------:R-:W-:Y:S02]  /*ca10*/  @!UPT UIADD3 URZ, URZ, URZ, URZ ;  /* 0x0000003f3f3ff290 */ /* 0x000fe4000fffe03f */
[----:B------:R-:W-:-:S05]  /*ca20*/  @P0 BRA `(.L_x_5314) ;  /* 0xffff5af000000947 */ /* 0x000fca000383ffff */
.L_x_5260:
        /* <DEDUP_REMOVED lines=94> */
.L_x_5321:
[----:B------:R-:W-:Y:S05]  /*d010*/  BSYNC B0 ;  /* 0x0000000000007941 */ /* 0x000fea0003800000 */
.L_x_5320:
        /* <DEDUP_REMOVED lines=45> */
.L_x_5323:
[----:B------:R-:W-:Y:S05]  /*d2f0*/  BSYNC B0 ;  /* 0x0000000000007941 */ /* 0x000fea0003800000 */
.L_x_5322:
        /* <DEDUP_REMOVED lines=45> */
.L_x_5325:
[----:B------:R-:W-:Y:S05]  /*d5d0*/  BSYNC B0 ;  /* 0x0000000000007941 */ /* 0x000fea0003800000 */
.L_x_5324:
        /* <DEDUP_REMOVED lines=44> */
.L_x_5327:
[----:B------:R-:W-:Y:S05]  /*d8a0*/  BSYNC B0 ;  /* 0x0000000000007941 */ /* 0x000fea0003800000 */
.L_x_5326:
[----:B------:R3:W-:Y:S02]  /*d8b0*/  STS.128 [R245+0x6000], R28 ;  /* 0x0060001cf5007388 */ /* 0x0007e40000000c00 */
.L_x_5319:
[----:B------:R-:W-:Y:S05]  /*d8c0*/  BSYNC B1 ;  /* 0x0000000000017941 */ /* 0x000fea0003800000 */
.L_x_5318:
        /* <DEDUP_REMOVED lines=49> */
.L_x_5331:
[----:B------:R-:W-:Y:S05]  /*dbe0*/  BSYNC B0 ;  /* 0x0000000000007941 */ /* 0x000fea0003800000 */
.L_x_5330:
        /* <DEDUP_REMOVED lines=45> */
.L_x_5333:
[----:B------:R-:W-:Y:S05]  /*dec0*/  BSYNC B0 ;  /* 0x0000000000007941 */ /* 0x000fea0003800000 */
.L_x_5332:
        /* <DEDUP_REMOVED lines=46> */
.L_x_5335:
[----:B------:R-:W-:Y:S05]  /*e1b0*/  BSYNC B0 ;  /* 0x0000000000007941 */ /* 0x000fea0003800000 */
.L_x_5334:
        /* <DEDUP_REMOVED lines=44> */
.L_x_5337:
[----:B------:R-:W-:Y:S05]  /*e480*/  BSYNC B0 ;  /* 0x0000000000007941 */ /* 0x000fea0003800000 */
.L_x_5336:
[----:B------:R3:W-:Y:S02]  /*e490*/  STS.128 [R245+0x6800], R28 ;  /* 0x0068001cf5007388 */ /* 0x0007e40000000c00 */
.L_x_5329:
[----:B------:R-:W-:Y:S05]  /*e4a0*/  BSYNC B1 ;  /* 0x0000000000017941 */ /* 0x000fea0003800000 */
.L_x_5328:
        /* <DEDUP_REMOVED lines=50> */
.L_x_5341:
[----:B------:R-:W-:Y:S05]  /*e7d0*/  BSYNC B0 ;  /* 0x0000000000007941 */ /* 0x000fea0003800000 */
.L_x_5340:
        /* <DEDUP_REMOVED lines=44> */
.L_x_5343:
[----:B------:R-:W-:Y:S05]  /*eaa0*/  BSYNC B0 ;  /* 0x0000000000007941 */ /* 0x000fea0003800000 */
.L_x_5342:
        /* <DEDUP_REMOVED lines=47> */
.L_x_5345:
[----:B------:R-:W-:Y:S05]  /*eda0*/  BSYNC B0 ;  /* 0x0000000000007941 */ /* 0x000fea0003800000 */
.L_x_5344:
        /* <DEDUP_REMOVED lines=44> */
.L_x_5347:
[----:B------:R-:W-:Y:S05]  /*f070*/  BSYNC B0 ;  /* 0x0000000000007941 */ /* 0x000fea0003800000 */
.L_x_5346:
[----:B------:R3:W-:Y:S02]  /*f080*/  STS.128 [R245+0x7000], R28 ;  /* 0x0070001cf5007388 */ /* 0x0007e40000000c00 */
.L_x_5339:
[----:B------:R-:W-:Y:S05]  /*f090*/  BSYNC B1 ;  /* 0x0000000000017941 */ /* 0x000fea0003800000 */
.L_x_5338:
        /* <DEDUP_REMOVED lines=50> */
.L_x_5350:
[----:B------:R-:W-:Y:S05]  /*f3c0*/  BSYNC B0 ;  /* 0x0000000000007941 */ /* 0x000fea0003800000 */
.L_x_5349:
        /* <DEDUP_REMOVED lines=44> */
.L_x_5352:
[----:B------:R-:W-:Y:S05]  /*f690*/  BSYNC B0 ;  /* 0x0000000000007941 */ /* 0x000fea0003800000 */
.L_x_5351:
        /* <DEDUP_REMOVED lines=48> */
.L_x_5354:
[----:B------:R-:W-:Y:S05]  /*f9a0*/  BSYNC B0 ;  /* 0x0000000000007941 */ /* 0x000fea0003800000 */
.L_x_5353:
        /* <DEDUP_REMOVED lines=44> */
.L_x_5356:
[----:B------:R-:W-:Y:S05]  /*fc70*/  BSYNC B0 ;  /* 0x0000000000007941 */ /* 0x000fea0003800000 */
.L_x_5355:
[----:B------:R3:W-:Y:S01]  /*fc80*/  STS.128 [R245+0x7800], R28 ;  /* 0x0078001cf5007388 */ /* 0x0007e20000000c00 */
[----:B------:R-:W-:Y:S05]  /*fc90*/  BRA `(.L_x_5348) ;  /* 0x00005bd000007947 */ /* 0x000fea0003800000 */
.L_x_5317:
        /* <DEDUP_REMOVED lines=87> */
.L_x_5360:
[----:B------:R-:W-:Y:S05]  /*10210*/  BSYNC B0 ;  /* 0x0000000000007941 */ /* 0x000fea0003800000 */
.L_x_5359:
        /* <DEDUP_REMOVED lines=88> */
.L_x_5362:
[----:B------:R-:W-:Y:S05]  /*107a0*/  BSYNC B0 ;  /* 0x0000000000007941 */ /* 0x000fea0003800000 */
.L_x_5361:
        /* <DEDUP_REMOVED lines=87> */
.L_x_5364:
[----:B------:R-:W-:Y:S05]  /*10d20*/  BSYNC B0 ;  /* 0x0000000000007941 */ /* 0x000fea0003800000 */
.L_x_5363:
        /* <DEDUP_REMOVED lines=87> */
.L_x_5366:
[----:B------:R-:W-:Y:S05]  /*112a0*/  BSYNC B0 ;  /* 0x0000000000007941 */ /* 0x000fea0003800000 */
.L_x_5365:
[----:B------:R3:W-:Y:S02]  /*112b0*/  STS.128 [R245+0x6000], R28 ;  /* 0x0060001cf5007388 */ /* 0x0007e40000000c00 */
.L_x_5358:
[----:B------:R-:W-:Y:S05]  /*112c0*/  BSYNC B1 ;  /* 0x0000000000017941 */ /* 0x000fea0003800000 */
.L_x_5357:
        /* <DEDUP_REMOVED lines=90> */
.L_x_5370:
[----:B------:R-:W-:Y:S05]  /*11870*/  BSYNC B0 ;  /* 0x0000000000007941 */ /* 0x000fea0003800000 */
.L_x_5369:
        /* <DEDUP_REMOVED lines=87> */
.L_x_5372:
[----:B------:R-:W-:Y:S05]  /*11df0*/  BSYNC B0 ;  /* 0x0000000000007941 */ /* 0x000fea0003800000 */
.L_x_5371:
        /* <DEDUP_REMOVED lines=87> */
.L_x_5374:
[----:B------:R-:W-:Y:S05]  /*12370*/  BSYNC B0 ;  /* 0x0000000000007941 */ /* 0x000fea0003800000 */
.L_x_5373:
        /* <DEDUP_REMOVED lines=87> */
.L_x_5376:
[----:B------:R-:W-:Y:S05]  /*128f0*/  BSYNC B0 ;  /* 0x0000000000007941 */ /* 0x000fea0003800000 */
.L_x_5375:
[----:B------:R3:W-:Y:S02]  /*12900*/  STS.128 [R245+0x6800], R20 ;  /* 0x00680014f5007388 */ /* 0x0007e40000000c00 */
.L_x_5368:
[----:B------:R-:W-:Y:S05]  /*12910*/  BSYNC B1 ;  /* 0x0000000000017941 */ /* 0x000fea0003800000 */
.L_x_5367:
        /* <DEDUP_REMOVED lines=90> */
.L_x_5380:
[----:B------:R-:W-:Y:S05]  /*12ec0*/  BSYNC B0 ;  /* 0x0000000000007941 */ /* 0x000fea0003800000 */
.L_x_5379:
        /* <DEDUP_REMOVED lines=87> */
.L_x_5382:
[----:B------:R-:W-:Y:S05]  /*13440*/  BSYNC B0 ;  /* 0x0000000000007941 */ /* 0x000fea0003800000 */
.L_x_5381:
        /* <DEDUP_REMOVED lines=87> */
.L_x_5384:
[----:B------:R-:W-:Y:S05]  /*139c0*/  BSYNC B0 ;  /* 0x0000000000007941 */ /* 0x000fea0003800000 */
.L_x_5383:
        /* <DEDUP_REMOVED lines=87> */
.L_x_5386:
[----:B------:R-:W-:Y:S05]  /*13f40*/  BSYNC B0 ;  /* 0x0000000000007941 */ /* 0x000fea0003800000 */
.L_x_5385:
[----:B------:R3:W-:Y:S02]  /*13f50*/  STS.128 [R245+0x7000], R20 ;  /* 0x00700014f5007388 */ /* 0x0007e40000000c00 */
.L_x_5378:
[----:B------:R-:W-:Y:S05]  /*13f60*/  BSYNC B1 ;  /* 0x0000000000017941 */ /* 0x000fea0003800000 */
.L_x_5377:
        /* <DEDUP_REMOVED lines=88> */
.L_x_5388:
[----:B------:R-:W-:Y:S05]  /*144f0*/  BSYNC B0 ;  /* 0x0000000000007941 */ /* 0x000fea0003800000 */
.L_x_5387:
        /* <DEDUP_REMOVED lines=86> */
.L_x_5390:
[----:B------:R-:W-:Y:S05]  /*14a60*/  BSYNC B0 ;  /* 0x0000000000007941 */ /* 0x000fea0003800000 */
.L_x_5389:
        /* <DEDUP_REMOVED lines=86> */
.L_x_5392:
[----:B------:R-:W-:Y:S05]  /*14fd0*/  BSYNC B0 ;  /* 0x0000000000007941 */ /* 0x000fea0003800000 */
.L_x_5391:
        /* <DEDUP_REMOVED lines=88> */
.L_x_5394:
[----:B------:R-:W-:Y:S05]  /*15560*/  BSYNC B0 ;  /* 0x0000000000007941 */ /* 0x000fea0003800000 */
.L_x_5393:
[----:B------:R3:W-:Y:S01]  /*15570*/  STS.128 [R245+0x7800], R20 ;  /* 0x00780014f5007388 */ /* 0x0007e20000000c00 */
[----:B------:R-:W-:Y:S05]  /*15580*/  BRA `(.L_x_5348) ;  /* 0x000002e000007947 */ /* 0x000fea0003800000 */
.L_x_5316:
        /* <DEDUP_REMOVED lines=46> */
.L_x_5348:
[----:B------:R-:W-:Y:S05]  /*15870*/  BSYNC B2 ;  /* 0x0000000000027941 */ /* 0x000fea0003800000 */
.L_x_5315:
[----:B-1----:R-:W-:Y:S01]  /*15880*/  IADD3 R2, R166, -0x1, RZ ;  /* 0xffffffffa6027810 */ /* 0x002fe20007ffe0ff */
[----:B------:R-:W-:-:S04]  /*15890*/  IMAD.SHL.U32 R49, R130, 0x40, RZ ;  /* 0x0000004082317824 */ /* 0x000fc800078e00ff */
[----:B------:R-:W-:Y:S01]  /*158a0*/  IMAD.SHL.U32 R3, R2, 0x40, RZ ;  /* 0x0000004002037824 */ /* 0x000fe200078e00ff */
[----:B------:R-:W-:-:S03]  /*158b0*/  LOP3.LUT R49, R49, 0xfffffe00, RZ, 0xc0, !PT ;  /* 0xfffffe0031317812 */ /* 0x000fc600078ec0ff */
[----:B------:R-:W-:-:S05]  /*158c0*/  IMAD.IADD R5, R58, 0x1, -R3 ;  /* 0x000000013a057824 */ /* 0x000fca00078e0a03 */
[-C--:B------:R-:W-:Y:S02]  /*158d0*/  ISETP.GE.AND P2, PT, R16, R5.reuse, PT ;  /* 0x000000051000720c */ /* 0x080fe40003f46270 */
[-C--:B------:R-:W-:Y:S02]  /*158e0*/  ISETP.GE.AND P4, PT, R18, R5.reuse, PT ;  /* 0x000000051200720c */ /* 0x080fe40003f86270 */
[-C--:B------:R-:W-:Y:S02]  /*158f0*/  ISETP.GE.AND P5, PT, R14, R5.reuse, PT ;  /* 0x000000050e00720c */ /* 0x080fe40003fa6270 */
[----:B------:R-:W-:-:S07]  /*15900*/  ISETP.GE.AND P6, PT, R140, R5, PT ;  /* 0x000000058c00720c */ /* 0x000fce0003fc6270 */
[----:B------:R-:W-:Y:S02]  /*15910*/  @!P2 IMAD.MOV.U32 R0, RZ, RZ, c[0x0][0x198] ;  /* 0x00006600ff00a624 */ /* 0x000fe400078e00ff */
[----:B------:R-:W-:Y:S02]  /*15920*/  @!P2 IMAD.MOV.U32 R6, RZ, RZ, c[0x0][0x19c] ;  /* 0x00006700ff06a624 */ /* 0x000fe400078e00ff */
[----:B------:R-:W-:Y:S02]  /*15930*/  @!P2 IMAD.WIDE.U32 R8, R0, 0x60, R236 ;  /* 0x000000600008a825 */ /* 0x000fe400078e00ec */
[----:B------:R-:W-:Y:S01]  /*15940*/  @!PT LDS RZ, [RZ] ;  /* 0x00000000fffff984 */ /* 0x000fe20000000800 */
[----:B------:R-:W-:Y:S01]  /*15950*/  @!PT LDS RZ, [RZ] ;  /* 0x00000000fffff984 */ /* 0x000fe20000000800 */
[----:B------:R-:W-:Y:S01]  /*15960*/  @!PT LDS RZ, [RZ] ;  /* 0x00000000fffff984 */ /* 0x000fe20000000800 */
[----:B------:R1:W-:Y:S02]  /*15970*/  @!P6 LDGSTS.E.BYPASS.LTC128B.128 [R245+0x8000], [R236.64] ;  /* 0x08000000ecf5efae */ /* 0x0003e4000b901d46 */
[----:B------:R-:W-:Y:S02]  /*15980*/  @!P2 IMAD R6, R6, 0x60, RZ ;  /* 0x000000600606a824 */ /* 0x000fe400078e02ff */
[----:B------:R-:W-:Y:S01]  /*15990*/  @!P4 IMAD.MOV.U32 R0, RZ, RZ, c[0x0][0x198] ;  /* 0x00006600ff00c624 */ /* 0x000fe200078e00ff */
[----:B------:R1:W-:Y:S01]  /*159a0*/  @!P6 LDGSTS.E.BYPASS.LTC128B.128 [R245+0xa000], [R236.64+0x80] ;  /* 0x0a000080ecf5efae */ /* 0x0003e2000b901d46 */
[----:B--2---:R-:W-:Y:S01]  /*159b0*/  @!P2 IMAD.IADD R13, R9, 0x1, R6 ;  /* 0x00000001090da824 */ /* 0x004fe200078e0206 */
[CC--:B------:R-:W-:Y:S01]  /*159c0*/  @!P5 LEA R6, P1, R55.reuse, R236.reuse, 0x1 ;  /* 0x000000ec3706d211 */ /* 0x0c0fe200078208ff */
[----:B------:R-:W-:Y:S01]  /*159d0*/  @!P4 IMAD.MOV.U32 R4, RZ, RZ, c[0x0][0x19c] ;  /* 0x00006700ff04c624 */ /* 0x000fe200078e00ff */
[C---:B------:R-:W-:Y:S01]  /*159e0*/  @!P4 LEA R10, P0, R0.reuse, R236, 0x6 ;  /* 0x000000ec000ac211 */ /* 0x040fe200078030ff */
[----:B------:R1:W-:Y:S01]  /*159f0*/  @!P6 LDGSTS.E.BYPASS.LTC128B.128 [R245+0xc000], [R236.64+0x100] ;  /* 0x0c000100ecf5efae */ /* 0x0003e2000b901d46 */
[-C--:B------:R-:W-:Y:S01]  /*15a00*/  @!P5 LEA.HI.X R7, R55, R237.reuse, R54, 0x1, P1 ;  /* 0x000000ed3707d211 */ /* 0x080fe200008f0c36 */
[----:B------:R-:W-:Y:S01]  /*15a10*/  @!P2 IMAD.MOV.U32 R12, RZ, RZ, R8 ;  /* 0x000000ffff0ca224 */ /* 0x000fe200078e0008 */
[----:B------:R-:W-:Y:S01]  /*15a20*/  @!P4 LEA.HI.X R11, R0, R237, R4, 0x6, P0 ;  /* 0x000000ed000bc211 */ /* 0x000fe200000f3404 */
[----:B------:R1:W-:Y:S01]  /*15a30*/  @!P6 LDGSTS.E.BYPASS.LTC128B.128 [R245+0xe000], [R236.64+0x180] ;  /* 0x0e000180ecf5efae */ /* 0x0003e2000b901d46 */
[----:B------:R-:W-:Y:S01]  /*15a40*/  IMAD.SHL.U32 R0, R57, 0x40, RZ ;  /* 0x0000004039007824 */ /* 0x000fe200078e00ff */
[----:B------:R-:W-:-:S02]  /*15a50*/  ISETP.GE.AND P6, PT, R14, R5, PT ;  /* 0x000000050e00720c */ /* 0x000fc40003fc6270 */
[----:B------:R2:W-:Y:S01]  /*15a60*/  @!P5 LDGSTS.E.BYPASS.LTC128B.128 [R245+0x8800], [R6.64] ;  /* 0x0880000006f5dfae */ /* 0x0005e2000b901d46 */
[----:B------:R-:W-:Y:S02]  /*15a70*/  ISETP.GE.AND P1, PT, R140, R5, PT ;  /* 0x000000058c00720c */ /* 0x000fe40003f26270 */
[----:B------:R-:W-:Y:S01]  /*15a80*/  LOP3.LUT R9, R0, 0x1c0, RZ, 0xc0, !PT ;  /* 0x000001c000097812 */ /* 0x000fe200078ec0ff */
[----:B------:R2:W-:Y:S01]  /*15a90*/  @!P5 LDGSTS.E.BYPASS.LTC128B.128 [R245+0xa800], [R6.64+0x80] ;  /* 0x0a80008006f5dfae */ /* 0x0005e2000b901d46 */
[----:B------:R-:W-:Y:S02]  /*15aa0*/  LOP3.LUT R4, R130, 0xfffffff8, RZ, 0xc0, !PT ;  /* 0xfffffff882047812 */ /* 0x000fe400078ec0ff */
[----:B------:R-:W-:Y:S01]  /*15ab0*/  SHF.R.U32.HI R233, RZ, 0x3, R9 ;  /* 0x00000003ffe97819 */ /* 0x000fe20000011609 */
[----:B------:R2:W-:Y:S02]  /*15ac0*/  @!P5 LDGSTS.E.BYPASS.LTC128B.128 [R245+0xc800], [R6.64+0x100] ;  /* 0x0c80010006f5dfae */ /* 0x0005e4000b901d46 */
[----:B------:R-:W-:-:S02]  /*15ad0*/  IMAD.IADD R4, R131, 0x1, -R4 ;  /* 0x0000000183047824 */ /* 0x000fc400078e0a04 */
[----:B------:R2:W-:Y:S01]  /*15ae0*/  @!P5 LDGSTS.E.BYPASS.LTC128B.128 [R245+0xe800], [R6.64+0x180] ;  /* 0x0e80018006f5dfae */ /* 0x0005e2000b901d46 */
[----:B------:R-:W-:-:S03]  /*15af0*/  ISETP.GE.AND P5, PT, R18, R5, PT ;  /* 0x000000051200720c */ /* 0x000fc60003fa6270 */
[----:B------:R4:W-:Y:S04]  /*15b00*/  @!P4 LDGSTS.E.BYPASS.LTC128B.128 [R245+0x9000], [R10.64] ;  /* 0x090000000af5cfae */ /* 0x0009e8000b901d46 */
[----:B------:R4:W-:Y:S04]  /*15b10*/  @!P4 LDGSTS.E.BYPASS.LTC128B.128 [R245+0xb000], [R10.64+0x80] ;  /* 0x0b0000800af5cfae */ /* 0x0009e8000b901d46 */
[----:B------:R4:W-:Y:S04]  /*15b20*/  @!P4 LDGSTS.E.BYPASS.LTC128B.128 [R245+0xd000], [R10.64+0x100] ;  /* 0x0d0001000af5cfae */ /* 0x0009e8000b901d46 */
[----:B------:R4:W-:Y:S01]  /*15b30*/  @!P4 LDGSTS.E.BYPASS.LTC128B.128 [R245+0xf000], [R10.64+0x180] ;  /* 0x0f0001800af5cfae */ /* 0x0009e2000b901d46 */
[----:B------:R-:W-:-:S02]  /*15b40*/  ISETP.GE.AND P4, PT, R16, R5, PT ;  /* 0x000000051000720c */ /* 0x000fc40003f86270 */
[----:B------:R-:W-:Y:S01]  /*15b50*/  SHF.R.S32.HI R5, RZ, 0x1f, R56 ;  /* 0x0000001fff057819 */ /* 0x000fe20000011438 */
[----:B------:R5:W-:Y:S03]  /*15b60*/  @!P2 LDGSTS.E.BYPASS.LTC128B.128 [R245+0x9800], [R12.64] ;  /* 0x098000000cf5afae */ /* 0x000be6000b901d46 */
[----:B------:R-:W-:Y:S01]  /*15b70*/  LEA.HI R8, R5, R56, RZ, 0x5 ;  /* 0x0000003805087211 */ /* 0x000fe200078f28ff */
[----:B------:R5:W-:Y:S01]  /*15b80*/  @!P2 LDGSTS.E.BYPASS.LTC128B.128 [R245+0xb800], [R12.64+0x80] ;  /* 0x0b8000800cf5afae */ /* 0x000be2000b901d46 */
[----:B------:R-:W-:Y:S02]  /*15b90*/  @!P5 IMAD.MOV.U32 R5, RZ, RZ, c[0x0][0x1a0] ;  /* 0x00006800ff05d624 */ /* 0x000fe400078e00ff */
[----:B--2---:R-:W-:Y:S01]  /*15ba0*/  IMAD.SHL.U32 R6, R140, 0x8, RZ ;  /* 0x000000088c067824 */ /* 0x004fe200078e00ff */
[----:B------:R5:W-:Y:S01]  /*15bb0*/  @!P2 LDGSTS.E.BYPASS.LTC128B.128 [R245+0xd800], [R12.64+0x100] ;  /* 0x0d8001000cf5afae */ /* 0x000be2000b901d46 */
[----:B------:R-:W-:Y:S01]  /*15bc0*/  LEA.HI R7, R59, R59, RZ, 0x1 ;  /* 0x0000003b3b077211 */ /* 0x000fe200078f08ff */
[----:B------:R-:W-:Y:S01]  /*15bd0*/  @!P4 IMAD.MOV.U32 R15, RZ, RZ, c[0x0][0x1a0] ;  /* 0x00006800ff0fc624 */ /* 0x000fe200078e00ff */
[----:B------:R-:W-:Y:S01]  /*15be0*/  SHF.R.S32.HI R8, RZ, 0x5, R8 ;  /* 0x00000005ff087819 */ /* 0x000fe20000011408 */
[----:B------:R5:W-:Y:S01]  /*15bf0*/  @!P2 LDGSTS.E.BYPASS.LTC128B.128 [R245+0xf800], [R12.64+0x180] ;  /* 0x0f8001800cf5afae */ /* 0x000be2000b901d46 */
[----:B------:R-:W-:Y:S01]  /*15c00*/  LOP3.LUT R6, R9, 0x8, R6, 0xf8, !PT ;  /* 0x0000000809067812 */ /* 0x000fe200078ef806 */
[----:B------:R-:W-:Y:S01]  /*15c10*/  IMAD.SHL.U32 R9, R4, 0x40, RZ ;  /* 0x0000004004097824 */ /* 0x000fe200078e00ff */
[----:B------:R-:W-:Y:S01]  /*15c20*/  LOP3.LUT R0, R7, 0xfffffffe, RZ, 0xc0, !PT ;  /* 0xfffffffe07007812 */ /* 0x000fe200078ec0ff */
[----:B------:R-:W0:Y:S01]  /*15c30*/  LDGDEPBAR ;  /* 0x00000000000079af */ /* 0x000e220000000000 */
[----:B------:R-:W-:Y:S01]  /*15c40*/  LOP3.LUT R233, R6, R233, RZ, 0x3c, !PT ;  /* 0x000000e906e97212 */ /* 0x000fe200078e3cff */
[----:B------:R-:W-:Y:S01]  /*15c50*/  @!P4 IMAD.WIDE.U32 R14, R15, 0x60, R242 ;  /* 0x000000600f0ec825 */ /* 0x000fe200078e00f2 */
[----:B------:R-:W-:-:S02]  /*15c60*/  @!P6 LEA R6, P0, R123, R242, 0x1 ;  /* 0x000000f27b06e211 */ /* 0x000fc400078008ff */
[----:B------:R-:W-:Y:S01]  /*15c70*/  LOP3.LUT R9, R9, 0x1c0, RZ, 0xc0, !PT ;  /* 0x000001c009097812 */ /* 0x000fe200078ec0ff */
[----:B------:R-:W-:Y:S01]  /*15c80*/  IMAD.IADD R0, R59, 0x1, -R0 ;  /* 0x000000013b007824 */ /* 0x000fe200078e0a00 */
[----:B------:R-:W-:Y:S01]  /*15c90*/  @!P6 LEA.HI.X R7, R123, R243, R122, 0x1, P0 ;  /* 0x000000f37b07e211 */ /* 0x000fe200000f0c7a */
[----:B----4-:R-:W-:Y:S02]  /*15ca0*/  @!P4 IMAD.MOV.U32 R10, RZ, RZ, c[0x0][0x1a4] ;  /* 0x00006900ff0ac624 */ /* 0x010fe400078e00ff */
[----:B------:R-:W-:Y:S02]  /*15cb0*/  IMAD R233, R0, 0x200, R233 ;  /* 0x0000020000e97824 */ /* 0x000fe400078e02e9 */
[----:B------:R-:W-:Y:S02]  /*15cc0*/  @!P4 IMAD R10, R10, 0x60, RZ ;  /* 0x000000600a0ac824 */ /* 0x000fe400078e02ff */
[----:B------:R-:W-:Y:S02]  /*15cd0*/  IMAD.SHL.U32 R233, R233, 0x2, RZ ;  /* 0x00000002e9e97824 */ /* 0x000fe400078e00ff */
[----:B------:R-:W-:-:S02]  /*15ce0*/  @!P4 IMAD.IADD R11, R15, 0x1, R10 ;  /* 0x000000010f0bc824 */ /* 0x000fc400078e020a */
[----:B------:R-:W-:Y:S01]  /*15cf0*/  @!P4 IMAD.MOV.U32 R10, RZ, RZ, R14 ;  /* 0x000000ffff0ac224 */ /* 0x000fe200078e000e */
[----:B------:R-:W-:Y:S01]  /*15d00*/  IADD3 R231, R233, 0x8020, RZ ;  /* 0x00008020e9e77810 */ /* 0x000fe20007ffe0ff */
[----:B------:R-:W-:Y:S01]  /*15d10*/  IMAD.SHL.U32 R56, R56, 0x2, RZ ;  /* 0x0000000238387824 */ /* 0x000fe200078e00ff */
[----:B------:R-:W-:-:S04]  /*15d20*/  DEPBAR.LE SB0, 0x0 ;  /* 0x000080000000791a */ /* 0x000fc80000000000 */
[----:B------:R-:W-:Y:S01]  /*15d30*/  BAR.SYNC.DEFER_BLOCKING 0x0 ;  /* 0x0000000000007b1d */ /* 0x000fe20000010000 */
[----:B------:R-:W-:-:S05]  /*15d40*/  LOP3.LUT R56, R56, 0x6, RZ, 0xc0, !PT ;  /* 0x0000000638387812 */ /* 0x000fca00078ec0ff */
        /* <DEDUP_REMOVED lines=12> */
[----:B------:R-:W-:Y:S01]  /*15e10*/  IMAD.SHL.U32 R4, R0, 0x8, RZ ;  /* 0x0000000800047824 */ /* 0x000fe200078e00ff */
[----:B-----5:R-:W-:Y:S01]  /*15e20*/  @!P5 LEA R12, P0, R5, R242, 0x6 ;  /* 0x000000f2050cd211 */ /* 0x020fe200078030ff */
[----:B------:R-:W-:Y:S01]  /*15e30*/  @!P5 IMAD.MOV.U32 R0, RZ, RZ, c[0x0][0x1a4] ;  /* 0x00006900ff00d624 */ /* 0x000fe200078e00ff */
[----:B------:R-:W-:Y:S02]  /*15e40*/  @P6 STS.128 [R245+0x10800], RZ ;  /* 0x010800fff5006388 */ /* 0x000fe40000000c00 */
[----:B------:R-:W-:-:S02]  /*15e50*/  LOP3.LUT R4, R9, 0x8, R4, 0xf8, !PT ;  /* 0x0000000809047812 */ /* 0x000fc400078ef804 */
[----:B------:R-:W-:Y:S01]  /*15e60*/  SHF.R.U32.HI R9, RZ, 0x3, R9 ;  /* 0x00000003ff097819 */ /* 0x000fe20000011609 */
[----:B------:R-:W-:Y:S01]  /*15e70*/  @P6 STS.128 [R245+0x12800], RZ ;  /* 0x012800fff5006388 */ /* 0x000fe20000000c00 */
[----:B------:R-:W-:Y:S01]  /*15e80*/  @!P5 LEA.HI.X R13, R5, R243, R0, 0x6, P0 ;  /* 0x000000f3050dd211 */ /* 0x000fe200000f3400 */
[----:B------:R-:W-:Y:S01]  /*15e90*/  IMAD R5, R8, 0x400, R49 ;  /* 0x0000040008057824 */ /* 0x000fe200078e0231 */
[----:B------:R-:W-:Y:S01]  /*15ea0*/  LOP3.LUT R4, R4, R9, RZ, 0x3c, !PT ;  /* 0x0000000904047212 */ /* 0x000fe200078e3cff */
[----:B------:R-:W-:Y:S01]  /*15eb0*/  @P6 STS.128 [R245+0x14800], RZ ;  /* 0x014800fff5006388 */ /* 0x000fe20000000c00 */
[----:B------:R-:W-:-:S03]  /*15ec0*/  IADD3 R0, R233, 0x8000, RZ ;  /* 0x00008000e9007810 */ /* 0x000fc60007ffe0ff */
[----:B------:R-:W-:Y:S01]  /*15ed0*/  @P6 STS.128 [R245+0x16800], RZ ;  /* 0x016800fff5006388 */ /* 0x000fe20000000c00 */
[----:B------:R-:W-:Y:S02]  /*15ee0*/  IMAD.IADD R234, R4, 0x1, R5 ;  /* 0x0000000104ea7824 */ /* 0x000fe400078e0205 */
[----:B------:R-:W-:Y:S01]  /*15ef0*/  IMAD.MOV.U32 R5, RZ, RZ, 0x20 ;  /* 0x00000020ff057424 */ /* 0x000fe200078e00ff */
[----:B------:R-:W-:Y:S01]  /*15f00*/  @!PT LDS RZ, [RZ] ;  /* 0x00000000fffff984 */ /* 0x000fe20000000800 */
[----:B------:R-:W-:Y:S01]  /*15f10*/  @!PT LDS RZ, [RZ] ;  /* 0x00000000fffff984 */ /* 0x000fe20000000800 */
[----:B------:R-:W-:Y:S01]  /*15f20*/  @!PT LDS RZ, [RZ] ;  /* 0x00000000fffff984 */ /* 0x000fe20000000800 */
[----:B------:R2:W-:Y:S01]  /*15f30*/  @!P6 LDGSTS.E.BYPASS.LTC128B.128 [R245+0x10800], [R6.64] ;  /* 0x1080000006f5efae */ /* 0x0005e2000b901d46 */
[----:B------:R-:W-:-:S03]  /*15f40*/  IMAD.SHL.U32 R234, R234, 0x2, RZ ;  /* 0x00000002eaea7824 */ /* 0x000fc600078e00ff */
[----:B------:R2:W-:Y:S01]  /*15f50*/  @!P6 LDGSTS.E.BYPASS.LTC128B.128 [R245+0x12800], [R6.64+0x80] ;  /* 0x1280008006f5efae */ /* 0x0005e2000b901d46 */
[----:B------:R-:W-:-:S03]  /*15f60*/  SEL R5, R5, 0xffffffe0, !P2 ;  /* 0xffffffe005057807 */ /* 0x000fc60005000000 */
[----:B------:R2:W-:Y:S02]  /*15f70*/  @!P6 LDGSTS.E.BYPASS.LTC128B.128 [R245+0x14800], [R6.64+0x100] ;  /* 0x1480010006f5efae */ /* 0x0005e4000b901d46 */
[----:B------:R-:W-:Y:S02]  /*15f80*/  IMAD R230, R5, 0x2, R234 ;  /* 0x0000000205e67824 */ /* 0x000fe400078e02ea */
        /* <DEDUP_REMOVED lines=10> */
[----:B--2---:R-:W-:-:S03]  /*16030*/  IMAD.MOV.U32 R7, RZ, RZ, 0x10 ;  /* 0x00000010ff077424 */ /* 0x004fc600078e00ff */
[----:B------:R4:W-:Y:S04]  /*16040*/  @!P5 LDGSTS.E.BYPASS.LTC128B.128 [R245+0x15000], [R12.64+0x100] ;  /* 0x150001000cf5dfae */ /* 0x0009e8000b901d46 */
[----:B------:R4:W-:Y:S01]  /*16050*/  @!P5 LDGSTS.E.BYPASS.LTC128B.128 [R245+0x17000], [R12.64+0x180] ;  /* 0x170001800cf5dfae */ /* 0x0009e2000b901d46 */
[----:B------:R-:W-:Y:S02]  /*16060*/  SEL R7, R7, 0xfffffff0, !P1 ;  /* 0xfffffff007077807 */ /* 0x000fe40004800000 */
[----:B------:R-:W-:Y:S01]  /*16070*/  R2P PR, R57, 0x6 ;  /* 0x0000000639007804 */ /* 0x000fe20000000000 */
[----:B------:R-:W-:Y:S01]  /*16080*/  @P4 STS.128 [R245+0x11800], RZ ;  /* 0x011800fff5004388 */ /* 0x000fe20000000c00 */
[----:B------:R-:W-:Y:S01]  /*16090*/  ISETP.GT.AND P0, PT, R2, R235, PT ;  /* 0x000000eb0200720c */ /* 0x000fe20003f04270 */
[----:B------:R-:W-:-:S02]  /*160a0*/  IMAD R232, R7, 0x2, R234 ;  /* 0x0000000207e87824 */ /* 0x000fc400078e02ea */
[----:B------:R-:W-:Y:S02]  /*160b0*/  @P4 STS.128 [R245+0x13800], RZ ;  /* 0x013800fff5004388 */ /* 0x000fe40000000c00 */
[----:B------:R-:W-:Y:S02]  /*160c0*/  IMAD R229, R5, 0x2, R232 ;  /* 0x0000000205e57824 */ /* 0x000fe400078e02e8 */
[----:B------:R-:W-:Y:S04]  /*160d0*/  @P4 STS.128 [R245+0x15800], RZ ;  /* 0x015800fff5004388 */ /* 0x000fe80000000c00 */
[----:B------:R-:W-:Y:S01]  /*160e0*/  @P4 STS.128 [R245+0x17800], RZ ;  /* 0x017800fff5004388 */ /* 0x000fe20000000c00 */
[----:B------:R-:W-:Y:S01]  /*160f0*/  @P1 IADD3 R231, R0, -0x20, RZ ;  /* 0xffffffe000e71810 */ /* 0x000fe20007ffe0ff */
[----:B------:R-:W-:-:S02]  /*16100*/  IMAD.MOV.U32 R0, RZ, RZ, 0x40 ;  /* 0x00000040ff007424 */ /* 0x000fc400078e00ff */
[----:B------:R-:W-:Y:S01]  /*16110*/  @!PT LDS RZ, [RZ] ;  /* 0x00000000fffff984 */ /* 0x000fe20000000800 */
[----:B------:R-:W-:Y:S01]  /*16120*/  @!PT LDS RZ, [RZ] ;  /* 0x00000000fffff984 */ /* 0x000fe20000000800 */
[----:B------:R-:W-:Y:S01]  /*16130*/  @!PT LDS RZ, [RZ] ;  /* 0x00000000fffff984 */ /* 0x000fe20000000800 */
[----:B------:R2:W-:Y:S01]  /*16140*/  @!P4 LDGSTS.E.BYPASS.LTC128B.128 [R245+0x11800], [R10.64] ;  /* 0x118000000af5cfae */ /* 0x0005e2000b901d46 */
[C---:B------:R-:W-:Y:S02]  /*16150*/  IADD3 R223, R231.reuse, 0x800, RZ ;  /* 0x00000800e7df7810 */ /* 0x040fe40007ffe0ff */
[----:B------:R-:W-:Y:S01]  /*16160*/  SEL R0, R0, 0xffffffc0, !P2 ;  /* 0xffffffc000007807 */ /* 0x000fe20005000000 */
[----:B------:R2:W-:Y:S01]  /*16170*/  @!P4 LDGSTS.E.BYPASS.LTC128B.128 [R245+0x13800], [R10.64+0x80] ;  /* 0x138000800af5cfae */ /* 0x0005e2000b901d46 */
[C---:B------:R-:W-:Y:S02]  /*16180*/  IADD3 R222, R231.reuse, 0x1000, RZ ;  /* 0x00001000e7de7810 */ /* 0x040fe40007ffe0ff */
[----:B------:R-:W-:Y:S01]  /*16190*/  IADD3 R221, R231, 0x1800, RZ ;  /* 0x00001800e7dd7810 */ /* 0x000fe20007ffe0ff */
[----:B------:R2:W-:Y:S01]  /*161a0*/  @!P4 LDGSTS.E.BYPASS.LTC128B.128 [R245+0x15800], [R10.64+0x100] ;  /* 0x158001000af5cfae */ /* 0x0005e2000b901d46 */
[----:B------:R-:W-:Y:S01]  /*161b0*/  IMAD.IADD R227, R233, 0x1, R0 ;  /* 0x00000001e9e37824 */ /* 0x000fe200078e0200 */
[----:B------:R-:W-:Y:S01]  /*161c0*/  IADD3 R219, R231, 0x2000, RZ ;  /* 0x00002000e7db7810 */ /* 0x000fe20007ffe0ff */
[----:B------:R-:W-:Y:S01]  /*161d0*/  IMAD.IADD R220, R0, 0x1, R231 ;  /* 0x0000000100dc7824 */ /* 0x000fe200078e02e7 */
[----:B------:R2:W-:Y:S01]  /*161e0*/  @!P4 LDGSTS.E.BYPASS.LTC128B.128 [R245+0x17800], [R10.64+0x180] ;  /* 0x178001800af5cfae */ /* 0x0005e2000b901d46 */
[----:B------:R-:W-:-:S02]  /*161f0*/  LOP3.LUT R0, R4, R49, RZ, 0xfc, !PT ;  /* 0x0000003104007212 */ /* 0x000fc400078efcff */
[C---:B------:R-:W-:Y:S01]  /*16200*/  IADD3 R218, R231.reuse, 0x2800, RZ ;  /* 0x00002800e7da7810 */ /* 0x040fe20007ffe0ff */
[----:B------:R-:W-:Y:S01]  /*16210*/  LDSM.16.M88.4 R88, [R234] ;  /* 0x00000000ea58783b */ /* 0x000fe20000000200 */
[C---:B------:R-:W-:Y:S02]  /*16220*/  IADD3 R217, R231.reuse, 0x3000, RZ ;  /* 0x00003000e7d97810 */ /* 0x040fe40007ffe0ff */
[C---:B------:R-:W-:Y:S01]  /*16230*/  IADD3 R216, R231.reuse, 0x3800, RZ ;  /* 0x00003800e7d87810 */ /* 0x040fe20007ffe0ff */
[----:B------:R-:W5:Y:S01]  /*16240*/  LDSM.16.M88.4 R60, [R233+0x8000] ;  /* 0x00800000e93c783b */ /* 0x000f620000000200 */
[C---:B------:R-:W-:Y:S02]  /*16250*/  IADD3 R215, R231.reuse, 0x4000, RZ ;  /* 0x00004000e7d77810 */ /* 0x040fe40007ffe0ff */
[C---:B------:R-:W-:Y:S01]  /*16260*/  IADD3 R214, R231.reuse, 0x4800, RZ ;  /* 0x00004800e7d67810 */ /* 0x040fe20007ffe0ff */
[----:B------:R-:W3:Y:S01]  /*16270*/  LDSM.16.M88.4 R40, [R233+0x8800] ;  /* 0x00880000e928783b */ /* 0x000ee20000000200 */
[----:B------:R-:W-:-:S02]  /*16280*/  IADD3 R213, R231, 0x5000, RZ ;  /* 0x00005000e7d57810 */ /* 0x000fc40007ffe0ff */
[C---:B------:R-:W-:Y:S01]  /*16290*/  IADD3 R212, R231.reuse, 0x5800, RZ ;  /* 0x00005800e7d47810 */ /* 0x040fe20007ffe0ff */
[----:B----4-:R-:W4:Y:S01]  /*162a0*/  LDSM.16.M88.4 R12, [R233+0x9000] ;  /* 0x00900000e90c783b */ /* 0x010f220000000200 */
[C---:B------:R-:W-:Y:S02]  /*162b0*/  IADD3 R211, R231.reuse, 0x6000, RZ ;  /* 0x00006000e7d37810 */ /* 0x040fe40007ffe0ff */
[C---:B------:R-:W-:Y:S01]  /*162c0*/  IADD3 R210, R231.reuse, 0x6800, RZ ;  /* 0x00006800e7d27810 */ /* 0x040fe20007ffe0ff */
[----:B---3--:R-:W2:Y:S01]  /*162d0*/  LDSM.16.M88.4 R20, [R233+0x9800] ;  /* 0x00980000e914783b */ /* 0x008ea20000000200 */
[C---:B------:R-:W-:Y:S02]  /*162e0*/  IADD3 R209, R231.reuse, 0x7000, RZ ;  /* 0x00007000e7d17810 */ /* 0x040fe40007ffe0ff */
[----:B------:R-:W-:Y:S01]  /*162f0*/  IADD3 R208, R231, 0x7800, RZ ;  /* 0x00007800e7d07810 */ /* 0x000fe20007ffe0ff */
        /* <DEDUP_REMOVED lines=17> */
[C---:B--2---:R-:W-:Y:S08]  /*16410*/  HMMA.16816.F32 R8, R88.reuse, R20, RZ ;  /* 0x000000145808723c */ /* 0x044ff000000018ff */
[----:B------:R-:W-:Y:S01]  /*16420*/  HMMA.16816.F32 R88, R88, R22, RZ ;  /* 0x000000165858723c */ /* 0x000fe200000018ff */
[----:B------:R-:W2:Y:S07]  /*16430*/  LDSM.16.M88.4 R20, [R231+0x1000] ;  /* 0x00100000e714783b */ /* 0x000eae0000000200 */
[C---:B---3--:R-:W-:Y:S08]  /*16440*/  HMMA.16816.F32 R64, R36.reuse, R24, R64 ;  /* 0x000000182440723c */ /* 0x048ff00000001840 */
[C---:B------:R-:W-:Y:S01]  /*16450*/  HMMA.16816.F32 R60, R36.reuse, R26, R60 ;  /* 0x0000001a243c723c */ /* 0x040fe2000000183c */
[----:B------:R-:W3:Y:S07]  /*16460*/  LDSM.16.M88.4 R24, [R230] ;  /* 0x00000000e618783b */ /* 0x000eee0000000200 */
[C---:B-1----:R-:W-:Y:S08]  /*16470*/  HMMA.16816.F32 R44, R36.reuse, R28, R44 ;  /* 0x0000001c242c723c */ /* 0x042ff0000000182c */
[C---:B------:R-:W-:Y:S01]  /*16480*/  HMMA.16816.F32 R40, R36.reuse, R30, R40 ;  /* 0x0000001e2428723c */ /* 0x040fe20000001828 */
[----:B------:R-:W1:Y:S07]  /*16490*/  LDSM.16.M88.4 R28, [R227+0x8800] ;  /* 0x00880000e31c783b */ /* 0x000e6e0000000200 */
[C---:B------:R-:W-:Y:S08]  /*164a0*/  HMMA.16816.F32 R8, R36.reuse, R68, R8 ;  /* 0x000000442408723c */ /* 0x040ff00000001808 */
[C---:B--2---:R-:W-:Y:S08]  /*164b0*/  HMMA.16816.F32 R16, R36.reuse, R20, R16 ;  /* 0x000000142410723c */ /* 0x044ff00000001810 */
[C---:B------:R-:W-:Y:S01]  /*164c0*/  HMMA.16816.F32 R12, R36.reuse, R22, R12 ;  /* 0x00000016240c723c */ /* 0x040fe2000000180c */
[----:B------:R-:W2:Y:S07]  /*164d0*/  LDSM.16.M88.4 R20, [R227+0x9000] ;  /* 0x00900000e314783b */ /* 0x000eae0000000200 */
        /* <DEDUP_REMOVED lines=36> */
[C---:B-----5:R-:W-:Y:S01]  /*16720*/  HMMA.16816.F32 R80, R36.reuse, R24, R8 ;  /* 0x000000182450723c */ /* 0x060fe20000001808 */
[----:B------:R-:W2:Y:S07]  /*16730*/  LDSM.16.M88.4 R8, [R227+0xa000] ;  /* 0x00a00000e308783b */ /* 0x000eae0000000200 */
        /* <DEDUP_REMOVED lines=16> */
[C---:B--2---:R-:W-:Y:S08]  /*16840*/  HMMA.16816.F32 R64, R20.reuse, R8, R64 ;  /* 0x000000081440723c */ /* 0x044ff00000001840 */
[C---:B------:R-:W-:Y:S01]  /*16850*/  HMMA.16816.F32 R60, R20.reuse, R10, R60 ;  /* 0x0000000a143c723c */ /* 0x040fe2000000183c */
[----:B------:R-:W1:Y:S07]  /*16860*/  LDSM.16.M88.4 R8, [R220+0x3000] ;  /* 0x00300000dc08783b */ /* 0x000e6e0000000200 */
[C---:B----4-:R-:W-:Y:S08]  /*16870*/  HMMA.16816.F32 R16, R20.reuse, R36, R16 ;  /* 0x000000241410723c */ /* 0x050ff00000001810 */
        /* <DEDUP_REMOVED lines=21> */
[C---:B--2---:R-:W-:Y:S08]  /*169d0*/  HMMA.16816.F32 R64, R36.reuse, R24, R64 ;  /* 0x000000182440723c */ /* 0x044ff00000001840 */
[C---:B------:R-:W-:Y:S01]  /*169e0*/  HMMA.16816.F32 R60, R36.reuse, R26, R60 ;  /* 0x0000001a243c723c */ /* 0x040fe2000000183c */
[----:B------:R-:W2:Y:S07]  /*169f0*/  LDSM.16.M88.4 R24, [R231+0x5000] ;  /* 0x00500000e718783b */ /* 0x000eae0000000200 */
[C---:B---3--:R-:W-:Y:S08]  /*16a00*/  HMMA.16816.F32 R44, R36.reuse, R20, R44 ;  /* 0x00000014242c723c */ /* 0x048ff0000000182c */
[C---:B------:R-:W-:Y:S01]  /*16a10*/  HMMA.16816.F32 R76, R36.reuse, R22, R40 ;  /* 0x00000016244c723c */ /* 0x040fe20000001828 */
[----:B------:R-:W-:Y:S04]  /*16a20*/  LDSM.16.M88.4 R40, [R230+0x4000] ;  /* 0x00400000e628783b */ /* 0x000fe80000000200 */
[----:B------:R-:W3:Y:S03]  /*16a30*/  LDSM.16.M88.4 R20, [R227+0xc000] ;  /* 0x00c00000e314783b */ /* 0x000ee60000000200 */
        /* <DEDUP_REMOVED lines=53> */
[C---:B------:R-:W-:Y:S01]  /*16d90*/  HMMA.16816.F32 R60, R80.reuse, R74, R60 ;  /* 0x0000004a503c723c */ /* 0x040fe2000000183c */
[----:B------:R-:W-:Y:S07]  /*16da0*/  LDSM.16.M88.4 R72, [R229+0x6000] ;  /* 0x00600000e548783b */ /* 0x000fee0000000200 */
[C---:B--2---:R-:W-:Y:S08]  /*16db0*/  HMMA.16816.F32 R84, R80.reuse, R24, R84 ;  /* 0x000000185054723c */ /* 0x044ff00000001854 */
[----:B------:R-:W-:Y:S01]  /*16dc0*/  HMMA.16816.F32 R88, R80, R26, R88 ;  /* 0x0000001a5058723c */ /* 0x000fe20000001858 */
[----:B------:R-:W-:Y:S07]  /*16dd0*/  LDSM.16.M88.4 R24, [R227+0xe800] ;  /* 0x00e80000e318783b */ /* 0x000fee0000000200 */
[C---:B-1----:R-:W-:Y:S08]  /*16de0*/  HMMA.16816.F32 R16, R40.reuse, R8, R16 ;  /* 0x000000082810723c */ /* 0x042ff00000001810 */
[C---:B------:R-:W-:Y:S01]  /*16df0*/  HMMA.16816.F32 R12, R40.reuse, R10, R12 ;  /* 0x0000000a280c723c */ /* 0x040fe2000000180c */
[----:B------:R-:W1:Y:S07]  /*16e00*/  LDSM.16.M88.4 R8, [R227+0xf800] ;  /* 0x00f80000e308783b */ /* 0x000e6e0000000200 */
[C---:B---3--:R-:W-:Y:S08]  /*16e10*/  HMMA.16816.F32 R64, R40.reuse, R32, R64 ;  /* 0x000000202840723c */ /* 0x048ff00000001840 */
[C---:B------:R-:W-:Y:S08]  /*16e20*/  HMMA.16816.F32 R44, R40.reuse, R20, R44 ;  /* 0x00000014282c723c */ /* 0x040ff0000000182c */
[C---:B------:R-:W-:Y:S01]  /*16e30*/  HMMA.16816.F32 R76, R40.reuse, R22, R76 ;  /* 0x00000016284c723c */ /* 0x040fe2000000184c */
[----:B------:R-:W2:Y:S07]  /*16e40*/  LDSM.16.M88.4 R20, [R227+0xf000] ;  /* 0x00f00000e314783b */ /* 0x000eae0000000200 */
[C---:B------:R-:W-:Y:S01]  /*16e50*/  HMMA.16816.F32 R60, R40.reuse, R34, R60 ;  /* 0x00000022283c723c */ /* 0x040fe2000000183c */
[----:B------:R-:W3:Y:S07]  /*16e60*/  LDSM.16.M88.4 R32, [R220+0x6000] ;  /* 0x00600000dc20783b */ /* 0x000eee0000000200 */
[C---:B----4-:R-:W-:Y:S08]  /*16e70*/  HMMA.16816.F32 R84, R40.reuse, R28, R84 ;  /* 0x0000001c2854723c */ /* 0x050ff00000001854 */
[----:B------:R-:W-:Y:S01]  /*16e80*/  HMMA.16816.F32 R88, R40, R30, R88 ;  /* 0x0000001e2858723c */ /* 0x000fe20000001858 */
[----:B------:R-:W4:Y:S07]  /*16e90*/  LDSM.16.M88.4 R28, [R220+0x6800] ;  /* 0x00680000dc1c783b */ /* 0x000f2e0000000200 */
[C---:B-----5:R-:W-:Y:S08]  /*16ea0*/  HMMA.16816.F32 R64, R68.reuse, R36, R64 ;  /* 0x000000244440723c */ /* 0x060ff00000001840 */
[C---:B------:R-:W-:Y:S08]  /*16eb0*/  HMMA.16816.F32 R60, R68.reuse, R38, R60 ;  /* 0x00000026443c723c */ /* 0x040ff0000000183c */
[C---:B-1----:R-:W-:Y:S08]  /*16ec0*/  HMMA.16816.F32 R84, R68.reuse, R8, R84 ;  /* 0x000000084454723c */ /* 0x042ff00000001854 */
[C---:B------:R-:W-:Y:S01]  /*16ed0*/  HMMA.16816.F32 R88, R68.reuse, R10, R88 ;  /* 0x0000000a4458723c */ /* 0x040fe20000001858 */
[----:B------:R-:W1:Y:S07]  /*16ee0*/  LDSM.16.M88.4 R8, [R220+0x7000] ;  /* 0x00700000dc08783b */ /* 0x000e6e0000000200 */
[C---:B------:R-:W-:Y:S08]  /*16ef0*/  HMMA.16816.F32 R44, R68.reuse, R24, R44 ;  /* 0x00000018442c723c */ /* 0x040ff0000000182c */
[C---:B------:R-:W-:Y:S08]  /*16f00*/  HMMA.16816.F32 R76, R68.reuse, R26, R76 ;  /* 0x0000001a444c723c */ /* 0x040ff0000000184c */
[C---:B--2---:R-:W-:Y:S08]  /*16f10*/  HMMA.16816.F32 R16, R68.reuse, R20, R16 ;  /* 0x000000144410723c */ /* 0x044ff00000001810 */
[----:B------:R-:W-:Y:S01]  /*16f20*/  HMMA.16816.F32 R12, R68, R22, R12 ;  /* 0x00000016440c723c */ /* 0x000fe2000000180c */
[----:B------:R-:W2:Y:S01]  /*16f30*/  LDSM.16.M88.4 R20, [R220+0x7800] ;  /* 0x00780000dc14783b */ /* 0x000ea20000000200 */
[----:B------:R-:W-:-:S06]  /*16f40*/  DEPBAR.LE SB0, 0x0 ;  /* 0x000080000000791a */ /* 0x000fcc0000000000 */
[C---:B---3--:R-:W-:Y:S07]  /*16f50*/  HMMA.16816.F32 R64, R72.reuse, R32, R64 ;  /* 0x000000204840723c */ /* 0x048fee0000001840 */
[----:B------:R-:W-:Y:S01]  /*16f60*/  IMAD.IADD R33, R3, 0x1, R56 ;  /* 0x0000000103217824 */ /* 0x000fe200078e0238 */
[----:B------:R-:W-:Y:S04]  /*16f70*/  HMMA.16816.F32 R60, R72, R34, R60 ;  /* 0x00000022483c723c */ /* 0x000fe8000000183c */
[----:B------:R-:W-:-:S02]  /*16f80*/  IADD3 R25, R33, 0x10, RZ ;  /* 0x0000001021197810 */ /* 0x000fc40007ffe0ff */
[C---:B------:R-:W-:Y:S02]  /*16f90*/  IADD3 R27, R33.reuse, 0x9, RZ ;  /* 0x00000009211b7810 */ /* 0x040fe40007ffe0ff */
[C---:B----4-:R-:W-:Y:S01]  /*16fa0*/  HMMA.16816.F32 R44, R72.reuse, R28, R44 ;  /* 0x0000001c482c723c */ /* 0x050fe2000000182c */
[----:B------:R-:W-:Y:S02]  /*16fb0*/  IADD3 R35, R33, 0x1, RZ ;  /* 0x0000000121237810 */ /* 0x000fe40007ffe0ff */
[-C--:B------:R-:W-:Y:S02]  /*16fc0*/  ISETP.GE.AND P2, PT, R25, R58.reuse, PT ;  /* 0x0000003a1900720c */ /* 0x080fe40003f46270 */
[----:B------:R-:W-:Y:S02]  /*16fd0*/  ISETP.GE.AND P6, PT, R35, R58, PT ;  /* 0x0000003a2300720c */ /* 0x000fe40003fc6270 */
[C---:B------:R-:W-:Y:S01]  /*16fe0*/  IADD3 R29, R33.reuse, 0x8, RZ ;  /* 0x00000008211d7810 */ /* 0x040fe20007ffe0ff */
[----:B------:R-:W-:Y:S01]  /*16ff0*/  HMMA.16816.F32 R76, R72, R30, R76 ;  /* 0x0000001e484c723c */ /* 0x000fe2000000184c */
[----:B------:R-:W-:-:S02]  /*17000*/  IADD3 R25, R33, 0x18, RZ ;  /* 0x0000001821197810 */ /* 0x000fc40007ffe0ff */
[----:B------:R-:W-:Y:S02]  /*17010*/  FSEL R67, R67, -INF , !P6 ;  /* 0xff80000043437808 */ /* 0x000fe40007000000 */
[----:B------:R-:W-:Y:S01]  /*17020*/  FSEL R28, R65, -INF , !P6 ;  /* 0xff800000411c7808 */ /* 0x000fe20007000000 */
[----:B------:R-:W-:Y:S01]  /*17030*/  BAR.SYNC.DEFER_BLOCKING 0x0 ;  /* 0x0000000000007b1d */ /* 0x000fe20000010000 */
[-C--:B------:R-:W-:Y:S01]  /*17040*/  ISETP.GE.AND P5, PT, R29, R58.reuse, PT ;  /* 0x0000003a1d00720c */ /* 0x080fe20003fa6270 */
[----:B-1----:R-:W-:Y:S01]  /*17050*/  HMMA.16816.F32 R16, R72, R8, R16 ;  /* 0x000000084810723c */ /* 0x002fe20000001810 */
[-C--:B------:R-:W-:Y:S02]  /*17060*/  ISETP.GE.AND P4, PT, R27, R58.reuse, PT ;  /* 0x0000003a1b00720c */ /* 0x080fe40003f86270 */
[-C--:B------:R-:W-:Y:S02]  /*17070*/  ISETP.GE.AND P1, PT, R33, R58.reuse, PT ;  /* 0x0000003a2100720c */ /* 0x080fe40003f26270 */
[----:B------:R-:W-:-:S02]  /*17080*/  ISETP.GE.AND P6, PT, R25, R58, PT ;  /* 0x0000003a1900720c */ /* 0x000fc40003fc6270 */
[C---:B------:R-:W-:Y:S01]  /*17090*/  IADD3 R27, R33.reuse, 0x11, RZ ;  /* 0x00000011211b7810 */ /* 0x040fe20007ffe0ff */
[C---:B--2---:R-:W-:Y:S01]  /*170a0*/  HMMA.16816.F32 R84, R72.reuse, R20, R84 ;  /* 0x000000144854723c */ /* 0x044fe20000001854 */
[C---:B------:R-:W-:Y:S02]  /*170b0*/  IADD3 R25, R33.reuse, 0x19, RZ ;  /* 0x0000001921197810 */ /* 0x040fe40007ffe0ff */
[----:B------:R-:W-:Y:S02]  /*170c0*/  FSEL R66, R66, -INF , !P1 ;  /* 0xff80000042427808 */ /* 0x000fe40004800000 */
[----:B------:R-:W-:Y:S02]  /*170d0*/  FSEL R64, R64, -INF , !P1 ;  /* 0xff80000040407808 */ /* 0x000fe40004800000 */
[----:B------:R-:W-:Y:S01]  /*170e0*/  IADD3 R9, R33, 0x20, RZ ;  /* 0x0000002021097810 */ /* 0x000fe20007ffe0ff */
[----:B------:R-:W-:Y:S01]  /*170f0*/  HMMA.16816.F32 R88, R72, R22, R88 ;  /* 0x000000164858723c */ /* 0x000fe20000001858 */
[----:B------:R-:W-:-:S02]  /*17100*/  FSEL R29, R62, -INF , !P5 ;  /* 0xff8000003e1d7808 */ /* 0x000fc40006800000 */
[----:B------:R-:W-:Y:S02]  /*17110*/  FSEL R60, R60, -INF , !P5 ;  /* 0xff8000003c3c7808 */ /* 0x000fe40006800000 */
[-C--:B------:R-:W-:Y:S02]  /*17120*/  ISETP.GE.AND P1, PT, R27, R58.reuse, PT ;  /* 0x0000003a1b00720c */ /* 0x080fe40003f26270 */
[-C--:B------:R-:W-:Y:S02]  /*17130*/  ISETP.GE.AND P5, PT, R25, R58.reuse, PT ;  /* 0x0000003a1900720c */ /* 0x080fe40003fa6270 */
[----:B------:R-:W-:Y:S01]  /*17140*/  HMMA.16816.F32 R24, R72, R10, R12 ;  /* 0x0000000a4818723c */ /* 0x000fe2000000180c */
[----:B------:R-:W-:Y:S02]  /*17150*/  FSEL R63, R63, -INF , !P4 ;  /* 0xff8000003f3f7808 */ /* 0x000fe40006000000 */
[----:B------:R-:W-:Y:S02]  /*17160*/  FSEL R30, R61, -INF , !P4 ;  /* 0xff8000003d1e7808 */ /* 0x000fe40006000000 */
[----:B------:R-:W-:-:S02]  /*17170*/  ISETP.GE.AND P4, PT, R9, R58, PT ;  /* 0x0000003a0900720c */ /* 0x000fc40003f86270 */
[C---:B------:R-:W-:Y:S02]  /*17180*/  IADD3 R11, R33.reuse, 0x21, RZ ;  /* 0x00000021210b7810 */ /* 0x040fe40007ffe0ff */
[----:B------:R-:W-:Y:S02]  /*17190*/  IADD3 R9, R33, 0x28, RZ ;  /* 0x0000002821097810 */ /* 0x000fe40007ffe0ff */
[----:B------:R-:W-:Y:S02]  /*171a0*/  FSEL R15, R46, -INF , !P2 ;  /* 0xff8000002e0f7808 */ /* 0x000fe40005000000 */
[----:B------:R-:W-:Y:S02]  /*171b0*/  FSEL R10, R44, -INF , !P2 ;  /* 0xff8000002c0a7808 */ /* 0x000fe40005000000 */
[----:B------:R-:W-:Y:S02]  /*171c0*/  ISETP.GE.AND P2, PT, R11, R58, PT ;  /* 0x0000003a0b00720c */ /* 0x000fe40003f46270 */
[----:B------:R-:W-:-:S02]  /*171d0*/  FSEL R11, R47, -INF , !P1 ;  /* 0xff8000002f0b7808 */ /* 0x000fc40004800000 */
[----:B------:R-:W-:Y:S02]  /*171e0*/  FSEL R6, R45, -INF , !P1 ;  /* 0xff8000002d067808 */ /* 0x000fe40004800000 */
[----:B------:R-:W-:Y:S02]  /*171f0*/  ISETP.GE.AND P1, PT, R9, R58, PT ;  /* 0x0000003a0900720c */ /* 0x000fe40003f26270 */
[C---:B------:R-:W-:Y:S02]  /*17200*/  IADD3 R9, R33.reuse, 0x29, RZ ;  /* 0x0000002921097810 */ /* 0x040fe40007ffe0ff */
[----:B------:R-:W-:Y:S02]  /*17210*/  IADD3 R21, R33, 0x30, RZ ;  /* 0x0000003021157810 */ /* 0x000fe40007ffe0ff */
[----:B------:R-:W-:Y:S02]  /*17220*/  FSEL R13, R78, -INF , !P6 ;  /* 0xff8000004e0d7808 */ /* 0x000fe40007000000 */
[----:B------:R-:W-:-:S02]  /*17230*/  FSEL R8, R76, -INF , !P6 ;  /* 0xff8000004c087808 */ /* 0x000fc40007000000 */
[-C--:B------:R-:W-:Y:S02]  /*17240*/  ISETP.GE.AND P6, PT, R9, R58.reuse, PT ;  /* 0x0000003a0900720c */ /* 0x080fe40003fc6270 */
[----:B------:R-:W-:Y:S02]  /*17250*/  FSEL R9, R79, -INF , !P5 ;  /* 0xff8000004f097808 */ /* 0x000fe40006800000 */
[----:B------:R-:W-:Y:S02]  /*17260*/  FSEL R2, R77, -INF , !P5 ;  /* 0xff8000004d027808 */ /* 0x000fe40006800000 */
[----:B------:R-:W-:Y:S02]  /*17270*/  ISETP.GE.AND P5, PT, R21, R58, PT ;  /* 0x0000003a1500720c */ /* 0x000fe40003fa6270 */
[----:B------:R-:W-:Y:S02]  /*17280*/  IADD3 R21, R33, 0x31, RZ ;  /* 0x0000003121157810 */ /* 0x000fe40007ffe0ff */
[----:B------:R-:W-:-:S02]  /*17290*/  FSEL R199, R18, -INF , !P4 ;  /* 0xff80000012c77808 */ /* 0x000fc40006000000 */
[----:B------:R-:W-:Y:S02]  /*172a0*/  FSEL R184, R16, -INF , !P4 ;  /* 0xff80000010b87808 */ /* 0x000fe40006000000 */
[----:B------:R-:W-:Y:S02]  /*172b0*/  ISETP.GE.AND P4, PT, R21, R58, PT ;  /* 0x0000003a1500720c */ /* 0x000fe40003f86270 */
[C---:B------:R-:W-:Y:S02]  /*172c0*/  IADD3 R21, R33.reuse, 0x38, RZ ;  /* 0x0000003821157810 */ /* 0x040fe40007ffe0ff */
[----:B------:R-:W-:Y:S02]  /*172d0*/  IADD3 R33, R33, 0x39, RZ ;  /* 0x0000003921217810 */ /* 0x000fe40007ffe0ff */
[----:B------:R-:W-:Y:S02]  /*172e0*/  FSEL R189, R19, -INF , !P2 ;  /* 0xff80000013bd7808 */ /* 0x000fe40005000000 */
[----:B------:R-:W-:-:S02]  /*172f0*/  FSEL R190, R17, -INF , !P2 ;  /* 0xff80000011be7808 */ /* 0x000fc40005000000 */
[----:B------:R-:W-:Y:S02]  /*17300*/  FSEL R197, R26, -INF , !P1 ;  /* 0xff8000001ac57808 */ /* 0x000fe40004800000 */
[----:B------:R-:W-:Y:S02]  /*17310*/  FSEL R186, R24, -INF , !P1 ;  /* 0xff80000018ba7808 */ /* 0x000fe40004800000 */
[-C--:B------:R-:W-:Y:S02]  /*17320*/  ISETP.GE.AND P2, PT, R21, R58.reuse, PT ;  /* 0x0000003a1500720c */ /* 0x080fe40003f46270 */
[----:B------:R-:W-:Y:S02]  /*17330*/  ISETP.GE.AND P1, PT, R33, R58, PT ;  /* 0x0000003a2100720c */ /* 0x000fe40003f26270 */
        /* <DEDUP_REMOVED lines=9> */
[----:B------:R-:W-:Y:S01]  /*173d0*/  FSEL R192, R89, -INF , !P1 ;  /* 0xff80000059c07808 */ /* 0x000fe20004800000 */
[----:B------:R-:W-:Y:S05]  /*173e0*/  @!P0 BRA `(.L_x_5395) ;  /* 0x000006a000008947 */ /* 0x000fea0003800000 */
[----:B------:R-:W-:Y:S05]  /*173f0*/  @!P3 BRA `(.L_x_5396) ;  /* 0x000003a00000b947 */ /* 0x000fea0003800000 */
[----:B------:R-:W-:Y:S02]  /*17400*/  IABS R4, c[0x0][0x2d0] ;  /* 0x0000b40000047a13 */ /* 0x000fe40000000000 */
[----:B------:R-:W-:Y:S02]  /*17410*/  IADD3 R18, R3, -0x40, RZ ;  /* 0xffffffc003127810 */ /* 0x000fe40007ffe0ff */
[----:B------:R-:W1:Y:S01]  /*17420*/  I2F.RP R16, R4 ;  /* 0x0000000400107306 */ /* 0x000e620000209400 */
[----:B------:R-:W-:Y:S02]  /*17430*/  IABS R14, R3 ;  /* 0x00000003000e7213 */ /* 0x000fe40000000000 */
[----:B------:R-:W-:-:S02]  /*17440*/  IABS R12, R18 ;  /* 0x00000012000c7213 */ /* 0x000fc40000000000 */
        /* <DEDUP_REMOVED lines=25> */
[----:B------:R-:W-:-:S02]  /*175e0*/  ISETP.NE.AND P2, PT, RZ, c[0x0][0x2d0], PT ;  /* 0x0000b400ff007a0c */ /* 0x000fc40003f45270 */
[----:B------:R-:W-:-:S05]  /*175f0*/  LOP3.LUT R4, RZ, c[0x0][0x2d0], RZ, 0x33, !PT ;  /* 0x0000b400ff047a12 */ /* 0x000fca00078e33ff */
[----:B------:R-:W-:Y:S02]  /*17600*/  @P5 IADD3 R16, R16, 0x1, RZ ;  /* 0x0000000110105810 */ /* 0x000fe40007ffe0ff */
[----:B------:R-:W-:-:S03]  /*17610*/  @P6 IADD3 R20, R20, 0x1, RZ ;  /* 0x0000000114146810 */ /* 0x000fc60007ffe0ff */
[----:B------:R-:W-:Y:S01]  /*17620*/  @!P1 IMAD.MOV R16, RZ, RZ, -R16 ;  /* 0x000000ffff109224 */ /* 0x000fe200078e0a10 */
[----:B------:R-:W-:-:S04]  /*17630*/  @!P4 IADD3 R20, -R20, RZ, RZ ;  /* 0x000000ff1414c210 */ /* 0x000fc80007ffe1ff */
[C---:B------:R-:W-:Y:S02]  /*17640*/  SEL R3, R4.reuse, R20, !P2 ;  /* 0x0000001404037207 */ /* 0x040fe40005000000 */
[----:B------:R-:W-:-:S03]  /*17650*/  SEL R4, R4, R16, !P2 ;  /* 0x0000001004047207 */ /* 0x000fc60005000000 */
[----:B------:R-:W-:-:S04]  /*17660*/  IMAD.WIDE R16, R3, 0x4, R240 ;  /* 0x0000000403107825 */ /* 0x000fc800078e02f0 */
[----:B------:R-:W-:Y:S02]  /*17670*/  IMAD.WIDE R20, R4, 0x4, R240 ;  /* 0x0000000404147825 */ /* 0x000fe400078e02f0 */
[----:B------:R-:W2:Y:S04]  /*17680*/  LDG.E R17, [R16.64] ;  /* 0x0000000610117981 */ /* 0x000ea8000c1e1900 */
[----:B------:R-:W2:Y:S01]  /*17690*/  LDG.E R14, [R20.64] ;  /* 0x00000006140e7981 */ /* 0x000ea2000c1e1900 */
[----:B------:R-:W-:Y:S01]  /*176a0*/  MOV R12, 0x40 ;  /* 0x00000040000c7802 */ /* 0x000fe20000000f00 */
[----:B------:R-:W-:-:S04]  /*176b0*/  IMAD.IADD R3, R3, 0x1, -R4 ;  /* 0x0000000103037824 */ /* 0x000fc800078e0a04 */
        /* <DEDUP_REMOVED lines=9> */
[----:B------:R-:W-:Y:S02]  /*17750*/  IMAD R17, R4, c[0x0][0x180], RZ ;  /* 0x0000600004117a24 */ /* 0x000fe400078e02ff */
[----:B------:R-:W-:Y:S02]  /*17760*/  IMAD.MOV.U32 R4, RZ, RZ, R18 ;  /* 0x000000ffff047224 */ /* 0x000fe400078e0012 */
[----:B------:R-:W-:-:S05]  /*17770*/  IMAD R17, R14, c[0x0][0x184], R17 ;  /* 0x000061000e117a24 */ /* 0x000fca00078e0211 */
[----:B------:R-:W-:Y:S01]  /*17780*/  IADD3 R17, R19, R17, RZ ;  /* 0x0000001113117210 */ /* 0x000fe20007ffe0ff */
[----:B------:R-:W-:Y:S05]  /*17790*/  BRA `(.L_x_5397) ;  /* 0x0000003000007947 */ /* 0x000fea0003800000 */
.L_x_5396:
[----:B------:R-:W-:-:S05]  /*177a0*/  IMAD.MOV.U32 R4, RZ, RZ, c[0x0][0x198] ;  /* 0x00006600ff047624 */ /* 0x000fca00078e00ff */
[----:B------:R-:W-:-:S04]  /*177b0*/  LEA R4, -R4, RZ, 0x6 ;  /* 0x000000ff04047211 */ /* 0x000fc800078e31ff */
[----:B------:R-:W-:Y:S02]  /*177c0*/  SHF.R.S32.HI R17, RZ, 0x1f, R4 ;  /* 0x0000001fff117819 */ /* 0x000fe40000011404 */
.L_x_5397:
[----:B------:R-:W-:Y:S01]  /*177d0*/  IADD3 R55, P2, P1, R134, R4, R55 ;  /* 0x0000000486377210 */ /* 0x000fe2000795e037 */
[----:B------:R-:W-:Y:S01]  /*177e0*/  ULDC.64 UR4, c[0x0][0x198] ;  /* 0x0000660000047ab9 */ /* 0x000fe20000000a00 */
[----:B------:R-:W-:Y:S01]  /*177f0*/  IADD3 R134, P4, R4, R134, RZ ;  /* 0x0000008604867210 */ /* 0x000fe20007f9e0ff */
[----:B------:R-:W-:Y:S01]  /*17800*/  USHF.L.U32 UR9, UR4, 0x5, URZ ;  /* 0x0000000504097899 */ /* 0x000fe2000800063f */
[----:B------:R-:W-:Y:S01]  /*17810*/  IADD3.X R54, R48, R17, R54, P2, P1 ;  /* 0x0000001130367210 */ /* 0x000fe200017e2436 */
[----:B------:R-:W-:Y:S01]  /*17820*/  UMOV UR8, 0x5 ;  /* 0x0000000500087882 */ /* 0x000fe20000000000 */
[----:B------:R-:W-:Y:S01]  /*17830*/  LEA R18, P2, R134, c[0x0][0x168], 0x1 ;  /* 0x00005a0086127a11 */ /* 0x000fe200078408ff */
[----:B------:R-:W-:Y:S01]  /*17840*/  IMAD.X R3, R17, 0x1, R48, P4 ;  /* 0x0000000111037824 */ /* 0x000fe200020e0630 */
[----:B------:R-:W-:Y:S01]  /*17850*/  LEA R236, P5, R4, R236, 0x1 ;  /* 0x000000ec04ec7211 */ /* 0x000fe200078a08ff */
[----:B------:R-:W-:Y:S01]  /*17860*/  USHF.L.U64.HI UR5, UR4, UR8, UR5 ;  /* 0x0000000804057299 */ /* 0x000fe20008010205 */
[----:B------:R-:W-:-:S02]  /*17870*/  LEA R16, P1, R55, c[0x0][0x168], 0x1 ;  /* 0x00005a0037107a11 */ /* 0x000fc400078208ff */
[----:B------:R-:W-:Y:S02]  /*17880*/  LEA.HI.X R19, R134, c[0x0][0x16c], R3, 0x1, P2 ;  /* 0x00005b0086137a11 */ /* 0x000fe400010f0c03 */
[----:B------:R-:W-:Y:S02]  /*17890*/  LEA.HI.X R237, R4, R237, R17, 0x1, P5 ;  /* 0x000000ed04ed7211 */ /* 0x000fe400028f0c11 */
[----:B------:R-:W-:Y:S02]  /*178a0*/  IADD3 R20, P2, R236, UR9, RZ ;  /* 0x00000009ec147c10 */ /* 0x000fe4000ff5e0ff */
[----:B------:R-:W-:Y:S01]  /*178b0*/  LEA.HI.X R17, R55, c[0x0][0x16c], R54, 0x1, P1 ;  /* 0x00005b0037117a11 */ /* 0x000fe200008f0c36 */
[----:B------:R-:W-:Y:S01]  /*178c0*/  @!PT LDS RZ, [RZ] ;  /* 0x00000000fffff984 */ /* 0x000fe20000000800 */
[----:B------:R-:W-:Y:S01]  /*178d0*/  @!PT LDS RZ, [RZ] ;  /* 0x00000000fffff984 */ /* 0x000fe20000000800 */
[----:B------:R-:W-:Y:S01]  /*178e0*/  @!PT LDS RZ, [RZ] ;  /* 0x00000000fffff984 */ /* 0x000fe20000000800 */
[----:B------:R1:W-:Y:S01]  /*178f0*/  LDGSTS.E.BYPASS.LTC128B.128 [R245+0x8000], [R236.64] ;  /* 0x08000000ecf57fae */ /* 0x0003e2000b901d46 */
[----:B------:R-:W-:Y:S02]  /*17900*/  IADD3.X R21, R237, UR5, RZ, P2, !PT ;  /* 0x00000005ed157c10 */ /* 0x000fe400097fe4ff */
[----:B------:R-:W-:Y:S01]  /*17910*/  IADD3 R26, P2, R20, UR9, RZ ;  /* 0x00000009141a7c10 */ /* 0x000fe2000ff5e0ff */
[----:B------:R1:W-:Y:S01]  /*17920*/  LDGSTS.E.BYPASS.LTC128B.128 [R245+0xa000], [R18.64+0x80] ;  /* 0x0a00008012f57fae */ /* 0x0003e2000b901d46 */
[----:B------:R-:W-:-:S02]  /*17930*/  IADD3 R22, P1, R16, UR9, RZ ;  /* 0x0000000910167c10 */ /* 0x000fc4000ff3e0ff */
[----:B------:R-:W-:Y:S01]  /*17940*/  IADD3.X R27, R21, UR5, RZ, P2, !PT ;  /* 0x00000005151b7c10 */ /* 0x000fe200097fe4ff */
[----:B------:R1:W-:Y:S01]  /*17950*/  LDGSTS.E.BYPASS.LTC128B.128 [R245+0xc000], [R18.64+0x100] ;  /* 0x0c00010012f57fae */ /* 0x0003e2000b901d46 */
[----:B------:R-:W-:Y:S02]  /*17960*/  IADD3.X R23, R17, UR5, RZ, P1, !PT ;  /* 0x0000000511177c10 */ /* 0x000fe40008ffe4ff */
[----:B------:R-:W-:Y:S01]  /*17970*/  IADD3 R24, P2, R26, UR9, RZ ;  /* 0x000000091a187c10 */ /* 0x000fe2000ff5e0ff */
[----:B------:R1:W-:Y:S01]  /*17980*/  LDGSTS.E.BYPASS.LTC128B.128 [R245+0xe000], [R18.64+0x180] ;  /* 0x0e00018012f57fae */ /* 0x0003e2000b901d46 */
[----:B------:R-:W-:Y:S02]  /*17990*/  IADD3 R32, P1, R22, UR9, RZ ;  /* 0x0000000916207c10 */ /* 0x000fe4000ff3e0ff */
[----:B------:R-:W-:Y:S01]  /*179a0*/  IADD3.X R25, R27, UR5, RZ, P2, !PT ;  /* 0x000000051b197c10 */ /* 0x000fe200097fe4ff */
[----:B------:R1:W-:Y:S01]  /*179b0*/  LDGSTS.E.BYPASS.LTC128B.128 [R245+0x8800], [R20.64] ;  /* 0x0880000014f57fae */ /* 0x0003e2000b901d46 */
[----:B------:R-:W-:-:S03]  /*179c0*/  IADD3.X R33, R23, UR5, RZ, P1, !PT ;  /* 0x0000000517217c10 */ /* 0x000fc60008ffe4ff */
        /* <DEDUP_REMOVED lines=12> */
.L_x_5395:
        /* <DEDUP_REMOVED lines=55> */
[----:B------:R-:W-:Y:S01]  /*17e00*/  FMUL.FTZ R170, R3, c[0x0][0x23c] ;  /* 0x00008f0003aa7a20 */ /* 0x000fe20000410000 */
        /* <DEDUP_REMOVED lines=17> */
[--C-:B------:R-:W-:Y:S01]  /*17f20*/  FFMA.FTZ R172, R6, c[0x0][0x23c], -R195.reuse ;  /* 0x00008f0006ac7a23 */ /* 0x100fe200000108c3 */
[----:B------:R-:W2:Y:S01]  /*17f30*/  MUFU.EX2 R178, R178 ;  /* 0x000000b200b27308 */ /* 0x000ea20000000800 */
[--C-:B------:R-:W-:Y:S01]  /*17f40*/  FFMA.FTZ R177, R10, c[0x0][0x23c], -R195.reuse ;  /* 0x00008f000ab17a23 */ /* 0x100fe200000108c3 */
[----:B------:R-:W3:Y:S01]  /*17f50*/  LDSM.16.MT88.4 R4, [R224+0x16000] ;  /* 0x01600000e004783b */ /* 0x000ee20000004200 */
[----:B------:R-:W-:Y:S02]  /*17f60*/  FFMA.FTZ R173, R8, c[0x0][0x23c], -R195 ;  /* 0x00008f0008ad7a23 */ /* 0x000fe400000108c3 */
        /* <DEDUP_REMOVED lines=8> */
[----:B------:R-:W4:Y:S01]  /*17ff0*/  LDSM.16.MT88.4 R12, [R225+0x10800] ;  /* 0x01080000e10c783b */ /* 0x000f220000004200 */
        /* <DEDUP_REMOVED lines=27> */
[----:B------:R-:W-:Y:S01]  /*181b0*/  FADD.FTZ R178, R181, R178 ;  /* 0x000000b2b5b27221 */ /* 0x000fe20000010000 */
[----:B------:R-:W-:Y:S01]  /*181c0*/  LDSM.16.MT88.4 R168, [R225+0x13800] ;  /* 0x01380000e1a8783b */ /* 0x000fe20000004200 */
        /* <DEDUP_REMOVED lines=116> */
[C---:B---3--:R-:W-:Y:S08]  /*18910*/  HMMA.16816.F32 R128, R4.reuse, R16, R128 ;  /* 0x000000100480723c */ /* 0x048ff00000001880 */
[C---:B------:R-:W-:Y:S01]  /*18920*/  HMMA.16816.F32 R132, R4.reuse, R18, R132 ;  /* 0x000000120484723c */ /* 0x040fe20000001884 */
[----:B------:R-:W3:Y:S07]  /*18930*/  LDSM.16.MT88.4 R16, [R226+0x11000] ;  /* 0x01100000e210783b */ /* 0x000eee0000004200 */
        /* <DEDUP_REMOVED lines=130> */
.L_x_5402:
        /* <DEDUP_REMOVED lines=64> */
.L_x_5399:
        /* <DEDUP_REMOVED lines=305> */
.L_x_5401:
        /* <DEDUP_REMOVED lines=30> */
.L_x_5400:
        /* <DEDUP_REMOVED lines=490> */
.L_x_5398:
[----:B------:R-:W1:Y:S01]  /*1c8f0*/  SHFL.BFLY PT, R0, R249, 0x2, 0x1f ;  /* 0x0c401f00f9007f89 */ /* 0x000e6200000e0000 */
[----:B------:R-:W-:Y:S01]  /*1c900*/  MOV R8, 0x3f800000 ;  /* 0x3f80000000087802 */ /* 0x000fe20000000f00 */
[----:B------:R-:W-:Y:S01]  /*1c910*/  ULDC.64 UR4, c[0x0][0x118] ;  /* 0x0000460000047ab9 */ /* 0x000fe20000000a00 */
[----:B------:R-:W-:Y:S01]  /*1c920*/  BSSY B0, `(.L_x_5403) ;  /* 0x0000148000007945 */ /* 0x000fe20003800000 */
[----:B------:R-:W2:Y:S04]  /*1c930*/  SHFL.BFLY PT, R2, R247, 0x2, 0x1f ;  /* 0x0c401f00f7027f89 */ /* 0x000ea800000e0000 */
[----:B------:R-:W3:Y:S04]  /*1c940*/  S2R R15, SR_TID.X ;  /* 0x00000000000f7919 */ /* 0x000ee80000002100 */
[----:B------:R-:W-:Y:S01]  /*1c950*/  BAR.SYNC.DEFER_BLOCKING 0x0 ;  /* 0x0000000000007b1d */ /* 0x000fe20000010000 */
[----:B-1----:R-:W-:-:S02]  /*1c960*/  FADD.FTZ R0, R0, R249 ;  /* 0x000000f900007221 */ /* 0x002fc40000010000 */
[----:B--2---:R-:W-:-:S03]  /*1c970*/  FADD.FTZ R7, R2, R247 ;  /* 0x000000f702077221 */ /* 0x004fc60000010000 */
[----:B------:R-:W1:Y:S04]  /*1c980*/  SHFL.BFLY PT, R5, R0, 0x1, 0x1f ;  /* 0x0c201f0000057f89 */ /* 0x000e6800000e0000 */
[----:B------:R-:W2:Y:S04]  /*1c990*/  S2R R2, SR_TID.X ;  /* 0x0000000000027919 */ /* 0x000ea80000002100 */
[----:B------:R-:W4:Y:S01]  /*1c9a0*/  SHFL.BFLY PT, R4, R7, 0x1, 0x1f ;  /* 0x0c201f0007047f89 */ /* 0x000f2200000e0000 */
[----:B-1----:R-:W-:Y:S01]  /*1c9b0*/  FADD.FTZ R5, R0, R5 ;  /* 0x0000000500057221 */ /* 0x002fe20000010000 */
[----:B---3--:R-:W-:-:S02]  /*1c9c0*/  SHF.R.S32.HI R0, RZ, 0x1f, R15 ;  /* 0x0000001fff007819 */ /* 0x008fc4000001140f */
[----:B--2---:R-:W-:Y:S02]  /*1c9d0*/  SHF.R.S32.HI R11, RZ, 0x1f, R2 ;  /* 0x0000001fff0b7819 */ /* 0x004fe40000011402 */
[----:B------:R-:W-:Y:S02]  /*1c9e0*/  LEA.HI R9, R0, R15, RZ, 0x4 ;  /* 0x0000000f00097211 */ /* 0x000fe400078f20ff */
[----:B------:R-:W-:Y:S01]  /*1c9f0*/  LEA.HI R10, R11, R2, RZ, 0x2 ;  /* 0x000000020b0a7211 */ /* 0x000fe200078f10ff */
[----:B----4-:R-:W-:Y:S01]  /*1ca00*/  FADD.FTZ R4, R7, R4 ;  /* 0x0000000407047221 */ /* 0x010fe20000010000 */
[----:B------:R-:W-:Y:S02]  /*1ca10*/  LOP3.LUT R0, R9, 0xfffffff0, RZ, 0xc0, !PT ;  /* 0xfffffff009007812 */ /* 0x000fe400078ec0ff */
[--C-:B------:R-:W-:Y:S02]  /*1ca20*/  SHF.R.S32.HI R13, RZ, 0x2, R10.reuse ;  /* 0x00000002ff0d7819 */ /* 0x100fe4000001140a */
[----:B------:R-:W-:-:S02]  /*1ca30*/  SHF.R.S32.HI R6, RZ, 0x1f, R10 ;  /* 0x0000001fff067819 */ /* 0x000fc4000001140a */
[----:B------:R-:W-:Y:S02]  /*1ca40*/  FSETP.NE.FTZ.AND P4, PT, R5, RZ, PT ;  /* 0x000000ff0500720b */ /* 0x000fe40003f95000 */
[----:B------:R-:W-:Y:S02]  /*1ca50*/  FSETP.NE.FTZ.AND P3, PT, R4, RZ, PT ;  /* 0x000000ff0400720b */ /* 0x000fe40003f75000 */
[----:B------:R-:W-:Y:S02]  /*1ca60*/  LEA.HI R6, R6, R13, RZ, 0x3 ;  /* 0x0000000d06067211 */ /* 0x000fe400078f18ff */
[----:B------:R-:W-:Y:S02]  /*1ca70*/  IADD3 R0, -R0, R15, RZ ;  /* 0x0000000f00007210 */ /* 0x000fe40007ffe1ff */
[----:B------:R-:W-:Y:S02]  /*1ca80*/  LOP3.LUT R6, R6, 0xfffffff8, RZ, 0xc0, !PT ;  /* 0xfffffff806067812 */ /* 0x000fe400078ec0ff */
[----:B------:R-:W-:-:S02]  /*1ca90*/  LEA.HI R11, R11, R2, RZ, 0x5 ;  /* 0x000000020b0b7211 */ /* 0x000fc400078f28ff */
[----:B------:R-:W-:Y:S01]  /*1caa0*/  LOP3.LUT R15, R10, 0x1ffffffc, RZ, 0xc0, !PT ;  /* 0x1ffffffc0a0f7812 */ /* 0x000fe200078ec0ff */
[----:B------:R-:W1:Y:S01]  /*1cab0*/  @P4 MUFU.RCP R8, R5 ;  /* 0x0000000500084308 */ /* 0x000e620000001000 */
[----:B------:R-:W-:Y:S02]  /*1cac0*/  MOV R7, 0x3f800000 ;  /* 0x3f80000000077802 */ /* 0x000fe40000000f00 */
[----:B------:R-:W-:Y:S02]  /*1cad0*/  IADD3 R6, R13, -R6, RZ ;  /* 0x800000060d067210 */ /* 0x000fe40007ffe0ff */
[----:B------:R-:W-:Y:S02]  /*1cae0*/  SHF.R.S32.HI R10, RZ, 0x5, R11 ;  /* 0x00000005ff0a7819 */ /* 0x000fe4000001140b */
[----:B------:R-:W-:Y:S01]  /*1caf0*/  IADD3 R15, -R15, R2, RZ ;  /* 0x000000020f0f7210 */ /* 0x000fe20007ffe1ff */
[----:B------:R-:W2:Y:S01]  /*1cb00*/  @P3 MUFU.RCP R7, R4 ;  /* 0x0000000400073308 */ /* 0x000ea20000001000 */
[----:B------:R-:W-:-:S02]  /*1cb10*/  SHF.R.S32.HI R9, RZ, 0x4, R9 ;  /* 0x00000004ff097819 */ /* 0x000fc40000011409 */
[----:B------:R-:W-:Y:S02]  /*1cb20*/  LOP3.LUT R14, R6, 0x1, RZ, 0xc0, !PT ;  /* 0x00000001060e7812 */ /* 0x000fe400078ec0ff */
[----:B------:R-:W-:Y:S02]  /*1cb30*/  LEA R12, R10, R15, 0x9 ;  /* 0x0000000f0a0c7211 */ /* 0x000fe400078e48ff */
[----:B------:R-:W-:Y:S01]  /*1cb40*/  SHF.L.U32 R13, R9, 0x6, RZ ;  /* 0x00000006090d7819 */ /* 0x000fe200000006ff */
[----:B-1----:R-:W-:Y:S01]  /*1cb50*/  FMUL.FTZ R160, R8, R160 ;  /* 0x000000a008a07220 */ /* 0x002fe20000410000 */
[----:B------:R-:W-:Y:S01]  /*1cb60*/  LEA.HI R15, R0, R0, RZ, 0x1 ;  /* 0x00000000000f7211 */ /* 0x000fe200078f08ff */
[----:B------:R-:W-:Y:S01]  /*1cb70*/  FMUL.FTZ R161, R8, R161 ;  /* 0x000000a108a17220 */ /* 0x000fe20000410000 */
[----:B------:R-:W-:Y:S01]  /*1cb80*/  SHF.L.U32 R17, R6, 0x6, RZ ;  /* 0x0000000606117819 */ /* 0x000fe200000006ff */
[----:B------:R-:W-:Y:S01]  /*1cb90*/  FMUL.FTZ R36, R8, R36 ;  /* 0x0000002408247220 */ /* 0x000fe20000410000 */
[----:B------:R-:W-:Y:S01]  /*1cba0*/  ISETP.NE.U32.AND P0, PT, R14, 0x1, PT ;  /* 0x000000010e00780c */ /* 0x000fe20003f05070 */
[C---:B------:R-:W-:Y:S01]  /*1cbb0*/  FMUL.FTZ R37, R8.reuse, R37 ;  /* 0x0000002508257220 */ /* 0x040fe20000410000 */
[----:B------:R-:W-:Y:S01]  /*1cbc0*/  LOP3.LUT R13, R13, 0x1c0, RZ, 0xc0, !PT ;  /* 0x000001c00d0d7812 */ /* 0x000fe200078ec0ff */
[----:B--2---:R-:W-:Y:S01]  /*1cbd0*/  FMUL.FTZ R163, R7, R163 ;  /* 0x000000a307a37220 */ /* 0x004fe20000410000 */
[----:B------:R-:W-:Y:S01]  /*1cbe0*/  SHF.L.U32 R14, R15, 0x2, RZ ;  /* 0x000000020f0e7819 */ /* 0x000fe200000006ff */
[----:B------:R-:W-:Y:S01]  /*1cbf0*/  FMUL.FTZ R162, R7, R162 ;  /* 0x000000a207a27220 */ /* 0x000fe20000410000 */
[----:B------:R-:W-:Y:S01]  /*1cc00*/  LOP3.LUT R17, R17, 0x1c0, RZ, 0xc0, !PT ;  /* 0x000001c011117812 */ /* 0x000fe200078ec0ff */
[----:B------:R-:W-:Y:S01]  /*1cc10*/  FMUL.FTZ R39, R7, R39 ;  /* 0x0000002707277220 */ /* 0x000fe20000410000 */
[----:B------:R-:W-:Y:S01]  /*1cc20*/  LOP3.LUT R14, R13, 0x38, R14, 0xf8, !PT ;  /* 0x000000380d0e7812 */ /* 0x000fe200078ef80e */
        /* <DEDUP_REMOVED lines=25> */
[----:B------:R-:W1:Y:S01]  /*1cdc0*/  @P4 MUFU.LG2 R5, R5 ;  /* 0x0000000500054308 */ /* 0x000e620000000c00 */
[----:B------:R-:W-:-:S02]  /*1cdd0*/  FMUL.FTZ R52, R8, R52 ;  /* 0x0000003408347220 */ /* 0x000fc40000410000 */
[C---:B------:R-:W-:Y:S02]  /*1cde0*/  FMUL.FTZ R53, R8.reuse, R53 ;  /* 0x0000003508357220 */ /* 0x040fe40000410000 */
[C---:B------:R-:W-:Y:S02]  /*1cdf0*/  FMUL.FTZ R55, R7.reuse, R55 ;  /* 0x0000003707377220 */ /* 0x040fe40000410000 */
[C---:B------:R-:W-:Y:S01]  /*1ce00*/  FMUL.FTZ R54, R7.reuse, R54 ;  /* 0x0000003607367220 */ /* 0x040fe20000410000 */
[----:B------:R-:W2:Y:S01]  /*1ce10*/  @P3 MUFU.LG2 R4, R4 ;  /* 0x0000000400043308 */ /* 0x000ea20000000c00 */
        /* <DEDUP_REMOVED lines=173> */
[----:B------:R-:W-:Y:S04]  /*1d8f0*/  STS.64 [R18+0xc000], R144 ;  /* 0x00c0009012007388 */ /* 0x000fe80000000a00 */
[----:B------:R-:W-:Y:S04]  /*1d900*/  STS.64 [R18+0xc800], R146 ;  /* 0x00c8009212007388 */ /* 0x000fe80000000a00 */
[----:B------:R-:W-:Y:S04]  /*1d910*/  STS.64 [R19+0xc000], R152 ;  /* 0x00c0009813007388 */ /* 0x000fe80000000a00 */
[----:B------:R-:W-:Y:S04]  /*1d920*/  STS.64 [R19+0xc800], R154 ;  /* 0x00c8009a13007388 */ /* 0x000fe80000000a00 */
[----:B------:R-:W3:Y:S01]  /*1d930*/  S2R R7, SR_CTAID.Z ;  /* 0x0000000000077919 */ /* 0x000ee20000002700 */
[----:B-1----:R-:W-:-:S03]  /*1d940*/  IADD3 R140, -R239, RZ, RZ ;  /* 0x000000ffef8c7210 */ /* 0x002fc60007ffe1ff */
[----:B------:R-:W1:Y:S01]  /*1d950*/  S2R R8, SR_CTAID.Y ;  /* 0x0000000000087919 */ /* 0x000e620000002600 */
[----:B--2---:R-:W-:-:S03]  /*1d960*/  LOP3.LUT R143, R11, 0xffffffe0, RZ, 0xc0, !PT ;  /* 0xffffffe00b8f7812 */ /* 0x004fc600078ec0ff */
[----:B------:R-:W-:Y:S01]  /*1d970*/  STS.64 [R16+0xc000], R148 ;  /* 0x00c0009410007388 */ /* 0x000fe20000000a00 */
[----:B------:R-:W-:Y:S02]  /*1d980*/  SHF.R.S32.HI R11, RZ, 0x1f, R10 ;  /* 0x0000001fff0b7819 */ /* 0x000fe4000001140a */
[----:B------:R-:W-:Y:S01]  /*1d990*/  IADD3 R143, -R143, R2, RZ ;  /* 0x000000028f8f7210 */ /* 0x000fe20007ffe1ff */
[----:B------:R-:W-:Y:S01]  /*1d9a0*/  STS.64 [R16+0xc800], R150 ;  /* 0x00c8009610007388 */ /* 0x000fe20000000a00 */
[----:B------:R-:W-:-:S03]  /*1d9b0*/  LEA.HI R11, R11, R10, RZ, 0x2 ;  /* 0x0000000a0b0b7211 */ /* 0x000fc600078f10ff */
[----:B------:R-:W-:Y:S01]  /*1d9c0*/  BAR.SYNC.DEFER_BLOCKING 0x0 ;  /* 0x0000000000007b1d */ /* 0x000fe20000010000 */
[----:B------:R-:W-:Y:S02]  /*1d9d0*/  LOP3.LUT P0, RZ, R143, 0x3, RZ, 0xc0, !PT ;  /* 0x000000038fff7812 */ /* 0x000fe4000780c0ff */
[----:B------:R-:W-:Y:S02]  /*1d9e0*/  SHF.R.S32.HI R2, RZ, 0x1f, R143 ;  /* 0x0000001fff027819 */ /* 0x000fe4000001148f */
[----:B------:R-:W-:Y:S01]  /*1d9f0*/  LOP3.LUT R11, R11, 0xffffffc, RZ, 0xc0, !PT ;  /* 0x0ffffffc0b0b7812 */ /* 0x000fe200078ec0ff */
[----:B------:R-:W2:Y:S01]  /*1da00*/  S2R R141, SR_CTAID.X ;  /* 0x00000000008d7919 */ /* 0x000ea20000002500 */
[----:B------:R-:W-:Y:S01]  /*1da10*/  LEA.HI R2, R2, R143, RZ, 0x2 ;  /* 0x0000008f02027211 */ /* 0x000fe200078f10ff */
[----:B---3--:R-:W-:Y:S01]  /*1da20*/  IMAD R7, R140, c[0x0][0x1c0], R7 ;  /* 0x000070008c077a24 */ /* 0x008fe200078e0207 */
[----:B------:R-:W-:Y:S02]  /*1da30*/  IADD3 R11, -R11, R10, RZ ;  /* 0x0000000a0b0b7210 */ /* 0x000fe40007ffe1ff */
[----:B------:R-:W-:Y:S01]  /*1da40*/  SHF.R.S32.HI R2, RZ, 0x2, R2 ;  /* 0x00000002ff027819 */ /* 0x000fe20000011402 */
[----:B-1----:R-:W-:Y:S01]  /*1da50*/  IMAD R8, R8, c[0x0][0x210], R239 ;  /* 0x0000840008087a24 */ /* 0x002fe200078e02ef */
[----:B------:R-:W-:Y:S01]  /*1da60*/  MOV R10, 0xff800000 ;  /* 0xff800000000a7802 */ /* 0x000fe20000000f00 */
[----:B------:R-:W-:Y:S01]  /*1da70*/  @P3 FFMA.FTZ R10, R3, c[0x0][0x238], R4 ;  /* 0x00008e00030a3a23 */ /* 0x000fe20000010004 */
[----:B------:R-:W-:Y:S01]  /*1da80*/  LEA R11, R11, R2, 0x4 ;  /* 0x000000020b0b7211 */ /* 0x000fe200078e20ff */
[----:B------:R-:W-:Y:S01]  /*1da90*/  IMAD R7, R8, c[0x0][0x1c0], R7 ;  /* 0x0000700008077a24 */ /* 0x000fe200078e0207 */
[----:B------:R-:W-:Y:S01]  /*1daa0*/  MOV R8, 0xff800000 ;  /* 0xff80000000087802 */ /* 0x000fe20000000f00 */
[----:B------:R-:W-:Y:S01]  /*1dab0*/  @P4 FFMA.FTZ R8, R164, c[0x0][0x238], R5 ;  /* 0x00008e00a4084a23 */ /* 0x000fe20000010005 */
[----:B------:R-:W1:Y:S04]  /*1dac0*/  LDS.128 R132, [R6.X4] ;  /* 0x0000000006847984 */ /* 0x000e680000004c00 */
        /* <DEDUP_REMOVED lines=31> */
[----:B--2---:R-:W-:-:S05]  /*1dcc0*/  SHF.L.U32 R6, R141, 0x6, RZ ;  /* 0x000000068d067819 */ /* 0x004fca00000006ff */
[----:B------:R-:W-:Y:S01]  /*1dcd0*/  IMAD R6, R7, c[0x0][0x214], R6 ;  /* 0x0000850007067a24 */ /* 0x000fe200078e0206 */
[----:B------:R-:W-:Y:S05]  /*1dce0*/  @P0 BRA `(.L_x_5404) ;  /* 0x000000b000000947 */ /* 0x000fea0003800000 */
[----:B---34-:R-:W-:Y:S01]  /*1dcf0*/  IMAD R2, R141, -0x40, R238 ;  /* 0xffffffc08d027824 */ /* 0x018fe200078e02ee */
[C---:B------:R-:W-:Y:S02]  /*1dd00*/  IADD3 R7, R11.reuse, 0x8, RZ ;  /* 0x000000080b077810 */ /* 0x040fe40007ffe0ff */
[----:B------:R-:W-:Y:S02]  /*1dd10*/  SHF.R.S32.HI R5, RZ, 0x1f, R11 ;  /* 0x0000001fff057819 */ /* 0x000fe4000001140b */
[----:B------:R-:W-:Y:S02]  /*1dd20*/  IADD3 R3, P0, R6, R11, RZ ;  /* 0x0000000b06037210 */ /* 0x000fe40007f1e0ff */
[-C--:B------:R-:W-:Y:S02]  /*1dd30*/  ISETP.GE.AND P2, PT, R11, R2.reuse, PT ;  /* 0x000000020b00720c */ /* 0x080fe40003f46270 */
[----:B------:R-:W-:-:S02]  /*1dd40*/  ISETP.GE.AND P1, PT, R7, R2, PT ;  /* 0x000000020700720c */ /* 0x000fc40003f26270 */
[----:B------:R-:W-:Y:S02]  /*1dd50*/  LEA.HI.X.SX32 R2, R6, R5, 0x1, P0 ;  /* 0x0000000506027211 */ /* 0x000fe400000f0eff */
[----:B------:R-:W-:-:S04]  /*1dd60*/  LEA R4, P0, R3, c[0x0][0x208], 0x2 ;  /* 0x0000820003047a11 */ /* 0x000fc800078010ff */
[----:B------:R-:W-:-:S05]  /*1dd70*/  LEA.HI.X R5, R3, c[0x0][0x20c], R2, 0x2, P0 ;  /* 0x0000830003057a11 */ /* 0x000fca00000f1402 */
[----:B------:R2:W-:Y:S04]  /*1dd80*/  @!P2 STG.E [R4.64], R8 ;  /* 0x000000080400a986 */ /* 0x0005e8000c101904 */
[----:B------:R2:W-:Y:S02]  /*1dd90*/  @!P1 STG.E [R4.64+0x20], R10 ;  /* 0x0000200a04009986 */ /* 0x0005e4000c101904 */
.L_x_5404:
[----:B---34-:R-:W-:Y:S05]  /*1dda0*/  BSYNC B0 ;  /* 0x0000000000007941 */ /* 0x018fea0003800000 */
.L_x_5403:
[----:B------:R-:W-:Y:S01]  /*1ddb0*/  IMAD.SHL.U32 R2, R0, 0x4, RZ ;  /* 0x0000000400027824 */ /* 0x000fe200078e00ff */
[----:B--2---:R-:W-:Y:S01]  /*1ddc0*/  IADD3 R4, R9, 0x10, RZ ;  /* 0x0000001009047810 */ /* 0x004fe20007ffe0ff */
[----:B------:R-:W-:Y:S02]  /*1ddd0*/  IMAD R6, R6, c[0x0][0x22c], RZ ;  /* 0x00008b0006067a24 */ /* 0x000fe400078e02ff */
[----:B------:R-:W-:Y:S01]  /*1dde0*/  IMAD R141, R141, -0x40, R238 ;  /* 0xffffffc08d8d7824 */ /* 0x000fe200078e02ee */
[----:B------:R-:W-:-:S04]  /*1ddf0*/  SHF.R.S32.HI R3, RZ, 0x1f, R2 ;  /* 0x0000001fff037819 */ /* 0x000fc80000011402 */
[-C--:B------:R-:W-:Y:S01]  /*1de00*/  ISETP.GE.AND P4, PT, R4, R141.reuse, PT ;  /* 0x0000008d0400720c */ /* 0x080fe20003f86270 */
[C---:B------:R-:W-:Y:S01]  /*1de10*/  IMAD.WIDE R2, R9.reuse, 0x100, R2 ;  /* 0x0000010009027825 */ /* 0x040fe200078e0202 */
[C---:B------:R-:W-:Y:S02]  /*1de20*/  IADD3 R4, R9.reuse, 0x18, RZ ;  /* 0x0000001809047810 */ /* 0x040fe40007ffe0ff */
[C---:B------:R-:W-:Y:S02]  /*1de30*/  ISETP.GE.AND P6, PT, R9.reuse, R141, PT ;  /* 0x0000008d0900720c */ /* 0x040fe40003fc6270 */
[C---:B------:R-:W-:Y:S02]  /*1de40*/  IADD3 R0, P0, R6.reuse, R2, RZ ;  /* 0x0000000206007210 */ /* 0x040fe40007f1e0ff */
[----:B------:R-:W-:Y:S02]  /*1de50*/  IADD3 R2, R9, 0x8, RZ ;  /* 0x0000000809027810 */ /* 0x000fe40007ffe0ff */
[----:B------:R-:W-:-:S02]  /*1de60*/  LEA.HI.X.SX32 R3, R6, R3, 0x1, P0 ;  /* 0x0000000306037211 */ /* 0x000fc400000f0eff */
[----:B------:R-:W-:Y:S02]  /*1de70*/  LEA R6, P0, R0, c[0x0][0x1d8], 0x2 ;  /* 0x0000760000067a11 */ /* 0x000fe400078010ff */
[-C--:B------:R-:W-:Y:S02]  /*1de80*/  ISETP.GE.AND P5, PT, R2, R141.reuse, PT ;  /* 0x0000008d0200720c */ /* 0x080fe40003fa6270 */
[----:B------:R-:W-:Y:S02]  /*1de90*/  LEA.HI.X R7, R0, c[0x0][0x1dc], R3, 0x2, P0 ;  /* 0x0000770000077a11 */ /* 0x000fe400000f1403 */
[C---:B------:R-:W-:Y:S02]  /*1dea0*/  IADD3 R0, R9.reuse, 0x30, RZ ;  /* 0x0000003009007810 */ /* 0x040fe40007ffe0ff */
[----:B------:R-:W-:Y:S01]  /*1deb0*/  IADD3 R3, R9, 0x20, RZ ;  /* 0x0000002009037810 */ /* 0x000fe20007ffe0ff */
[----:B-1----:R1:W-:Y:S01]  /*1dec0*/  @!P6 STG.E.128 [R6.64+0x100], R100 ;  /* 0x000100640600e986 */ /* 0x0023e2000c101d04 */
[----:B------:R-:W-:-:S02]  /*1ded0*/  ISETP.GE.AND P0, PT, R0, R141, PT ;  /* 0x0000008d0000720c */ /* 0x000fc40003f06270 */
[C---:B------:R-:W-:Y:S01]  /*1dee0*/  IADD3 R2, R9.reuse, 0x28, RZ ;  /* 0x0000002809027810 */ /* 0x040fe20007ffe0ff */
[----:B------:R1:W-:Y:S01]  /*1def0*/  @!P6 STG.E.128 [R6.64+0x200], R68 ;  /* 0x000200440600e986 */ /* 0x0003e2000c101d04 */
[----:B------:R-:W-:Y:S02]  /*1df00*/  IADD3 R0, R9, 0x38, RZ ;  /* 0x0000003809007810 */ /* 0x000fe40007ffe0ff */
        /* <DEDUP_REMOVED lines=37> */
.L_x_5405:
        /* <DEDUP_REMOVED lines=10> */
.L_x_8808:


//--------------------- .text._ZN5flash24flash_fwd_splitkv_kernelI23Flash_fwd_kernel_traitsILi256ELi64ELi64ELi4ELb0ELb0EN7cutlass6half_tE19Flash_kernel_traitsILi256ELi64ELi64ELi4ES3_EELb0ELb0ELb0ELb0ELb1ELb1ELb1ELb1EEEvNS_16Flash_fwd_paramsE --------------------------
	.section	.text._ZN5flash24flash_fwd_splitkv_kernelI23Flash_fwd_kernel_traitsILi256ELi64ELi64ELi4ELb0ELb0EN7cutlass6half_tE19Flash_kernel_traitsILi256ELi64ELi64ELi4ES3_EELb0ELb0ELb0ELb0ELb1ELb1ELb1ELb1EEEvNS_16Flash_fwd_paramsE,"ax",@progbits
	.sectioninfo	@"SHI_REGISTERS=253"
	.align	128
        .global         _ZN5flash24flash_fwd_splitkv_kernelI23Flash_fwd_kernel_traitsILi256ELi64ELi64ELi4ELb0ELb0EN7cutlass6half_tE19Flash_kernel_traitsILi256ELi64ELi64ELi4ES3_EELb0ELb0ELb0ELb0ELb1ELb1ELb1ELb1EEEvNS_16Flash_fwd_paramsE
        .type           _ZN5flash24flash_fwd_splitkv_kernelI23Flash_fwd_kernel_traitsILi256ELi64ELi64ELi4ELb0ELb0EN7cutlass6half_tE19Flash_kernel_traitsILi256ELi64ELi64ELi4ES3_EELb0ELb0ELb0ELb0ELb1ELb1ELb1ELb1EEEvNS_16Flash_fwd_paramsE,@function
        .size           _ZN5flash24flash_fwd_splitkv_kernelI23Flash_fwd_kernel_traitsILi256ELi64ELi64ELi4ELb0ELb0EN7cutlass6half_tE19Flash_kernel_traitsILi256ELi64ELi64ELi4ES3_EELb0ELb0ELb0ELb0ELb1ELb1ELb1ELb1EEEvNS_16Flash_fwd_paramsE,(.L_x_8809 - _ZN5flash24flash_fwd_splitkv_kernelI23Flash_fwd_kernel_traitsILi256ELi64ELi64ELi4ELb0ELb0EN7cutlass6half_tE19Flash_kernel_traitsILi256ELi64ELi64ELi4ES3_EELb0ELb0ELb0ELb0ELb1ELb1ELb1ELb1EEEvNS_16Flash_fwd_paramsE)
        .other          _ZN5flash24flash_fwd_splitkv_kernelI23Flash_fwd_kernel_traitsILi256ELi64ELi64ELi4ELb0ELb0EN7cutlass6half_tE19Flash_kernel_traitsILi256ELi64ELi64ELi4ES3_EELb0ELb0ELb0ELb0ELb1ELb1ELb1ELb1EEEvNS_16Flash_fwd_paramsE,@"STO_CUDA_ENTRY STV_DEFAULT"
_ZN5flash24flash_fwd_splitkv_kernelI23Flash_fwd_kernel_traitsILi256ELi64ELi64ELi4ELb0ELb0EN7cutlass6half_tE19Flash_kernel_traitsILi256ELi64ELi64ELi4ES3_EELb0ELb0ELb0ELb0ELb1ELb1ELb1ELb1EEEvNS_16Flash_fwd_paramsE:
.text._ZN5flash24flash_fwd_splitkv_kernelI23Flash_fwd_kernel_traitsILi256ELi64ELi64ELi4ELb0ELb0EN7cutlass6half_tE19Flash_kernel_traitsILi256ELi64ELi64ELi4ES3_EELb0ELb0ELb0ELb0ELb1ELb1ELb1ELb1EEEvNS_16Flash_fwd_paramsE:
[----:B------:R-:W-:Y:S02]  /*0000*/  MOV R1, c[0x0][0x28] ;  /* 0x00000a0000017a02 */ /* 0x000fe40000000f00 */
[----:B------:R-:W1:Y:S01]  /*0010*/  I2F.U32.RP R4, c[0x0][0x1c0] ;  /* 0x0000700000047b06 */ /* 0x000e620000209000 */
[----:B------:R-:W2:Y:S01]  /*0020*/  S2R R2, SR_CTAID.Z ;  /* 0x0000000000027919 */ /* 0x000ea20000002700 */
[----:B------:R-:W-:Y:S01]  /*0030*/  ISETP.NE.U32.AND P0, PT, RZ, c[0x0][0x1c0], PT ;  /* 0x00007000ff007a0c */ /* 0x000fe20003f05070 */
[----:B------:R-:W-:Y:S01]  /*0040*/  IMAD.MOV.U32 R99, RZ, RZ, 0x4 ;  /* 0x00000004ff637424 */ /* 0x000fe200078e00ff */
[----:B------:R-:W-:Y:S01]  /*0050*/  ISETP.NE.U32.AND P5, PT, RZ, c[0x0][0x250], PT ;  /* 0x00009400ff007a0c */ /* 0x000fe20003fa5070 */
[----:B------:R-:W-:Y:S01]  /*0060*/  IMAD.MOV.U32 R7, RZ, RZ, -0x1 ;  /* 0xffffffffff077424 */ /* 0x000fe200078e00ff */
[----:B------:R-:W-:Y:S02]  /*0070*/  ULDC.64 UR6, c[0x0][0x118] ;  /* 0x0000460000067ab9 */ /* 0x000fe40000000a00 */
[----:B------:R-:W-:Y:S01]  /*0080*/  ISETP.NE.AND.EX P5, PT, RZ, c[0x0][0x254], PT, P5 ;  /* 0x00009500ff007a0c */ /* 0x000fe20003fa5350 */
[----:B-1----:R-:W1:Y:S02]  /*0090*/  MUFU.RCP R4, R4 ;  /* 0x0000000400047308 */ /* 0x002e640000001000 */
[----:B-1----:R-:W-:-:S06]  /*00a0*/  IADD3 R4, R4, 0xffffffe, RZ ;  /* 0x0ffffffe04047810 */ /* 0x002fcc0007ffe0ff */
[----:B------:R-:W1:Y:S02]  /*00b0*/  F2I.FTZ.U32.TRUNC.NTZ R5, R4 ;  /* 0x0000000400057305 */ /* 0x000e64000021f000 */
[----:B-1----:R-:W-:Y:S02]  /*00c0*/  IMAD.MOV R0, RZ, RZ, -R5 ;  /* 0x000000ffff007224 */ /* 0x002fe400078e0a05 */
[----:B------:R-:W-:Y:S02]  /*00d0*/  IMAD.MOV.U32 R4, RZ, RZ, RZ ;  /* 0x000000ffff047224 */ /* 0x000fe400078e00ff */
[----:B------:R-:W-:-:S04]  /*00e0*/  IMAD R0, R0, c[0x0][0x1c0], RZ ;  /* 0x0000700000007a24 */ /* 0x000fc800078e02ff */
[----:B------:R-:W-:-:S06]  /*00f0*/  IMAD.HI.U32 R0, R5, R0, R4 ;  /* 0x0000000005007227 */ /* 0x000fcc00078e0004 */
[----:B--2---:R-:W-:Y:S02]  /*0100*/  IMAD.HI.U32 R239, R0, R2, RZ ;  /* 0x0000000200ef7227 */ /* 0x004fe400078e00ff */
[----:B------:R-:W1:Y:S02]  /*0110*/  LDC.U8 R0, c[0x0][0x312] ;  /* 0x0000c480ff007b82 */ /* 0x000e640000000000 */
[----:B------:R-:W-:-:S04]  /*0120*/  IMAD.MOV R3, RZ, RZ, -R239 ;  /* 0x000000ffff037224 */ /* 0x000fc800078e0aef */
[----:B------:R-:W-:-:S05]  /*0130*/  IMAD R3, R3, c[0x0][0x1c0], R2 ;  /* 0x0000700003037a24 */ /* 0x000fca00078e0202 */
[----:B------:R-:W-:-:S13]  /*0140*/  ISETP.GE.U32.AND P1, PT, R3, c[0x0][0x1c0], PT ;  /* 0x0000700003007a0c */ /* 0x000fda0003f26070 */
[----:B------:R-:W-:Y:S02]  /*0150*/  @P1 IADD3 R3, R3, -c[0x0][0x1c0], RZ ;  /* 0x8000700003031a10 */ /* 0x000fe40007ffe0ff */
[----:B------:R-:W-:Y:S02]  /*0160*/  @P1 IADD3 R239, R239, 0x1, RZ ;  /* 0x00000001efef1810 */ /* 0x000fe40007ffe0ff */
[----:B------:R-:W-:Y:S02]  /*0170*/  ISETP.GE.U32.AND P2, PT, R3, c[0x0][0x1c0], PT ;  /* 0x0000700003007a0c */ /* 0x000fe40003f46070 */
        /* <DEDUP_REMOVED lines=9> */
[----:B------:R-:W-:Y:S01]  /*0210*/  IMAD.WIDE R134, R239, R99, c[0x0][0x250] ;  /* 0x00009400ef867625 */ /* 0x000fe200078e0263 */
[----:B------:R1:W2:Y:S04]  /*0220*/  @P1 LDG.E R7, [R4.64] ;  /* 0x0000000604071981 */ /* 0x0002a8000c1e1900 */
[----:B------:R1:W2:Y:S01]  /*0230*/  @P1 LDG.E R238, [R4.64+0x4] ;  /* 0x0000040604ee1981 */ /* 0x0002a2000c1e1900 */
[----:B------:R-:W-:-:S03]  /*0240*/  MOV R6, 0xffffffff ;  /* 0xffffffff00067802 */ /* 0x000fc60000000f00 */
[----:B------:R3:W5:Y:S04]  /*0250*/  @P5 LDG.E R8, [R134.64] ;  /* 0x0000000686085981 */ /* 0x000768000c1e1900 */
[----:B------:R-:W4:Y:S04]  /*0260*/  S2R R18, SR_CTAID.X ;  /* 0x0000000000127919 */ /* 0x000f280000002500 */
[----:B------:R-:W2:Y:S04]  /*0270*/  S2R R0, SR_CTAID.Y ;  /* 0x0000000000007919 */ /* 0x000ea80000002600 */
[----:B------:R-:W2:Y:S01]  /*0280*/  S2R R48, SR_TID.X ;  /* 0x0000000000307919 */ /* 0x000ea20000002100 */
[----:B-1----:R-:W-:-:S05]  /*0290*/  IMAD.WIDE R4, R239, R99, c[0x0][0x248] ;  /* 0x00009200ef047625 */ /* 0x002fca00078e0263 */
[----:B------:R3:W5:Y:S01]  /*02a0*/  @!P0 LDG.E R6, [R4.64] ;  /* 0x0000000604068981 */ /* 0x000762000c1e1900 */
[----:B------:R-:W-:-:S04]  /*02b0*/  ISETP.NE.U32.AND P0, PT, RZ, c[0x0][0x248], PT ;  /* 0x00009200ff007a0c */ /* 0x000fc80003f05070 */
[----:B------:R-:W-:Y:S01]  /*02c0*/  ISETP.NE.AND.EX P0, PT, RZ, c[0x0][0x24c], PT, P0 ;  /* 0x00009300ff007a0c */ /* 0x000fe20003f05300 */
[----:B------:R-:W-:-:S04]  /*02d0*/  IMAD.MOV R128, RZ, RZ, -R239 ;  /* 0x000000ffff807224 */ /* 0x000fc800078e0aef */
[----:B------:R-:W-:Y:S01]  /*02e0*/  IMAD R128, R128, c[0x0][0x1c0], R2 ;  /* 0x0000700080807a24 */ /* 0x000fe200078e0202 */
[----:B--2---:R-:W-:Y:S01]  /*02f0*/  @P1 IADD3 R238, R238, -R7, RZ ;  /* 0x80000007eeee1210 */ /* 0x004fe20007ffe0ff */
[----:B------:R-:W-:-:S06]  /*0300*/  @!P1 IMAD.MOV.U32 R238, RZ, RZ, c[0x0][0x214] ;  /* 0x00008500ffee9624 */ /* 0x000fcc00078e00ff */
[----:B------:R-:W-:Y:S05]  /*0310*/  @!P0 BRA `(.L_x_5406) ;  /* 0x0000004000008947 */ /* 0x000fea0003800000 */
[----:B---34-:R-:W2:Y:S02]  /*0320*/  @P2 LDG.E R77, [R4.64+0x4] ;  /* 0x00000406044d2981 */ /* 0x018ea4000c1e1900 */
[----:B--2--5:R-:W-:-:S06]  /*0330*/  @P2 IADD3 R77, R77, -R6, RZ ;  /* 0x800000064d4d2210 */ /* 0x024fcc0007ffe0ff */
[----:B------:R1:W5:Y:S01]  /*0340*/  @!P2 LDG.E R77, [R4.64] ;  /* 0x00000006044da981 */ /* 0x000362000c1e1900 */
[----:B------:R-:W-:Y:S05]  /*0350*/  BRA `(.L_x_5407) ;  /* 0x0000001000007947 */ /* 0x000fea0003800000 */
.L_x_5406:
[----:B---34-:R-:W-:Y:S02]  /*0360*/  MOV R77, c[0x0][0x218] ;  /* 0x00008600004d7a02 */ /* 0x018fe40000000f00 */
.L_x_5407:
[----:B------:R-:W-:-:S04]  /*0370*/  ISETP.NE.U32.AND P2, PT, RZ, c[0x0][0x258], PT ;  /* 0x00009600ff007a0c */ /* 0x000fc80003f45070 */
[----:B------:R-:W-:-:S13]  /*0380*/  ISETP.NE.AND.EX P2, PT, RZ, c[0x0][0x25c], PT, P2 ;  /* 0x00009700ff007a0c */ /* 0x000fda0003f45320 */
[----:B------:R-:W-:-:S05]  /*0390*/  @P2 IMAD.WIDE R2, R239, R99, c[0x0][0x258] ;  /* 0x00009600ef022625 */ /* 0x000fca00078e0263 */
        /* <DEDUP_REMOVED lines=10> */
[----:B-1----:R-:W-:Y:S01]  /*0440*/  IABS R4, c[0x0][0x10] ;  /* 0x0000040000047a13 */ /* 0x002fe20000000000 */
        /* <DEDUP_REMOVED lines=41> */
[----:B------:R-:W-:-:S04]  /*06e0*/  LEA.HI R2, R2, R48, RZ, 0x4 ;  /* 0x0000003002027211 */ /* 0x000fc800078f20ff */
[----:B------:R-:W-:-:S05]  /*06f0*/  LOP3.LUT R3, R2, 0x3ffffff0, RZ, 0xc0, !PT ;  /* 0x3ffffff002037812 */ /* 0x000fca00078ec0ff */
[----:B------:R-:W-:Y:S02]  /*0700*/  IMAD.IADD R6, R48, 0x1, -R3 ;  /* 0x0000000130067824 */ /* 0x000fe400078e0a03 */
[----:B------:R-:W-:Y:S01]  /*0710*/  IMAD R3, R0, c[0x0][0x1c0], R128 ;  /* 0x0000700000037a24 */ /* 0x000fe200078e0280 */
[----:B------:R-:W-:Y:S01]  /*0720*/  SHF.R.S32.HI R0, RZ, 0x4, R2 ;  /* 0x00000004ff007819 */ /* 0x000fe20000011402 */
[----:B------:R-:W-:Y:S02]  /*0730*/  IMAD.SHL.U32 R6, R6, 0x4, RZ ;  /* 0x0000000406067824 */ /* 0x000fe400078e00ff */
[--C-:B------:R-:W-:Y:S01]  /*0740*/  IMAD R3, R3, c[0x0][0x214], R125.reuse ;  /* 0x0000850003037a24 */ /* 0x100fe200078e027d */
[----:B------:R-:W-:Y:S01]  /*0750*/  IADD3 R5, R0, 0x8, RZ ;  /* 0x0000000800057810 */ /* 0x000fe20007ffe0ff */
        /* <DEDUP_REMOVED lines=8> */
[----:B------:R-:W-:Y:S02]  /*07e0*/  IADD3 R2, P0, R4, R6, RZ ;  /* 0x0000000604027210 */ /* 0x000fe40007f1e0ff */
[----:B------:R-:W-:Y:S02]  /*07f0*/  IADD3 R6, R0, 0x10, RZ ;  /* 0x0000001000067810 */ /* 0x000fe40007ffe0ff */
[----:B------:R-:W-:-:S02]  /*0800*/  LEA.HI.X.SX32 R4, R4, R7, 0x1, P0 ;  /* 0x0000000704047211 */ /* 0x000fc400000f0eff */
[----:B------:R-:W-:Y:S02]  /*0810*/  LEA R10, P0, R2, c[0x0][0x1d8], 0x2 ;  /* 0x00007600020a7a11 */ /* 0x000fe400078010ff */
[----:B------:R-:W-:Y:S02]  /*0820*/  IADD3 R7, R0, 0x20, RZ ;  /* 0x0000002000077810 */ /* 0x000fe40007ffe0ff */
[----:B------:R-:W-:Y:S02]  /*0830*/  LEA.HI.X R11, R2, c[0x0][0x1dc], R4, 0x2, P0 ;  /* 0x00007700020b7a11 */ /* 0x000fe400000f1404 */
[CC--:B------:R-:W-:Y:S02]  /*0840*/  ISETP.GE.AND P1, PT, R6.reuse, R125.reuse, PT ;  /* 0x0000007d0600720c */ /* 0x0c0fe40003f26270 */
[----:B------:R-:W-:Y:S01]  /*0850*/  ISETP.GE.OR P4, PT, R6, R125, P6 ;  /* 0x0000007d0600720c */ /* 0x000fe20003786670 */
[----:B------:R-:W-:Y:S01]  /*0860*/  @!P3 STG.E.128 [R10.64], RZ ;  /* 0x000000ff0a00b986 */ /* 0x000fe2000c101d06 */
[----:B------:R-:W-:-:S02]  /*0870*/  IADD3 R6, R0, 0x28, RZ ;  /* 0x0000002800067810 */ /* 0x000fc40007ffe0ff */
[C---:B------:R-:W-:Y:S01]  /*0880*/  IADD3 R5, R0.reuse, 0x30, RZ ;  /* 0x0000003000057810 */ /* 0x040fe20007ffe0ff */
[----:B------:R-:W-:Y:S01]  /*0890*/  @!P3 STG.E.128 [R10.64+0x100], RZ ;  /* 0x000100ff0a00b986 */ /* 0x000fe2000c101d06 */
[----:B------:R-:W-:Y:S02]  /*08a0*/  IADD3 R4, R0, 0x38, RZ ;  /* 0x0000003800047810 */ /* 0x000fe40007ffe0ff */
[----:B------:R-:W-:Y:S01]  /*08b0*/  SHF.R.S32.HI R2, RZ, 0x1f, R3 ;  /* 0x0000001fff027819 */ /* 0x000fe20000011403 */
[----:B------:R-:W-:Y:S01]  /*08c0*/  @!P3 STG.E.128 [R10.64+0x200], RZ ;  /* 0x000200ff0a00b986 */ /* 0x000fe2000c101d06 */
[----:B------:R-:W-:-:S03]  /*08d0*/  IADD3 R3, P0, R3, R0, RZ ;  /* 0x0000000003037210 */ /* 0x000fc60007f1e0ff */
[----:B------:R-:W-:Y:S01]  /*08e0*/  @!P3 STG.E.128 [R10.64+0x300], RZ ;  /* 0x000300ff0a00b986 */ /* 0x000fe2000c101d06 */
[----:B------:R-:W-:Y:S02]  /*08f0*/  ISETP.GE.AND P3, PT, R8, R125, PT ;  /* 0x0000007d0800720c */ /* 0x000fe40003f66270 */
[----:B------:R-:W-:Y:S01]  /*0900*/  LEA.HI.X.SX32 R2, R0, R2, 0x1, P0 ;  /* 0x0000000200027211 */ /* 0x000fe200000f0eff */
[----:B------:R-:W-:Y:S01]  /*0910*/  @!P2 STG.E.128 [R10.64+0x2000], RZ ;  /* 0x002000ff0a00a986 */ /* 0x000fe2000c101d06 */
[----:B------:R-:W-:-:S03]  /*0920*/  LEA R12, P0, R3, c[0x0][0x208], 0x2 ;  /* 0x00008200030c7a11 */ /* 0x000fc600078010ff */
[----:B------:R-:W-:Y:S01]  /*0930*/  @!P2 STG.E.128 [R10.64+0x2100], RZ ;  /* 0x002100ff0a00a986 */ /* 0x000fe2000c101d06 */
[----:B------:R-:W-:Y:S01]  /*0940*/  LEA.HI.X R13, R3, c[0x0][0x20c], R2, 0x2, P0 ;  /* 0x00008300030d7a11 */ /* 0x000fe200000f1402 */
[----:B------:R-:W-:Y:S01]  /*0950*/  @!P5 IMAD.MOV.U32 R2, RZ, RZ, -0x800000 ;  /* 0xff800000ff02d424 */ /* 0x000fe200078e00ff */
[-C--:B------:R-:W-:Y:S01]  /*0960*/  ISETP.GE.OR P0, PT, R5, R125.reuse, P6 ;  /* 0x0000007d0500720c */ /* 0x080fe20003706670 */
        /* <DEDUP_REMOVED lines=52> */
.L_x_5408:
[----:B------:R-:W-:Y:S01]  /*0cb0*/  ISETP.NE.U32.AND P0, PT, RZ, c[0x0][0x2b8], PT ;  /* 0x0000ae00ff007a0c */ /* 0x000fe20003f05070 */
[--C-:B------:R-:W-:Y:S01]  /*0cc0*/  IMAD.MOV.U32 R2, RZ, RZ, R239.reuse ;  /* 0x000000ffff027224 */ /* 0x100fe200078e00ef */
[----:B------:R-:W-:Y:S02]  /*0cd0*/  ISETP.NE.U32.AND P1, PT, RZ, c[0x0][0x2c0], PT ;  /* 0x0000b000ff007a0c */ /* 0x000fe40003f25070 */
[----:B------:R-:W-:Y:S02]  /*0ce0*/  ISETP.NE.AND.EX P0, PT, RZ, c[0x0][0x2bc], PT, P0 ;  /* 0x0000af00ff007a0c */ /* 0x000fe40003f05300 */
[----:B------:R-:W-:Y:S02]  /*0cf0*/  ISETP.NE.AND.EX P1, PT, RZ, c[0x0][0x2c4], PT, P1 ;  /* 0x0000b100ff007a0c */ /* 0x000fe40003f25310 */
[----:B------:R-:W-:-:S09]  /*0d00*/  SHF.R.S32.HI R12, RZ, 0x1f, R239 ;  /* 0x0000001fff0c7819 */ /* 0x000fd200000114ef */
        /* <DEDUP_REMOVED lines=17> */
[----:B-----5:R-:W-:-:S06]  /*0e20*/  IABS R2, R113 ;  /* 0x0000007100027213 */ /* 0x020fcc0000000000 */
        /* <DEDUP_REMOVED lines=22> */
[----:B------:R-:W-:Y:S02]  /*0f90*/  IADD3 R4, -R4, RZ, RZ ;  /* 0x000000ff04047210 */ /* 0x000fe40007ffe1ff */
        /* <DEDUP_REMOVED lines=17> */
[----:B------:R-:W-:Y:S01]  /*10b0*/  ISETP.GE.U32.AND P1, PT, R5, R3, PT ;  /* 0x000000030500720c */ /* 0x000fe20003f26070 */
[----:B------:R-:W-:Y:S01]  /*10c0*/  IMAD R5, R4, c[0x0][0x2d0], R113 ;  /* 0x0000b40004057a24 */ /* 0x000fe200078e0271 */
[----:B------:R-:W-:-:S04]  /*10d0*/  LOP3.LUT R3, R128, c[0x0][0x1c8], RZ, 0x3c, !PT ;  /* 0x0000720080037a12 */ /* 0x000fc800078e3cff */
[----:B------:R-:W-:Y:S02]  /*10e0*/  ISETP.GE.AND P0, PT, R3, RZ, PT ;  /* 0x000000ff0300720c */ /* 0x000fe40003f06270 */
[----:B------:R-:W-:-:S05]  /*10f0*/  SHF.R.S32.HI R3, RZ, 0x1f, R5 ;  /* 0x0000001fff037819 */ /* 0x000fca0000011405 */
[----:B------:R-:W-:Y:S01]  /*1100*/  @P1 IADD3 R0, R0, 0x1, RZ ;  /* 0x0000000100001810 */ /* 0x000fe20007ffe0ff */
[----:B------:R-:W-:Y:S01]  /*1110*/  IMAD R4, R3, c[0x0][0x198], RZ ;  /* 0x0000660003047a24 */ /* 0x000fe200078e02ff */
[----:B------:R-:W-:-:S03]  /*1120*/  ISETP.NE.AND P1, PT, RZ, c[0x0][0x1c8], PT ;  /* 0x00007200ff007a0c */ /* 0x000fc60003f25270 */
[----:B------:R-:W-:Y:S02]  /*1130*/  IMAD R4, R5, c[0x0][0x19c], R4 ;  /* 0x0000670005047a24 */ /* 0x000fe400078e0204 */
[----:B------:R-:W-:-:S08]  /*1140*/  @!P0 IMAD.MOV R0, RZ, RZ, -R0 ;  /* 0x000000ffff008224 */ /* 0x000fd000078e0a00 */
[----:B------:R-:W-:-:S04]  /*1150*/  @!P1 LOP3.LUT R0, RZ, c[0x0][0x1c8], RZ, 0x33, !PT ;  /* 0x00007200ff009a12 */ /* 0x000fc800078e33ff */
[----:B------:R-:W-:Y:S02]  /*1160*/  SHF.R.S32.HI R108, RZ, 0x1f, R0 ;  /* 0x0000001fff6c7819 */ /* 0x000fe40000011400 */
[----:B--2---:R-:W-:Y:S01]  /*1170*/  SHF.R.S32.HI R6, RZ, 0x1f, R2 ;  /* 0x0000001fff067819 */ /* 0x004fe20000011402 */
[----:B------:R-:W-:-:S04]  /*1180*/  IMAD.WIDE.U32 R10, R2, c[0x0][0x180], RZ ;  /* 0x00006000020a7a25 */ /* 0x000fc800078e00ff */
[C---:B------:R-:W-:Y:S02]  /*1190*/  IMAD R8, R6.reuse, c[0x0][0x180], RZ ;  /* 0x0000600006087a24 */ /* 0x040fe400078e02ff */
[----:B------:R-:W-:Y:S02]  /*11a0*/  IMAD R6, R6, c[0x0][0x188], RZ ;  /* 0x0000620006067a24 */ /* 0x000fe400078e02ff */
[C---:B------:R-:W-:Y:S02]  /*11b0*/  IMAD R8, R2.reuse, c[0x0][0x184], R8 ;  /* 0x0000610002087a24 */ /* 0x040fe400078e0208 */
[----:B------:R-:W-:-:S03]  /*11c0*/  IMAD R6, R2, c[0x0][0x18c], R6 ;  /* 0x0000630002067a24 */ /* 0x000fc600078e0206 */
[----:B------:R-:W-:Y:S01]  /*11d0*/  IADD3 R9, R11, R8, RZ ;  /* 0x000000080b097210 */ /* 0x000fe20007ffe0ff */
[----:B------:R-:W-:Y:S02]  /*11e0*/  IMAD.MOV.U32 R8, RZ, RZ, R10 ;  /* 0x000000ffff087224 */ /* 0x000fe400078e000a */
[----:B------:R-:W-:-:S04]  /*11f0*/  IMAD.WIDE.U32 R10, R2, c[0x0][0x188], RZ ;  /* 0x00006200020a7a25 */ /* 0x000fc800078e00ff */
[----:B------:R-:W-:Y:S01]  /*1200*/  IMAD.WIDE.U32 R8, R5, c[0x0][0x198], R8 ;  /* 0x0000660005087a25 */ /* 0x000fe200078e0008 */
[----:B------:R-:W-:-:S03]  /*1210*/  IADD3 R6, R11, R6, RZ ;  /* 0x000000060b067210 */ /* 0x000fc60007ffe0ff */
[----:B------:R-:W-:Y:S01]  /*1220*/  IMAD.MOV.U32 R14, RZ, RZ, R10 ;  /* 0x000000ffff0e7224 */ /* 0x000fe200078e000a */
[----:B------:R-:W-:Y:S01]  /*1230*/  IADD3 R9, R9, R4, RZ ;  /* 0x0000000409097210 */ /* 0x000fe20007ffe0ff */
[----:B------:R-:W-:-:S04]  /*1240*/  IMAD R4, R108, c[0x0][0x1b0], RZ ;  /* 0x00006c006c047a24 */ /* 0x000fc800078e02ff */
[----:B------:R-:W-:-:S04]  /*1250*/  IMAD.WIDE.U32 R8, R0, c[0x0][0x1b0], R8 ;  /* 0x00006c0000087a25 */ /* 0x000fc800078e0008 */
[----:B------:R-:W-:Y:S01]  /*1260*/  IMAD R4, R0, c[0x0][0x1b4], R4 ;  /* 0x00006d0000047a24 */ /* 0x000fe200078e0204 */
[----:B------:R-:W-:-:S03]  /*1270*/  MOV R126, R8 ;  /* 0x00000008007e7202 */ /* 0x000fc60000000f00 */
[----:B------:R-:W-:Y:S01]  /*1280*/  IMAD.IADD R4, R9, 0x1, R4 ;  /* 0x0000000109047824 */ /* 0x000fe200078e0204 */
[----:B------:R-:W-:Y:S05]  /*1290*/  BRA `(.L_x_5410) ;  /* 0x0000047000007947 */ /* 0x000fea0003800000 */
.L_x_5409:
        /* <DEDUP_REMOVED lines=17> */
.L_x_5411:
[----:B------:R-:W-:Y:S01]  /*13b0*/  IABS R4, c[0x0][0x1c8] ;  /* 0x0000720000047a13 */ /* 0x000fe20000000000 */
[----:B------:R-:W-:Y:S01]  /*13c0*/  @P4 IMAD.IADD R6, R8, 0x1, R6 ;  /* 0x0000000108064824 */ /* 0x000fe200078e0206 */
[----:B------:R-:W-:Y:S02]  /*13d0*/  LEA R113, R165, 0xffffffc0, 0x6 ;  /* 0xffffffc0a5717811 */ /* 0x000fe400078e30ff */
[----:B------:R-:W1:Y:S01]  /*13e0*/  I2F.RP R10, R4 ;  /* 0x00000004000a7306 */ /* 0x000e620000209400 */
[----:B------:R-:W-:-:S04]  /*13f0*/  @P4 IMAD.WIDE.U32 R14, R6, c[0x0][0x1a0], RZ ;  /* 0x00006800060e4a25 */ /* 0x000fc800078e00ff */
[----:B------:R-:W-:-:S03]  /*1400*/  @P4 IMAD R6, R6, c[0x0][0x1a4], R15 ;  /* 0x0000690006064a24 */ /* 0x000fc600078e020f */
[----:B-1----:R-:W1:Y:S02]  /*1410*/  MUFU.RCP R10, R10 ;  /* 0x0000000a000a7308 */ /* 0x002e640000001000 */
[----:B-1----:R-:W-:-:S06]  /*1420*/  IADD3 R10, R10, 0xffffffe, RZ ;  /* 0x0ffffffe0a0a7810 */ /* 0x002fcc0007ffe0ff */
[----:B------:R-:W1:Y:S02]  /*1430*/  F2I.FTZ.U32.TRUNC.NTZ R11, R10 ;  /* 0x0000000a000b7305 */ /* 0x000e64000021f000 */
[----:B-1----:R-:W-:Y:S01]  /*1440*/  IMAD.MOV R0, RZ, RZ, -R11 ;  /* 0x000000ffff007224 */ /* 0x002fe200078e0a0b */
[----:B------:R-:W-:-:S03]  /*1450*/  MOV R10, RZ ;  /* 0x000000ff000a7202 */ /* 0x000fc60000000f00 */
[----:B------:R-:W-:Y:S01]  /*1460*/  IMAD R3, R0, R4, RZ ;  /* 0x0000000400037224 */ /* 0x000fe200078e02ff */
[----:B------:R-:W-:-:S03]  /*1470*/  IABS R0, R128 ;  /* 0x0000008000007213 */ /* 0x000fc60000000000 */
[----:B------:R-:W-:Y:S01]  /*1480*/  IMAD.HI.U32 R3, R11, R3, R10 ;  /* 0x000000030b037227 */ /* 0x000fe200078e000a */
[----:B------:R-:W-:-:S03]  /*1490*/  MOV R11, R5 ;  /* 0x00000005000b7202 */ /* 0x000fc60000000f00 */
[----:B------:R-:W-:Y:S02]  /*14a0*/  IMAD.MOV.U32 R10, RZ, RZ, R0 ;  /* 0x000000ffff0a7224 */ /* 0x000fe400078e0000 */
[----:B------:R-:W-:Y:S02]  /*14b0*/  IMAD.MOV.U32 R5, RZ, RZ, R113 ;  /* 0x000000ffff057224 */ /* 0x000fe400078e0071 */
[----:B------:R-:W-:-:S05]  /*14c0*/  IMAD.HI.U32 R0, R3, R10, RZ ;  /* 0x0000000a03007227 */ /* 0x000fca00078e00ff */
[----:B------:R-:W-:-:S05]  /*14d0*/  IADD3 R3, -R0, RZ, RZ ;  /* 0x000000ff00037210 */ /* 0x000fca0007ffe1ff */
[----:B------:R-:W-:Y:S02]  /*14e0*/  IMAD R3, R4, R3, R10 ;  /* 0x0000000304037224 */ /* 0x000fe400078e020a */
[----:B------:R-:W-:-:S03]  /*14f0*/  IMAD.MOV.U32 R10, RZ, RZ, R9 ;  /* 0x000000ffff0a7224 */ /* 0x000fc600078e0009 */
[----:B------:R-:W-:Y:S01]  /*1500*/  ISETP.GT.U32.AND P0, PT, R4, R3, PT ;  /* 0x000000030400720c */ /* 0x000fe20003f04070 */
[----:B------:R-:W-:-:S12]  /*1510*/  IMAD.WIDE.U32 R10, R113, c[0x0][0x198], R10 ;  /* 0x00006600710a7a25 */ /* 0x000fd800078e000a */
[----:B------:R-:W-:Y:S01]  /*1520*/  @!P0 IMAD.IADD R3, R3, 0x1, -R4 ;  /* 0x0000000103038824 */ /* 0x000fe200078e0a04 */
[----:B------:R-:W-:Y:S02]  /*1530*/  @!P0 IADD3 R0, R0, 0x1, RZ ;  /* 0x0000000100008810 */ /* 0x000fe40007ffe0ff */
[----:B------:R-:W-:Y:S02]  /*1540*/  ISETP.NE.AND P0, PT, RZ, c[0x0][0x1c8], PT ;  /* 0x00007200ff007a0c */ /* 0x000fe40003f05270 */
[----:B------:R-:W-:Y:S02]  /*1550*/  ISETP.GE.U32.AND P2, PT, R3, R4, PT ;  /* 0x000000040300720c */ /* 0x000fe40003f46070 */
[----:B------:R-:W-:-:S04]  /*1560*/  LOP3.LUT R3, R128, c[0x0][0x1c8], RZ, 0x3c, !PT ;  /* 0x0000720080037a12 */ /* 0x000fc800078e3cff */
[----:B------:R-:W-:Y:S02]  /*1570*/  ISETP.GE.AND P1, PT, R3, RZ, PT ;  /* 0x000000ff0300720c */ /* 0x000fe40003f26270 */
[----:B------:R-:W-:-:S05]  /*1580*/  SHF.R.S32.HI R3, RZ, 0x1f, R113 ;  /* 0x0000001fff037819 */ /* 0x000fca0000011471 */
[----:B------:R-:W-:Y:S01]  /*1590*/  @P2 IADD3 R0, R0, 0x1, RZ ;  /* 0x0000000100002810 */ /* 0x000fe20007ffe0ff */
[----:B------:R-:W-:-:S04]  /*15a0*/  IMAD R4, R3, c[0x0][0x198], RZ ;  /* 0x0000660003047a24 */ /* 0x000fc800078e02ff */
[----:B------:R-:W-:Y:S01]  /*15b0*/  IMAD R4, R113, c[0x0][0x19c], R4 ;  /* 0x0000670071047a24 */ /* 0x000fe200078e0204 */
[----:B------:R-:W-:Y:S02]  /*15c0*/  @!P1 IADD3 R0, -R0, RZ, RZ ;  /* 0x000000ff00009210 */ /* 0x000fe40007ffe1ff */
[----:B------:R-:W-:Y:S02]  /*15d0*/  @!P0 LOP3.LUT R0, RZ, c[0x0][0x1c8], RZ, 0x33, !PT ;  /* 0x00007200ff008a12 */ /* 0x000fe400078e33ff */
[----:B------:R-:W-:Y:S02]  /*15e0*/  IADD3 R11, R11, R4, RZ ;  /* 0x000000040b0b7210 */ /* 0x000fe40007ffe0ff */
[----:B------:R-:W-:-:S03]  /*15f0*/  SHF.R.S32.HI R108, RZ, 0x1f, R0 ;  /* 0x0000001fff6c7819 */ /* 0x000fc60000011400 */
[----:B------:R-:W-:-:S04]  /*1600*/  IMAD.WIDE.U32 R10, R0, c[0x0][0x1b0], R10 ;  /* 0x00006c00000a7a25 */ /* 0x000fc800078e000a */
[----:B------:R-:W-:Y:S02]  /*1610*/  IMAD R4, R108, c[0x0][0x1b0], RZ ;  /* 0x00006c006c047a24 */ /* 0x000fe400078e02ff */
[----:B------:R-:W-:Y:S02]  /*1620*/  IMAD.MOV.U32 R126, RZ, RZ, R10 ;  /* 0x000000ffff7e7224 */ /* 0x000fe400078e000a */
        /* <DEDUP_REMOVED lines=14> */
.L_x_5410:
[----:B------:R1:W5:Y:S01]  /*1710*/  @P5 LDG.E R8, [R134.64] ;  /* 0x0000000686085981 */ /* 0x000362000c1e1900 */
[----:B------:R-:W-:Y:S02]  /*1720*/  ISETP.NE.AND P0, PT, R7, -0x1, PT ;  /* 0xffffffff0700780c */ /* 0x000fe40003f05270 */
[----:B------:R-:W-:Y:S02]  /*1730*/  SHF.R.S32.HI R51, RZ, 0x1f, R48 ;  /* 0x0000001fff337819 */ /* 0x000fe40000011430 */
[----:B------:R-:W-:Y:S02]  /*1740*/  SHF.R.S32.HI R76, RZ, 0x1f, R77 ;  /* 0x0000001fff4c7819 */ /* 0x000fe4000001144d */
[----:B------:R-:W-:Y:S02]  /*1750*/  LEA.HI R132, R51, R48, RZ, 0x3 ;  /* 0x0000003033847211 */ /* 0x000fe400078f18ff */
[----:B------:R-:W-:-:S02]  /*1760*/  LEA.HI R76, R76, R77, RZ, 0x6 ;  /* 0x0000004d4c4c7211 */ /* 0x000fc400078f30ff */
[----:B------:R-:W-:Y:S02]  /*1770*/  LOP3.LUT R50, R132, 0xfffffff8, RZ, 0xc0, !PT ;  /* 0xfffffff884327812 */ /* 0x000fe400078ec0ff */
[----:B------:R-:W-:Y:S01]  /*1780*/  SHF.R.S32.HI R132, RZ, 0x3, R132 ;  /* 0x00000003ff847819 */ /* 0x000fe20000011484 */
[----:B------:R-:W-:Y:S01]  /*1790*/  @P0 IMAD.WIDE.U32 R16, R7, c[0x0][0x190], RZ ;  /* 0x0000640007100a25 */ /* 0x000fe200078e00ff */
[----:B------:R-:W-:Y:S02]  /*17a0*/  SHF.R.S32.HI R76, RZ, 0x6, R76 ;  /* 0x00000006ff4c7819 */ /* 0x000fe4000001144c */
[----:B------:R-:W-:Y:S01]  /*17b0*/  SHF.R.S32.HI R133, RZ, 0x1f, R132 ;  /* 0x0000001fff857819 */ /* 0x000fe20000011484 */
[----:B-----5:R-:W-:Y:S01]  /*17c0*/  @!P0 IMAD R2, R12, c[0x0][0x178], RZ ;  /* 0x00005e000c028a24 */ /* 0x020fe200078e02ff */
[----:B------:R-:W-:Y:S01]  /*17d0*/  MOV R121, c[0x0][0x230] ;  /* 0x00008c0000797a02 */ /* 0x000fe20000000f00 */
[----:B------:R-:W-:Y:S01]  /*17e0*/  IMAD.IADD R50, R48, 0x1, -R50 ;  /* 0x0000000130327824 */ /* 0x000fe200078e0a32 */
[----:B------:R-:W-:Y:S01]  /*17f0*/  LEA.HI R124, R51, R48, RZ, 0x6 ;  /* 0x00000030337c7211 */ /* 0x000fe200078f30ff */
[----:B------:R-:W-:Y:S01]  /*1800*/  @!P0 IMAD.WIDE.U32 R10, R239, c[0x0][0x178], RZ ;  /* 0x00005e00ef0a8a25 */ /* 0x000fe200078e00ff */
[----:B------:R-:W-:-:S02]  /*1810*/  IMNMX R76, R235, R76, !PT ;  /* 0x0000004ceb4c7217 */ /* 0x000fc40007800200 */
[----:B------:R-:W-:Y:S01]  /*1820*/  LEA.HI R51, R51, R48, RZ, 0x4 ;  /* 0x0000003033337211 */ /* 0x000fe200078f20ff */
[----:B------:R-:W-:Y:S01]  /*1830*/  @P0 IMAD.MOV.U32 R9, RZ, RZ, R16 ;  /* 0x000000ffff090224 */ /* 0x000fe200078e0010 */
[----:B------:R-:W-:Y:S01]  /*1840*/  @!P0 MOV R9, R10 ;  /* 0x0000000a00098202 */ /* 0x000fe20000000f00 */
[----:B------:R-:W-:Y:S01]  /*1850*/  @!P0 IMAD R2, R239, c[0x0][0x17c], R2 ;  /* 0x00005f00ef028a24 */ /* 0x000fe200078e0202 */
[----:B------:R-:W-:Y:S01]  /*1860*/  ISETP.GT.AND P2, PT, R165, R76, PT ;  /* 0x0000004ca500720c */ /* 0x000fe20003f44270 */
[----:B------:R-:W-:Y:S01]  /*1870*/  IMAD.SHL.U32 R16, R50, 0x8, RZ ;  /* 0x0000000832107824 */ /* 0x000fe200078e00ff */
[----:B------:R-:W-:Y:S01]  /*1880*/  LOP3.LUT R123, R51, 0xfffffff0, RZ, 0xc0, !PT ;  /* 0xfffffff0337b7812 */ /* 0x000fe200078ec0ff */
[----:B------:R-:W-:Y:S01]  /*1890*/  @P0 IMAD R7, R7, c[0x0][0x194], R17 ;  /* 0x0000650007070a24 */ /* 0x000fe200078e0211 */
[----:B------:R-:W-:Y:S01]  /*18a0*/  MOV R138, c[0x0][0x198] ;  /* 0x00006600008a7a02 */ /* 0x000fe20000000f00 */
[----:B------:R-:W-:Y:S01]  /*18b0*/  @!P0 IMAD.IADD R7, R11, 0x1, R2 ;  /* 0x000000010b078824 */ /* 0x000fe200078e0202 */
[----:B------:R-:W-:Y:S01]  /*18c0*/  IADD3 R14, P0, R16, R14, RZ ;  /* 0x0000000e100e7210 */ /* 0x000fe20007f1e0ff */
[----:B------:R-:W-:Y:S01]  /*18d0*/  IMAD.SHL.U32 R10, R132, 0x40, RZ ;  /* 0x00000040840a7824 */ /* 0x000fe200078e00ff */
[----:B------:R-:W-:Y:S01]  /*18e0*/  SHF.R.S32.HI R17, RZ, 0x1f, R16 ;  /* 0x0000001fff117819 */ /* 0x000fe20000011410 */
[----:B------:R-:W-:Y:S01]  /*18f0*/  IMAD R2, R108, c[0x0][0x1b8], RZ ;  /* 0x00006e006c027a24 */ /* 0x000fe200078e02ff */
[----:B------:R-:W-:Y:S01]  /*1900*/  IADD3 R20, P1, R16, R9, RZ ;  /* 0x0000000910147210 */ /* 0x000fe20007f3e0ff */
[----:B------:R-:W-:Y:S01]  /*1910*/  IMAD R45, R133, c[0x0][0x198], RZ ;  /* 0x00006600852d7a24 */ /* 0x000fe200078e02ff */
[C---:B------:R-:W-:Y:S01]  /*1920*/  IADD3.X R15, R17.reuse, R6, RZ, P0, !PT ;  /* 0x00000006110f7210 */ /* 0x040fe200007fe4ff */
[----:B------:R-:W-:Y:S01]  /*1930*/  IMAD R2, R0, c[0x0][0x1bc], R2 ;  /* 0x00006f0000027a24 */ /* 0x000fe200078e0202 */
[----:B------:R-:W-:Y:S01]  /*1940*/  LOP3.LUT R10, R10, 0x1c0, RZ, 0xc0, !PT ;  /* 0x000001c00a0a7812 */ /* 0x000fe200078ec0ff */
[----:B------:R-:W-:Y:S01]  /*1950*/  IMAD.X R21, R17, 0x1, R7, P1 ;  /* 0x0000000111157824 */ /* 0x000fe200008e0607 */
[----:B------:R-:W-:Y:S01]  /*1960*/  IADD3 R5, P0, R132, R5, RZ ;  /* 0x0000000584057210 */ /* 0x000fe20007f1e0ff */
[----:B------:R-:W-:Y:S01]  /*1970*/  IMAD.WIDE.U32 R14, R0, c[0x0][0x1b8], R14 ;  /* 0x00006e00000e7a25 */ /* 0x000fe200078e000e */
[----:B------:R-:W-:-:S02]  /*1980*/  LOP3.LUT R6, R10, 0x38, R16, 0xf8, !PT ;  /* 0x000000380a067812 */ /* 0x000fc400078ef810 */
[----:B------:R-:W-:Y:S01]  /*1990*/  SHF.R.U32.HI R10, RZ, 0x3, R10 ;  /* 0x00000003ff0a7819 */ /* 0x000fe2000001160a */
[----:B------:R-:W-:Y:S01]  /*19a0*/  IMAD.X R3, R133, 0x1, R3, P0 ;  /* 0x0000000185037824 */ /* 0x000fe200000e0603 */
[----:B------:R-:W-:Y:S01]  /*19b0*/  IADD3 R126, P1, R16, R126, RZ ;  /* 0x0000007e107e7210 */ /* 0x000fe20007f3e0ff */
[----:B------:R-:W-:Y:S01]  /*19c0*/  IMAD.WIDE R18, R18, 0x40, R132 ;  /* 0x0000004012127825 */ /* 0x000fe200078e0284 */
[----:B------:R-:W-:Y:S02]  /*19d0*/  LOP3.LUT R6, R6, R10, RZ, 0x3c, !PT ;  /* 0x0000000a06067212 */ /* 0x000fe400078e3cff */
[----:B------:R-:W-:Y:S01]  /*19e0*/  IADD3 R11, R15, R2, RZ ;  /* 0x000000020f0b7210 */ /* 0x000fe20007ffe0ff */
[----:B------:R-:W-:Y:S01]  /*19f0*/  IMAD R3, R3, c[0x0][0x1a0], RZ ;  /* 0x0000680003037a24 */ /* 0x000fe200078e02ff */
[----:B------:R-:W-:Y:S01]  /*1a00*/  SHF.R.S32.HI R2, RZ, 0x1f, R128 ;  /* 0x0000001fff027819 */ /* 0x000fe20000011480 */
[----:B------:R-:W-:Y:S01]  /*1a10*/  IMAD.MOV.U32 R10, RZ, RZ, R14 ;  /* 0x000000ffff0a7224 */ /* 0x000fe200078e000e */
[----:B------:R-:W-:Y:S01]  /*1a20*/  MOV R14, RZ ;  /* 0x000000ff000e7202 */ /* 0x000fe20000000f00 */
[----:B------:R-:W-:Y:S01]  /*1a30*/  IMAD.X R127, R17, 0x1, R4, P1 ;  /* 0x00000001117f7824 */ /* 0x000fe200008e0604 */
[C---:B------:R-:W-:Y:S01]  /*1a40*/  SHF.L.U64.HI R46, R138.reuse, R99, c[0x0][0x19c] ;  /* 0x000067008a2e7619 */ /* 0x040fe20000010263 */
[C---:B------:R-:W-:Y:S01]  /*1a50*/  IMAD R3, R5.reuse, c[0x0][0x1a4], R3 ;  /* 0x0000690005037a24 */ /* 0x040fe200078e0203 */
[----:B------:R-:W-:Y:S01]  /*1a60*/  SHF.L.U32 R47, R138, 0x4, RZ ;  /* 0x000000048a2f7819 */ /* 0x000fe200000006ff */
[----:B------:R-:W-:Y:S01]  /*1a70*/  IMAD.WIDE.U32 R10, R5, c[0x0][0x1a0], R10 ;  /* 0x00006800050a7a25 */ /* 0x000fe200078e000a */
[----:B------:R-:W-:-:S03]  /*1a80*/  SHF.R.S32.HI R51, RZ, 0x4, R51 ;  /* 0x00000004ff337819 */ /* 0x000fc60000011433 */
[----:B------:R-:W-:Y:S02]  /*1a90*/  IMAD.MOV.U32 R5, RZ, RZ, 0x2 ;  /* 0x00000002ff057424 */ /* 0x000fe400078e00ff */
[----:B------:R-:W-:Y:S02]  /*1aa0*/  IMAD.MOV.U32 R15, RZ, RZ, c[0x0][0x230] ;  /* 0x00008c00ff0f7624 */ /* 0x000fe400078e00ff */
[C---:B------:R-:W-:Y:S02]  /*1ab0*/  IMAD R45, R132.reuse, c[0x0][0x19c], R45 ;  /* 0x00006700842d7a24 */ /* 0x040fe400078e022d */
[----:B------:R-:W-:-:S04]  /*1ac0*/  IMAD.WIDE.U32 R126, R132, c[0x0][0x198], R126 ;  /* 0x00006600847e7a25 */ /* 0x000fc800078e007e */
[----:B------:R-:W-:Y:S01]  /*1ad0*/  IMAD R7, R19, c[0x0][0x190], RZ ;  /* 0x0000640013077a24 */ /* 0x000fe200078e02ff */
[----:B------:R-:W-:Y:S01]  /*1ae0*/  IADD3 R45, R127, R45, RZ ;  /* 0x0000002d7f2d7210 */ /* 0x000fe20007ffe0ff */
[----:B------:R-:W-:Y:S01]  /*1af0*/  IMAD.HI.U32 R121, R5, R121, R14 ;  /* 0x0000007905797227 */ /* 0x000fe200078e000e */
[C---:B------:R-:W-:Y:S02]  /*1b00*/  LEA R237, P1, R126.reuse, c[0x0][0x168], 0x1 ;  /* 0x00005a007eed7a11 */ /* 0x040fe400078208ff */
[----:B------:R-:W-:Y:S01]  /*1b10*/  SHF.L.U64.HI R236, R126, 0x1, R45 ;  /* 0x000000017eec7819 */ /* 0x000fe2000001022d */
[----:B------:R-:W-:Y:S01]  /*1b20*/  IMAD R2, R2, c[0x0][0x1a8], RZ ;  /* 0x00006a0002027a24 */ /* 0x000fe200078e02ff */
[----:B------:R-:W-:Y:S01]  /*1b30*/  SHF.R.S32.HI R119, RZ, 0x1, R121 ;  /* 0x00000001ff777819 */ /* 0x000fe20000011479 */
[----:B------:R-:W-:Y:S01]  /*1b40*/  IMAD.IADD R5, R11, 0x1, R3 ;  /* 0x000000010b057824 */ /* 0x000fe200078e0203 */
[----:B------:R-:W-:Y:S01]  /*1b50*/  LEA R3, P0, R10, c[0x0][0x170], 0x1 ;  /* 0x00005c000a037a11 */ /* 0x000fe200078008ff */
[----:B------:R-:W-:Y:S01]  /*1b60*/  IMAD R7, R18, c[0x0][0x194], R7 ;  /* 0x0000650012077a24 */ /* 0x000fe200078e0207 */
[----:B------:R-:W-:Y:S01]  /*1b70*/  IADD3.X R236, R236, c[0x0][0x16c], RZ, P1, !PT ;  /* 0x00005b00ecec7a10 */ /* 0x000fe20000ffe4ff */
[----:B------:R-:W-:Y:S01]  /*1b80*/  IMAD.WIDE.U32 R20, R18, c[0x0][0x190], R20 ;  /* 0x0000640012147a25 */ /* 0x000fe200078e0014 */
[----:B------:R-:W-:-:S03]  /*1b90*/  MOV R242, R3 ;  /* 0x0000000300f27202 */ /* 0x000fc60000000f00 */
[----:B------:R-:W-:Y:S01]  /*1ba0*/  IMAD R130, R128, c[0x0][0x1ac], R2 ;  /* 0x00006b0080827a24 */ /* 0x000fe200078e0202 */
[----:B------:R-:W-:Y:S01]  /*1bb0*/  SHF.L.U64.HI R2, R10, 0x1, R5 ;  /* 0x000000010a027819 */ /* 0x000fe20000010205 */
[----:B------:R-:W-:Y:S02]  /*1bc0*/  IMAD.IADD R21, R21, 0x1, R7 ;  /* 0x0000000115157824 */ /* 0x000fe400078e0207 */
[----:B------:R-:W-:Y:S01]  /*1bd0*/  IMAD.IADD R123, R48, 0x1, -R123 ;  /* 0x00000001307b7824 */ /* 0x000fe200078e0a7b */
[----:B------:R-:W-:Y:S01]  /*1be0*/  IADD3.X R2, R2, c[0x0][0x174], RZ, P0, !PT ;  /* 0x00005d0002027a10 */ /* 0x000fe200007fe4ff */
[----:B------:R-:W-:Y:S02]  /*1bf0*/  IMAD.SHL.U32 R124, R124, 0x8, RZ ;  /* 0x000000087c7c7824 */ /* 0x000fe400078e00ff */
[----:B------:R-:W-:Y:S01]  /*1c00*/  IMAD.WIDE.U32 R128, R128, c[0x0][0x1a8], R20 ;  /* 0x00006a0080807a25 */ /* 0x000fe200078e0014 */
[----:B------:R-:W-:Y:S02]  /*1c10*/  SHF.R.S32.HI R122, RZ, 0x1f, R123 ;  /* 0x0000001fff7a7819 */ /* 0x000fe4000001147b */
[----:B------:R-:W-:Y:S01]  /*1c20*/  LOP3.LUT R124, R6, 0xfffffe00, R124, 0xf8, !PT ;  /* 0xfffffe00067c7812 */ /* 0x000fe200078ef87c */
[----:B------:R-:W-:Y:S01]  /*1c30*/  IMAD.MOV.U32 R9, RZ, RZ, c[0x0][0x1a0] ;  /* 0x00006800ff097624 */ /* 0x000fe200078e00ff */
[----:B------:R-:W-:Y:S01]  /*1c40*/  LEA.HI R122, R122, R123, RZ, 0x3 ;  /* 0x0000007b7a7a7211 */ /* 0x000fe200078f18ff */
[----:B------:R-:W-:Y:S01]  /*1c50*/  IMAD.SHL.U32 R120, R50, 0x4, RZ ;  /* 0x0000000432787824 */ /* 0x000fe200078e00ff */
[----:B------:R-:W-:Y:S01]  /*1c60*/  IADD3 R131, R129, R130, RZ ;  /* 0x0000008281837210 */ /* 0x000fe20007ffe0ff */
[C---:B------:R-:W-:Y:S01]  /*1c70*/  IMAD.SHL.U32 R115, R9.reuse, 0x10, RZ ;  /* 0x0000001009737824 */ /* 0x040fe200078e00ff */
[----:B------:R-:W-:Y:S01]  /*1c80*/  SHF.L.U64.HI R114, R9, R99, c[0x0][0x1a4] ;  /* 0x0000690009727619 */ /* 0x000fe20000010263 */
[----:B------:R-:W-:-:S02]  /*1c90*/  IMAD.MOV.U32 R4, RZ, RZ, R237 ;  /* 0x000000ffff047224 */ /* 0x000fc400078e00ed */
[----:B------:R-:W-:Y:S02]  /*1ca0*/  IMAD.MOV.U32 R5, RZ, RZ, R236 ;  /* 0x000000ffff057224 */ /* 0x000fe400078e00ec */
[----:B------:R-:W-:Y:S02]  /*1cb0*/  IMAD.MOV.U32 R243, RZ, RZ, R2 ;  /* 0x000000fffff37224 */ /* 0x000fe400078e0002 */
[----:B------:R-:W-:Y:S01]  /*1cc0*/  @!P5 IMAD.MOV.U32 R8, RZ, RZ, RZ ;  /* 0x000000ffff08d224 */ /* 0x000fe200078e00ff */
[----:B------:R-:W-:Y:S05]  /*1cd0*/  @!P2 BRA `(.L_x_5412) ;  /* 0x0000b1600000a947 */ /* 0x000fea0003800000 */
[C---:B-1----:R-:W-:Y:S01]  /*1ce0*/  IMAD R10, R12.reuse, c[0x0][0x280], RZ ;  /* 0x0000a0000c0a7a24 */ /* 0x042fe200078e02ff */
[----:B------:R-:W-:Y:S01]  /*1cf0*/  SHF.R.S32.HI R6, RZ, 0x1f, R113 ;  /* 0x0000001fff067819 */ /* 0x000fe20000011471 */
[----:B------:R-:W-:Y:S01]  /*1d00*/  IMAD R12, R12, c[0x0][0x278], RZ ;  /* 0x00009e000c0c7a24 */ /* 0x000fe200078e02ff */
[--C-:B------:R-:W-:Y:S01]  /*1d10*/  SHF.R.S32.HI R11, RZ, 0x1f, R77.reuse ;  /* 0x0000001fff0b7819 */ /* 0x100fe2000001144d */
[----:B------:R-:W-:Y:S01]  /*1d20*/  IMAD R10, R239, c[0x0][0x284], R10 ;  /* 0x0000a100ef0a7a24 */ /* 0x000fe200078e020a */
[----:B------:R-:W-:Y:S01]  /*1d30*/  IADD3 R7, P1, P0, R113, R132, -R77 ;  /* 0x0000008471077210 */ /* 0x000fe2000783e84d */
[C---:B------:R-:W-:Y:S01]  /*1d40*/  IMAD.WIDE.U32 R14, R239.reuse, c[0x0][0x280], R16 ;  /* 0x0000a000ef0e7a25 */ /* 0x040fe200078e0010 */
[----:B------:R-:W-:Y:S01]  /*1d50*/  UMOV UR9, 0x20 ;  /* 0x0000002000097882 */ /* 0x000fe20000000000 */
[----:B------:R-:W-:Y:S01]  /*1d60*/  MOV R136, c[0x0][0x290] ;  /* 0x0000a40000887a02 */ /* 0x000fe20000000f00 */
[----:B------:R-:W-:Y:S01]  /*1d70*/  ULDC.64 UR4, c[0x0][0x1a0] ;  /* 0x0000680000047ab9 */ /* 0x000fe20000000a00 */
[----:B------:R-:W-:Y:S01]  /*1d80*/  IADD3.X R6, R6, R133, ~R11, P1, P0 ;  /* 0x0000008506067210 */ /* 0x000fe20000fe0c0b */
[C---:B------:R-:W-:Y:S01]  /*1d90*/  IMAD R12, R239.reuse, c[0x0][0x27c], R12 ;  /* 0x00009f00ef0c7a24 */ /* 0x040fe200078e020c */
[----:B------:R-:W-:Y:S01]  /*1da0*/  UIMAD UR8, UR9, UR5, URZ ;  /* 0x00000005090872a4 */ /* 0x000fe2000f8e023f */
[----:B------:R-:W-:Y:S01]  /*1db0*/  IMAD.WIDE.U32 R18, R239, c[0x0][0x278], R16 ;  /* 0x00009e00ef127a25 */ /* 0x000fe200078e0010 */
[----:B------:R-:W-:Y:S01]  /*1dc0*/  ULDC UR10, c[0x0][0x19c] ;  /* 0x00006700000a7ab9 */ /* 0x000fe20000000800 */
[----:B------:R-:W-:Y:S01]  /*1dd0*/  SHF.L.U32 R100, R136, 0x4, RZ ;  /* 0x0000000488647819 */ /* 0x000fe200000006ff */
[----:B------:R-:W-:Y:S01]  /*1de0*/  UIMAD UR10, UR9, UR10, URZ ;  /* 0x0000000a090a72a4 */ /* 0x000fe2000f8e023f */
[----:B------:R-:W-:Y:S01]  /*1df0*/  IMAD.IADD R15, R15, 0x1, R10 ;  /* 0x000000010f0f7824 */ /* 0x000fe200078e020a */
[C---:B------:R-:W-:Y:S01]  /*1e00*/  IADD3 R118, R132.reuse, 0x10, RZ ;  /* 0x0000001084767810 */ /* 0x040fe20007ffe0ff */
[----:B------:R-:W-:Y:S01]  /*1e10*/  IMAD.WIDE.U32 R10, R9, 0x20, RZ ;  /* 0x00000020090a7825 */ /* 0x000fe200078e00ff */
[----:B------:R-:W-:-:S02]  /*1e20*/  IADD3 R117, R132, 0x20, RZ ;  /* 0x0000002084757810 */ /* 0x000fc40007ffe0ff */
[----:B------:R-:W-:Y:S01]  /*1e30*/  IADD3 R116, R132, 0x30, RZ ;  /* 0x0000003084747810 */ /* 0x000fe20007ffe0ff */
[C---:B------:R-:W-:Y:S01]  /*1e40*/  IMAD R9, R6.reuse, c[0x0][0x290], RZ ;  /* 0x0000a40006097a24 */ /* 0x040fe200078e02ff */
[----:B------:R-:W-:Y:S01]  /*1e50*/  IADD3 R103, R11, UR8, RZ ;  /* 0x000000080b677c10 */ /* 0x000fe2000fffe0ff */
[----:B------:R-:W-:Y:S01]  /*1e60*/  IMAD.IADD R13, R19, 0x1, R12 ;  /* 0x00000001130d7824 */ /* 0x000fe200078e020c */
[----:B------:R-:W-:Y:S01]  /*1e70*/  UMOV UR8, 0x60 ;  /* 0x0000006000087882 */ /* 0x000fe20000000000 */
[----:B------:R-:W-:Y:S01]  /*1e80*/  IMAD R6, R6, c[0x0][0x288], RZ ;  /* 0x0000a20006067a24 */ /* 0x000fe200078e02ff */
[----:B------:R-:W-:Y:S01]  /*1e90*/  SHF.L.U64.HI R103, R10, 0x1, R103 ;  /* 0x000000010a677819 */ /* 0x000fe20000010267 */
[----:B------:R-:W-:Y:S01]  /*1ea0*/  IMAD.MOV.U32 R12, RZ, RZ, R18 ;  /* 0x000000ffff0c7224 */ /* 0x000fe200078e0012 */
[----:B------:R-:W-:Y:S01]  /*1eb0*/  UIMAD UR11, UR8, UR5, URZ ;  /* 0x00000005080b72a4 */ /* 0x000fe2000f8e023f */
[C---:B------:R-:W-:Y:S01]  /*1ec0*/  IMAD R9, R7.reuse, c[0x0][0x294], R9 ;  /* 0x0000a50007097a24 */ /* 0x040fe200078e0209 */
[----:B------:R-:W-:Y:S01]  /*1ed0*/  UIMAD.WIDE.U32 UR12, UR8, UR4, URZ ;  /* 0x00000004080c72a5 */ /* 0x000fe2000f8e003f */
[----:B------:R-:W-:Y:S01]  /*1ee0*/  IMAD.WIDE.U32 R14, R7, c[0x0][0x290], R14 ;  /* 0x0000a400070e7a25 */ /* 0x000fe200078e000e */
[----:B------:R-:W-:-:S02]  /*1ef0*/  ULDC UR5, c[0x0][0x294] ;  /* 0x0000a50000057ab9 */ /* 0x000fc40000000800 */
[----:B------:R-:W-:Y:S01]  /*1f00*/  UIMAD UR5, UR8, UR5, URZ ;  /* 0x00000005080572a4 */ /* 0x000fe2000f8e023f */
[C---:B------:R-:W-:Y:S01]  /*1f10*/  IMAD R6, R7.reuse, c[0x0][0x28c], R6 ;  /* 0x0000a30007067a24 */ /* 0x040fe200078e0206 */
[----:B------:R-:W-:Y:S01]  /*1f20*/  ULDC UR4, c[0x0][0x230] ;  /* 0x00008c0000047ab9 */ /* 0x000fe20000000800 */
[----:B------:R-:W-:Y:S01]  /*1f30*/  IMAD.WIDE.U32 R12, R7, c[0x0][0x288], R12 ;  /* 0x0000a200070c7a25 */ /* 0x000fe200078e000c */
[----:B------:R-:W-:Y:S02]  /*1f40*/  UIADD3 UR11, UR13, UR11, URZ ;  /* 0x0000000b0d0b7290 */ /* 0x000fe4000fffe03f */
[----:B------:R-:W-:Y:S01]  /*1f50*/  ULDC.U8 UR8, c[0x0][0x313] ;  /* 0x0000c4c000087ab9 */ /* 0x000fe20000000000 */
[----:B------:R-:W-:Y:S02]  /*1f60*/  IMAD.IADD R113, R8, 0x1, R113 ;  /* 0x0000000108717824 */ /* 0x000fe400078e0271 */
[----:B------:R-:W-:Y:S02]  /*1f70*/  IMAD R7, R132, R119, R120 ;  /* 0x0000007784077224 */ /* 0x000fe400078e0278 */
[----:B------:R-:W-:-:S02]  /*1f80*/  IMAD R113, R119, R113, RZ ;  /* 0x0000007177717224 */ /* 0x000fc400078e02ff */
[----:B------:R-:W-:Y:S01]  /*1f90*/  IMAD.IADD R11, R13, 0x1, R6 ;  /* 0x000000010d0b7824 */ /* 0x000fe200078e0206 */
[-C--:B------:R-:W-:Y:S01]  /*1fa0*/  IADD3 R6, R120, R7.reuse, RZ ;  /* 0x0000000778067210 */ /* 0x080fe20007ffe0ff */
[----:B------:R-:W-:Y:S01]  /*1fb0*/  IMAD.SHL.U32 R104, R10, 0x2, RZ ;  /* 0x000000020a687824 */ /* 0x000fe200078e00ff */
[----:B------:R-:W-:Y:S01]  /*1fc0*/  SHF.R.S32.HI R112, RZ, 0x1f, R113 ;  /* 0x0000001fff707819 */ /* 0x000fe20000011471 */
[C---:B------:R-:W-:Y:S01]  /*1fd0*/  IMAD R106, R108.reuse, c[0x0][0x2a0], RZ ;  /* 0x0000a8006c6a7a24 */ /* 0x040fe200078e02ff */
[----:B------:R-:W-:Y:S01]  /*1fe0*/  IADD3 R34, P1, R113, R7, RZ ;  /* 0x0000000771227210 */ /* 0x000fe20007f3e0ff */
[----:B------:R-:W-:Y:S01]  /*1ff0*/  IMAD.IADD R9, R15, 0x1, R9 ;  /* 0x000000010f097824 */ /* 0x000fe200078e0209 */
[----:B------:R-:W-:Y:S01]  /*2000*/  IADD3 R113, P0, R113, R6, RZ ;  /* 0x0000000671717210 */ /* 0x000fe20007f1e0ff */
[----:B------:R-:W-:Y:S02]  /*2010*/  IMAD.MOV.U32 R8, RZ, RZ, R14 ;  /* 0x000000ffff087224 */ /* 0x000fe400078e000e */
[----:B------:R-:W-:-:S02]  /*2020*/  IMAD R108, R108, c[0x0][0x298], RZ ;  /* 0x0000a6006c6c7a24 */ /* 0x000fc400078e02ff */
[----:B------:R-:W-:Y:S01]  /*2030*/  IMAD.MOV.U32 R10, RZ, RZ, R12 ;  /* 0x000000ffff0a7224 */ /* 0x000fe200078e000c */
[----:B------:R-:W-:Y:S01]  /*2040*/  IADD3 R12, R16, 0x40, RZ ;  /* 0x00000040100c7810 */ /* 0x000fe20007ffe0ff */
[----:B------:R-:W-:Y:S02]  /*2050*/  IMAD.MOV.U32 R85, RZ, RZ, c[0x0][0x288] ;  /* 0x0000a200ff557624 */ /* 0x000fe400078e00ff */
[C---:B------:R-:W-:Y:S02]  /*2060*/  IMAD R106, R0.reuse, c[0x0][0x2a4], R106 ;  /* 0x0000a900006a7a24 */ /* 0x040fe400078e026a */
[C---:B------:R-:W-:Y:S01]  /*2070*/  IMAD R108, R0.reuse, c[0x0][0x29c], R108 ;  /* 0x0000a700006c7a24 */ /* 0x040fe200078e026c */
[-C--:B------:R-:W-:Y:S01]  /*2080*/  SHF.L.U64.HI R82, R85, R99.reuse, c[0x0][0x28c] ;  /* 0x0000a30055527619 */ /* 0x080fe20000010263 */
[----:B------:R-:W-:Y:S01]  /*2090*/  IMAD.WIDE.U32 R8, R0, c[0x0][0x2a0], R8 ;  /* 0x0000a80000087a25 */ /* 0x000fe200078e0008 */
[----:B------:R-:W-:-:S03]  /*20a0*/  SHF.L.U64.HI R99, R136, R99, c[0x0][0x294] ;  /* 0x0000a50088637619 */ /* 0x000fc60000010263 */
[----:B------:R-:W-:Y:S01]  /*20b0*/  IMAD.WIDE.U32 R10, R0, c[0x0][0x298], R10 ;  /* 0x0000a600000a7a25 */ /* 0x000fe200078e000a */
[-C--:B------:R-:W-:Y:S02]  /*20c0*/  LEA.HI.X.SX32 R0, R7, R112.reuse, 0x1, P1 ;  /* 0x0000007007007211 */ /* 0x080fe400008f0eff */
[----:B------:R-:W-:Y:S01]  /*20d0*/  LEA.HI.X.SX32 R112, R6, R112, 0x1, P0 ;  /* 0x0000007006707211 */ /* 0x000fe200000f0eff */
[----:B------:R-:W-:Y:S01]  /*20e0*/  IMAD.SHL.U32 R83, R85, 0x10, RZ ;  /* 0x0000001055537824 */ /* 0x000fe200078e00ff */
[----:B------:R-:W-:Y:S01]  /*20f0*/  LEA R107, P1, R8, c[0x0][0x270], 0x1 ;  /* 0x00009c00086b7a11 */ /* 0x000fe200078208ff */
[----:B------:R-:W-:Y:S01]  /*2100*/  IMAD.SHL.U32 R75, R119, 0x10, RZ ;  /* 0x00000010774b7824 */ /* 0x000fe200078e00ff */
[----:B------:R-:W-:Y:S01]  /*2110*/  SHF.L.U64.HI R112, R113, 0x1, R112 ;  /* 0x0000000171707819 */ /* 0x000fe20000010270 */
[----:B------:R-:W-:Y:S01]  /*2120*/  IMAD.IADD R106, R9, 0x1, R106 ;  /* 0x00000001096a7824 */ /* 0x000fe200078e026a */
[----:B------:R-:W-:Y:S01]  /*2130*/  IADD3 R92, P4, R83, R83, RZ ;  /* 0x00000053535c7210 */ /* 0x000fe20007f9e0ff */
[----:B------:R-:W-:Y:S01]  /*2140*/  IMAD.IADD R108, R11, 0x1, R108 ;  /* 0x000000010b6c7824 */ /* 0x000fe200078e026c */
[----:B------:R-:W-:Y:S01]  /*2150*/  LEA R109, P0, R10, c[0x0][0x268], 0x1 ;  /* 0x00009a000a6d7a11 */ /* 0x000fe200078008ff */
[----:B------:R-:W-:Y:S01]  /*2160*/  IMAD.MOV.U32 R84, RZ, RZ, 0x5 ;  /* 0x00000005ff547424 */ /* 0x000fe200078e00ff */
[C---:B------:R-:W-:Y:S01]  /*2170*/  IADD3 R71, R75.reuse, 0x40, RZ ;  /* 0x000000404b477810 */ /* 0x040fe20007ffe0ff */
[----:B------:R-:W-:Y:S01]  /*2180*/  IMAD.X R91, R82, 0x1, R82, P4 ;  /* 0x00000001525b7824 */ /* 0x000fe200020e0652 */
[C---:B------:R-:W-:Y:S01]  /*2190*/  IADD3 R67, R75.reuse, 0x80, RZ ;  /* 0x000000804b437810 */ /* 0x040fe20007ffe0ff */
[----:B------:R-:W-:Y:S01]  /*21a0*/  IMAD.SHL.U32 R102, R136, 0x20, RZ ;  /* 0x0000002088667824 */ /* 0x000fe200078e00ff */
[C---:B------:R-:W-:Y:S01]  /*21b0*/  IADD3 R63, R75.reuse, 0xc0, RZ ;  /* 0x000000c04b3f7810 */ /* 0x040fe20007ffe0ff */
[----:B------:R-:W-:Y:S01]  /*21c0*/  IMAD.IADD R65, R75, 0x1, R71 ;  /* 0x000000014b417824 */ /* 0x000fe200078e0247 */
[----:B------:R-:W-:Y:S01]  /*21d0*/  SHF.L.U32 R113, R113, 0x1, RZ ;  /* 0x0000000171717819 */ /* 0x000fe200000006ff */
[C---:B------:R-:W-:Y:S01]  /*21e0*/  IMAD.IADD R61, R75.reuse, 0x1, R67 ;  /* 0x000000014b3d7824 */ /* 0x040fe200078e0243 */
[----:B------:R-:W-:Y:S01]  /*21f0*/  LEA.HI.X R106, R8, c[0x0][0x274], R106, 0x1, P1 ;  /* 0x00009d00086a7a11 */ /* 0x000fe200008f0c6a */
[----:B------:R-:W-:Y:S01]  /*2200*/  IMAD.IADD R57, R75, 0x1, R63 ;  /* 0x000000014b397824 */ /* 0x000fe200078e023f */
[C---:B------:R-:W-:Y:S01]  /*2210*/  SHF.L.U64.HI R0, R34.reuse, 0x1, R0 ;  /* 0x0000000122007819 */ /* 0x040fe20000010200 */
[----:B------:R-:W-:Y:S01]  /*2220*/  IMAD.SHL.U32 R34, R34, 0x2, RZ ;  /* 0x0000000222227824 */ /* 0x000fe200078e00ff */
[----:B------:R-:W-:Y:S01]  /*2230*/  IADD3 R88, P2, R92, 0x40, RZ ;  /* 0x000000405c587810 */ /* 0x000fe20007f5e0ff */
[----:B------:R-:W-:Y:S01]  /*2240*/  IMAD.WIDE.U32 R138, R138, 0x20, RZ ;  /* 0x000000208a8a7825 */ /* 0x000fe200078e00ff */
[----:B------:R-:W-:-:S02]  /*2250*/  IADD3 R90, P1, R92, 0x80, RZ ;  /* 0x000000805c5a7810 */ /* 0x000fc40007f3e0ff */
[----:B------:R-:W-:Y:S01]  /*2260*/  LEA.HI.X R108, R10, c[0x0][0x26c], R108, 0x1, P0 ;  /* 0x00009b000a6c7a11 */ /* 0x000fe200000f0c6c */
[--C-:B------:R-:W-:Y:S01]  /*2270*/  IMAD.X R87, RZ, RZ, R91.reuse, P2 ;  /* 0x000000ffff577224 */ /* 0x100fe200010e065b */
[----:B------:R-:W-:Y:S01]  /*2280*/  IADD3 R111, P4, R113, c[0x0][0x2b0], RZ ;  /* 0x0000ac00716f7a10 */ /* 0x000fe20007f9e0ff */
[----:B------:R-:W-:Y:S01]  /*2290*/  IMAD.X R89, RZ, RZ, R91, P1 ;  /* 0x000000ffff597224 */ /* 0x000fe200008e065b */
[----:B------:R-:W-:Y:S01]  /*22a0*/  IADD3 R92, P0, R92, 0xc0, RZ ;  /* 0x000000c05c5c7810 */ /* 0x000fe20007f1e0ff */
[C---:B------:R-:W-:Y:S01]  /*22b0*/  IMAD.SHL.U32 R73, R119.reuse, 0x20, RZ ;  /* 0x0000002077497824 */ /* 0x040fe200078e00ff */
[----:B------:R-:W-:Y:S01]  /*22c0*/  SHF.L.U64.HI R101, R136, R84, c[0x0][0x294] ;  /* 0x0000a50088657619 */ /* 0x000fe20000010254 */
[----:B------:R-:W-:Y:S01]  /*22d0*/  IMAD R69, R119, 0x30, RZ ;  /* 0x0000003077457824 */ /* 0x000fe200078e02ff */
[----:B------:R-:W-:Y:S01]  /*22e0*/  IADD3.X R110, R112, c[0x0][0x2b4], RZ, P4, !PT ;  /* 0x0000ad00706e7a10 */ /* 0x000fe200027fe4ff */
[----:B------:R-:W-:Y:S01]  /*22f0*/  IMAD.WIDE.U32 R136, R136, 0x60, RZ ;  /* 0x0000006088887825 */ /* 0x000fe200078e00ff */
[----:B------:R-:W-:-:S02]  /*2300*/  IADD3.X R91, RZ, R91, RZ, P0, !PT ;  /* 0x0000005bff5b7210 */ /* 0x000fc400007fe4ff */
[----:B------:R-:W-:Y:S01]  /*2310*/  IADD3 R18, P1, R34, c[0x0][0x2b0], RZ ;  /* 0x0000ac0022127a10 */ /* 0x000fe20007f3e0ff */
[C---:B------:R-:W-:Y:S01]  /*2320*/  IMAD.IADD R59, R75.reuse, 0x1, R65 ;  /* 0x000000014b3b7824 */ /* 0x040fe200078e0241 */
[-C--:B------:R-:W-:Y:S01]  /*2330*/  IADD3 R94, P6, R88, R83.reuse, RZ ;  /* 0x00000053585e7210 */ /* 0x080fe20007fde0ff */
[C---:B------:R-:W-:Y:S01]  /*2340*/  IMAD.IADD R55, R75.reuse, 0x1, R61 ;  /* 0x000000014b377824 */ /* 0x040fe200078e023d */
[-C--:B------:R-:W-:Y:S01]  /*2350*/  IADD3 R96, P5, R90, R83.reuse, RZ ;  /* 0x000000535a607210 */ /* 0x080fe20007fbe0ff */
[----:B------:R-:W-:Y:S01]  /*2360*/  IMAD.IADD R53, R75, 0x1, R57 ;  /* 0x000000014b357824 */ /* 0x000fe200078e0239 */
[----:B------:R-:W-:Y:S01]  /*2370*/  IADD3 R98, P4, R92, R83, RZ ;  /* 0x000000535c627210 */ /* 0x000fe20007f9e0ff */
[----:B------:R-:W-:Y:S01]  /*2380*/  IMAD.MOV.U32 R78, RZ, RZ, c[0x0][0x290] ;  /* 0x0000a400ff4e7624 */ /* 0x000fe200078e00ff */
[----:B------:R-:W-:Y:S01]  /*2390*/  IADD3 R113, P2, R113, c[0x0][0x2a8], RZ ;  /* 0x0000aa0071717a10 */ /* 0x000fe20007f5e0ff */
[----:B------:R-:W-:Y:S01]  /*23a0*/  IMAD.MOV.U32 R80, RZ, RZ, R3 ;  /* 0x000000ffff507224 */ /* 0x000fe200078e0003 */
[----:B------:R-:W-:Y:S01]  /*23b0*/  IADD3 R34, P0, R34, c[0x0][0x2a8], RZ ;  /* 0x0000aa0022227a10 */ /* 0x000fe20007f1e0ff */
[----:B------:R-:W-:Y:S01]  /*23c0*/  IMAD.MOV.U32 R79, RZ, RZ, R2 ;  /* 0x000000ffff4f7224 */ /* 0x000fe200078e0002 */
[C---:B------:R-:W-:Y:S01]  /*23d0*/  SHF.L.U64.HI R84, R85.reuse, R84, c[0x0][0x28c] ;  /* 0x0000a30055547619 */ /* 0x040fe20000010254 */
[----:B------:R-:W-:Y:S01]  /*23e0*/  IMAD.MOV.U32 R140, RZ, RZ, R4 ;  /* 0x000000ffff8c7224 */ /* 0x000fe200078e0004 */
[----:B------:R-:W-:Y:S01]  /*23f0*/  SHF.L.U64.HI R101, R102, 0x1, R101 ;  /* 0x0000000166657819 */ /* 0x000fe20000010265 */
[----:B------:R-:W-:Y:S01]  /*2400*/  IMAD.MOV.U32 R141, RZ, RZ, R5 ;  /* 0x000000ffff8d7224 */ /* 0x000fe200078e0005 */
[----:B------:R-:W-:Y:S01]  /*2410*/  SHF.L.U64.HI R99, R100, 0x1, R99 ;  /* 0x0000000164637819 */ /* 0x000fe20000010263 */
[----:B------:R-:W-:Y:S01]  /*2420*/  IMAD.MOV.U32 R9, RZ, RZ, R165 ;  /* 0x000000ffff097224 */ /* 0x000fe200078e00a5 */
[C---:B------:R-:W-:Y:S01]  /*2430*/  IADD3 R11, R16.reuse, 0x80, RZ ;  /* 0x00000080100b7810 */ /* 0x040fe20007ffe0ff */
[----:B------:R-:W-:Y:S01]  /*2440*/  IMAD.SHL.U32 R85, R85, 0x20, RZ ;  /* 0x0000002055557824 */ /* 0x000fe200078e00ff */
[----:B------:R-:W-:Y:S01]  /*2450*/  IADD3 R10, R16, 0xc0, RZ ;  /* 0x000000c0100a7810 */ /* 0x000fe20007ffe0ff */
[----:B------:R-:W-:Y:S01]  /*2460*/  IMAD.SHL.U32 R102, R102, 0x2, RZ ;  /* 0x0000000266667824 */ /* 0x000fe200078e00ff */
[----:B------:R-:W-:Y:S01]  /*2470*/  SHF.R.S32.HI R74, RZ, 0x1f, R75 ;  /* 0x0000001fff4a7819 */ /* 0x000fe2000001144b */
[----:B------:R-:W-:Y:S01]  /*2480*/  IMAD.SHL.U32 R100, R100, 0x2, RZ ;  /* 0x0000000264647824 */ /* 0x000fe200078e00ff */
[----:B------:R-:W-:Y:S01]  /*2490*/  SHF.R.S32.HI R72, RZ, 0x1f, R73 ;  /* 0x0000001fff487819 */ /* 0x000fe20000011449 */
[--C-:B------:R-:W-:Y:S01]  /*24a0*/  IMAD.X R93, R87, 0x1, R82.reuse, P6 ;  /* 0x00000001575d7824 */ /* 0x100fe200030e0652 */
[----:B------:R-:W-:Y:S01]  /*24b0*/  SHF.R.S32.HI R68, RZ, 0x1f, R69 ;  /* 0x0000001fff447819 */ /* 0x000fe20000011445 */
[--C-:B------:R-:W-:Y:S01]  /*24c0*/  IMAD.X R95, R89, 0x1, R82.reuse, P5 ;  /* 0x00000001595f7824 */ /* 0x100fe200028e0652 */
[----:B------:R-:W-:Y:S01]  /*24d0*/  IADD3 R86, R139, UR10, RZ ;  /* 0x0000000a8b567c10 */ /* 0x000fe2000fffe0ff */
[----:B------:R-:W-:Y:S01]  /*24e0*/  IMAD.X R97, R91, 0x1, R82, P4 ;  /* 0x000000015b617824 */ /* 0x000fe200020e0652 */
[----:B------:R-:W-:Y:S01]  /*24f0*/  SHF.R.S32.HI R70, RZ, 0x1f, R71 ;  /* 0x0000001fff467819 */ /* 0x000fe20000011447 */
[----:B------:R-:W-:Y:S01]  /*2500*/  IMAD.U32 R78, R78, -0x40, RZ ;  /* 0xffffffc04e4e7824 */ /* 0x000fe200078e00ff */
[----:B------:R-:W-:-:S02]  /*2510*/  SHF.R.S32.HI R66, RZ, 0x1f, R67 ;  /* 0x0000001fff427819 */ /* 0x000fc40000011443 */
[----:B------:R-:W-:Y:S02]  /*2520*/  SHF.R.S32.HI R62, RZ, 0x1f, R63 ;  /* 0x0000001fff3e7819 */ /* 0x000fe4000001143f */
[----:B------:R-:W-:Y:S02]  /*2530*/  IADD3 R105, R137, UR5, RZ ;  /* 0x0000000589697c10 */ /* 0x000fe4000fffe0ff */
[----:B------:R-:W-:Y:S02]  /*2540*/  SHF.R.S32.HI R64, RZ, 0x1f, R65 ;  /* 0x0000001fff407819 */ /* 0x000fe40000011441 */
[----:B------:R-:W-:Y:S02]  /*2550*/  SHF.R.S32.HI R60, RZ, 0x1f, R61 ;  /* 0x0000001fff3c7819 */ /* 0x000fe4000001143d */
[----:B------:R-:W-:Y:S02]  /*2560*/  SHF.R.S32.HI R56, RZ, 0x1f, R57 ;  /* 0x0000001fff387819 */ /* 0x000fe40000011439 */
[----:B------:R-:W-:-:S02]  /*2570*/  SHF.R.S32.HI R58, RZ, 0x1f, R59 ;  /* 0x0000001fff3a7819 */ /* 0x000fc4000001143b */
[----:B------:R-:W-:Y:S02]  /*2580*/  SHF.R.S32.HI R54, RZ, 0x1f, R55 ;  /* 0x0000001fff367819 */ /* 0x000fe40000011437 */
[----:B------:R-:W-:Y:S02]  /*2590*/  SHF.R.S32.HI R52, RZ, 0x1f, R53 ;  /* 0x0000001fff347819 */ /* 0x000fe40000011435 */
[----:B------:R-:W-:Y:S02]  /*25a0*/  IADD3.X R112, R112, c[0x0][0x2ac], RZ, P2, !PT ;  /* 0x0000ab0070707a10 */ /* 0x000fe400017fe4ff */
[C---:B------:R-:W-:Y:S02]  /*25b0*/  IADD3.X R19, R0.reuse, c[0x0][0x2b4], RZ, P1, !PT ;  /* 0x0000ad0000137a10 */ /* 0x040fe40000ffe4ff */
[----:B------:R-:W-:Y:S02]  /*25c0*/  IADD3.X R35, R0, c[0x0][0x2ac], RZ, P0, !PT ;  /* 0x0000ab0000237a10 */ /* 0x000fe400007fe4ff */
.L_x_5466:
[----:B------:R-:W-:Y:S02]  /*25d0*/  IMAD.SHL.U32 R14, R9, 0x40, RZ ;  /* 0x00000040090e7824 */ /* 0x000fe400078e00ff */
[----:B------:R-:W-:Y:S02]  /*25e0*/  IMAD.MOV.U32 R2, RZ, RZ, R107 ;  /* 0x000000ffff027224 */ /* 0x000fe400078e006b */
[----:B------:R-:W-:Y:S01]  /*25f0*/  IMAD.MOV.U32 R3, RZ, RZ, R106 ;  /* 0x000000ffff037224 */ /* 0x000fe200078e006a */
[----:B------:R-:W-:Y:S05]  /*2600*/  IADD3 R13, R14, -0x40, RZ ;  /* 0xffffffc00e0d7810 */ /* 0x000fea0007ffe0ff */
[--C-:B------:R-:W-:Y:S02]  /*2610*/  IMAD.IADD R143, R49, 0x1, -R13.reuse ;  /* 0x00000001318f7824 */ /* 0x100fe400078e0a0d */
[----:B------:R-:W-:Y:S03]  /*2620*/  IMAD.IADD R142, R77, 0x1, -R13 ;  /* 0x000000014d8e7824 */ /* 0x000fe600078e0a0d */
[-C--:B------:R-:W-:Y:S02]  /*2630*/  ISETP.GE.AND P4, PT, R132, R143.reuse, PT ;  /* 0x0000008f8400720c */ /* 0x080fe40003f86270 */
[-C--:B------:R-:W-:Y:S02]  /*2640*/  ISETP.GE.AND P2, PT, R118, R143.reuse, PT ;  /* 0x0000008f7600720c */ /* 0x080fe40003f46270 */
        /* <DEDUP_REMOVED lines=258> */
.L_x_5416:
[----:B------:R-:W-:Y:S05]  /*3670*/  BSYNC B0 ;  /* 0x0000000000007941 */ /* 0x000fea0003800000 */
.L_x_5415:
        /* <DEDUP_REMOVED lines=208> */
.L_x_5418:
[----:B------:R-:W-:Y:S05]  /*4380*/  BSYNC B0 ;  /* 0x0000000000007941 */ /* 0x000fea0003800000 */
.L_x_5417:
        /* <DEDUP_REMOVED lines=217> */
.L_x_5420:
[----:B------:R-:W-:Y:S05]  /*5120*/  BSYNC B0 ;  /* 0x0000000000007941 */ /* 0x000fea0003800000 */
.L_x_5419:
        /* <DEDUP_REMOVED lines=222> */
.L_x_5422:
[----:B------:R-:W-:Y:S05]  /*5f10*/  BSYNC B0 ;  /* 0x0000000000007941 */ /* 0x000fea0003800000 */
.L_x_5421:
        /* <DEDUP_REMOVED lines=8> */
.L_x_5414:
        /* <DEDUP_REMOVED lines=97> */
.L_x_5427:
[----:B------:R-:W-:Y:S05]  /*65b0*/  BSYNC B0 ;  /* 0x0000000000007941 */ /* 0x000fea0003800000 */
.L_x_5426:
        /* <DEDUP_REMOVED lines=96> */
.L_x_5429:
[----:B------:R-:W-:Y:S05]  /*6bc0*/  BSYNC B0 ;  /* 0x0000000000007941 */ /* 0x000fea0003800000 */
.L_x_5428:
        /* <DEDUP_REMOVED lines=96> */
.L_x_5431:
[----:B------:R-:W-:Y:S05]  /*71d0*/  BSYNC B0 ;  /* 0x0000000000007941 */ /* 0x000fea0003800000 */
.L_x_5430:
        /* <DEDUP_REMOVED lines=96> */
.L_x_5433:
[----:B------:R-:W-:Y:S05]  /*77e0*/  BSYNC B0 ;  /* 0x0000000000007941 */ /* 0x000fea0003800000 */
.L_x_5432:
[----:B-----5:R1:W-:Y:S02]  /*77f0*/  STG.E.128 [R140.64+0x180], R40 ;  /* 0x000180288c007986 */ /* 0x0203e4000c101d06 */
.L_x_5425:
[----:B------:R-:W-:Y:S05]  /*7800*/  BSYNC B1 ;  /* 0x0000000000017941 */ /* 0x000fea0003800000 */
.L_x_5424:
        /* <DEDUP_REMOVED lines=99> */
.L_x_5437:
[----:B------:R-:W-:Y:S05]  /*7e40*/  BSYNC B0 ;  /* 0x0000000000007941 */ /* 0x000fea0003800000 */
.L_x_5436:
        /* <DEDUP_REMOVED lines=100> */
.L_x_5439:
[----:B------:R-:W-:Y:S05]  /*8490*/  BSYNC B0 ;  /* 0x0000000000007941 */ /* 0x000fea0003800000 */
.L_x_5438:
        /* <DEDUP_REMOVED lines=98> */
.L_x_5441:
[----:B------:R-:W-:Y:S05]  /*8ac0*/  BSYNC B0 ;  /* 0x0000000000007941 */ /* 0x000fea0003800000 */
.L_x_5440:
        /* <DEDUP_REMOVED lines=98> */
.L_x_5443:
[----:B------:R-:W-:Y:S05]  /*90f0*/  BSYNC B0 ;  /* 0x0000000000007941 */ /* 0x000fea0003800000 */
.L_x_5442:
[----:B-----5:R1:W-:Y:S02]  /*9100*/  STG.E.128 [R38.64+0x180], R4 ;  /* 0x0001800426007986 */ /* 0x0203e4000c101d06 */
.L_x_5435:
[----:B------:R-:W-:Y:S05]  /*9110*/  BSYNC B1 ;  /* 0x0000000000017941 */ /* 0x000fea0003800000 */
.L_x_5434:
        /* <DEDUP_REMOVED lines=102> */
.L_x_5447:
[----:B------:R-:W-:Y:S05]  /*9780*/  BSYNC B0 ;  /* 0x0000000000007941 */ /* 0x000fea0003800000 */
.L_x_5446:
        /* <DEDUP_REMOVED lines=100> */
.L_x_5449:
[----:B------:R-:W-:Y:S05]  /*9dd0*/  BSYNC B0 ;  /* 0x0000000000007941 */ /* 0x000fea0003800000 */
.L_x_5448:
        /* <DEDUP_REMOVED lines=98> */
.L_x_5451:
[----:B------:R-:W-:Y:S05]  /*a400*/  BSYNC B0 ;  /* 0x0000000000007941 */ /* 0x000fea0003800000 */
.L_x_5450:
        /* <DEDUP_REMOVED lines=98> */
.L_x_5453:
[----:B------:R-:W-:Y:S05]  /*aa30*/  BSYNC B0 ;  /* 0x0000000000007941 */ /* 0x000fea0003800000 */
.L_x_5452:
[----:B-----5:R1:W-:Y:S02]  /*aa40*/  STG.E.128 [R38.64+0x180], R4 ;  /* 0x0001800426007986 */ /* 0x0203e4000c101d06 */
.L_x_5445:
[----:B------:R-:W-:Y:S05]  /*aa50*/  BSYNC B1 ;  /* 0x0000000000017941 */ /* 0x000fea0003800000 */
.L_x_5444:
        /* <DEDUP_REMOVED lines=106> */
.L_x_5457:
[----:B------:R-:W-:Y:S05]  /*b100*/  BSYNC B0 ;  /* 0x0000000000007941 */ /* 0x000fea0003800000 */
.L_x_5456:
        /* <DEDUP_REMOVED lines=101> */
.L_x_5459:
[----:B------:R-:W-:Y:S05]  /*b760*/  BSYNC B0 ;  /* 0x0000000000007941 */ /* 0x000fea0003800000 */
.L_x_5458:
        /* <DEDUP_REMOVED lines=98> */
.L_x_5461:
[----:B------:R-:W-:Y:S05]  /*bd90*/  BSYNC B0 ;  /* 0x0000000000007941 */ /* 0x000fea0003800000 */
.L_x_5460:
        /* <DEDUP_REMOVED lines=98> */
.L_x_5463:
[----:B------:R-:W-:Y:S05]  /*c3c0*/  BSYNC B0 ;  /* 0x0000000000007941 */ /* 0x000fea0003800000 */
.L_x_5462:
[----:B-----5:R1:W-:Y:S02]  /*c3d0*/  STG.E.128 [R38.64+0x180], R4 ;  /* 0x0001800426007986 */ /* 0x0203e4000c101d06 */
.L_x_5455:
[----:B------:R-:W-:Y:S05]  /*c3e0*/  BSYNC B1 ;  /* 0x0000000000017941 */ /* 0x000fea0003800000 */
.L_x_5454:
        /* <DEDUP_REMOVED lines=12> */
.L_x_5413:
        /* <DEDUP_REMOVED lines=58> */
.L_x_5423:
        /* <DEDUP_REMOVED lines=82> */
.L_x_5464:
        /* <DEDUP_REMOVED lines=9> */
.L_x_5465:
[----:B------:R-:W-:Y:S04]  /*ce00*/  IADD3 R9, R9, -0x1, RZ ;  /* 0xffffffff09097810 */ /* 0x000fe80007ffe0ff */
[----:B------:R-:W-:Y:S11]  /*ce10*/  ISETP.GT.AND P0, PT, R9, R76, PT ;  /* 0x0000004c0900720c */ /* 0x000ff60003f04270 */
[----:B------:R-:W-:Y:S02]  /*ce20*/  @!UPT UIADD3 URZ, URZ, URZ, URZ ;  /* 0x0000003f3f3ff290 */ /* 0x000fe4000fffe03f */
[----:B------:R-:W-:-:S05]  /*ce30*/  @P0 BRA `(.L_x_5466) ;  /* 0xffff579000000947 */ /* 0x000fca000383ffff */
.L_x_5412:
        /* <DEDUP_REMOVED lines=38> */
[-C--:B------:R-:W-:Y:S02]  /*d0a0*/  IADD3 R4, P6, R120, R0.reuse, RZ ;  /* 0x0000000078047210 */ /* 0x080fe40007fde0ff */
        /* <DEDUP_REMOVED lines=61> */
.L_x_5473:
[----:B------:R-:W-:Y:S05]  /*d480*/  BSYNC B0 ;  /* 0x0000000000007941 */ /* 0x000fea0003800000 */
.L_x_5472:
        /* <DEDUP_REMOVED lines=51> */
.L_x_5475:
[----:B------:R-:W-:Y:S05]  /*d7c0*/  BSYNC B0 ;  /* 0x0000000000007941 */ /* 0x000fea0003800000 */
.L_x_5474:
        /* <DEDUP_REMOVED lines=51> */
.L_x_5477:
[----:B------:R-:W-:Y:S05]  /*db00*/  BSYNC B0 ;  /* 0x0000000000007941 */ /* 0x000fea0003800000 */
.L_x_5476:
        /* <DEDUP_REMOVED lines=52> */
.L_x_5479:
[----:B------:R-:W-:Y:S05]  /*de50*/  BSYNC B0 ;  /* 0x0000000000007941 */ /* 0x000fea0003800000 */
.L_x_5478:
[----:B------:R1:W-:Y:S02]  /*de60*/  STS.128 [R244+0x6000], R28 ;  /* 0x0060001cf4007388 */ /* 0x0003e40000000c00 */
.L_x_5471:
[----:B------:R-:W-:Y:S05]  /*de70*/  BSYNC B1 ;  /* 0x0000000000017941 */ /* 0x000fea0003800000 */
.L_x_5470:
        /* <DEDUP_REMOVED lines=55> */
.L_x_5483:
[----:B------:R-:W-:Y:S05]  /*e1f0*/  BSYNC B0 ;  /* 0x0000000000007941 */ /* 0x000fea0003800000 */
.L_x_5482:
        /* <DEDUP_REMOVED lines=51> */
.L_x_5485:
[----:B------:R-:W-:Y:S05]  /*e530*/  BSYNC B0 ;  /* 0x0000000000007941 */ /* 0x000fea0003800000 */
.L_x_5484:
        /* <DEDUP_REMOVED lines=52> */
.L_x_5487:
[----:B------:R-:W-:Y:S05]  /*e880*/  BSYNC B0 ;  /* 0x0000000000007941 */ /* 0x000fea0003800000 */
.L_x_5486:
        /* <DEDUP_REMOVED lines=52> */
.L_x_5489:
[----:B------:R-:W-:Y:S05]  /*ebd0*/  BSYNC B0 ;  /* 0x0000000000007941 */ /* 0x000fea0003800000 */
.L_x_5488:
[----:B------:R1:W-:Y:S02]  /*ebe0*/  STS.128 [R244+0x6800], R20 ;  /* 0x00680014f4007388 */ /* 0x0003e40000000c00 */
.L_x_5481:
[----:B------:R-:W-:Y:S05]  /*ebf0*/  BSYNC B1 ;  /* 0x0000000000017941 */ /* 0x000fea0003800000 */
.L_x_5480:
        /* <DEDUP_REMOVED lines=55> */
.L_x_5493:
[----:B------:R-:W-:Y:S05]  /*ef70*/  BSYNC B0 ;  /* 0x0000000000007941 */ /* 0x000fea0003800000 */
.L_x_5492:
        /* <DEDUP_REMOVED lines=53> */
.L_x_5495:
[----:B------:R-:W-:Y:S05]  /*f2d0*/  BSYNC B0 ;  /* 0x0000000000007941 */ /* 0x000fea0003800000 */
.L_x_5494:
        /* <DEDUP_REMOVED lines=52> */
.L_x_5497:
[----:B------:R-:W-:Y:S05]  /*f620*/  BSYNC B0 ;  /* 0x0000000000007941 */ /* 0x000fea0003800000 */
.L_x_5496:
        /* <DEDUP_REMOVED lines=51> */
.L_x_5499:
[----:B------:R-:W-:Y:S05]  /*f960*/  BSYNC B0 ;  /* 0x0000000000007941 */ /* 0x000fea0003800000 */
.L_x_5498:
[----:B------:R1:W-:Y:S02]  /*f970*/  STS.128 [R244+0x7000], R24 ;  /* 0x00700018f4007388 */ /* 0x0003e40000000c00 */
.L_x_5491:
[----:B------:R-:W-:Y:S05]  /*f980*/  BSYNC B1 ;  /* 0x0000000000017941 */ /* 0x000fea0003800000 */
.L_x_5490:
        /* <DEDUP_REMOVED lines=52> */
.L_x_5502:
[----:B------:R-:W-:Y:S05]  /*fcd0*/  BSYNC B0 ;  /* 0x0000000000007941 */ /* 0x000fea0003800000 */
.L_x_5501:
        /* <DEDUP_REMOVED lines=51> */
.L_x_5504:
[----:B------:R-:W-:Y:S05]  /*10010*/  BSYNC B0 ;  /* 0x0000000000007941 */ /* 0x000fea0003800000 */
.L_x_5503:
        /* <DEDUP_REMOVED lines=50> */
.L_x_5506:
[----:B------:R-:W-:Y:S05]  /*10340*/  BSYNC B0 ;  /* 0x0000000000007941 */ /* 0x000fea0003800000 */
.L_x_5505:
        /* <DEDUP_REMOVED lines=52> */
.L_x_5508:
[----:B------:R-:W-:Y:S05]  /*10690*/  BSYNC B0 ;  /* 0x0000000000007941 */ /* 0x000fea0003800000 */
.L_x_5507:
[----:B------:R1:W-:Y:S01]  /*106a0*/  STS.128 [R244+0x7800], R24 ;  /* 0x00780018f4007388 */ /* 0x0003e20000000c00 */
[----:B------:R-:W-:Y:S05]  /*106b0*/  BRA `(.L_x_5500) ;  /* 0x000064c000007947 */ /* 0x000fea0003800000 */
.L_x_5469:
        /* <DEDUP_REMOVED lines=94> */
.L_x_5512:
[----:B------:R-:W-:Y:S05]  /*10ca0*/  BSYNC B0 ;  /* 0x0000000000007941 */ /* 0x000fea0003800000 */
.L_x_5511:
        /* <DEDUP_REMOVED lines=95> */
.L_x_5514:
[----:B------:R-:W-:Y:S05]  /*112a0*/  BSYNC B0 ;  /* 0x0000000000007941 */ /* 0x000fea0003800000 */
.L_x_5513:
        /* <DEDUP_REMOVED lines=94> */
.L_x_5516:
[----:B------:R-:W-:Y:S05]  /*11890*/  BSYNC B0 ;  /* 0x0000000000007941 */ /* 0x000fea0003800000 */
.L_x_5515:
        /* <DEDUP_REMOVED lines=96> */
.L_x_5518:
[----:B------:R-:W-:Y:S05]  /*11ea0*/  BSYNC B0 ;  /* 0x0000000000007941 */ /* 0x000fea0003800000 */
.L_x_5517:
[----:B------:R1:W-:Y:S02]  /*11eb0*/  STS.128 [R244+0x6000], R28 ;  /* 0x0060001cf4007388 */ /* 0x0003e40000000c00 */
.L_x_5510:
[----:B------:R-:W-:Y:S05]  /*11ec0*/  BSYNC B1 ;  /* 0x0000000000017941 */ /* 0x000fea0003800000 */
.L_x_5509:
        /* <DEDUP_REMOVED lines=100> */
.L_x_5522:
[----:B------:R-:W-:Y:S05]  /*12510*/  BSYNC B0 ;  /* 0x0000000000007941 */ /* 0x000fea0003800000 */
.L_x_5521:
        /* <DEDUP_REMOVED lines=99> */
.L_x_5524:
[----:B------:R-:W-:Y:S05]  /*12b50*/  BSYNC B0 ;  /* 0x0000000000007941 */ /* 0x000fea0003800000 */
.L_x_5523:
        /* <DEDUP_REMOVED lines=97> */
.L_x_5526:
[----:B------:R-:W-:Y:S05]  /*13170*/  BSYNC B0 ;  /* 0x0000000000007941 */ /* 0x000fea0003800000 */
.L_x_5525:
        /* <DEDUP_REMOVED lines=96> */
.L_x_5528:
[----:B------:R-:W-:Y:S05]  /*13780*/  BSYNC B0 ;  /* 0x0000000000007941 */ /* 0x000fea0003800000 */
.L_x_5527:
[----:B------:R1:W-:Y:S02]  /*13790*/  STS.128 [R244+0x6800], R24 ;  /* 0x00680018f4007388 */ /* 0x0003e40000000c00 */
.L_x_5520:
[----:B------:R-:W-:Y:S05]  /*137a0*/  BSYNC B1 ;  /* 0x0000000000017941 */ /* 0x000fea0003800000 */
.L_x_5519:
        /* <DEDUP_REMOVED lines=98> */
.L_x_5532:
[----:B------:R-:W-:Y:S05]  /*13dd0*/  BSYNC B0 ;  /* 0x0000000000007941 */ /* 0x000fea0003800000 */
.L_x_5531:
        /* <DEDUP_REMOVED lines=96> */
.L_x_5534:
[----:B------:R-:W-:Y:S05]  /*143e0*/  BSYNC B0 ;  /* 0x0000000000007941 */ /* 0x000fea0003800000 */
.L_x_5533:
        /* <DEDUP_REMOVED lines=93> */
.L_x_5536:
[----:B------:R-:W-:Y:S05]  /*149c0*/  BSYNC B0 ;  /* 0x0000000000007941 */ /* 0x000fea0003800000 */
.L_x_5535:
        /* <DEDUP_REMOVED lines=96> */
.L_x_5538:
[----:B------:R-:W-:Y:S05]  /*14fd0*/  BSYNC B0 ;  /* 0x0000000000007941 */ /* 0x000fea0003800000 */
.L_x_5537:
[----:B------:R1:W-:Y:S02]  /*14fe0*/  STS.128 [R244+0x7000], R20 ;  /* 0x00700014f4007388 */ /* 0x0003e40000000c00 */
.L_x_5530:
[----:B------:R-:W-:Y:S05]  /*14ff0*/  BSYNC B1 ;  /* 0x0000000000017941 */ /* 0x000fea0003800000 */
.L_x_5529:
        /* <DEDUP_REMOVED lines=97> */
.L_x_5540:
[----:B------:R-:W-:Y:S05]  /*15610*/  BSYNC B0 ;  /* 0x0000000000007941 */ /* 0x000fea0003800000 */
.L_x_5539:
        /* <DEDUP_REMOVED lines=95> */
.L_x_5542:
[----:B------:R-:W-:Y:S05]  /*15c10*/  BSYNC B0 ;  /* 0x0000000000007941 */ /* 0x000fea0003800000 */
.L_x_5541:
        /* <DEDUP_REMOVED lines=96> */
.L_x_5544:
[----:B------:R-:W-:Y:S05]  /*16220*/  BSYNC B0 ;  /* 0x0000000000007941 */ /* 0x000fea0003800000 */
.L_x_5543:
        /* <DEDUP_REMOVED lines=100> */
.L_x_5546:
[----:B------:R-:W-:Y:S05]  /*16870*/  BSYNC B0 ;  /* 0x0000000000007941 */ /* 0x000fea0003800000 */
.L_x_5545:
[----:B------:R1:W-:Y:S01]  /*16880*/  STS.128 [R244+0x7800], R20 ;  /* 0x00780014f4007388 */ /* 0x0003e20000000c00 */
[----:B------:R-:W-:Y:S05]  /*16890*/  BRA `(.L_x_5500) ;  /* 0x000002e000007947 */ /* 0x000fea0003800000 */
.L_x_5468:
        /* <DEDUP_REMOVED lines=46> */
.L_x_5500:
[----:B------:R-:W-:Y:S05]  /*16b80*/  BSYNC B2 ;  /* 0x0000000000027941 */ /* 0x000fea0003800000 */
.L_x_5467:
[----:B------:R-:W-:Y:S01]  /*16b90*/  IADD3 R100, R165, -0x1, RZ ;  /* 0xffffffffa5647810 */ /* 0x000fe20007ffe0ff */
[----:B------:R-:W-:Y:S01]  /*16ba0*/  IMAD.SHL.U32 R6, R50, 0x40, RZ ;  /* 0x0000004032067824 */ /* 0x000fe200078e00ff */
[----:B------:R-:W-:Y:S01]  /*16bb0*/  LEA.HI R2, R51, R51, RZ, 0x1 ;  /* 0x0000003333027211 */ /* 0x000fe200078f08ff */
[C---:B------:R-:W-:Y:S01]  /*16bc0*/  IMAD.SHL.U32 R101, R122.reuse, 0x40, RZ ;  /* 0x000000407a657824 */ /* 0x040fe200078e00ff */
[----:B------:R-:W-:Y:S01]  /*16bd0*/  LOP3.LUT R4, R122, 0xfffffff8, RZ, 0xc0, !PT ;  /* 0xfffffff87a047812 */ /* 0x000fe200078ec0ff */
[----:B------:R-:W-:Y:S01]  /*16be0*/  IMAD.SHL.U32 R44, R100, 0x40, RZ ;  /* 0x00000040642c7824 */ /* 0x000fe200078e00ff */
[----:B------:R-:W-:-:S02]  /*16bf0*/  LOP3.LUT R2, R2, 0xfffffffe, RZ, 0xc0, !PT ;  /* 0xfffffffe02027812 */ /* 0x000fc400078ec0ff */
[----:B------:R-:W-:Y:S01]  /*16c00*/  LOP3.LUT R6, R6, 0x1c0, RZ, 0xc0, !PT ;  /* 0x000001c006067812 */ /* 0x000fe200078ec0ff */
[----:B------:R-:W-:Y:S01]  /*16c10*/  IMAD.IADD R0, R49, 0x1, -R44 ;  /* 0x0000000131007824 */ /* 0x000fe200078e0a2c */
[----:B------:R-:W-:Y:S01]  /*16c20*/  LOP3.LUT R101, R101, 0xfffffe00, RZ, 0xc0, !PT ;  /* 0xfffffe0065657812 */ /* 0x000fe200078ec0ff */
[----:B------:R-:W-:Y:S02]  /*16c30*/  IMAD.IADD R51, R51, 0x1, -R2 ;  /* 0x0000000133337824 */ /* 0x000fe400078e0a02 */
[----:B------:R-:W-:Y:S01]  /*16c40*/  IMAD.IADD R123, R123, 0x1, -R4 ;  /* 0x000000017b7b7824 */ /* 0x000fe200078e0a04 */
[-C--:B------:R-:W-:Y:S02]  /*16c50*/  ISETP.GE.AND P0, PT, R3, R0.reuse, PT ;  /* 0x000000000300720c */ /* 0x080fe40003f06270 */
[-C--:B------:R-:W-:Y:S02]  /*16c60*/  ISETP.GE.AND P4, PT, R132, R0.reuse, PT ;  /* 0x000000008400720c */ /* 0x080fe40003f86270 */
[----:B------:R-:W-:-:S02]  /*16c70*/  ISETP.GE.AND P6, PT, R15, R0, PT ;  /* 0x000000000f00720c */ /* 0x000fc40003fc6270 */
[-C--:B------:R-:W-:Y:S02]  /*16c80*/  ISETP.GE.AND P2, PT, R3, R0.reuse, PT ;  /* 0x000000000300720c */ /* 0x080fe40003f46270 */
[----:B------:R-:W-:-:S05]  /*16c90*/  ISETP.GE.AND P5, PT, R18, R0, PT ;  /* 0x000000001200720c */ /* 0x000fca0003fa6270 */
[C---:B-1----:R-:W-:Y:S02]  /*16ca0*/  @!P0 LEA R12, P1, R47.reuse, R237, 0x1 ;  /* 0x000000ed2f0c8211 */ /* 0x042fe400078208ff */
[--C-:B------:R-:W-:Y:S02]  /*16cb0*/  @!P4 IMAD.MOV.U32 R2, RZ, RZ, R237.reuse ;  /* 0x000000ffff02c224 */ /* 0x100fe400078e00ed */
[----:B------:R-:W-:Y:S01]  /*16cc0*/  @!P4 IMAD.MOV.U32 R3, RZ, RZ, R236 ;  /* 0x000000ffff03c224 */ /* 0x000fe200078e00ec */
[----:B------:R-:W-:Y:S01]  /*16cd0*/  @!P0 LEA.HI.X R13, R47, R236, R46, 0x1, P1 ;  /* 0x000000ec2f0d8211 */ /* 0x000fe200008f0c2e */
[----:B------:R-:W-:Y:S01]  /*16ce0*/  @!P6 IMAD.MOV.U32 R4, RZ, RZ, c[0x0][0x198] ;  /* 0x00006600ff04e624 */ /* 0x000fe200078e00ff */
[----:B------:R-:W-:Y:S01]  /*16cf0*/  ISETP.GE.AND P1, PT, R15, R0, PT ;  /* 0x000000000f00720c */ /* 0x000fe20003f26270 */
[----:B------:R-:W-:Y:S01]  /*16d00*/  @!P6 IMAD.MOV.U32 R5, RZ, RZ, c[0x0][0x19c] ;  /* 0x00006700ff05e624 */ /* 0x000fe200078e00ff */
[----:B------:R-:W-:Y:S01]  /*16d10*/  @!PT LDS RZ, [RZ] ;  /* 0x00000000fffff984 */ /* 0x000fe20000000800 */
[----:B------:R-:W-:Y:S01]  /*16d20*/  @!PT LDS RZ, [RZ] ;  /* 0x00000000fffff984 */ /* 0x000fe20000000800 */
[----:B------:R-:W-:Y:S01]  /*16d30*/  @!PT LDS RZ, [RZ] ;  /* 0x00000000fffff984 */ /* 0x000fe20000000800 */
[----:B------:R1:W-:Y:S01]  /*16d40*/  @!P4 LDGSTS.E.BYPASS.LTC128B.128 [R244+0x8000], [R2.64] ;  /* 0x0800000002f4cfae */ /* 0x0003e2000b901d46 */
[----:B------:R-:W-:-:S02]  /*16d50*/  @!P5 IMAD.MOV.U32 R10, RZ, RZ, R237 ;  /* 0x000000ffff0ad224 */ /* 0x000fc400078e00ed */
[----:B------:R-:W-:Y:S01]  /*16d60*/  @!P5 IMAD.MOV.U32 R11, RZ, RZ, R236 ;  /* 0x000000ffff0bd224 */ /* 0x000fe200078e00ec */
[----:B------:R1:W-:Y:S04]  /*16d70*/  @!P4 LDGSTS.E.BYPASS.LTC128B.128 [R244+0xa000], [R2.64+0x80] ;  /* 0x0a00008002f4cfae */ /* 0x0003e8000b901d46 */
[----:B------:R1:W-:Y:S04]  /*16d80*/  @!P4 LDGSTS.E.BYPASS.LTC128B.128 [R244+0xc000], [R2.64+0x100] ;  /* 0x0c00010002f4cfae */ /* 0x0003e8000b901d46 */
[----:B------:R1:W-:Y:S01]  /*16d90*/  @!P4 LDGSTS.E.BYPASS.LTC128B.128 [R244+0xe000], [R2.64+0x180] ;  /* 0x0e00018002f4cfae */ /* 0x0003e2000b901d46 */
[C---:B------:R-:W-:Y:S01]  /*16da0*/  ISETP.GE.AND P4, PT, R132.reuse, R0, PT ;  /* 0x000000008400720c */ /* 0x040fe20003f86270 */
[----:B------:R-:W-:-:S02]  /*16db0*/  IMAD.SHL.U32 R132, R132, 0x8, RZ ;  /* 0x0000000884847824 */ /* 0x000fc400078e00ff */
[----:B------:R5:W-:Y:S03]  /*16dc0*/  @!P0 LDGSTS.E.BYPASS.LTC128B.128 [R244+0x8800], [R12.64] ;  /* 0x088000000cf48fae */ /* 0x000be6000b901d46 */
[----:B------:R-:W-:Y:S01]  /*16dd0*/  LOP3.LUT R132, R6, 0x8, R132, 0xf8, !PT ;  /* 0x0000000806847812 */ /* 0x000fe200078ef884 */
[----:B------:R5:W-:Y:S01]  /*16de0*/  @!P0 LDGSTS.E.BYPASS.LTC128B.128 [R244+0xa800], [R12.64+0x80] ;  /* 0x0a8000800cf48fae */ /* 0x000be2000b901d46 */
[----:B------:R-:W-:-:S03]  /*16df0*/  SHF.R.U32.HI R6, RZ, 0x3, R6 ;  /* 0x00000003ff067819 */ /* 0x000fc60000011606 */
[----:B------:R5:W-:Y:S01]  /*16e00*/  @!P0 LDGSTS.E.BYPASS.LTC128B.128 [R244+0xc800], [R12.64+0x100] ;  /* 0x0c8001000cf48fae */ /* 0x000be2000b901d46 */
[----:B------:R-:W-:Y:S01]  /*16e10*/  LOP3.LUT R132, R132, R6, RZ, 0x3c, !PT ;  /* 0x0000000684847212 */ /* 0x000fe200078e3cff */
[----:B------:R-:W-:Y:S02]  /*16e20*/  IMAD.SHL.U32 R6, R123, 0x40, RZ ;  /* 0x000000407b067824 */ /* 0x000fe400078e00ff */
[----:B------:R5:W-:Y:S01]  /*16e30*/  @!P0 LDGSTS.E.BYPASS.LTC128B.128 [R244+0xe800], [R12.64+0x180] ;  /* 0x0e8001800cf48fae */ /* 0x000be2000b901d46 */
[----:B------:R-:W-:Y:S01]  /*16e40*/  @!P6 LEA R8, P0, R4, R237, 0x6 ;  /* 0x000000ed0408e211 */ /* 0x000fe200078030ff */
[C---:B------:R-:W-:Y:S01]  /*16e50*/  IMAD R233, R51.reuse, 0x200, R132 ;  /* 0x0000020033e97824 */ /* 0x040fe200078e0284 */
[----:B------:R-:W-:Y:S01]  /*16e60*/  LOP3.LUT R6, R6, 0x1c0, RZ, 0xc0, !PT ;  /* 0x000001c006067812 */ /* 0x000fe200078ec0ff */
[----:B------:R-:W-:Y:S01]  /*16e70*/  IMAD.SHL.U32 R51, R51, 0x8, RZ ;  /* 0x0000000833337824 */ /* 0x000fe200078e00ff */
[----:B------:R-:W-:Y:S01]  /*16e80*/  @!P6 LEA.HI.X R9, R4, R236, R5, 0x6, P0 ;  /* 0x000000ec0409e211 */ /* 0x000fe200000f3405 */
[----:B------:R-:W-:Y:S01]  /*16e90*/  IMAD.SHL.U32 R233, R233, 0x2, RZ ;  /* 0x00000002e9e97824 */ /* 0x000fe200078e00ff */
[----:B------:R-:W-:-:S02]  /*16ea0*/  @!P2 LEA R4, P0, R115, R242, 0x1 ;  /* 0x000000f27304a211 */ /* 0x000fc400078008ff */
[----:B------:R-:W-:Y:S01]  /*16eb0*/  LOP3.LUT R51, R6, 0x8, R51, 0xf8, !PT ;  /* 0x0000000806337812 */ /* 0x000fe200078ef833 */
[----:B------:R2:W-:Y:S01]  /*16ec0*/  @!P6 LDGSTS.E.BYPASS.LTC128B.128 [R244+0x9000], [R8.64] ;  /* 0x0900000008f4efae */ /* 0x0005e2000b901d46 */
[----:B-1----:R-:W-:Y:S01]  /*16ed0*/  @!P5 IMAD.MOV.U32 R3, RZ, RZ, c[0x0][0x198] ;  /* 0x00006600ff03d624 */ /* 0x002fe200078e00ff */
[----:B------:R-:W-:Y:S01]  /*16ee0*/  @!P2 LEA.HI.X R5, R115, R243, R114, 0x1, P0 ;  /* 0x000000f37305a211 */ /* 0x000fe200000f0c72 */
[----:B------:R-:W-:Y:S01]  /*16ef0*/  @!P5 IMAD.MOV.U32 R2, RZ, RZ, c[0x0][0x19c] ;  /* 0x00006700ff02d624 */ /* 0x000fe200078e00ff */
[----:B------:R2:W-:Y:S01]  /*16f00*/  @!P6 LDGSTS.E.BYPASS.LTC128B.128 [R244+0xb000], [R8.64+0x80] ;  /* 0x0b00008008f4efae */ /* 0x0005e2000b901d46 */
[----:B------:R-:W-:Y:S01]  /*16f10*/  @!P5 IMAD.WIDE.U32 R10, R3, 0x60, R10 ;  /* 0x00000060030ad825 */ /* 0x000fe200078e000a */
[----:B------:R-:W-:Y:S02]  /*16f20*/  SHF.R.S32.HI R3, RZ, 0x1f, R48 ;  /* 0x0000001fff037819 */ /* 0x000fe40000011430 */
[----:B------:R2:W-:Y:S01]  /*16f30*/  @!P6 LDGSTS.E.BYPASS.LTC128B.128 [R244+0xd000], [R8.64+0x100] ;  /* 0x0d00010008f4efae */ /* 0x0005e2000b901d46 */
[----:B------:R-:W-:Y:S01]  /*16f40*/  @!P5 IMAD R2, R2, 0x60, RZ ;  /* 0x000000600202d824 */ /* 0x000fe200078e02ff */
[----:B------:R-:W-:-:S02]  /*16f50*/  LEA.HI R3, R3, R48, RZ, 0x5 ;  /* 0x0000003003037211 */ /* 0x000fc400078f28ff */
[----:B------:R2:W-:Y:S01]  /*16f60*/  @!P6 LDGSTS.E.BYPASS.LTC128B.128 [R244+0xf000], [R8.64+0x180] ;  /* 0x0f00018008f4efae */ /* 0x0005e2000b901d46 */
[----:B------:R-:W-:Y:S01]  /*16f70*/  ISETP.GE.AND P6, PT, R18, R0, PT ;  /* 0x000000001200720c */ /* 0x000fe20003fc6270 */
[----:B------:R-:W-:Y:S01]  /*16f80*/  @!P1 IMAD.MOV.U32 R0, RZ, RZ, c[0x0][0x1a0] ;  /* 0x00006800ff009624 */ /* 0x000fe200078e00ff */
[----:B------:R-:W-:Y:S01]  /*16f90*/  SHF.R.U32.HI R6, RZ, 0x3, R6 ;  /* 0x00000003ff067819 */ /* 0x000fe20000011606 */
[----:B-----5:R-:W-:Y:S01]  /*16fa0*/  @!P5 IMAD.IADD R13, R11, 0x1, R2 ;  /* 0x000000010b0dd824 */ /* 0x020fe200078e0202 */
[----:B------:R-:W-:Y:S01]  /*16fb0*/  SHF.R.S32.HI R3, RZ, 0x5, R3 ;  /* 0x00000005ff037819 */ /* 0x000fe20000011403 */
[----:B------:R-:W-:Y:S01]  /*16fc0*/  @!P5 IMAD.MOV.U32 R12, RZ, RZ, R10 ;  /* 0x000000ffff0cd224 */ /* 0x000fe200078e000a */
[----:B------:R-:W-:Y:S01]  /*16fd0*/  LOP3.LUT R51, R51, R6, RZ, 0x3c, !PT ;  /* 0x0000000633337212 */ /* 0x000fe200078e3cff */
[----:B------:R-:W-:Y:S01]  /*16fe0*/  @!P1 IMAD.MOV.U32 R2, RZ, RZ, c[0x0][0x1a4] ;  /* 0x00006900ff029624 */ /* 0x000fe200078e00ff */
[----:B------:R-:W-:Y:S01]  /*16ff0*/  IADD3 R231, R233, 0x8020, RZ ;  /* 0x00008020e9e77810 */ /* 0x000fe20007ffe0ff */
[----:B------:R-:W-:Y:S01]  /*17000*/  IMAD R3, R3, 0x400, R101 ;  /* 0x0000040003037824 */ /* 0x000fe200078e0265 */
[----:B------:R1:W-:Y:S01]  /*17010*/  @!P5 LDGSTS.E.BYPASS.LTC128B.128 [R244+0x9800], [R12.64] ;  /* 0x098000000cf4dfae */ /* 0x0003e2000b901d46 */
[----:B------:R-:W-:-:S02]  /*17020*/  LOP3.LUT R228, R51, R101, RZ, 0xfc, !PT ;  /* 0x0000006533e47212 */ /* 0x000fc400078efcff */
[----:B------:R-:W-:Y:S01]  /*17030*/  @!P6 IMAD.MOV.U32 R7, RZ, RZ, c[0x0][0x1a4] ;  /* 0x00006900ff07e624 */ /* 0x000fe200078e00ff */
[----:B------:R1:W-:Y:S01]  /*17040*/  @!P5 LDGSTS.E.BYPASS.LTC128B.128 [R244+0xb800], [R12.64+0x80] ;  /* 0x0b8000800cf4dfae */ /* 0x0003e2000b901d46 */
[----:B------:R-:W-:Y:S02]  /*17050*/  @!P6 IMAD.MOV.U32 R10, RZ, RZ, c[0x0][0x1a0] ;  /* 0x00006800ff0ae624 */ /* 0x000fe400078e00ff */
[----:B------:R-:W-:Y:S01]  /*17060*/  @!P6 IMAD R7, R7, 0x60, RZ ;  /* 0x000000600707e824 */ /* 0x000fe200078e02ff */
[----:B------:R1:W-:Y:S01]  /*17070*/  @!P5 LDGSTS.E.BYPASS.LTC128B.128 [R244+0xd800], [R12.64+0x100] ;  /* 0x0d8001000cf4dfae */ /* 0x0003e2000b901d46 */
[----:B------:R-:W-:-:S03]  /*17080*/  @!P6 IMAD.WIDE.U32 R10, R10, 0x60, R242 ;  /* 0x000000600a0ae825 */ /* 0x000fc600078e00f2 */
[----:B------:R1:W-:Y:S01]  /*17090*/  @!P5 LDGSTS.E.BYPASS.LTC128B.128 [R244+0xf800], [R12.64+0x180] ;  /* 0x0f8001800cf4dfae */ /* 0x0003e2000b901d46 */
[----:B------:R-:W-:Y:S01]  /*170a0*/  @!P6 IMAD.IADD R7, R11, 0x1, R7 ;  /* 0x000000010b07e824 */ /* 0x000fe200078e0207 */
[C---:B--2---:R-:W-:Y:S02]  /*170b0*/  @!P1 LEA R8, P0, R0.reuse, R242, 0x6 ;  /* 0x000000f200089211 */ /* 0x044fe400078030ff */
[----:B------:R-:W0:Y:S01]  /*170c0*/  LDGDEPBAR ;  /* 0x00000000000079af */ /* 0x000e220000000000 */
[----:B------:R-:W-:Y:S01]  /*170d0*/  @!P6 IMAD.MOV.U32 R6, RZ, RZ, R10 ;  /* 0x000000ffff06e224 */ /* 0x000fe200078e000a */
[----:B------:R-:W-:Y:S01]  /*170e0*/  @!P1 LEA.HI.X R9, R0, R243, R2, 0x6, P0 ;  /* 0x000000f300099211 */ /* 0x000fe200000f3402 */
[----:B------:R-:W-:Y:S01]  /*170f0*/  IMAD.IADD R234, R51, 0x1, R3 ;  /* 0x0000000133ea7824 */ /* 0x000fe200078e0203 */
[----:B------:R-:W-:Y:S01]  /*17100*/  IADD3 R3, R233, 0x8000, RZ ;  /* 0x00008000e9037810 */ /* 0x000fe20007ffe0ff */
[----:B------:R-:W-:Y:S02]  /*17110*/  IMAD.MOV.U32 R2, RZ, RZ, 0x10 ;  /* 0x00000010ff027424 */ /* 0x000fe400078e00ff */
[----:B------:R-:W-:-:S02]  /*17120*/  IMAD.SHL.U32 R234, R234, 0x2, RZ ;  /* 0x00000002eaea7824 */ /* 0x000fc400078e00ff */
[----:B------:R-:W-:Y:S01]  /*17130*/  IMAD.MOV.U32 R0, RZ, RZ, 0x20 ;  /* 0x00000020ff007424 */ /* 0x000fe200078e00ff */
[----:B------:R-:W-:-:S04]  /*17140*/  DEPBAR.LE SB0, 0x0 ;  /* 0x000080000000791a */ /* 0x000fc80000000000 */
[----:B------:R-:W-:Y:S06]  /*17150*/  BAR.SYNC.DEFER_BLOCKING 0x0 ;  /* 0x0000000000007b1d */ /* 0x000fec0000010000 */
        /* <DEDUP_REMOVED lines=33> */
[----:B------:R-:W-:-:S03]  /*17370*/  R2P PR, R123, 0x6 ;  /* 0x000000067b007804 */ /* 0x000fc60000000000 */
[----:B------:R-:W-:Y:S02]  /*17380*/  @P6 STS.128 [R244+0x11800], RZ ;  /* 0x011800fff4006388 */ /* 0x000fe40000000c00 */
[----:B------:R-:W-:Y:S02]  /*17390*/  SEL R2, R2, 0xfffffff0, !P1 ;  /* 0xfffffff002027807 */ /* 0x000fe40004800000 */
[----:B------:R-:W-:Y:S01]  /*173a0*/  @P6 STS.128 [R244+0x13800], RZ ;  /* 0x013800fff4006388 */ /* 0x000fe20000000c00 */
[----:B------:R-:W-:Y:S02]  /*173b0*/  SEL R0, R0, 0xffffffe0, !P2 ;  /* 0xffffffe000007807 */ /* 0x000fe40005000000 */
[----:B------:R-:W-:Y:S01]  /*173c0*/  R2P PR, R50, 0x6 ;  /* 0x0000000632007804 */ /* 0x000fe20000000000 */
[----:B------:R-:W-:Y:S01]  /*173d0*/  @P6 STS.128 [R244+0x15800], RZ ;  /* 0x015800fff4006388 */ /* 0x000fe20000000c00 */
[--C-:B------:R-:W-:Y:S01]  /*173e0*/  IMAD R232, R2, 0x2, R234.reuse ;  /* 0x0000000202e87824 */ /* 0x100fe200078e02ea */
[----:B------:R-:W-:Y:S01]  /*173f0*/  ISETP.GT.AND P0, PT, R100, R235, PT ;  /* 0x000000eb6400720c */ /* 0x000fe20003f04270 */
[C---:B------:R-:W-:Y:S01]  /*17400*/  IMAD R230, R0.reuse, 0x2, R234 ;  /* 0x0000000200e67824 */ /* 0x040fe200078e02ea */
[----:B------:R-:W-:Y:S01]  /*17410*/  @P6 STS.128 [R244+0x17800], RZ ;  /* 0x017800fff4006388 */ /* 0x000fe20000000c00 */
[----:B------:R-:W-:-:S03]  /*17420*/  IMAD R229, R0, 0x2, R232 ;  /* 0x0000000200e57824 */ /* 0x000fc600078e02e8 */
[----:B------:R-:W-:Y:S01]  /*17430*/  @!PT LDS RZ, [RZ] ;  /* 0x00000000fffff984 */ /* 0x000fe20000000800 */
[----:B------:R-:W-:Y:S01]  /*17440*/  @!PT LDS RZ, [RZ] ;  /* 0x00000000fffff984 */ /* 0x000fe20000000800 */
[----:B------:R-:W-:Y:S01]  /*17450*/  @!PT LDS RZ, [RZ] ;  /* 0x00000000fffff984 */ /* 0x000fe20000000800 */
[----:B------:R5:W-:Y:S04]  /*17460*/  @!P6 LDGSTS.E.BYPASS.LTC128B.128 [R244+0x11800], [R6.64] ;  /* 0x1180000006f4efae */ /* 0x000be8000b901d46 */
[----:B------:R5:W-:Y:S01]  /*17470*/  @!P6 LDGSTS.E.BYPASS.LTC128B.128 [R244+0x13800], [R6.64+0x80] ;  /* 0x1380008006f4efae */ /* 0x000be2000b901d46 */
[----:B------:R-:W-:Y:S01]  /*17480*/  @P1 IADD3 R231, R3, -0x20, RZ ;  /* 0xffffffe003e71810 */ /* 0x000fe20007ffe0ff */
[----:B------:R-:W-:Y:S02]  /*17490*/  IMAD.MOV.U32 R3, RZ, RZ, 0x40 ;  /* 0x00000040ff037424 */ /* 0x000fe400078e00ff */
[----:B------:R5:W-:Y:S01]  /*174a0*/  @!P6 LDGSTS.E.BYPASS.LTC128B.128 [R244+0x15800], [R6.64+0x100] ;  /* 0x1580010006f4efae */ /* 0x000be2000b901d46 */
[----:B------:R-:W-:Y:S02]  /*174b0*/  IADD3 R223, R231, 0x800, RZ ;  /* 0x00000800e7df7810 */ /* 0x000fe40007ffe0ff */
[----:B------:R-:W-:Y:S01]  /*174c0*/  SEL R3, R3, 0xffffffc0, !P2 ;  /* 0xffffffc003037807 */ /* 0x000fe20005000000 */
[----:B------:R5:W-:Y:S01]  /*174d0*/  @!P6 LDGSTS.E.BYPASS.LTC128B.128 [R244+0x17800], [R6.64+0x180] ;  /* 0x1780018006f4efae */ /* 0x000be2000b901d46 */
[----:B------:R-:W-:-:S02]  /*174e0*/  IADD3 R222, R231, 0x1000, RZ ;  /* 0x00001000e7de7810 */ /* 0x000fc40007ffe0ff */
[----:B------:R-:W-:Y:S01]  /*174f0*/  IADD3 R221, R231, 0x1800, RZ ;  /* 0x00001800e7dd7810 */ /* 0x000fe20007ffe0ff */
[----:B------:R-:W-:Y:S01]  /*17500*/  LDSM.16.M88.4 R52, [R234] ;  /* 0x00000000ea34783b */ /* 0x000fe20000000200 */
[----:B------:R-:W-:Y:S01]  /*17510*/  IMAD.IADD R227, R233, 0x1, R3 ;  /* 0x00000001e9e37824 */ /* 0x000fe200078e0203 */
[----:B------:R-:W-:Y:S01]  /*17520*/  IADD3 R219, R231, 0x2000, RZ ;  /* 0x00002000e7db7810 */ /* 0x000fe20007ffe0ff */
[----:B------:R-:W-:Y:S01]  /*17530*/  IMAD.IADD R220, R3, 0x1, R231 ;  /* 0x0000000103dc7824 */ /* 0x000fe200078e02e7 */
[----:B-1----:R-:W1:Y:S01]  /*17540*/  LDSM.16.M88.4 R12, [R233+0x8000] ;  /* 0x00800000e90c783b */ /* 0x002e620000000200 */
[C---:B------:R-:W-:Y:S02]  /*17550*/  IADD3 R218, R231.reuse, 0x2800, RZ ;  /* 0x00002800e7da7810 */ /* 0x040fe40007ffe0ff */
[C---:B------:R-:W-:Y:S01]  /*17560*/  IADD3 R217, R231.reuse, 0x3000, RZ ;  /* 0x00003000e7d97810 */ /* 0x040fe20007ffe0ff */
[----:B------:R-:W4:Y:S01]  /*17570*/  LDSM.16.M88.4 R40, [R233+0x8800] ;  /* 0x00880000e928783b */ /* 0x000f220000000200 */
[----:B------:R-:W-:-:S02]  /*17580*/  IADD3 R216, R231, 0x3800, RZ ;  /* 0x00003800e7d87810 */ /* 0x000fc40007ffe0ff */
[C---:B------:R-:W-:Y:S01]  /*17590*/  IADD3 R215, R231.reuse, 0x4000, RZ ;  /* 0x00004000e7d77810 */ /* 0x040fe20007ffe0ff */
[----:B------:R-:W-:Y:S01]  /*175a0*/  LDSM.16.M88.4 R72, [R232] ;  /* 0x00000000e848783b */ /* 0x000fe20000000200 */
[C---:B------:R-:W-:Y:S02]  /*175b0*/  IADD3 R214, R231.reuse, 0x4800, RZ ;  /* 0x00004800e7d67810 */ /* 0x040fe40007ffe0ff */
[C---:B------:R-:W-:Y:S01]  /*175c0*/  IADD3 R213, R231.reuse, 0x5000, RZ ;  /* 0x00005000e7d57810 */ /* 0x040fe20007ffe0ff */
[----:B------:R-:W2:Y:S01]  /*175d0*/  LDSM.16.M88.4 R20, [R231] ;  /* 0x00000000e714783b */ /* 0x000ea20000000200 */
[C---:B------:R-:W-:Y:S02]  /*175e0*/  IADD3 R212, R231.reuse, 0x5800, RZ ;  /* 0x00005800e7d47810 */ /* 0x040fe40007ffe0ff */
[C---:B------:R-:W-:Y:S01]  /*175f0*/  IADD3 R211, R231.reuse, 0x6000, RZ ;  /* 0x00006000e7d37810 */ /* 0x040fe20007ffe0ff */
[----:B------:R-:W2:Y:S01]  /*17600*/  LDSM.16.M88.4 R64, [R233+0x9000] ;  /* 0x00900000e940783b */ /* 0x000ea20000000200 */
[----:B------:R-:W-:-:S02]  /*17610*/  IADD3 R210, R231, 0x6800, RZ ;  /* 0x00006800e7d27810 */ /* 0x000fc40007ffe0ff */
[C---:B------:R-:W-:Y:S01]  /*17620*/  IADD3 R209, R231.reuse, 0x7000, RZ ;  /* 0x00007000e7d17810 */ /* 0x040fe20007ffe0ff */
[----:B------:R-:W2:Y:S01]  /*17630*/  LDSM.16.M88.4 R56, [R233+0x9800] ;  /* 0x00980000e938783b */ /* 0x000ea20000000200 */
[----:B------:R-:W-:-:S03]  /*17640*/  IADD3 R208, R231, 0x7800, RZ ;  /* 0x00007800e7d07810 */ /* 0x000fc60007ffe0ff */
[----:B---3--:R-:W3:Y:S04]  /*17650*/  LDSM.16.M88.4 R8, [R231+0x800] ;  /* 0x00080000e708783b */ /* 0x008ee80000000200 */
[----:B------:R-:W-:Y:S04]  /*17660*/  LDSM.16.M88.4 R80, [R230] ;  /* 0x00000000e650783b */ /* 0x000fe80000000200 */
[----:B------:R-:W2:Y:S04]  /*17670*/  LDSM.16.M88.4 R32, [R227+0x8000] ;  /* 0x00800000e320783b */ /* 0x000ea80000000200 */
[----:B------:R-:W3:Y:S01]  /*17680*/  LDSM.16.M88.4 R24, [R231+0x1000] ;  /* 0x00100000e718783b */ /* 0x000ee20000000200 */
[C---:B-1----:R-:W-:Y:S03]  /*17690*/  HMMA.16816.F32 R16, R52.reuse, R12, RZ ;  /* 0x0000000c3410723c */ /* 0x042fe600000018ff */
[----:B------:R-:W1:Y:S04]  /*176a0*/  LDSM.16.M88.4 R76, [R231+0x1800] ;  /* 0x00180000e74c783b */ /* 0x000e680000000200 */
[----:B-----5:R-:W5:Y:S01]  /*176b0*/  LDSM.16.M88.4 R4, [R227+0x8800] ;  /* 0x00880000e304783b */ /* 0x020f620000000200 */
[C---:B------:R-:W-:Y:S03]  /*176c0*/  HMMA.16816.F32 R12, R52.reuse, R14, RZ ;  /* 0x0000000e340c723c */ /* 0x040fe600000018ff */
[----:B------:R-:W-:Y:S04]  /*176d0*/  LDSM.16.M88.4 R36, [R227+0x9000] ;  /* 0x00900000e324783b */ /* 0x000fe80000000200 */
[----:B------:R-:W-:Y:S01]  /*176e0*/  LDSM.16.M88.4 R84, [R227+0x9800] ;  /* 0x00980000e354783b */ /* 0x000fe20000000200 */
[C---:B----4-:R-:W-:Y:S03]  /*176f0*/  HMMA.16816.F32 R28, R52.reuse, R40, RZ ;  /* 0x00000028341c723c */ /* 0x050fe600000018ff */
[----:B------:R-:W-:Y:S04]  /*17700*/  LDSM.16.M88.4 R96, [R220+0x4800] ;  /* 0x00480000dc60783b */ /* 0x000fe80000000200 */
[----:B------:R-:W-:Y:S01]  /*17710*/  LDSM.16.M88.4 R88, [R233+0xe800] ;  /* 0x00e80000e958783b */ /* 0x000fe20000000200 */
[----:B------:R-:W-:Y:S03]  /*17720*/  HMMA.16816.F32 R40, R52, R42, RZ ;  /* 0x0000002a3428723c */ /* 0x000fe600000018ff */
[----:B------:R-:W-:Y:S04]  /*17730*/  LDSM.16.M88.4 R92, [R227+0xd800] ;  /* 0x00d80000e35c783b */ /* 0x000fe80000000200 */
[----:B------:R-:W0:Y:S01]  /*17740*/  LDGDEPBAR ;  /* 0x00000000000079af */ /* 0x000e220000000000 */
[C---:B--2---:R-:W-:Y:S08]  /*17750*/  HMMA.16816.F32 R16, R72.reuse, R20, R16 ;  /* 0x000000144810723c */ /* 0x044ff00000001810 */
[----:B------:R-:W-:Y:S01]  /*17760*/  HMMA.16816.F32 R12, R72, R22, R12 ;  /* 0x00000016480c723c */ /* 0x000fe2000000180c */
[----:B------:R-:W-:Y:S07]  /*17770*/  LDSM.16.M88.4 R20, [R220] ;  /* 0x00000000dc14783b */ /* 0x000fee0000000200 */
[C---:B------:R-:W-:Y:S08]  /*17780*/  HMMA.16816.F32 R68, R52.reuse, R64, RZ ;  /* 0x000000403444723c */ /* 0x040ff000000018ff */
[C---:B------:R-:W-:Y:S08]  /*17790*/  HMMA.16816.F32 R64, R52.reuse, R66, RZ ;  /* 0x000000423440723c */ /* 0x040ff000000018ff */
        /* <DEDUP_REMOVED lines=16> */
[C---:B-----5:R-:W-:Y:S08]  /*178a0*/  HMMA.16816.F32 R28, R80.reuse, R4, R28 ;  /* 0x00000004501c723c */ /* 0x060ff0000000181c */
[----:B------:R-:W-:Y:S01]  /*178b0*/  HMMA.16816.F32 R40, R80, R6, R40 ;  /* 0x000000065028723c */ /* 0x000fe20000001828 */
[----:B------:R-:W5:Y:S07]  /*178c0*/  LDSM.16.M88.4 R4, [R233+0xa800] ;  /* 0x00a80000e904783b */ /* 0x000f6e0000000200 */
        /* <DEDUP_REMOVED lines=49> */
[C---:B-----5:R-:W-:Y:S08]  /*17be0*/  HMMA.16816.F32 R28, R56.reuse, R4, R28 ;  /* 0x00000004381c723c */ /* 0x060ff0000000181c */
        /* <DEDUP_REMOVED lines=96> */
[----:B------:R-:W3:Y:S01]  /*181f0*/  LDSM.16.M88.4 R4, [R227+0xf000] ;  /* 0x00f00000e304783b */ /* 0x000ee20000000200 */
[----:B------:R-:W-:-:S05]  /*18200*/  FMUL.FTZ R15, R15, c[0x0][0x2ec] ;  /* 0x0000bb000f0f7a20 */ /* 0x000fca0000410000 */
[----:B------:R-:W-:Y:S01]  /*18210*/  MUFU.TANH R55, R13 ;  /* 0x0000000d00377308 */ /* 0x000fe20000002400 */
[----:B------:R-:W-:Y:S08]  /*18220*/  HMMA.16816.F32 R84, R76, R90, R84 ;  /* 0x0000005a4c54723c */ /* 0x000ff00000001854 */
[----:B--2---:R-:W-:Y:S08]  /*18230*/  HMMA.16816.F32 R60, R56, R32, R60 ;  /* 0x00000020383c723c */ /* 0x004ff0000000183c */
[----:B------:R-:W-:Y:S01]  /*18240*/  HMMA.16816.F32 R28, R8, R64, R28 ;  /* 0x00000040081c723c */ /* 0x000fe2000000181c */
[----:B------:R-:W-:Y:S01]  /*18250*/  MUFU.TANH R64, R14 ;  /* 0x0000000e00407308 */ /* 0x000fe20000002400 */
[----:B------:R-:W-:-:S02]  /*18260*/  FMUL.FTZ R17, R17, c[0x0][0x2ec] ;  /* 0x0000bb0011117a20 */ /* 0x000fc40000410000 */
[----:B------:R-:W-:Y:S02]  /*18270*/  FMUL.FTZ R18, R18, c[0x0][0x2ec] ;  /* 0x0000bb0012127a20 */ /* 0x000fe40000410000 */
[----:B------:R-:W-:Y:S02]  /*18280*/  FMUL.FTZ R19, R19, c[0x0][0x2ec] ;  /* 0x0000bb0013137a20 */ /* 0x000fe40000410000 */
[----:B------:R-:W-:Y:S01]  /*18290*/  HMMA.16816.F32 R84, R56, R34, R84 ;  /* 0x000000223854723c */ /* 0x000fe20000001854 */
[----:B------:R2:W-:Y:S01]  /*182a0*/  MUFU.TANH R65, R15 ;  /* 0x0000000f00417308 */ /* 0x0005e20000002400 */
[----:B------:R-:W-:-:S06]  /*182b0*/  FMUL.FTZ R3, R16, c[0x0][0x2ec] ;  /* 0x0000bb0010037a20 */ /* 0x000fcc0000410000 */
[----:B-1----:R-:W-:Y:S01]  /*182c0*/  HMMA.16816.F32 R60, R36, R20, R60 ;  /* 0x00000014243c723c */ /* 0x002fe2000000183c */
[----:B------:R-:W-:Y:S07]  /*182d0*/  MUFU.TANH R50, R17 ;  /* 0x0000001100327308 */ /* 0x000fee0000002400 */
[----:B---3--:R-:W-:Y:S01]  /*182e0*/  HMMA.16816.F32 R68, R24, R4, R68 ;  /* 0x000000041844723c */ /* 0x008fe20000001844 */
[----:B--2---:R-:W1:Y:S01]  /*182f0*/  LDSM.16.M88.4 R12, [R227+0xf800] ;  /* 0x00f80000e30c783b */ /* 0x004e620000000200 */
[----:B------:R-:W2:Y:S01]  /*18300*/  MUFU.TANH R52, R18 ;  /* 0x0000001200347308 */ /* 0x000ea20000002400 */
[----:B------:R-:W-:-:S02]  /*18310*/  FMUL.FTZ R28, R28, c[0x0][0x2ec] ;  /* 0x0000bb001c1c7a20 */ /* 0x000fc40000410000 */
[----:B------:R-:W-:Y:S02]  /*18320*/  FMUL.FTZ R30, R30, c[0x0][0x2ec] ;  /* 0x0000bb001e1e7a20 */ /* 0x000fe40000410000 */
[----:B------:R-:W-:Y:S01]  /*18330*/  FMUL.FTZ R29, R29, c[0x0][0x2ec] ;  /* 0x0000bb001d1d7a20 */ /* 0x000fe20000410000 */
[----:B------:R-:W-:Y:S01]  /*18340*/  HMMA.16816.F32 R72, R24, R6, R72 ;  /* 0x000000061848723c */ /* 0x000fe20000001848 */
[----:B------:R-:W3:Y:S01]  /*18350*/  LDSM.16.M88.4 R4, [R220+0x7800] ;  /* 0x00780000dc04783b */ /* 0x000ee20000000200 */
[----:B------:R4:W-:Y:S01]  /*18360*/  MUFU.TANH R53, R19 ;  /* 0x0000001300357308 */ /* 0x0009e20000002400 */
[----:B------:R-:W-:-:S05]  /*18370*/  FMUL.FTZ R31, R31, c[0x0][0x2ec] ;  /* 0x0000bb001f1f7a20 */ /* 0x000fca0000410000 */
[----:B------:R-:W-:Y:S02]  /*18380*/  HMMA.16816.F32 R84, R36, R22, R84 ;  /* 0x000000162454723c */ /* 0x000fe40000001854 */
[----:B------:R-:W5:Y:S05]  /*18390*/  MUFU.TANH R3, R3 ;  /* 0x0000000300037308 */ /* 0x000f6a0000002400 */
[----:B------:R-:W-:Y:S01]  /*183a0*/  IMAD.SHL.U32 R22, R48, 0x2, RZ ;  /* 0x0000000230167824 */ /* 0x000fe200078e00ff */
[----:B------:R-:W-:Y:S01]  /*183b0*/  HMMA.16816.F32 R40, R24, R82, R40 ;  /* 0x000000521828723c */ /* 0x000fe20000001828 */
[----:B----4-:R-:W4:Y:S01]  /*183c0*/  LDSM.16.M88.4 R16, [R220+0x7000] ;  /* 0x00700000dc10783b */ /* 0x010f220000000200 */
[----:B------:R-:W3:Y:S02]  /*183d0*/  MUFU.TANH R28, R28 ;  /* 0x0000001c001c7308 */ /* 0x000ee40000002400 */
[----:B------:R-:W-:Y:S01]  /*183e0*/  LOP3.LUT R22, R22, 0x6, RZ, 0xc0, !PT ;  /* 0x0000000616167812 */ /* 0x000fe200078ec0ff */
[----:B------:R-:W-:-:S04]  /*183f0*/  DEPBAR.LE SB0, 0x0 ;  /* 0x000080000000791a */ /* 0x000fc80000000000 */
[----:B------:R-:W-:Y:S01]  /*18400*/  IMAD.IADD R22, R44, 0x1, R22 ;  /* 0x000000012c167824 */ /* 0x000fe200078e0216 */
[----:B------:R-:W-:Y:S01]  /*18410*/  MUFU.TANH R30, R30 ;  /* 0x0000001e001e7308 */ /* 0x000fe20000002400 */
[----:B------:R-:W-:Y:S03]  /*18420*/  BAR.SYNC.DEFER_BLOCKING 0x0 ;  /* 0x0000000000007b1d */ /* 0x000fe60000010000 */
[----:B------:R-:W-:Y:S01]  /*18430*/  ISETP.GE.AND P1, PT, R22, R49, PT ;  /* 0x000000311600720c */ /* 0x000fe20003f26270 */
[----:B-1----:R-:W-:Y:S03]  /*18440*/  HMMA.16816.F32 R60, R24, R12, R60 ;  /* 0x0000000c183c723c */ /* 0x002fe6000000183c */
[----:B--2---:R-:W-:Y:S01]  /*18450*/  FSEL R52, R52, -INF , !P1 ;  /* 0xff80000034347808 */ /* 0x004fe20004800000 */
[----:B------:R-:W-:Y:S01]  /*18460*/  MUFU.TANH R29, R29 ;  /* 0x0000001d001d7308 */ /* 0x000fe20000002400 */
[----:B-----5:R-:W-:-:S02]  /*18470*/  FSEL R3, R3, -INF , !P1 ;  /* 0xff80000003037808 */ /* 0x020fc40004800000 */
[----:B------:R-:W-:Y:S02]  /*18480*/  IADD3 R12, R22, 0x1, RZ ;  /* 0x00000001160c7810 */ /* 0x000fe40007ffe0ff */
[----:B------:R-:W-:Y:S03]  /*18490*/  HMMA.16816.F32 R40, R8, R66, R40 ;  /* 0x000000420828723c */ /* 0x000fe60000001828 */
[----:B------:R-:W-:Y:S01]  /*184a0*/  MUFU.TANH R31, R31 ;  /* 0x0000001f001f7308 */ /* 0x000fe20000002400 */
[----:B------:R-:W-:-:S04]  /*184b0*/  ISETP.GE.AND P6, PT, R12, R49, PT ;  /* 0x000000310c00720c */ /* 0x000fc80003fc6270 */
[----:B------:R-:W-:Y:S02]  /*184c0*/  FSEL R53, R53, -INF , !P6 ;  /* 0xff80000035357808 */ /* 0x000fe40007000000 */
[----:B------:R-:W-:-:S05]  /*184d0*/  FSEL R50, R50, -INF , !P6 ;  /* 0xff80000032327808 */ /* 0x000fca0007000000 */
[C---:B---3--:R-:W-:Y:S07]  /*184e0*/  HMMA.16816.F32 R60, R8.reuse, R4, R60 ;  /* 0x00000004083c723c */ /* 0x048fee000000183c */
[C---:B------:R-:W-:Y:S01]  /*184f0*/  IADD3 R4, R22.reuse, 0x9, RZ ;  /* 0x0000000916047810 */ /* 0x040fe20007ffe0ff */
[C---:B----4-:R-:W-:Y:S01]  /*18500*/  HMMA.16816.F32 R68, R8.reuse, R16, R68 ;  /* 0x000000100844723c */ /* 0x050fe20000001844 */
[----:B------:R-:W-:Y:S01]  /*18510*/  IADD3 R5, R22, 0x8, RZ ;  /* 0x0000000816057810 */ /* 0x000fe20007ffe0ff */
        /* <DEDUP_REMOVED lines=9> */
[----:B------:R-:W-:Y:S01]  /*185b0*/  IADD3 R4, R22, 0x11, RZ ;  /* 0x0000001116047810 */ /* 0x000fe20007ffe0ff */
[----:B------:R-:W1:Y:S01]  /*185c0*/  MUFU.TANH R32, R32 ;  /* 0x0000002000207308 */ /* 0x000e620000002400 */
[----:B------:R-:W-:-:S02]  /*185d0*/  FSEL R64, R64, -INF , !P5 ;  /* 0xff80000040407808 */ /* 0x000fc40006800000 */
        /* <DEDUP_REMOVED lines=14> */
[----:B------:R-:W-:Y:S01]  /*186c0*/  IADD3 R4, R22, 0x20, RZ ;  /* 0x0000002016047810 */ /* 0x000fe20007ffe0ff */
[----:B------:R-:W-:Y:S01]  /*186d0*/  FMUL.FTZ R69, R69, c[0x0][0x2ec] ;  /* 0x0000bb0045457a20 */ /* 0x000fe20000410000 */
[----:B------:R-:W-:Y:S01]  /*186e0*/  FSEL R55, R55, -INF , !P4 ;  /* 0xff80000037377808 */ /* 0x000fe20006000000 */
[----:B------:R-:W-:Y:S01]  /*186f0*/  FMUL.FTZ R71, R71, c[0x0][0x2ec] ;  /* 0x0000bb0047477a20 */ /* 0x000fe20000410000 */
[----:B------:R-:W-:Y:S01]  /*18700*/  ISETP.GE.AND P4, PT, R4, R49, PT ;  /* 0x000000310400720c */ /* 0x000fe20003f86270 */
[----:B------:R-:W-:Y:S01]  /*18710*/  FMUL.FTZ R72, R72, c[0x0][0x2ec] ;  /* 0x0000bb0048487a20 */ /* 0x000fe20000410000 */
[----:B------:R-:W-:Y:S01]  /*18720*/  IADD3 R4, R22, 0x21, RZ ;  /* 0x0000002116047810 */ /* 0x000fe20007ffe0ff */
[----:B------:R-:W3:Y:S01]  /*18730*/  MUFU.TANH R33, R33 ;  /* 0x0000002100217308 */ /* 0x000ee20000002400 */
[----:B------:R-:W-:Y:S01]  /*18740*/  FSEL R5, R28, -INF , !P2 ;  /* 0xff8000001c057808 */ /* 0x000fe20005000000 */
[----:B------:R-:W-:Y:S01]  /*18750*/  FMUL.FTZ R74, R74, c[0x0][0x2ec] ;  /* 0x0000bb004a4a7a20 */ /* 0x000fe20000410000 */
[----:B-1----:R-:W-:Y:S01]  /*18760*/  FSEL R13, R32, -INF , !P6 ;  /* 0xff800000200d7808 */ /* 0x002fe20007000000 */
[----:B------:R-:W-:Y:S01]  /*18770*/  HMMA.16816.F32 R16, R8, R6, R16 ;  /* 0x000000060810723c */ /* 0x000fe20000001810 */
[----:B------:R-:W-:-:S02]  /*18780*/  FMUL.FTZ R73, R73, c[0x0][0x2ec] ;  /* 0x0000bb0049497a20 */ /* 0x000fc40000410000 */
[----:B------:R-:W-:Y:S01]  /*18790*/  FMUL.FTZ R75, R75, c[0x0][0x2ec] ;  /* 0x0000bb004b4b7a20 */ /* 0x000fe20000410000 */
[----:B------:R-:W-:Y:S01]  /*187a0*/  MUFU.TANH R184, R68 ;  /* 0x0000004400b87308 */ /* 0x000fe20000002400 */
[----:B------:R-:W-:Y:S01]  /*187b0*/  FMUL.FTZ R62, R62, c[0x0][0x2ec] ;  /* 0x0000bb003e3e7a20 */ /* 0x000fe20000410000 */
[----:B--2---:R-:W-:Y:S01]  /*187c0*/  FSEL R12, R20, -INF , !P5 ;  /* 0xff800000140c7808 */ /* 0x004fe20006800000 */
[----:B------:R-:W-:Y:S01]  /*187d0*/  FMUL.FTZ R63, R63, c[0x0][0x2ec] ;  /* 0x0000bb003f3f7a20 */ /* 0x000fe20000410000 */
[----:B------:R-:W-:Y:S02]  /*187e0*/  IADD3 R6, R22, 0x28, RZ ;  /* 0x0000002816067810 */ /* 0x000fe40007ffe0ff */
[----:B------:R-:W-:Y:S02]  /*187f0*/  FSEL R11, R30, -INF , !P2 ;  /* 0xff8000001e0b7808 */ /* 0x000fe40005000000 */
[----:B------:R-:W1:Y:S01]  /*18800*/  MUFU.TANH R188, R70 ;  /* 0x0000004600bc7308 */ /* 0x000e620000002400 */
[----:B------:R-:W-:-:S02]  /*18810*/  ISETP.GE.AND P2, PT, R4, R49, PT ;  /* 0x000000310400720c */ /* 0x000fc40003f46270 */
[----:B------:R-:W-:Y:S02]  /*18820*/  FSEL R10, R31, -INF , !P1 ;  /* 0xff8000001f0a7808 */ /* 0x000fe40004800000 */
[----:B------:R-:W-:Y:S02]  /*18830*/  FSEL R4, R29, -INF , !P1 ;  /* 0xff8000001d047808 */ /* 0x000fe40004800000 */
[-C--:B------:R-:W-:Y:S01]  /*18840*/  ISETP.GE.AND P1, PT, R6, R49.reuse, PT ;  /* 0x000000310600720c */ /* 0x080fe20003f26270 */
[----:B------:R-:W-:Y:S01]  /*18850*/  MUFU.TANH R185, R69 ;  /* 0x0000004500b97308 */ /* 0x000fe20000002400 */
[----:B------:R-:W-:Y:S02]  /*18860*/  IADD3 R6, R22, 0x29, RZ ;  /* 0x0000002916067810 */ /* 0x000fe40007ffe0ff */
[----:B------:R-:W-:Y:S01]  /*18870*/  FSEL R9, R21, -INF , !P6 ;  /* 0xff80000015097808 */ /* 0x000fe20007000000 */
[----:B------:R-:W-:Y:S01]  /*18880*/  FMUL.FTZ R16, R16, c[0x0][0x2ec] ;  /* 0x0000bb0010107a20 */ /* 0x000fe20000410000 */
[-C--:B------:R-:W-:Y:S01]  /*18890*/  ISETP.GE.AND P6, PT, R6, R49.reuse, PT ;  /* 0x000000310600720c */ /* 0x080fe20003fc6270 */
[----:B------:R-:W-:Y:S01]  /*188a0*/  FMUL.FTZ R18, R18, c[0x0][0x2ec] ;  /* 0x0000bb0012127a20 */ /* 0x000fe20000410000 */
[----:B------:R-:W-:Y:S01]  /*188b0*/  IADD3 R6, R22, 0x30, RZ ;  /* 0x0000003016067810 */ /* 0x000fe20007ffe0ff */
[----:B------:R-:W2:Y:S01]  /*188c0*/  MUFU.TANH R189, R71 ;  /* 0x0000004700bd7308 */ /* 0x000ea20000002400 */
[----:B------:R-:W-:Y:S01]  /*188d0*/  FMUL.FTZ R17, R17, c[0x0][0x2ec] ;  /* 0x0000bb0011117a20 */ /* 0x000fe20000410000 */
[----:B---3--:R-:W-:Y:S01]  /*188e0*/  FSEL R8, R33, -INF , !P5 ;  /* 0xff80000021087808 */ /* 0x008fe20006800000 */
[----:B------:R-:W-:Y:S01]  /*188f0*/  FMUL.FTZ R19, R19, c[0x0][0x2ec] ;  /* 0x0000bb0013137a20 */ /* 0x000fe20000410000 */
[----:B------:R-:W-:-:S02]  /*18900*/  ISETP.GE.AND P5, PT, R6, R49, PT ;  /* 0x000000310600720c */ /* 0x000fc40003fa6270 */
[----:B------:R-:W-:Y:S02]  /*18910*/  IADD3 R6, R22, 0x31, RZ ;  /* 0x0000003116067810 */ /* 0x000fe40007ffe0ff */
[----:B------:R-:W3:Y:S01]  /*18920*/  MUFU.TANH R186, R72 ;  /* 0x0000004800ba7308 */ /* 0x000ee20000002400 */
[----:B-1----:R-:W-:Y:S02]  /*18930*/  FSEL R188, R188, -INF , !P4 ;  /* 0xff800000bcbc7808 */ /* 0x002fe40006000000 */
[----:B------:R-:W-:Y:S02]  /*18940*/  FSEL R184, R184, -INF , !P4 ;  /* 0xff800000b8b87808 */ /* 0x000fe40006000000 */
[----:B------:R-:W-:Y:S02]  /*18950*/  ISETP.GE.AND P4, PT, R6, R49, PT ;  /* 0x000000310600720c */ /* 0x000fe40003f86270 */
[C---:B------:R-:W-:Y:S01]  /*18960*/  IADD3 R6, R22.reuse, 0x38, RZ ;  /* 0x0000003816067810 */ /* 0x040fe20007ffe0ff */
[----:B------:R-:W1:Y:S01]  /*18970*/  MUFU.TANH R190, R74 ;  /* 0x0000004a00be7308 */ /* 0x000e620000002400 */
[----:B------:R-:W-:-:S02]  /*18980*/  IADD3 R22, R22, 0x39, RZ ;  /* 0x0000003916167810 */ /* 0x000fc40007ffe0ff */
[----:B--2---:R-:W-:Y:S02]  /*18990*/  FSEL R189, R189, -INF , !P2 ;  /* 0xff800000bdbd7808 */ /* 0x004fe40005000000 */
[----:B------:R-:W-:Y:S02]  /*189a0*/  FSEL R185, R185, -INF , !P2 ;  /* 0xff800000b9b97808 */ /* 0x000fe40005000000 */
[----:B------:R-:W-:Y:S01]  /*189b0*/  ISETP.GE.AND P2, PT, R6, R49, PT ;  /* 0x000000310600720c */ /* 0x000fe20003f46270 */
[----:B------:R-:W2:Y:S01]  /*189c0*/  MUFU.TANH R187, R73 ;  /* 0x0000004900bb7308 */ /* 0x000ea20000002400 */
[----:B---3--:R-:W-:-:S07]  /*189d0*/  FSEL R186, R186, -INF , !P1 ;  /* 0xff800000baba7808 */ /* 0x008fce0004800000 */
[----:B------:R-:W3:Y:S01]  /*189e0*/  MUFU.TANH R191, R75 ;  /* 0x0000004b00bf7308 */ /* 0x000ee20000002400 */
[----:B-1----:R-:W-:Y:S02]  /*189f0*/  FSEL R190, R190, -INF , !P1 ;  /* 0xff800000bebe7808 */ /* 0x002fe40004800000 */
[----:B------:R-:W-:-:S05]  /*18a00*/  ISETP.GE.AND P1, PT, R22, R49, PT ;  /* 0x000000311600720c */ /* 0x000fca0003f26270 */
        /* <DEDUP_REMOVED lines=79> */
.L_x_5548:
[----:B------:R-:W-:-:S05]  /*18f00*/  IMAD.MOV.U32 R6, RZ, RZ, c[0x0][0x198] ;  /* 0x00006600ff067624 */ /* 0x000fca00078e00ff */
[----:B------:R-:W-:-:S04]  /*18f10*/  LEA R6, -R6, RZ, 0x6 ;  /* 0x000000ff06067211 */ /* 0x000fc800078e31ff */
[----:B------:R-:W-:Y:S02]  /*18f20*/  SHF.R.S32.HI R7, RZ, 0x1f, R6 ;  /* 0x0000001fff077819 */ /* 0x000fe40000011406 */
.L_x_5549:
        /* <DEDUP_REMOVED lines=15> */
[C---:B------:R-:W-:Y:S02]  /*19020*/  LEA R14, P1, R47.reuse, c[0x0][0x168], 0x1 ;  /* 0x00005a002f0e7a11 */ /* 0x040fe400078208ff */
        /* <DEDUP_REMOVED lines=30> */
.L_x_5547:
        /* <DEDUP_REMOVED lines=68> */
[--C-:B------:R-:W-:Y:S01]  /*19650*/  FFMA.FTZ R173, R4, c[0x0][0x23c], -R194.reuse ;  /* 0x00008f0004ad7a23 */ /* 0x100fe200000108c2 */
[----:B------:R-:W-:Y:S01]  /*19660*/  LDSM.16.MT88.4 R16, [R228+0x10800] ;  /* 0x01080000e410783b */ /* 0x000fe20000004200 */
[----:B------:R-:W-:-:S02]  /*19670*/  FFMA.FTZ R172, R13, c[0x0][0x23c], -R194 ;  /* 0x00008f000dac7a23 */ /* 0x000fc400000108c2 */
[--C-:B------:R-:W-:Y:S01]  /*19680*/  FFMA.FTZ R182, R52, c[0x0][0x23c], -R170.reuse ;  /* 0x00008f0034b67a23 */ /* 0x100fe200000108aa */
[----:B------:R-:W-:Y:S01]  /*19690*/  LDSM.16.MT88.4 R4, [R224+0x16000] ;  /* 0x01600000e004783b */ /* 0x000fe20000004200 */
[--C-:B------:R-:W-:Y:S01]  /*196a0*/  FFMA.FTZ R181, R53, c[0x0][0x23c], -R170.reuse ;  /* 0x00008f0035b57a23 */ /* 0x100fe200000108aa */
[----:B------:R-:W2:Y:S01]  /*196b0*/  MUFU.EX2 R179, R179 ;  /* 0x000000b300b37308 */ /* 0x000ea20000000800 */
[--C-:B------:R-:W-:Y:S01]  /*196c0*/  FFMA.FTZ R183, R64, c[0x0][0x23c], -R170.reuse ;  /* 0x00008f0040b77a23 */ /* 0x100fe200000108aa */
[----:B------:R-:W-:Y:S01]  /*196d0*/  LDSM.16.MT88.4 R20, [R228+0x12800] ;  /* 0x01280000e414783b */ /* 0x000fe20000004200 */
[----:B------:R-:W-:Y:S02]  /*196e0*/  FFMA.FTZ R176, R65, c[0x0][0x23c], -R170 ;  /* 0x00008f0041b07a23 */ /* 0x000fe400000108aa */
[----:B------:R-:W-:Y:S01]  /*196f0*/  FFMA.FTZ R2, R12, c[0x0][0x23c], -R194 ;  /* 0x00008f000c027a23 */ /* 0x000fe200000108c2 */
[----:B------:R-:W3:Y:S01]  /*19700*/  LDSM.16.MT88.4 R64, [R224+0x12000] ;  /* 0x01200000e040783b */ /* 0x000ee20000004200 */
[--C-:B------:R-:W-:Y:S01]  /*19710*/  FFMA.FTZ R175, R11, c[0x0][0x23c], -R170.reuse ;  /* 0x00008f000baf7a23 */ /* 0x100fe200000108aa */
[----:B------:R-:W-:Y:S01]  /*19720*/  MUFU.EX2 R178, R178 ;  /* 0x000000b200b27308 */ /* 0x000fe20000000800 */
[--C-:B------:R-:W-:Y:S01]  /*19730*/  FFMA.FTZ R167, R10, c[0x0][0x23c], -R170.reuse ;  /* 0x00008f000aa77a23 */ /* 0x100fe200000108aa */
[----:B------:R-:W4:Y:S01]  /*19740*/  LDSM.16.MT88.4 R12, [R225+0x10800] ;  /* 0x01080000e10c783b */ /* 0x000f220000004200 */
[----:B------:R-:W-:-:S02]  /*19750*/  FFMA.FTZ R166, R9, c[0x0][0x23c], -R170 ;  /* 0x00008f0009a67a23 */ /* 0x000fc400000108aa */
[----:B------:R-:W-:Y:S01]  /*19760*/  FFMA.FTZ R0, R8, c[0x0][0x23c], -R170 ;  /* 0x00008f0008007a23 */ /* 0x000fe200000108aa */
        /* <DEDUP_REMOVED lines=56> */
[C---:B---3--:R-:W-:Y:S02]  /*19af0*/  HMMA.16816.F32 R60, R128.reuse, R64, RZ ;  /* 0x00000040803c723c */ /* 0x048fe400000018ff */
        /* <DEDUP_REMOVED lines=92> */
[C---:B-----5:R-:W-:Y:S08]  /*1a0c0*/  HMMA.16816.F32 R124, R4.reuse, R20, R124 ;  /* 0x00000014047c723c */ /* 0x060ff0000000187c */
[----:B------:R-:W-:Y:S01]  /*1a0d0*/  HMMA.16816.F32 R128, R4, R22, R128 ;  /* 0x000000160480723c */ /* 0x000fe20000001880 */
[----:B------:R-:W-:Y:S06]  /*1a0e0*/  LDSM.16.MT88.4 R20, [R228+0x13000] ;  /* 0x01300000e414783b */ /* 0x000fec0000004200 */
[----:B------:R-:W-:Y:S01]  /*1a0f0*/  F2FP.PACK_AB R4, R185, R184 ;  /* 0x000000b8b904723e */ /* 0x000fe200000000ff */
[----:B------:R-:W-:Y:S01]  /*1a100*/  FADD.FTZ R184, R184, R172 ;  /* 0x000000acb8b87221 */ /* 0x000fe20000010000 */
[----:B---3--:R-:W-:Y:S01]  /*1a110*/  F2FP.PACK_AB R5, R189, R188 ;  /* 0x000000bcbd05723e */ /* 0x008fe200000000ff */
        /* <DEDUP_REMOVED lines=124> */
.L_x_5554:
        /* <DEDUP_REMOVED lines=64> */
.L_x_5551:
        /* <DEDUP_REMOVED lines=64> */
[----:B------:R-:W2:Y:S06]  /*1b0e0*/  LDSM.16.M88.4 R168, [R220+0x800] ;  /* 0x00080000dca8783b */ /* 0x000eac0000000200 */
[----:B------:R-:W-:Y:S01]  /*1b0f0*/  LDSM.16.M88.4 R184, [R234+0x2000] ;  /* 0x00200000eab8783b */ /* 0x000fe20000000200 */
        /* <DEDUP_REMOVED lines=16> */
[C---:B--2---:R-:W-:Y:S08]  /*1b200*/  HMMA.16816.F32 R12, R200.reuse, R168, R12 ;  /* 0x000000a8c80c723c */ /* 0x044ff0000000180c */
[C---:B------:R-:W-:Y:S01]  /*1b210*/  HMMA.16816.F32 R16, R200.reuse, R170, R16 ;  /* 0x000000aac810723c */ /* 0x040fe20000001810 */
[----:B------:R-:W2:Y:S07]  /*1b220*/  LDSM.16.M88.4 R168, [R218] ;  /* 0x00000000daa8783b */ /* 0x000eae0000000200 */
[C---:B------:R-:W-:Y:S08]  /*1b230*/  HMMA.16816.F32 R20, R200.reuse, R176, R20 ;  /* 0x000000b0c814723c */ /* 0x040ff00000001814 */
[C---:B------:R-:W-:Y:S01]  /*1b240*/  HMMA.16816.F32 R24, R200.reuse, R178, R24 ;  /* 0x000000b2c818723c */ /* 0x040fe20000001818 */
[----:B------:R-:W1:Y:S07]  /*1b250*/  LDSM.16.M88.4 R176, [R217] ;  /* 0x00000000d9b0783b */ /* 0x000e6e0000000200 */
[C---:B------:R-:W-:Y:S08]  /*1b260*/  HMMA.16816.F32 R28, R200.reuse, R180, R28 ;  /* 0x000000b4c81c723c */ /* 0x040ff0000000181c */
[----:B------:R-:W-:Y:S01]  /*1b270*/  HMMA.16816.F32 R32, R200, R182, R32 ;  /* 0x000000b6c820723c */ /* 0x000fe20000001820 */
[----:B------:R-:W2:Y:S06]  /*1b280*/  LDSM.16.M88.4 R180, [R216] ;  /* 0x00000000d8b4783b */ /* 0x000eac0000000200 */
[----:B------:R-:W-:Y:S01]  /*1b290*/  LDSM.16.M88.4 R200, [R227+0xa000] ;  /* 0x00a00000e3c8783b */ /* 0x000fe20000000200 */
        /* <DEDUP_REMOVED lines=16> */
[C---:B--2---:R-:W-:Y:S08]  /*1b3a0*/  HMMA.16816.F32 R12, R196.reuse, R168, R12 ;  /* 0x000000a8c40c723c */ /* 0x044ff0000000180c */
[C---:B------:R-:W-:Y:S01]  /*1b3b0*/  HMMA.16816.F32 R16, R196.reuse, R170, R16 ;  /* 0x000000aac410723c */ /* 0x040fe20000001810 */
[----:B------:R-:W2:Y:S07]  /*1b3c0*/  LDSM.16.M88.4 R168, [R220+0x2800] ;  /* 0x00280000dca8783b */ /* 0x000eae0000000200 */
[C---:B------:R-:W-:Y:S08]  /*1b3d0*/  HMMA.16816.F32 R20, R196.reuse, R176, R20 ;  /* 0x000000b0c414723c */ /* 0x040ff00000001814 */
[C---:B------:R-:W-:Y:S01]  /*1b3e0*/  HMMA.16816.F32 R24, R196.reuse, R178, R24 ;  /* 0x000000b2c418723c */ /* 0x040fe20000001818 */
[----:B------:R-:W1:Y:S07]  /*1b3f0*/  LDSM.16.M88.4 R176, [R220+0x3000] ;  /* 0x00300000dcb0783b */ /* 0x000e6e0000000200 */
        /* <DEDUP_REMOVED lines=99> */
[C---:B------:R-:W-:Y:S08]  /*1ba30*/  HMMA.16816.F32 R16, R188.reuse, R170, R16 ;  /* 0x000000aabc10723c */ /* 0x040ff00000001810 */
[C---:B------:R-:W-:Y:S08]  /*1ba40*/  HMMA.16816.F32 R20, R188.reuse, R176, R20 ;  /* 0x000000b0bc14723c */ /* 0x040ff00000001814 */
[C---:B------:R-:W-:Y:S08]  /*1ba50*/  HMMA.16816.F32 R24, R188.reuse, R178, R24 ;  /* 0x000000b2bc18723c */ /* 0x040ff00000001818 */
[C---:B------:R-:W-:Y:S08]  /*1ba60*/  HMMA.16816.F32 R28, R188.reuse, R180, R28 ;  /* 0x000000b4bc1c723c */ /* 0x040ff0000000181c */
[----:B------:R-:W-:Y:S08]  /*1ba70*/  HMMA.16816.F32 R32, R188, R182, R32 ;  /* 0x000000b6bc20723c */ /* 0x000ff00000001820 */
[C---:B---3--:R-:W-:Y:S08]  /*1ba80*/  HMMA.16816.F32 R4, R196.reuse, R200, R4 ;  /* 0x000000c8c404723c */ /* 0x048ff00000001804 */
        /* <DEDUP_REMOVED lines=150> */
.L_x_5553:
        /* <DEDUP_REMOVED lines=32> */
.L_x_5552:
        /* <DEDUP_REMOVED lines=490> */
.L_x_5550:
[----:B------:R-:W1:Y:S01]  /*1e490*/  SHFL.BFLY PT, R2, R249, 0x2, 0x1f ;  /* 0x0c401f00f9027f89 */ /* 0x000e6200000e0000 */
[----:B------:R-:W-:Y:S01]  /*1e4a0*/  MOV R8, 0x3f800000 ;  /* 0x3f80000000087802 */ /* 0x000fe20000000f00 */
[----:B------:R-:W-:Y:S01]  /*1e4b0*/  ULDC.64 UR4, c[0x0][0x118] ;  /* 0x0000460000047ab9 */ /* 0x000fe20000000a00 */
[----:B------:R-:W-:Y:S01]  /*1e4c0*/  MOV R7, 0x3f800000 ;  /* 0x3f80000000077802 */ /* 0x000fe20000000f00 */
[----:B------:R-:W2:Y:S01]  /*1e4d0*/  SHFL.BFLY PT, R0, R245, 0x2, 0x1f ;  /* 0x0c401f00f5007f89 */ /* 0x000ea200000e0000 */
[----:B------:R-:W-:Y:S03]  /*1e4e0*/  BSSY B0, `(.L_x_5555) ;  /* 0x0000146000007945 */ /* 0x000fe60003800000 */
        /* <DEDUP_REMOVED lines=16> */
[CC--:B------:R-:W-:Y:S01]  /*1e5f0*/  LEA.HI R11, R10.reuse, R2.reuse, RZ, 0x2 ;  /* 0x000000020a0b7211 */ /* 0x0c0fe200078f10ff */
        /* <DEDUP_REMOVED lines=204> */
[----:B------:R-:W-:Y:S02]  /*1f2c0*/  SHF.R.S32.HI R2, RZ, 0x2, R2 ;  /* 0x00000002ff027819 */ /* 0x000fe40000011402 */
[----:B------:R-:W-:Y:S01]  /*1f2d0*/  MOV R11, 0xff800000 ;  /* 0xff800000000b7802 */ /* 0x000fe20000000f00 */
[----:B------:R-:W-:Y:S01]  /*1f2e0*/  STS.64 [R8+0x4000], R48 ;  /* 0x0040003008007388 */ /* 0x000fe20000000a00 */
[----:B------:R-:W-:Y:S01]  /*1f2f0*/  @P3 FFMA.FTZ R11, R3, c[0x0][0x238], R4 ;  /* 0x00008e00030b3a23 */ /* 0x000fe20000010004 */
[----:B------:R-:W-:Y:S02]  /*1f300*/  LEA R10, R10, R2, 0x4 ;  /* 0x000000020a0a7211 */ /* 0x000fe400078e20ff */
        /* <DEDUP_REMOVED lines=49> */
[----:B------:R-:W2:Y:S04]  /*1f620*/  LDS.128 R120, [R6.X4+0x1800] ;  /* 0x0018000006787984 */ /* 0x000ea80000004c00 */
        /* <DEDUP_REMOVED lines=35> */
[----:B---3--:R-:W-:-:S05]  /*1f860*/  SHF.L.U32 R7, R141, 0x6, RZ ;  /* 0x000000068d077819 */ /* 0x008fca00000006ff */
[----:B------:R-:W-:Y:S01]  /*1f870*/  IMAD R5, R5, c[0x0][0x214], R7 ;  /* 0x0000850005057a24 */ /* 0x000fe200078e0207 */
[----:B------:R-:W-:Y:S05]  /*1f880*/  @P0 BRA `(.L_x_5556) ;  /* 0x000000b000000947 */ /* 0x000fea0003800000 */
[----:B--2-4-:R-:W-:Y:S01]  /*1f890*/  IMAD R2, R141, -0x40, R238 ;  /* 0xffffffc08d027824 */ /* 0x014fe200078e02ee */
        /* <DEDUP_REMOVED lines=10> */
.L_x_5556:
[----:B--2-4-:R-:W-:Y:S05]  /*1f940*/  BSYNC B0 ;  /* 0x0000000000007941 */ /* 0x014fea0003800000 */
.L_x_5555:
[----:B-1----:R-:W-:Y:S01]  /*1f950*/  IMAD.SHL.U32 R2, R0, 0x4, RZ ;  /* 0x0000000400027824 */ /* 0x002fe200078e00ff */
[----:B------:R-:W-:Y:S01]  /*1f960*/  IADD3 R4, R9, 0x18, RZ ;  /* 0x0000001809047810 */ /* 0x000fe20007ffe0ff */
[----:B------:R-:W-:Y:S02]  /*1f970*/  IMAD R5, R5, c[0x0][0x22c], RZ ;  /* 0x00008b0005057a24 */ /* 0x000fe400078e02ff */
[----:B------:R-:W-:Y:S01]  /*1f980*/  IMAD R141, R141, -0x40, R238 ;  /* 0xffffffc08d8d7824 */ /* 0x000fe200078e02ee */
[----:B------:R-:W-:-:S04]  /*1f990*/  SHF.R.S32.HI R3, RZ, 0x1f, R2 ;  /* 0x0000001fff037819 */ /* 0x000fc80000011402 */
[CC--:B------:R-:W-:Y:S01]  /*1f9a0*/  ISETP.GE.AND P6, PT, R9.reuse, R141.reuse, PT ;  /* 0x0000008d0900720c */ /* 0x0c0fe20003fc6270 */
[----:B------:R-:W-:Y:S01]  /*1f9b0*/  IMAD.WIDE R2, R9, 0x100, R2 ;  /* 0x0000010009027825 */ /* 0x000fe200078e0202 */
[----:B------:R-:W-:-:S04]  /*1f9c0*/  ISETP.GE.AND P3, PT, R4, R141, PT ;  /* 0x0000008d0400720c */ /* 0x000fc80003f66270 */
[----:B------:R-:W-:Y:S02]  /*1f9d0*/  IADD3 R0, P0, R5, R2, RZ ;  /* 0x0000000205007210 */ /* 0x000fe40007f1e0ff */
[----:B------:R-:W-:Y:S02]  /*1f9e0*/  IADD3 R2, R9, 0x8, RZ ;  /* 0x0000000809027810 */ /* 0x000fe40007ffe0ff */
[----:B------:R-:W-:Y:S02]  /*1f9f0*/  LEA.HI.X.SX32 R5, R5, R3, 0x1, P0 ;  /* 0x0000000305057211 */ /* 0x000fe400000f0eff */
[C---:B------:R-:W-:Y:S02]  /*1fa00*/  LEA R6, P0, R0.reuse, c[0x0][0x1d8], 0x2 ;  /* 0x0000760000067a11 */ /* 0x040fe400078010ff */
[----:B------:R-:W-:Y:S02]  /*1fa10*/  IADD3 R3, R9, 0x10, RZ ;  /* 0x0000001009037810 */ /* 0x000fe40007ffe0ff */
[----:B------:R-:W-:-:S02]  /*1fa20*/  LEA.HI.X R7, R0, c[0x0][0x1dc], R5, 0x2, P0 ;  /* 0x0000770000077a11 */ /* 0x000fc400000f1405 */
[----:B------:R-:W-:Y:S02]  /*1fa30*/  IADD3 R0, R9, 0x30, RZ ;  /* 0x0000003009007810 */ /* 0x000fe40007ffe0ff */
[-C--:B------:R-:W-:Y:S01]  /*1fa40*/  ISETP.GE.AND P5, PT, R2, R141.reuse, PT ;  /* 0x0000008d0200720c */ /* 0x080fe20003fa6270 */
[----:B------:R1:W-:Y:S01]  /*1fa50*/  @!P6 STG.E.128 [R6.64+0x100], R100 ;  /* 0x000100640600e986 */ /* 0x0003e2000c101d04 */
[-C--:B------:R-:W-:Y:S02]  /*1fa60*/  ISETP.GE.AND P0, PT, R0, R141.reuse, PT ;  /* 0x0000008d0000720c */ /* 0x080fe40003f06270 */
[----:B------:R-:W-:Y:S01]  /*1fa70*/  ISETP.GE.AND P4, PT, R3, R141, PT ;  /* 0x0000008d0300720c */ /* 0x000fe20003f86270 */
[----:B------:R1:W-:Y:S01]  /*1fa80*/  @!P6 STG.E.128 [R6.64+0x200], R68 ;  /* 0x000200440600e986 */ /* 0x0003e2000c101d04 */
[C---:B------:R-:W-:Y:S02]  /*1fa90*/  IADD3 R3, R9.reuse, 0x20, RZ ;  /* 0x0000002009037810 */ /* 0x040fe40007ffe0ff */
[C---:B------:R-:W-:Y:S01]  /*1faa0*/  IADD3 R2, R9.reuse, 0x28, RZ ;  /* 0x0000002809027810 */ /* 0x040fe20007ffe0ff */
[----:B------:R1:W-:Y:S01]  /*1fab0*/  @!P6 STG.E.128 [R6.64+0x300], R36 ;  /* 0x000300240600e986 */ /* 0x0003e2000c101d04 */
[----:B------:R-:W-:-:S02]  /*1fac0*/  IADD3 R9, R9, 0x38, RZ ;  /* 0x0000003809097810 */ /* 0x000fc40007ffe0ff */
[-C--:B------:R-:W-:Y:S01]  /*1fad0*/  ISETP.GE.AND P2, PT, R3, R141.reuse, PT ;  /* 0x0000008d0300720c */ /* 0x080fe20003f46270 */
[----:B------:R1:W-:Y:S01]  /*1fae0*/  @!P5 STG.E.128 [R6.64+0x2000], R128 ;  /* 0x002000800600d986 */ /* 0x0003e2000c101d04 */
[----:B------:R-:W-:-:S03]  /*1faf0*/  ISETP.GE.AND P1, PT, R2, R141, PT ;  /* 0x0000008d0200720c */ /* 0x000fc60003f26270 */
        /* <DEDUP_REMOVED lines=32> */
.L_x_5557:
        /* <DEDUP_REMOVED lines=16> */
.L_x_8809:


//--------------------- .text._ZN5flash24flash_fwd_splitkv_kernelI23Flash_fwd_kernel_traitsILi256ELi64ELi64ELi4ELb0ELb0EN7cutlass6half_tE19Flash_kernel_traitsILi256ELi64ELi64ELi4ES3_EELb0ELb0ELb1ELb0ELb0ELb0ELb1ELb1EEEvNS_16Flash_fwd_paramsE --------------------------
	.section	.text._ZN5flash24flash_fwd_splitkv_kernelI23Flash_fwd_kernel_traitsILi256ELi64ELi64ELi4ELb0ELb0EN7cutlass6half_tE19Flash_kernel_traitsILi256ELi64ELi64ELi4ES3_EELb0ELb0ELb1ELb0ELb0ELb0ELb1ELb1EEEvNS_16Flash_fwd_paramsE,"ax",@progbits
	.sectioninfo	@"SHI_REGISTERS=254"
	.align	128
        .global         _ZN5flash24flash_fwd_splitkv_kernelI23Flash_fwd_kernel_traitsILi256ELi64ELi64ELi4ELb0ELb0EN7cutlass6half_tE19Flash_kernel_traitsILi256ELi64ELi64ELi4ES3_EELb0ELb0ELb1ELb0ELb0ELb0ELb1ELb1EEEvNS_16Flash_fwd_paramsE
        .type           _ZN5flash24flash_fwd_splitkv_kernelI23Flash_fwd_kernel_traitsILi256ELi64ELi64ELi4ELb0ELb0EN7cutlass6half_tE19Flash_kernel_traitsILi256ELi64ELi64ELi4ES3_EELb0ELb0ELb1ELb0ELb0ELb0ELb1ELb1EEEvNS_16Flash_fwd_paramsE,@function
        .size           _ZN5flash24flash_fwd_splitkv_kernelI23Flash_fwd_kernel_traitsILi256ELi64ELi64ELi4ELb0ELb0EN7cutlass6half_tE19Flash_kernel_traitsILi256ELi64ELi64ELi4ES3_EELb0ELb0ELb1ELb0ELb0ELb0ELb1ELb1EEEvNS_16Flash_fwd_paramsE,(.L_x_8751 - _ZN5flash24flash_fwd_splitkv_kernelI23Flash_fwd_kernel_traitsILi256ELi64ELi64ELi4ELb0ELb0EN7cutlass6half_tE19Flash_kernel_traitsILi256ELi64ELi64ELi4ES3_EELb0ELb0ELb1ELb0ELb0ELb0ELb1ELb1EEEvNS_16Flash_fwd_paramsE)
        .other          _ZN5flash24flash_fwd_splitkv_kernelI23Flash_fwd_kernel_traitsILi256ELi64ELi64ELi4ELb0ELb0EN7cutlass6half_tE19Flash_kernel_traitsILi256ELi64ELi64ELi4ES3_EELb0ELb0ELb1ELb0ELb0ELb0ELb1ELb1EEEvNS_16Flash_fwd_paramsE,@"STO_CUDA_ENTRY STV_DEFAULT"
_ZN5flash24flash_fwd_splitkv_kernelI23Flash_fwd_kernel_traitsILi256ELi64ELi64ELi4ELb0ELb0EN7cutlass6half_tE19Flash_kernel_traitsILi256ELi64ELi64ELi4ES3_EELb0ELb0ELb1ELb0ELb0ELb0ELb1ELb1EEEvNS_16Flash_fwd_paramsE:
.text._ZN5flash24flash_fwd_splitkv_kernelI23Flash_fwd_kernel_traitsILi256ELi64ELi64ELi4ELb0ELb0EN7cutlass6half_tE19Flash_kernel_traitsILi256ELi64ELi64ELi4ES3_EELb0ELb0ELb1ELb0ELb0ELb0ELb1ELb1EEEvNS_16Flash_fwd_paramsE:
        /* <DEDUP_REMOVED lines=29> */
[----:B---34-:R-:W-:Y:S05]  /*01d0*/  CALL.REL.NOINC `($_ZN5flash24flash_fwd_splitkv_kernelI23Flash_fwd_kernel_traitsILi256ELi64ELi64ELi4ELb0ELb0EN7cutlass6half_tE19Flash_kernel_traitsILi256ELi64ELi64ELi4ES3_EELb0ELb0ELb1ELb0ELb0ELb0ELb1ELb1EEEvNS_16Flash_fwd_paramsE$_ZN5flash30compute_attn_1rowblock_splitkvI23Flash_fwd_kernel_traitsILi256ELi64ELi64ELi4ELb0ELb0EN7cutlass6half_tE19Flash_kernel_traitsILi256ELi64ELi64ELi4ES3_EELb0ELb0ELb1ELb0ELb0ELb0ELb1ELb1ENS_16Flash_fwd_paramsEEEvRKT8_iiiii) ;  /* 0x0000002000007944 */ /* 0x018fea0003c00000 */
[----:B------:R-:W-:Y:S05]  /*01e0*/  BSYNC B4 ;  /* 0x0000000000047941 */ /* 0x000fea0003800000 */
.L_x_5558:
[----:B------:R-:W-:Y:S05]  /*01f0*/  EXIT ;  /* 0x000000000000794d */ /* 0x000fea0003800000 */
        .type           $_ZN5flash24flash_fwd_splitkv_kernelI23Flash_fwd_kernel_traitsILi256ELi64ELi64ELi4ELb0ELb0EN7cutlass6half_tE19Flash_kernel_traitsILi256ELi64ELi64ELi4ES3_EELb0ELb0ELb1ELb0ELb0ELb0ELb1ELb1EEEvNS_16Flash_fwd_paramsE$_ZN5flash30compute_attn_1rowblock_splitkvI23Flash_fwd_kernel_traitsILi256ELi64ELi64ELi4ELb0ELb0EN7cutlass6half_tE19Flash_kernel_traitsILi256ELi64ELi64ELi4ES3_EELb0ELb0ELb1ELb0ELb0ELb0ELb1ELb1ENS_16Flash_fwd_paramsEEEvRKT8_iiiii,@function
        .size           $_ZN5flash24flash_fwd_splitkv_kernelI23Flash_fwd_kernel_traitsILi256ELi64ELi64ELi4ELb0ELb0EN7cutlass6half_tE19Flash_kernel_traitsILi256ELi64ELi64ELi4ES3_EELb0ELb0ELb1ELb0ELb0ELb0ELb1ELb1EEEvNS_16Flash_fwd_paramsE$_ZN5flash30compute_attn_1rowblock_splitkvI23Flash_fwd_kernel_traitsILi256ELi64ELi64ELi4ELb0ELb0EN7cutlass6half_tE19Flash_kernel_traitsILi256ELi64ELi64ELi4ES3_EELb0ELb0ELb1ELb0ELb0ELb0ELb1ELb1ENS_16Flash_fwd_paramsEEEvRKT8_iiiii,($__internal_24_$__cuda_sm70_shflsync_bfly_p - $_ZN5flash24flash_fwd_splitkv_kernelI23Flash_fwd_kernel_traitsILi256ELi64ELi64ELi4ELb0ELb0EN7cutlass6half_tE19Flash_kernel_traitsILi256ELi64ELi64ELi4ES3_EELb0ELb0ELb1ELb0ELb0ELb0ELb1ELb1EEEvNS_16Flash_fwd_paramsE$_ZN5flash30compute_attn_1rowblock_splitkvI23Flash_fwd_kernel_traitsILi256ELi64ELi64ELi4ELb0ELb0EN7cutlass6half_tE19Flash_kernel_traitsILi256ELi64ELi64ELi4ES3_EELb0ELb0ELb1ELb0ELb0ELb0ELb1ELb1ENS_16Flash_fwd_paramsEEEvRKT8_iiiii)
$_ZN5flash24flash_fwd_splitkv_kernelI23Flash_fwd_kernel_traitsILi256ELi64ELi64ELi4ELb0ELb0EN7cutlass6half_tE19Flash_kernel_traitsILi256ELi64ELi64ELi4ES3_EELb0ELb0ELb1ELb0ELb0ELb0ELb1ELb1EEEvNS_16Flash_fwd_paramsE$_ZN5flash30compute_attn_1rowblock_splitkvI23Flash_fwd_kernel_traitsILi256ELi64ELi64ELi4ELb0ELb0EN7cutlass6half_tE19Flash_kernel_traitsILi256ELi64ELi64ELi4ES3_EELb0ELb0ELb1ELb0ELb0ELb0ELb1ELb1ENS_16Flash_fwd_paramsEEEvRKT8_iiiii:
        /* <DEDUP_REMOVED lines=21> */
.L_x_5560:
[----:B------:R-:W-:Y:S05]  /*0350*/  BSYNC B0 ;  /* 0x0000000000007941 */ /* 0x000fea0003800000 */
.L_x_5559:
[----:B------:R-:W4:Y:S04]  /*0360*/  LD.E.64 R20, [R14.64+0xf0] ;  /* 0x0000f0060e147980 */ /* 0x000f28000c101b00 */
[----:B---3--:R-:W3:Y:S01]  /*0370*/  @P1 LD.E R240, [R4.64+0x4] ;  /* 0x0000040604f01980 */ /* 0x008ee2000c101900 */
        /* <DEDUP_REMOVED lines=15> */
.L_x_5562:
[----:B------:R4:W5:Y:S02]  /*0470*/  LD.E R79, [R14.64+0xb8] ;  /* 0x0000b8060e4f7980 */ /* 0x000964000c101900 */
.L_x_5563:
[----:B------:R-:W-:Y:S05]  /*0480*/  BSYNC B0 ;  /* 0x0000000000007941 */ /* 0x000fea0003800000 */
.L_x_5561:
        /* <DEDUP_REMOVED lines=10> */
.L_x_5565:
[----:B------:R-:W4:Y:S01]  /*0530*/  LD.E.64 R2, [R14.64+0x108] ;  /* 0x000108060e027980 */ /* 0x000f22000c101b00 */
[----:B------:R-:W-:Y:S01]  /*0540*/  BSSY B0, `(.L_x_5567) ;  /* 0x0000006000007945 */ /* 0x000fe20003800000 */
[----:B------:R-:W-:Y:S01]  /*0550*/  IMAD.MOV.U32 R166, RZ, RZ, RZ ;  /* 0x000000ffffa67224 */ /* 0x000fe200078e00ff */
[----:B----4-:R-:W-:-:S04]  /*0560*/  ISETP.NE.U32.AND P0, PT, R2, RZ, PT ;  /* 0x000000ff0200720c */ /* 0x010fc80003f05070 */
[----:B------:R-:W-:-:S13]  /*0570*/  ISETP.NE.AND.EX P0, PT, R3, RZ, PT, P0 ;  /* 0x000000ff0300720c */ /* 0x000fda0003f05300 */
[----:B------:R-:W-:Y:S05]  /*0580*/  @!P0 BRA `(.L_x_5568) ;  /* 0x0000001000008947 */ /* 0x000fea0003800000 */
[----:B------:R4:W5:Y:S02]  /*0590*/  LD.E R166, [R14.64+0xbc] ;  /* 0x0000bc060ea67980 */ /* 0x000964000c101900 */
.L_x_5568:
[----:B------:R-:W-:Y:S05]  /*05a0*/  BSYNC B0 ;  /* 0x0000000000007941 */ /* 0x000fea0003800000 */
.L_x_5567:
[----:B-----5:R-:W-:Y:S02]  /*05b0*/  IADD3 R166, R79, R166, RZ ;  /* 0x000000a64fa67210 */ /* 0x020fe40007ffe0ff */
.L_x_5566:
[----:B------:R-:W-:Y:S05]  /*05c0*/  BSYNC B1 ;  /* 0x0000000000017941 */ /* 0x000fea0003800000 */
.L_x_5564:
[----:B------:R-:W-:Y:S01]  /*05d0*/  IMAD.SHL.U32 R51, R239, 0x40, RZ ;  /* 0x00000040ef337824 */ /* 0x000fe200078e00ff */
[----:B------:R-:W-:Y:S01]  /*05e0*/  MOV R2, R238 ;  /* 0x000000ee00027202 */ /* 0x000fe20000000f00 */
[----:B------:R-:W-:-:S03]  /*05f0*/  IMAD.MOV.U32 R3, RZ, RZ, 0x0 ;  /* 0x00000000ff037424 */ /* 0x000fc600078e00ff */
[----:B------:R-:W-:-:S13]  /*0600*/  ISETP.GT.AND P0, PT, R240, R51, PT ;  /* 0x00000033f000720c */ /* 0x000fda0003f04270 */
[----:B------:R-:W-:Y:S05]  /*0610*/  @!P0 RET.REL.NODEC R2 `(_ZN5flash24flash_fwd_splitkv_kernelI23Flash_fwd_kernel_traitsILi256ELi64ELi64ELi4ELb0ELb0EN7cutlass6half_tE19Flash_kernel_traitsILi256ELi64ELi64ELi4ES3_EELb0ELb0ELb1ELb0ELb0ELb0ELb1ELb1EEEvNS_16Flash_fwd_paramsE) ;  /* 0xfffff9e002008950 */ /* 0x000fea0003c3ffff */
[----:B------:R-:W5:Y:S01]  /*0620*/  LD.E R0, [R14.64+0xb8] ;  /* 0x0000b8060e007980 */ /* 0x000f62000c101900 */
[----:B-1----:R-:W-:-:S04]  /*0630*/  IABS R4, c[0x0][0x10] ;  /* 0x0000040000047a13 */ /* 0x002fc80000000000 */
[----:B------:R-:W1:Y:S08]  /*0640*/  I2F.RP R8, R4 ;  /* 0x0000000400087306 */ /* 0x000e700000209400 */
[----:B-1----:R-:W1:Y:S02]  /*0650*/  MUFU.RCP R8, R8 ;  /* 0x0000000800087308 */ /* 0x002e640000001000 */
[----:B-1----:R-:W-:-:S06]  /*0660*/  IADD3 R8, R8, 0xffffffe, RZ ;  /* 0x0ffffffe08087810 */ /* 0x002fcc0007ffe0ff */
[----:B------:R-:W1:Y:S02]  /*0670*/  F2I.FTZ.U32.TRUNC.NTZ R9, R8 ;  /* 0x0000000800097305 */ /* 0x000e64000021f000 */
[----:B-1----:R-:W-:Y:S02]  /*0680*/  IMAD.MOV R3, RZ, RZ, -R9 ;  /* 0x000000ffff037224 */ /* 0x002fe400078e0a09 */
[----:B------:R-:W-:Y:S02]  /*0690*/  IMAD.MOV.U32 R8, RZ, RZ, RZ ;  /* 0x000000ffff087224 */ /* 0x000fe400078e00ff */
[----:B------:R-:W-:-:S04]  /*06a0*/  IMAD R3, R3, R4, RZ ;  /* 0x0000000403037224 */ /* 0x000fc800078e02ff */
[----:B------:R-:W-:Y:S01]  /*06b0*/  IMAD.HI.U32 R3, R9, R3, R8 ;  /* 0x0000000309037227 */ /* 0x000fe200078e0008 */
[----:B-----5:R-:W-:-:S04]  /*06c0*/  IADD3 R0, R0, 0x3f, RZ ;  /* 0x0000003f00007810 */ /* 0x020fc80007ffe0ff */
        /* <DEDUP_REMOVED lines=9> */
[----:B------:R-:W-:-:S03]  /*0760*/  ISETP.GE.AND P0, PT, R5, RZ, PT ;  /* 0x000000ff0500720c */ /* 0x000fc60003f06270 */
        /* <DEDUP_REMOVED lines=13> */
[----:B------:R-:W-:-:S04]  /*0840*/  IMAD R235, R3, UR8, RZ ;  /* 0x0000000803eb7c24 */ /* 0x000fc8000f8e02ff */
[----:B------:R-:W-:-:S05]  /*0850*/  IMAD.IADD R167, R3, 0x1, R235 ;  /* 0x0000000103a77824 */ /* 0x000fca00078e02eb */
[----:B------:R-:W-:-:S04]  /*0860*/  IMNMX R167, R0, R167, PT ;  /* 0x000000a700a77217 */ /* 0x000fc80003800200 */
[----:B------:R-:W-:-:S13]  /*0870*/  ISETP.GE.AND P0, PT, R235, R167, PT ;  /* 0x000000a7eb00720c */ /* 0x000fda0003f06270 */
[----:B------:R-:W-:Y:S05]  /*0880*/  @!P0 BRA `(.L_x_5569) ;  /* 0x00000a4000008947 */ /* 0x000fea0003800000 */
[----:B---3--:R1:W3:Y:S04]  /*0890*/  LD.E.64 R2, [R14.64+0xb0] ;  /* 0x0000b0060e027980 */ /* 0x0082e8000c101b00 */
[----:B----4-:R1:W4:Y:S04]  /*08a0*/  LD.E R4, [R14.64+0x60] ;  /* 0x000060060e047980 */ /* 0x010328000c101900 */
[----:B--2---:R1:W2:Y:S04]  /*08b0*/  LD.E R6, [R14.64+0xcc] ;  /* 0x0000cc060e067980 */ /* 0x0042a8000c101900 */
[----:B------:R1:W2:Y:S04]  /*08c0*/  LD.E.64 R8, [R14.64+0x78] ;  /* 0x000078060e087980 */ /* 0x0002a8000c101b00 */
[----:B------:R1:W5:Y:S04]  /*08d0*/  LD.E R0, [R14.64+0xc0] ;  /* 0x0000c0060e007980 */ /* 0x000368000c101900 */
[----:B-1----:R-:W5:Y:S01]  /*08e0*/  LD.E.64 R14, [R14.64+0xa8] ;  /* 0x0000a8060e0e7980 */ /* 0x002f62000c101b00 */
[----:B------:R-:W-:Y:S01]  /*08f0*/  SHF.R.S32.HI R7, RZ, 0x1f, R45 ;  /* 0x0000001fff077819 */ /* 0x000fe2000001142d */
[----:B------:R-:W-:Y:S03]  /*0900*/  BSSY B0, `(.L_x_5570) ;  /* 0x000001e000007945 */ /* 0x000fe60003800000 */
[----:B------:R-:W-:-:S04]  /*0910*/  LEA.HI R7, R7, R45, RZ, 0x4 ;  /* 0x0000002d07077211 */ /* 0x000fc800078f20ff */
[----:B------:R-:W-:-:S05]  /*0920*/  LOP3.LUT R5, R7, 0xfffffff0, RZ, 0xc0, !PT ;  /* 0xfffffff007057812 */ /* 0x000fca00078ec0ff */
[----:B------:R-:W-:Y:S02]  /*0930*/  IMAD.IADD R45, R45, 0x1, -R5 ;  /* 0x000000012d2d7824 */ /* 0x000fe400078e0a05 */
[----:B---3--:R-:W-:-:S04]  /*0940*/  IMAD R2, R2, UR8, R242 ;  /* 0x0000000802027c24 */ /* 0x008fc8000f8e02f2 */
[----:B----4-:R-:W-:Y:S02]  /*0950*/  IMAD R2, R2, R4, R241 ;  /* 0x0000000402027224 */ /* 0x010fe400078e02f1 */
[----:B------:R-:W-:Y:S02]  /*0960*/  IMAD.SHL.U32 R4, R45, 0x4, RZ ;  /* 0x000000042d047824 */ /* 0x000fe400078e00ff */
[----:B------:R-:W-:Y:S01]  /*0970*/  IMAD R3, R3, R2, R51 ;  /* 0x0000000203037224 */ /* 0x000fe200078e0233 */
[----:B------:R-:W-:Y:S01]  /*0980*/  SHF.R.S32.HI R2, RZ, 0x4, R7 ;  /* 0x00000004ff027819 */ /* 0x000fe20000011407 */
[----:B------:R-:W-:Y:S01]  /*0990*/  IMAD.IADD R51, R240, 0x1, -R51 ;  /* 0x00000001f0337824 */ /* 0x000fe200078e0a33 */
[--C-:B------:R-:W-:Y:S01]  /*09a0*/  SHF.R.S32.HI R5, RZ, 0x1f, R4.reuse ;  /* 0x0000001fff057819 */ /* 0x100fe20000011404 */
[----:B--2---:R-:W-:Y:S01]  /*09b0*/  IMAD R7, R3, R6, RZ ;  /* 0x0000000603077224 */ /* 0x004fe200078e02ff */
        /* <DEDUP_REMOVED lines=18> */
.L_x_5571:
[----:B------:R-:W-:Y:S05]  /*0ae0*/  BSYNC B0 ;  /* 0x0000000000007941 */ /* 0x000fea0003800000 */
.L_x_5570:
        /* <DEDUP_REMOVED lines=12> */
.L_x_5573:
[----:B------:R-:W-:Y:S05]  /*0bb0*/  BSYNC B0 ;  /* 0x0000000000007941 */ /* 0x000fea0003800000 */
.L_x_5572:
        /* <DEDUP_REMOVED lines=12> */
.L_x_5575:
[----:B------:R-:W-:Y:S05]  /*0c80*/  BSYNC B0 ;  /* 0x0000000000007941 */ /* 0x000fea0003800000 */
.L_x_5574:
        /* <DEDUP_REMOVED lines=12> */
.L_x_5577:
[----:B------:R-:W-:Y:S05]  /*0d50*/  BSYNC B0 ;  /* 0x0000000000007941 */ /* 0x000fea0003800000 */
.L_x_5576:
        /* <DEDUP_REMOVED lines=12> */
.L_x_5579:
[----:B------:R-:W-:Y:S05]  /*0e20*/  BSYNC B0 ;  /* 0x0000000000007941 */ /* 0x000fea0003800000 */
.L_x_5578:
        /* <DEDUP_REMOVED lines=12> */
.L_x_5581:
[----:B------:R-:W-:Y:S05]  /*0ef0*/  BSYNC B0 ;  /* 0x0000000000007941 */ /* 0x000fea0003800000 */
.L_x_5580:
        /* <DEDUP_REMOVED lines=12> */
.L_x_5583:
[----:B------:R-:W-:Y:S05]  /*0fc0*/  BSYNC B0 ;  /* 0x0000000000007941 */ /* 0x000fea0003800000 */
.L_x_5582:
        /* <DEDUP_REMOVED lines=12> */
.L_x_5585:
[----:B------:R-:W-:Y:S05]  /*1090*/  BSYNC B0 ;  /* 0x0000000000007941 */ /* 0x000fea0003800000 */
.L_x_5584:
[----:B------:R-:W-:Y:S02]  /*10a0*/  ISETP.NE.AND P6, PT, R45, RZ, PT ;  /* 0x000000ff2d00720c */ /* 0x000fe40003fc5270 */
[----:B-----5:R-:W-:-:S02]  /*10b0*/  SHF.R.S32.HI R0, RZ, 0x1f, R3 ;  /* 0x0000001fff007819 */ /* 0x020fc40000011403 */
[-C--:B------:R-:W-:Y:S02]  /*10c0*/  ISETP.GE.OR P0, PT, R2, R51.reuse, P6 ;  /* 0x000000330200720c */ /* 0x080fe40003706670 */
[----:B------:R-:W-:Y:S02]  /*10d0*/  IADD3 R3, P1, R3, R2, RZ ;  /* 0x0000000203037210 */ /* 0x000fe40007f3e0ff */
[-C--:B------:R-:W-:Y:S02]  /*10e0*/  ISETP.GE.OR P5, PT, R12, R51.reuse, P6 ;  /* 0x000000330c00720c */ /* 0x080fe400037a6670 */
        /* <DEDUP_REMOVED lines=25> */
[----:B------:R-:W-:Y:S05]  /*1280*/  @P6 RET.REL.NODEC R4 `(_ZN5flash24flash_fwd_splitkv_kernelI23Flash_fwd_kernel_traitsILi256ELi64ELi64ELi4ELb0ELb0EN7cutlass6half_tE19Flash_kernel_traitsILi256ELi64ELi64ELi4ES3_EELb0ELb0ELb1ELb0ELb0ELb0ELb1ELb1EEEvNS_16Flash_fwd_paramsE) ;  /* 0xffffed7004006950 */ /* 0x000fea0003c3ffff */
[----:B-1----:R-:W-:Y:S02]  /*1290*/  MOV R0, 0xff800000 ;  /* 0xff80000000007802 */ /* 0x002fe40000000f00 */
[----:B------:R-:W-:-:S03]  /*12a0*/  MOV R239, 0x0 ;  /* 0x0000000000ef7802 */ /* 0x000fc60000000f00 */
[----:B------:R1:W-:Y:S01]  /*12b0*/  ST.E [R2.64+0xe0], R0 ;  /* 0x0000e00002007985 */ /* 0x0003e2000c101906 */
[----:B------:R-:W-:Y:S05]  /*12c0*/  RET.REL.NODEC R238 `(_ZN5flash24flash_fwd_splitkv_kernelI23Flash_fwd_kernel_traitsILi256ELi64ELi64ELi4ELb0ELb0EN7cutlass6half_tE19Flash_kernel_traitsILi256ELi64ELi64ELi4ES3_EELb0ELb0ELb1ELb0ELb0ELb0ELb1ELb1EEEvNS_16Flash_fwd_paramsE) ;  /* 0xffffed30ee007950 */ /* 0x000fea0003c3ffff */
.L_x_5569:
        /* <DEDUP_REMOVED lines=25> */
[----:B-----5:R-:W3:Y:S04]  /*1460*/  LD.E R12, [R14.64+0x170] ;  /* 0x000170060e0c7980 */ /* 0x020ee8000c101900 */
[----:B------:R-:W4:Y:S01]  /*1470*/  LD.E R4, [R14.64+0x68] ;  /* 0x000068060e047980 */ /* 0x000f22000c101900 */
[----:B------:R-:W-:-:S03]  /*1480*/  LEA R2, R167, 0xffffffc0, 0x6 ;  /* 0xffffffc0a7027811 */ /* 0x000fc600078e30ff */
[----:B--2---:R-:W3:Y:S01]  /*1490*/  LD.E.64 R22, [R14.64+0x20] ;  /* 0x000020060e167980 */ /* 0x004ee2000c101b00 */
[----:B------:R-:W-:-:S03]  /*14a0*/  IABS R3, R2 ;  /* 0x0000000200037213 */ /* 0x000fc60000000000 */
[----:B------:R-:W3:Y:S04]  /*14b0*/  LD.E.64 R48, [R14.64+0x38] ;  /* 0x000038060e307980 */ /* 0x000ee8000c101b00 */
[----:B------:R-:W3:Y:S04]  /*14c0*/  LD.E.64 R18, [R14.64+0x50] ;  /* 0x000050060e127980 */ /* 0x000ee8000c101b00 */
[----:B------:R1:W5:Y:S04]  /*14d0*/  LD.E.64 R28, [R14.64+0x58] ;  /* 0x000058060e1c7980 */ /* 0x000368000c101b00 */
[----:B------:R1:W5:Y:S01]  /*14e0*/  LD.E.64 R46, [R14.64+0x40] ;  /* 0x000040060e2e7980 */ /* 0x000362000c101b00 */
[----:B---3--:R-:W-:-:S04]  /*14f0*/  IABS R5, R12 ;  /* 0x0000000c00057213 */ /* 0x008fc80000000000 */
[----:B------:R-:W3:Y:S08]  /*1500*/  I2F.RP R8, R5 ;  /* 0x0000000500087306 */ /* 0x000ef00000209400 */
[----:B---3--:R-:W3:Y:S02]  /*1510*/  MUFU.RCP R8, R8 ;  /* 0x0000000800087308 */ /* 0x008ee40000001000 */
[----:B---3--:R-:W-:-:S06]  /*1520*/  IADD3 R8, R8, 0xffffffe, RZ ;  /* 0x0ffffffe08087810 */ /* 0x008fcc0007ffe0ff */
[----:B------:R-:W3:Y:S01]  /*1530*/  F2I.FTZ.U32.TRUNC.NTZ R9, R8 ;  /* 0x0000000800097305 */ /* 0x000ee2000021f000 */
[----:B------:R-:W-:Y:S01]  /*1540*/  IABS R0, R12 ;  /* 0x0000000c00007213 */ /* 0x000fe20000000000 */
[----:B---3--:R-:W-:Y:S02]  /*1550*/  IMAD.MOV R6, RZ, RZ, -R9 ;  /* 0x000000ffff067224 */ /* 0x008fe400078e0a09 */
        /* <DEDUP_REMOVED lines=18> */
[----:B------:R3:W2:Y:S04]  /*1680*/  LD.E R3, [R8.64] ;  /* 0x0000000608037980 */ /* 0x0006a8000c101900 */
[----:B---3--:R-:W3:Y:S01]  /*1690*/  LD.E.64 R8, [R14.64+0x28] ;  /* 0x000028060e087980 */ /* 0x008ee2000c101b00 */
        /* <DEDUP_REMOVED lines=18> */
[----:B------:R-:W-:Y:S01]  /*17c0*/  LOP3.LUT R6, R241, R4, RZ, 0x3c, !PT ;  /* 0x00000004f1067212 */ /* 0x000fe200078e3cff */
[----:B------:R-:W-:Y:S01]  /*17d0*/  IMAD R12, R12, R10, R2 ;  /* 0x0000000a0c0c7224 */ /* 0x000fe200078e0202 */
[----:B------:R-:W-:Y:S02]  /*17e0*/  @!P1 IADD3 R16, R16, 0x1, RZ ;  /* 0x0000000110109810 */ /* 0x000fe40007ffe0ff */
[----:B------:R-:W-:Y:S02]  /*17f0*/  ISETP.GE.AND P0, PT, R6, RZ, PT ;  /* 0x000000ff0600720c */ /* 0x000fe40003f06270 */
[----:B------:R-:W-:Y:S01]  /*1800*/  ISETP.NE.AND P1, PT, R4, RZ, PT ;  /* 0x000000ff0400720c */ /* 0x000fe20003f25270 */
[----:B------:R-:W-:-:S04]  /*1810*/  IMAD R6, R49, R12, RZ ;  /* 0x0000000c31067224 */ /* 0x000fc800078e02ff */
[----:B------:R-:W-:-:S06]  /*1820*/  @P2 IADD3 R16, R16, 0x1, RZ ;  /* 0x0000000110102810 */ /* 0x000fcc0007ffe0ff */
[----:B------:R-:W-:Y:S02]  /*1830*/  @!P0 IMAD.MOV R16, RZ, RZ, -R16 ;  /* 0x000000ffff108224 */ /* 0x000fe400078e0a10 */
[----:B------:R-:W-:-:S04]  /*1840*/  @!P1 LOP3.LUT R16, RZ, R4, RZ, 0x33, !PT ;  /* 0x00000004ff109212 */ /* 0x000fc800078e33ff */
[----:B------:R-:W-:Y:S02]  /*1850*/  SHF.R.S32.HI R13, RZ, 0x1f, R16 ;  /* 0x0000001fff0d7819 */ /* 0x000fe40000011410 */
[----:B--2---:R-:W-:Y:S01]  /*1860*/  SHF.R.S32.HI R0, RZ, 0x1f, R3 ;  /* 0x0000001fff007819 */ /* 0x004fe20000011403 */
[-C--:B------:R-:W-:Y:S02]  /*1870*/  IMAD R5, R23, R3.reuse, RZ ;  /* 0x0000000317057224 */ /* 0x080fe400078e02ff */
[----:B------:R-:W-:-:S04]  /*1880*/  IMAD.WIDE.U32 R10, R22, R3, RZ ;  /* 0x00000003160a7225 */ /* 0x000fc800078e00ff */
[----:B------:R-:W-:-:S05]  /*1890*/  IMAD R5, R22, R0, R5 ;  /* 0x0000000016057224 */ /* 0x000fca00078e0205 */
[----:B------:R-:W-:Y:S02]  /*18a0*/  IADD3 R11, R11, R5, RZ ;  /* 0x000000050b0b7210 */ /* 0x000fe40007ffe0ff */
[----:B------:R-:W-:-:S03]  /*18b0*/  SHF.R.S32.HI R5, RZ, 0x1f, R12 ;  /* 0x0000001fff057819 */ /* 0x000fc6000001140c */
[----:B------:R-:W-:-:S04]  /*18c0*/  IMAD.WIDE.U32 R10, R12, R48, R10 ;  /* 0x000000300c0a7225 */ /* 0x000fc800078e000a */
[----:B------:R-:W-:Y:S02]  /*18d0*/  IMAD R6, R48, R5, R6 ;  /* 0x0000000530067224 */ /* 0x000fe400078e0206 */
[----:B---3--:R-:W-:-:S03]  /*18e0*/  IMAD R4, R9, R3, RZ ;  /* 0x0000000309047224 */ /* 0x008fc600078e02ff */
        /* <DEDUP_REMOVED lines=11> */
.L_x_5587:
        /* <DEDUP_REMOVED lines=20> */
[----:B------:R-:W-:-:S03]  /*1ae0*/  IADD3 R0, RZ, -R0, RZ ;  /* 0x80000000ff007210 */ /* 0x000fc60007ffe0ff */
[----:B----4-:R-:W-:Y:S02]  /*1af0*/  @!P3 IMAD R2, R49, R13, RZ ;  /* 0x0000000d3102b224 */ /* 0x010fe400078e02ff */
        /* <DEDUP_REMOVED lines=10> */
[-C--:B--2---:R-:W-:Y:S02]  /*1ba0*/  @!P3 IMAD R2, R25, R12.reuse, RZ ;  /* 0x0000000c1902b224 */ /* 0x084fe400078e02ff */
        /* <DEDUP_REMOVED lines=8> */
[----:B------:R-:W-:Y:S02]  /*1c30*/  LOP3.LUT R11, R11, R10, RZ, 0x3c, !PT ;  /* 0x0000000a0b0b7212 */ /* 0x000fe400078e3cff */
        /* <DEDUP_REMOVED lines=8> */
[----:B------:R-:W-:Y:S01]  /*1cc0*/  @!P3 IMAD R8, R47, R13, RZ ;  /* 0x0000000d2f08b224 */ /* 0x000fe200078e02ff */
[----:B------:R-:W-:Y:S01]  /*1cd0*/  @!P3 SHF.R.S32.HI R0, RZ, 0x1f, R13 ;  /* 0x0000001fff00b819 */ /* 0x000fe2000001140d */
[----:B------:R-:W-:Y:S01]  /*1ce0*/  IMAD.WIDE.U32 R24, R48, R2, R10 ;  /* 0x0000000230187225 */ /* 0x000fe200078e000a */
[----:B------:R-:W-:Y:S02]  /*1cf0*/  SHF.R.S32.HI R5, RZ, 0x1f, R2 ;  /* 0x0000001fff057819 */ /* 0x000fe40000011402 */
[----:B------:R-:W-:Y:S01]  /*1d00*/  @P2 IADD3 R4, R4, 0x1, RZ ;  /* 0x0000000104042810 */ /* 0x000fe20007ffe0ff */
[----:B------:R-:W-:-:S02]  /*1d10*/  @!P3 IMAD R0, R0, R46, R8 ;  /* 0x0000002e0000b224 */ /* 0x000fc400078e0208 */
[----:B------:R-:W-:-:S04]  /*1d20*/  @!P3 IMAD.WIDE.U32 R10, R46, R13, RZ ;  /* 0x0000000d2e0ab225 */ /* 0x000fc800078e00ff */
[----:B------:R-:W-:Y:S01]  /*1d30*/  IMAD R9, R49, R2, RZ ;  /* 0x0000000231097224 */ /* 0x000fe200078e02ff */
[----:B------:R-:W-:Y:S01]  /*1d40*/  @!P3 IADD3 R11, R11, R0, RZ ;  /* 0x000000000b0bb210 */ /* 0x000fe20007ffe0ff */
[----:B------:R-:W-:Y:S01]  /*1d50*/  @P3 IMAD.IADD R13, R13, 0x1, R16 ;  /* 0x000000010d0d3824 */ /* 0x000fe200078e0210 */
[----:B------:R-:W-:Y:S01]  /*1d60*/  @!P3 SHF.R.S32.HI R0, RZ, 0x1f, R12 ;  /* 0x0000001fff00b819 */ /* 0x000fe2000001140c */
[----:B------:R-:W-:Y:S02]  /*1d70*/  IMAD R9, R5, R48, R9 ;  /* 0x0000003005097224 */ /* 0x000fe400078e0209 */
[----:B------:R-:W-:Y:S01]  /*1d80*/  @!P1 IMAD.MOV R4, RZ, RZ, -R4 ;  /* 0x000000ffff049224 */ /* 0x000fe200078e0a04 */
[----:B------:R-:W-:Y:S01]  /*1d90*/  @!P0 LOP3.LUT R4, RZ, R6, RZ, 0x33, !PT ;  /* 0x00000006ff048212 */ /* 0x000fe200078e33ff */
[----:B------:R-:W-:Y:S01]  /*1da0*/  @!P3 IMAD R3, R23, R12, RZ ;  /* 0x0000000c1703b224 */ /* 0x000fe200078e02ff */
[----:B------:R-:W-:Y:S01]  /*1db0*/  MOV R8, R24 ;  /* 0x0000001800087202 */ /* 0x000fe20000000f00 */
[----:B------:R-:W-:-:S02]  /*1dc0*/  IMAD.IADD R9, R25, 0x1, R9 ;  /* 0x0000000119097824 */ /* 0x000fc400078e0209 */
[-C--:B------:R-:W-:Y:S02]  /*1dd0*/  @P3 IMAD R17, R47, R13.reuse, RZ ;  /* 0x0000000d2f113224 */ /* 0x080fe400078e02ff */
[----:B------:R-:W-:Y:S01]  /*1de0*/  @P3 IMAD.WIDE.U32 R24, R46, R13, RZ ;  /* 0x0000000d2e183225 */ /* 0x000fe200078e00ff */
[----:B------:R-:W-:-:S03]  /*1df0*/  SHF.R.S32.HI R13, RZ, 0x1f, R4 ;  /* 0x0000001fff0d7819 */ /* 0x000fc60000011404 */
[C---:B------:R-:W-:Y:S02]  /*1e00*/  @!P3 IMAD R0, R22.reuse, R0, R3 ;  /* 0x000000001600b224 */ /* 0x040fe400078e0203 */
[----:B------:R-:W-:Y:S02]  /*1e10*/  IMAD R3, R19, R4, RZ ;  /* 0x0000000413037224 */ /* 0x000fe400078e02ff */
        /* <DEDUP_REMOVED lines=11> */
.L_x_5588:
[----:B-1----:R-:W-:Y:S05]  /*1ed0*/  BSYNC B0 ;  /* 0x0000000000007941 */ /* 0x002fea0003800000 */
.L_x_5586:
        /* <DEDUP_REMOVED lines=17> */
[C---:B------:R-:W-:Y:S02]  /*1ff0*/  IMAD.IADD R52, R45.reuse, 0x1, -R52 ;  /* 0x000000012d347824 */ /* 0x040fe400078e0a34 */
[----:B------:R-:W-:Y:S02]  /*2000*/  IMAD.IADD R4, R45, 0x1, -R4 ;  /* 0x000000012d047824 */ /* 0x000fe400078e0a04 */
[----:B------:R-:W-:Y:S02]  /*2010*/  IMAD.IADD R53, R53, 0x1, -R18 ;  /* 0x0000000135357824 */ /* 0x000fe400078e0a12 */
[----:B------:R-:W-:Y:S01]  /*2020*/  IMAD.SHL.U32 R18, R52, 0x8, RZ ;  /* 0x0000000834127824 */ /* 0x000fe200078e00ff */
[----:B------:R-:W-:Y:S02]  /*2030*/  SHF.R.S32.HI R19, RZ, 0x1f, R4 ;  /* 0x0000001fff137819 */ /* 0x000fe40000011404 */
[----:B------:R-:W-:-:S02]  /*2040*/  SHF.R.S32.HI R164, RZ, 0x3, R164 ;  /* 0x00000003ffa47819 */ /* 0x000fc400000114a4 */
[----:B------:R-:W-:Y:S02]  /*2050*/  IADD3 R30, P0, R18, R6, RZ ;  /* 0x00000006121e7210 */ /* 0x000fe40007f1e0ff */
[----:B------:R-:W-:Y:S01]  /*2060*/  LEA.HI R6, R19, R4, RZ, 0x3 ;  /* 0x0000000413067211 */ /* 0x000fe200078f18ff */
[----:B------:R-:W-:-:S03]  /*2070*/  IMAD.SHL.U32 R22, R164, 0x40, RZ ;  /* 0x00000040a4167824 */ /* 0x000fc600078e00ff */
[----:B-1----:R-:W-:Y:S02]  /*2080*/  LOP3.LUT R21, R6, 0xfffffff8, RZ, 0xc0, !PT ;  /* 0xfffffff806157812 */ /* 0x002fe400078ec0ff */
[--C-:B------:R-:W-:Y:S02]  /*2090*/  SHF.R.S32.HI R19, RZ, 0x1f, R18.reuse ;  /* 0x0000001fff137819 */ /* 0x100fe40000011412 */
[----:B------:R-:W-:Y:S01]  /*20a0*/  LOP3.LUT R22, R22, 0x1c0, RZ, 0xc0, !PT ;  /* 0x000001c016167812 */ /* 0x000fe200078ec0ff */
[----:B------:R-:W-:Y:S01]  /*20b0*/  IMAD.IADD R21, R4, 0x1, -R21 ;  /* 0x0000000104157824 */ /* 0x000fe200078e0a15 */
[----:B------:R-:W-:Y:S01]  /*20c0*/  LEA.HI R23, R50, R45, RZ, 0x6 ;  /* 0x0000002d32177211 */ /* 0x000fe200078f30ff */
[----:B-----5:R-:W-:Y:S01]  /*20d0*/  IMAD R5, R5, R46, RZ ;  /* 0x0000002e05057224 */ /* 0x020fe200078e02ff */
[----:B------:R-:W-:Y:S01]  /*20e0*/  LOP3.LUT R24, R22, 0x38, R18, 0xf8, !PT ;  /* 0x0000003816187812 */ /* 0x000fe200078ef812 */
[----:B------:R-:W-:Y:S01]  /*20f0*/  IMAD.X R31, R19, 0x1, R17, P0 ;  /* 0x00000001131f7824 */ /* 0x000fe200000e0611 */
[----:B------:R-:W-:Y:S01]  /*2100*/  SHF.R.U32.HI R22, RZ, 0x3, R22 ;  /* 0x00000003ff167819 */ /* 0x000fe20000011616 */
[----:B------:R-:W-:-:S02]  /*2110*/  IMAD.SHL.U32 R4, R21, 0x40, RZ ;  /* 0x0000004015047824 */ /* 0x000fc400078e00ff */
[----:B------:R-:W-:Y:S01]  /*2120*/  IMAD R5, R12, R47, R5 ;  /* 0x0000002f0c057224 */ /* 0x000fe200078e0205 */
[----:B------:R-:W-:Y:S01]  /*2130*/  LOP3.LUT R22, R24, R22, RZ, 0x3c, !PT ;  /* 0x0000001618167212 */ /* 0x000fe200078e3cff */
[----:B------:R-:W-:Y:S02]  /*2140*/  IMAD.SHL.U32 R23, R23, 0x8, RZ ;  /* 0x0000000817177824 */ /* 0x000fe400078e00ff */
[----:B------:R-:W-:Y:S01]  /*2150*/  IMAD.WIDE.U32 R30, R12, R46, R30 ;  /* 0x0000002e0c1e7225 */ /* 0x000fe200078e001e */
[----:B------:R-:W-:-:S03]  /*2160*/  LOP3.LUT R4, R4, 0x1c0, RZ, 0xc0, !PT ;  /* 0x000001c004047812 */ /* 0x000fc600078ec0ff */
[----:B------:R-:W-:Y:S01]  /*2170*/  IMAD.SHL.U32 R12, R53, 0x8, RZ ;  /* 0x00000008350c7824 */ /* 0x000fe200078e00ff */
[----:B------:R-:W-:Y:S01]  /*2180*/  LOP3.LUT R154, R22, 0xfffffe00, R23, 0xf8, !PT ;  /* 0xfffffe00169a7812 */ /* 0x000fe200078ef817 */
[----:B------:R-:W-:Y:S01]  /*2190*/  IMAD.IADD R31, R31, 0x1, R5 ;  /* 0x000000011f1f7824 */ /* 0x000fe200078e0205 */
[----:B------:R-:W-:Y:S02]  /*21a0*/  SHF.R.U32.HI R35, RZ, 0x3, R4 ;  /* 0x00000003ff237819 */ /* 0x000fe40000011604 */
[----:B------:R-:W-:Y:S02]  /*21b0*/  LOP3.LUT R12, R4, 0x8, R12, 0xf8, !PT ;  /* 0x00000008040c7812 */ /* 0x000fe400078ef80c */
[----:B------:R-:W-:Y:S01]  /*21c0*/  SHF.R.S32.HI R54, RZ, 0x1f, R242 ;  /* 0x0000001fff367819 */ /* 0x000fe200000114f2 */
[----:B------:R-:W-:Y:S01]  /*21d0*/  IMAD.SHL.U32 R6, R6, 0x40, RZ ;  /* 0x0000004006067824 */ /* 0x000fe200078e00ff */
[----:B------:R-:W-:-:S04]  /*21e0*/  LOP3.LUT R35, R12, R35, RZ, 0x3c, !PT ;  /* 0x000000230c237212 */ /* 0x000fc800078e3cff */
[----:B------:R-:W-:Y:S02]  /*21f0*/  LOP3.LUT R35, R35, 0xfffffe00, R6, 0xf8, !PT ;  /* 0xfffffe0023237812 */ /* 0x000fe400078ef806 */
[----:B------:R-:W-:Y:S02]  /*2200*/  IADD3 R12, R18, 0x40, RZ ;  /* 0x00000040120c7810 */ /* 0x000fe40007ffe0ff */
[----:B------:R-:W-:-:S04]  /*2210*/  SHF.R.S32.HI R78, RZ, 0x1f, R79 ;  /* 0x0000001fff4e7819 */ /* 0x000fc8000001144f */
[----:B------:R-:W-:Y:S01]  /*2220*/  LEA.HI R78, R78, R79, RZ, 0x6 ;  /* 0x0000004f4e4e7211 */ /* 0x000fe200078f30ff */
[----:B------:R-:W-:-:S03]  /*2230*/  IMAD R160, R29, R16, RZ ;  /* 0x000000101da07224 */ /* 0x000fc600078e02ff */
[----:B------:R-:W-:Y:S01]  /*2240*/  SHF.R.S32.HI R78, RZ, 0x6, R78 ;  /* 0x00000006ff4e7819 */ /* 0x000fe2000001144e */
[-C--:B------:R-:W-:Y:S01]  /*2250*/  IMAD R160, R13, R28.reuse, R160 ;  /* 0x0000001c0da07224 */ /* 0x080fe200078e02a0 */
[----:B------:R-:W-:Y:S01]  /*2260*/  SHF.R.S32.HI R171, RZ, 0x1f, R241 ;  /* 0x0000001fffab7819 */ /* 0x000fe200000114f1 */
[----:B------:R-:W-:Y:S01]  /*2270*/  IMAD.WIDE.U32 R28, R16, R28, R30 ;  /* 0x0000001c101c7225 */ /* 0x000fe200078e001e */
[----:B------:R-:W-:Y:S02]  /*2280*/  IMNMX R78, R235, R78, !PT ;  /* 0x0000004eeb4e7217 */ /* 0x000fe40007800200 */
        /* <DEDUP_REMOVED lines=11> */
[----:B------:R-:W-:Y:S01]  /*2340*/  IMAD.MOV.U32 R34, RZ, RZ, 0x10 ;  /* 0x00000010ff227424 */ /* 0x000fe200078e00ff */
[----:B------:R-:W-:Y:S01]  /*2350*/  LEA.HI R50, R50, R45, RZ, 0x5 ;  /* 0x0000002d32327211 */ /* 0x000fe200078f28ff */
[----:B------:R-:W-:-:S02]  /*2360*/  IMAD.MOV.U32 R33, RZ, RZ, 0x20 ;  /* 0x00000020ff217424 */ /* 0x000fc400078e00ff */
[----:B------:R-:W-:Y:S01]  /*2370*/  IMAD.IADD R163, R161, 0x1, R162 ;  /* 0x00000001a1a37824 */ /* 0x000fe200078e02a2 */
[C---:B------:R-:W-:Y:S01]  /*2380*/  SHF.L.U64.HI R234, R48.reuse, 0x4, R49 ;  /* 0x0000000430ea7819 */ /* 0x040fe20000010231 */
[----:B------:R-:W-:Y:S01]  /*2390*/  IMAD.SHL.U32 R233, R48, 0x10, RZ ;  /* 0x0000001030e97824 */ /* 0x000fe200078e00ff */
[C---:B------:R-:W-:Y:S01]  /*23a0*/  SHF.L.U64.HI R232, R46.reuse, 0x4, R47 ;  /* 0x000000042ee87819 */ /* 0x040fe2000001022f */
[----:B------:R-:W-:Y:S01]  /*23b0*/  IMAD.SHL.U32 R231, R46, 0x10, RZ ;  /* 0x000000102ee77824 */ /* 0x000fe200078e00ff */
[----:B------:R-:W-:Y:S01]  /*23c0*/  SHF.R.S32.HI R50, RZ, 0x5, R50 ;  /* 0x00000005ff327819 */ /* 0x000fe20000011432 */
[----:B------:R-:W-:Y:S01]  /*23d0*/  IMAD.SHL.U32 R151, R52, 0x4, RZ ;  /* 0x0000000434977824 */ /* 0x000fe200078e00ff */
[----:B------:R-:W-:Y:S02]  /*23e0*/  SEL R34, R34, 0xfffffff0, !P0 ;  /* 0xfffffff022227807 */ /* 0x000fe40004000000 */
        /* <DEDUP_REMOVED lines=9> */
[----:B------:R-:W-:Y:S01]  /*2480*/  IADD3 R6, P2, R18, R4, RZ ;  /* 0x0000000412067210 */ /* 0x000fe20007f5e0ff */
[----:B------:R-:W-:Y:S02]  /*2490*/  @!P3 IMAD.IADD R5, R23, 0x1, R26 ;  /* 0x000000011705b824 */ /* 0x000fe400078e021a */
[----:B------:R-:W-:-:S02]  /*24a0*/  @P3 IMAD.MOV.U32 R176, RZ, RZ, R10 ;  /* 0x000000ffffb03224 */ /* 0x000fc400078e000a */
[----:B------:R-:W-:Y:S01]  /*24b0*/  IMAD.X R7, R19, 0x1, R5, P2 ;  /* 0x0000000113077824 */ /* 0x000fe200010e0605 */
[-C--:B------:R-:W-:Y:S01]  /*24c0*/  ISETP.GE.AND P2, PT, R12, R153.reuse, PT ;  /* 0x000000990c00720c */ /* 0x080fe20003f46270 */
[----:B------:R-:W-:Y:S01]  /*24d0*/  @!P3 IMAD.MOV.U32 R176, RZ, RZ, R10 ;  /* 0x000000ffffb0b224 */ /* 0x000fe200078e000a */
[----:B------:R-:W-:Y:S02]  /*24e0*/  IADD3 R10, R18, 0xc0, RZ ;  /* 0x000000c0120a7810 */ /* 0x000fe40007ffe0ff */
[----:B------:R-:W-:Y:S02]  /*24f0*/  SEL R5, RZ, 0xffffffff, P2 ;  /* 0xffffffffff057807 */ /* 0x000fe40001000000 */
[----:B------:R-:W-:Y:S01]  /*2500*/  ISETP.GE.AND P2, PT, R10, R153, PT ;  /* 0x000000990a00720c */ /* 0x000fe20003f46270 */
[----:B----4-:R-:W-:-:S03]  /*2510*/  IMAD R4, R9, R241, RZ ;  /* 0x000000f109047224 */ /* 0x010fc600078e02ff */
[----:B------:R-:W-:Y:S02]  /*2520*/  SEL R152, RZ, 0x8, P2 ;  /* 0x00000008ff987807 */ /* 0x000fe40001000000 */
[C---:B------:R-:W-:Y:S01]  /*2530*/  IADD3 R156, P2, R18.reuse, R3, RZ ;  /* 0x00000003129c7210 */ /* 0x040fe20007f5e0ff */
[--C-:B------:R-:W-:Y:S02]  /*2540*/  @P3 IMAD.MOV.U32 R177, RZ, RZ, R11.reuse ;  /* 0x000000ffffb13224 */ /* 0x100fe400078e000b */
[----:B------:R-:W-:Y:S01]  /*2550*/  @!P4 IMAD.MOV.U32 R20, RZ, RZ, RZ ;  /* 0x000000ffff14c224 */ /* 0x000fe200078e00ff */
[----:B------:R-:W-:Y:S01]  /*2560*/  ISETP.GT.AND P4, PT, R167, R78, PT ;  /* 0x0000004ea700720c */ /* 0x000fe20003f84270 */
[----:B------:R-:W-:Y:S01]  /*2570*/  @!P3 IMAD.MOV.U32 R177, RZ, RZ, R11 ;  /* 0x000000ffffb1b224 */ /* 0x000fe200078e000b */
[----:B------:R-:W-:Y:S01]  /*2580*/  ISETP.GE.AND P3, PT, R18, R153, PT ;  /* 0x000000991200720c */ /* 0x000fe20003f66270 */
[----:B------:R-:W-:Y:S01]  /*2590*/  IMAD R4, R8, R171, R4 ;  /* 0x000000ab08047224 */ /* 0x000fe200078e0204 */
[----:B------:R-:W-:Y:S01]  /*25a0*/  IADD3 R11, R18, 0x80, RZ ;  /* 0x00000080120b7810 */ /* 0x000fe20007ffe0ff */
[----:B------:R-:W-:-:S02]  /*25b0*/  IMAD.X R157, R19, 0x1, R0, P2 ;  /* 0x00000001139d7824 */ /* 0x000fc400010e0600 */
[----:B------:R-:W-:Y:S01]  /*25c0*/  IMAD.WIDE.U32 R8, R241, R8, R6 ;  /* 0x00000008f1087225 */ /* 0x000fe200078e0006 */
[----:B------:R-:W-:Y:S02]  /*25d0*/  SEL R6, RZ, 0x1, P3 ;  /* 0x00000001ff067807 */ /* 0x000fe40001800000 */
[----:B------:R-:W-:Y:S01]  /*25e0*/  ISETP.GE.AND P3, PT, R11, R153, PT ;  /* 0x000000990b00720c */ /* 0x000fe20003f66270 */
[----:B------:R-:W-:Y:S02]  /*25f0*/  IMAD.SHL.U32 R5, R5, 0x2, RZ ;  /* 0x0000000205057824 */ /* 0x000fe400078e00ff */
[----:B------:R-:W-:Y:S02]  /*2600*/  IMAD R174, R173, R176, RZ ;  /* 0x000000b0adae7224 */ /* 0x000fe400078e02ff */
        /* <DEDUP_REMOVED lines=25> */
[----:B------:R-:W-:Y:S01]  /*27a0*/  IMAD.SHL.U32 R56, R46, 0x20, RZ ;  /* 0x000000202e387824 */ /* 0x000fe200078e00ff */
[----:B------:R-:W-:Y:S01]  /*27b0*/  LOP3.LUT R143, R152, 0xffff, RZ, 0xc0, !PT ;  /* 0x0000ffff988f7812 */ /* 0x000fe200078ec0ff */
[----:B------:R-:W-:Y:S01]  /*27c0*/  IMAD R55, R47, 0x60, RZ ;  /* 0x000000602f377824 */ /* 0x000fe200078e02ff */
[C---:B------:R-:W-:Y:S01]  /*27d0*/  SHF.L.U64.HI R57, R46.reuse, 0x5, R47 ;  /* 0x000000052e397819 */ /* 0x040fe2000001022f */
[----:B------:R-:W-:Y:S01]  /*27e0*/  IMAD.WIDE.U32 R180, R46, 0x60, RZ ;  /* 0x000000602eb47825 */ /* 0x000fe200078e00ff */
[----:B------:R-:W-:-:S02]  /*27f0*/  LOP3.LUT R149, R143, 0x1, RZ, 0xc0, !PT ;  /* 0x000000018f957812 */ /* 0x000fc400078ec0ff */
        /* <DEDUP_REMOVED lines=8> */
[C---:B------:R-:W-:Y:S01]  /*2880*/  IADD3 R146, R164.reuse, 0x20, RZ ;  /* 0x00000020a4927810 */ /* 0x040fe20007ffe0ff */
[----:B------:R-:W-:Y:S01]  /*2890*/  IMAD.IADD R55, R181, 0x1, R55 ;  /* 0x00000001b5377824 */ /* 0x000fe200078e0237 */
[----:B------:R-:W-:-:S02]  /*28a0*/  IADD3 R144, R164, 0x30, RZ ;  /* 0x00000030a4907810 */ /* 0x000fc40007ffe0ff */
[C---:B------:R-:W-:Y:S02]  /*28b0*/  SHF.L.U64.HI R77, R48.reuse, 0x5, R49 ;  /* 0x00000005304d7819 */ /* 0x040fe40000010231 */
[----:B------:R-:W-:Y:S02]  /*28c0*/  SHF.L.U32 R76, R48, 0x5, RZ ;  /* 0x00000005304c7819 */ /* 0x000fe400000006ff */
[----:B------:R-:W-:Y:S02]  /*28d0*/  MOV R118, R184 ;  /* 0x000000b800767202 */ /* 0x000fe40000000f00 */
[----:B------:R-:W-:Y:S01]  /*28e0*/  LOP3.LUT R143, R143, 0x8, RZ, 0xc0, !PT ;  /* 0x000000088f8f7812 */ /* 0x000fe200078ec0ff */
[-C--:B--2---:R-:W-:Y:S02]  /*28f0*/  IMAD R0, R37, R242.reuse, RZ ;  /* 0x000000f225007224 */ /* 0x084fe400078e02ff */
[----:B---3--:R-:W-:Y:S02]  /*2900*/  IMAD R4, R39, R242, RZ ;  /* 0x000000f227047224 */ /* 0x008fe400078e02ff */
[----:B------:R-:W-:-:S02]  /*2910*/  IMAD R0, R36, R54, R0 ;  /* 0x0000003624007224 */ /* 0x000fc400078e0200 */
        /* <DEDUP_REMOVED lines=9> */
[----:B------:R-:W-:-:S04]  /*29b0*/  IMAD.WIDE.U32 R36, R182, R2, R36 ;  /* 0x00000002b6247225 */ /* 0x000fc800078e0024 */
[C---:B------:R-:W-:Y:S02]  /*29c0*/  IMAD R3, R186.reuse, R0, R3 ;  /* 0x00000000ba037224 */ /* 0x040fe400078e0203 */
[----:B------:R-:W-:Y:S01]  /*29d0*/  IMAD.WIDE.U32 R30, R186, R2, R30 ;  /* 0x00000002ba1e7225 */ /* 0x000fe200078e001e */
[----:B------:R-:W-:-:S03]  /*29e0*/  LEA.HI R140, R17, R17, RZ, 0x1 ;  /* 0x00000011118c7211 */ /* 0x000fc600078f08ff */
[----:B------:R-:W-:Y:S02]  /*29f0*/  IMAD R0, R27, R16, RZ ;  /* 0x000000101b007224 */ /* 0x000fe400078e02ff */
[----:B------:R-:W-:Y:S01]  /*2a00*/  IMAD.IADD R37, R37, 0x1, R5 ;  /* 0x0000000125257824 */ /* 0x000fe200078e0205 */
[----:B------:R-:W-:Y:S01]  /*2a10*/  SHF.R.S32.HI R5, RZ, 0x1f, R79 ;  /* 0x0000001fff057819 */ /* 0x000fe2000001144f */
[----:B------:R-:W-:Y:S01]  /*2a20*/  IMAD.IADD R31, R31, 0x1, R3 ;  /* 0x000000011f1f7824 */ /* 0x000fe200078e0203 */
[----:B------:R-:W-:Y:S01]  /*2a30*/  IADD3 R3, P0, -R79, R164, RZ ;  /* 0x000000a44f037210 */ /* 0x000fe20007f1e1ff */
[-C--:B------:R-:W-:Y:S01]  /*2a40*/  IMAD R4, R29, R16.reuse, RZ ;  /* 0x000000101d047224 */ /* 0x080fe200078e02ff */
[----:B------:R-:W-:Y:S01]  /*2a50*/  SHF.R.S32.HI R140, RZ, 0x1, R140 ;  /* 0x00000001ff8c7819 */ /* 0x000fe2000001148c */
[C---:B------:R-:W-:Y:S02]  /*2a60*/  IMAD R0, R26.reuse, R13, R0 ;  /* 0x0000000d1a007224 */ /* 0x040fe400078e0200 */
[----:B------:R-:W-:Y:S01]  /*2a70*/  IMAD.WIDE.U32 R26, R26, R16, R30 ;  /* 0x000000101a1a7225 */ /* 0x000fe200078e001e */
[----:B------:R-:W-:-:S03]  /*2a80*/  IADD3 R2, R20, R2, RZ ;  /* 0x0000000214027210 */ /* 0x000fc60007ffe0ff */
[----:B------:R-:W-:Y:S02]  /*2a90*/  IMAD.X R5, R165, 0x1, ~R5, P0 ;  /* 0x00000001a5057824 */ /* 0x000fe400000e0e05 */
[C---:B------:R-:W-:Y:S02]  /*2aa0*/  IMAD R4, R28.reuse, R13, R4 ;  /* 0x0000000d1c047224 */ /* 0x040fe400078e0204 */
[----:B------:R-:W-:-:S04]  /*2ab0*/  IMAD.WIDE.U32 R28, R28, R16, R36 ;  /* 0x000000101c1c7225 */ /* 0x000fc800078e0024 */
[----:B------:R-:W-:Y:S02]  /*2ac0*/  IMAD.IADD R21, R27, 0x1, R0 ;  /* 0x000000011b157824 */ /* 0x000fe400078e0200 */
[----:B------:R-:W-:Y:S02]  /*2ad0*/  IMAD R0, R164, R140, R151 ;  /* 0x0000008ca4007224 */ /* 0x000fe400078e0297 */
[----:B------:R-:W-:Y:S02]  /*2ae0*/  IMAD R110, R5, R186, RZ ;  /* 0x000000ba056e7224 */ /* 0x000fe400078e02ff */
[----:B------:R-:W-:Y:S02]  /*2af0*/  IMAD.MOV.U32 R20, RZ, RZ, R26 ;  /* 0x000000ffff147224 */ /* 0x000fe400078e001a */
[----:B------:R-:W-:Y:S02]  /*2b00*/  IMAD.IADD R17, R29, 0x1, R4 ;  /* 0x000000011d117824 */ /* 0x000fe400078e0204 */
[----:B------:R-:W-:-:S02]  /*2b10*/  IMAD R107, R5, R182, RZ ;  /* 0x000000b6056b7224 */ /* 0x000fc400078e02ff */
[----:B------:R-:W-:Y:S02]  /*2b20*/  IMAD.MOV.U32 R16, RZ, RZ, R28 ;  /* 0x000000ffff107224 */ /* 0x000fe400078e001c */
[----:B------:R-:W-:Y:S01]  /*2b30*/  IMAD R2, R140, R2, RZ ;  /* 0x000000028c027224 */ /* 0x000fe200078e02ff */
[----:B------:R-:W-:Y:S01]  /*2b40*/  IADD3 R4, R151, R0, RZ ;  /* 0x0000000097047210 */ /* 0x000fe20007ffe0ff */
        /* <DEDUP_REMOVED lines=8> */
[----:B------:R-:W-:Y:S01]  /*2bd0*/  LEA R111, P0, R20, R24, 0x1 ;  /* 0x00000018146f7211 */ /* 0x000fe200078008ff */
[----:B------:R-:W-:Y:S01]  /*2be0*/  IMAD.IADD R107, R17, 0x1, R107 ;  /* 0x00000001116b7824 */ /* 0x000fe200078e026b */
[----:B------:R-:W-:Y:S01]  /*2bf0*/  LEA.HI.X.SX32 R0, R0, R114, 0x1, P3 ;  /* 0x0000007200007211 */ /* 0x000fe200018f0eff */
[----:B------:R-:W-:Y:S01]  /*2c00*/  IMAD.SHL.U32 R115, R2, 0x2, RZ ;  /* 0x0000000202737824 */ /* 0x000fe200078e00ff */
[----:B------:R-:W-:Y:S01]  /*2c10*/  LEA.HI.X R110, R20, R25, R110, 0x1, P0 ;  /* 0x00000019146e7211 */ /* 0x000fe200000f0c6e */
[----:B------:R-:W-:Y:S01]  /*2c20*/  IMAD.SHL.U32 R20, R3, 0x2, RZ ;  /* 0x0000000203147824 */ /* 0x000fe200078e00ff */
[----:B------:R-:W-:-:S02]  /*2c30*/  LEA R108, P1, R16, R22, 0x1 ;  /* 0x00000016106c7211 */ /* 0x000fc400078208ff */
[----:B------:R-:W-:Y:S02]  /*2c40*/  LEA.HI.X.SX32 R114, R4, R114, 0x1, P2 ;  /* 0x0000007204727211 */ /* 0x000fe400010f0eff */
[----:B------:R-:W-:Y:S02]  /*2c50*/  LEA.HI.X R107, R16, R23, R107, 0x1, P1 ;  /* 0x00000017106b7211 */ /* 0x000fe400008f0c6b */
[----:B------:R-:W-:Y:S02]  /*2c60*/  SHF.L.U64.HI R114, R2, 0x1, R114 ;  /* 0x0000000102727819 */ /* 0x000fe40000010272 */
[CC--:B------:R-:W-:Y:S02]  /*2c70*/  IADD3 R113, P3, R8.reuse, R115.reuse, RZ ;  /* 0x0000007308717210 */ /* 0x0c0fe40007f7e0ff */
[----:B------:R-:W-:Y:S02]  /*2c80*/  IADD3 R36, P1, R8, R20, RZ ;  /* 0x0000001408247210 */ /* 0x000fe40007f3e0ff */
[----:B------:R-:W-:-:S02]  /*2c90*/  IADD3 R115, P2, R6, R115, RZ ;  /* 0x0000007306737210 */ /* 0x000fc40007f5e0ff */
[----:B------:R-:W-:Y:S02]  /*2ca0*/  SHF.L.U64.HI R0, R3, 0x1, R0 ;  /* 0x0000000103007819 */ /* 0x000fe40000010200 */
[----:B------:R-:W-:Y:S01]  /*2cb0*/  IADD3 R20, P0, R6, R20, RZ ;  /* 0x0000001406147210 */ /* 0x000fe20007f1e0ff */
[C-C-:B------:R-:W-:Y:S01]  /*2cc0*/  IMAD.X R112, R9.reuse, 0x1, R114.reuse, P3 ;  /* 0x0000000109707824 */ /* 0x140fe200018e0672 */
[----:B------:R-:W-:Y:S01]  /*2cd0*/  IADD3.X R37, R9, R0, RZ, P1, !PT ;  /* 0x0000000009257210 */ /* 0x000fe20000ffe4ff */
[----:B------:R-:W-:Y:S01]  /*2ce0*/  IMAD.X R114, R7, 0x1, R114, P2 ;  /* 0x0000000107727824 */ /* 0x000fe200010e0672 */
[----:B------:R-:W-:Y:S01]  /*2cf0*/  IADD3 R75, P2, R233, 0x40, RZ ;  /* 0x00000040e94b7810 */ /* 0x000fe20007f5e0ff */
[----:B------:R-:W-:Y:S01]  /*2d00*/  IMAD.X R21, R7, 0x1, R0, P0 ;  /* 0x0000000107157824 */ /* 0x000fe200000e0600 */
[C---:B------:R-:W-:Y:S02]  /*2d10*/  IADD3 R71, P1, R233.reuse, 0x80, RZ ;  /* 0x00000080e9477810 */ /* 0x040fe40007f3e0ff */
[----:B------:R-:W-:Y:S01]  /*2d20*/  IADD3 R65, P0, R233, 0xc0, RZ ;  /* 0x000000c0e9417810 */ /* 0x000fe20007f1e0ff */
[----:B------:R-:W-:-:S02]  /*2d30*/  IMAD.SHL.U32 R150, R140, 0x10, RZ ;  /* 0x000000108c967824 */ /* 0x000fc400078e00ff */
[--C-:B------:R-:W-:Y:S01]  /*2d40*/  IMAD.X R74, RZ, RZ, R234.reuse, P2 ;  /* 0x000000ffff4a7224 */ /* 0x100fe200010e06ea */
[----:B------:R-:W-:Y:S01]  /*2d50*/  IADD3.X R64, RZ, R234, RZ, P0, !PT ;  /* 0x000000eaff407210 */ /* 0x000fe200007fe4ff */
[----:B------:R-:W-:Y:S01]  /*2d60*/  IMAD.X R70, RZ, RZ, R234, P1 ;  /* 0x000000ffff467224 */ /* 0x000fe200008e06ea */
[-C--:B------:R-:W-:Y:S01]  /*2d70*/  IADD3 R73, P2, R75, R233.reuse, RZ ;  /* 0x000000e94b497210 */ /* 0x080fe20007f5e0ff */
[----:B------:R-:W-:Y:S01]  /*2d80*/  IMAD.SHL.U32 R81, R186, 0x10, RZ ;  /* 0x00000010ba517824 */ /* 0x000fe200078e00ff */
[-C--:B------:R-:W-:Y:S02]  /*2d90*/  IADD3 R69, P1, R71, R233.reuse, RZ ;  /* 0x000000e947457210 */ /* 0x080fe40007f3e0ff */
[----:B------:R-:W-:Y:S02]  /*2da0*/  IADD3 R63, P0, R65, R233, RZ ;  /* 0x000000e9413f7210 */ /* 0x000fe40007f1e0ff */
[C---:B------:R-:W-:Y:S02]  /*2db0*/  IADD3 R141, R150.reuse, 0x40, RZ ;  /* 0x00000040968d7810 */ /* 0x040fe40007ffe0ff */
[----:B------:R-:W-:-:S02]  /*2dc0*/  IADD3 R139, R150, 0x80, RZ ;  /* 0x00000080968b7810 */ /* 0x000fc40007ffe0ff */
[----:B------:R-:W-:Y:S01]  /*2dd0*/  IADD3 R137, R150, 0xc0, RZ ;  /* 0x000000c096897810 */ /* 0x000fe20007ffe0ff */
[--C-:B------:R-:W-:Y:S01]  /*2de0*/  IMAD.X R68, R70, 0x1, R234.reuse, P1 ;  /* 0x0000000146447824 */ /* 0x100fe200008e06ea */
[----:B------:R-:W-:Y:S01]  /*2df0*/  IADD3.X R72, R74, R234, RZ, P2, !PT ;  /* 0x000000ea4a487210 */ /* 0x000fe200017fe4ff */
[--C-:B------:R-:W-:Y:S01]  /*2e00*/  IMAD.X R62, R64, 0x1, R234.reuse, P0 ;  /* 0x00000001403e7824 */ /* 0x100fe200000e06ea */
[C---:B------:R-:W-:Y:S01]  /*2e10*/  SHF.L.U64.HI R80, R186.reuse, 0x4, R187 ;  /* 0x00000004ba507819 */ /* 0x040fe200000102bb */
[----:B------:R-:W-:Y:S01]  /*2e20*/  IMAD.SHL.U32 R91, R186, 0x20, RZ ;  /* 0x00000020ba5b7824 */ /* 0x000fe200078e00ff */
[-C--:B------:R-:W-:Y:S02]  /*2e30*/  IADD3 R61, P3, R69, R233.reuse, RZ ;  /* 0x000000e9453d7210 */ /* 0x080fe40007f7e0ff */
[-C--:B------:R-:W-:Y:S02]  /*2e40*/  IADD3 R59, P2, R63, R233.reuse, RZ ;  /* 0x000000e93f3b7210 */ /* 0x080fe40007f5e0ff */
[----:B------:R-:W-:Y:S01]  /*2e50*/  IADD3 R83, P5, R81, 0x40, RZ ;  /* 0x0000004051537810 */ /* 0x000fe20007fbe0ff */
[C---:B------:R-:W-:Y:S01]  /*2e60*/  IMAD.IADD R138, R150.reuse, 0x1, R141 ;  /* 0x00000001968a7824 */ /* 0x040fe200078e028d */
[----:B------:R-:W-:Y:S01]  /*2e70*/  IADD3 R67, P4, R73, R233, RZ ;  /* 0x000000e949437210 */ /* 0x000fe20007f9e0ff */
[C---:B------:R-:W-:Y:S01]  /*2e80*/  IMAD.IADD R136, R150.reuse, 0x1, R139 ;  /* 0x0000000196887824 */ /* 0x040fe200078e028b */
[C---:B------:R-:W-:Y:S01]  /*2e90*/  IADD3 R87, P1, R81.reuse, 0x80, RZ ;  /* 0x0000008051577810 */ /* 0x040fe20007f3e0ff */
[----:B------:R-:W-:Y:S01]  /*2ea0*/  IMAD.IADD R134, R150, 0x1, R137 ;  /* 0x0000000196867824 */ /* 0x000fe200078e0289 */
[----:B------:R-:W-:Y:S01]  /*2eb0*/  IADD3 R95, P0, R81, 0xc0, RZ ;  /* 0x000000c0515f7810 */ /* 0x000fe20007f1e0ff */
[C---:B------:R-:W-:Y:S01]  /*2ec0*/  IMAD.SHL.U32 R103, R182.reuse, 0x10, RZ ;  /* 0x00000010b6677824 */ /* 0x040fe200078e00ff */
[C-C-:B------:R-:W-:Y:S01]  /*2ed0*/  SHF.L.U64.HI R102, R182.reuse, 0x4, R183.reuse ;  /* 0x00000004b6667819 */ /* 0x140fe200000102b7 */
[C---:B------:R-:W-:Y:S01]  /*2ee0*/  IMAD.SHL.U32 R105, R182.reuse, 0x20, RZ ;  /* 0x00000020b6697824 */ /* 0x040fe200078e00ff */
[----:B------:R-:W-:Y:S01]  /*2ef0*/  SHF.L.U64.HI R104, R182, 0x5, R183 ;  /* 0x00000005b6687819 */ /* 0x000fe200000102b7 */
[----:B------:R-:W-:Y:S01]  /*2f00*/  IMAD R106, R183, 0x60, RZ ;  /* 0x00000060b76a7824 */ /* 0x000fe200078e02ff */
[----:B------:R-:W-:Y:S01]  /*2f10*/  IADD3.X R86, RZ, R80, RZ, P1, !PT ;  /* 0x00000050ff567210 */ /* 0x000fe20000ffe4ff */
[--C-:B------:R-:W-:Y:S01]  /*2f20*/  IMAD.X R60, R68, 0x1, R234.reuse, P3 ;  /* 0x00000001443c7824 */ /* 0x100fe200018e06ea */
[----:B------:R-:W-:Y:S01]  /*2f30*/  SHF.L.U64.HI R90, R186, 0x5, R187 ;  /* 0x00000005ba5a7819 */ /* 0x000fe200000102bb */
[----:B------:R-:W-:Y:S01]  /*2f40*/  IMAD.X R58, R62, 0x1, R234, P2 ;  /* 0x000000013e3a7824 */ /* 0x000fe200010e06ea */
[----:B------:R-:W-:Y:S01]  /*2f50*/  IADD3 R93, P3, R91, R83, RZ ;  /* 0x000000535b5d7210 */ /* 0x000fe20007f7e0ff */
[----:B------:R-:W-:Y:S01]  /*2f60*/  IMAD.X R82, RZ, RZ, R80, P5 ;  /* 0x000000ffff527224 */ /* 0x000fe200028e0650 */
[-C--:B------:R-:W-:Y:S01]  /*2f70*/  IADD3 R85, P5, R83, R81.reuse, RZ ;  /* 0x0000005153557210 */ /* 0x080fe20007fbe0ff */
[----:B------:R-:W-:Y:S01]  /*2f80*/  IMAD.SHL.U32 R142, R140, 0x20, RZ ;  /* 0x000000208c8e7824 */ /* 0x000fe200078e00ff */
[----:B------:R-:W-:Y:S01]  /*2f90*/  IADD3 R97, P2, R95, R81, RZ ;  /* 0x000000515f617210 */ /* 0x000fe20007f5e0ff */
[----:B------:R-:W-:Y:S01]  /*2fa0*/  IMAD.WIDE.U32 R182, R182, 0x60, RZ ;  /* 0x00000060b6b67825 */ /* 0x000fe200078e00ff */
[----:B------:R-:W-:-:S02]  /*2fb0*/  IADD3 R99, P1, R91, R87, RZ ;  /* 0x000000575b637210 */ /* 0x000fc40007f3e0ff */
[----:B------:R-:W-:Y:S01]  /*2fc0*/  IADD3 R135, R150, R138, RZ ;  /* 0x0000008a96877210 */ /* 0x000fe20007ffe0ff */
[----:B------:R-:W-:Y:S01]  /*2fd0*/  IMAD.X R66, R72, 0x1, R234, P4 ;  /* 0x0000000148427824 */ /* 0x000fe200020e06ea */
[----:B------:R-:W-:Y:S01]  /*2fe0*/  IADD3 R89, P4, R87, R81, RZ ;  /* 0x0000005157597210 */ /* 0x000fe20007f9e0ff */
[----:B------:R-:W-:Y:S01]  /*2ff0*/  IMAD.X R94, RZ, RZ, R80, P0 ;  /* 0x000000ffff5e7224 */ /* 0x000fe200000e0650 */
[----:B------:R-:W-:Y:S01]  /*3000*/  IADD3 R101, P0, R95, R91, RZ ;  /* 0x0000005b5f657210 */ /* 0x000fe20007f1e0ff */
[----:B------:R-:W-:Y:S02]  /*3010*/  IMAD R140, R140, 0x30, RZ ;  /* 0x000000308c8c7824 */ /* 0x000fe400078e02ff */
[C---:B------:R-:W-:Y:S02]  /*3020*/  IMAD.IADD R133, R150.reuse, 0x1, R136 ;  /* 0x0000000196857824 */ /* 0x040fe400078e0288 */
[----:B------:R-:W-:Y:S01]  /*3030*/  IMAD.IADD R132, R150, 0x1, R134 ;  /* 0x0000000196847824 */ /* 0x000fe200078e0286 */
[----:B------:R-:W-:Y:S01]  /*3040*/  SHF.L.U64.HI R102, R103, 0x1, R102 ;  /* 0x0000000167667819 */ /* 0x000fe20000010266 */
[----:B------:R-:W-:Y:S01]  /*3050*/  IMAD.MOV.U32 R9, RZ, RZ, R167 ;  /* 0x000000ffff097224 */ /* 0x000fe200078e00a7 */
[----:B------:R-:W-:Y:S01]  /*3060*/  SHF.L.U64.HI R104, R105, 0x1, R104 ;  /* 0x0000000169687819 */ /* 0x000fe20000010268 */
[----:B------:R-:W-:Y:S01]  /*3070*/  IMAD.SHL.U32 R103, R103, 0x2, RZ ;  /* 0x0000000267677824 */ /* 0x000fe200078e00ff */
[----:B------:R-:W-:Y:S01]  /*3080*/  IADD3 R106, R183, R106, RZ ;  /* 0x0000006ab76a7210 */ /* 0x000fe20007ffe0ff */
[----:B------:R-:W-:Y:S01]  /*3090*/  IMAD.SHL.U32 R105, R105, 0x2, RZ ;  /* 0x0000000269697824 */ /* 0x000fe200078e00ff */
[----:B------:R-:W-:Y:S01]  /*30a0*/  IADD3.X R88, R86, R80, RZ, P4, !PT ;  /* 0x0000005056587210 */ /* 0x000fe200027fe4ff */
[----:B------:R-:W-:Y:S01]  /*30b0*/  IMAD.X R84, R82, 0x1, R80, P5 ;  /* 0x0000000152547824 */ /* 0x000fe200028e0650 */
[----:B------:R-:W-:Y:S01]  /*30c0*/  IADD3.X R100, R94, R90, RZ, P0, !PT ;  /* 0x0000005a5e647210 */ /* 0x000fe200007fe4ff */
[----:B------:R-:W-:Y:S01]  /*30d0*/  IMAD.X R92, R90, 0x1, R82, P3 ;  /* 0x000000015a5c7824 */ /* 0x000fe200018e0652 */
        /* <DEDUP_REMOVED lines=14> */
.L_x_5707:
        /* <DEDUP_REMOVED lines=30> */
.L_x_5591:
[----:B------:R-:W-:Y:S05]  /*33a0*/  BSYNC B0 ;  /* 0x0000000000007941 */ /* 0x000fea0003800000 */
.L_x_5590:
        /* <DEDUP_REMOVED lines=21> */
.L_x_5593:
[----:B------:R-:W-:Y:S05]  /*3500*/  BSYNC B0 ;  /* 0x0000000000007941 */ /* 0x000fea0003800000 */
.L_x_5592:
        /* <DEDUP_REMOVED lines=21> */
.L_x_5595:
[----:B------:R-:W-:Y:S05]  /*3660*/  BSYNC B0 ;  /* 0x0000000000007941 */ /* 0x000fea0003800000 */
.L_x_5594:
        /* <DEDUP_REMOVED lines=21> */
.L_x_5597:
[----:B------:R-:W-:Y:S05]  /*37c0*/  BSYNC B0 ;  /* 0x0000000000007941 */ /* 0x000fea0003800000 */
.L_x_5596:
        /* <DEDUP_REMOVED lines=70> */
.L_x_5604:
[----:B------:R-:W-:Y:S05]  /*3c30*/  BSYNC B0 ;  /* 0x0000000000007941 */ /* 0x000fea0003800000 */
.L_x_5603:
        /* <DEDUP_REMOVED lines=55> */
.L_x_5606:
[----:B------:R-:W-:Y:S05]  /*3fb0*/  BSYNC B0 ;  /* 0x0000000000007941 */ /* 0x000fea0003800000 */
.L_x_5605:
        /* <DEDUP_REMOVED lines=55> */
.L_x_5608:
[----:B------:R-:W-:Y:S05]  /*4330*/  BSYNC B0 ;  /* 0x0000000000007941 */ /* 0x000fea0003800000 */
.L_x_5607:
        /* <DEDUP_REMOVED lines=54> */
.L_x_5602:
[----:B------:R-:W-:Y:S05]  /*46a0*/  BSYNC B1 ;  /* 0x0000000000017941 */ /* 0x000fea0003800000 */
.L_x_5601:
        /* <DEDUP_REMOVED lines=67> */
.L_x_5612:
[----:B------:R-:W-:Y:S05]  /*4ae0*/  BSYNC B0 ;  /* 0x0000000000007941 */ /* 0x000fea0003800000 */
.L_x_5611:
        /* <DEDUP_REMOVED lines=57> */
.L_x_5614:
[----:B------:R-:W-:Y:S05]  /*4e80*/  BSYNC B0 ;  /* 0x0000000000007941 */ /* 0x000fea0003800000 */
.L_x_5613:
        /* <DEDUP_REMOVED lines=57> */
.L_x_5616:
[----:B------:R-:W-:Y:S05]  /*5220*/  BSYNC B0 ;  /* 0x0000000000007941 */ /* 0x000fea0003800000 */
.L_x_5615:
        /* <DEDUP_REMOVED lines=56> */
.L_x_5610:
[----:B------:R-:W-:Y:S05]  /*55b0*/  BSYNC B1 ;  /* 0x0000000000017941 */ /* 0x000fea0003800000 */
.L_x_5609:
        /* <DEDUP_REMOVED lines=67> */
.L_x_5620:
[----:B------:R-:W-:Y:S05]  /*59f0*/  BSYNC B0 ;  /* 0x0000000000007941 */ /* 0x000fea0003800000 */
.L_x_5619:
        /* <DEDUP_REMOVED lines=57> */
.L_x_5622:
[----:B------:R-:W-:Y:S05]  /*5d90*/  BSYNC B0 ;  /* 0x0000000000007941 */ /* 0x000fea0003800000 */
.L_x_5621:
        /* <DEDUP_REMOVED lines=57> */
.L_x_5624:
[----:B------:R-:W-:Y:S05]  /*6130*/  BSYNC B0 ;  /* 0x0000000000007941 */ /* 0x000fea0003800000 */
.L_x_5623:
        /* <DEDUP_REMOVED lines=56> */
.L_x_5618:
[----:B------:R-:W-:Y:S05]  /*64c0*/  BSYNC B1 ;  /* 0x0000000000017941 */ /* 0x000fea0003800000 */
.L_x_5617:
        /* <DEDUP_REMOVED lines=71> */
.L_x_5628:
[----:B------:R-:W-:Y:S05]  /*6940*/  BSYNC B0 ;  /* 0x0000000000007941 */ /* 0x000fea0003800000 */
.L_x_5627:
        /* <DEDUP_REMOVED lines=57> */
.L_x_5630:
[----:B------:R-:W-:Y:S05]  /*6ce0*/  BSYNC B0 ;  /* 0x0000000000007941 */ /* 0x000fea0003800000 */
.L_x_5629:
        /* <DEDUP_REMOVED lines=57> */
.L_x_5632:
[----:B------:R-:W-:Y:S05]  /*7080*/  BSYNC B0 ;  /* 0x0000000000007941 */ /* 0x000fea0003800000 */
.L_x_5631:
        /* <DEDUP_REMOVED lines=56> */
.L_x_5626:
[----:B------:R-:W-:Y:S05]  /*7410*/  BSYNC B1 ;  /* 0x0000000000017941 */ /* 0x000fea0003800000 */
.L_x_5625:
[----:B------:R-:W2:Y:S02]  /*7420*/  LD.E R0, [R14.64+0xd0] ;  /* 0x0000d0060e007980 */ /* 0x000ea4000c101900 */
[----:B--2---:R-:W-:Y:S05]  /*7430*/  IMAD.U32 R0, R0, -0x20, RZ ;  /* 0xffffffe000007824 */ /* 0x004fea00078e00ff */
[C---:B------:R-:W-:Y:S02]  /*7440*/  LEA R20, P1, R0.reuse, R20, 0x1 ;  /* 0x0000001400147211 */ /* 0x040fe400078208ff */
[C---:B------:R-:W-:Y:S02]  /*7450*/  LEA R36, P0, R0.reuse, R36, 0x1 ;  /* 0x0000002400247211 */ /* 0x040fe400078008ff */
[C---:B------:R-:W-:Y:S02]  /*7460*/  LEA.HI.X.SX32 R21, R0.reuse, R21, 0x1, P1 ;  /* 0x0000001500157211 */ /* 0x040fe400008f0eff */
[----:B------:R-:W-:Y:S01]  /*7470*/  LEA.HI.X.SX32 R37, R0, R37, 0x1, P0 ;  /* 0x0000002500257211 */ /* 0x000fe200000f0eff */
[----:B------:R-:W-:-:S05]  /*7480*/  BRA `(.L_x_5633) ;  /* 0x0000714000007947 */ /* 0x000fca0003800000 */
.L_x_5600:
        /* <DEDUP_REMOVED lines=101> */
.L_x_5639:
[----:B------:R-:W-:Y:S05]  /*7ae0*/  BSYNC B0 ;  /* 0x0000000000007941 */ /* 0x000fea0003800000 */
.L_x_5638:
[----:B-----5:R2:W-:Y:S02]  /*7af0*/  ST.E.128 [R116.64], R28 ;  /* 0x0000001c74007985 */ /* 0x0205e4000c101d06 */
.L_x_5637:
[----:B------:R-:W-:Y:S05]  /*7b00*/  BSYNC B1 ;  /* 0x0000000000017941 */ /* 0x000fea0003800000 */
.L_x_5636:
        /* <DEDUP_REMOVED lines=99> */
.L_x_5643:
[----:B------:R-:W-:Y:S05]  /*8140*/  BSYNC B0 ;  /* 0x0000000000007941 */ /* 0x000fea0003800000 */
.L_x_5642:
[----:B-----5:R3:W-:Y:S02]  /*8150*/  ST.E.128 [R116.64+0x80], R28 ;  /* 0x0000801c74007985 */ /* 0x0207e4000c101d06 */
.L_x_5641:
[----:B------:R-:W-:Y:S05]  /*8160*/  BSYNC B1 ;  /* 0x0000000000017941 */ /* 0x000fea0003800000 */
.L_x_5640:
        /* <DEDUP_REMOVED lines=99> */
.L_x_5647:
[----:B------:R-:W-:Y:S05]  /*87a0*/  BSYNC B0 ;  /* 0x0000000000007941 */ /* 0x000fea0003800000 */
.L_x_5646:
[----:B-----5:R3:W-:Y:S02]  /*87b0*/  ST.E.128 [R116.64+0x100], R28 ;  /* 0x0001001c74007985 */ /* 0x0207e4000c101d06 */
.L_x_5645:
[----:B------:R-:W-:Y:S05]  /*87c0*/  BSYNC B1 ;  /* 0x0000000000017941 */ /* 0x000fea0003800000 */
.L_x_5644:
        /* <DEDUP_REMOVED lines=98> */
.L_x_5649:
[----:B------:R-:W-:Y:S05]  /*8df0*/  BSYNC B0 ;  /* 0x0000000000007941 */ /* 0x000fea0003800000 */
.L_x_5648:
[----:B-----5:R3:W-:Y:S02]  /*8e00*/  ST.E.128 [R116.64+0x180], R28 ;  /* 0x0001801c74007985 */ /* 0x0207e4000c101d06 */
.L_x_5635:
[----:B------:R-:W-:Y:S05]  /*8e10*/  BSYNC B2 ;  /* 0x0000000000027941 */ /* 0x000fea0003800000 */
.L_x_5634:
        /* <DEDUP_REMOVED lines=104> */
.L_x_5655:
[----:B------:R-:W-:Y:S05]  /*94a0*/  BSYNC B0 ;  /* 0x0000000000007941 */ /* 0x000fea0003800000 */
.L_x_5654:
[C---:B------:R-:W-:Y:S04]  /*94b0*/  LEA R2, P0, R233.reuse, R116, 0x1 ;  /* 0x00000074e9027211 */ /* 0x040fe800078008ff */
[----:B------:R-:W-:Y:S05]  /*94c0*/  LEA.HI.X R3, R233, R117, R234, 0x1, P0 ;  /* 0x00000075e9037211 */ /* 0x000fea00000f0cea */
[----:B-----5:R2:W-:Y:S04]  /*94d0*/  ST.E.128 [R2.64], R28 ;  /* 0x0000001c02007985 */ /* 0x0205e8000c101d06 */
.L_x_5653:
[----:B------:R-:W-:Y:S05]  /*94e0*/  BSYNC B1 ;  /* 0x0000000000017941 */ /* 0x000fea0003800000 */
.L_x_5652:
        /* <DEDUP_REMOVED lines=99> */
.L_x_5659:
[----:B------:R-:W-:Y:S05]  /*9b20*/  BSYNC B0 ;  /* 0x0000000000007941 */ /* 0x000fea0003800000 */
.L_x_5658:
[C---:B------:R-:W-:Y:S04]  /*9b30*/  LEA R2, P0, R75.reuse, R116, 0x1 ;  /* 0x000000744b027211 */ /* 0x040fe800078008ff */
[----:B------:R-:W-:Y:S05]  /*9b40*/  LEA.HI.X R3, R75, R117, R74, 0x1, P0 ;  /* 0x000000754b037211 */ /* 0x000fea00000f0c4a */
[----:B-----5:R2:W-:Y:S04]  /*9b50*/  ST.E.128 [R2.64], R28 ;  /* 0x0000001c02007985 */ /* 0x0205e8000c101d06 */
.L_x_5657:
[----:B------:R-:W-:Y:S05]  /*9b60*/  BSYNC B1 ;  /* 0x0000000000017941 */ /* 0x000fea0003800000 */
.L_x_5656:
        /* <DEDUP_REMOVED lines=99> */
.L_x_5663:
[----:B------:R-:W-:Y:S05]  /*a1a0*/  BSYNC B0 ;  /* 0x0000000000007941 */ /* 0x000fea0003800000 */
.L_x_5662:
[C---:B------:R-:W-:Y:S04]  /*a1b0*/  LEA R2, P0, R71.reuse, R116, 0x1 ;  /* 0x0000007447027211 */ /* 0x040fe800078008ff */
[----:B------:R-:W-:Y:S05]  /*a1c0*/  LEA.HI.X R3, R71, R117, R70, 0x1, P0 ;  /* 0x0000007547037211 */ /* 0x000fea00000f0c46 */
[----:B-----5:R2:W-:Y:S04]  /*a1d0*/  ST.E.128 [R2.64], R28 ;  /* 0x0000001c02007985 */ /* 0x0205e8000c101d06 */
.L_x_5661:
[----:B------:R-:W-:Y:S05]  /*a1e0*/  BSYNC B1 ;  /* 0x0000000000017941 */ /* 0x000fea0003800000 */
.L_x_5660:
        /* <DEDUP_REMOVED lines=98> */
.L_x_5665:
[----:B------:R-:W-:Y:S05]  /*a810*/  BSYNC B0 ;  /* 0x0000000000007941 */ /* 0x000fea0003800000 */
.L_x_5664:
[C---:B------:R-:W-:Y:S04]  /*a820*/  LEA R2, P0, R65.reuse, R116, 0x1 ;  /* 0x0000007441027211 */ /* 0x040fe800078008ff */
[----:B------:R-:W-:Y:S05]  /*a830*/  LEA.HI.X R3, R65, R117, R64, 0x1, P0 ;  /* 0x0000007541037211 */ /* 0x000fea00000f0c40 */
[----:B-----5:R2:W-:Y:S04]  /*a840*/  ST.E.128 [R2.64], R28 ;  /* 0x0000001c02007985 */ /* 0x0205e8000c101d06 */
.L_x_5651:
[----:B------:R-:W-:Y:S05]  /*a850*/  BSYNC B2 ;  /* 0x0000000000027941 */ /* 0x000fea0003800000 */
.L_x_5650:
        /* <DEDUP_REMOVED lines=104> */
.L_x_5671:
[----:B------:R-:W-:Y:S05]  /*aee0*/  BSYNC B0 ;  /* 0x0000000000007941 */ /* 0x000fea0003800000 */
.L_x_5670:
[C---:B------:R-:W-:Y:S04]  /*aef0*/  LEA R2, P0, R76.reuse, R116, 0x1 ;  /* 0x000000744c027211 */ /* 0x040fe800078008ff */
[----:B------:R-:W-:Y:S05]  /*af00*/  LEA.HI.X R3, R76, R117, R77, 0x1, P0 ;  /* 0x000000754c037211 */ /* 0x000fea00000f0c4d */
[----:B-----5:R2:W-:Y:S04]  /*af10*/  ST.E.128 [R2.64], R28 ;  /* 0x0000001c02007985 */ /* 0x0205e8000c101d06 */
.L_x_5669:
[----:B------:R-:W-:Y:S05]  /*af20*/  BSYNC B1 ;  /* 0x0000000000017941 */ /* 0x000fea0003800000 */
.L_x_5668:
        /* <DEDUP_REMOVED lines=99> */
.L_x_5675:
[----:B------:R-:W-:Y:S05]  /*b560*/  BSYNC B0 ;  /* 0x0000000000007941 */ /* 0x000fea0003800000 */
.L_x_5674:
[C---:B------:R-:W-:Y:S04]  /*b570*/  LEA R2, P0, R73.reuse, R116, 0x1 ;  /* 0x0000007449027211 */ /* 0x040fe800078008ff */
[----:B------:R-:W-:Y:S05]  /*b580*/  LEA.HI.X R3, R73, R117, R72, 0x1, P0 ;  /* 0x0000007549037211 */ /* 0x000fea00000f0c48 */
[----:B-----5:R2:W-:Y:S04]  /*b590*/  ST.E.128 [R2.64], R28 ;  /* 0x0000001c02007985 */ /* 0x0205e8000c101d06 */
.L_x_5673:
[----:B------:R-:W-:Y:S05]  /*b5a0*/  BSYNC B1 ;  /* 0x0000000000017941 */ /* 0x000fea0003800000 */
.L_x_5672:
        /* <DEDUP_REMOVED lines=99> */
.L_x_5679:
[----:B------:R-:W-:Y:S05]  /*bbe0*/  BSYNC B0 ;  /* 0x0000000000007941 */ /* 0x000fea0003800000 */
.L_x_5678:
[C---:B------:R-:W-:Y:S04]  /*bbf0*/  LEA R2, P0, R69.reuse, R116, 0x1 ;  /* 0x0000007445027211 */ /* 0x040fe800078008ff */
[----:B------:R-:W-:Y:S05]  /*bc00*/  LEA.HI.X R3, R69, R117, R68, 0x1, P0 ;  /* 0x0000007545037211 */ /* 0x000fea00000f0c44 */
[----:B-----5:R2:W-:Y:S04]  /*bc10*/  ST.E.128 [R2.64], R28 ;  /* 0x0000001c02007985 */ /* 0x0205e8000c101d06 */
.L_x_5677:
[----:B------:R-:W-:Y:S05]  /*bc20*/  BSYNC B1 ;  /* 0x0000000000017941 */ /* 0x000fea0003800000 */
.L_x_5676:
        /* <DEDUP_REMOVED lines=98> */
.L_x_5681:
[----:B------:R-:W-:Y:S05]  /*c250*/  BSYNC B0 ;  /* 0x0000000000007941 */ /* 0x000fea0003800000 */
.L_x_5680:
[C---:B------:R-:W-:Y:S04]  /*c260*/  LEA R2, P0, R63.reuse, R116, 0x1 ;  /* 0x000000743f027211 */ /* 0x040fe800078008ff */
[----:B------:R-:W-:Y:S05]  /*c270*/  LEA.HI.X R3, R63, R117, R62, 0x1, P0 ;  /* 0x000000753f037211 */ /* 0x000fea00000f0c3e */
[----:B-----5:R2:W-:Y:S04]  /*c280*/  ST.E.128 [R2.64], R28 ;  /* 0x0000001c02007985 */ /* 0x0205e8000c101d06 */
.L_x_5667:
[----:B------:R-:W-:Y:S05]  /*c290*/  BSYNC B2 ;  /* 0x0000000000027941 */ /* 0x000fea0003800000 */
.L_x_5666:
        /* <DEDUP_REMOVED lines=107> */
.L_x_5687:
[----:B------:R-:W-:Y:S05]  /*c950*/  BSYNC B0 ;  /* 0x0000000000007941 */ /* 0x000fea0003800000 */
.L_x_5686:
[----:B------:R-:W-:Y:S02]  /*c960*/  IMAD R0, R49, 0x60, RZ ;  /* 0x0000006031007824 */ /* 0x000fe400078e02ff */
[----:B------:R-:W-:Y:S05]  /*c970*/  IMAD.WIDE.U32 R2, R48, 0x60, R116 ;  /* 0x0000006030027825 */ /* 0x000fea00078e0074 */
[----:B------:R-:W-:Y:S05]  /*c980*/  IADD3 R3, R3, R0, RZ ;  /* 0x0000000003037210 */ /* 0x000fea0007ffe0ff */
[----:B-----5:R2:W-:Y:S02]  /*c990*/  ST.E.128 [R2.64], R28 ;  /* 0x0000001c02007985 */ /* 0x0205e4000c101d06 */
.L_x_5685:
[----:B------:R-:W-:Y:S05]  /*c9a0*/  BSYNC B1 ;  /* 0x0000000000017941 */ /* 0x000fea0003800000 */
.L_x_5684:
        /* <DEDUP_REMOVED lines=99> */
.L_x_5691:
[----:B------:R-:W-:Y:S05]  /*cfe0*/  BSYNC B0 ;  /* 0x0000000000007941 */ /* 0x000fea0003800000 */
.L_x_5690:
[C---:B------:R-:W-:Y:S04]  /*cff0*/  LEA R2, P0, R67.reuse, R116, 0x1 ;  /* 0x0000007443027211 */ /* 0x040fe800078008ff */
[----:B------:R-:W-:Y:S05]  /*d000*/  LEA.HI.X R3, R67, R117, R66, 0x1, P0 ;  /* 0x0000007543037211 */ /* 0x000fea00000f0c42 */
[----:B-----5:R2:W-:Y:S04]  /*d010*/  ST.E.128 [R2.64], R28 ;  /* 0x0000001c02007985 */ /* 0x0205e8000c101d06 */
.L_x_5689:
[----:B------:R-:W-:Y:S05]  /*d020*/  BSYNC B1 ;  /* 0x0000000000017941 */ /* 0x000fea0003800000 */
.L_x_5688:
        /* <DEDUP_REMOVED lines=99> */
.L_x_5695:
[----:B------:R-:W-:Y:S05]  /*d660*/  BSYNC B0 ;  /* 0x0000000000007941 */ /* 0x000fea0003800000 */
.L_x_5694:
[C---:B------:R-:W-:Y:S04]  /*d670*/  LEA R2, P0, R61.reuse, R116, 0x1 ;  /* 0x000000743d027211 */ /* 0x040fe800078008ff */
[----:B------:R-:W-:Y:S05]  /*d680*/  LEA.HI.X R3, R61, R117, R60, 0x1, P0 ;  /* 0x000000753d037211 */ /* 0x000fea00000f0c3c */
[----:B-----5:R2:W-:Y:S04]  /*d690*/  ST.E.128 [R2.64], R28 ;  /* 0x0000001c02007985 */ /* 0x0205e8000c101d06 */
.L_x_5693:
[----:B------:R-:W-:Y:S05]  /*d6a0*/  BSYNC B1 ;  /* 0x0000000000017941 */ /* 0x000fea0003800000 */
.L_x_5692:
        /* <DEDUP_REMOVED lines=99> */
.L_x_5697:
[----:B------:R-:W-:Y:S05]  /*dce0*/  BSYNC B0 ;  /* 0x0000000000007941 */ /* 0x000fea0003800000 */
.L_x_5696:
[C---:B--2---:R-:W-:Y:S04]  /*dcf0*/  LEA R2, P0, R59.reuse, R116, 0x1 ;  /* 0x000000743b027211 */ /* 0x044fe800078008ff */
[----:B------:R-:W-:Y:S05]  /*dd00*/  LEA.HI.X R3, R59, R117, R58, 0x1, P0 ;  /* 0x000000753b037211 */ /* 0x000fea00000f0c3a */
[----:B-----5:R2:W-:Y:S04]  /*dd10*/  ST.E.128 [R2.64], R40 ;  /* 0x0000002802007985 */ /* 0x0205e8000c101d06 */
.L_x_5683:
[----:B------:R-:W-:Y:S05]  /*dd20*/  BSYNC B2 ;  /* 0x0000000000027941 */ /* 0x000fea0003800000 */
.L_x_5682:
        /* <DEDUP_REMOVED lines=11> */
.L_x_5599:
        /* <DEDUP_REMOVED lines=22> */
.L_x_5699:
[----:B------:R-:W-:Y:S05]  /*df40*/  BSYNC B0 ;  /* 0x0000000000007941 */ /* 0x000fea0003800000 */
.L_x_5698:
        /* <DEDUP_REMOVED lines=33> */
.L_x_5701:
[----:B------:R-:W-:Y:S05]  /*e160*/  BSYNC B0 ;  /* 0x0000000000007941 */ /* 0x000fea0003800000 */
.L_x_5700:
        /* <DEDUP_REMOVED lines=33> */
.L_x_5703:
[----:B------:R-:W-:Y:S05]  /*e380*/  BSYNC B0 ;  /* 0x0000000000007941 */ /* 0x000fea0003800000 */
.L_x_5702:
        /* <DEDUP_REMOVED lines=36> */
.L_x_5633:
[----:B------:R-:W-:Y:S05]  /*e5d0*/  BSYNC B3 ;  /* 0x0000000000037941 */ /* 0x000fea0003800000 */
.L_x_5598:
        /* <DEDUP_REMOVED lines=91> */
.L_x_5705:
        /* <DEDUP_REMOVED lines=10> */
.L_x_5706:
[----:B------:R-:W-:Y:S05]  /*ec30*/  BSYNC B0 ;  /* 0x0000000000007941 */ /* 0x000fea0003800000 */
.L_x_5704:
[----:B------:R-:W-:Y:S04]  /*ec40*/  IADD3 R9, R9, -0x1, RZ ;  /* 0xffffffff09097810 */ /* 0x000fe80007ffe0ff */
[----:B------:R-:W-:Y:S11]  /*ec50*/  ISETP.GT.AND P0, PT, R9, R78, PT ;  /* 0x0000004e0900720c */ /* 0x000ff60003f04270 */
[----:B------:R-:W-:Y:S02]  /*ec60*/  @!UPT UIADD3 URZ, URZ, URZ, URZ ;  /* 0x0000003f3f3ff290 */ /* 0x000fe4000fffe03f */
[----:B------:R-:W-:-:S05]  /*ec70*/  @P0 BRA `(.L_x_5707) ;  /* 0xffff454000000947 */ /* 0x000fca000383ffff */
.L_x_5589:
        /* <DEDUP_REMOVED lines=18> */
[----:B------:R2:W4:Y:S04]  /*eda0*/  @P1 LD.E R2, [R4.64] ;  /* 0x0000000604021980 */ /* 0x000528000c101900 */
[----:B--2---:R-:W2:Y:S01]  /*edb0*/  LD.E.U8 R4, [R14.64+0x1b3] ;  /* 0x0001b3060e047980 */ /* 0x004ea2000c101100 */
[----:B------:R-:W-:-:S02]  /*edc0*/  IADD3 R6, P1, R6, R172, RZ ;  /* 0x000000ac06067210 */ /* 0x000fc40007f3e0ff */
[----:B------:R-:W-:Y:S01]  /*edd0*/  LEA R5, P0, R176, R172, 0x5 ;  /* 0x000000acb0057211 */ /* 0x000fe200078028ff */
[----:B------:R-:W-:Y:S01]  /*ede0*/  IMAD.MOV.U32 R174, RZ, RZ, R172 ;  /* 0x000000ffffae7224 */ /* 0x000fe200078e00ac */
[-C--:B---3--:R-:W-:Y:S01]  /*edf0*/  LEA R28, P2, R172, R178.reuse, 0x1 ;  /* 0x000000b2ac1c7211 */ /* 0x088fe200078408ff */
[----:B------:R-:W-:Y:S01]  /*ee00*/  IMAD.X R9, R9, 0x1, R175, P1 ;  /* 0x0000000109097824 */ /* 0x000fe200008e06af */
[----:B------:R-:W-:Y:S01]  /*ee10*/  LEA.HI.X R8, R176, R175, R177, 0x5, P0 ;  /* 0x000000afb0087211 */ /* 0x000fe200000f2cb1 */
[----:B------:R-:W-:Y:S01]  /*ee20*/  IMAD R7, R177, 0x30, RZ ;  /* 0x00000030b1077824 */ /* 0x000fe200078e02ff */
[-CC-:B------:R-:W-:Y:S01]  /*ee30*/  LEA.HI.X R29, R172, R179.reuse, R175.reuse, 0x1, P2 ;  /* 0x000000b3ac1d7211 */ /* 0x180fe200010f0caf */
[----:B------:R-:W-:Y:S01]  /*ee40*/  IMAD.WIDE.U32 R174, R176, 0x30, R174 ;  /* 0x00000030b0ae7825 */ /* 0x000fe200078e00ae */
[-C--:B------:R-:W-:Y:S02]  /*ee50*/  LEA R38, P1, R6, R178.reuse, 0x1 ;  /* 0x000000b206267211 */ /* 0x080fe400078208ff */
        /* <DEDUP_REMOVED lines=9> */
[----:B----4-:R-:W-:Y:S01]  /*eef0*/  IMAD.IADD R79, R79, 0x1, R2 ;  /* 0x000000014f4f7824 */ /* 0x010fe200078e0202 */
[----:B------:R-:W-:-:S04]  /*ef00*/  LEA.HI R2, R0, R0, RZ, 0x1 ;  /* 0x0000000000027211 */ /* 0x000fc800078f08ff */
[----:B------:R-:W-:-:S05]  /*ef10*/  SHF.R.S32.HI R2, RZ, 0x1, R2 ;  /* 0x00000001ff027819 */ /* 0x000fca0000011402 */
[----:B------:R-:W-:-:S05]  /*ef20*/  IMAD R79, R2, R79, RZ ;  /* 0x0000004f024f7224 */ /* 0x000fca00078e02ff */
[----:B------:R-:W-:Y:S02]  /*ef30*/  SHF.R.S32.HI R9, RZ, 0x1f, R79 ;  /* 0x0000001fff097819 */ /* 0x000fe4000001144f */
[----:B--2---:R-:W-:Y:S02]  /*ef40*/  ISETP.NE.AND P4, PT, R4, RZ, PT ;  /* 0x000000ff0400720c */ /* 0x004fe40003f85270 */
[CC--:B------:R-:W-:Y:S02]  /*ef50*/  IADD3 R4, P3, R151.reuse, R79.reuse, RZ ;  /* 0x0000004f97047210 */ /* 0x0c0fe40007f7e0ff */
        /* <DEDUP_REMOVED lines=8> */
[-C--:B-----5:R-:W-:Y:S02]  /*efe0*/  IADD3 R8, P2, R24, R2.reuse, RZ ;  /* 0x0000000218087210 */ /* 0x0a0fe40007f5e0ff */
        /* <DEDUP_REMOVED lines=57> */
.L_x_5716:
[----:B------:R-:W-:Y:S05]  /*f380*/  BSYNC B0 ;  /* 0x0000000000007941 */ /* 0x000fea0003800000 */
.L_x_5715:
[----:B-----5:R3:W-:Y:S02]  /*f390*/  STS.128 [R243], R20 ;  /* 0x00000014f3007388 */ /* 0x0207e40000000c00 */
.L_x_5714:
[----:B------:R-:W-:Y:S05]  /*f3a0*/  BSYNC B1 ;  /* 0x0000000000017941 */ /* 0x000fea0003800000 */
.L_x_5713:
        /* <DEDUP_REMOVED lines=53> */
.L_x_5720:
[----:B------:R-:W-:Y:S05]  /*f700*/  BSYNC B0 ;  /* 0x0000000000007941 */ /* 0x000fea0003800000 */
.L_x_5719:
[----:B-----5:R1:W-:Y:S02]  /*f710*/  STS.128 [R243+0x2000], R20 ;  /* 0x00200014f3007388 */ /* 0x0203e40000000c00 */
.L_x_5718:
[----:B------:R-:W-:Y:S05]  /*f720*/  BSYNC B1 ;  /* 0x0000000000017941 */ /* 0x000fea0003800000 */
.L_x_5717:
        /* <DEDUP_REMOVED lines=53> */
.L_x_5724:
[----:B------:R-:W-:Y:S05]  /*fa80*/  BSYNC B0 ;  /* 0x0000000000007941 */ /* 0x000fea0003800000 */
.L_x_5723:
[----:B-----5:R3:W-:Y:S02]  /*fa90*/  STS.128 [R243+0x4000], R20 ;  /* 0x00400014f3007388 */ /* 0x0207e40000000c00 */
.L_x_5722:
[----:B------:R-:W-:Y:S05]  /*faa0*/  BSYNC B1 ;  /* 0x0000000000017941 */ /* 0x000fea0003800000 */
.L_x_5721:
        /* <DEDUP_REMOVED lines=52> */
.L_x_5726:
[----:B------:R-:W-:Y:S05]  /*fdf0*/  BSYNC B0 ;  /* 0x0000000000007941 */ /* 0x000fea0003800000 */
.L_x_5725:
[----:B-----5:R3:W-:Y:S02]  /*fe00*/  STS.128 [R243+0x6000], R20 ;  /* 0x00600014f3007388 */ /* 0x0207e40000000c00 */
.L_x_5712:
[----:B------:R-:W-:Y:S05]  /*fe10*/  BSYNC B2 ;  /* 0x0000000000027941 */ /* 0x000fea0003800000 */
.L_x_5711:
        /* <DEDUP_REMOVED lines=58> */
.L_x_5732:
[----:B------:R-:W-:Y:S05]  /*101c0*/  BSYNC B0 ;  /* 0x0000000000007941 */ /* 0x000fea0003800000 */
.L_x_5731:
[----:B-----5:R3:W-:Y:S02]  /*101d0*/  STS.128 [R243+0x800], R20 ;  /* 0x00080014f3007388 */ /* 0x0207e40000000c00 */
.L_x_5730:
[----:B------:R-:W-:Y:S05]  /*101e0*/  BSYNC B1 ;  /* 0x0000000000017941 */ /* 0x000fea0003800000 */
.L_x_5729:
        /* <DEDUP_REMOVED lines=53> */
.L_x_5736:
[----:B------:R-:W-:Y:S05]  /*10540*/  BSYNC B0 ;  /* 0x0000000000007941 */ /* 0x000fea0003800000 */
.L_x_5735:
[----:B-----5:R1:W-:Y:S02]  /*10550*/  STS.128 [R243+0x2800], R20 ;  /* 0x00280014f3007388 */ /* 0x0203e40000000c00 */
.L_x_5734:
[----:B------:R-:W-:Y:S05]  /*10560*/  BSYNC B1 ;  /* 0x0000000000017941 */ /* 0x000fea0003800000 */
.L_x_5733:
        /* <DEDUP_REMOVED lines=53> */
.L_x_5740:
[----:B------:R-:W-:Y:S05]  /*108c0*/  BSYNC B0 ;  /* 0x0000000000007941 */ /* 0x000fea0003800000 */
.L_x_5739:
[----:B-----5:R3:W-:Y:S02]  /*108d0*/  STS.128 [R243+0x4800], R20 ;  /* 0x00480014f3007388 */ /* 0x0207e40000000c00 */
.L_x_5738:
[----:B------:R-:W-:Y:S05]  /*108e0*/  BSYNC B1 ;  /* 0x0000000000017941 */ /* 0x000fea0003800000 */
.L_x_5737:
        /* <DEDUP_REMOVED lines=52> */
.L_x_5742:
[----:B------:R-:W-:Y:S05]  /*10c30*/  BSYNC B0 ;  /* 0x0000000000007941 */ /* 0x000fea0003800000 */
.L_x_5741:
[----:B-----5:R3:W-:Y:S02]  /*10c40*/  STS.128 [R243+0x6800], R20 ;  /* 0x00680014f3007388 */ /* 0x0207e40000000c00 */
.L_x_5728:
[----:B------:R-:W-:Y:S05]  /*10c50*/  BSYNC B2 ;  /* 0x0000000000027941 */ /* 0x000fea0003800000 */
.L_x_5727:
        /* <DEDUP_REMOVED lines=58> */
.L_x_5748:
[----:B------:R-:W-:Y:S05]  /*11000*/  BSYNC B0 ;  /* 0x0000000000007941 */ /* 0x000fea0003800000 */
.L_x_5747:
[----:B-----5:R3:W-:Y:S02]  /*11010*/  STS.128 [R243+0x1000], R20 ;  /* 0x00100014f3007388 */ /* 0x0207e40000000c00 */
.L_x_5746:
[----:B------:R-:W-:Y:S05]  /*11020*/  BSYNC B1 ;  /* 0x0000000000017941 */ /* 0x000fea0003800000 */
.L_x_5745:
        /* <DEDUP_REMOVED lines=53> */
.L_x_5752:
[----:B------:R-:W-:Y:S05]  /*11380*/  BSYNC B0 ;  /* 0x0000000000007941 */ /* 0x000fea0003800000 */
.L_x_5751:
[----:B-----5:R3:W-:Y:S02]  /*11390*/  STS.128 [R243+0x3000], R20 ;  /* 0x00300014f3007388 */ /* 0x0207e40000000c00 */
.L_x_5750:
[----:B------:R-:W-:Y:S05]  /*113a0*/  BSYNC B1 ;  /* 0x0000000000017941 */ /* 0x000fea0003800000 */
.L_x_5749:
        /* <DEDUP_REMOVED lines=53> */
.L_x_5756:
[----:B------:R-:W-:Y:S05]  /*11700*/  BSYNC B0 ;  /* 0x0000000000007941 */ /* 0x000fea0003800000 */
.L_x_5755:
[----:B-----5:R3:W-:Y:S02]  /*11710*/  STS.128 [R243+0x5000], R20 ;  /* 0x00500014f3007388 */ /* 0x0207e40000000c00 */
.L_x_5754:
[----:B------:R-:W-:Y:S05]  /*11720*/  BSYNC B1 ;  /* 0x0000000000017941 */ /* 0x000fea0003800000 */
.L_x_5753:
        /* <DEDUP_REMOVED lines=53> */
.L_x_5758:
[----:B------:R-:W-:Y:S05]  /*11a80*/  BSYNC B0 ;  /* 0x0000000000007941 */ /* 0x000fea0003800000 */
.L_x_5757:
[----:B-----5:R1:W-:Y:S02]  /*11a90*/  STS.128 [R243+0x7000], R36 ;  /* 0x00700024f3007388 */ /* 0x0203e40000000c00 */
.L_x_5744:
[----:B------:R-:W-:Y:S05]  /*11aa0*/  BSYNC B2 ;  /* 0x0000000000027941 */ /* 0x000fea0003800000 */
.L_x_5743:
        /* <DEDUP_REMOVED lines=58> */
.L_x_5763:
[----:B------:R-:W-:Y:S05]  /*11e50*/  BSYNC B0 ;  /* 0x0000000000007941 */ /* 0x000fea0003800000 */
.L_x_5762:
[----:B-----5:R3:W-:Y:S02]  /*11e60*/  STS.128 [R243+0x1800], R20 ;  /* 0x00180014f3007388 */ /* 0x0207e40000000c00 */
.L_x_5761:
[----:B------:R-:W-:Y:S05]  /*11e70*/  BSYNC B1 ;  /* 0x0000000000017941 */ /* 0x000fea0003800000 */
.L_x_5760:
        /* <DEDUP_REMOVED lines=53> */
.L_x_5767:
[----:B------:R-:W-:Y:S05]  /*121d0*/  BSYNC B0 ;  /* 0x0000000000007941 */ /* 0x000fea0003800000 */
.L_x_5766:
[----:B-----5:R1:W-:Y:S02]  /*121e0*/  STS.128 [R243+0x3800], R16 ;  /* 0x00380010f3007388 */ /* 0x0203e40000000c00 */
.L_x_5765:
[----:B------:R-:W-:Y:S05]  /*121f0*/  BSYNC B1 ;  /* 0x0000000000017941 */ /* 0x000fea0003800000 */
.L_x_5764:
        /* <DEDUP_REMOVED lines=53> */
.L_x_5771:
[----:B------:R-:W-:Y:S05]  /*12550*/  BSYNC B0 ;  /* 0x0000000000007941 */ /* 0x000fea0003800000 */
.L_x_5770:
[----:B-----5:R1:W-:Y:S02]  /*12560*/  STS.128 [R243+0x5800], R16 ;  /* 0x00580010f3007388 */ /* 0x0203e40000000c00 */
.L_x_5769:
[----:B------:R-:W-:Y:S05]  /*12570*/  BSYNC B1 ;  /* 0x0000000000017941 */ /* 0x000fea0003800000 */
.L_x_5768:
        /* <DEDUP_REMOVED lines=53> */
.L_x_5773:
[----:B------:R-:W-:Y:S05]  /*128d0*/  BSYNC B0 ;  /* 0x0000000000007941 */ /* 0x000fea0003800000 */
.L_x_5772:
[----:B-----5:R1:W-:Y:S01]  /*128e0*/  STS.128 [R243+0x7800], R16 ;  /* 0x00780010f3007388 */ /* 0x0203e20000000c00 */
[----:B------:R-:W-:Y:S05]  /*128f0*/  BRA `(.L_x_5759) ;  /* 0x00006e4000007947 */ /* 0x000fea0003800000 */
.L_x_5710:
        /* <DEDUP_REMOVED lines=99> */
.L_x_5779:
[----:B------:R-:W-:Y:S05]  /*12f30*/  BSYNC B0 ;  /* 0x0000000000007941 */ /* 0x000fea0003800000 */
.L_x_5778:
[----:B-----5:R3:W-:Y:S02]  /*12f40*/  STS.128 [R243], R56 ;  /* 0x00000038f3007388 */ /* 0x0207e40000000c00 */
.L_x_5777:
[----:B------:R-:W-:Y:S05]  /*12f50*/  BSYNC B1 ;  /* 0x0000000000017941 */ /* 0x000fea0003800000 */
.L_x_5776:
        /* <DEDUP_REMOVED lines=97> */
.L_x_5783:
[----:B------:R-:W-:Y:S05]  /*13570*/  BSYNC B0 ;  /* 0x0000000000007941 */ /* 0x000fea0003800000 */
.L_x_5782:
[----:B-----5:R1:W-:Y:S02]  /*13580*/  STS.128 [R243+0x2000], R56 ;  /* 0x00200038f3007388 */ /* 0x0203e40000000c00 */
.L_x_5781:
[----:B------:R-:W-:Y:S05]  /*13590*/  BSYNC B1 ;  /* 0x0000000000017941 */ /* 0x000fea0003800000 */
.L_x_5780:
        /* <DEDUP_REMOVED lines=97> */
.L_x_5787:
[----:B------:R-:W-:Y:S05]  /*13bb0*/  BSYNC B0 ;  /* 0x0000000000007941 */ /* 0x000fea0003800000 */
.L_x_5786:
[----:B-----5:R3:W-:Y:S02]  /*13bc0*/  STS.128 [R243+0x4000], R56 ;  /* 0x00400038f3007388 */ /* 0x0207e40000000c00 */
.L_x_5785:
[----:B------:R-:W-:Y:S05]  /*13bd0*/  BSYNC B1 ;  /* 0x0000000000017941 */ /* 0x000fea0003800000 */
.L_x_5784:
        /* <DEDUP_REMOVED lines=96> */
.L_x_5789:
[----:B------:R-:W-:Y:S05]  /*141e0*/  BSYNC B0 ;  /* 0x0000000000007941 */ /* 0x000fea0003800000 */
.L_x_5788:
[----:B-----5:R3:W-:Y:S02]  /*141f0*/  STS.128 [R243+0x6000], R56 ;  /* 0x00600038f3007388 */ /* 0x0207e40000000c00 */
.L_x_5775:
[----:B------:R-:W-:Y:S05]  /*14200*/  BSYNC B2 ;  /* 0x0000000000027941 */ /* 0x000fea0003800000 */
.L_x_5774:
[----:B-123--:R-:W-:Y:S01]  /*14210*/  IADD3 R28, R164, 0x10, RZ ;  /* 0x00000010a41c7810 */ /* 0x00efe20007ffe0ff */
        /* <DEDUP_REMOVED lines=101> */
.L_x_5795:
[----:B------:R-:W-:Y:S05]  /*14870*/  BSYNC B0 ;  /* 0x0000000000007941 */ /* 0x000fea0003800000 */
.L_x_5794:
[----:B-----5:R3:W-:Y:S02]  /*14880*/  STS.128 [R243+0x800], R56 ;  /* 0x00080038f3007388 */ /* 0x0207e40000000c00 */
.L_x_5793:
[----:B------:R-:W-:Y:S05]  /*14890*/  BSYNC B1 ;  /* 0x0000000000017941 */ /* 0x000fea0003800000 */
.L_x_5792:
        /* <DEDUP_REMOVED lines=97> */
.L_x_5799:
[----:B------:R-:W-:Y:S05]  /*14eb0*/  BSYNC B0 ;  /* 0x0000000000007941 */ /* 0x000fea0003800000 */
.L_x_5798:
[----:B-----5:R1:W-:Y:S02]  /*14ec0*/  STS.128 [R243+0x2800], R56 ;  /* 0x00280038f3007388 */ /* 0x0203e40000000c00 */
.L_x_5797:
[----:B------:R-:W-:Y:S05]  /*14ed0*/  BSYNC B1 ;  /* 0x0000000000017941 */ /* 0x000fea0003800000 */
.L_x_5796:
        /* <DEDUP_REMOVED lines=97> */
.L_x_5803:
[----:B------:R-:W-:Y:S05]  /*154f0*/  BSYNC B0 ;  /* 0x0000000000007941 */ /* 0x000fea0003800000 */
.L_x_5802:
[----:B-----5:R3:W-:Y:S02]  /*15500*/  STS.128 [R243+0x4800], R56 ;  /* 0x00480038f3007388 */ /* 0x0207e40000000c00 */
.L_x_5801:
[----:B------:R-:W-:Y:S05]  /*15510*/  BSYNC B1 ;  /* 0x0000000000017941 */ /* 0x000fea0003800000 */
.L_x_5800:
        /* <DEDUP_REMOVED lines=34> */
[--C-:B------:R-:W-:Y:S01]  /*15740*/  HADD2.F32 R4, -RZ, R5.reuse.H0_H0 ;  /* 0x20000005ff047230 */ /* 0x100fe20000004100 */
[----:B------:R-:W-:Y:S01]  /*15750*/  MOV R40, R58 ;  /* 0x0000003a00287202 */ /* 0x000fe20000000f00 */
[--C-:B------:R-:W-:Y:S02]  /*15760*/  HADD2.F32 R57, -RZ, R38.reuse.H0_H0 ;  /* 0x20000026ff397230 */ /* 0x100fe40000004100 */
[----:B------:R-:W-:Y:S01]  /*15770*/  HADD2.F32 R58, -RZ, R38.H1_H1 ;  /* 0x30000026ff3a7230 */ /* 0x000fe20000004100 */
[----:B------:R-:W-:Y:S01]  /*15780*/  IMAD.MOV.U32 R43, RZ, RZ, R59 ;  /* 0x000000ffff2b7224 */ /* 0x000fe200078e003b */
[----:B------:R-:W-:Y:S01]  /*15790*/  HADD2.F32 R55, -RZ, R5.H1_H1 ;  /* 0x30000005ff377230 */ /* 0x000fe20000004100 */
[----:B------:R-:W-:Y:S01]  /*157a0*/  @!P0 FADD.FTZ R42, -R42, -RZ ;  /* 0x800000ff2a2a8221 */ /* 0x000fe20000010100 */
[----:B------:R-:W-:Y:S01]  /*157b0*/  HADD2.F32 R38, -RZ, R41.H0_H0 ;  /* 0x20000029ff267230 */ /* 0x000fe20000004100 */
        /* <DEDUP_REMOVED lines=56> */
.L_x_5805:
[----:B------:R-:W-:Y:S05]  /*15b40*/  BSYNC B0 ;  /* 0x0000000000007941 */ /* 0x000fea0003800000 */
.L_x_5804:
[----:B-----5:R1:W-:Y:S02]  /*15b50*/  STS.128 [R243+0x6800], R40 ;  /* 0x00680028f3007388 */ /* 0x0203e40000000c00 */
.L_x_5791:
[----:B------:R-:W-:Y:S05]  /*15b60*/  BSYNC B2 ;  /* 0x0000000000027941 */ /* 0x000fea0003800000 */
.L_x_5790:
        /* <DEDUP_REMOVED lines=102> */
.L_x_5811:
[----:B------:R-:W-:Y:S05]  /*161d0*/  BSYNC B0 ;  /* 0x0000000000007941 */ /* 0x000fea0003800000 */
.L_x_5810:
[----:B-----5:R3:W-:Y:S02]  /*161e0*/  STS.128 [R243+0x1000], R56 ;  /* 0x00100038f3007388 */ /* 0x0207e40000000c00 */
.L_x_5809:
[----:B------:R-:W-:Y:S05]  /*161f0*/  BSYNC B1 ;  /* 0x0000000000017941 */ /* 0x000fea0003800000 */
.L_x_5808:
        /* <DEDUP_REMOVED lines=97> */
.L_x_5815:
[----:B------:R-:W-:Y:S05]  /*16810*/  BSYNC B0 ;  /* 0x0000000000007941 */ /* 0x000fea0003800000 */
.L_x_5814:
[----:B-----5:R3:W-:Y:S02]  /*16820*/  STS.128 [R243+0x3000], R56 ;  /* 0x00300038f3007388 */ /* 0x0207e40000000c00 */
.L_x_5813:
[----:B------:R-:W-:Y:S05]  /*16830*/  BSYNC B1 ;  /* 0x0000000000017941 */ /* 0x000fea0003800000 */
.L_x_5812:
        /* <DEDUP_REMOVED lines=97> */
.L_x_5819:
[----:B------:R-:W-:Y:S05]  /*16e50*/  BSYNC B0 ;  /* 0x0000000000007941 */ /* 0x000fea0003800000 */
.L_x_5818:
[----:B-----5:R3:W-:Y:S02]  /*16e60*/  STS.128 [R243+0x5000], R56 ;  /* 0x00500038f3007388 */ /* 0x0207e40000000c00 */
.L_x_5817:
[----:B------:R-:W-:Y:S05]  /*16e70*/  BSYNC B1 ;  /* 0x0000000000017941 */ /* 0x000fea0003800000 */
.L_x_5816:
        /* <DEDUP_REMOVED lines=95> */
.L_x_5821:
[----:B------:R-:W-:Y:S05]  /*17470*/  BSYNC B0 ;  /* 0x0000000000007941 */ /* 0x000fea0003800000 */
.L_x_5820:
[----:B-----5:R1:W-:Y:S02]  /*17480*/  STS.128 [R243+0x7000], R40 ;  /* 0x00700028f3007388 */ /* 0x0203e40000000c00 */
.L_x_5807:
[----:B------:R-:W-:Y:S05]  /*17490*/  BSYNC B2 ;  /* 0x0000000000027941 */ /* 0x000fea0003800000 */
.L_x_5806:
[----:B------:R-:W-:-:S04]  /*174a0*/  IADD3 R32, R164, 0x30, RZ ;  /* 0x00000030a4207810 */ /* 0x000fc80007ffe0ff */
        /* <DEDUP_REMOVED lines=99> */
.L_x_5825:
[----:B------:R-:W-:Y:S05]  /*17ae0*/  BSYNC B0 ;  /* 0x0000000000007941 */ /* 0x000fea0003800000 */
.L_x_5824:
[----:B-----5:R1:W-:Y:S02]  /*17af0*/  STS.128 [R243+0x1800], R20 ;  /* 0x00180014f3007388 */ /* 0x0203e40000000c00 */
.L_x_5823:
[----:B------:R-:W-:Y:S05]  /*17b00*/  BSYNC B1 ;  /* 0x0000000000017941 */ /* 0x000fea0003800000 */
.L_x_5822:
        /* <DEDUP_REMOVED lines=97> */
.L_x_5829:
[----:B------:R-:W-:Y:S05]  /*18120*/  BSYNC B0 ;  /* 0x0000000000007941 */ /* 0x000fea0003800000 */
.L_x_5828:
[----:B-----5:R1:W-:Y:S02]  /*18130*/  STS.128 [R243+0x3800], R20 ;  /* 0x00380014f3007388 */ /* 0x0203e40000000c00 */
.L_x_5827:
[----:B------:R-:W-:Y:S05]  /*18140*/  BSYNC B1 ;  /* 0x0000000000017941 */ /* 0x000fea0003800000 */
.L_x_5826:
        /* <DEDUP_REMOVED lines=21> */
[----:B----4-:R3:W4:Y:S01]  /*182a0*/  LD.E.128 R4, [R16.64+0x100] ;  /* 0x0001000610047980 */ /* 0x010722000c101d00 */
[----:B------:R-:W-:-:S04]  /*182b0*/  IADD3 R12, P1, R11, R8, RZ ;  /* 0x000000080b0c7210 */ /* 0x000fc80007f3e0ff */
[----:B------:R-:W-:Y:S02]  /*182c0*/  LEA.HI.X.SX32 R11, R11, R9, 0x1, P1 ;  /* 0x000000090b0b7211 */ /* 0x000fe400008f0eff */
[----:B---3--:R-:W-:-:S04]  /*182d0*/  LEA R16, P1, R12, R24, 0x1 ;  /* 0x000000180c107211 */ /* 0x008fc800078208ff */
        /* <DEDUP_REMOVED lines=52> */
[--C-:B------:R-:W-:Y:S02]  /*18620*/  HADD2.F32 R11, -RZ, R12.reuse.H0_H0 ;  /* 0x2000000cff0b7230 */ /* 0x100fe40000004100 */
        /* <DEDUP_REMOVED lines=17> */
.L_x_5833:
[----:B------:R-:W-:Y:S05]  /*18740*/  BSYNC B0 ;  /* 0x0000000000007941 */ /* 0x000fea0003800000 */
.L_x_5832:
[----:B-----5:R1:W-:Y:S02]  /*18750*/  STS.128 [R243+0x5800], R20 ;  /* 0x00580014f3007388 */ /* 0x0203e40000000c00 */
.L_x_5831:
[----:B------:R-:W-:Y:S05]  /*18760*/  BSYNC B1 ;  /* 0x0000000000017941 */ /* 0x000fea0003800000 */
.L_x_5830:
        /* <DEDUP_REMOVED lines=101> */
.L_x_5835:
[----:B------:R-:W-:Y:S05]  /*18dc0*/  BSYNC B0 ;  /* 0x0000000000007941 */ /* 0x000fea0003800000 */
.L_x_5834:
[----:B-----5:R1:W-:Y:S01]  /*18dd0*/  STS.128 [R243+0x7800], R16 ;  /* 0x00780010f3007388 */ /* 0x0203e20000000c00 */
[----:B------:R-:W-:Y:S05]  /*18de0*/  BRA `(.L_x_5759) ;  /* 0x0000095000007947 */ /* 0x000fea0003800000 */
.L_x_5709:
        /* <DEDUP_REMOVED lines=37> */
.L_x_5837:
[----:B------:R-:W-:Y:S05]  /*19040*/  BSYNC B0 ;  /* 0x0000000000007941 */ /* 0x000fea0003800000 */
.L_x_5836:
[----:B---3--:R-:W-:Y:S01]  /*19050*/  IADD3 R28, R164, 0x10, RZ ;  /* 0x00000010a41c7810 */ /* 0x008fe20007ffe0ff */
        /* <DEDUP_REMOVED lines=35> */
.L_x_5839:
[----:B------:R-:W-:Y:S05]  /*19290*/  BSYNC B0 ;  /* 0x0000000000007941 */ /* 0x000fea0003800000 */
.L_x_5838:
        /* <DEDUP_REMOVED lines=36> */
.L_x_5841:
[----:B------:R-:W-:Y:S05]  /*194e0*/  BSYNC B0 ;  /* 0x0000000000007941 */ /* 0x000fea0003800000 */
.L_x_5840:
        /* <DEDUP_REMOVED lines=37> */
.L_x_5759:
[----:B------:R-:W-:Y:S05]  /*19740*/  BSYNC B3 ;  /* 0x0000000000037941 */ /* 0x000fea0003800000 */
.L_x_5708:
        /* <DEDUP_REMOVED lines=38> */
.L_x_5843:
[----:B------:R-:W-:Y:S05]  /*199b0*/  BSYNC B0 ;  /* 0x0000000000007941 */ /* 0x000fea0003800000 */
.L_x_5842:
        /* <DEDUP_REMOVED lines=38> */
.L_x_5845:
[----:B------:R-:W-:Y:S05]  /*19c20*/  BSYNC B0 ;  /* 0x0000000000007941 */ /* 0x000fea0003800000 */
.L_x_5844:
        /* <DEDUP_REMOVED lines=40> */
.L_x_5847:
[----:B------:R-:W-:Y:S05]  /*19eb0*/  BSYNC B0 ;  /* 0x0000000000007941 */ /* 0x000fea0003800000 */
.L_x_5846:
        /* <DEDUP_REMOVED lines=43> */
.L_x_5849:
[----:B------:R-:W-:Y:S05]  /*1a170*/  BSYNC B0 ;  /* 0x0000000000007941 */ /* 0x000fea0003800000 */
.L_x_5848:
[----:B-1----:R-:W5:Y:S04]  /*1a180*/  LD.E.64 R10, [R14.64+0x1c0] ;  /* 0x0001c0060e0a7980 */ /* 0x002f68000c101b00 */
[----:B--2---:R-:W2:Y:S01]  /*1a190*/  LD.E.64 R6, [R14.64+0x1b8] ;  /* 0x0001b8060e067980 */ /* 0x004ea2000c101b00 */
[----:B------:R-:W-:-:S03]  /*1a1a0*/  MOV R170, R241 ;  /* 0x000000f100aa7202 */ /* 0x000fc60000000f00 */
[----:B---3--:R-:W3:Y:S04]  /*1a1b0*/  LD.E R4, [R14.64+0xd8] ;  /* 0x0000d8060e047980 */ /* 0x008ee8000c101900 */
[----:B------:R-:W0:Y:S01]  /*1a1c0*/  LDGDEPBAR ;  /* 0x00000000000079af */ /* 0x000e220000000000 */
[----:B-----5:R-:W-:Y:S02]  /*1a1d0*/  IMAD R0, R11, R242, RZ ;  /* 0x000000f20b007224 */ /* 0x020fe400078e02ff */
[----:B------:R-:W-:-:S04]  /*1a1e0*/  IMAD.WIDE.U32 R8, R242, R10, R170 ;  /* 0x0000000af2087225 */ /* 0x000fc800078e00aa */
[----:B------:R-:W-:Y:S01]  /*1a1f0*/  IMAD R0, R10, R54, R0 ;  /* 0x000000360a007224 */ /* 0x000fe200078e0200 */
[----:B--2---:R-:W-:-:S04]  /*1a200*/  LEA R6, P0, R8, R6, 0x2 ;  /* 0x0000000608067211 */ /* 0x004fc800078010ff */
[----:B------:R-:W-:-:S04]  /*1a210*/  IADD3 R0, R9, R0, RZ ;  /* 0x0000000009007210 */ /* 0x000fc80007ffe0ff */
[----:B------:R-:W-:-:S05]  /*1a220*/  LEA.HI.X R7, R8, R7, R0, 0x2, P0 ;  /* 0x0000000708077211 */ /* 0x000fca00000f1400 */
[----:B------:R-:W2:Y:S01]  /*1a230*/  LD.E R0, [R6.64] ;  /* 0x0000000606007980 */ /* 0x000ea2000c101900 */
[----:B------:R-:W-:-:S04]  /*1a240*/  DEPBAR.LE SB0, 0x0 ;  /* 0x000080000000791a */ /* 0x000fc80000000000 */
[----:B------:R-:W-:Y:S01]  /*1a250*/  BAR.SYNC.DEFER_BLOCKING 0x0 ;  /* 0x0000000000007b1d */ /* 0x000fe20000010000 */
[----:B------:R-:W-:-:S05]  /*1a260*/  ISETP.GE.AND P0, PT, R164, R2, PT ;  /* 0x00000002a400720c */ /* 0x000fca0003f06270 */
[----:B---3--:R-:W2:Y:S01]  /*1a270*/  MUFU.RCP R4, R4 ;  /* 0x0000000400047308 */ /* 0x008ea20000001000 */
        /* <DEDUP_REMOVED lines=38> */
.L_x_5851:
[----:B-1----:R-:W-:Y:S05]  /*1a4e0*/  BSYNC B0 ;  /* 0x0000000000007941 */ /* 0x002fea0003800000 */
.L_x_5850:
        /* <DEDUP_REMOVED lines=42> */
.L_x_5853:
[----:B------:R-:W-:Y:S05]  /*1a790*/  BSYNC B0 ;  /* 0x0000000000007941 */ /* 0x000fea0003800000 */
.L_x_5852:
        /* <DEDUP_REMOVED lines=44> */
.L_x_5855:
[----:B------:R-:W-:Y:S05]  /*1aa60*/  BSYNC B0 ;  /* 0x0000000000007941 */ /* 0x000fea0003800000 */
.L_x_5854:
        /* <DEDUP_REMOVED lines=19> */
[CC--:B--2---:R-:W-:Y:S02]  /*1aba0*/  @P2 LEA R8, P4, R162.reuse, R168.reuse, 0x1 ;  /* 0x000000a8a2082211 */ /* 0x0c4fe400078808ff */
        /* <DEDUP_REMOVED lines=32> */
.L_x_5858:
[----:B------:R1:W-:Y:S02]  /*1adb0*/  STS.128 [R243+0x17800], RZ ;  /* 0x017800fff3007388 */ /* 0x0003e40000000c00 */
.L_x_5857:
[----:B------:R-:W-:Y:S05]  /*1adc0*/  BSYNC B0 ;  /* 0x0000000000007941 */ /* 0x000fea0003800000 */
.L_x_5856:
[C---:B------:R-:W-:Y:S01]  /*1add0*/  IMAD.SHL.U32 R2, R52.reuse, 0x40, RZ ;  /* 0x0000004034027824 */ /* 0x040fe200078e00ff */
[----:B------:R-:W-:Y:S01]  /*1ade0*/  R2P PR, R52, 0x6 ;  /* 0x0000000634007804 */ /* 0x000fe20000000000 */
[----:B------:R-:W-:Y:S01]  /*1adf0*/  IMAD.SHL.U32 R164, R164, 0x8, RZ ;  /* 0x00000008a4a47824 */ /* 0x000fe200078e00ff */
[----:B------:R-:W-:Y:S01]  /*1ae00*/  ISETP.GT.AND P5, PT, R12, R235, PT ;  /* 0x000000eb0c00720c */ /* 0x000fe20003fa4270 */
[----:B------:R-:W-:Y:S01]  /*1ae10*/  IMAD R226, R50, 0x400, R35 ;  /* 0x0000040032e27824 */ /* 0x000fe200078e0223 */
[----:B------:R-:W-:Y:S01]  /*1ae20*/  LOP3.LUT R2, R2, 0x1c0, RZ, 0xc0, !PT ;  /* 0x000001c002027812 */ /* 0x000fe200078ec0ff */
[----:B------:R-:W-:Y:S01]  /*1ae30*/  IMAD.SHL.U32 R45, R45, 0x2, RZ ;  /* 0x000000022d2d7824 */ /* 0x000fe200078e00ff */
[----:B------:R-:W0:Y:S01]  /*1ae40*/  LDGDEPBAR ;  /* 0x00000000000079af */ /* 0x000e220000000000 */
[----:B------:R-:W-:Y:S01]  /*1ae50*/  IMAD.SHL.U32 R226, R226, 0x2, RZ ;  /* 0x00000002e2e27824 */ /* 0x000fe200078e00ff */
[----:B------:R-:W-:Y:S01]  /*1ae60*/  LOP3.LUT R164, R2, 0x8, R164, 0xf8, !PT ;  /* 0x0000000802a47812 */ /* 0x000fe200078ef8a4 */
[----:B------:R-:W-:Y:S01]  /*1ae70*/  BSSY B1, `(.L_x_5859) ;  /* 0x0000290000017945 */ /* 0x000fe20003800000 */
        /* <DEDUP_REMOVED lines=8> */
[----:B------:R-:W-:Y:S01]  /*1af00*/  IMAD R225, R53, 0x200, R225 ;  /* 0x0000020035e17824 */ /* 0x000fe200078e02e1 */
[----:B------:R-:W-:Y:S02]  /*1af10*/  LDSM.16.M88.4 R64, [R222] ;  /* 0x00000000de40783b */ /* 0x000fe40000000200 */
[----:B------:R-:W-:Y:S02]  /*1af20*/  IMAD.IADD R32, R3, 0x1, R32 ;  /* 0x0000000103207824 */ /* 0x000fe400078e0220 */
[----:B------:R-:W-:Y:S01]  /*1af30*/  IMAD.SHL.U32 R225, R225, 0x2, RZ ;  /* 0x00000002e1e17824 */ /* 0x000fe200078e00ff */
[----:B------:R-:W-:Y:S02]  /*1af40*/  LDSM.16.M88.4 R88, [R222+0x4000] ;  /* 0x00400000de58783b */ /* 0x000fe40000000200 */
[----:B------:R-:W-:Y:S02]  /*1af50*/  IADD3 R94, R32, 0x30, RZ ;  /* 0x00000030205e7810 */ /* 0x000fe40007ffe0ff */
[----:B------:R-:W5:Y:S01]  /*1af60*/  LDSM.16.M88.4 R72, [R225+0x9000] ;  /* 0x00900000e148783b */ /* 0x000f620000000200 */
[----:B------:R-:W-:-:S02]  /*1af70*/  IADD3 R2, R225, 0x8000, RZ ;  /* 0x00008000e1027810 */ /* 0x000fc40007ffe0ff */
[----:B------:R-:W-:Y:S01]  /*1af80*/  IADD3 R223, R225, 0x8020, RZ ;  /* 0x00008020e1df7810 */ /* 0x000fe20007ffe0ff */
[----:B------:R-:W1:Y:S01]  /*1af90*/  LDSM.16.M88.4 R24, [R225+0x8000] ;  /* 0x00800000e118783b */ /* 0x000e620000000200 */
[----:B------:R-:W-:Y:S01]  /*1afa0*/  @P1 IADD3 R223, R2, -0x20, RZ ;  /* 0xffffffe002df1810 */ /* 0x000fe20007ffe0ff */
[----:B------:R-:W-:Y:S01]  /*1afb0*/  IMAD.MOV.U32 R2, RZ, RZ, 0x40 ;  /* 0x00000040ff027424 */ /* 0x000fe200078e00ff */
[C---:B------:R-:W-:Y:S01]  /*1afc0*/  IADD3 R93, R32.reuse, 0x38, RZ ;  /* 0x00000038205d7810 */ /* 0x040fe20007ffe0ff */
[----:B--2---:R-:W2:Y:S01]  /*1afd0*/  LDSM.16.M88.4 R16, [R225+0x8800] ;  /* 0x00880000e110783b */ /* 0x004ea20000000200 */
[----:B------:R-:W-:Y:S02]  /*1afe0*/  IADD3 R92, R32, 0x29, RZ ;  /* 0x00000029205c7810 */ /* 0x000fe40007ffe0ff */
[----:B------:R-:W-:Y:S01]  /*1aff0*/  SEL R2, R2, 0xffffffc0, !P2 ;  /* 0xffffffc002027807 */ /* 0x000fe20005000000 */
[----:B------:R-:W3:Y:S01]  /*1b000*/  LDSM.16.M88.4 R52, [R225+0x9800] ;  /* 0x00980000e134783b */ /* 0x000ee20000000200 */
[----:B------:R-:W-:-:S02]  /*1b010*/  ISETP.GE.AND P3, PT, R32, R166, PT ;  /* 0x000000a62000720c */ /* 0x000fc40003f66270 */
[----:B------:R-:W-:Y:S01]  /*1b020*/  IADD3 R219, R223, 0x800, RZ ;  /* 0x00000800dfdb7810 */ /* 0x000fe20007ffe0ff */
[----:B------:R-:W4:Y:S01]  /*1b030*/  LDSM.16.M88.4 R4, [R223+0x1000] ;  /* 0x00100000df04783b */ /* 0x000f220000000200 */
[----:B------:R-:W-:Y:S01]  /*1b040*/  IMAD.IADD R220, R225, 0x1, R2 ;  /* 0x00000001e1dc7824 */ /* 0x000fe200078e0202 */
[C---:B------:R-:W-:Y:S01]  /*1b050*/  IADD3 R218, R223.reuse, 0x1000, RZ ;  /* 0x00001000dfda7810 */ /* 0x040fe20007ffe0ff */
[----:B------:R-:W-:Y:S01]  /*1b060*/  IMAD.IADD R216, R2, 0x1, R223 ;  /* 0x0000000102d87824 */ /* 0x000fe200078e02df */
[----:B------:R-:W2:Y:S01]  /*1b070*/  LDSM.16.M88.4 R40, [R223] ;  /* 0x00000000df28783b */ /* 0x000ea20000000200 */
[----:B------:R-:W-:Y:S02]  /*1b080*/  SHF.R.S32.HI R2, RZ, 0x1f, R13 ;  /* 0x0000001fff027819 */ /* 0x000fe4000001140d */
[----:B------:R-:W-:Y:S01]  /*1b090*/  IADD3 R217, R223, 0x1800, RZ ;  /* 0x00001800dfd97810 */ /* 0x000fe20007ffe0ff */
[----:B------:R-:W2:Y:S01]  /*1b0a0*/  LDSM.16.M88.4 R8, [R223+0x800] ;  /* 0x00080000df08783b */ /* 0x000ea20000000200 */
[----:B------:R-:W-:-:S02]  /*1b0b0*/  LEA.HI R13, R2, R13, RZ, 0x2 ;  /* 0x0000000d020d7211 */ /* 0x000fc400078f10ff */
[C---:B------:R-:W-:Y:S01]  /*1b0c0*/  IADD3 R215, R223.reuse, 0x2000, RZ ;  /* 0x00002000dfd77810 */ /* 0x040fe20007ffe0ff */
[----:B------:R-:W3:Y:S01]  /*1b0d0*/  LDSM.16.M88.4 R80, [R223+0x1800] ;  /* 0x00180000df50783b */ /* 0x000ee20000000200 */
[----:B------:R-:W-:Y:S02]  /*1b0e0*/  SHF.R.S32.HI R2, RZ, 0x2, R13 ;  /* 0x00000002ff027819 */ /* 0x000fe4000001140d */
[C---:B------:R-:W-:Y:S01]  /*1b0f0*/  IADD3 R214, R223.reuse, 0x2800, RZ ;  /* 0x00002800dfd67810 */ /* 0x040fe20007ffe0ff */
[----:B------:R-:W3:Y:S01]  /*1b100*/  LDSM.16.M88.4 R56, [R220+0x8000] ;  /* 0x00800000dc38783b */ /* 0x000ee20000000200 */
[C---:B------:R-:W-:Y:S01]  /*1b110*/  IADD3 R213, R223.reuse, 0x3000, RZ ;  /* 0x00003000dfd57810 */ /* 0x040fe20007ffe0ff */
[----:B------:R-:W-:Y:S01]  /*1b120*/  IMAD R2, R50, 0x10, R2 ;  /* 0x0000001032027824 */ /* 0x000fe200078e0202 */
[C---:B------:R-:W-:Y:S01]  /*1b130*/  IADD3 R212, R223.reuse, 0x3800, RZ ;  /* 0x00003800dfd47810 */ /* 0x040fe20007ffe0ff */
[----:B------:R-:W-:Y:S01]  /*1b140*/  LDSM.16.M88.4 R84, [R220+0x9800] ;  /* 0x00980000dc54783b */ /* 0x000fe20000000200 */
[----:B------:R-:W-:Y:S01]  /*1b150*/  IADD3 R211, R223, 0x4000, RZ ;  /* 0x00004000dfd37810 */ /* 0x000fe20007ffe0ff */
[----:B------:R-:W-:Y:S01]  /*1b160*/  IMAD.IADD R2, R51, 0x1, R2 ;  /* 0x0000000133027824 */ /* 0x000fe200078e0202 */
[C---:B------:R-:W-:Y:S01]  /*1b170*/  IADD3 R210, R223.reuse, 0x4800, RZ ;  /* 0x00004800dfd27810 */ /* 0x040fe20007ffe0ff */
[----:B-----5:R-:W-:Y:S01]  /*1b180*/  HMMA.16816.F32 R76, R60, R72, RZ ;  /* 0x000000483c4c723c */ /* 0x020fe200000018ff */
        /* <DEDUP_REMOVED lines=8> */
[C---:B-1----:R-:W-:Y:S08]  /*1b210*/  HMMA.16816.F32 R28, R60.reuse, R24, RZ ;  /* 0x000000183c1c723c */ /* 0x042ff000000018ff */
        /* <DEDUP_REMOVED lines=38> */
[C---:B-----5:R-:W-:Y:S08]  /*1b480*/  HMMA.16816.F32 R76, R8.reuse, R56, R76 ;  /* 0x00000038084c723c */ /* 0x060ff0000000184c */
[C---:B------:R-:W-:Y:S01]  /*1b490*/  HMMA.16816.F32 R72, R8.reuse, R58, R72 ;  /* 0x0000003a0848723c */ /* 0x040fe20000001848 */
[----:B------:R-:W-:Y:S07]  /*1b4a0*/  LDSM.16.M88.4 R56, [R223+0x3800] ;  /* 0x00380000df38783b */ /* 0x000fee0000000200 */
[C---:B-1----:R-:W-:Y:S08]  /*1b4b0*/  HMMA.16816.F32 R68, R8.reuse, R52, R68 ;  /* 0x000000340844723c */ /* 0x042ff00000001844 */
[----:B------:R-:W-:Y:S01]  /*1b4c0*/  HMMA.16816.F32 R64, R8, R54, R64 ;  /* 0x000000360840723c */ /* 0x000fe20000001840 */
[----:B------:R-:W1:Y:S04]  /*1b4d0*/  LDSM.16.M88.4 R8, [R224+0x2000] ;  /* 0x00200000e008783b */ /* 0x000e680000000200 */
[----:B------:R-:W5:Y:S03]  /*1b4e0*/  LDSM.16.M88.4 R52, [R223+0x2800] ;  /* 0x00280000df34783b */ /* 0x000f660000000200 */
        /* <DEDUP_REMOVED lines=11> */
[----:B------:R-:W4:Y:S04]  /*1b5a0*/  LDSM.16.M88.4 R84, [R220+0xa800] ;  /* 0x00a80000dc54783b */ /* 0x000f280000000200 */
[----:B------:R-:W3:Y:S03]  /*1b5b0*/  LDSM.16.M88.4 R80, [R220+0xb000] ;  /* 0x00b00000dc50783b */ /* 0x000ee60000000200 */
[C---:B-1----:R-:W-:Y:S08]  /*1b5c0*/  HMMA.16816.F32 R28, R8.reuse, R60, R28 ;  /* 0x0000003c081c723c */ /* 0x042ff0000000181c */
[C---:B------:R-:W-:Y:S01]  /*1b5d0*/  HMMA.16816.F32 R24, R8.reuse, R62, R24 ;  /* 0x0000003e0818723c */ /* 0x040fe20000001818 */
[----:B------:R-:W1:Y:S07]  /*1b5e0*/  LDSM.16.M88.4 R60, [R220+0xb800] ;  /* 0x00b80000dc3c783b */ /* 0x000e6e0000000200 */
[C---:B-----5:R-:W-:Y:S08]  /*1b5f0*/  HMMA.16816.F32 R20, R8.reuse, R52, R20 ;  /* 0x000000340814723c */ /* 0x060ff00000001814 */
[C---:B------:R-:W-:Y:S01]  /*1b600*/  HMMA.16816.F32 R16, R8.reuse, R54, R16 ;  /* 0x000000360810723c */ /* 0x040fe20000001810 */
[----:B------:R-:W-:Y:S07]  /*1b610*/  LDSM.16.M88.4 R52, [R221+0x2000] ;  /* 0x00200000dd34783b */ /* 0x000fee0000000200 */
[C---:B--2---:R-:W-:Y:S08]  /*1b620*/  HMMA.16816.F32 R76, R8.reuse, R4, R76 ;  /* 0x00000004084c723c */ /* 0x044ff0000000184c */
[C---:B------:R-:W-:Y:S01]  /*1b630*/  HMMA.16816.F32 R72, R8.reuse, R6, R72 ;  /* 0x000000060848723c */ /* 0x040fe20000001848 */
[----:B------:R-:W2:Y:S07]  /*1b640*/  LDSM.16.M88.4 R4, [R216+0x2000] ;  /* 0x00200000d804783b */ /* 0x000eae0000000200 */
[C---:B------:R-:W-:Y:S08]  /*1b650*/  HMMA.16816.F32 R68, R8.reuse, R56, R68 ;  /* 0x000000380844723c */ /* 0x040ff00000001844 */
        /* <DEDUP_REMOVED lines=12> */
[C---:B-1----:R-:W-:Y:S08]  /*1b720*/  HMMA.16816.F32 R68, R40.reuse, R60, R68 ;  /* 0x0000003c2844723c */ /* 0x042ff00000001844 */
[----:B------:R-:W-:Y:S01]  /*1b730*/  HMMA.16816.F32 R64, R40, R62, R64 ;  /* 0x0000003e2840723c */ /* 0x000fe20000001840 */
[----:B------:R-:W-:Y:S04]  /*1b740*/  LDSM.16.M88.4 R40, [R225+0xd000] ;  /* 0x00d00000e128783b */ /* 0x000fe80000000200 */
[----:B------:R-:W-:Y:S03]  /*1b750*/  LDSM.16.M88.4 R60, [R223+0x4000] ;  /* 0x00400000df3c783b */ /* 0x000fe60000000200 */
[C---:B--2---:R-:W-:Y:S08]  /*1b760*/  HMMA.16816.F32 R28, R52.reuse, R4, R28 ;  /* 0x00000004341c723c */ /* 0x044ff0000000181c */
[C---:B------:R-:W-:Y:S01]  /*1b770*/  HMMA.16816.F32 R24, R52.reuse, R6, R24 ;  /* 0x000000063418723c */ /* 0x040fe20000001818 */
[----:B------:R-:W1:Y:S07]  /*1b780*/  LDSM.16.M88.4 R4, [R226+0x4000] ;  /* 0x00400000e204783b */ /* 0x000e6e0000000200 */
[C---:B-----5:R-:W-:Y:S08]  /*1b790*/  HMMA.16816.F32 R20, R52.reuse, R8, R20 ;  /* 0x000000083414723c */ /* 0x060ff00000001814 */
        /* <DEDUP_REMOVED lines=30> */
[----:B------:R-:W-:Y:S07]  /*1b980*/  LDSM.16.M88.4 R40, [R216+0x5000] ;  /* 0x00500000d828783b */ /* 0x000fee0000000200 */
[C---:B------:R-:W-:Y:S08]  /*1b990*/  HMMA.16816.F32 R76, R36.reuse, R52, R76 ;  /* 0x00000034244c723c */ /* 0x040ff0000000184c */
[----:B------:R-:W-:Y:S01]  /*1b9a0*/  HMMA.16816.F32 R72, R36, R54, R72 ;  /* 0x000000362448723c */ /* 0x000fe20000001848 */
[----:B------:R-:W1:Y:S04]  /*1b9b0*/  LDSM.16.M88.4 R36, [R216+0x5800] ;  /* 0x00580000d824783b */ /* 0x000e680000000200 */
[----:B------:R-:W4:Y:S03]  /*1b9c0*/  LDSM.16.M88.4 R52, [R216+0x4800] ;  /* 0x00480000d834783b */ /* 0x000f260000000200 */
[C---:B--2---:R-:W-:Y:S08]  /*1b9d0*/  HMMA.16816.F32 R28, R88.reuse, R8, R28 ;  /* 0x00000008581c723c */ /* 0x044ff0000000181c */
[C---:B------:R-:W-:Y:S01]  /*1b9e0*/  HMMA.16816.F32 R24, R88.reuse, R10, R24 ;  /* 0x0000000a5818723c */ /* 0x040fe20000001818 */
[----:B------:R-:W-:Y:S07]  /*1b9f0*/  LDSM.16.M88.4 R8, [R225+0xe000] ;  /* 0x00e00000e108783b */ /* 0x000fee0000000200 */
[C---:B------:R-:W-:Y:S08]  /*1ba00*/  HMMA.16816.F32 R68, R88.reuse, R80, R68 ;  /* 0x000000505844723c */ /* 0x040ff00000001844 */
[C---:B-----5:R-:W-:Y:S08]  /*1ba10*/  HMMA.16816.F32 R20, R88.reuse, R4, R20 ;  /* 0x000000045814723c */ /* 0x060ff00000001814 */
[C---:B------:R-:W-:Y:S01]  /*1ba20*/  HMMA.16816.F32 R16, R88.reuse, R6, R16 ;  /* 0x000000065810723c */ /* 0x040fe20000001810 */
[----:B------:R-:W2:Y:S07]  /*1ba30*/  LDSM.16.M88.4 R4, [R226+0x6000] ;  /* 0x00600000e204783b */ /* 0x000eae0000000200 */
[----:B------:R-:W-:Y:S01]  /*1ba40*/  HMMA.16816.F32 R80, R88, R82, R64 ;  /* 0x000000525850723c */ /* 0x000fe20000001840 */
[----:B------:R-:W5:Y:S07]  /*1ba50*/  LDSM.16.M88.4 R64, [R225+0xe800] ;  /* 0x00e80000e140783b */ /* 0x000f6e0000000200 */
[----:B---3--:R-:W-:Y:S08]  /*1ba60*/  HMMA.16816.F32 R28, R60, R56, R28 ;  /* 0x000000383c1c723c */ /* 0x008ff0000000181c */
[C---:B------:R-:W-:Y:S07]  /*1ba70*/  HMMA.16816.F32 R76, R88.reuse, R84, R76 ;  /* 0x00000054584c723c */ /* 0x040fee000000184c */
[C---:B------:R-:W-:Y:S01]  /*1ba80*/  IADD3 R85, R32.reuse, 0x20, RZ ;  /* 0x0000002020557810 */ /* 0x040fe20007ffe0ff */
[----:B------:R-:W-:Y:S07]  /*1ba90*/  HMMA.16816.F32 R72, R88, R86, R72 ;  /* 0x000000565848723c */ /* 0x000fee0000001848 */
[C---:B------:R-:W-:Y:S01]  /*1baa0*/  IADD3 R87, R32.reuse, 0x10, RZ ;  /* 0x0000001020577810 */ /* 0x040fe20007ffe0ff */
[----:B------:R-:W-:Y:S01]  /*1bab0*/  HMMA.16816.F32 R56, R60, R58, R24 ;  /* 0x0000003a3c38723c */ /* 0x000fe20000001818 */
[----:B------:R-:W3:Y:S01]  /*1bac0*/  LDSM.16.M88.4 R24, [R225+0xf000] ;  /* 0x00f00000e118783b */ /* 0x000ee20000000200 */
[----:B------:R-:W-:-:S02]  /*1bad0*/  IADD3 R86, R32, 0x18, RZ ;  /* 0x0000001820567810 */ /* 0x000fc40007ffe0ff */
[C---:B------:R-:W-:Y:S02]  /*1bae0*/  IADD3 R89, R32.reuse, 0x21, RZ ;  /* 0x0000002120597810 */ /* 0x040fe40007ffe0ff */
[C---:B------:R-:W-:Y:S02]  /*1baf0*/  IADD3 R88, R32.reuse, 0x28, RZ ;  /* 0x0000002820587810 */ /* 0x040fe40007ffe0ff */
[----:B-1----:R-:W-:Y:S01]  /*1bb00*/  HMMA.16816.F32 R68, R60, R36, R68 ;  /* 0x000000243c44723c */ /* 0x002fe20000001844 */
[----:B------:R-:W-:Y:S02]  /*1bb10*/  IADD3 R90, R32, 0x31, RZ ;  /* 0x00000031205a7810 */ /* 0x000fe40007ffe0ff */
[----:B------:R-:W-:-:S05]  /*1bb20*/  ISETP.GE.AND P6, PT, R87, R166, PT ;  /* 0x000000a65700720c */ /* 0x000fca0003fc6270 */
[C---:B------:R-:W-:Y:S01]  /*1bb30*/  HMMA.16816.F32 R80, R60.reuse, R38, R80 ;  /* 0x000000263c50723c */ /* 0x040fe20000001850 */
[----:B------:R-:W1:Y:S07]  /*1bb40*/  LDSM.16.M88.4 R36, [R225+0xf800] ;  /* 0x00f80000e124783b */ /* 0x000e6e0000000200 */
[C---:B----4-:R-:W-:Y:S07]  /*1bb50*/  HMMA.16816.F32 R20, R60.reuse, R52, R20 ;  /* 0x000000343c14723c */ /* 0x050fee0000001814 */
[----:B------:R-:W-:Y:S01]  /*1bb60*/  IADD3 R52, R32, 0x1, RZ ;  /* 0x0000000120347810 */ /* 0x000fe20007ffe0ff */
[----:B------:R-:W-:Y:S03]  /*1bb70*/  HMMA.16816.F32 R16, R60, R54, R16 ;  /* 0x000000363c10723c */ /* 0x000fe60000001810 */
[----:B------:R-:W-:-:S04]  /*1bb80*/  ISETP.GE.AND P2, PT, R52, R166, PT ;  /* 0x000000a63400720c */ /* 0x000fc80003f46270 */
[----:B------:R-:W-:Y:S01]  /*1bb90*/  IADD3 R55, R32, 0x8, RZ ;  /* 0x0000000820377810 */ /* 0x000fe20007ffe0ff */
[----:B------:R-:W-:Y:S03]  /*1bba0*/  HMMA.16816.F32 R76, R60, R40, R76 ;  /* 0x000000283c4c723c */ /* 0x000fe6000000184c */
[----:B------:R-:W-:-:S05]  /*1bbb0*/  ISETP.GE.AND P1, PT, R55, R166, PT ;  /* 0x000000a63700720c */ /* 0x000fca0003f26270 */
[----:B------:R-:W-:Y:S01]  /*1bbc0*/  HMMA.16816.F32 R72, R60, R42, R72 ;  /* 0x0000002a3c48723c */ /* 0x000fe20000001848 */
[----:B------:R-:W-:Y:S06]  /*1bbd0*/  LDSM.16.M88.4 R40, [R224+0x6000] ;  /* 0x00600000e028783b */ /* 0x000fec0000000200 */
[----:B------:R-:W-:Y:S01]  /*1bbe0*/  IADD3 R62, R166, R2, -R240 ;  /* 0x00000002a63e7210 */ /* 0x000fe20007ffe8f0 */
[----:B--2---:R-:W-:Y:S01]  /*1bbf0*/  HMMA.16816.F32 R28, R4, R8, R28 ;  /* 0x00000008041c723c */ /* 0x004fe2000000181c */
[----:B------:R-:W-:Y:S02]  /*1bc00*/  IADD3 R63, R32, 0x9, RZ ;  /* 0x00000009203f7810 */ /* 0x000fe40007ffe0ff */
[C---:B------:R-:W-:Y:S01]  /*1bc10*/  IADD3 R97, R62.reuse, 0x8, RZ ;  /* 0x000000083e617810 */ /* 0x040fe20007ffe0ff */
[C---:B------:R-:W-:Y:S01]  /*1bc20*/  IMAD.IADD R95, R62.reuse, 0x1, -R90 ;  /* 0x000000013e5f7824 */ /* 0x040fe200078e0a5a */
[----:B------:R-:W-:Y:S01]  /*1bc30*/  ISETP.GE.AND P0, PT, R63, R166, PT ;  /* 0x000000a63f00720c */ /* 0x000fe20003f06270 */
[----:B------:R-:W-:-:S02]  /*1bc40*/  IMAD.IADD R13, R62, 0x1, -R32 ;  /* 0x000000013e0d7824 */ /* 0x000fc400078e0a20 */
[----:B------:R-:W-:Y:S01]  /*1bc50*/  HMMA.16816.F32 R56, R4, R10, R56 ;  /* 0x0000000a0438723c */ /* 0x000fe20000001838 */
[----:B------:R-:W2:Y:S01]  /*1bc60*/  LDSM.16.M88.4 R8, [R223+0x6000] ;  /* 0x00600000df08783b */ /* 0x000ea20000000200 */
[----:B------:R-:W-:Y:S02]  /*1bc70*/  IABS R95, R95 ;  /* 0x0000005f005f7213 */ /* 0x000fe40000000000 */
[----:B------:R-:W-:-:S03]  /*1bc80*/  IABS R13, R13 ;  /* 0x0000000d000d7213 */ /* 0x000fc60000000000 */
[----:B------:R-:W-:Y:S01]  /*1bc90*/  IMAD.MOV.U32 R96, RZ, RZ, R95 ;  /* 0x000000ffff607224 */ /* 0x000fe200078e005f */
[C---:B-----5:R-:W-:Y:S01]  /*1bca0*/  HMMA.16816.F32 R20, R4.reuse, R64, R20 ;  /* 0x000000400414723c */ /* 0x060fe20000001814 */
[C---:B------:R-:W-:Y:S01]  /*1bcb0*/  IADD3 R95, R32.reuse, 0x39, RZ ;  /* 0x00000039205f7810 */ /* 0x040fe20007ffe0ff */
[----:B------:R-:W4:Y:S05]  /*1bcc0*/  I2F R13, R13 ;  /* 0x0000000d000d7306 */ /* 0x000f2a0000201400 */
[C---:B------:R-:W-:Y:S01]  /*1bcd0*/  IADD3 R65, R32.reuse, 0x19, RZ ;  /* 0x0000001920417810 */ /* 0x040fe20007ffe0ff */
[C---:B------:R-:W-:Y:S02]  /*1bce0*/  HMMA.16816.F32 R16, R4.reuse, R66, R16 ;  /* 0x000000420410723c */ /* 0x040fe40000001810 */
[----:B------:R-:W-:Y:S05]  /*1bcf0*/  I2F R96, R96 ;  /* 0x0000006000607306 */ /* 0x000fea0000201400 */
[----:B------:R-:W-:Y:S01]  /*1bd00*/  IADD3 R66, R32, 0x11, RZ ;  /* 0x0000001120427810 */ /* 0x000fe20007ffe0ff */
[----:B---3--:R-:W-:Y:S01]  /*1bd10*/  HMMA.16816.F32 R76, R4, R24, R76 ;  /* 0x00000018044c723c */ /* 0x008fe2000000184c */
[----:B------:R-:W-:-:S02]  /*1bd20*/  IMAD.IADD R67, R62, 0x1, -R92 ;  /* 0x000000013e437824 */ /* 0x000fc400078e0a5c */
[----:B------:R-:W-:-:S03]  /*1bd30*/  ISETP.GE.AND P4, PT, R66, R166, PT ;  /* 0x000000a64200720c */ /* 0x000fc60003f86270 */
[----:B------:R-:W-:Y:S02]  /*1bd40*/  IABS R67, R67 ;  /* 0x0000004300437213 */ /* 0x000fe40000000000 */
[C---:B------:R-:W-:Y:S01]  /*1bd50*/  HMMA.16816.F32 R72, R4.reuse, R26, R72 ;  /* 0x0000001a0448723c */ /* 0x040fe20000001848 */
[----:B------:R-:W3:Y:S03]  /*1bd60*/  LDSM.16.M88.4 R24, [R223+0x7000] ;  /* 0x00700000df18783b */ /* 0x000ee60000000200 */
[----:B------:R-:W-:Y:S04]  /*1bd70*/  I2F R67, R67 ;  /* 0x0000004300437306 */ /* 0x000fe80000201400 */
        /* <DEDUP_REMOVED lines=13> */
[C---:B------:R-:W-:Y:S02]  /*1be50*/  IMAD.IADD R9, R62.reuse, 0x1, -R87 ;  /* 0x000000013e097824 */ /* 0x040fe400078e0a57 */
[----:B------:R-:W-:Y:S01]  /*1be60*/  I2F R50, R50 ;  /* 0x0000003200327306 */ /* 0x000fe20000201400 */
[C---:B------:R-:W-:Y:S01]  /*1be70*/  HMMA.16816.F32 R20, R40.reuse, R44, R20 ;  /* 0x0000002c2814723c */ /* 0x040fe20000001814 */
[----:B------:R-:W-:Y:S01]  /*1be80*/  IMAD.MOV.U32 R51, RZ, RZ, R8 ;  /* 0x000000ffff337224 */ /* 0x000fe200078e0008 */
[----:B------:R-:W-:Y:S01]  /*1be90*/  IABS R8, R9 ;  /* 0x0000000900087213 */ /* 0x000fe20000000000 */
[----:B-1----:R-:W-:Y:S04]  /*1bea0*/  LDSM.16.M88.4 R36, [R222+0x6000] ;  /* 0x00600000de24783b */ /* 0x002fe80000000200 */
[----:B------:R-:W-:Y:S01]  /*1beb0*/  IMAD.MOV.U32 R54, RZ, RZ, R8 ;  /* 0x000000ffff367224 */ /* 0x000fe200078e0008 */
[----:B---3--:R-:W-:Y:S01]  /*1bec0*/  HMMA.16816.F32 R76, R40, R24, R76 ;  /* 0x00000018284c723c */ /* 0x008fe2000000184c */
[----:B------:R-:W1:Y:S01]  /*1bed0*/  LDSM.16.M88.4 R8, [R220+0xe000] ;  /* 0x00e00000dc08783b */ /* 0x000e620000000200 */
[C---:B------:R-:W-:Y:S01]  /*1bee0*/  IMAD.IADD R44, R62.reuse, 0x1, -R66 ;  /* 0x000000013e2c7824 */ /* 0x040fe200078e0a42 */
[----:B------:R-:W-:Y:S01]  /*1bef0*/  I2F R51, R51 ;  /* 0x0000003300337306 */ /* 0x000fe20000201400 */
[----:B------:R-:W-:-:S03]  /*1bf00*/  IMAD.IADD R45, R62, 0x1, -R86 ;  /* 0x000000013e2d7824 */ /* 0x000fc600078e0a56 */
[----:B------:R-:W-:Y:S01]  /*1bf10*/  IMAD.IADD R24, R62, 0x1, -R65 ;  /* 0x000000013e187824 */ /* 0x000fe200078e0a41 */
[----:B------:R-:W-:Y:S01]  /*1bf20*/  IABS R44, R44 ;  /* 0x0000002c002c7213 */ /* 0x000fe20000000000 */
[----:B------:R-:W-:Y:S02]  /*1bf30*/  HMMA.16816.F32 R72, R40, R26, R72 ;  /* 0x0000001a2848723c */ /* 0x000fe40000001848 */
[----:B------:R-:W-:Y:S01]  /*1bf40*/  I2F R54, R54 ;  /* 0x0000003600367306 */ /* 0x000fe20000201400 */
[----:B------:R-:W-:Y:S01]  /*1bf50*/  IABS R24, R24 ;  /* 0x0000001800187213 */ /* 0x000fe20000000000 */
[----:B------:R-:W-:Y:S01]  /*1bf60*/  IMAD.MOV.U32 R49, RZ, RZ, R44 ;  /* 0x000000ffff317224 */ /* 0x000fe200078e002c */
[----:B------:R-:W-:-:S03]  /*1bf70*/  IABS R44, R45 ;  /* 0x0000002d002c7213 */ /* 0x000fc60000000000 */
[----:B------:R-:W-:Y:S01]  /*1bf80*/  IMAD.MOV.U32 R53, RZ, RZ, R24 ;  /* 0x000000ffff357224 */ /* 0x000fe200078e0018 */
[C---:B------:R-:W-:Y:S01]  /*1bf90*/  HMMA.16816.F32 R16, R40.reuse, R46, R16 ;  /* 0x0000002e2810723c */ /* 0x040fe20000001810 */
[----:B------:R-:W3:Y:S01]  /*1bfa0*/  LDSM.16.M88.4 R24, [R220+0xe800] ;  /* 0x00e80000dc18783b */ /* 0x000ee20000000200 */
[----:B------:R5:W-:Y:S06]  /*1bfb0*/  I2F R60, R44 ;  /* 0x0000002c003c7306 */ /* 0x000bec0000201400 */
[C---:B--2---:R-:W-:Y:S02]  /*1bfc0*/  HMMA.16816.F32 R68, R40.reuse, R4, R68 ;  /* 0x000000042844723c */ /* 0x044fe40000001844 */
[----:B------:R-:W-:Y:S05]  /*1bfd0*/  I2F R49, R49 ;  /* 0x0000003100317306 */ /* 0x000fea0000201400 */
[C---:B------:R-:W-:Y:S01]  /*1bfe0*/  IMAD.IADD R4, R62.reuse, 0x1, -R89 ;  /* 0x000000013e047824 */ /* 0x040fe200078e0a59 */
[----:B------:R-:W-:Y:S01]  /*1bff0*/  HMMA.16816.F32 R80, R40, R6, R80 ;  /* 0x000000062850723c */ /* 0x000fe20000001850 */
[----:B-----5:R-:W-:Y:S01]  /*1c000*/  IMAD.IADD R44, R62, 0x1, -R85 ;  /* 0x000000013e2c7824 */ /* 0x020fe200078e0a55 */
[----:B------:R-:W-:Y:S02]  /*1c010*/  I2F R53, R53 ;  /* 0x0000003500357306 */ /* 0x000fe40000201400 */
[----:B------:R-:W-:-:S02]  /*1c020*/  IABS R4, R4 ;  /* 0x0000000400047213 */ /* 0x000fc40000000000 */
[----:B------:R-:W-:Y:S01]  /*1c030*/  IABS R44, R44 ;  /* 0x0000002c002c7213 */ /* 0x000fe20000000000 */
[----:B------:R-:W-:Y:S01]  /*1c040*/  IMAD.IADD R40, R62, 0x1, -R88 ;  /* 0x000000013e287824 */ /* 0x000fe200078e0a58 */
[----:B-1----:R-:W-:Y:S01]  /*1c050*/  HMMA.16816.F32 R28, R36, R8, R28 ;  /* 0x00000008241c723c */ /* 0x002fe2000000181c */
[----:B------:R-:W-:Y:S01]  /*1c060*/  IMAD.MOV.U32 R64, RZ, RZ, R4 ;  /* 0x000000ffff407224 */ /* 0x000fe200078e0004 */
[----:B------:R1:W-:Y:S01]  /*1c070*/  I2F R61, R44 ;  /* 0x0000002c003d7306 */ /* 0x0003e20000201400 */
[----:B------:R-:W2:Y:S01]  /*1c080*/  LDSM.16.M88.4 R4, [R220+0xf000] ;  /* 0x00f00000dc04783b */ /* 0x000ea20000000200 */
[----:B------:R-:W-:-:S03]  /*1c090*/  IABS R40, R40 ;  /* 0x0000002800287213 */ /* 0x000fc60000000000 */
[----:B------:R-:W-:Y:S01]  /*1c0a0*/  IMAD.IADD R8, R62, 0x1, -R94 ;  /* 0x000000013e087824 */ /* 0x000fe200078e0a5e */
[----:B------:R-:W-:Y:S02]  /*1c0b0*/  HMMA.16816.F32 R56, R36, R10, R56 ;  /* 0x0000000a2438723c */ /* 0x000fe40000001838 */
[----:B------:R5:W-:Y:S02]  /*1c0c0*/  I2F R84, R40 ;  /* 0x0000002800547306 */ /* 0x000be40000201400 */
[----:B------:R-:W-:-:S04]  /*1c0d0*/  IABS R8, R8 ;  /* 0x0000000800087213 */ /* 0x000fc80000000000 */
[C---:B---3--:R-:W-:Y:S01]  /*1c0e0*/  HMMA.16816.F32 R20, R36.reuse, R24, R20 ;  /* 0x000000182414723c */ /* 0x048fe20000001814 */
[----:B-1----:R-:W-:Y:S01]  /*1c0f0*/  LDSM.16.M88.4 R44, [R221+0x6000] ;  /* 0x00600000dd2c783b */ /* 0x002fe20000000200 */
[----:B------:R1:W-:Y:S05]  /*1c100*/  I2F R91, R8 ;  /* 0x00000008005b7306 */ /* 0x0003ea0000201400 */
[----:B------:R-:W-:Y:S01]  /*1c110*/  IMAD.IADD R24, R62, 0x1, -R93 ;  /* 0x000000013e187824 */ /* 0x000fe200078e0a5d */
[----:B------:R-:W-:Y:S01]  /*1c120*/  HMMA.16816.F32 R16, R36, R26, R16 ;  /* 0x0000001a2410723c */ /* 0x000fe20000001810 */
[----:B-----5:R-:W3:Y:S01]  /*1c130*/  LDSM.16.M88.4 R40, [R216+0x6000] ;  /* 0x00600000d828783b */ /* 0x020ee20000000200 */
[----:B------:R-:W-:Y:S02]  /*1c140*/  I2F R64, R64 ;  /* 0x0000004000407306 */ /* 0x000fe40000201400 */
[----:B------:R-:W-:-:S03]  /*1c150*/  IABS R24, R24 ;  /* 0x0000001800187213 */ /* 0x000fc60000000000 */
[----:B------:R-:W-:Y:S02]  /*1c160*/  IMAD.IADD R26, R62, 0x1, -R95 ;  /* 0x000000013e1a7824 */ /* 0x000fe400078e0a5f */
[----:B------:R-:W-:Y:S01]  /*1c170*/  IMAD.MOV.U32 R25, RZ, RZ, R24 ;  /* 0x000000ffff197224 */ /* 0x000fe200078e0018 */
[----:B-1----:R-:W1:Y:S02]  /*1c180*/  LDSM.16.M88.4 R8, [R220+0xf800] ;  /* 0x00f80000dc08783b */ /* 0x002e640000000200 */
[----:B------:R-:W-:Y:S01]  /*1c190*/  IABS R24, R26 ;  /* 0x0000001a00187213 */ /* 0x000fe20000000000 */
[----:B------:R5:W-:Y:S01]  /*1c1a0*/  I2F R62, R25 ;  /* 0x00000019003e7306 */ /* 0x000be20000201400 */
[C---:B--2---:R-:W-:Y:S07]  /*1c1b0*/  HMMA.16816.F32 R76, R36.reuse, R4, R76 ;  /* 0x00000004244c723c */ /* 0x044fee000000184c */
[----:B------:R2:W-:Y:S01]  /*1c1c0*/  I2F R98, R24 ;  /* 0x0000001800627306 */ /* 0x0005e20000201400 */
[C---:B------:R-:W-:Y:S01]  /*1c1d0*/  IMAD.IADD R4, R97.reuse, 0x1, -R52 ;  /* 0x0000000161047824 */ /* 0x040fe200078e0a34 */
[----:B------:R-:W-:Y:S01]  /*1c1e0*/  HMMA.16816.F32 R72, R36, R6, R72 ;  /* 0x000000062448723c */ /* 0x000fe20000001848 */
[----:B-----5:R-:W-:-:S05]  /*1c1f0*/  IMAD.IADD R25, R97, 0x1, -R32 ;  /* 0x0000000161197824 */ /* 0x020fca00078e0a20 */
[----:B------:R-:W-:-:S05]  /*1c200*/  IABS R25, R25 ;  /* 0x0000001900197213 */ /* 0x000fca0000000000 */
[----:B------:R-:W-:Y:S02]  /*1c210*/  IMAD.MOV.U32 R99, RZ, RZ, R25 ;  /* 0x000000ffff637224 */ /* 0x000fe400078e0019 */
[----:B--2---:R-:W2:Y:S01]  /*1c220*/  LDSM.16.M88.4 R24, [R216+0x6800] ;  /* 0x00680000d818783b */ /* 0x004ea20000000200 */
[----:B---3--:R-:W-:Y:S03]  /*1c230*/  HMMA.16816.F32 R28, R44, R40, R28 ;  /* 0x000000282c1c723c */ /* 0x008fe6000000181c */
[----:B------:R-:W3:Y:S04]  /*1c240*/  I2F R99, R99 ;  /* 0x0000006300637306 */ /* 0x000ee80000201400 */
[----:B------:R-:W-:Y:S01]  /*1c250*/  IABS R40, R4 ;  /* 0x0000000400287213 */ /* 0x000fe20000000000 */
[C---:B------:R-:W-:Y:S01]  /*1c260*/  IMAD.IADD R4, R97.reuse, 0x1, -R55 ;  /* 0x0000000161047824 */ /* 0x040fe200078e0a37 */
[C---:B-1----:R-:W-:Y:S04]  /*1c270*/  HMMA.16816.F32 R68, R36.reuse, R8, R68 ;  /* 0x000000082444723c */ /* 0x042fe80000001844 */
[----:B------:R-:W-:Y:S01]  /*1c280*/  IABS R5, R4 ;  /* 0x0000000400057213 */ /* 0x000fe20000000000 */
[C---:B------:R-:W-:Y:S01]  /*1c290*/  IMAD.IADD R4, R97.reuse, 0x1, -R63 ;  /* 0x0000000161047824 */ /* 0x040fe200078e0a3f */
[----:B------:R-:W1:Y:S01]  /*1c2a0*/  I2F R40, R40 ;  /* 0x0000002800287306 */ /* 0x000e620000201400 */
[C---:B------:R-:W-:Y:S01]  /*1c2b0*/  IMAD.IADD R8, R97.reuse, 0x1, -R66 ;  /* 0x0000000161087824 */ /* 0x040fe200078e0a42 */
[----:B------:R-:W-:Y:S01]  /*1c2c0*/  HMMA.16816.F32 R80, R36, R10, R80 ;  /* 0x0000000a2450723c */ /* 0x000fe20000001850 */
[----:B------:R-:W-:Y:S01]  /*1c2d0*/  IMAD.MOV.U32 R12, RZ, RZ, R5 ;  /* 0x000000ffff0c7224 */ /* 0x000fe200078e0005 */
[----:B------:R-:W-:Y:S01]  /*1c2e0*/  IABS R41, R4 ;  /* 0x0000000400297213 */ /* 0x000fe20000000000 */
[----:B------:R-:W-:Y:S01]  /*1c2f0*/  IMAD.IADD R4, R97, 0x1, -R87 ;  /* 0x0000000161047824 */ /* 0x000fe200078e0a57 */
[----:B------:R-:W-:-:S03]  /*1c300*/  IABS R8, R8 ;  /* 0x0000000800087213 */ /* 0x000fc60000000000 */
[----:B------:R-:W-:Y:S01]  /*1c310*/  IMAD.IADD R10, R97, 0x1, -R86 ;  /* 0x00000001610a7824 */ /* 0x000fe200078e0a56 */
[----:B------:R-:W-:Y:S01]  /*1c320*/  IABS R9, R4 ;  /* 0x0000000400097213 */ /* 0x000fe20000000000 */
[C---:B----4-:R-:W-:Y:S01]  /*1c330*/  FFMA.FTZ R28, -R0.reuse, R13, R28 ;  /* 0x0000000d001c7223 */ /* 0x050fe2000001011c */
[----:B------:R-:W4:Y:S01]  /*1c340*/  LDSM.16.M88.4 R4, [R216+0x7000] ;  /* 0x00700000d804783b */ /* 0x000f220000000200 */
[C---:B---3--:R-:W-:Y:S01]  /*1c350*/  FFMA.FTZ R32, -R0.reuse, R99, R30 ;  /* 0x0000006300207223 */ /* 0x048fe2000001011e */
[----:B------:R3:W-:Y:S01]  /*1c360*/  I2F R13, R9 ;  /* 0x00000009000d7306 */ /* 0x0007e20000201400 */
[----:B------:R-:W-:Y:S01]  /*1c370*/  FFMA.FTZ R36, -R0, R48, R29 ;  /* 0x0000003000247223 */ /* 0x000fe2000001011d */
[----:B------:R-:W-:Y:S01]  /*1c380*/  FSEL R30, R28, -INF , !P3 ;  /* 0xff8000001c1e7808 */ /* 0x000fe20005800000 */
[----:B------:R-:W-:Y:S01]  /*1c390*/  HMMA.16816.F32 R56, R44, R42, R56 ;  /* 0x0000002a2c38723c */ /* 0x000fe20000001838 */
[----:B------:R-:W-:Y:S02]  /*1c3a0*/  FSEL R32, R32, -INF , !P3 ;  /* 0xff80000020207808 */ /* 0x000fe40005800000 */
[----:B------:R-:W-:-:S02]  /*1c3b0*/  FSEL R36, R36, -INF , !P2 ;  /* 0xff80000024247808 */ /* 0x000fc40005000000 */
[----:B------:R-:W5:Y:S01]  /*1c3c0*/  I2F R12, R12 ;  /* 0x0000000c000c7306 */ /* 0x000f620000201400 */
[----:B------:R-:W-:Y:S02]  /*1c3d0*/  ISETP.GE.AND P3, PT, R86, R166, PT ;  /* 0x000000a65600720c */ /* 0x000fe40003f66270 */
[----:B--2---:R-:W-:Y:S01]  /*1c3e0*/  HMMA.16816.F32 R20, R44, R24, R20 ;  /* 0x000000182c14723c */ /* 0x004fe20000001814 */
[----:B---3--:R-:W-:Y:S01]  /*1c3f0*/  IMAD.MOV.U32 R9, RZ, RZ, R8 ;  /* 0x000000ffff097224 */ /* 0x008fe200078e0008 */
[----:B------:R-:W-:-:S05]  /*1c400*/  IABS R8, R10 ;  /* 0x0000000a00087213 */ /* 0x000fca0000000000 */
[C---:B------:R-:W-:Y:S01]  /*1c410*/  IMAD.IADD R25, R97.reuse, 0x1, -R65 ;  /* 0x0000000161197824 */ /* 0x040fe200078e0a41 */
[----:B------:R-:W-:Y:S01]  /*1c420*/  HMMA.16816.F32 R16, R44, R26, R16 ;  /* 0x0000001a2c10723c */ /* 0x000fe20000001810 */
[----:B------:R2:W-:Y:S01]  /*1c430*/  I2F R28, R9 ;  /* 0x00000009001c7306 */ /* 0x0005e20000201400 */
[----:B-1----:R-:W-:Y:S02]  /*1c440*/  FFMA.FTZ R24, -R0, R40, R31 ;  /* 0x0000002800187223 */ /* 0x002fe4000001011f */
[----:B------:R-:W-:Y:S01]  /*1c450*/  IMAD.MOV.U32 R29, RZ, RZ, R8 ;  /* 0x000000ffff1d7224 */ /* 0x000fe200078e0008 */
[----:B------:R-:W-:Y:S01]  /*1c460*/  IABS R25, R25 ;  /* 0x0000001900197213 */ /* 0x000fe20000000000 */
[----:B------:R-:W-:Y:S01]  /*1c470*/  IMAD.IADD R31, R97, 0x1, -R85 ;  /* 0x00000001611f7824 */ /* 0x000fe200078e0a55 */
[----:B------:R-:W-:Y:S01]  /*1c480*/  FSEL R24, R24, -INF , !P2 ;  /* 0xff80000018187808 */ /* 0x000fe20005000000 */
[C---:B-----5:R-:W-:Y:S01]  /*1c490*/  FFMA.FTZ R58, -R0.reuse, R12, R58 ;  /* 0x0000000c003a7223 */ /* 0x060fe2000001013a */
[----:B------:R-:W1:Y:S01]  /*1c4a0*/  I2F R41, R41 ;  /* 0x0000002900297306 */ /* 0x000e620000201400 */
[C---:B------:R-:W-:Y:S01]  /*1c4b0*/  FFMA.FTZ R50, -R0.reuse, R50, R56 ;  /* 0x0000003200327223 */ /* 0x040fe20000010138 */
[----:B------:R-:W-:Y:S01]  /*1c4c0*/  IABS R31, R31 ;  /* 0x0000001f001f7213 */ /* 0x000fe20000000000 */
[----:B------:R-:W-:Y:S01]  /*1c4d0*/  FFMA.FTZ R37, -R0, R51, R57 ;  /* 0x0000003300257223 */ /* 0x000fe20000010139 */
[----:B------:R-:W-:-:S02]  /*1c4e0*/  FSEL R26, R58, -INF , !P1 ;  /* 0xff8000003a1a7808 */ /* 0x000fc40004800000 */
[----:B------:R-:W-:Y:S01]  /*1c4f0*/  FSEL R27, R50, -INF , !P1 ;  /* 0xff800000321b7808 */ /* 0x000fe20004800000 */
[C---:B------:R-:W-:Y:S01]  /*1c500*/  FFMA.FTZ R13, -R0.reuse, R13, R22 ;  /* 0x0000000d000d7223 */ /* 0x040fe20000010116 */
[----:B--2---:R-:W2:Y:S01]  /*1c510*/  LDSM.16.M88.4 R8, [R216+0x7800] ;  /* 0x00780000d808783b */ /* 0x004ea20000000200 */
[----:B------:R-:W-:Y:S01]  /*1c520*/  I2F R29, R29 ;  /* 0x0000001d001d7306 */ /* 0x000fe20000201400 */
[----:B----4-:R-:W-:Y:S01]  /*1c530*/  HMMA.16816.F32 R76, R44, R4, R76 ;  /* 0x000000042c4c723c */ /* 0x010fe2000000184c */
[----:B------:R-:W-:Y:S01]  /*1c540*/  FFMA.FTZ R21, -R0, R49, R21 ;  /* 0x0000003100157223 */ /* 0x000fe20000010115 */
[----:B------:R-:W-:Y:S01]  /*1c550*/  FSEL R37, R37, -INF , !P0 ;  /* 0xff80000025257808 */ /* 0x000fe20004000000 */
[----:B------:R-:W-:-:S04]  /*1c560*/  DEPBAR.LE SB0, 0x0 ;  /* 0x000080000000791a */ /* 0x000fc80000000000 */
[----:B------:R-:W-:Y:S01]  /*1c570*/  IMAD.IADD R5, R97, 0x1, -R88 ;  /* 0x0000000161057824 */ /* 0x000fe200078e0a58 */
[----:B------:R-:W-:Y:S01]  /*1c580*/  HMMA.16816.F32 R72, R44, R6, R72 ;  /* 0x000000062c48723c */ /* 0x000fe20000001848 */
[----:B------:R3:W4:Y:S01]  /*1c590*/  I2F R12, R25 ;  /* 0x00000019000c7306 */ /* 0x0007220000201400 */
[C---:B-1----:R-:W-:Y:S01]  /*1c5a0*/  FFMA.FTZ R41, -R0.reuse, R41, R59 ;  /* 0x0000002900297223 */ /* 0x042fe2000001013b */
[----:B------:R-:W-:Y:S01]  /*1c5b0*/  ISETP.GE.AND P2, PT, R65, R166, PT ;  /* 0x000000a64100720c */ /* 0x000fe20003f46270 */
[----:B------:R-:W-:Y:S01]  /*1c5c0*/  FFMA.FTZ R16, -R0, R60, R16 ;  /* 0x0000003c00107223 */ /* 0x000fe20000010110 */
[----:B------:R-:W-:Y:S02]  /*1c5d0*/  IABS R5, R5 ;  /* 0x0000000500057213 */ /* 0x000fe40000000000 */
[----:B------:R-:W-:Y:S01]  /*1c5e0*/  IMAD.IADD R7, R97, 0x1, -R92 ;  /* 0x0000000161077824 */ /* 0x000fe200078e0a5c */
[----:B------:R-:W-:Y:S01]  /*1c5f0*/  ISETP.GE.AND P1, PT, R85, R166, PT ;  /* 0x000000a65500720c */ /* 0x000fe20003f26270 */
[----:B------:R-:W1:Y:S01]  /*1c600*/  I2F R31, R31 ;  /* 0x0000001f001f7306 */ /* 0x000e620000201400 */
[----:B------:R-:W-:Y:S01]  /*1c610*/  IMAD.MOV.U32 R6, RZ, RZ, R5 ;  /* 0x000000ffff067224 */ /* 0x000fe200078e0005 */
[----:B------:R-:W-:-:S02]  /*1c620*/  FSEL R13, R13, -INF , !P6 ;  /* 0xff8000000d0d7808 */ /* 0x000fc40007000000 */
[----:B------:R-:W-:Y:S01]  /*1c630*/  IABS R5, R7 ;  /* 0x0000000700057213 */ /* 0x000fe20000000000 */
[C---:B------:R-:W-:Y:S01]  /*1c640*/  IMAD.IADD R7, R97.reuse, 0x1, -R94 ;  /* 0x0000000161077824 */ /* 0x040fe200078e0a5e */
[----:B------:R-:W-:Y:S01]  /*1c650*/  FSEL R16, R16, -INF , !P3 ;  /* 0xff80000010107808 */ /* 0x000fe20005800000 */
[C---:B------:R-:W-:Y:S01]  /*1c660*/  FFMA.FTZ R61, -R0.reuse, R61, R76 ;  /* 0x0000003d003d7223 */ /* 0x040fe2000001014c */
[----:B------:R-:W-:Y:S01]  /*1c670*/  I2F R6, R6 ;  /* 0x0000000600067306 */ /* 0x000fe20000201400 */
[----:B---3--:R-:W-:Y:S01]  /*1c680*/  IMAD.IADD R25, R97, 0x1, -R89 ;  /* 0x0000000161197824 */ /* 0x008fe200078e0a59 */
[----:B------:R-:W-:Y:S01]  /*1c690*/  IABS R22, R7 ;  /* 0x0000000700167213 */ /* 0x000fe20000000000 */
[C---:B----4-:R-:W-:Y:S01]  /*1c6a0*/  FFMA.FTZ R12, -R0.reuse, R12, R19 ;  /* 0x0000000c000c7223 */ /* 0x050fe20000010113 */
[----:B------:R-:W-:Y:S01]  /*1c6b0*/  FSEL R179, R61, -INF , !P1 ;  /* 0xff8000003db37808 */ /* 0x000fe20004800000 */
[C---:B------:R-:W-:Y:S01]  /*1c6c0*/  FFMA.FTZ R64, -R0.reuse, R64, R77 ;  /* 0x0000004000407223 */ /* 0x040fe2000001014d */
[----:B------:R-:W-:Y:S01]  /*1c6d0*/  IABS R4, R25 ;  /* 0x0000001900047213 */ /* 0x000fe20000000000 */
[C---:B------:R-:W-:Y:S01]  /*1c6e0*/  FFMA.FTZ R72, -R0.reuse, R84, R72 ;  /* 0x0000005400487223 */ /* 0x040fe20000010148 */
[----:B------:R3:W-:Y:S01]  /*1c6f0*/  I2F R7, R5 ;  /* 0x0000000500077306 */ /* 0x0007e20000201400 */
[----:B------:R-:W-:Y:S01]  /*1c700*/  FSEL R25, R41, -INF , !P0 ;  /* 0xff80000029197808 */ /* 0x000fe20004000000 */
[C---:B-1----:R-:W-:Y:S01]  /*1c710*/  FFMA.FTZ R31, -R0.reuse, R31, R78 ;  /* 0x0000001f001f7223 */ /* 0x042fe2000001014e */
[----:B------:R-:W-:Y:S01]  /*1c720*/  ISETP.GE.AND P0, PT, R89, R166, PT ;  /* 0x000000a65900720c */ /* 0x000fe20003f06270 */
[----:B------:R-:W-:Y:S01]  /*1c730*/  IMAD.MOV.U32 R38, RZ, RZ, R4 ;  /* 0x000000ffff267224 */ /* 0x000fe200078e0004 */
[C---:B--2---:R-:W-:Y:S01]  /*1c740*/  HMMA.16816.F32 R68, R44.reuse, R8, R68 ;  /* 0x000000082c44723c */ /* 0x044fe20000001844 */
[----:B------:R-:W-:Y:S01]  /*1c750*/  FFMA.FTZ R4, -R0, R54, R20 ;  /* 0x0000003600047223 */ /* 0x000fe20000010114 */
[----:B------:R-:W-:Y:S01]  /*1c760*/  FSEL R12, R12, -INF , !P2 ;  /* 0xff8000000c0c7808 */ /* 0x000fe20005000000 */
[----:B------:R-:W1:Y:S01]  /*1c770*/  I2F R20, R38 ;  /* 0x0000002600147306 */ /* 0x000e620000201400 */
[----:B------:R-:W-:Y:S01]  /*1c780*/  FSEL R183, R31, -INF , !P1 ;  /* 0xff8000001fb77808 */ /* 0x000fe20004800000 */
[----:B------:R-:W-:Y:S01]  /*1c790*/  FFMA.FTZ R67, -R0, R67, R73 ;  /* 0x0000004300437223 */ /* 0x000fe20000010149 */
[----:B------:R-:W-:Y:S01]  /*1c7a0*/  FSEL R4, R4, -INF , !P6 ;  /* 0xff80000004047808 */ /* 0x000fe20007000000 */
[C---:B------:R-:W-:Y:S01]  /*1c7b0*/  FFMA.FTZ R8, -R0.reuse, R29, R18 ;  /* 0x0000001d00087223 */ /* 0x040fe20000010112 */
[----:B------:R-:W-:Y:S01]  /*1c7c0*/  HMMA.16816.F32 R80, R44, R10, R80 ;  /* 0x0000000a2c50723c */ /* 0x000fe20000001850 */
[----:B------:R-:W-:Y:S01]  /*1c7d0*/  FFMA.FTZ R9, -R0, R28, R23 ;  /* 0x0000001c00097223 */ /* 0x000fe20000010117 */
[----:B------:R-:W-:Y:S01]  /*1c7e0*/  FSEL R180, R64, -INF , !P0 ;  /* 0xff80000040b47808 */ /* 0x000fe20004000000 */
[----:B------:R-:W-:Y:S01]  /*1c7f0*/  IMAD.MOV.U32 R18, RZ, RZ, R22 ;  /* 0x000000ffff127224 */ /* 0x000fe200078e0016 */
[----:B---3--:R-:W-:Y:S01]  /*1c800*/  FSEL R5, R21, -INF , !P4 ;  /* 0xff80000015057808 */ /* 0x008fe20006000000 */
[----:B------:R-:W-:Y:S01]  /*1c810*/  IMAD.IADD R23, R97, 0x1, -R90 ;  /* 0x0000000161177824 */ /* 0x000fe200078e0a5a */
[----:B------:R-:W-:Y:S01]  /*1c820*/  FSEL R9, R9, -INF , !P4 ;  /* 0xff80000009097808 */ /* 0x000fe20006000000 */
[C---:B------:R-:W-:Y:S01]  /*1c830*/  IMAD.IADD R22, R97.reuse, 0x1, -R93 ;  /* 0x0000000161167824 */ /* 0x040fe200078e0a5d */
[----:B------:R-:W-:Y:S01]  /*1c840*/  FSEL R8, R8, -INF , !P3 ;  /* 0xff80000008087808 */ /* 0x000fe20005800000 */
[----:B------:R-:W-:Y:S01]  /*1c850*/  IMAD.IADD R97, R97, 0x1, -R95 ;  /* 0x0000000161617824 */ /* 0x000fe200078e0a5f */
[----:B------:R-:W-:Y:S01]  /*1c860*/  IABS R21, R23 ;  /* 0x0000001700157213 */ /* 0x000fe20000000000 */
[----:B------:R-:W-:Y:S01]  /*1c870*/  FFMA.FTZ R10, -R0, R53, R17 ;  /* 0x00000035000a7223 */ /* 0x000fe20000010111 */
[----:B------:R-:W-:Y:S01]  /*1c880*/  IABS R22, R22 ;  /* 0x0000001600167213 */ /* 0x000fe20000000000 */
[----:B------:R-:W2:Y:S01]  /*1c890*/  I2F R18, R18 ;  /* 0x0000001200127306 */ /* 0x000ea20000201400 */
[----:B------:R-:W-:Y:S01]  /*1c8a0*/  IABS R97, R97 ;  /* 0x0000006100617213 */ /* 0x000fe20000000000 */
[----:B------:R-:W-:Y:S01]  /*1c8b0*/  IMAD.MOV.U32 R11, RZ, RZ, R21 ;  /* 0x000000ffff0b7224 */ /* 0x000fe200078e0015 */
[----:B------:R-:W-:Y:S01]  /*1c8c0*/  FSEL R10, R10, -INF , !P2 ;  /* 0xff8000000a0a7808 */ /* 0x000fe20005000000 */
[----:B------:R-:W-:Y:S01]  /*1c8d0*/  IMAD.MOV.U32 R17, RZ, RZ, R22 ;  /* 0x000000ffff117224 */ /* 0x000fe200078e0016 */
[-C--:B------:R-:W-:Y:S01]  /*1c8e0*/  ISETP.GE.AND P6, PT, R88, R166.reuse, PT ;  /* 0x000000a65800720c */ /* 0x080fe20003fc6270 */
[----:B------:R-:W-:Y:S01]  /*1c8f0*/  IMAD.MOV.U32 R28, RZ, RZ, R97 ;  /* 0x000000ffff1c7224 */ /* 0x000fe200078e0061 */
[----:B------:R-:W-:Y:S01]  /*1c900*/  ISETP.GE.AND P4, PT, R92, R166, PT ;  /* 0x000000a65c00720c */ /* 0x000fe20003f86270 */
[----:B------:R-:W3:Y:S01]  /*1c910*/  I2F R11, R11 ;  /* 0x0000000b000b7306 */ /* 0x000ee20000201400 */
[----:B-1----:R-:W-:Y:S01]  /*1c920*/  FFMA.FTZ R20, -R0, R20, R79 ;  /* 0x0000001400147223 */ /* 0x002fe2000001014f */
[-C--:B------:R-:W-:Y:S01]  /*1c930*/  ISETP.GE.AND P3, PT, R94, R166.reuse, PT ;  /* 0x000000a65e00720c */ /* 0x080fe20003f66270 */
[----:B------:R-:W-:Y:S01]  /*1c940*/  FFMA.FTZ R68, -R0, R91, R68 ;  /* 0x0000005b00447223 */ /* 0x000fe20000010144 */
[----:B------:R-:W-:Y:S01]  /*1c950*/  ISETP.GE.AND P2, PT, R90, R166, PT ;  /* 0x000000a65a00720c */ /* 0x000fe20003f46270 */
[----:B------:R-:W-:Y:S01]  /*1c960*/  FFMA.FTZ R69, -R0, R96, R69 ;  /* 0x0000006000457223 */ /* 0x000fe20000010145 */
[----:B------:R-:W-:Y:S01]  /*1c970*/  FSEL R186, R20, -INF , !P0 ;  /* 0xff80000014ba7808 */ /* 0x000fe20004000000 */
[C---:B------:R-:W-:Y:S01]  /*1c980*/  FFMA.FTZ R62, -R0.reuse, R62, R80 ;  /* 0x0000003e003e7223 */ /* 0x040fe20000010150 */
[----:B------:R-:W1:Y:S01]  /*1c990*/  I2F R17, R17 ;  /* 0x0000001100117306 */ /* 0x000e620000201400 */
[C---:B------:R-:W-:Y:S01]  /*1c9a0*/  FFMA.FTZ R81, -R0.reuse, R98, R81 ;  /* 0x0000006200517223 */ /* 0x040fe20000010151 */
[----:B------:R-:W-:Y:S01]  /*1c9b0*/  ISETP.GE.AND P1, PT, R93, R166, PT ;  /* 0x000000a65d00720c */ /* 0x000fe20003f26270 */
[C---:B------:R-:W-:Y:S01]  /*1c9c0*/  FFMA.FTZ R6, -R0.reuse, R6, R74 ;  /* 0x0000000600067223 */ /* 0x040fe2000001014a */
[----:B------:R-:W-:Y:S01]  /*1c9d0*/  ISETP.GE.AND P0, PT, R95, R166, PT ;  /* 0x000000a65f00720c */ /* 0x000fe20003f06270 */
[----:B------:R-:W-:Y:S01]  /*1c9e0*/  FFMA.FTZ R7, -R0, R7, R75 ;  /* 0x0000000700077223 */ /* 0x000fe2000001014b */
[----:B------:R-:W-:Y:S01]  /*1c9f0*/  FSEL R181, R72, -INF , !P6 ;  /* 0xff80000048b57808 */ /* 0x000fe20007000000 */
[C---:B--2---:R-:W-:Y:S01]  /*1ca00*/  FFMA.FTZ R18, -R0.reuse, R18, R70 ;  /* 0x0000001200127223 */ /* 0x044fe20000010146 */
[----:B------:R-:W2:Y:S01]  /*1ca10*/  I2F R28, R28 ;  /* 0x0000001c001c7306 */ /* 0x000ea20000201400 */
[----:B---3--:R-:W-:Y:S01]  /*1ca20*/  FFMA.FTZ R11, -R0, R11, R71 ;  /* 0x0000000b000b7223 */ /* 0x008fe20000010147 */
[----:B------:R-:W-:-:S02]  /*1ca30*/  FSEL R189, R6, -INF , !P6 ;  /* 0xff80000006bd7808 */ /* 0x000fc40007000000 */
[----:B------:R-:W-:Y:S02]  /*1ca40*/  FSEL R182, R67, -INF , !P4 ;  /* 0xff80000043b67808 */ /* 0x000fe40006000000 */
[----:B------:R-:W-:Y:S01]  /*1ca50*/  FSEL R190, R7, -INF , !P4 ;  /* 0xff80000007be7808 */ /* 0x000fe20006000000 */
[----:B-1----:R-:W-:Y:S01]  /*1ca60*/  FFMA.FTZ R17, -R0, R17, R82 ;  /* 0x0000001100117223 */ /* 0x002fe20000010152 */
[----:B------:R-:W-:Y:S02]  /*1ca70*/  FSEL R195, R68, -INF , !P3 ;  /* 0xff80000044c37808 */ /* 0x000fe40005800000 */
[----:B------:R-:W-:Y:S02]  /*1ca80*/  FSEL R188, R18, -INF , !P3 ;  /* 0xff80000012bc7808 */ /* 0x000fe40005800000 */
[----:B------:R-:W-:Y:S02]  /*1ca90*/  FSEL R194, R69, -INF , !P2 ;  /* 0xff80000045c27808 */ /* 0x000fe40005000000 */
[----:B------:R-:W-:Y:S01]  /*1caa0*/  FSEL R187, R11, -INF , !P2 ;  /* 0xff8000000bbb7808 */ /* 0x000fe20005000000 */
[----:B--2---:R-:W-:Y:S01]  /*1cab0*/  FFMA.FTZ R28, -R0, R28, R83 ;  /* 0x0000001c001c7223 */ /* 0x004fe20000010153 */
        /* <DEDUP_REMOVED lines=72> */
.L_x_5862:
[----:B------:R-:W2:Y:S02]  /*1cf40*/  LD.E R6, [R14.64+0x38] ;  /* 0x000038060e067980 */ /* 0x000ea4000c101900 */
[----:B--2---:R-:W-:-:S04]  /*1cf50*/  LEA R6, -R6, RZ, 0x6 ;  /* 0x000000ff06067211 */ /* 0x004fc800078e31ff */
[----:B------:R-:W-:Y:S02]  /*1cf60*/  SHF.R.S32.HI R3, RZ, 0x1f, R6 ;  /* 0x0000001fff037819 */ /* 0x000fe40000011406 */
.L_x_5863:
[----:B------:R-:W-:Y:S05]  /*1cf70*/  BSYNC B0 ;  /* 0x0000000000007941 */ /* 0x000fea0003800000 */
.L_x_5861:
        /* <DEDUP_REMOVED lines=127> */
.L_x_5860:
[----:B------:R-:W-:Y:S05]  /*1d770*/  BSYNC B1 ;  /* 0x0000000000017941 */ /* 0x000fea0003800000 */
.L_x_5859:
[----:B------:R-:W2:Y:S01]  /*1d780*/  LD.E R31, [R14.64+0xdc] ;  /* 0x0000dc060e1f7980 */ /* 0x000ea2000c101900 */
        /* <DEDUP_REMOVED lines=30> */
[----:B------:R-:W-:Y:S01]  /*1d970*/  SHF.L.U32 R230, R35, 0x1, RZ ;  /* 0x0000000123e67819 */ /* 0x000fe200000006ff */
[----:B------:R-:W3:Y:S03]  /*1d980*/  SHFL.BFLY PT, R6, R11, 0x2, 0x1f ;  /* 0x0c401f000b067f89 */ /* 0x000ee600000e0000 */
[-C--:B------:R-:W-:Y:S01]  /*1d990*/  LEA R229, R34, R230.reuse, 0x1 ;  /* 0x000000e622e57211 */ /* 0x080fe200078e08ff */
[----:B------:R-:W4:Y:S01]  /*1d9a0*/  SHFL.BFLY PT, R3, R7, 0x2, 0x1f ;  /* 0x0c401f0007037f89 */ /* 0x000f2200000e0000 */
[----:B------:R-:W-:-:S02]  /*1d9b0*/  LEA R228, R33, R230, 0x1 ;  /* 0x000000e621e47211 */ /* 0x000fc400078e08ff */
        /* <DEDUP_REMOVED lines=16> */
[----:B------:R-:W-:-:S03]  /*1dac0*/  FSETP.NEU.FTZ.AND P0, PT, R165, -INF , PT ;  /* 0xff800000a500780b */ /* 0x000fc60003f1d000 */
[----:B------:R-:W1:Y:S01]  /*1dad0*/  LDSM.16.MT88.4 R112, [R228+0x14000] ;  /* 0x01400000e470783b */ /* 0x000e620000004200 */
[----:B---3--:R-:W-:-:S03]  /*1dae0*/  FMNMX.FTZ R164, R3, R164, !PT ;  /* 0x000000a403a47209 */ /* 0x008fc60007810000 */
[----:B------:R-:W3:Y:S04]  /*1daf0*/  LDSM.16.MT88.4 R120, [R227+0x14000] ;  /* 0x01400000e378783b */ /* 0x000ee80000004200 */
[----:B------:R-:W1:Y:S04]  /*1db00*/  LDSM.16.MT88.4 R128, [R230+0x16000] ;  /* 0x01600000e680783b */ /* 0x000e680000004200 */
[----:B------:R-:W1:Y:S04]  /*1db10*/  LDSM.16.MT88.4 R136, [R229+0x16000] ;  /* 0x01600000e588783b */ /* 0x000e680000004200 */
[----:B------:R-:W1:Y:S04]  /*1db20*/  LDSM.16.MT88.4 R152, [R228+0x16000] ;  /* 0x01600000e498783b */ /* 0x000e680000004200 */
[----:B------:R-:W-:Y:S01]  /*1db30*/  LDSM.16.MT88.4 R20, [R227+0x10800] ;  /* 0x01080000e314783b */ /* 0x000fe20000004200 */
[----:B--2---:R-:W-:-:S05]  /*1db40*/  FMUL.FTZ R193, R31, R165 ;  /* 0x000000a51fc17220 */ /* 0x004fca0000410000 */
[----:B------:R-:W-:Y:S02]  /*1db50*/  FSEL R193, R193, RZ, P0 ;  /* 0x000000ffc1c17208 */ /* 0x000fe40000000000 */
[----:B------:R-:W-:-:S03]  /*1db60*/  FSETP.NEU.FTZ.AND P0, PT, R164, -INF , PT ;  /* 0xff800000a400780b */ /* 0x000fc60003f1d000 */
[-CC-:B------:R-:W-:Y:S02]  /*1db70*/  FFMA.FTZ R175, R30, R31.reuse, -R193.reuse ;  /* 0x0000001f1eaf7223 */ /* 0x180fe400000108c1 */
[----:B------:R-:W-:Y:S02]  /*1db80*/  FMUL.FTZ R30, R31, R164 ;  /* 0x000000a41f1e7220 */ /* 0x000fe40000410000 */
[-CC-:B------:R-:W-:Y:S02]  /*1db90*/  FFMA.FTZ R174, R36, R31.reuse, -R193.reuse ;  /* 0x0000001f24ae7223 */ /* 0x180fe400000108c1 */
[-CC-:B------:R-:W-:Y:S01]  /*1dba0*/  FFMA.FTZ R173, R27, R31.reuse, -R193.reuse ;  /* 0x0000001f1bad7223 */ /* 0x180fe200000108c1 */
[----:B------:R-:W-:Y:S01]  /*1dbb0*/  FSEL R30, R30, RZ, P0 ;  /* 0x000000ff1e1e7208 */ /* 0x000fe20000000000 */
[-CC-:B------:R-:W-:Y:S01]  /*1dbc0*/  FFMA.FTZ R169, R37, R31.reuse, -R193.reuse ;  /* 0x0000001f25a97223 */ /* 0x180fe200000108c1 */
[----:B------:R-:W-:Y:S01]  /*1dbd0*/  MUFU.EX2 R175, R175 ;  /* 0x000000af00af7308 */ /* 0x000fe20000000800 */
[----:B------:R-:W-:-:S02]  /*1dbe0*/  FFMA.FTZ R172, R4, R31, -R193 ;  /* 0x0000001f04ac7223 */ /* 0x000fc400000108c1 */
[-CC-:B------:R-:W-:Y:S02]  /*1dbf0*/  FFMA.FTZ R177, R32, R31.reuse, -R30.reuse ;  /* 0x0000001f20b17223 */ /* 0x180fe4000001081e */
[-CC-:B------:R-:W-:Y:S02]  /*1dc00*/  FFMA.FTZ R176, R24, R31.reuse, -R30.reuse ;  /* 0x0000001f18b07223 */ /* 0x180fe4000001081e */
[-CC-:B------:R-:W-:Y:S01]  /*1dc10*/  FFMA.FTZ R178, R26, R31.reuse, -R30.reuse ;  /* 0x0000001f1ab27223 */ /* 0x180fe2000001081e */
[----:B------:R-:W2:Y:S01]  /*1dc20*/  MUFU.EX2 R174, R174 ;  /* 0x000000ae00ae7308 */ /* 0x000ea20000000800 */
[-C--:B------:R-:W-:Y:S02]  /*1dc30*/  FFMA.FTZ R171, R25, R31.reuse, -R30 ;  /* 0x0000001f19ab7223 */ /* 0x080fe4000001081e */
[-CC-:B------:R-:W-:Y:S01]  /*1dc40*/  FFMA.FTZ R168, R5, R31.reuse, -R193.reuse ;  /* 0x0000001f05a87223 */ /* 0x180fe200000108c1 */
[----:B------:R-:W-:Y:S01]  /*1dc50*/  LDSM.16.MT88.4 R24, [R227+0x12800] ;  /* 0x01280000e318783b */ /* 0x000fe20000004200 */
[----:B------:R-:W-:-:S02]  /*1dc60*/  FFMA.FTZ R32, R10, R31, -R193 ;  /* 0x0000001f0a207223 */ /* 0x000fc400000108c1 */
[-CC-:B------:R-:W-:Y:S01]  /*1dc70*/  FFMA.FTZ R34, R9, R31.reuse, -R30.reuse ;  /* 0x0000001f09227223 */ /* 0x180fe2000001081e */
[----:B------:R-:W1:Y:S01]  /*1dc80*/  LDSM.16.MT88.4 R4, [R227+0x16000] ;  /* 0x01600000e304783b */ /* 0x000e620000004200 */
[----:B------:R-:W-:Y:S01]  /*1dc90*/  MUFU.EX2 R173, R173 ;  /* 0x000000ad00ad7308 */ /* 0x000fe20000000800 */
[-CC-:B------:R-:W-:Y:S02]  /*1dca0*/  FFMA.FTZ R33, R8, R31.reuse, -R30.reuse ;  /* 0x0000001f08217223 */ /* 0x180fe4000001081e */
[----:B------:R-:W1:Y:S01]  /*1dcb0*/  LDSM.16.MT88.4 R8, [R229+0x10800] ;  /* 0x01080000e508783b */ /* 0x000e620000004200 */
[-CC-:B------:R-:W-:Y:S02]  /*1dcc0*/  FFMA.FTZ R35, R16, R31.reuse, -R193.reuse ;  /* 0x0000001f10237223 */ /* 0x180fe400000108c1 */
[--C-:B------:R-:W-:Y:S01]  /*1dcd0*/  FFMA.FTZ R170, R13, R31, -R30.reuse ;  /* 0x0000001f0daa7223 */ /* 0x100fe2000001081e */
[----:B--2---:R-:W-:Y:S01]  /*1dce0*/  F2FP.PACK_AB R144, R174, R175 ;  /* 0x000000afae90723e */ /* 0x004fe200000000ff */
[----:B------:R-:W2:Y:S01]  /*1dcf0*/  MUFU.EX2 R169, R169 ;  /* 0x000000a900a97308 */ /* 0x000ea20000000800 */
[-C--:B------:R-:W-:Y:S01]  /*1dd00*/  FFMA.FTZ R3, R12, R31.reuse, -R30 ;  /* 0x0000001f0c037223 */ /* 0x080fe2000001081e */
[----:B------:R-:W1:Y:S01]  /*1dd10*/  LDSM.16.MT88.4 R16, [R230+0x10800] ;  /* 0x01080000e610783b */ /* 0x000e620000004200 */
[----:B------:R-:W-:-:S02]  /*1dd20*/  FFMA.FTZ R179, R179, R31, -R193 ;  /* 0x0000001fb3b37223 */ /* 0x000fc400000108c1 */
[-CC-:B------:R-:W-:Y:S01]  /*1dd30*/  FFMA.FTZ R180, R180, R31.reuse, -R193.reuse ;  /* 0x0000001fb4b47223 */ /* 0x180fe200000108c1 */
[----:B------:R-:W1:Y:S01]  /*1dd40*/  LDSM.16.MT88.4 R12, [R228+0x10800] ;  /* 0x01080000e40c783b */ /* 0x000e620000004200 */
[-CC-:B------:R-:W-:Y:S01]  /*1dd50*/  FFMA.FTZ R181, R181, R31.reuse, -R193.reuse ;  /* 0x0000001fb5b57223 */ /* 0x180fe200000108c1 */
[----:B------:R-:W-:Y:S01]  /*1dd60*/  MUFU.EX2 R177, R177 ;  /* 0x000000b100b17308 */ /* 0x000fe20000000800 */
[-C--:B------:R-:W-:Y:S02]  /*1dd70*/  FFMA.FTZ R182, R182, R31.reuse, -R193 ;  /* 0x0000001fb6b67223 */ /* 0x080fe400000108c1 */
[-CC-:B------:R-:W-:Y:S02]  /*1dd80*/  FFMA.FTZ R183, R183, R31.reuse, -R30.reuse ;  /* 0x0000001fb7b77223 */ /* 0x180fe4000001081e */
[-CC-:B------:R-:W-:Y:S02]  /*1dd90*/  FFMA.FTZ R186, R186, R31.reuse, -R30.reuse ;  /* 0x0000001fbaba7223 */ /* 0x180fe4000001081e */
[--C-:B------:R-:W-:Y:S01]  /*1dda0*/  FFMA.FTZ R189, R189, R31, -R30.reuse ;  /* 0x0000001fbdbd7223 */ /* 0x100fe2000001081e */
[----:B------:R-:W3:Y:S01]  /*1ddb0*/  MUFU.EX2 R176, R176 ;  /* 0x000000b000b07308 */ /* 0x000ee20000000800 */
[----:B--2---:R-:W-:Y:S01]  /*1ddc0*/  F2FP.PACK_AB R146, R169, R173 ;  /* 0x000000ada992723e */ /* 0x004fe200000000ff */
[----:B------:R-:W-:-:S02]  /*1ddd0*/  FFMA.FTZ R190, R190, R31, -R30 ;  /* 0x0000001fbebe7223 */ /* 0x000fc4000001081e */
[-CC-:B------:R-:W-:Y:S02]  /*1dde0*/  FFMA.FTZ R250, R191, R31.reuse, -R193.reuse ;  /* 0x0000001fbffa7223 */ /* 0x180fe400000108c1 */
[-CC-:B------:R-:W-:Y:S02]  /*1ddf0*/  FFMA.FTZ R195, R195, R31.reuse, -R193.reuse ;  /* 0x0000001fc3c37223 */ /* 0x180fe400000108c1 */
[----:B------:R-:W-:Y:S01]  /*1de00*/  MUFU.EX2 R178, R178 ;  /* 0x000000b200b27308 */ /* 0x000fe20000000800 */
[-CC-:B------:R-:W-:Y:S02]  /*1de10*/  FFMA.FTZ R194, R194, R31.reuse, -R193.reuse ;  /* 0x0000001fc2c27223 */ /* 0x180fe400000108c1 */
[-C--:B------:R-:W-:Y:S02]  /*1de20*/  FFMA.FTZ R192, R192, R31.reuse, -R193 ;  /* 0x0000001fc0c07223 */ /* 0x080fe400000108c1 */
[-CC-:B------:R-:W-:Y:S02]  /*1de30*/  FFMA.FTZ R188, R188, R31.reuse, -R30.reuse ;  /* 0x0000001fbcbc7223 */ /* 0x180fe4000001081e */
[--C-:B------:R-:W-:Y:S01]  /*1de40*/  FFMA.FTZ R187, R187, R31, -R30.reuse ;  /* 0x0000001fbbbb7223 */ /* 0x100fe2000001081e */
[----:B------:R-:W2:Y:S01]  /*1de50*/  MUFU.EX2 R171, R171 ;  /* 0x000000ab00ab7308 */ /* 0x000ea20000000800 */
[----:B---3--:R-:W-:Y:S01]  /*1de60*/  F2FP.PACK_AB R145, R176, R177 ;  /* 0x000000b1b091723e */ /* 0x008fe200000000ff */
        /* <DEDUP_REMOVED lines=24> */
[C---:B----4-:R-:W-:Y:S02]  /*1dff0*/  HMMA.16816.F32 R68, R144.reuse, R72, RZ ;  /* 0x000000489044723c */ /* 0x050fe400000018ff */
[----:B------:R-:W-:Y:S06]  /*1e000*/  MUFU.EX2 R179, R179 ;  /* 0x000000b300b37308 */ /* 0x000fec0000000800 */
[C---:B-----5:R-:W-:Y:S02]  /*1e010*/  HMMA.16816.F32 R76, R144.reuse, R80, RZ ;  /* 0x00000050904c723c */ /* 0x060fe400000018ff */
[----:B------:R-:W4:Y:S06]  /*1e020*/  MUFU.EX2 R180, R180 ;  /* 0x000000b400b47308 */ /* 0x000f2c0000000800 */
[C---:B------:R-:W-:Y:S02]  /*1e030*/  HMMA.16816.F32 R84, R144.reuse, R88, RZ ;  /* 0x000000589054723c */ /* 0x040fe400000018ff */
[----:B------:R-:W-:Y:S06]  /*1e040*/  MUFU.EX2 R181, R181 ;  /* 0x000000b500b57308 */ /* 0x000fec0000000800 */
[C---:B------:R-:W-:Y:S02]  /*1e050*/  HMMA.16816.F32 R92, R144.reuse, R96, RZ ;  /* 0x00000060905c723c */ /* 0x040fe400000018ff */
[----:B------:R-:W-:Y:S06]  /*1e060*/  MUFU.EX2 R182, R182 ;  /* 0x000000b600b67308 */ /* 0x000fec0000000800 */
[C---:B-1----:R-:W-:Y:S02]  /*1e070*/  HMMA.16816.F32 R100, R144.reuse, R104, RZ ;  /* 0x000000689064723c */ /* 0x042fe400000018ff */
[----:B------:R-:W-:Y:S06]  /*1e080*/  MUFU.EX2 R183, R183 ;  /* 0x000000b700b77308 */ /* 0x000fec0000000800 */
[C---:B------:R-:W-:Y:S02]  /*1e090*/  HMMA.16816.F32 R108, R144.reuse, R112, RZ ;  /* 0x00000070906c723c */ /* 0x040fe400000018ff */
        /* <DEDUP_REMOVED lines=84> */
[----:B------:R-:W-:Y:S07]  /*1e5e0*/  LDSM.16.MT88.4 R16, [R230+0x11000] ;  /* 0x01100000e610783b */ /* 0x000fee0000004200 */
[C---:B-1----:R-:W-:Y:S08]  /*1e5f0*/  HMMA.16816.F32 R140, R4.reuse, R12, R140 ;  /* 0x0000000c048c723c */ /* 0x042ff0000000188c */
[C---:B------:R-:W-:Y:S01]  /*1e600*/  HMMA.16816.F32 R152, R4.reuse, R14, R152 ;  /* 0x0000000e0498723c */ /* 0x040fe20000001898 */
[----:B------:R-:W1:Y:S07]  /*1e610*/  LDSM.16.MT88.4 R12, [R228+0x11000] ;  /* 0x01100000e40c783b */ /* 0x000e6e0000004200 */
        /* <DEDUP_REMOVED lines=27> */
[C---:B------:R-:W-:Y:S08]  /*1e7d0*/  HMMA.16816.F32 R160, R4.reuse, R16, R160 ;  /* 0x0000001004a0723c */ /* 0x040ff000000018a0 */
        /* <DEDUP_REMOVED lines=55> */
[----:B------:R-:W4:Y:S07]  /*1eb50*/  LDSM.16.MT88.4 R16, [R228+0x13800] ;  /* 0x01380000e410783b */ /* 0x000f2e0000004200 */
[C---:B---3--:R-:W-:Y:S08]  /*1eb60*/  HMMA.16816.F32 R52, R4.reuse, R24, R52 ;  /* 0x000000180434723c */ /* 0x048ff00000001834 */
        /* <DEDUP_REMOVED lines=28> */
[C---:B-1----:R-:W-:Y:S08]  /*1ed30*/  HMMA.16816.F32 R140, R4.reuse, R12, R140 ;  /* 0x0000000c048c723c */ /* 0x042ff0000000188c */
[C---:B------:R-:W-:Y:S08]  /*1ed40*/  HMMA.16816.F32 R152, R4.reuse, R14, R152 ;  /* 0x0000000e0498723c */ /* 0x040ff00000001898 */
[C---:B--2---:R-:W-:Y:S08]  /*1ed50*/  HMMA.16816.F32 R148, R4.reuse, R8, R148 ;  /* 0x000000080494723c */ /* 0x044ff00000001894 */
        /* <DEDUP_REMOVED lines=9> */
.L_x_5873:
        /* <DEDUP_REMOVED lines=76> */
.L_x_5866:
[----:B------:R-:W-:Y:S02]  /*1f2b0*/  ULDC.64 UR4, c[0x0][0x118] ;  /* 0x0000460000047ab9 */ /* 0x000fe40000000a00 */
[----:B------:R-:W2:Y:S02]  /*1f2c0*/  LD.E R8, [R166.64+0x40] ;  /* 0x00004004a6087980 */ /* 0x000ea4000c101900 */
[----:B--2---:R-:W-:Y:S04]  /*1f2d0*/  LEA R8, -R8, RZ, 0x6 ;  /* 0x000000ff08087211 */ /* 0x004fe800078e31ff */
[----:B------:R-:W-:Y:S02]  /*1f2e0*/  SHF.R.S32.HI R4, RZ, 0x1f, R8 ;  /* 0x0000001fff047819 */ /* 0x000fe40000011408 */
.L_x_5867:
[----:B------:R-:W-:Y:S05]  /*1f2f0*/  BSYNC B0 ;  /* 0x0000000000007941 */ /* 0x000fea0003800000 */
.L_x_5865:
        /* <DEDUP_REMOVED lines=403> */
.L_x_5871:
[----:B------:R-:W-:Y:S02]  /*20c30*/  ULDC.64 UR4, c[0x0][0x118] ;  /* 0x0000460000047ab9 */ /* 0x000fe40000000a00 */
[----:B------:R-:W2:Y:S02]  /*20c40*/  LD.E R170, [R166.64+0x38] ;  /* 0x00003804a6aa7980 */ /* 0x000ea4000c101900 */
[----:B--2---:R-:W-:Y:S04]  /*20c50*/  LEA R170, -R170, RZ, 0x6 ;  /* 0x000000ffaaaa7211 */ /* 0x004fe800078e31ff */
[----:B------:R-:W-:Y:S02]  /*20c60*/  SHF.R.S32.HI R164, RZ, 0x1f, R170 ;  /* 0x0000001fffa47819 */ /* 0x000fe400000114aa */
.L_x_5872:
[----:B------:R-:W-:Y:S05]  /*20c70*/  BSYNC B0 ;  /* 0x0000000000007941 */ /* 0x000fea0003800000 */
.L_x_5870:
[C---:B------:R-:W-:Y:S01]  /*20c80*/  LEA R180, P0, R170.reuse, R237, 0x1 ;  /* 0x000000edaab47211 */ /* 0x040fe200078008ff */
[----:B------:R-:W-:Y:S01]  /*20c90*/  ULDC.64 UR4, c[0x0][0x118] ;  /* 0x0000460000047ab9 */ /* 0x000fe20000000a00 */
[C---:B------:R-:W-:Y:S02]  /*20ca0*/  IADD3 R169, P1, R170.reuse, R233, RZ ;  /* 0x000000e9aaa97210 */ /* 0x040fe40007f3e0ff */
[-C--:B------:R-:W-:Y:S02]  /*20cb0*/  LEA.HI.X R181, R170, R236.reuse, R164, 0x1, P0 ;  /* 0x000000ecaab57211 */ /* 0x080fe400000f0ca4 */
[CC--:B------:R-:W-:Y:S01]  /*20cc0*/  @P5 LEA R174, P0, R169.reuse, R237.reuse, 0x1 ;  /* 0x000000eda9ae5211 */ /* 0x0c0fe200078008ff */
[----:B------:R-:W-:Y:S01]  /*20cd0*/  IMAD.X R168, R164, 0x1, R234, P1 ;  /* 0x00000001a4a87824 */ /* 0x000fe200008e06ea */
        /* <DEDUP_REMOVED lines=110> */
.L_x_5869:
[----:B------:R-:W-:Y:S05]  /*213c0*/  BSYNC B1 ;  /* 0x0000000000017941 */ /* 0x000fea0003800000 */
.L_x_5868:
        /* <DEDUP_REMOVED lines=162> */
[----:B------:R-:W-:Y:S01]  /*21df0*/  ISETP.GT.AND P0, PT, R248, R235, PT ;  /* 0x000000ebf800720c */ /* 0x000fe20003f04270 */
        /* <DEDUP_REMOVED lines=432> */
.L_x_5864:
        /* <DEDUP_REMOVED lines=11> */
.L_x_5892:
[----:B---3--:R-:W-:Y:S01]  /*239b0*/  FADD.FTZ R4, R4, R250 ;  /* 0x000000fa04047221 */ /* 0x008fe20000010000 */
[----:B------:R-:W-:Y:S05]  /*239c0*/  BRA.DIV ~URZ, `(.L_x_5875) ;  /* 0x00001e827f007947 */ /* 0x000fea000b800000 */
[----:B------:R-:W3:Y:S04]  /*239d0*/  SHFL.BFLY PT, R5, R247, 0x2, 0x1f ;  /* 0x0c401f00f7057f89 */ /* 0x000ee800000e0000 */
[----:B------:R-:W4:Y:S01]  /*239e0*/  SHFL.BFLY PT, R6, R4, 0x1, 0x1f ;  /* 0x0c201f0004067f89 */ /* 0x000f2200000e0000 */
[----:B---3--:R-:W-:Y:S02]  /*239f0*/  FADD.FTZ R247, R5, R247 ;  /* 0x000000f705f77221 */ /* 0x008fe40000010000 */
[----:B----4-:R-:W-:-:S03]  /*23a00*/  FADD.FTZ R4, R4, R6 ;  /* 0x0000000604047221 */ /* 0x010fc60000010000 */
[----:B------:R3:W4:Y:S04]  /*23a10*/  SHFL.BFLY PT, R5, R247, 0x1, 0x1f ;  /* 0x0c201f00f7057f89 */ /* 0x00072800000e0000 */
.L_x_5893:
        /* <DEDUP_REMOVED lines=230> */
[----:B------:R4:W-:Y:S04]  /*24880*/  STS.64 [R17+0xc000], R148 ;  /* 0x00c0009411007388 */ /* 0x0009e80000000a00 */
[----:B------:R2:W-:Y:S04]  /*24890*/  STS.64 [R17+0xc800], R150 ;  /* 0x00c8009611007388 */ /* 0x0005e80000000a00 */
[----:B------:R-:W-:Y:S04]  /*248a0*/  STS.64 [R6+0xc000], R144 ;  /* 0x00c0009006007388 */ /* 0x000fe80000000a00 */
[----:B------:R2:W-:Y:S04]  /*248b0*/  STS.64 [R6+0xc800], R146 ;  /* 0x00c8009206007388 */ /* 0x0005e80000000a00 */
[----:B-1----:R-:W3:Y:S04]  /*248c0*/  LD.E R142, [R2.64+0x60] ;  /* 0x00006004028e7980 */ /* 0x002ee8000c101900 */
[----:B------:R-:W1:Y:S04]  /*248d0*/  S2R R140, SR_TID.X ;  /* 0x00000000008c7919 */ /* 0x000e680000002100 */
[----:B------:R3:W5:Y:S04]  /*248e0*/  LD.E R141, [R2.64+0xcc] ;  /* 0x0000cc04028d7980 */ /* 0x000768000c101900 */
[----:B----4-:R4:W5:Y:S04]  /*248f0*/  LD.E.64 R148, [R2.64+0x78] ;  /* 0x0000780402947980 */ /* 0x010968000c101b00 */
[----:B--2---:R4:W5:Y:S04]  /*24900*/  LD.E.64 R150, [R2.64+0xa8] ;  /* 0x0000a80402967980 */ /* 0x004968000c101b00 */
[----:B------:R-:W2:Y:S01]  /*24910*/  LD.E.64 R6, [R2.64+0xb0] ;  /* 0x0000b00402067980 */ /* 0x000ea2000c101b00 */
[----:B------:R-:W-:-:S02]  /*24920*/  LEA.HI R144, R9, R8, RZ, 0x4 ;  /* 0x0000000809907211 */ /* 0x000fc400078f20ff */
[----:B-1----:R-:W-:Y:S02]  /*24930*/  SHF.R.S32.HI R12, RZ, 0x1f, R140 ;  /* 0x0000001fff0c7819 */ /* 0x002fe4000001148c */
[----:B------:R-:W-:Y:S02]  /*24940*/  LOP3.LUT R144, R144, 0xfffffff0, RZ, 0xc0, !PT ;  /* 0xfffffff090907812 */ /* 0x000fe400078ec0ff */
[----:B------:R-:W-:Y:S02]  /*24950*/  LEA.HI R9, R12, R140, RZ, 0x4 ;  /* 0x0000008c0c097211 */ /* 0x000fe400078f20ff */
[----:B------:R-:W-:Y:S02]  /*24960*/  IADD3 R144, -R144, R8, RZ ;  /* 0x0000000890907210 */ /* 0x000fe40007ffe1ff */
[----:B------:R-:W-:Y:S02]  /*24970*/  SHF.R.S32.HI R9, RZ, 0x4, R9 ;  /* 0x00000004ff097819 */ /* 0x000fe40000011409 */
[----:B------:R-:W-:-:S02]  /*24980*/  LEA.HI R13, R144, R144, RZ, 0x1 ;  /* 0x00000090900d7211 */ /* 0x000fc400078f08ff */
[----:B------:R-:W-:Y:S02]  /*24990*/  SHF.L.U32 R12, R9, 0x6, RZ ;  /* 0x00000006090c7819 */ /* 0x000fe400000006ff */
[C---:B------:R-:W-:Y:S02]  /*249a0*/  SHF.L.U32 R14, R13.reuse, 0x2, RZ ;  /* 0x000000020d0e7819 */ /* 0x040fe400000006ff */
[----:B------:R-:W-:Y:S02]  /*249b0*/  LOP3.LUT R12, R12, 0x1c0, RZ, 0xc0, !PT ;  /* 0x000001c00c0c7812 */ /* 0x000fe400078ec0ff */
[----:B------:R-:W-:Y:S02]  /*249c0*/  LOP3.LUT R13, R13, 0xffffffe, RZ, 0xc0, !PT ;  /* 0x0ffffffe0d0d7812 */ /* 0x000fe400078ec0ff */
[----:B------:R-:W-:Y:S02]  /*249d0*/  LOP3.LUT R14, R12, 0x38, R14, 0xf8, !PT ;  /* 0x000000380c0e7812 */ /* 0x000fe400078ef80e */
[----:B------:R-:W-:-:S02]  /*249e0*/  SHF.R.U32.HI R12, RZ, 0x3, R12 ;  /* 0x00000003ff0c7819 */ /* 0x000fc4000001160c */
[----:B------:R-:W-:Y:S02]  /*249f0*/  IADD3 R13, R144, -R13, RZ ;  /* 0x8000000d900d7210 */ /* 0x000fe40007ffe0ff */
[----:B------:R-:W-:-:S04]  /*24a00*/  LOP3.LUT R12, R14, R12, RZ, 0x3c, !PT ;  /* 0x0000000c0e0c7212 */ /* 0x000fc800078e3cff */
[----:B------:R-:W-:Y:S01]  /*24a10*/  LEA R146, R13, R12, 0x2 ;  /* 0x0000000c0d927211 */ /* 0x000fe200078e10ff */
[----:B------:R-:W-:Y:S01]  /*24a20*/  BAR.SYNC.DEFER_BLOCKING 0x0 ;  /* 0x0000000000007b1d */ /* 0x000fe20000010000 */
[----:B------:R-:W-:Y:S02]  /*24a30*/  SHF.R.S32.HI R143, RZ, 0x1f, R140 ;  /* 0x0000001fff8f7819 */ /* 0x000fe4000001148c */
[----:B------:R-:W-:Y:S02]  /*24a40*/  LOP3.LUT R11, R11, 0xffffffe0, RZ, 0xc0, !PT ;  /* 0xffffffe00b0b7812 */ /* 0x000fe400078ec0ff */
[----:B------:R-:W-:Y:S01]  /*24a50*/  LEA.HI R143, R143, R140, RZ, 0x5 ;  /* 0x0000008c8f8f7211 */ /* 0x000fe200078f28ff */
[----:B------:R-:W1:Y:S01]  /*24a60*/  @P4 MUFU.LG2 R4, R4 ;  /* 0x0000000400044308 */ /* 0x000e620000000c00 */
[----:B------:R-:W-:Y:S01]  /*24a70*/  IADD3 R11, R8, -R11, RZ ;  /* 0x8000000b080b7210 */ /* 0x000fe20007ffe0ff */
[----:B------:R4:W1:Y:S04]  /*24a80*/  LDS.128 R136, [R146.X4] ;  /* 0x0000000092887984 */ /* 0x0008680000004c00 */
        /* <DEDUP_REMOVED lines=25> */
[----:B------:R4:W2:Y:S04]  /*24c20*/  LDS.128 R32, [R146.X4+0xd000] ;  /* 0x00d0000092207984 */ /* 0x0008a80000004c00 */
[----:B------:R4:W2:Y:S04]  /*24c30*/  LDS.128 R28, [R146.X4+0xd800] ;  /* 0x00d80000921c7984 */ /* 0x0008a80000004c00 */
[----:B------:R4:W2:Y:S04]  /*24c40*/  LDS.128 R24, [R146.X4+0xe000] ;  /* 0x00e0000092187984 */ /* 0x0008a80000004c00 */
[----:B------:R4:W2:Y:S04]  /*24c50*/  LDS.128 R20, [R146.X4+0xe800] ;  /* 0x00e8000092147984 */ /* 0x0008a80000004c00 */
[----:B------:R4:W2:Y:S04]  /*24c60*/  LDS.128 R16, [R146.X4+0xf000] ;  /* 0x00f0000092107984 */ /* 0x0008a80000004c00 */
[----:B------:R4:W2:Y:S01]  /*24c70*/  LDS.128 R12, [R146.X4+0xf800] ;  /* 0x00f80000920c7984 */ /* 0x0008a20000004c00 */
[----:B------:R-:W-:Y:S01]  /*24c80*/  LOP3.LUT R143, R143, 0xffffffe0, RZ, 0xc0, !PT ;  /* 0xffffffe08f8f7812 */ /* 0x000fe200078ec0ff */
[----:B------:R-:W1:Y:S01]  /*24c90*/  @P3 MUFU.LG2 R5, R5 ;  /* 0x0000000500053308 */ /* 0x000e620000000c00 */
[----:B------:R-:W-:-:S02]  /*24ca0*/  SHF.R.S32.HI R145, RZ, 0x1f, R10 ;  /* 0x0000001fff917819 */ /* 0x000fc4000001140a */
[----:B------:R-:W-:Y:S02]  /*24cb0*/  IADD3 R143, R140, -R143, RZ ;  /* 0x8000008f8c8f7210 */ /* 0x000fe40007ffe0ff */
[----:B------:R-:W-:Y:S02]  /*24cc0*/  LOP3.LUT P0, RZ, R11, 0x3, RZ, 0xc0, !PT ;  /* 0x000000030bff7812 */ /* 0x000fe4000780c0ff */
[----:B------:R-:W-:Y:S02]  /*24cd0*/  LEA.HI R145, R145, R10, RZ, 0x2 ;  /* 0x0000000a91917211 */ /* 0x000fe400078f10ff */
[----:B------:R-:W-:Y:S02]  /*24ce0*/  SHF.R.S32.HI R8, RZ, 0x1f, R143 ;  /* 0x0000001fff087819 */ /* 0x000fe4000001148f */
[----:B------:R-:W-:Y:S02]  /*24cf0*/  LOP3.LUT R145, R145, 0xffffffc, RZ, 0xc0, !PT ;  /* 0x0ffffffc91917812 */ /* 0x000fe400078ec0ff */
[----:B------:R-:W-:-:S02]  /*24d00*/  LEA.HI R8, R8, R143, RZ, 0x2 ;  /* 0x0000008f08087211 */ /* 0x000fc400078f10ff */
[----:B------:R-:W-:Y:S01]  /*24d10*/  IADD3 R145, R10, -R145, RZ ;  /* 0x800000910a917210 */ /* 0x000fe20007ffe0ff */
[----:B-1----:R-:W-:Y:S01]  /*24d20*/  @P4 FMUL.FTZ R4, R4, 0.69314718246459960938 ;  /* 0x3f31721804044820 */ /* 0x002fe20000410000 */
[----:B------:R-:W-:Y:S01]  /*24d30*/  SHF.L.U32 R10, R239, 0x6, RZ ;  /* 0x00000006ef0a7819 */ /* 0x000fe200000006ff */
[----:B------:R-:W-:Y:S01]  /*24d40*/  @P3 FMUL.FTZ R5, R5, 0.69314718246459960938 ;  /* 0x3f31721805053820 */ /* 0x000fe20000410000 */
[----:B------:R-:W-:Y:S01]  /*24d50*/  SHF.R.S32.HI R8, RZ, 0x2, R8 ;  /* 0x00000002ff087819 */ /* 0x000fe20000011408 */
[----:B------:R-:W-:Y:S01]  /*24d60*/  BSSY B0, `(.L_x_5876) ;  /* 0x0000018000007945 */ /* 0x000fe20003800000 */
[----:B------:R-:W-:Y:S01]  /*24d70*/  MOV R11, 0xff800000 ;  /* 0xff800000000b7802 */ /* 0x000fe20000000f00 */
[-C--:B-----5:R-:W-:Y:S01]  /*24d80*/  @P4 FFMA.FTZ R11, R165, R0.reuse, R4 ;  /* 0x00000000a50b4223 */ /* 0x0a0fe20000010004 */
[----:B------:R-:W-:Y:S01]  /*24d90*/  MOV R140, 0xff800000 ;  /* 0xff800000008c7802 */ /* 0x000fe20000000f00 */
[----:B------:R-:W-:Y:S01]  /*24da0*/  @P3 FFMA.FTZ R140, R164, R0, R5 ;  /* 0x00000000a48c3223 */ /* 0x000fe20000010005 */
[----:B------:R-:W-:Y:S01]  /*24db0*/  LEA R8, R145, R8, 0x4 ;  /* 0x0000000891087211 */ /* 0x000fe200078e20ff */
[----:B--2---:R-:W-:-:S04]  /*24dc0*/  IMAD R6, R6, UR8, R242 ;  /* 0x0000000806067c24 */ /* 0x004fc8000f8e02f2 */
[----:B---3--:R-:W-:Y:S01]  /*24dd0*/  IMAD R6, R6, R142, R241 ;  /* 0x0000008e06067224 */ /* 0x008fe200078e02f1 */
[----:B------:R-:W-:-:S03]  /*24de0*/  SHF.L.U32 R142, R144, 0x2, RZ ;  /* 0x00000002908e7819 */ /* 0x000fc600000006ff */
[----:B------:R-:W-:Y:S01]  /*24df0*/  IMAD R7, R7, R6, R10 ;  /* 0x0000000607077224 */ /* 0x000fe200078e020a */
[----:B------:R-:W-:Y:S01]  /*24e00*/  SHF.R.S32.HI R143, RZ, 0x1f, R142 ;  /* 0x0000001fff8f7819 */ /* 0x000fe2000001148e */
[----:B------:R-:W-:Y:S05]  /*24e10*/  @P0 BRA `(.L_x_5877) ;  /* 0x000000c000000947 */ /* 0x000fea0003800000 */
[----:B----4-:R-:W-:Y:S01]  /*24e20*/  IMAD R0, R239, -0x40, R240 ;  /* 0xffffffc0ef007824 */ /* 0x010fe200078e02f0 */
        /* <DEDUP_REMOVED lines=11> */
.L_x_5877:
[----:B----4-:R-:W-:Y:S05]  /*24ee0*/  BSYNC B0 ;  /* 0x0000000000007941 */ /* 0x010fea0003800000 */
.L_x_5876:
        /* <DEDUP_REMOVED lines=15> */
[C---:B--2---:R-:W-:Y:S02]  /*24fe0*/  IADD3 R3, R0.reuse, 0x80, RZ ;  /* 0x0000008000037810 */ /* 0x044fe40007ffe0ff */
        /* <DEDUP_REMOVED lines=9> */
.L_x_5879:
[----:B------:R-:W-:Y:S05]  /*25080*/  BSYNC B0 ;  /* 0x0000000000007941 */ /* 0x000fea0003800000 */
.L_x_5878:
[----:B--2---:R-:W-:Y:S01]  /*25090*/  IADD3 R3, R9, 0x8, RZ ;  /* 0x0000000809037810 */ /* 0x004fe20007ffe0ff */
        /* <DEDUP_REMOVED lines=14> */
.L_x_5881:
[----:B------:R-:W-:Y:S05]  /*25180*/  BSYNC B0 ;  /* 0x0000000000007941 */ /* 0x000fea0003800000 */
.L_x_5880:
        /* <DEDUP_REMOVED lines=15> */
.L_x_5883:
[----:B------:R-:W-:Y:S05]  /*25280*/  BSYNC B0 ;  /* 0x0000000000007941 */ /* 0x000fea0003800000 */
.L_x_5882:
        /* <DEDUP_REMOVED lines=15> */
.L_x_5885:
[----:B------:R-:W-:Y:S05]  /*25380*/  BSYNC B0 ;  /* 0x0000000000007941 */ /* 0x000fea0003800000 */
.L_x_5884:
        /* <DEDUP_REMOVED lines=15> */
.L_x_5887:
[----:B------:R-:W-:Y:S05]  /*25480*/  BSYNC B0 ;  /* 0x0000000000007941 */ /* 0x000fea0003800000 */
.L_x_5886:
        /* <DEDUP_REMOVED lines=15> */
.L_x_5889:
[----:B------:R-:W-:Y:S05]  /*25580*/  BSYNC B0 ;  /* 0x0000000000007941 */ /* 0x000fea0003800000 */
.L_x_5888:
        /* <DEDUP_REMOVED lines=15> */
.L_x_5891:
[----:B------:R-:W-:Y:S05]  /*25680*/  BSYNC B0 ;  /* 0x0000000000007941 */ /* 0x000fea0003800000 */
.L_x_5890:
[----:B------:R-:W-:Y:S01]  /*25690*/  IADD3 R9, R9, 0x38, RZ ;  /* 0x0000003809097810 */ /* 0x000fe20007ffe0ff */
[----:B------:R-:W-:-:S02]  /*256a0*/  IMAD.MOV.U32 R4, RZ, RZ, R238 ;  /* 0x000000ffff047224 */ /* 0x000fc400078e00ee */
[----:B------:R-:W-:Y:S01]  /*256b0*/  IMAD.MOV.U32 R5, RZ, RZ, 0x0 ;  /* 0x00000000ff057424 */ /* 0x000fe200078e00ff */
[----:B------:R-:W-:-:S13]  /*256c0*/  ISETP.GE.AND P0, PT, R9, R239, PT ;  /* 0x000000ef0900720c */ /* 0x000fda0003f06270 */
[----:B------:R-:W-:Y:S05]  /*256d0*/  @P0 RET.REL.NODEC R4 `(_ZN5flash24flash_fwd_splitkv_kernelI23Flash_fwd_kernel_traitsILi256ELi64ELi64ELi4ELb0ELb0EN7cutlass6half_tE19Flash_kernel_traitsILi256ELi64ELi64ELi4ES3_EELb0ELb0ELb1ELb0ELb0ELb0ELb1ELb1EEEvNS_16Flash_fwd_paramsE) ;  /* 0xfffda92004000950 */ /* 0x000fea0003c3ffff */
[C---:B------:R-:W-:Y:S01]  /*256e0*/  IADD3 R3, R0.reuse, 0x40, RZ ;  /* 0x0000004000037810 */ /* 0x040fe20007ffe0ff */
[----:B------:R-:W-:Y:S01]  /*256f0*/  ULDC.64 UR4, c[0x0][0x118] ;  /* 0x0000460000047ab9 */ /* 0x000fe20000000a00 */
[CC--:B-----5:R-:W-:Y:S02]  /*25700*/  ISETP.GE.AND P1, PT, R0.reuse, R2.reuse, PT ;  /* 0x000000020000720c */ /* 0x0e0fe40003f26270 */
[-C--:B------:R-:W-:Y:S01]  /*25710*/  ISETP.GE.AND P0, PT, R3, R2.reuse, PT ;  /* 0x000000020300720c */ /* 0x080fe20003f06270 */
[----:B------:R-:W-:Y:S01]  /*25720*/  IMAD.MOV.U32 R3, RZ, RZ, 0x0 ;  /* 0x00000000ff037424 */ /* 0x000fe200078e00ff */
[----:B------:R-:W-:Y:S02]  /*25730*/  IADD3 R0, R0, 0x80, RZ ;  /* 0x0000008000007810 */ /* 0x000fe40007ffe0ff */
[----:B------:R-:W-:-:S07]  /*25740*/  ISETP.GE.AND P2, PT, R142, R2, PT ;  /* 0x000000028e00720c */ /* 0x000fce0003f46270 */
[----:B------:R1:W-:Y:S04]  /*25750*/  @!P1 ST.E.128 [R6.64+0xe100], R76 ;  /* 0x00e1004c06009985 */ /* 0x0003e8000c101d04 */
[----:B------:R1:W-:Y:S01]  /*25760*/  @!P0 ST.E.128 [R6.64+0xe200], R44 ;  /* 0x00e2002c06008985 */ /* 0x0003e2000c101d04 */
[----:B------:R-:W-:Y:S01]  /*25770*/  ISETP.GE.AND P0, PT, R0, R2, PT ;  /* 0x000000020000720c */ /* 0x000fe20003f06270 */
[----:B------:R-:W-:Y:S02]  /*25780*/  IMAD.MOV.U32 R2, RZ, RZ, R238 ;  /* 0x000000ffff027224 */ /* 0x000fe400078e00ee */
[----:B------:R1:W-:Y:S10]  /*25790*/  @!P2 ST.E.128 [R6.64+0xe000], R108 ;  /* 0x00e0006c0600a985 */ /* 0x0003f4000c101d04 */
[----:B------:R-:W-:Y:S05]  /*257a0*/  @P0 RET.REL.NODEC R2 `(_ZN5flash24flash_fwd_splitkv_kernelI23Flash_fwd_kernel_traitsILi256ELi64ELi64ELi4ELb0ELb0EN7cutlass6half_tE19Flash_kernel_traitsILi256ELi64ELi64ELi4ES3_EELb0ELb0ELb1ELb0ELb0ELb0ELb1ELb1EEEvNS_16Flash_fwd_paramsE) ;  /* 0xfffda85002000950 */ /* 0x000fea0003c3ffff */
[----:B------:R-:W-:Y:S01]  /*257b0*/  MOV R239, 0x0 ;  /* 0x0000000000ef7802 */ /* 0x000fe20000000f00 */
[----:B------:R-:W-:-:S02]  /*257c0*/  ULDC.64 UR4, c[0x0][0x118] ;  /* 0x0000460000047ab9 */ /* 0x000fc40000000a00 */
[----:B------:R1:W-:Y:S01]  /*257d0*/  ST.E.128 [R6.64+0xe300], R12 ;  /* 0x00e3000c06007985 */ /* 0x0003e2000c101d04 */
[----:B------:R-:W-:Y:S05]  /*257e0*/  RET.REL.NODEC R238 `(_ZN5flash24flash_fwd_splitkv_kernelI23Flash_fwd_kernel_traitsILi256ELi64ELi64ELi4ELb0ELb0EN7cutlass6half_tE19Flash_kernel_traitsILi256ELi64ELi64ELi4ES3_EELb0ELb0ELb1ELb0ELb0ELb0ELb1ELb1EEEvNS_16Flash_fwd_paramsE) ;  /* 0xfffda810ee007950 */ /* 0x000fea0003c3ffff */
.L_x_5874:
[----:B------:R-:W-:Y:S01]  /*257f0*/  IMAD.MOV.U32 R9, RZ, RZ, R250 ;  /* 0x000000ffff097224 */ /* 0x000fe200078e00fa */
[----:B------:R-:W-:Y:S02]  /*25800*/  MOV R8, 0x2 ;  /* 0x0000000200087802 */ /* 0x000fe40000000f00 */
[----:B------:R-:W-:Y:S02]  /*25810*/  MOV R6, 0x25830 ;  /* 0x0002583000067802 */ /* 0x000fe40000000f00 */
[----:B-1---5:R-:W-:Y:S05]  /*25820*/  CALL.REL.NOINC `($__internal_24_$__cuda_sm70_shflsync_bfly_p) ;  /* 0x0000012000007944 */ /* 0x022fea0003c00000 */
[----:B--2---:R-:W-:Y:S01]  /*25830*/  MOV R4, R8 ;  /* 0x0000000800047202 */ /* 0x004fe20000000f00 */
[----:B-1----:R-:W-:Y:S05]  /*25840*/  BRA `(.L_x_5892) ;  /* 0xffffe16000007947 */ /* 0x002fea000383ffff */
.L_x_5875:
[----:B------:R-:W-:Y:S01]  /*25850*/  IMAD.MOV.U32 R9, RZ, RZ, R4 ;  /* 0x000000ffff097224 */ /* 0x000fe200078e0004 */
[----:B------:R-:W-:Y:S02]  /*25860*/  MOV R8, 0x1 ;  /* 0x0000000100087802 */ /* 0x000fe40000000f00 */
[----:B------:R-:W-:Y:S02]  /*25870*/  MOV R6, 0x25890 ;  /* 0x0002589000067802 */ /* 0x000fe40000000f00 */
[----:B-12--5:R-:W-:Y:S05]  /*25880*/  CALL.REL.NOINC `($__internal_24_$__cuda_sm70_shflsync_bfly_p) ;  /* 0x000000c000007944 */ /* 0x026fea0003c00000 */
[----:B--2---:R-:W-:Y:S01]  /*25890*/  FADD.FTZ R4, R4, R8 ;  /* 0x0000000804047221 */ /* 0x004fe20000010000 */
[----:B-1----:R-:W-:Y:S02]  /*258a0*/  MOV R9, R247 ;  /* 0x000000f700097202 */ /* 0x002fe40000000f00 */
[----:B------:R-:W-:-:S02]  /*258b0*/  MOV R8, 0x2 ;  /* 0x0000000200087802 */ /* 0x000fc40000000f00 */
[----:B------:R-:W-:Y:S02]  /*258c0*/  MOV R6, 0x258e0 ;  /* 0x000258e000067802 */ /* 0x000fe40000000f00 */
[----:B------:R-:W-:Y:S05]  /*258d0*/  CALL.REL.NOINC `($__internal_24_$__cuda_sm70_shflsync_bfly_p) ;  /* 0x0000007000007944 */ /* 0x000fea0003c00000 */
[----:B--2---:R-:W-:Y:S01]  /*258e0*/  FADD.FTZ R247, R247, R8 ;  /* 0x00000008f7f77221 */ /* 0x004fe20000010000 */
[----:B------:R-:W-:Y:S02]  /*258f0*/  MOV R8, 0x1 ;  /* 0x0000000100087802 */ /* 0x000fe40000000f00 */
[----:B------:R-:W-:Y:S02]  /*25900*/  MOV R6, 0x25930 ;  /* 0x0002593000067802 */ /* 0x000fe40000000f00 */
[----:B-1----:R-:W-:Y:S02]  /*25910*/  MOV R9, R247 ;  /* 0x000000f700097202 */ /* 0x002fe40000000f00 */
[----:B------:R-:W-:Y:S05]  /*25920*/  CALL.REL.NOINC `($__internal_24_$__cuda_sm70_shflsync_bfly_p) ;  /* 0x0000002000007944 */ /* 0x000fea0003c00000 */
[----:B-12---:R-:W-:Y:S01]  /*25930*/  MOV R5, R8 ;  /* 0x0000000800057202 */ /* 0x006fe20000000f00 */
[----:B------:R-:W-:Y:S05]  /*25940*/  BRA `(.L_x_5893) ;  /* 0xffffe0d000007947 */ /* 0x000fea000383ffff */
        .weak           $__internal_24_$__cuda_sm70_shflsync_bfly_p
        .type           $__internal_24_$__cuda_sm70_shflsync_bfly_p,@function
        .size           $__internal_24_$__cuda_sm70_shflsync_bfly_p,(.L_x_8751 - $__internal_24_$__cuda_sm70_shflsync_bfly_p)
$__internal_24_$__cuda_sm70_shflsync_bfly_p:
[----:B------:R-:W-:Y:S01]  /*25950*/  MOV R10, R6 ;  /* 0x00000006000a7202 */ /* 0x000fe20000000f00 */
[----:B------:R-:W-:Y:S04]  /*25960*/  WARPSYNC R5 ;  /* 0x0000000500007348 */ /* 0x000fe80003800000 */
[----:B------:R-:W-:Y:S01]  /*25970*/  MOV R11, 0x0 ;  /* 0x00000000000b7802 */ /* 0x000fe20000000f00 */
[----:B------:R1:W2:Y:S03]  /*25980*/  SHFL.BFLY PT, R8, R9, R8, R7 ;  /* 0x0c00000809087389 */ /* 0x0002a600000e0007 */
[----:B------:R-:W-:Y:S05]  /*25990*/  RET.REL.NODEC R10 `(_ZN5flash24flash_fwd_splitkv_kernelI23Flash_fwd_kernel_traitsILi256ELi64ELi64ELi4ELb0ELb0EN7cutlass6half_tE19Flash_kernel_traitsILi256ELi64ELi64ELi4ES3_EELb0ELb0ELb1ELb0ELb0ELb0ELb1ELb1EEEvNS_16Flash_fwd_paramsE) ;  /* 0xfffda6600a007950 */ /* 0x000fea0003c3ffff */
.L_x_5894:
        /* <DEDUP_REMOVED lines=14> */
.L_x_8751:


//--------------------- .text._ZN5flash24flash_fwd_splitkv_kernelI23Flash_fwd_kernel_traitsILi256ELi64ELi64ELi4ELb0ELb0EN7cutlass6half_tE19Flash_kernel_traitsILi256ELi64ELi64ELi4ES3_EELb0ELb0ELb1ELb0ELb0ELb1ELb1ELb1EEEvNS_16Flash_fwd_paramsE --------------------------
	.section	.text._ZN5flash24flash_fwd_splitkv_kernelI23Flash_fwd_kernel_traitsILi256ELi64ELi64ELi4ELb0ELb0EN7cutlass6half_tE19Flash_kernel_traitsILi256ELi64ELi64ELi4ES3_EELb0ELb0ELb1ELb0ELb0ELb1ELb1ELb1EEEvNS_16Flash_fwd_paramsE,"ax",@progbits
	.sectioninfo	@"SHI_REGISTERS=255"
	.align	128
        .global         _ZN5flash24flash_fwd_splitkv_kernelI23Flash_fwd_kernel_traitsILi256ELi64ELi64ELi4ELb0ELb0EN7cutlass6half_tE19Flash_kernel_traitsILi256ELi64ELi64ELi4ES3_EELb0ELb0ELb1ELb0ELb0ELb1ELb1ELb1EEEvNS_16Flash_fwd_paramsE
        .type           _ZN5flash24flash_fwd_splitkv_kernelI23Flash_fwd_kernel_traitsILi256ELi64ELi64ELi4ELb0ELb0EN7cutlass6half_tE19Flash_kernel_traitsILi256ELi64ELi64ELi4ES3_EELb0ELb0ELb1ELb0ELb0ELb1ELb1ELb1EEEvNS_16Flash_fwd_paramsE,@function
        .size           _ZN5flash24flash_fwd_splitkv_kernelI23Flash_fwd_kernel_traitsILi256ELi64ELi64ELi4ELb0ELb0EN7cutlass6half_tE19Flash_kernel_traitsILi256ELi64ELi64ELi4ES3_EELb0ELb0ELb1ELb0ELb0ELb1ELb1ELb1EEEvNS_16Flash_fwd_paramsE,(.L_x_8753 - _ZN5flash24flash_fwd_splitkv_kernelI23Flash_fwd_kernel_traitsILi256ELi64ELi64ELi4ELb0ELb0EN7cutlass6half_tE19Flash_kernel_traitsILi256ELi64ELi64ELi4ES3_EELb0ELb0ELb1ELb0ELb0ELb1ELb1ELb1EEEvNS_16Flash_fwd_paramsE)
        .other          _ZN5flash24flash_fwd_splitkv_kernelI23Flash_fwd_kernel_traitsILi256ELi64ELi64ELi4ELb0ELb0EN7cutlass6half_tE19Flash_kernel_traitsILi256ELi64ELi64ELi4ES3_EELb0ELb0ELb1ELb0ELb0ELb1ELb1ELb1EEEvNS_16Flash_fwd_paramsE,@"STO_CUDA_ENTRY STV_DEFAULT"
_ZN5flash24flash_fwd_splitkv_kernelI23Flash_fwd_kernel_traitsILi256ELi64ELi64ELi4ELb0ELb0EN7cutlass6half_tE19Flash_kernel_traitsILi256ELi64ELi64ELi4ES3_EELb0ELb0ELb1ELb0ELb0ELb1ELb1ELb1EEEvNS_16Flash_fwd_paramsE:
.text._ZN5flash24flash_fwd_splitkv_kernelI23Flash_fwd_kernel_traitsILi256ELi64ELi64ELi4ELb0ELb0EN7cutlass6half_tE19Flash_kernel_traitsILi256ELi64ELi64ELi4ES3_EELb0ELb0ELb1ELb0ELb0ELb1ELb1ELb1EEEvNS_16Flash_fwd_paramsE:
[----:B------:R-:W-:Y:S02]  /*0000*/  MOV R1, c[0x0][0x28] ;  /* 0x00000a0000017a02 */ /* 0x000fe40000000f00 */
[----:B------:R-:W1:Y:S01]  /*0010*/  I2F.U32.RP R2, c[0x0][0x1c0] ;  /* 0x0000700000027b06 */ /* 0x000e620000209000 */
[----:B------:R-:W2:Y:S01]  /*0020*/  S2R R4, SR_CTAID.Z ;  /* 0x0000000000047919 */ /* 0x000ea20000002700 */
[----:B------:R-:W-:Y:S01]  /*0030*/  ISETP.NE.U32.AND P0, PT, RZ, c[0x0][0x1c0], PT ;  /* 0x00007000ff007a0c */ /* 0x000fe20003f05070 */
[----:B------:R-:W3:Y:S01]  /*0040*/  S2UR UR8, SR_CTAID.Y ;  /* 0x00000000000879c3 */ /* 0x000ee20000002600 */
[----:B------:R-:W-:Y:S01]  /*0050*/  IADD3 R1, R1, -0x50, RZ ;  /* 0xffffffb001017810 */ /* 0x000fe20007ffe0ff */
[----:B------:R-:W-:Y:S01]  /*0060*/  ULDC.64 UR4, c[0x0][0x40] ;  /* 0x0000100000047ab9 */ /* 0x000fe20000000a00 */
[----:B------:R-:W-:Y:S01]  /*0070*/  BSSY B4, `(.L_x_5895) ;  /* 0x0000018000047945 */ /* 0x000fe20003800000 */
[----:B------:R-:W-:-:S04]  /*0080*/  UIADD3 UR4, UP0, UR4, 0x160, URZ ;  /* 0x0000016004047890 */ /* 0x000fc8000ff1e03f */
        /* <DEDUP_REMOVED lines=17> */
[----:B------:R-:W-:Y:S01]  /*01a0*/  IMAD.MOV R0, RZ, RZ, -R5 ;  /* 0x000000ffff007224 */ /* 0x000fe200078e0a05 */
[----:B------:R1:W-:Y:S03]  /*01b0*/  STL [R1+0x18], R5 ;  /* 0x0000180501007387 */ /* 0x0003e60000100800 */
[----:B------:R-:W-:-:S05]  /*01c0*/  IMAD R0, R0, c[0x0][0x1c0], R4 ;  /* 0x0000700000007a24 */ /* 0x000fca00078e0204 */
[----:B------:R1:W-:Y:S02]  /*01d0*/  STL [R1+0x20], R0 ;  /* 0x0000200001007387 */ /* 0x0003e40000100800 */
[----:B-1-3--:R-:W-:Y:S05]  /*01e0*/  CALL.REL.NOINC `($_ZN5flash24flash_fwd_splitkv_kernelI23Flash_fwd_kernel_traitsILi256ELi64ELi64ELi4ELb0ELb0EN7cutlass6half_tE19Flash_kernel_traitsILi256ELi64ELi64ELi4ES3_EELb0ELb0ELb1ELb0ELb0ELb1ELb1ELb1EEEvNS_16Flash_fwd_paramsE$_ZN5flash30compute_attn_1rowblock_splitkvI23Flash_fwd_kernel_traitsILi256ELi64ELi64ELi4ELb0ELb0EN7cutlass6half_tE19Flash_kernel_traitsILi256ELi64ELi64ELi4ES3_EELb0ELb0ELb1ELb0ELb0ELb1ELb1ELb1ENS_16Flash_fwd_paramsEEEvRKT8_iiiii) ;  /* 0x0000002000007944 */ /* 0x00afea0003c00000 */
[----:B------:R-:W-:Y:S05]  /*01f0*/  BSYNC B4 ;  /* 0x0000000000047941 */ /* 0x000fea0003800000 */
.L_x_5895:
[----:B------:R-:W-:Y:S05]  /*0200*/  EXIT ;  /* 0x000000000000794d */ /* 0x000fea0003800000 */
        .type           $_ZN5flash24flash_fwd_splitkv_kernelI23Flash_fwd_kernel_traitsILi256ELi64ELi64ELi4ELb0ELb0EN7cutlass6half_tE19Flash_kernel_traitsILi256ELi64ELi64ELi4ES3_EELb0ELb0ELb1ELb0ELb0ELb1ELb1ELb1EEEvNS_16Flash_fwd_paramsE$_ZN5flash30compute_attn_1rowblock_splitkvI23Flash_fwd_kernel_traitsILi256ELi64ELi64ELi4ELb0ELb0EN7cutlass6half_tE19Flash_kernel_traitsILi256ELi64ELi64ELi4ES3_EELb0ELb0ELb1ELb0ELb0ELb1ELb1ELb1ENS_16Flash_fwd_paramsEEEvRKT8_iiiii,@function
        .size           $_ZN5flash24flash_fwd_splitkv_kernelI23Flash_fwd_kernel_traitsILi256ELi64ELi64ELi4ELb0ELb0EN7cutlass6half_tE19Flash_kernel_traitsILi256ELi64ELi64ELi4ES3_EELb0ELb0ELb1ELb0ELb0ELb1ELb1ELb1EEEvNS_16Flash_fwd_paramsE$_ZN5flash30compute_attn_1rowblock_splitkvI23Flash_fwd_kernel_traitsILi256ELi64ELi64ELi4ELb0ELb0EN7cutlass6half_tE19Flash_kernel_traitsILi256ELi64ELi64ELi4ES3_EELb0ELb0ELb1ELb0ELb0ELb1ELb1ELb1ENS_16Flash_fwd_paramsEEEvRKT8_iiiii,($__internal_25_$__cuda_sm70_shflsync_bfly_p - $_ZN5flash24flash_fwd_splitkv_kernelI23Flash_fwd_kernel_traitsILi256ELi64ELi64ELi4ELb0ELb0EN7cutlass6half_tE19Flash_kernel_traitsILi256ELi64ELi64ELi4ES3_EELb0ELb0ELb1ELb0ELb0ELb1ELb1ELb1EEEvNS_16Flash_fwd_paramsE$_ZN5flash30compute_attn_1rowblock_splitkvI23Flash_fwd_kernel_traitsILi256ELi64ELi64ELi4ELb0ELb0EN7cutlass6half_tE19Flash_kernel_traitsILi256ELi64ELi64ELi4ES3_EELb0ELb0ELb1ELb0ELb0ELb1ELb1ELb1ENS_16Flash_fwd_paramsEEEvRKT8_iiiii)
$_ZN5flash24flash_fwd_splitkv_kernelI23Flash_fwd_kernel_traitsILi256ELi64ELi64ELi4ELb0ELb0EN7cutlass6half_tE19Flash_kernel_traitsILi256ELi64ELi64ELi4ES3_EELb0ELb0ELb1ELb0ELb0ELb1ELb1ELb1EEEvNS_16Flash_fwd_paramsE$_ZN5flash30compute_attn_1rowblock_splitkvI23Flash_fwd_kernel_traitsILi256ELi64ELi64ELi4ELb0ELb0EN7cutlass6half_tE19Flash_kernel_traitsILi256ELi64ELi64ELi4ES3_EELb0ELb0ELb1ELb0ELb0ELb1ELb1ELb1ENS_16Flash_fwd_paramsEEEvRKT8_iiiii:
[----:B------:R-:W-:Y:S01]  /*0210*/  IMAD.U32 R24, RZ, RZ, UR4 ;  /* 0x00000004ff187e24 */ /* 0x000fe2000f8e00ff */
[----:B------:R-:W2:Y:S01]  /*0220*/  LDL R37, [R1+0x18] ;  /* 0x0000180001257983 */ /* 0x000ea20000100800 */
[----:B------:R-:W-:Y:S01]  /*0230*/  IMAD.U32 R25, RZ, RZ, UR5 ;  /* 0x00000005ff197e24 */ /* 0x000fe2000f8e00ff */
[----:B------:R-:W-:-:S04]  /*0240*/  ULDC.64 UR6, c[0x0][0x118] ;  /* 0x0000460000067ab9 */ /* 0x000fc80000000a00 */
[----:B------:R-:W3:Y:S04]  /*0250*/  LD.E.64 R4, [R24.64+0xe0] ;  /* 0x0000e00618047980 */ /* 0x000ee8000c101b00 */
[----:B------:R-:W4:Y:S01]  /*0260*/  LD.E.64 R2, [R24.64+0xe8] ;  /* 0x0000e80618027980 */ /* 0x000f22000c101b00 */
[----:B------:R-:W-:Y:S02]  /*0270*/  MOV R31, 0xffffffff ;  /* 0xffffffff001f7802 */ /* 0x000fe40000000f00 */
[----:B---3--:R-:W-:Y:S01]  /*0280*/  ISETP.NE.U32.AND P1, PT, R4, RZ, PT ;  /* 0x000000ff0400720c */ /* 0x008fe20003f25070 */
[----:B--2---:R-:W-:-:S03]  /*0290*/  IMAD.WIDE R6, R37, 0x4, R4 ;  /* 0x0000000425067825 */ /* 0x004fc600078e0204 */
[----:B------:R-:W-:-:S13]  /*02a0*/  ISETP.NE.AND.EX P1, PT, R5, RZ, PT, P1 ;  /* 0x000000ff0500720c */ /* 0x000fda0003f25310 */
[----:B------:R1:W5:Y:S01]  /*02b0*/  @P1 LD.E R31, [R6.64] ;  /* 0x00000006061f1980 */ /* 0x000362000c101900 */
[----:B----4-:R-:W-:Y:S01]  /*02c0*/  ISETP.NE.U32.AND P0, PT, R2, RZ, PT ;  /* 0x000000ff0200720c */ /* 0x010fe20003f05070 */
        /* <DEDUP_REMOVED lines=10> */
.L_x_5897:
[----:B------:R-:W-:Y:S05]  /*0370*/  BSYNC B0 ;  /* 0x0000000000007941 */ /* 0x000fea0003800000 */
.L_x_5896:
[----:B-1----:R-:W4:Y:S04]  /*0380*/  @P1 LD.E R6, [R6.64+0x4] ;  /* 0x0000040606061980 */ /* 0x002f28000c101900 */
[----:B---3--:R-:W3:Y:S01]  /*0390*/  LD.E.64 R2, [R24.64+0xf0] ;  /* 0x0000f00618027980 */ /* 0x008ee2000c101b00 */
[----:B------:R-:W-:Y:S01]  /*03a0*/  IMAD.MOV.U32 R9, RZ, RZ, RZ ;  /* 0x000000ffff097224 */ /* 0x000fe200078e00ff */
[----:B----45:R-:W-:-:S06]  /*03b0*/  @P1 IADD3 R10, R6, -R31, RZ ;  /* 0x8000001f060a1210 */ /* 0x030fcc0007ffe0ff */
[----:B------:R-:W4:Y:S01]  /*03c0*/  @!P1 LD.E R10, [R24.64+0xb4] ;  /* 0x0000b406180a9980 */ /* 0x000f22000c101900 */
[----:B---3--:R-:W-:-:S04]  /*03d0*/  ISETP.NE.U32.AND P4, PT, R2, RZ, PT ;  /* 0x000000ff0200720c */ /* 0x008fc80003f85070 */
[----:B------:R-:W-:Y:S01]  /*03e0*/  ISETP.NE.AND.EX P4, PT, R3, RZ, PT, P4 ;  /* 0x000000ff0300720c */ /* 0x000fe20003f85340 */
[----:B------:R-:W-:-:S12]  /*03f0*/  IMAD.WIDE R32, R37, 0x4, R2 ;  /* 0x0000000425207825 */ /* 0x000fd800078e0202 */
[----:B------:R1:W5:Y:S01]  /*0400*/  @P4 LD.E R9, [R32.64] ;  /* 0x0000000620094980 */ /* 0x000362000c101900 */
[----:B------:R-:W-:Y:S03]  /*0410*/  BSSY B0, `(.L_x_5898) ;  /* 0x000000a000007945 */ /* 0x000fe60003800000 */
[----:B----4-:R1:W-:Y:S01]  /*0420*/  STL [R1+0x28], R10 ;  /* 0x0000280a01007387 */ /* 0x0103e20000100800 */
[----:B------:R-:W-:Y:S05]  /*0430*/  @!P0 BRA `(.L_x_5899) ;  /* 0x0000006000008947 */ /* 0x000fea0003800000 */
[----:B------:R-:W3:Y:S02]  /*0440*/  LD.E.U8 R0, [R24.64+0x1b2] ;  /* 0x0001b20618007980 */ /* 0x000ee4000c101100 */
[----:B---3--:R-:W-:-:S13]  /*0450*/  ISETP.NE.AND P0, PT, R0, RZ, PT ;  /* 0x000000ff0000720c */ /* 0x008fda0003f05270 */
[----:B------:R-:W3:Y:S02]  /*0460*/  @P0 LD.E R0, [R4.64+0x4] ;  /* 0x0000040604000980 */ /* 0x000ee4000c101900 */
[----:B---3--:R-:W-:-:S06]  /*0470*/  @P0 IADD3 R0, R0, -R21, RZ ;  /* 0x8000001500000210 */ /* 0x008fcc0007ffe0ff */
[----:B------:R3:W5:Y:S01]  /*0480*/  @!P0 LD.E R0, [R4.64] ;  /* 0x0000000604008980 */ /* 0x000762000c101900 */
[----:B------:R-:W-:Y:S05]  /*0490*/  BRA `(.L_x_5900) ;  /* 0x0000001000007947 */ /* 0x000fea0003800000 */
.L_x_5899:
[----:B------:R3:W5:Y:S02]  /*04a0*/  LD.E R0, [R24.64+0xb8] ;  /* 0x0000b80618007980 */ /* 0x000764000c101900 */
.L_x_5900:
[----:B------:R-:W-:Y:S05]  /*04b0*/  BSYNC B0 ;  /* 0x0000000000007941 */ /* 0x000fea0003800000 */
.L_x_5898:
[----:B------:R-:W4:Y:S01]  /*04c0*/  LD.E.64 R2, [R24.64+0xf8] ;  /* 0x0000f80618027980 */ /* 0x000f22000c101b00 */
        /* <DEDUP_REMOVED lines=9> */
.L_x_5902:
[----:B------:R-:W4:Y:S01]  /*0560*/  LD.E.64 R2, [R24.64+0x108] ;  /* 0x0001080618027980 */ /* 0x000f22000c101b00 */
[----:B------:R-:W-:Y:S01]  /*0570*/  BSSY B0, `(.L_x_5904) ;  /* 0x0000006000007945 */ /* 0x000fe20003800000 */
[----:B------:R-:W-:Y:S01]  /*0580*/  IMAD.MOV.U32 R0, RZ, RZ, RZ ;  /* 0x000000ffff007224 */ /* 0x000fe200078e00ff */
[----:B----4-:R-:W-:-:S04]  /*0590*/  ISETP.NE.U32.AND P0, PT, R2, RZ, PT ;  /* 0x000000ff0200720c */ /* 0x010fc80003f05070 */
[----:B------:R-:W-:-:S13]  /*05a0*/  ISETP.NE.AND.EX P0, PT, R3, RZ, PT, P0 ;  /* 0x000000ff0300720c */ /* 0x000fda0003f05300 */
[----:B------:R-:W-:Y:S05]  /*05b0*/  @!P0 BRA `(.L_x_5905) ;  /* 0x0000001000008947 */ /* 0x000fea0003800000 */
[----:B------:R4:W5:Y:S02]  /*05c0*/  LD.E R0, [R24.64+0xbc] ;  /* 0x0000bc0618007980 */ /* 0x000964000c101900 */
.L_x_5905:
[----:B------:R-:W-:Y:S05]  /*05d0*/  BSYNC B0 ;  /* 0x0000000000007941 */ /* 0x000fea0003800000 */
.L_x_5904:
[----:B-----5:R-:W-:Y:S02]  /*05e0*/  IADD3 R252, R129, R0, RZ ;  /* 0x0000000081fc7210 */ /* 0x020fe40007ffe0ff */
.L_x_5903:
[----:B------:R-:W-:Y:S05]  /*05f0*/  BSYNC B1 ;  /* 0x0000000000017941 */ /* 0x000fea0003800000 */
.L_x_5901:
[----:B------:R-:W5:Y:S01]  /*0600*/  S2R R38, SR_CTAID.X ;  /* 0x0000000000267919 */ /* 0x000f620000002500 */
[----:B------:R-:W-:Y:S01]  /*0610*/  MOV R20, 0x1f0 ;  /* 0x000001f000147802 */ /* 0x000fe20000000f00 */
[----:B------:R-:W-:-:S03]  /*0620*/  IMAD.MOV.U32 R3, RZ, RZ, 0x0 ;  /* 0x00000000ff037424 */ /* 0x000fc600078e00ff */
[----:B------:R-:W-:Y:S01]  /*0630*/  MOV R2, R20 ;  /* 0x0000001400027202 */ /* 0x000fe20000000f00 */
[----:B-----5:R-:W-:-:S05]  /*0640*/  IMAD.SHL.U32 R184, R38, 0x40, RZ ;  /* 0x0000004026b87824 */ /* 0x020fca00078e00ff */
[----:B------:R-:W-:-:S13]  /*0650*/  ISETP.GT.AND P0, PT, R10, R184, PT ;  /* 0x000000b80a00720c */ /* 0x000fda0003f04270 */
[----:B------:R-:W-:Y:S05]  /*0660*/  @!P0 RET.REL.NODEC R2 `(_ZN5flash24flash_fwd_splitkv_kernelI23Flash_fwd_kernel_traitsILi256ELi64ELi64ELi4ELb0ELb0EN7cutlass6half_tE19Flash_kernel_traitsILi256ELi64ELi64ELi4ES3_EELb0ELb0ELb1ELb0ELb0ELb1ELb1ELb1EEEvNS_16Flash_fwd_paramsE) ;  /* 0xfffff99002008950 */ /* 0x000fea0003c3ffff */
[----:B------:R-:W5:Y:S01]  /*0670*/  LD.E R0, [R24.64+0xb8] ;  /* 0x0000b80618007980 */ /* 0x000f62000c101900 */
[----:B------:R-:W-:Y:S02]  /*0680*/  IABS R6, c[0x0][0x10] ;  /* 0x0000040000067a13 */ /* 0x000fe40000000000 */
[----:B------:R-:W-:Y:S02]  /*0690*/  IABS R7, c[0x0][0x10] ;  /* 0x0000040000077a13 */ /* 0x000fe40000000000 */
[----:B------:R-:W1:Y:S03]  /*06a0*/  I2F.RP R2, R6 ;  /* 0x0000000600027306 */ /* 0x000e660000209400 */
[----:B------:R-:W-:-:S05]  /*06b0*/  IMAD.MOV R7, RZ, RZ, -R7 ;  /* 0x000000ffff077224 */ /* 0x000fca00078e0a07 */
[----:B-1----:R-:W1:Y:S02]  /*06c0*/  MUFU.RCP R2, R2 ;  /* 0x0000000200027308 */ /* 0x002e640000001000 */
[----:B-1----:R-:W-:-:S06]  /*06d0*/  IADD3 R2, R2, 0xffffffe, RZ ;  /* 0x0ffffffe02027810 */ /* 0x002fcc0007ffe0ff */
[----:B------:R1:W3:Y:S01]  /*06e0*/  F2I.FTZ.U32.TRUNC.NTZ R3, R2 ;  /* 0x0000000200037305 */ /* 0x0002e2000021f000 */
[----:B-----5:R-:W-:-:S04]  /*06f0*/  IADD3 R0, R0, 0x3f, RZ ;  /* 0x0000003f00007810 */ /* 0x020fc80007ffe0ff */
[----:B-1----:R-:W-:-:S04]  /*0700*/  SHF.R.S32.HI R2, RZ, 0x1f, R0 ;  /* 0x0000001fff027819 */ /* 0x002fc80000011400 */
[----:B------:R-:W-:Y:S01]  /*0710*/  LEA.HI R0, R2, R0, RZ, 0x6 ;  /* 0x0000000002007211 */ /* 0x000fe200078f30ff */
[----:B---3--:R-:W-:-:S03]  /*0720*/  IMAD.MOV R2, RZ, RZ, -R3 ;  /* 0x000000ffff027224 */ /* 0x008fc600078e0a03 */
[----:B------:R-:W-:-:S04]  /*0730*/  LEA.HI.SX32 R0, R0, c[0x0][0x10], 0x1a ;  /* 0x0000040000007a11 */ /* 0x000fc800078fd2ff */
[----:B------:R-:W-:Y:S01]  /*0740*/  IADD3 R4, R0, -0x1, RZ ;  /* 0xffffffff00047810 */ /* 0x000fe20007ffe0ff */
[----:B------:R-:W-:Y:S02]  /*0750*/  IMAD R0, R2, R6, RZ ;  /* 0x0000000602007224 */ /* 0x000fe400078e02ff */
[----:B------:R-:W-:Y:S01]  /*0760*/  IMAD.MOV.U32 R2, RZ, RZ, RZ ;  /* 0x000000ffff027224 */ /* 0x000fe200078e00ff */
[----:B------:R-:W-:-:S03]  /*0770*/  IABS R5, R4 ;  /* 0x0000000400057213 */ /* 0x000fc60000000000 */
[----:B------:R-:W-:-:S04]  /*0780*/  IMAD.HI.U32 R0, R3, R0, R2 ;  /* 0x0000000003007227 */ /* 0x000fc800078e0002 */
[----:B------:R-:W-:Y:S02]  /*0790*/  IMAD.MOV.U32 R2, RZ, RZ, R5 ;  /* 0x000000ffff027224 */ /* 0x000fe400078e0005 */
[----:B------:R-:W-:Y:S02]  /*07a0*/  IMAD.MOV.U32 R3, RZ, RZ, R7 ;  /* 0x000000ffff037224 */ /* 0x000fe400078e0007 */
[----:B------:R-:W-:-:S04]  /*07b0*/  IMAD.HI.U32 R0, R0, R2, RZ ;  /* 0x0000000200007227 */ /* 0x000fc800078e00ff */
[----:B------:R-:W-:-:S05]  /*07c0*/  IMAD R2, R0, R3, R2 ;  /* 0x0000000300027224 */ /* 0x000fca00078e0202 */
[----:B------:R-:W-:-:S13]  /*07d0*/  ISETP.GT.U32.AND P1, PT, R6, R2, PT ;  /* 0x000000020600720c */ /* 0x000fda0003f24070 */
[----:B------:R-:W-:Y:S01]  /*07e0*/  @!P1 IMAD.IADD R2, R2, 0x1, -R6 ;  /* 0x0000000102029824 */ /* 0x000fe200078e0a06 */
[----:B------:R-:W-:Y:S02]  /*07f0*/  @!P1 IADD3 R0, R0, 0x1, RZ ;  /* 0x0000000100009810 */ /* 0x000fe40007ffe0ff */
[----:B------:R-:W-:Y:S02]  /*0800*/  ISETP.NE.AND P1, PT, RZ, c[0x0][0x10], PT ;  /* 0x00000400ff007a0c */ /* 0x000fe40003f25270 */
[----:B------:R-:W-:Y:S02]  /*0810*/  ISETP.GE.U32.AND P2, PT, R2, R6, PT ;  /* 0x000000060200720c */ /* 0x000fe40003f46070 */
[----:B------:R-:W-:-:S04]  /*0820*/  LOP3.LUT R2, R4, c[0x0][0x10], RZ, 0x3c, !PT ;  /* 0x0000040004027a12 */ /* 0x000fc800078e3cff */
[----:B------:R-:W-:Y:S02]  /*0830*/  ISETP.GE.AND P0, PT, R2, RZ, PT ;  /* 0x000000ff0200720c */ /* 0x000fe40003f06270 */
[----:B------:R-:W-:-:S04]  /*0840*/  IADD3 R2, R252, 0x3f, RZ ;  /* 0x0000003ffc027810 */ /* 0x000fc80007ffe0ff */
[----:B------:R-:W-:Y:S02]  /*0850*/  SHF.R.S32.HI R3, RZ, 0x1f, R2 ;  /* 0x0000001fff037819 */ /* 0x000fe40000011402 */
[----:B------:R-:W-:Y:S02]  /*0860*/  @P2 IADD3 R0, R0, 0x1, RZ ;  /* 0x0000000100002810 */ /* 0x000fe40007ffe0ff */
[----:B------:R-:W-:-:S03]  /*0870*/  LEA.HI R2, R3, R2, RZ, 0x6 ;  /* 0x0000000203027211 */ /* 0x000fc600078f30ff */
[----:B------:R-:W-:Y:S01]  /*0880*/  @!P0 IMAD.MOV R0, RZ, RZ, -R0 ;  /* 0x000000ffff008224 */ /* 0x000fe200078e0a00 */
[----:B------:R-:W-:Y:S02]  /*0890*/  @!P1 LOP3.LUT R0, RZ, c[0x0][0x10], RZ, 0x33, !PT ;  /* 0x00000400ff009a12 */ /* 0x000fe400078e33ff */
[----:B------:R-:W-:-:S03]  /*08a0*/  SHF.R.S32.HI R2, RZ, 0x6, R2 ;  /* 0x00000006ff027819 */ /* 0x000fc60000011402 */
[----:B------:R-:W-:-:S04]  /*08b0*/  IMAD R34, R0, UR8, RZ ;  /* 0x0000000800227c24 */ /* 0x000fc8000f8e02ff */
[----:B------:R-:W-:Y:S01]  /*08c0*/  IMAD.IADD R0, R0, 0x1, R34 ;  /* 0x0000000100007824 */ /* 0x000fe200078e0222 */
[----:B------:R1:W-:Y:S04]  /*08d0*/  STL [R1+0x8], R34 ;  /* 0x0000082201007387 */ /* 0x0003e80000100800 */
[----:B------:R-:W-:-:S04]  /*08e0*/  IMNMX R36, R2, R0, PT ;  /* 0x0000000002247217 */ /* 0x000fc80003800200 */
[----:B------:R-:W-:Y:S01]  /*08f0*/  ISETP.GE.AND P0, PT, R34, R36, PT ;  /* 0x000000242200720c */ /* 0x000fe20003f06270 */
[----:B------:R1:W-:-:S12]  /*0900*/  STL [R1+0x24], R36 ;  /* 0x0000242401007387 */ /* 0x0003d80000100800 */
[----:B------:R-:W-:Y:S05]  /*0910*/  @!P0 BRA `(.L_x_5906) ;  /* 0x00000a6000008947 */ /* 0x000fea0003800000 */
[----:B----4-:R3:W4:Y:S04]  /*0920*/  LD.E.64 R4, [R24.64+0xb0] ;  /* 0x0000b00618047980 */ /* 0x010728000c101b00 */
[----:B--2---:R-:W2:Y:S04]  /*0930*/  LDL.LU R12, [R1+0x20] ;  /* 0x00002000010c7983 */ /* 0x004ea80000300800 */
[----:B------:R3:W2:Y:S04]  /*0940*/  LD.E R3, [R24.64+0x60] ;  /* 0x0000600618037980 */ /* 0x0006a8000c101900 */
[----:B------:R3:W2:Y:S04]  /*0950*/  LD.E R8, [R24.64+0xcc] ;  /* 0x0000cc0618087980 */ /* 0x0006a8000c101900 */
[----:B------:R3:W2:Y:S04]  /*0960*/  LD.E.64 R14, [R24.64+0x78] ;  /* 0x00007806180e7980 */ /* 0x0006a8000c101b00 */
[----:B------:R3:W5:Y:S04]  /*0970*/  LD.E R0, [R24.64+0xc0] ;  /* 0x0000c00618007980 */ /* 0x000768000c101900 */
[----:B---3--:R-:W5:Y:S01]  /*0980*/  LD.E.64 R24, [R24.64+0xa8] ;  /* 0x0000a80618187980 */ /* 0x008f62000c101b00 */
[----:B------:R-:W-:-:S04]  /*0990*/  SHF.R.S32.HI R6, RZ, 0x1f, R183 ;  /* 0x0000001fff067819 */ /* 0x000fc800000114b7 */
[----:B------:R-:W-:-:S04]  /*09a0*/  LEA.HI R6, R6, R183, RZ, 0x4 ;  /* 0x000000b706067211 */ /* 0x000fc800078f20ff */
[----:B------:R-:W-:-:S05]  /*09b0*/  LOP3.LUT R11, R6, 0xfffffff0, RZ, 0xc0, !PT ;  /* 0xfffffff0060b7812 */ /* 0x000fca00078ec0ff */
[----:B------:R-:W-:Y:S01]  /*09c0*/  IMAD.IADD R11, R183, 0x1, -R11 ;  /* 0x00000001b70b7824 */ /* 0x000fe200078e0a0b */
[----:B------:R-:W-:Y:S01]  /*09d0*/  SHF.R.S32.HI R6, RZ, 0x4, R6 ;  /* 0x00000004ff067819 */ /* 0x000fe20000011406 */
[----:B------:R-:W-:-:S05]  /*09e0*/  IMAD.IADD R7, R10, 0x1, -R184 ;  /* 0x000000010a077824 */ /* 0x000fca00078e0ab8 */
[----:B------:R-:W-:Y:S01]  /*09f0*/  ISETP.GE.AND P1, PT, R6, R7, PT ;  /* 0x000000070600720c */ /* 0x000fe20003f26270 */
[----:B------:R-:W-:Y:S01]  /*0a00*/  BSSY B0, `(.L_x_5907) ;  /* 0x0000018000007945 */ /* 0x000fe20003800000 */
[----:B----4-:R-:W-:Y:S02]  /*0a10*/  IMAD R2, R4, UR8, R37 ;  /* 0x0000000804027c24 */ /* 0x010fe4000f8e0225 */
[----:B------:R-:W-:Y:S02]  /*0a20*/  IMAD.SHL.U32 R4, R11, 0x4, RZ ;  /* 0x000000040b047824 */ /* 0x000fe400078e00ff */
[----:B--2---:R-:W-:-:S04]  /*0a30*/  IMAD R2, R2, R3, R12 ;  /* 0x0000000302027224 */ /* 0x004fc800078e020c */
[----:B------:R-:W-:Y:S01]  /*0a40*/  IMAD R12, R5, R2, R184 ;  /* 0x00000002050c7224 */ /* 0x000fe200078e02b8 */
[----:B------:R-:W-:-:S03]  /*0a50*/  SHF.R.S32.HI R5, RZ, 0x1f, R4 ;  /* 0x0000001fff057819 */ /* 0x000fc60000011404 */
[----:B------:R-:W-:Y:S02]  /*0a60*/  IMAD R8, R12, R8, RZ ;  /* 0x000000080c087224 */ /* 0x000fe400078e02ff */
        /* <DEDUP_REMOVED lines=17> */
.L_x_5908:
[----:B------:R-:W-:Y:S05]  /*0b80*/  BSYNC B0 ;  /* 0x0000000000007941 */ /* 0x000fea0003800000 */
.L_x_5907:
        /* <DEDUP_REMOVED lines=12> */
.L_x_5910:
[----:B------:R-:W-:Y:S05]  /*0c50*/  BSYNC B0 ;  /* 0x0000000000007941 */ /* 0x000fea0003800000 */
.L_x_5909:
        /* <DEDUP_REMOVED lines=12> */
.L_x_5912:
[----:B------:R-:W-:Y:S05]  /*0d20*/  BSYNC B0 ;  /* 0x0000000000007941 */ /* 0x000fea0003800000 */
.L_x_5911:
        /* <DEDUP_REMOVED lines=12> */
.L_x_5914:
[----:B------:R-:W-:Y:S05]  /*0df0*/  BSYNC B0 ;  /* 0x0000000000007941 */ /* 0x000fea0003800000 */
.L_x_5913:
        /* <DEDUP_REMOVED lines=12> */
.L_x_5916:
[----:B------:R-:W-:Y:S05]  /*0ec0*/  BSYNC B0 ;  /* 0x0000000000007941 */ /* 0x000fea0003800000 */
.L_x_5915:
        /* <DEDUP_REMOVED lines=12> */
.L_x_5918:
[----:B------:R-:W-:Y:S05]  /*0f90*/  BSYNC B0 ;  /* 0x0000000000007941 */ /* 0x000fea0003800000 */
.L_x_5917:
        /* <DEDUP_REMOVED lines=12> */
.L_x_5920:
[----:B------:R-:W-:Y:S05]  /*1060*/  BSYNC B0 ;  /* 0x0000000000007941 */ /* 0x000fea0003800000 */
.L_x_5919:
        /* <DEDUP_REMOVED lines=12> */
.L_x_5922:
[----:B------:R-:W-:Y:S05]  /*1130*/  BSYNC B0 ;  /* 0x0000000000007941 */ /* 0x000fea0003800000 */
.L_x_5921:
[----:B------:R-:W-:Y:S02]  /*1140*/  ISETP.NE.AND P6, PT, R11, RZ, PT ;  /* 0x000000ff0b00720c */ /* 0x000fe40003fc5270 */
[----:B-1234-:R-:W-:-:S02]  /*1150*/  SHF.R.S32.HI R2, RZ, 0x1f, R12 ;  /* 0x0000001fff027819 */ /* 0x01efc4000001140c */
[-C--:B------:R-:W-:Y:S02]  /*1160*/  ISETP.GE.OR P0, PT, R6, R7.reuse, P6 ;  /* 0x000000070600720c */ /* 0x080fe40003706670 */
[----:B-----5:R-:W-:Y:S02]  /*1170*/  IADD3 R0, P1, R12, R6, RZ ;  /* 0x000000060c007210 */ /* 0x020fe40007f3e0ff */
        /* <DEDUP_REMOVED lines=26> */
[----:B------:R-:W-:Y:S05]  /*1320*/  @P6 RET.REL.NODEC R4 `(_ZN5flash24flash_fwd_splitkv_kernelI23Flash_fwd_kernel_traitsILi256ELi64ELi64ELi4ELb0ELb0EN7cutlass6half_tE19Flash_kernel_traitsILi256ELi64ELi64ELi4ES3_EELb0ELb0ELb1ELb0ELb0ELb1ELb1ELb1EEEvNS_16Flash_fwd_paramsE) ;  /* 0xffffecd004006950 */ /* 0x000fea0003c3ffff */
[----:B-1----:R-:W-:-:S05]  /*1330*/  MOV R0, 0xff800000 ;  /* 0xff80000000007802 */ /* 0x002fca0000000f00 */
[----:B------:R1:W-:Y:S02]  /*1340*/  ST.E [R2.64+0xe0], R0 ;  /* 0x0000e00002007985 */ /* 0x0003e4000c101906 */
[----:B-1----:R-:W-:Y:S02]  /*1350*/  MOV R2, R20 ;  /* 0x0000001400027202 */ /* 0x002fe40000000f00 */
[----:B------:R-:W-:-:S04]  /*1360*/  MOV R3, 0x0 ;  /* 0x0000000000037802 */ /* 0x000fc80000000f00 */
[----:B------:R-:W-:Y:S05]  /*1370*/  RET.REL.NODEC R2 `(_ZN5flash24flash_fwd_splitkv_kernelI23Flash_fwd_kernel_traitsILi256ELi64ELi64ELi4ELb0ELb0EN7cutlass6half_tE19Flash_kernel_traitsILi256ELi64ELi64ELi4ES3_EELb0ELb0ELb1ELb0ELb0ELb1ELb1ELb1EEEvNS_16Flash_fwd_paramsE) ;  /* 0xffffec8002007950 */ /* 0x000fea0003c3ffff */
.L_x_5906:
[----:B------:R-:W3:Y:S04]  /*1380*/  LD.E.64 R2, [R24.64+0x160] ;  /* 0x0001600618027980 */ /* 0x000ee8000c101b00 */
[----:B----4-:R-:W4:Y:S04]  /*1390*/  LD.E.64 R4, [R24.64+0x158] ;  /* 0x0001580618047980 */ /* 0x010f28000c101b00 */
[----:B------:R1:W5:Y:S01]  /*13a0*/  LDL R39, [R1+0x20] ;  /* 0x0000200001277983 */ /* 0x0003620000100800 */
[----:B---3--:R-:W-:-:S04]  /*13b0*/  ISETP.NE.U32.AND P1, PT, R2, RZ, PT ;  /* 0x000000ff0200720c */ /* 0x008fc80003f25070 */
[----:B------:R-:W-:-:S13]  /*13c0*/  ISETP.NE.AND.EX P1, PT, R3, RZ, PT, P1 ;  /* 0x000000ff0300720c */ /* 0x000fda0003f25310 */
[----:B------:R-:W3:Y:S01]  /*13d0*/  @P1 LD.E.64 R6, [R24.64+0x168] ;  /* 0x0001680618061980 */ /* 0x000ee2000c101b00 */
[----:B----4-:R-:W-:-:S04]  /*13e0*/  ISETP.NE.U32.AND P0, PT, R4, RZ, PT ;  /* 0x000000ff0400720c */ /* 0x010fc80003f05070 */
[----:B------:R-:W-:Y:S01]  /*13f0*/  ISETP.NE.AND.EX P0, PT, R5, RZ, PT, P0 ;  /* 0x000000ff0500720c */ /* 0x000fe20003f05300 */
[--C-:B------:R-:W-:Y:S01]  /*1400*/  IMAD.MOV.U32 R13, RZ, RZ, R37.reuse ;  /* 0x000000ffff0d7224 */ /* 0x100fe200078e0025 */
[----:B------:R-:W-:-:S11]  /*1410*/  @P1 SHF.R.S32.HI R0, RZ, 0x1f, R37 ;  /* 0x0000001fff001819 */ /* 0x000fd60000011425 */
[----:B------:R-:W-:-:S05]  /*1420*/  @P0 IMAD.WIDE R4, R37, 0x4, R4 ;  /* 0x0000000425040825 */ /* 0x000fca00078e0204 */
[----:B------:R4:W5:Y:S01]  /*1430*/  @P0 LD.E R13, [R4.64] ;  /* 0x00000006040d0980 */ /* 0x000962000c101900 */
[----:B------:R-:W-:Y:S01]  /*1440*/  BSSY B0, `(.L_x_5923) ;  /* 0x00000ba000007945 */ /* 0x000fe20003800000 */
[-C--:B---3--:R-:W-:Y:S02]  /*1450*/  @P1 IMAD R7, R7, R37.reuse, RZ ;  /* 0x0000002507071224 */ /* 0x088fe400078e02ff */
[----:B----4-:R-:W-:-:S04]  /*1460*/  @P1 IMAD.WIDE.U32 R4, R6, R37, RZ ;  /* 0x0000002506041225 */ /* 0x010fc800078e00ff */
[----:B------:R-:W-:Y:S02]  /*1470*/  @P1 IMAD R7, R6, R0, R7 ;  /* 0x0000000006071224 */ /* 0x000fe400078e0207 */
[----:B------:R-:W-:Y:S01]  /*1480*/  IMAD.MOV.U32 R6, RZ, RZ, RZ ;  /* 0x000000ffff067224 */ /* 0x000fe200078e00ff */
[C---:B------:R-:W-:Y:S02]  /*1490*/  @P1 LEA R6, P0, R4.reuse, R2, 0x2 ;  /* 0x0000000204061211 */ /* 0x040fe400078010ff */
[----:B------:R-:W-:Y:S01]  /*14a0*/  @P1 IADD3 R7, R5, R7, RZ ;  /* 0x0000000705071210 */ /* 0x000fe20007ffe0ff */
[----:B------:R-:W-:Y:S02]  /*14b0*/  IMAD.MOV.U32 R0, RZ, RZ, RZ ;  /* 0x000000ffff007224 */ /* 0x000fe400078e00ff */
[----:B------:R-:W-:Y:S01]  /*14c0*/  IMAD.MOV.U32 R240, RZ, RZ, R6 ;  /* 0x000000fffff07224 */ /* 0x000fe200078e0006 */
[----:B------:R-:W-:-:S04]  /*14d0*/  @P1 LEA.HI.X R0, R4, R3, R7, 0x2, P0 ;  /* 0x0000000304001211 */ /* 0x000fc800000f1407 */
[----:B------:R-:W-:Y:S02]  /*14e0*/  MOV R241, R0 ;  /* 0x0000000000f17202 */ /* 0x000fe40000000f00 */
[----:B------:R-:W-:-:S04]  /*14f0*/  ISETP.NE.U32.AND P0, PT, R240, RZ, PT ;  /* 0x000000fff000720c */ /* 0x000fc80003f05070 */
[----:B------:R-:W-:-:S13]  /*1500*/  ISETP.NE.AND.EX P0, PT, R241, RZ, PT, P0 ;  /* 0x000000fff100720c */ /* 0x000fda0003f05300 */
[----:B------:R-:W-:Y:S05]  /*1510*/  @!P0 BRA `(.L_x_5924) ;  /* 0x0000059000008947 */ /* 0x000fea0003800000 */
[----:B-1---5:R-:W3:Y:S04]  /*1520*/  LD.E R13, [R24.64+0x170] ;  /* 0x00017006180d7980 */ /* 0x022ee8000c101900 */
[----:B------:R-:W4:Y:S01]  /*1530*/  LD.E R15, [R24.64+0x68] ;  /* 0x00006806180f7980 */ /* 0x000f22000c101900 */
[----:B------:R-:W-:-:S03]  /*1540*/  LEA R26, R36, 0xffffffc0, 0x6 ;  /* 0xffffffc0241a7811 */ /* 0x000fc600078e30ff */
[----:B--2---:R-:W2:Y:S04]  /*1550*/  LD.E.64 R116, [R24.64+0x38] ;  /* 0x0000380618747980 */ /* 0x004ea8000c101b00 */
        /* <DEDUP_REMOVED lines=15> */
[----:B------:R-:W-:-:S03]  /*1650*/  MOV R2, R0 ;  /* 0x0000000000027202 */ /* 0x000fc60000000f00 */
[----:B------:R-:W-:Y:S02]  /*1660*/  IMAD.MOV R0, RZ, RZ, -R6 ;  /* 0x000000ffff007224 */ /* 0x000fe400078e0a06 */
[----:B------:R-:W3:Y:S02]  /*1670*/  LD.E.64 R6, [R24.64+0x20] ;  /* 0x0000200618067980 */ /* 0x000ee4000c101b00 */
        /* <DEDUP_REMOVED lines=15> */
[----:B------:R1:W3:Y:S01]  /*1770*/  LD.E R12, [R2.64] ;  /* 0x00000006020c7980 */ /* 0x0002e2000c101900 */
[----:B----4-:R-:W-:-:S04]  /*1780*/  IABS R4, R15 ;  /* 0x0000000f00047213 */ /* 0x010fc80000000000 */
[----:B-1----:R-:W1:Y:S08]  /*1790*/  I2F.RP R2, R4 ;  /* 0x0000000400027306 */ /* 0x002e700000209400 */
[----:B-1----:R-:W1:Y:S02]  /*17a0*/  MUFU.RCP R2, R2 ;  /* 0x0000000200027308 */ /* 0x002e640000001000 */
[----:B-1----:R-:W-:-:S06]  /*17b0*/  IADD3 R2, R2, 0xffffffe, RZ ;  /* 0x0ffffffe02027810 */ /* 0x002fcc0007ffe0ff */
[----:B------:R-:W1:Y:S01]  /*17c0*/  F2I.FTZ.U32.TRUNC.NTZ R3, R2 ;  /* 0x0000000200037305 */ /* 0x000e62000021f000 */
[----:B------:R-:W-:Y:S02]  /*17d0*/  IABS R16, R15 ;  /* 0x0000000f00107213 */ /* 0x000fe40000000000 */
[----:B-1----:R-:W-:Y:S01]  /*17e0*/  IADD3 R0, RZ, -R3, RZ ;  /* 0x80000003ff007210 */ /* 0x002fe20007ffe0ff */
[----:B------:R-:W-:-:S04]  /*17f0*/  IMAD.MOV.U32 R2, RZ, RZ, RZ ;  /* 0x000000ffff027224 */ /* 0x000fc800078e00ff */
[----:B------:R-:W-:Y:S01]  /*1800*/  IMAD R14, R0, R4, RZ ;  /* 0x00000004000e7224 */ /* 0x000fe200078e02ff */
[----:B------:R-:W-:-:S03]  /*1810*/  IABS R0, R39 ;  /* 0x0000002700007213 */ /* 0x000fc60000000000 */
[----:B------:R-:W-:Y:S01]  /*1820*/  IMAD.HI.U32 R14, R3, R14, R2 ;  /* 0x0000000e030e7227 */ /* 0x000fe200078e0002 */
[----:B------:R-:W-:-:S05]  /*1830*/  IADD3 R2, RZ, -R16, RZ ;  /* 0x80000010ff027210 */ /* 0x000fca0007ffe0ff */
[----:B------:R-:W-:Y:S02]  /*1840*/  IMAD.MOV.U32 R3, RZ, RZ, R2 ;  /* 0x000000ffff037224 */ /* 0x000fe400078e0002 */
[----:B------:R-:W-:-:S04]  /*1850*/  IMAD.HI.U32 R2, R14, R0, RZ ;  /* 0x000000000e027227 */ /* 0x000fc800078e00ff */
[----:B------:R-:W-:-:S05]  /*1860*/  IMAD R0, R2, R3, R0 ;  /* 0x0000000302007224 */ /* 0x000fca00078e0200 */
[----:B------:R-:W-:-:S13]  /*1870*/  ISETP.GT.U32.AND P1, PT, R4, R0, PT ;  /* 0x000000000400720c */ /* 0x000fda0003f24070 */
[----:B------:R-:W-:-:S04]  /*1880*/  @!P1 IADD3 R0, R0, -R4, RZ ;  /* 0x8000000400009210 */ /* 0x000fc80007ffe0ff */
[----:B------:R-:W-:Y:S02]  /*1890*/  ISETP.GE.U32.AND P2, PT, R0, R4, PT ;  /* 0x000000040000720c */ /* 0x000fe40003f46070 */
[----:B------:R-:W-:Y:S01]  /*18a0*/  LOP3.LUT R0, R39, R15, RZ, 0x3c, !PT ;  /* 0x0000000f27007212 */ /* 0x000fe200078e3cff */
[----:B------:R-:W-:Y:S01]  /*18b0*/  IMAD.MOV R4, RZ, RZ, -R5 ;  /* 0x000000ffff047224 */ /* 0x000fe200078e0a05 */
[----:B------:R-:W-:Y:S02]  /*18c0*/  @!P1 IADD3 R2, R2, 0x1, RZ ;  /* 0x0000000102029810 */ /* 0x000fe40007ffe0ff */
[----:B------:R-:W-:Y:S02]  /*18d0*/  ISETP.GE.AND P0, PT, R0, RZ, PT ;  /* 0x000000ff0000720c */ /* 0x000fe40003f06270 */
[----:B------:R-:W-:Y:S01]  /*18e0*/  ISETP.NE.AND P1, PT, R15, RZ, PT ;  /* 0x000000ff0f00720c */ /* 0x000fe20003f25270 */
[----:B------:R-:W-:-:S04]  /*18f0*/  IMAD R4, R13, R4, R26 ;  /* 0x000000040d047224 */ /* 0x000fc800078e021a */
[----:B------:R-:W-:Y:S01]  /*1900*/  @P2 IADD3 R2, R2, 0x1, RZ ;  /* 0x0000000102022810 */ /* 0x000fe20007ffe0ff */
[----:B--2---:R-:W-:Y:S01]  /*1910*/  IMAD R5, R117, R4, RZ ;  /* 0x0000000475057224 */ /* 0x004fe200078e02ff */
[----:B------:R-:W-:-:S03]  /*1920*/  SHF.R.S32.HI R20, RZ, 0x1f, R4 ;  /* 0x0000001fff147819 */ /* 0x000fc60000011404 */
[----:B------:R-:W-:Y:S02]  /*1930*/  IMAD.MOV.U32 R0, RZ, RZ, R2 ;  /* 0x000000ffff007224 */ /* 0x000fe400078e0002 */
[----:B------:R-:W-:Y:S02]  /*1940*/  IMAD R5, R116, R20, R5 ;  /* 0x0000001474057224 */ /* 0x000fe400078e0205 */
[----:B------:R-:W-:Y:S01]  /*1950*/  @!P0 IMAD.MOV R0, RZ, RZ, -R0 ;  /* 0x000000ffff008224 */ /* 0x000fe200078e0a00 */
[----:B------:R-:W-:-:S04]  /*1960*/  @!P1 LOP3.LUT R0, RZ, R15, RZ, 0x33, !PT ;  /* 0x0000000fff009212 */ /* 0x000fc800078e33ff */
[----:B------:R-:W-:Y:S02]  /*1970*/  SHF.R.S32.HI R29, RZ, 0x1f, R0 ;  /* 0x0000001fff1d7819 */ /* 0x000fe40000011400 */
[----:B------:R-:W-:Y:S02]  /*1980*/  MOV R27, R0 ;  /* 0x00000000001b7202 */ /* 0x000fe40000000f00 */
[----:B---3--:R-:W-:Y:S01]  /*1990*/  SHF.R.S32.HI R14, RZ, 0x1f, R12 ;  /* 0x0000001fff0e7819 */ /* 0x008fe2000001140c */
[----:B------:R-:W-:-:S04]  /*19a0*/  IMAD R3, R7, R12, RZ ;  /* 0x0000000c07037224 */ /* 0x000fc800078e02ff */
[C---:B------:R-:W-:Y:S02]  /*19b0*/  IMAD R3, R6.reuse, R14, R3 ;  /* 0x0000000e06037224 */ /* 0x040fe400078e0203 */
[----:B------:R-:W-:-:S05]  /*19c0*/  IMAD.WIDE.U32 R6, R6, R12, RZ ;  /* 0x0000000c06067225 */ /* 0x000fca00078e00ff */
[----:B------:R-:W-:Y:S02]  /*19d0*/  IADD3 R3, R7, R3, RZ ;  /* 0x0000000307037210 */ /* 0x000fe40007ffe0ff */
[----:B------:R-:W-:-:S05]  /*19e0*/  MOV R2, R6 ;  /* 0x0000000600027202 */ /* 0x000fca0000000f00 */
[----:B------:R-:W-:-:S05]  /*19f0*/  IMAD.WIDE.U32 R2, R4, R116, R2 ;  /* 0x0000007404027225 */ /* 0x000fca00078e0002 */
[----:B------:R-:W-:Y:S01]  /*1a00*/  IADD3 R3, R3, R5, RZ ;  /* 0x0000000503037210 */ /* 0x000fe20007ffe0ff */
[----:B------:R-:W-:Y:S02]  /*1a10*/  IMAD R5, R11, R0, RZ ;  /* 0x000000000b057224 */ /* 0x000fe400078e02ff */
[-C--:B------:R-:W-:Y:S02]  /*1a20*/  IMAD R6, R9, R12.reuse, RZ ;  /* 0x0000000c09067224 */ /* 0x080fe400078e02ff */
[----:B------:R-:W-:-:S04]  /*1a30*/  IMAD.WIDE.U32 R12, R8, R12, RZ ;  /* 0x0000000c080c7225 */ /* 0x000fc800078e00ff */
[----:B------:R-:W-:Y:S02]  /*1a40*/  IMAD R5, R10, R29, R5 ;  /* 0x0000001d0a057224 */ /* 0x000fe400078e0205 */
[----:B------:R-:W-:-:S04]  /*1a50*/  IMAD.WIDE.U32 R2, R0, R10, R2 ;  /* 0x0000000a00027225 */ /* 0x000fc800078e0002 */
[----:B------:R-:W-:Y:S01]  /*1a60*/  IMAD R8, R8, R14, R6 ;  /* 0x0000000e08087224 */ /* 0x000fe200078e0206 */
[----:B------:R-:W-:Y:S01]  /*1a70*/  IADD3 R30, R3, R5, RZ ;  /* 0x00000005031e7210 */ /* 0x000fe20007ffe0ff */
[----:B------:R-:W-:Y:S02]  /*1a80*/  IMAD.MOV.U32 R28, RZ, RZ, R2 ;  /* 0x000000ffff1c7224 */ /* 0x000fe400078e0002 */
[----:B------:R-:W-:Y:S01]  /*1a90*/  IMAD.IADD R13, R13, 0x1, R8 ;  /* 0x000000010d0d7824 */ /* 0x000fe200078e0208 */
[----:B------:R-:W-:Y:S05]  /*1aa0*/  BRA `(.L_x_5925) ;  /* 0x0000053000007947 */ /* 0x000fea0003800000 */
.L_x_5924:
[----:B-1----:R-:W3:Y:S01]  /*1ab0*/  LD.E R12, [R24.64+0x68] ;  /* 0x00006806180c7980 */ /* 0x002ee2000c101900 */
[----:B------:R-:W-:-:S03]  /*1ac0*/  ISETP.NE.AND P3, PT, R21, -0x1, PT ;  /* 0xffffffff1500780c */ /* 0x000fc60003f65270 */
[----:B------:R-:W4:Y:S04]  /*1ad0*/  LD.E.64 R116, [R24.64+0x38] ;  /* 0x0000380618747980 */ /* 0x000f28000c101b00 */
[----:B--2---:R-:W2:Y:S04]  /*1ae0*/  LD.E.64 R160, [R24.64+0x40] ;  /* 0x0000400618a07980 */ /* 0x004ea8000c101b00 */
[----:B------:R-:W2:Y:S04]  /*1af0*/  LD.E.64 R18, [R24.64+0x50] ;  /* 0x0000500618127980 */ /* 0x000ea8000c101b00 */
[----:B------:R-:W2:Y:S04]  /*1b00*/  @!P3 LD.E.64 R10, [R24.64+0x20] ;  /* 0x00002006180ab980 */ /* 0x000ea8000c101b00 */
[----:B------:R-:W2:Y:S04]  /*1b10*/  @!P3 LD.E.64 R16, [R24.64+0x28] ;  /* 0x000028061810b980 */ /* 0x000ea8000c101b00 */
[----:B------:R1:W5:Y:S02]  /*1b20*/  LD.E.64 R22, [R24.64+0x58] ;  /* 0x0000580618167980 */ /* 0x000364000c101b00 */
[----:B-----5:R-:W-:-:S02]  /*1b30*/  @!P3 SHF.R.S32.HI R14, RZ, 0x1f, R13 ;  /* 0x0000001fff0eb819 */ /* 0x020fc4000001140d */
[----:B------:R-:W-:-:S04]  /*1b40*/  LEA R26, R36, 0xffffffc0, 0x6 ;  /* 0xffffffc0241a7811 */ /* 0x000fc800078e30ff */
[----:B------:R-:W-:Y:S02]  /*1b50*/  SHF.R.S32.HI R20, RZ, 0x1f, R26 ;  /* 0x0000001fff147819 */ /* 0x000fe4000001141a */
[----:B---3--:R-:W-:-:S04]  /*1b60*/  IABS R0, R12 ;  /* 0x0000000c00007213 */ /* 0x008fc80000000000 */
[----:B------:R-:W-:-:S04]  /*1b70*/  MOV R6, R0 ;  /* 0x0000000000067202 */ /* 0x000fc80000000f00 */
[----:B------:R-:W3:Y:S08]  /*1b80*/  I2F.RP R2, R6 ;  /* 0x0000000600027306 */ /* 0x000ef00000209400 */
[----:B---3--:R-:W3:Y:S02]  /*1b90*/  MUFU.RCP R2, R2 ;  /* 0x0000000200027308 */ /* 0x008ee40000001000 */
[----:B---3--:R-:W-:-:S06]  /*1ba0*/  IADD3 R2, R2, 0xffffffe, RZ ;  /* 0x0ffffffe02027810 */ /* 0x008fcc0007ffe0ff */
[----:B------:R-:W3:Y:S01]  /*1bb0*/  F2I.FTZ.U32.TRUNC.NTZ R3, R2 ;  /* 0x0000000200037305 */ /* 0x000ee2000021f000 */
[----:B------:R-:W-:Y:S01]  /*1bc0*/  IABS R5, R12 ;  /* 0x0000000c00057213 */ /* 0x000fe20000000000 */
[----:B---3--:R-:W-:Y:S01]  /*1bd0*/  IMAD.MOV R0, RZ, RZ, -R3 ;  /* 0x000000ffff007224 */ /* 0x008fe200078e0a03 */
[----:B------:R-:W-:-:S03]  /*1be0*/  MOV R2, RZ ;  /* 0x000000ff00027202 */ /* 0x000fc60000000f00 */
[----:B------:R-:W-:Y:S01]  /*1bf0*/  IMAD R4, R0, R6, RZ ;  /* 0x0000000600047224 */ /* 0x000fe200078e02ff */
[----:B------:R-:W-:-:S03]  /*1c00*/  IABS R0, R39 ;  /* 0x0000002700007213 */ /* 0x000fc60000000000 */
[----:B------:R-:W-:-:S04]  /*1c10*/  IMAD.HI.U32 R4, R3, R4, R2 ;  /* 0x0000000403047227 */ /* 0x000fc800078e0002 */
[----:B------:R-:W-:Y:S02]  /*1c20*/  IMAD.MOV R2, RZ, RZ, -R5 ;  /* 0x000000ffff027224 */ /* 0x000fe400078e0a05 */
[----:B------:R-:W-:-:S04]  /*1c30*/  IMAD.HI.U32 R8, R4, R0, RZ ;  /* 0x0000000004087227 */ /* 0x000fc800078e00ff */
[----:B------:R-:W-:Y:S01]  /*1c40*/  IMAD R0, R8, R2, R0 ;  /* 0x0000000208007224 */ /* 0x000fe200078e0200 */
[----:B------:R-:W-:Y:S01]  /*1c50*/  @!P3 SHF.R.S32.HI R5, RZ, 0x1f, R9 ;  /* 0x0000001fff05b819 */ /* 0x000fe20000011409 */
[----:B----4-:R-:W-:-:S03]  /*1c60*/  @!P3 IMAD R3, R117, R9, RZ ;  /* 0x000000097503b224 */ /* 0x010fc600078e02ff */
[----:B------:R-:W-:Y:S01]  /*1c70*/  ISETP.GT.U32.AND P0, PT, R6, R0, PT ;  /* 0x000000000600720c */ /* 0x000fe20003f04070 */
[----:B------:R-:W-:Y:S01]  /*1c80*/  @!P3 IMAD R5, R5, R116, R3 ;  /* 0x000000740505b224 */ /* 0x000fe200078e0203 */
[----:B------:R-:W-:Y:S01]  /*1c90*/  @P3 IADD3 R4, R9, R21, RZ ;  /* 0x0000001509043210 */ /* 0x000fe20007ffe0ff */
[----:B------:R-:W-:-:S04]  /*1ca0*/  @!P3 IMAD.WIDE.U32 R2, R116, R9, RZ ;  /* 0x000000097402b225 */ /* 0x000fc800078e00ff */
[----:B------:R-:W-:Y:S02]  /*1cb0*/  @!P3 IMAD.IADD R3, R3, 0x1, R5 ;  /* 0x000000010303b824 */ /* 0x000fe400078e0205 */
[----:B--2---:R-:W-:Y:S02]  /*1cc0*/  @!P3 IMAD R7, R11, R13, RZ ;  /* 0x0000000d0b07b224 */ /* 0x004fe400078e02ff */
[-C--:B------:R-:W-:Y:S02]  /*1cd0*/  @P3 IMAD R15, R117, R4.reuse, RZ ;  /* 0x00000004750f3224 */ /* 0x080fe400078e02ff */
[----:B------:R-:W-:-:S04]  /*1ce0*/  @P3 IMAD.WIDE.U32 R4, R116, R4, RZ ;  /* 0x0000000474043225 */ /* 0x000fc800078e00ff */
[----:B------:R-:W-:Y:S02]  /*1cf0*/  @!P0 IMAD.IADD R0, R0, 0x1, -R6 ;  /* 0x0000000100008824 */ /* 0x000fe400078e0a06 */
[C---:B------:R-:W-:Y:S02]  /*1d00*/  @!P3 IMAD R11, R10.reuse, R14, R7 ;  /* 0x0000000e0a0bb224 */ /* 0x040fe400078e0207 */
[----:B------:R-:W-:Y:S01]  /*1d10*/  @!P3 IMAD.WIDE.U32 R2, R10, R13, R2 ;  /* 0x0000000d0a02b225 */ /* 0x000fe200078e0002 */
[----:B------:R-:W-:Y:S02]  /*1d20*/  @P3 IADD3 R7, R5, R15, RZ ;  /* 0x0000000f05073210 */ /* 0x000fe40007ffe0ff */
[----:B------:R-:W-:Y:S01]  /*1d30*/  ISETP.GE.U32.AND P2, PT, R0, R6, PT ;  /* 0x000000060000720c */ /* 0x000fe20003f46070 */
[----:B------:R-:W-:Y:S01]  /*1d40*/  @!P3 IMAD.MOV.U32 R4, RZ, RZ, R2 ;  /* 0x000000ffff04b224 */ /* 0x000fe200078e0002 */
[----:B------:R-:W-:Y:S01]  /*1d50*/  @!P3 IADD3 R7, R3, R11, RZ ;  /* 0x0000000b0307b210 */ /* 0x000fe20007ffe0ff */
[----:B------:R-:W-:Y:S01]  /*1d60*/  @!P3 IMAD R3, R161, R9, RZ ;  /* 0x00000009a103b224 */ /* 0x000fe200078e02ff */
[----:B------:R-:W-:-:S02]  /*1d70*/  @!P3 SHF.R.S32.HI R0, RZ, 0x1f, R9 ;  /* 0x0000001fff00b819 */ /* 0x000fc40000011409 */
[----:B------:R-:W-:Y:S01]  /*1d80*/  LOP3.LUT R2, R39, R12, RZ, 0x3c, !PT ;  /* 0x0000000c27027212 */ /* 0x000fe200078e3cff */
[----:B------:R-:W-:Y:S02]  /*1d90*/  IMAD R5, R117, R26, RZ ;  /* 0x0000001a75057224 */ /* 0x000fe400078e02ff */
[----:B------:R-:W-:Y:S01]  /*1da0*/  @!P3 IMAD R0, R0, R160, R3 ;  /* 0x000000a00000b224 */ /* 0x000fe200078e0203 */
[----:B------:R-:W-:Y:S02]  /*1db0*/  ISETP.GE.AND P1, PT, R2, RZ, PT ;  /* 0x000000ff0200720c */ /* 0x000fe40003f26270 */
[----:B------:R-:W-:Y:S02]  /*1dc0*/  MOV R2, R4 ;  /* 0x0000000400027202 */ /* 0x000fe40000000f00 */
[----:B------:R-:W-:Y:S02]  /*1dd0*/  MOV R3, R7 ;  /* 0x0000000700037202 */ /* 0x000fe40000000f00 */
[----:B------:R-:W-:-:S02]  /*1de0*/  @!P0 IADD3 R8, R8, 0x1, RZ ;  /* 0x0000000108088810 */ /* 0x000fc40007ffe0ff */
[----:B------:R-:W-:Y:S01]  /*1df0*/  ISETP.NE.AND P0, PT, R12, RZ, PT ;  /* 0x000000ff0c00720c */ /* 0x000fe20003f05270 */
[----:B------:R-:W-:Y:S02]  /*1e00*/  IMAD R5, R20, R116, R5 ;  /* 0x0000007414057224 */ /* 0x000fe400078e0205 */
[----:B------:R-:W-:Y:S01]  /*1e10*/  IMAD.WIDE.U32 R2, R116, R26, R2 ;  /* 0x0000001a74027225 */ /* 0x000fe200078e0002 */
[----:B------:R-:W-:-:S03]  /*1e20*/  @P2 IADD3 R8, R8, 0x1, RZ ;  /* 0x0000000108082810 */ /* 0x000fc60007ffe0ff */
[----:B------:R-:W-:-:S04]  /*1e30*/  @!P3 IMAD.WIDE.U32 R6, R160, R9, RZ ;  /* 0x00000009a006b225 */ /* 0x000fc800078e00ff */
[----:B------:R-:W-:Y:S01]  /*1e40*/  IMAD.IADD R5, R3, 0x1, R5 ;  /* 0x0000000103057824 */ /* 0x000fe200078e0205 */
[----:B------:R-:W-:Y:S02]  /*1e50*/  @!P3 IADD3 R3, R7, R0, RZ ;  /* 0x000000000703b210 */ /* 0x000fe40007ffe0ff */
[----:B------:R-:W-:Y:S02]  /*1e60*/  MOV R0, R8 ;  /* 0x0000000800007202 */ /* 0x000fe40000000f00 */
[----:B------:R-:W-:Y:S01]  /*1e70*/  MOV R4, R2 ;  /* 0x0000000200047202 */ /* 0x000fe20000000f00 */
[----:B------:R-:W-:Y:S01]  /*1e80*/  @!P3 IMAD.MOV.U32 R2, RZ, RZ, R6 ;  /* 0x000000ffff02b224 */ /* 0x000fe200078e0006 */
[----:B------:R-:W-:Y:S02]  /*1e90*/  @!P1 IADD3 R0, -R0, RZ, RZ ;  /* 0x000000ff00009210 */ /* 0x000fe40007ffe1ff */
[----:B------:R-:W-:Y:S01]  /*1ea0*/  @!P0 LOP3.LUT R0, RZ, R12, RZ, 0x33, !PT ;  /* 0x0000000cff008212 */ /* 0x000fe200078e33ff */
[----:B------:R-:W-:Y:S01]  /*1eb0*/  @!P3 IMAD R7, R17, R13, RZ ;  /* 0x0000000d1107b224 */ /* 0x000fe200078e02ff */
[----:B------:R-:W-:Y:S01]  /*1ec0*/  @!P3 SHF.R.S32.HI R6, RZ, 0x1f, R13 ;  /* 0x0000001fff06b819 */ /* 0x000fe2000001140d */
[----:B------:R-:W-:Y:S01]  /*1ed0*/  @P3 IMAD.IADD R8, R9, 0x1, R21 ;  /* 0x0000000109083824 */ /* 0x000fe200078e0215 */
[----:B------:R-:W-:Y:S01]  /*1ee0*/  SHF.R.S32.HI R29, RZ, 0x1f, R0 ;  /* 0x0000001fff1d7819 */ /* 0x000fe20000011400 */
[----:B------:R-:W-:-:S02]  /*1ef0*/  IMAD R10, R19, R0, RZ ;  /* 0x00000000130a7224 */ /* 0x000fc400078e02ff */
[----:B------:R-:W-:Y:S02]  /*1f00*/  @!P3 IMAD R14, R16, R6, R7 ;  /* 0x00000006100eb224 */ /* 0x000fe400078e0207 */
[----:B------:R-:W-:Y:S02]  /*1f10*/  @P3 IMAD R11, R161, R8, RZ ;  /* 0x00000008a10b3224 */ /* 0x000fe400078e02ff */
[----:B------:R-:W-:-:S04]  /*1f20*/  @!P3 IMAD.WIDE.U32 R6, R16, R13, R2 ;  /* 0x0000000d1006b225 */ /* 0x000fc800078e0002 */
[----:B------:R-:W-:-:S04]  /*1f30*/  @P3 IMAD.WIDE.U32 R8, R160, R8, RZ ;  /* 0x00000008a0083225 */ /* 0x000fc800078e00ff */
[----:B------:R-:W-:-:S04]  /*1f40*/  IMAD.WIDE.U32 R2, R18, R0, R4 ;  /* 0x0000000012027225 */ /* 0x000fc800078e0004 */
[----:B------:R-:W-:Y:S01]  /*1f50*/  IMAD R4, R18, R29, R10 ;  /* 0x0000001d12047224 */ /* 0x000fe200078e020a */
[----:B------:R-:W-:Y:S01]  /*1f60*/  @P3 IADD3 R13, R9, R11, RZ ;  /* 0x0000000b090d3210 */ /* 0x000fe20007ffe0ff */
[----:B------:R-:W-:Y:S01]  /*1f70*/  @!P3 IMAD.IADD R13, R7, 0x1, R14 ;  /* 0x00000001070db824 */ /* 0x000fe200078e020e */
[----:B------:R-:W-:Y:S01]  /*1f80*/  @P3 MOV R12, R8 ;  /* 0x00000008000c3202 */ /* 0x000fe20000000f00 */
[----:B------:R-:W-:Y:S01]  /*1f90*/  IMAD.IADD R30, R3, 0x1, R4 ;  /* 0x00000001031e7824 */ /* 0x000fe200078e0204 */
[----:B------:R-:W-:Y:S02]  /*1fa0*/  @!P3 MOV R12, R6 ;  /* 0x00000006000cb202 */ /* 0x000fe40000000f00 */
[----:B------:R-:W-:Y:S02]  /*1fb0*/  MOV R28, R2 ;  /* 0x00000002001c7202 */ /* 0x000fe40000000f00 */
[----:B------:R-:W-:Y:S02]  /*1fc0*/  MOV R4, R26 ;  /* 0x0000001a00047202 */ /* 0x000fe40000000f00 */
[----:B------:R-:W-:-:S02]  /*1fd0*/  MOV R27, R0 ;  /* 0x00000000001b7202 */ /* 0x000fc40000000f00 */
.L_x_5925:
[----:B-1----:R-:W-:Y:S05]  /*1fe0*/  BSYNC B0 ;  /* 0x0000000000007941 */ /* 0x002fea0003800000 */
.L_x_5923:
        /* <DEDUP_REMOVED lines=10> */
[----:B------:R-:W-:-:S04]  /*2090*/  LEA.HI R0, R32, R183, RZ, 0x4 ;  /* 0x000000b720007211 */ /* 0x000fc800078f20ff */
[----:B------:R-:W-:Y:S02]  /*20a0*/  SHF.R.S32.HI R5, RZ, 0x4, R0 ;  /* 0x00000004ff057819 */ /* 0x000fe40000011400 */
[----:B------:R-:W-:Y:S02]  /*20b0*/  LEA.HI R6, R32, R183, RZ, 0x3 ;  /* 0x000000b720067211 */ /* 0x000fe400078f18ff */
[C---:B------:R-:W-:Y:S02]  /*20c0*/  LEA.HI R2, R0.reuse, R5, RZ, 0x1 ;  /* 0x0000000500027211 */ /* 0x040fe400078f08ff */
[----:B------:R-:W-:Y:S02]  /*20d0*/  LOP3.LUT R0, R0, 0xfffffff0, RZ, 0xc0, !PT ;  /* 0xfffffff000007812 */ /* 0x000fe400078ec0ff */
[----:B------:R-:W-:Y:S02]  /*20e0*/  LOP3.LUT R3, R6, 0xfffffff8, RZ, 0xc0, !PT ;  /* 0xfffffff806037812 */ /* 0x000fe400078ec0ff */
[----:B------:R-:W-:Y:S01]  /*20f0*/  LOP3.LUT R2, R2, 0xfffffffe, RZ, 0xc0, !PT ;  /* 0xfffffffe02027812 */ /* 0x000fe200078ec0ff */
[C---:B------:R-:W-:Y:S01]  /*2100*/  IMAD.IADD R0, R183.reuse, 0x1, -R0 ;  /* 0x00000001b7007824 */ /* 0x040fe200078e0a00 */
[----:B------:R-:W-:Y:S01]  /*2110*/  SHF.R.S32.HI R114, RZ, 0x3, R6 ;  /* 0x00000003ff727819 */ /* 0x000fe20000011406 */
[----:B------:R-:W-:-:S02]  /*2120*/  IMAD.IADD R172, R183, 0x1, -R3 ;  /* 0x00000001b7ac7824 */ /* 0x000fc400078e0a03 */
[----:B------:R-:W-:Y:S01]  /*2130*/  IMAD.IADD R181, R5, 0x1, -R2 ;  /* 0x0000000105b57824 */ /* 0x000fe200078e0a02 */
[----:B------:R-:W-:Y:S01]  /*2140*/  SHF.R.S32.HI R16, RZ, 0x1f, R0 ;  /* 0x0000001fff107819 */ /* 0x000fe20000011400 */
[----:B------:R-:W-:Y:S02]  /*2150*/  IMAD.SHL.U32 R2, R114, 0x40, RZ ;  /* 0x0000004072027824 */ /* 0x000fe400078e00ff */
[----:B------:R-:W-:Y:S01]  /*2160*/  IMAD.SHL.U32 R18, R172, 0x8, RZ ;  /* 0x00000008ac127824 */ /* 0x000fe200078e00ff */
[----:B------:R-:W-:Y:S02]  /*2170*/  LEA.HI R16, R16, R0, RZ, 0x3 ;  /* 0x0000000010107211 */ /* 0x000fe400078f18ff */
[----:B------:R-:W-:Y:S02]  /*2180*/  LOP3.LUT R3, R2, 0x1c0, RZ, 0xc0, !PT ;  /* 0x000001c002037812 */ /* 0x000fe400078ec0ff */
[----:B------:R-:W-:Y:S02]  /*2190*/  IADD3 R2, P0, R18, R12, RZ ;  /* 0x0000000c12027210 */ /* 0x000fe40007f1e0ff */
[----:B------:R-:W-:-:S02]  /*21a0*/  SHF.R.S32.HI R19, RZ, 0x1f, R18 ;  /* 0x0000001fff137819 */ /* 0x000fc40000011412 */
[----:B------:R-:W-:Y:S02]  /*21b0*/  LOP3.LUT R5, R16, 0xfffffff8, RZ, 0xc0, !PT ;  /* 0xfffffff810057812 */ /* 0x000fe400078ec0ff */
[----:B------:R-:W-:Y:S01]  /*21c0*/  LEA.HI R17, R32, R183, RZ, 0x6 ;  /* 0x000000b720117211 */ /* 0x000fe200078f30ff */
[----:B-----5:R-:W-:Y:S01]  /*21d0*/  IMAD R7, R20, R160, RZ ;  /* 0x000000a014077224 */ /* 0x020fe200078e02ff */
[----:B------:R-:W-:Y:S02]  /*21e0*/  LOP3.LUT R6, R3, 0x38, R18, 0xf8, !PT ;  /* 0x0000003803067812 */ /* 0x000fe400078ef812 */
[----:B------:R-:W-:Y:S01]  /*21f0*/  SHF.R.U32.HI R12, RZ, 0x3, R3 ;  /* 0x00000003ff0c7819 */ /* 0x000fe20000011603 */
[----:B------:R-:W-:Y:S02]  /*2200*/  IMAD.X R3, R19, 0x1, R13, P0 ;  /* 0x0000000113037824 */ /* 0x000fe400000e060d */
[----:B------:R-:W-:Y:S01]  /*2210*/  IMAD.IADD R0, R0, 0x1, -R5 ;  /* 0x0000000100007824 */ /* 0x000fe200078e0a05 */
[----:B------:R-:W-:Y:S01]  /*2220*/  LOP3.LUT R12, R6, R12, RZ, 0x3c, !PT ;  /* 0x0000000c060c7212 */ /* 0x000fe200078e3cff */
[----:B------:R-:W-:-:S02]  /*2230*/  IMAD.SHL.U32 R5, R17, 0x8, RZ ;  /* 0x0000000811057824 */ /* 0x000fc400078e00ff */
[C---:B------:R-:W-:Y:S02]  /*2240*/  IMAD R6, R4.reuse, R161, R7 ;  /* 0x000000a104067224 */ /* 0x040fe400078e0207 */
[----:B------:R-:W-:Y:S01]  /*2250*/  IMAD.WIDE.U32 R2, R4, R160, R2 ;  /* 0x000000a004027225 */ /* 0x000fe200078e0002 */
[----:B------:R-:W-:-:S03]  /*2260*/  LOP3.LUT R235, R12, 0xfffffe00, R5, 0xf8, !PT ;  /* 0xfffffe000ceb7812 */ /* 0x000fc600078ef805 */
[----:B------:R-:W-:Y:S02]  /*2270*/  IMAD.SHL.U32 R4, R0, 0x40, RZ ;  /* 0x0000004000047824 */ /* 0x000fe400078e00ff */
[----:B------:R-:W-:-:S03]  /*2280*/  IMAD.SHL.U32 R5, R181, 0x8, RZ ;  /* 0x00000008b5057824 */ /* 0x000fc600078e00ff */
[----:B------:R-:W-:Y:S01]  /*2290*/  LOP3.LUT R4, R4, 0x1c0, RZ, 0xc0, !PT ;  /* 0x000001c004047812 */ /* 0x000fe200078ec0ff */
[----:B------:R-:W-:Y:S01]  /*22a0*/  IMAD.IADD R3, R3, 0x1, R6 ;  /* 0x0000000103037824 */ /* 0x000fe200078e0206 */
[----:B------:R-:W-:Y:S02]  /*22b0*/  LOP3.LUT P1, RZ, R0, 0x4, RZ, 0xc0, !PT ;  /* 0x0000000400ff7812 */ /* 0x000fe4000782c0ff */
[----:B------:R-:W-:Y:S02]  /*22c0*/  LOP3.LUT R7, R4, 0x8, R5, 0xf8, !PT ;  /* 0x0000000804077812 */ /* 0x000fe400078ef805 */
[----:B------:R-:W-:Y:S02]  /*22d0*/  SHF.R.U32.HI R6, RZ, 0x3, R4 ;  /* 0x00000003ff067819 */ /* 0x000fe40000011604 */
        /* <DEDUP_REMOVED lines=9> */
[C---:B------:R-:W-:Y:S02]  /*2370*/  IADD3 R22, R18.reuse, 0xc0, RZ ;  /* 0x000000c012167810 */ /* 0x040fe40007ffe0ff */
[----:B------:R-:W-:Y:S01]  /*2380*/  IADD3 R20, R18, 0x80, RZ ;  /* 0x0000008012147810 */ /* 0x000fe20007ffe0ff */
[----:B------:R-:W-:-:S02]  /*2390*/  IMAD.SHL.U32 R16, R16, 0x40, RZ ;  /* 0x0000004010107824 */ /* 0x000fc400078e00ff */
[----:B------:R-:W-:Y:S01]  /*23a0*/  IMAD.MOV.U32 R43, RZ, RZ, 0x10 ;  /* 0x00000010ff2b7424 */ /* 0x000fe200078e00ff */
[C---:B------:R-:W-:Y:S01]  /*23b0*/  SHF.L.U64.HI R250, R116.reuse, 0x4, R117 ;  /* 0x0000000474fa7819 */ /* 0x040fe20000010275 */
[----:B------:R-:W-:Y:S01]  /*23c0*/  IMAD.SHL.U32 R247, R116, 0x10, RZ ;  /* 0x0000001074f77824 */ /* 0x000fe200078e00ff */
[----:B------:R-:W-:Y:S01]  /*23d0*/  LOP3.LUT R42, R42, 0xfffffe00, R16, 0xf8, !PT ;  /* 0xfffffe002a2a7812 */ /* 0x000fe200078ef810 */
        /* <DEDUP_REMOVED lines=8> */
[----:B------:R-:W-:Y:S02]  /*2460*/  IMAD.IADD R11, R5, 0x1, R13 ;  /* 0x00000001050b7824 */ /* 0x000fe400078e020d */
[----:B------:R-:W-:Y:S01]  /*2470*/  @!P3 IMAD R5, R10, R164, R0 ;  /* 0x000000a40a05b224 */ /* 0x000fe200078e0200 */
[----:B------:R-:W-:Y:S01]  /*2480*/  IADD3 R2, P2, R18, R2, RZ ;  /* 0x0000000212027210 */ /* 0x000fe20007f5e0ff */
[----:B------:R-:W-:Y:S02]  /*2490*/  @P3 IMAD.IADD R0, R3, 0x1, R12 ;  /* 0x0000000103003824 */ /* 0x000fe400078e020c */
[----:B------:R-:W-:-:S04]  /*24a0*/  @!P3 IMAD.IADD R0, R7, 0x1, R5 ;  /* 0x000000010700b824 */ /* 0x000fc800078e0205 */
[----:B------:R-:W-:Y:S01]  /*24b0*/  IMAD.X R3, R19, 0x1, R0, P2 ;  /* 0x0000000113037824 */ /* 0x000fe200010e0600 */
[----:B------:R-:W-:Y:S01]  /*24c0*/  ISETP.GE.AND P2, PT, R21, R152, PT ;  /* 0x000000981500720c */ /* 0x000fe20003f46270 */
[----:B------:R-:W-:Y:S02]  /*24d0*/  IMAD.MOV.U32 R10, RZ, RZ, R4 ;  /* 0x000000ffff0a7224 */ /* 0x000fe400078e0004 */
[--C-:B------:R-:W-:Y:S01]  /*24e0*/  @P3 IMAD.MOV.U32 R148, RZ, RZ, R8.reuse ;  /* 0x000000ffff943224 */ /* 0x100fe200078e0008 */
[----:B------:R-:W-:Y:S01]  /*24f0*/  SEL R0, RZ, 0xffffffff, P2 ;  /* 0xffffffffff007807 */ /* 0x000fe20001000000 */
[----:B------:R-:W-:Y:S02]  /*2500*/  @P3 IMAD.MOV.U32 R149, RZ, RZ, R9 ;  /* 0x000000ffff953224 */ /* 0x000fe400078e0009 */
[----:B----4-:R-:W-:Y:S02]  /*2510*/  IMAD R4, R15, R39, RZ ;  /* 0x000000270f047224 */ /* 0x010fe400078e02ff */
[----:B------:R-:W-:-:S02]  /*2520*/  @!P3 IMAD.MOV.U32 R148, RZ, RZ, R8 ;  /* 0x000000ffff94b224 */ /* 0x000fc400078e0008 */
[----:B------:R-:W-:Y:S01]  /*2530*/  @!P3 IMAD.MOV.U32 R149, RZ, RZ, R9 ;  /* 0x000000ffff95b224 */ /* 0x000fe200078e0009 */
        /* <DEDUP_REMOVED lines=9> */
[C---:B------:R-:W-:Y:S01]  /*25d0*/  IMAD R8, R4.reuse, R149, R0 ;  /* 0x0000009504087224 */ /* 0x040fe200078e0200 */
[----:B------:R-:W-:Y:S01]  /*25e0*/  SHF.R.S32.HI R0, RZ, 0x1f, R129 ;  /* 0x0000001fff007819 */ /* 0x000fe20000011481 */
[----:B------:R-:W-:-:S03]  /*25f0*/  IMAD.WIDE.U32 R134, R4, R148, R2 ;  /* 0x0000009404867225 */ /* 0x000fc600078e0002 */
[----:B------:R-:W-:Y:S02]  /*2600*/  LEA.HI R0, R0, R129, RZ, 0x6 ;  /* 0x0000008100007211 */ /* 0x000fe400078f30ff */
[----:B------:R-:W-:Y:S02]  /*2610*/  SHF.L.U64.HI R2, R160, 0x4, R161 ;  /* 0x00000004a0027819 */ /* 0x000fe400000102a1 */
[----:B------:R-:W-:Y:S02]  /*2620*/  ISETP.GE.AND P2, PT, R22, R152, PT ;  /* 0x000000981600720c */ /* 0x000fe40003f46270 */
[----:B------:R-:W-:Y:S01]  /*2630*/  SHF.R.S32.HI R0, RZ, 0x6, R0 ;  /* 0x00000006ff007819 */ /* 0x000fe20000011400 */
[----:B------:R1:W-:Y:S01]  /*2640*/  STL [R1], R2 ;  /* 0x0000000201007387 */ /* 0x0003e20000100800 */
[----:B------:R-:W-:Y:S02]  /*2650*/  SEL R5, RZ, 0x8, P2 ;  /* 0x00000008ff057807 */ /* 0x000fe40001000000 */
[----:B------:R-:W-:Y:S01]  /*2660*/  IMNMX R120, R34, R0, !PT ;  /* 0x0000000022787217 */ /* 0x000fe20007800200 */
[----:B------:R-:W-:Y:S01]  /*2670*/  @!P4 IMAD.MOV.U32 R35, RZ, RZ, RZ ;  /* 0x000000ffff23c224 */ /* 0x000fe200078e00ff */
[----:B------:R-:W-:-:S02]  /*2680*/  ISETP.GE.AND P3, PT, R20, R152, PT ;  /* 0x000000981400720c */ /* 0x000fc40003f66270 */
[----:B------:R-:W-:Y:S01]  /*2690*/  ISETP.GT.AND P4, PT, R36, R120, PT ;  /* 0x000000782400720c */ /* 0x000fe20003f84270 */
[-C--:B------:R-:W-:Y:S02]  /*26a0*/  IMAD R4, R117, R114.reuse, RZ ;  /* 0x0000007275047224 */ /* 0x080fe400078e02ff */
[----:B------:R-:W-:Y:S01]  /*26b0*/  IMAD R0, R161, R114, RZ ;  /* 0x00000072a1007224 */ /* 0x000fe200078e02ff */
[----:B------:R-:W-:Y:S01]  /*26c0*/  SEL R6, RZ, 0x4, P3 ;  /* 0x00000004ff067807 */ /* 0x000fe20001800000 */
[C---:B------:R-:W-:Y:S02]  /*26d0*/  IMAD R4, R115.reuse, R116, R4 ;  /* 0x0000007473047224 */ /* 0x040fe400078e0204 */
[-C--:B------:R-:W-:Y:S02]  /*26e0*/  IMAD R0, R115, R160.reuse, R0 ;  /* 0x000000a073007224 */ /* 0x080fe400078e0200 */
[----:B------:R-:W-:Y:S01]  /*26f0*/  IMAD.WIDE.U32 R166, R114, R160, R10 ;  /* 0x000000a072a67225 */ /* 0x000fe200078e000a */
[----:B-1----:R-:W-:-:S05]  /*2700*/  IADD3 R2, P2, R18, R28, RZ ;  /* 0x0000001c12027210 */ /* 0x002fca0007f5e0ff */
[----:B------:R-:W-:-:S04]  /*2710*/  IMAD.X R3, R19, 0x1, R30, P2 ;  /* 0x0000000113037824 */ /* 0x000fc800010e061e */
[----:B------:R-:W-:Y:S01]  /*2720*/  IMAD.WIDE.U32 R170, R114, R116, R2 ;  /* 0x0000007472aa7225 */ /* 0x000fe200078e0002 */
[----:B------:R-:W-:Y:S02]  /*2730*/  LOP3.LUT R244, R5, R7, R6, 0xfe, !PT ;  /* 0x0000000705f47212 */ /* 0x000fe400078efe06 */
[----:B------:R-:W-:Y:S01]  /*2740*/  LEA.HI R5, R32, R183, RZ, 0x5 ;  /* 0x000000b720057211 */ /* 0x000fe200078f28ff */
[----:B------:R-:W-:Y:S01]  /*2750*/  IMAD.MOV.U32 R39, RZ, RZ, 0x20 ;  /* 0x00000020ff277424 */ /* 0x000fe200078e00ff */
[----:B------:R-:W-:Y:S01]  /*2760*/  LEA R245, P3, R170, R154, 0x1 ;  /* 0x0000009aaaf57211 */ /* 0x000fe200078608ff */
[----:B------:R-:W-:Y:S01]  /*2770*/  IMAD.IADD R169, R171, 0x1, R4 ;  /* 0x00000001aba97824 */ /* 0x000fe200078e0204 */
[----:B------:R-:W-:Y:S01]  /*2780*/  LEA R243, P2, R166, R156, 0x1 ;  /* 0x0000009ca6f37211 */ /* 0x000fe200078408ff */
[----:B------:R-:W-:Y:S01]  /*2790*/  IMAD.IADD R165, R167, 0x1, R0 ;  /* 0x00000001a7a57824 */ /* 0x000fe200078e0200 */
[----:B------:R-:W-:Y:S01]  /*27a0*/  SHF.R.S32.HI R182, RZ, 0x5, R5 ;  /* 0x00000005ffb67819 */ /* 0x000fe20000011405 */
[----:B------:R-:W-:Y:S01]  /*27b0*/  IMAD.IADD R153, R135, 0x1, R8 ;  /* 0x0000000187997824 */ /* 0x000fe200078e0208 */
[----:B------:R-:W-:-:S02]  /*27c0*/  SEL R39, R39, 0xffffffe0, !P1 ;  /* 0xffffffe027277807 */ /* 0x000fc40004800000 */
[----:B------:R-:W-:Y:S02]  /*27d0*/  LEA.HI.X R246, R170, R155, R169, 0x1, P3 ;  /* 0x0000009baaf67211 */ /* 0x000fe400018f0ca9 */
        /* <DEDUP_REMOVED lines=28> */
[----:B------:R-:W-:Y:S01]  /*29a0*/  SHF.R.S32.HI R0, RZ, 0x1f, R26 ;  /* 0x0000001fff007819 */ /* 0x000fe2000001141a */
[----:B------:R-:W-:Y:S01]  /*29b0*/  IMAD.WIDE.U32 R10, R37, R6, R18 ;  /* 0x00000006250a7225 */ /* 0x000fe200078e0012 */
[C-C-:B-----5:R-:W-:Y:S02]  /*29c0*/  SHF.L.U64.HI R159, R62.reuse, 0x4, R63.reuse ;  /* 0x000000043e9f7819 */ /* 0x160fe4000001023f */
[----:B------:R-:W-:Y:S01]  /*29d0*/  SHF.L.U64.HI R163, R62, 0x5, R63 ;  /* 0x000000053ea37819 */ /* 0x000fe2000001023f */
[----:B------:R-:W-:Y:S02]  /*29e0*/  IMAD R5, R6, R164, R23 ;  /* 0x000000a406057224 */ /* 0x000fe400078e0217 */
[----:B----4-:R-:W-:-:S02]  /*29f0*/  IMAD R23, R3, R26, RZ ;  /* 0x0000001a03177224 */ /* 0x010fc400078e02ff */
[----:B------:R-:W-:Y:S02]  /*2a00*/  IMAD.MOV.U32 R6, RZ, RZ, R4 ;  /* 0x000000ffff067224 */ /* 0x000fe400078e0004 */
[----:B------:R-:W-:Y:S02]  /*2a10*/  IMAD R28, R63, R26, RZ ;  /* 0x0000001a3f1c7224 */ /* 0x000fe400078e02ff */
[----:B------:R-:W-:Y:S02]  /*2a20*/  IMAD.IADD R5, R11, 0x1, R5 ;  /* 0x000000010b057824 */ /* 0x000fe400078e0205 */
[----:B------:R-:W-:Y:S01]  /*2a30*/  IMAD.MOV.U32 R4, RZ, RZ, R10 ;  /* 0x000000ffff047224 */ /* 0x000fe200078e000a */
[----:B------:R-:W-:Y:S01]  /*2a40*/  LEA.HI R10, R34, R34, RZ, 0x1 ;  /* 0x00000022220a7211 */ /* 0x000fe200078f08ff */
[C---:B------:R-:W-:Y:S02]  /*2a50*/  IMAD R11, R2.reuse, R0, R23 ;  /* 0x00000000020b7224 */ /* 0x040fe400078e0217 */
[----:B------:R-:W-:-:S04]  /*2a60*/  IMAD.WIDE.U32 R6, R2, R26, R6 ;  /* 0x0000001a02067225 */ /* 0x000fc800078e0006 */
[C---:B------:R-:W-:Y:S02]  /*2a70*/  IMAD R0, R62.reuse, R0, R28 ;  /* 0x000000003e007224 */ /* 0x040fe400078e021c */
[----:B------:R-:W-:-:S04]  /*2a80*/  IMAD.WIDE.U32 R4, R62, R26, R4 ;  /* 0x0000001a3e047225 */ /* 0x000fc800078e0004 */
[----:B------:R-:W-:Y:S01]  /*2a90*/  IMAD.IADD R7, R7, 0x1, R11 ;  /* 0x0000000107077824 */ /* 0x000fe200078e020b */
[----:B------:R-:W-:Y:S01]  /*2aa0*/  IADD3 R5, R5, R0, RZ ;  /* 0x0000000005057210 */ /* 0x000fe20007ffe0ff */
[-C--:B------:R-:W-:Y:S02]  /*2ab0*/  IMAD R9, R9, R27.reuse, RZ ;  /* 0x0000001b09097224 */ /* 0x080fe400078e02ff */
[----:B------:R-:W-:-:S04]  /*2ac0*/  IMAD.WIDE.U32 R6, R8, R27, R6 ;  /* 0x0000001b08067225 */ /* 0x000fc800078e0006 */
[----:B------:R-:W-:Y:S01]  /*2ad0*/  IMAD R23, R8, R29, R9 ;  /* 0x0000001d08177224 */ /* 0x000fe200078e0209 */
[----:B------:R-:W-:Y:S01]  /*2ae0*/  SHF.R.S32.HI R9, RZ, 0x1f, R129 ;  /* 0x0000001fff097819 */ /* 0x000fe20000011481 */
[-C--:B------:R-:W-:Y:S01]  /*2af0*/  IMAD R0, R13, R27.reuse, RZ ;  /* 0x0000001b0d007224 */ /* 0x080fe200078e02ff */
[----:B------:R-:W-:Y:S01]  /*2b00*/  IADD3 R8, P0, -R129, R114, RZ ;  /* 0x0000007281087210 */ /* 0x000fe20007f1e1ff */
        /* <DEDUP_REMOVED lines=11> */
[----:B------:R-:W-:Y:S02]  /*2bc0*/  IMAD R11, R3, R8, R11 ;  /* 0x00000008030b7224 */ /* 0x000fe400078e020b */
        /* <DEDUP_REMOVED lines=13> */
[-C--:B------:R-:W-:Y:S01]  /*2ca0*/  LEA.HI.X.SX32 R9, R9, R12.reuse, 0x1, P3 ;  /* 0x0000000c09097211 */ /* 0x080fe200018f0eff */
        /* <DEDUP_REMOVED lines=98> */
.L_x_6044:
        /* <DEDUP_REMOVED lines=31> */
.L_x_5928:
[----:B------:R-:W-:Y:S05]  /*34c0*/  BSYNC B0 ;  /* 0x0000000000007941 */ /* 0x000fea0003800000 */
.L_x_5927:
        /* <DEDUP_REMOVED lines=22> */
.L_x_5930:
[----:B------:R-:W-:Y:S05]  /*3630*/  BSYNC B0 ;  /* 0x0000000000007941 */ /* 0x000fea0003800000 */
.L_x_5929:
        /* <DEDUP_REMOVED lines=21> */
.L_x_5932:
[----:B------:R-:W-:Y:S05]  /*3790*/  BSYNC B0 ;  /* 0x0000000000007941 */ /* 0x000fea0003800000 */
.L_x_5931:
        /* <DEDUP_REMOVED lines=21> */
.L_x_5934:
[----:B------:R-:W-:Y:S05]  /*38f0*/  BSYNC B0 ;  /* 0x0000000000007941 */ /* 0x000fea0003800000 */
.L_x_5933:
        /* <DEDUP_REMOVED lines=72> */
.L_x_5941:
[----:B------:R-:W-:Y:S05]  /*3d80*/  BSYNC B0 ;  /* 0x0000000000007941 */ /* 0x000fea0003800000 */
.L_x_5940:
        /* <DEDUP_REMOVED lines=57> */
.L_x_5943:
[----:B------:R-:W-:Y:S05]  /*4120*/  BSYNC B0 ;  /* 0x0000000000007941 */ /* 0x000fea0003800000 */
.L_x_5942:
        /* <DEDUP_REMOVED lines=57> */
.L_x_5945:
[----:B------:R-:W-:Y:S05]  /*44c0*/  BSYNC B0 ;  /* 0x0000000000007941 */ /* 0x000fea0003800000 */
.L_x_5944:
        /* <DEDUP_REMOVED lines=56> */
.L_x_5939:
[----:B------:R-:W-:Y:S05]  /*4850*/  BSYNC B1 ;  /* 0x0000000000017941 */ /* 0x000fea0003800000 */
.L_x_5938:
        /* <DEDUP_REMOVED lines=67> */
.L_x_5949:
[----:B------:R-:W-:Y:S05]  /*4c90*/  BSYNC B0 ;  /* 0x0000000000007941 */ /* 0x000fea0003800000 */
.L_x_5948:
        /* <DEDUP_REMOVED lines=57> */
.L_x_5951:
[----:B------:R-:W-:Y:S05]  /*5030*/  BSYNC B0 ;  /* 0x0000000000007941 */ /* 0x000fea0003800000 */
.L_x_5950:
        /* <DEDUP_REMOVED lines=57> */
.L_x_5953:
[----:B------:R-:W-:Y:S05]  /*53d0*/  BSYNC B0 ;  /* 0x0000000000007941 */ /* 0x000fea0003800000 */
.L_x_5952:
        /* <DEDUP_REMOVED lines=56> */
.L_x_5947:
[----:B------:R-:W-:Y:S05]  /*5760*/  BSYNC B1 ;  /* 0x0000000000017941 */ /* 0x000fea0003800000 */
.L_x_5946:
        /* <DEDUP_REMOVED lines=67> */
.L_x_5957:
[----:B------:R-:W-:Y:S05]  /*5ba0*/  BSYNC B0 ;  /* 0x0000000000007941 */ /* 0x000fea0003800000 */
.L_x_5956:
        /* <DEDUP_REMOVED lines=57> */
.L_x_5959:
[----:B------:R-:W-:Y:S05]  /*5f40*/  BSYNC B0 ;  /* 0x0000000000007941 */ /* 0x000fea0003800000 */
.L_x_5958:
        /* <DEDUP_REMOVED lines=57> */
.L_x_5961:
[----:B------:R-:W-:Y:S05]  /*62e0*/  BSYNC B0 ;  /* 0x0000000000007941 */ /* 0x000fea0003800000 */
.L_x_5960:
        /* <DEDUP_REMOVED lines=56> */
.L_x_5955:
[----:B------:R-:W-:Y:S05]  /*6670*/  BSYNC B1 ;  /* 0x0000000000017941 */ /* 0x000fea0003800000 */
.L_x_5954:
        /* <DEDUP_REMOVED lines=74> */
.L_x_5965:
[----:B------:R-:W-:Y:S05]  /*6b20*/  BSYNC B0 ;  /* 0x0000000000007941 */ /* 0x000fea0003800000 */
.L_x_5964:
        /* <DEDUP_REMOVED lines=57> */
.L_x_5967:
[----:B------:R-:W-:Y:S05]  /*6ec0*/  BSYNC B0 ;  /* 0x0000000000007941 */ /* 0x000fea0003800000 */
.L_x_5966:
        /* <DEDUP_REMOVED lines=57> */
.L_x_5969:
[----:B------:R-:W-:Y:S05]  /*7260*/  BSYNC B0 ;  /* 0x0000000000007941 */ /* 0x000fea0003800000 */
.L_x_5968:
        /* <DEDUP_REMOVED lines=56> */
.L_x_5963:
[----:B------:R-:W-:Y:S05]  /*75f0*/  BSYNC B1 ;  /* 0x0000000000017941 */ /* 0x000fea0003800000 */
.L_x_5962:
[----:B------:R-:W2:Y:S02]  /*7600*/  LD.E R0, [R24.64+0xd0] ;  /* 0x0000d00618007980 */ /* 0x000ea4000c101900 */
[----:B--2---:R-:W-:Y:S05]  /*7610*/  IMAD.U32 R0, R0, -0x20, RZ ;  /* 0xffffffe000007824 */ /* 0x004fea00078e00ff */
[C---:B------:R-:W-:Y:S02]  /*7620*/  LEA R26, P1, R0.reuse, R26, 0x1 ;  /* 0x0000001a001a7211 */ /* 0x040fe400078208ff */
[C---:B------:R-:W-:Y:S02]  /*7630*/  LEA R40, P0, R0.reuse, R40, 0x1 ;  /* 0x0000002800287211 */ /* 0x040fe400078008ff */
[C---:B------:R-:W-:Y:S02]  /*7640*/  LEA.HI.X.SX32 R27, R0.reuse, R27, 0x1, P1 ;  /* 0x0000001b001b7211 */ /* 0x040fe400008f0eff */
[----:B------:R-:W-:Y:S01]  /*7650*/  LEA.HI.X.SX32 R41, R0, R41, 0x1, P0 ;  /* 0x0000002900297211 */ /* 0x000fe200000f0eff */
[----:B------:R-:W-:-:S05]  /*7660*/  BRA `(.L_x_5970) ;  /* 0x0000707000007947 */ /* 0x000fca0003800000 */
.L_x_5937:
        /* <DEDUP_REMOVED lines=99> */
.L_x_5976:
[----:B------:R-:W-:Y:S05]  /*7ca0*/  BSYNC B0 ;  /* 0x0000000000007941 */ /* 0x000fea0003800000 */
.L_x_5975:
[----:B-1----:R-:W-:Y:S02]  /*7cb0*/  MOV R2, R48 ;  /* 0x0000003000027202 */ /* 0x002fe40000000f00 */
[----:B------:R-:W-:Y:S05]  /*7cc0*/  MOV R3, R49 ;  /* 0x0000003100037202 */ /* 0x000fea0000000f00 */
[----:B-----5:R1:W-:Y:S02]  /*7cd0*/  ST.E.128 [R2.64], R8 ;  /* 0x0000000802007985 */ /* 0x0203e4000c101d06 */
.L_x_5974:
[----:B------:R-:W-:Y:S05]  /*7ce0*/  BSYNC B1 ;  /* 0x0000000000017941 */ /* 0x000fea0003800000 */
.L_x_5973:
        /* <DEDUP_REMOVED lines=97> */
.L_x_5980:
[----:B------:R-:W-:Y:S05]  /*8300*/  BSYNC B0 ;  /* 0x0000000000007941 */ /* 0x000fea0003800000 */
.L_x_5979:
[----:B-1----:R-:W-:Y:S02]  /*8310*/  MOV R2, R48 ;  /* 0x0000003000027202 */ /* 0x002fe40000000f00 */
[----:B------:R-:W-:Y:S05]  /*8320*/  MOV R3, R49 ;  /* 0x0000003100037202 */ /* 0x000fea0000000f00 */
[----:B-----5:R1:W-:Y:S02]  /*8330*/  ST.E.128 [R2.64+0x80], R8 ;  /* 0x0000800802007985 */ /* 0x0203e4000c101d06 */
.L_x_5978:
[----:B------:R-:W-:Y:S05]  /*8340*/  BSYNC B1 ;  /* 0x0000000000017941 */ /* 0x000fea0003800000 */
.L_x_5977:
        /* <DEDUP_REMOVED lines=97> */
.L_x_5984:
[----:B------:R-:W-:Y:S05]  /*8960*/  BSYNC B0 ;  /* 0x0000000000007941 */ /* 0x000fea0003800000 */
.L_x_5983:
[----:B-1----:R-:W-:Y:S02]  /*8970*/  MOV R2, R48 ;  /* 0x0000003000027202 */ /* 0x002fe40000000f00 */
[----:B------:R-:W-:Y:S05]  /*8980*/  MOV R3, R49 ;  /* 0x0000003100037202 */ /* 0x000fea0000000f00 */
[----:B-----5:R1:W-:Y:S02]  /*8990*/  ST.E.128 [R2.64+0x100], R8 ;  /* 0x0001000802007985 */ /* 0x0203e4000c101d06 */
.L_x_5982:
[----:B------:R-:W-:Y:S05]  /*89a0*/  BSYNC B1 ;  /* 0x0000000000017941 */ /* 0x000fea0003800000 */
.L_x_5981:
        /* <DEDUP_REMOVED lines=96> */
.L_x_5986:
[----:B------:R-:W-:Y:S05]  /*8fb0*/  BSYNC B0 ;  /* 0x0000000000007941 */ /* 0x000fea0003800000 */
.L_x_5985:
[----:B-1----:R-:W-:Y:S02]  /*8fc0*/  MOV R2, R48 ;  /* 0x0000003000027202 */ /* 0x002fe40000000f00 */
[----:B------:R-:W-:Y:S05]  /*8fd0*/  MOV R3, R49 ;  /* 0x0000003100037202 */ /* 0x000fea0000000f00 */
[----:B-----5:R1:W-:Y:S02]  /*8fe0*/  ST.E.128 [R2.64+0x180], R8 ;  /* 0x0001800802007985 */ /* 0x0203e4000c101d06 */
.L_x_5972:
[----:B------:R-:W-:Y:S05]  /*8ff0*/  BSYNC B2 ;  /* 0x0000000000027941 */ /* 0x000fea0003800000 */
.L_x_5971:
        /* <DEDUP_REMOVED lines=102> */
.L_x_5992:
[----:B------:R-:W-:Y:S05]  /*9660*/  BSYNC B0 ;  /* 0x0000000000007941 */ /* 0x000fea0003800000 */
.L_x_5991:
[C---:B-1----:R-:W-:Y:S04]  /*9670*/  LEA R2, P0, R247.reuse, R48, 0x1 ;  /* 0x00000030f7027211 */ /* 0x042fe800078008ff */
[----:B------:R-:W-:Y:S05]  /*9680*/  LEA.HI.X R3, R247, R49, R250, 0x1, P0 ;  /* 0x00000031f7037211 */ /* 0x000fea00000f0cfa */
[----:B-----5:R1:W-:Y:S04]  /*9690*/  ST.E.128 [R2.64], R8 ;  /* 0x0000000802007985 */ /* 0x0203e8000c101d06 */
.L_x_5990:
[----:B------:R-:W-:Y:S05]  /*96a0*/  BSYNC B1 ;  /* 0x0000000000017941 */ /* 0x000fea0003800000 */
.L_x_5989:
        /* <DEDUP_REMOVED lines=97> */
.L_x_5996:
[----:B------:R-:W-:Y:S05]  /*9cc0*/  BSYNC B0 ;  /* 0x0000000000007941 */ /* 0x000fea0003800000 */
.L_x_5995:
[C---:B-1----:R-:W-:Y:S04]  /*9cd0*/  LEA R2, P0, R79.reuse, R48, 0x1 ;  /* 0x000000304f027211 */ /* 0x042fe800078008ff */
[----:B------:R-:W-:Y:S05]  /*9ce0*/  LEA.HI.X R3, R79, R49, R100, 0x1, P0 ;  /* 0x000000314f037211 */ /* 0x000fea00000f0c64 */
[----:B-----5:R1:W-:Y:S04]  /*9cf0*/  ST.E.128 [R2.64], R8 ;  /* 0x0000000802007985 */ /* 0x0203e8000c101d06 */
.L_x_5994:
[----:B------:R-:W-:Y:S05]  /*9d00*/  BSYNC B1 ;  /* 0x0000000000017941 */ /* 0x000fea0003800000 */
.L_x_5993:
        /* <DEDUP_REMOVED lines=97> */
.L_x_6000:
[----:B------:R-:W-:Y:S05]  /*a320*/  BSYNC B0 ;  /* 0x0000000000007941 */ /* 0x000fea0003800000 */
.L_x_5999:
[C---:B-1----:R-:W-:Y:S04]  /*a330*/  LEA R2, P0, R78.reuse, R48, 0x1 ;  /* 0x000000304e027211 */ /* 0x042fe800078008ff */
[----:B------:R-:W-:Y:S05]  /*a340*/  LEA.HI.X R3, R78, R49, R99, 0x1, P0 ;  /* 0x000000314e037211 */ /* 0x000fea00000f0c63 */
[----:B-----5:R1:W-:Y:S04]  /*a350*/  ST.E.128 [R2.64], R8 ;  /* 0x0000000802007985 */ /* 0x0203e8000c101d06 */
.L_x_5998:
[----:B------:R-:W-:Y:S05]  /*a360*/  BSYNC B1 ;  /* 0x0000000000017941 */ /* 0x000fea0003800000 */
.L_x_5997:
        /* <DEDUP_REMOVED lines=96> */
.L_x_6002:
[----:B------:R-:W-:Y:S05]  /*a970*/  BSYNC B0 ;  /* 0x0000000000007941 */ /* 0x000fea0003800000 */
.L_x_6001:
[C---:B-1----:R-:W-:Y:S04]  /*a980*/  LEA R2, P0, R77.reuse, R48, 0x1 ;  /* 0x000000304d027211 */ /* 0x042fe800078008ff */
[----:B------:R-:W-:Y:S05]  /*a990*/  LEA.HI.X R3, R77, R49, R98, 0x1, P0 ;  /* 0x000000314d037211 */ /* 0x000fea00000f0c62 */
[----:B-----5:R1:W-:Y:S04]  /*a9a0*/  ST.E.128 [R2.64], R8 ;  /* 0x0000000802007985 */ /* 0x0203e8000c101d06 */
.L_x_5988:
[----:B------:R-:W-:Y:S05]  /*a9b0*/  BSYNC B2 ;  /* 0x0000000000027941 */ /* 0x000fea0003800000 */
.L_x_5987:
        /* <DEDUP_REMOVED lines=102> */
.L_x_6008:
[----:B------:R-:W-:Y:S05]  /*b020*/  BSYNC B0 ;  /* 0x0000000000007941 */ /* 0x000fea0003800000 */
.L_x_6007:
[C---:B-1----:R-:W-:Y:S04]  /*b030*/  LEA R2, P0, R89.reuse, R48, 0x1 ;  /* 0x0000003059027211 */ /* 0x042fe800078008ff */
[----:B------:R-:W-:Y:S05]  /*b040*/  LEA.HI.X R3, R89, R49, R110, 0x1, P0 ;  /* 0x0000003159037211 */ /* 0x000fea00000f0c6e */
[----:B-----5:R1:W-:Y:S04]  /*b050*/  ST.E.128 [R2.64], R8 ;  /* 0x0000000802007985 */ /* 0x0203e8000c101d06 */
.L_x_6006:
[----:B------:R-:W-:Y:S05]  /*b060*/  BSYNC B1 ;  /* 0x0000000000017941 */ /* 0x000fea0003800000 */
.L_x_6005:
        /* <DEDUP_REMOVED lines=97> */
.L_x_6012:
[----:B------:R-:W-:Y:S05]  /*b680*/  BSYNC B0 ;  /* 0x0000000000007941 */ /* 0x000fea0003800000 */
.L_x_6011:
[C---:B-1----:R-:W-:Y:S04]  /*b690*/  LEA R2, P0, R76.reuse, R48, 0x1 ;  /* 0x000000304c027211 */ /* 0x042fe800078008ff */
[----:B------:R-:W-:Y:S05]  /*b6a0*/  LEA.HI.X R3, R76, R49, R97, 0x1, P0 ;  /* 0x000000314c037211 */ /* 0x000fea00000f0c61 */
[----:B-----5:R1:W-:Y:S04]  /*b6b0*/  ST.E.128 [R2.64], R8 ;  /* 0x0000000802007985 */ /* 0x0203e8000c101d06 */
.L_x_6010:
[----:B------:R-:W-:Y:S05]  /*b6c0*/  BSYNC B1 ;  /* 0x0000000000017941 */ /* 0x000fea0003800000 */
.L_x_6009:
        /* <DEDUP_REMOVED lines=97> */
.L_x_6016:
[----:B------:R-:W-:Y:S05]  /*bce0*/  BSYNC B0 ;  /* 0x0000000000007941 */ /* 0x000fea0003800000 */
.L_x_6015:
[C---:B-1----:R-:W-:Y:S04]  /*bcf0*/  LEA R2, P0, R75.reuse, R48, 0x1 ;  /* 0x000000304b027211 */ /* 0x042fe800078008ff */
[----:B------:R-:W-:Y:S05]  /*bd00*/  LEA.HI.X R3, R75, R49, R96, 0x1, P0 ;  /* 0x000000314b037211 */ /* 0x000fea00000f0c60 */
[----:B-----5:R1:W-:Y:S04]  /*bd10*/  ST.E.128 [R2.64], R8 ;  /* 0x0000000802007985 */ /* 0x0203e8000c101d06 */
.L_x_6014:
[----:B------:R-:W-:Y:S05]  /*bd20*/  BSYNC B1 ;  /* 0x0000000000017941 */ /* 0x000fea0003800000 */
.L_x_6013:
        /* <DEDUP_REMOVED lines=96> */
.L_x_6018:
[----:B------:R-:W-:Y:S05]  /*c330*/  BSYNC B0 ;  /* 0x0000000000007941 */ /* 0x000fea0003800000 */
.L_x_6017:
[C---:B-1----:R-:W-:Y:S04]  /*c340*/  LEA R2, P0, R74.reuse, R48, 0x1 ;  /* 0x000000304a027211 */ /* 0x042fe800078008ff */
[----:B------:R-:W-:Y:S05]  /*c350*/  LEA.HI.X R3, R74, R49, R95, 0x1, P0 ;  /* 0x000000314a037211 */ /* 0x000fea00000f0c5f */
[----:B-----5:R1:W-:Y:S04]  /*c360*/  ST.E.128 [R2.64], R8 ;  /* 0x0000000802007985 */ /* 0x0203e8000c101d06 */
.L_x_6004:
[----:B------:R-:W-:Y:S05]  /*c370*/  BSYNC B2 ;  /* 0x0000000000027941 */ /* 0x000fea0003800000 */
.L_x_6003:
        /* <DEDUP_REMOVED lines=105> */
.L_x_6024:
[----:B------:R-:W-:Y:S05]  /*ca10*/  BSYNC B0 ;  /* 0x0000000000007941 */ /* 0x000fea0003800000 */
.L_x_6023:
[----:B-1----:R-:W-:Y:S01]  /*ca20*/  MOV R2, R48 ;  /* 0x0000003000027202 */ /* 0x002fe20000000f00 */
[----:B------:R-:W-:Y:S01]  /*ca30*/  IMAD R0, R117, 0x60, RZ ;  /* 0x0000006075007824 */ /* 0x000fe200078e02ff */
[----:B------:R-:W-:Y:S05]  /*ca40*/  MOV R3, R49 ;  /* 0x0000003100037202 */ /* 0x000fea0000000f00 */
[----:B------:R-:W-:Y:S05]  /*ca50*/  IMAD.WIDE.U32 R2, R116, 0x60, R2 ;  /* 0x0000006074027825 */ /* 0x000fea00078e0002 */
[----:B------:R-:W-:Y:S05]  /*ca60*/  IADD3 R3, R3, R0, RZ ;  /* 0x0000000003037210 */ /* 0x000fea0007ffe0ff */
[----:B-----5:R1:W-:Y:S02]  /*ca70*/  ST.E.128 [R2.64], R8 ;  /* 0x0000000802007985 */ /* 0x0203e4000c101d06 */
.L_x_6022:
[----:B------:R-:W-:Y:S05]  /*ca80*/  BSYNC B1 ;  /* 0x0000000000017941 */ /* 0x000fea0003800000 */
.L_x_6021:
        /* <DEDUP_REMOVED lines=97> */
.L_x_6028:
[----:B------:R-:W-:Y:S05]  /*d0a0*/  BSYNC B0 ;  /* 0x0000000000007941 */ /* 0x000fea0003800000 */
.L_x_6027:
[C---:B-1----:R-:W-:Y:S04]  /*d0b0*/  LEA R2, P0, R88.reuse, R48, 0x1 ;  /* 0x0000003058027211 */ /* 0x042fe800078008ff */
[----:B------:R-:W-:Y:S05]  /*d0c0*/  LEA.HI.X R3, R88, R49, R109, 0x1, P0 ;  /* 0x0000003158037211 */ /* 0x000fea00000f0c6d */
[----:B-----5:R1:W-:Y:S04]  /*d0d0*/  ST.E.128 [R2.64], R8 ;  /* 0x0000000802007985 */ /* 0x0203e8000c101d06 */
.L_x_6026:
[----:B------:R-:W-:Y:S05]  /*d0e0*/  BSYNC B1 ;  /* 0x0000000000017941 */ /* 0x000fea0003800000 */
.L_x_6025:
        /* <DEDUP_REMOVED lines=97> */
.L_x_6032:
[----:B------:R-:W-:Y:S05]  /*d700*/  BSYNC B0 ;  /* 0x0000000000007941 */ /* 0x000fea0003800000 */
.L_x_6031:
[C---:B-1----:R-:W-:Y:S04]  /*d710*/  LEA R2, P0, R87.reuse, R48, 0x1 ;  /* 0x0000003057027211 */ /* 0x042fe800078008ff */
[----:B------:R-:W-:Y:S05]  /*d720*/  LEA.HI.X R3, R87, R49, R108, 0x1, P0 ;  /* 0x0000003157037211 */ /* 0x000fea00000f0c6c */
[----:B-----5:R1:W-:Y:S04]  /*d730*/  ST.E.128 [R2.64], R8 ;  /* 0x0000000802007985 */ /* 0x0203e8000c101d06 */
.L_x_6030:
[----:B------:R-:W-:Y:S05]  /*d740*/  BSYNC B1 ;  /* 0x0000000000017941 */ /* 0x000fea0003800000 */
.L_x_6029:
        /* <DEDUP_REMOVED lines=96> */
.L_x_6034:
[----:B------:R-:W-:Y:S05]  /*dd50*/  BSYNC B0 ;  /* 0x0000000000007941 */ /* 0x000fea0003800000 */
.L_x_6033:
[C---:B-1----:R-:W-:Y:S04]  /*dd60*/  LEA R2, P0, R86.reuse, R48, 0x1 ;  /* 0x0000003056027211 */ /* 0x042fe800078008ff */
[----:B------:R-:W-:Y:S05]  /*dd70*/  LEA.HI.X R3, R86, R49, R107, 0x1, P0 ;  /* 0x0000003156037211 */ /* 0x000fea00000f0c6b */
[----:B-----5:R1:W-:Y:S04]  /*dd80*/  ST.E.128 [R2.64], R8 ;  /* 0x0000000802007985 */ /* 0x0203e8000c101d06 */
.L_x_6020:
[----:B------:R-:W-:Y:S05]  /*dd90*/  BSYNC B2 ;  /* 0x0000000000027941 */ /* 0x000fea0003800000 */
.L_x_6019:
        /* <DEDUP_REMOVED lines=11> */
.L_x_5936:
        /* <DEDUP_REMOVED lines=30> */
.L_x_6036:
[----:B------:R-:W-:Y:S05]  /*e030*/  BSYNC B0 ;  /* 0x0000000000007941 */ /* 0x000fea0003800000 */
.L_x_6035:
        /* <DEDUP_REMOVED lines=33> */
.L_x_6038:
[----:B------:R-:W-:Y:S05]  /*e250*/  BSYNC B0 ;  /* 0x0000000000007941 */ /* 0x000fea0003800000 */
.L_x_6037:
        /* <DEDUP_REMOVED lines=33> */
.L_x_6040:
[----:B------:R-:W-:Y:S05]  /*e470*/  BSYNC B0 ;  /* 0x0000000000007941 */ /* 0x000fea0003800000 */
.L_x_6039:
        /* <DEDUP_REMOVED lines=38> */
.L_x_5970:
[----:B------:R-:W-:Y:S05]  /*e6e0*/  BSYNC B3 ;  /* 0x0000000000037941 */ /* 0x000fea0003800000 */
.L_x_5935:
        /* <DEDUP_REMOVED lines=92> */
.L_x_6042:
        /* <DEDUP_REMOVED lines=12> */
.L_x_6043:
[----:B------:R-:W-:Y:S05]  /*ed70*/  BSYNC B0 ;  /* 0x0000000000007941 */ /* 0x000fea0003800000 */
.L_x_6041:
[----:B------:R-:W-:Y:S04]  /*ed80*/  IADD3 R28, R28, -0x1, RZ ;  /* 0xffffffff1c1c7810 */ /* 0x000fe80007ffe0ff */
[----:B------:R-:W-:Y:S11]  /*ed90*/  ISETP.GT.AND P0, PT, R28, R120, PT ;  /* 0x000000781c00720c */ /* 0x000ff60003f04270 */
[----:B------:R-:W-:Y:S02]  /*eda0*/  @!UPT UIADD3 URZ, URZ, URZ, URZ ;  /* 0x0000003f3f3ff290 */ /* 0x000fe4000fffe03f */
[----:B------:R-:W-:-:S05]  /*edb0*/  @P0 BRA `(.L_x_6044) ;  /* 0xffff451000000947 */ /* 0x000fca000383ffff */
.L_x_5926:
[----:B------:R-:W-:Y:S01]  /*edc0*/  WARPSYNC 0xffffffff ;  /* 0xffffffff00007948 */ /* 0x000fe20003800000 */
[----:B------:R-:W-:Y:S06]  /*edd0*/  BAR.SYNC.DEFER_BLOCKING 0x0 ;  /* 0x0000000000007b1d */ /* 0x000fec0000010000 */
[----:B------:R1:W5:Y:S04]  /*ede0*/  LDL R186, [R1+0x18] ;  /* 0x0000180001ba7983 */ /* 0x0003680000100800 */
[----:B------:R1:W5:Y:S04]  /*edf0*/  LDL R185, [R1+0x28] ;  /* 0x0000280001b97983 */ /* 0x0003680000100800 */
[----:B------:R-:W2:Y:S01]  /*ee00*/  LD.E R47, [R24.64+0xd0] ;  /* 0x0000d006182f7980 */ /* 0x000ea2000c101900 */
[----:B------:R-:W-:Y:S01]  /*ee10*/  BSSY B3, `(.L_x_6045) ;  /* 0x0000a4e000037945 */ /* 0x000fe20003800000 */
[----:B------:R-:W-:Y:S01]  /*ee20*/  IMAD.SHL.U32 R235, R235, 0x2, RZ ;  /* 0x00000002ebeb7824 */ /* 0x000fe200078e00ff */
[C---:B------:R-:W-:Y:S01]  /*ee30*/  SHF.L.U64.HI R11, R148.reuse, 0x4, R149 ;  /* 0x00000004940b7819 */ /* 0x040fe20000010295 */
[----:B------:R-:W-:Y:S01]  /*ee40*/  IMAD.SHL.U32 R8, R148, 0x10, RZ ;  /* 0x0000001094087824 */ /* 0x000fe200078e00ff */
[----:B--2---:R-:W-:-:S13]  /*ee50*/  ISETP.NE.AND P0, PT, R47, RZ, PT ;  /* 0x000000ff2f00720c */ /* 0x004fda0003f05270 */
[----:B------:R-:W-:Y:S05]  /*ee60*/  @!P0 BRA `(.L_x_6046) ;  /* 0x00009b2000008947 */ /* 0x000fea0003800000 */
[----:B-1----:R-:W2:Y:S01]  /*ee70*/  LD.E.64 R2, [R24.64+0xf0] ;  /* 0x0000f00618027980 */ /* 0x002ea2000c101b00 */
        /* <DEDUP_REMOVED lines=10> */
[----:B------:R-:W-:Y:S01]  /*ef20*/  LEA R4, P0, R148, R134, 0x5 ;  /* 0x0000008694047211 */ /* 0x000fe200078028ff */
[----:B------:R-:W-:Y:S01]  /*ef30*/  IMAD.MOV.U32 R152, RZ, RZ, R134 ;  /* 0x000000ffff987224 */ /* 0x000fe200078e0086 */
[----:B---3--:R-:W-:Y:S02]  /*ef40*/  ISETP.NE.AND P4, PT, R10, RZ, PT ;  /* 0x000000ff0a00720c */ /* 0x008fe40003f85270 */
[----:B------:R-:W-:Y:S02]  /*ef50*/  LEA.HI.X R6, R148, R153, R149, 0x5, P0 ;  /* 0x0000009994067211 */ /* 0x000fe400000f2c95 */
[-C--:B------:R-:W-:Y:S01]  /*ef60*/  LEA R52, P0, R4, R112.reuse, 0x1 ;  /* 0x0000007004347211 */ /* 0x080fe200078008ff */
        /* <DEDUP_REMOVED lines=84> */
.L_x_6053:
[----:B------:R-:W-:Y:S05]  /*f4b0*/  BSYNC B0 ;  /* 0x0000000000007941 */ /* 0x000fea0003800000 */
.L_x_6052:
[----:B-----5:R3:W-:Y:S02]  /*f4c0*/  STS.128 [R235], R4 ;  /* 0x00000004eb007388 */ /* 0x0207e40000000c00 */
.L_x_6051:
[----:B------:R-:W-:Y:S05]  /*f4d0*/  BSYNC B1 ;  /* 0x0000000000017941 */ /* 0x000fea0003800000 */
.L_x_6050:
        /* <DEDUP_REMOVED lines=50> */
.L_x_6057:
[----:B------:R-:W-:Y:S05]  /*f800*/  BSYNC B0 ;  /* 0x0000000000007941 */ /* 0x000fea0003800000 */
.L_x_6056:
[----:B-----5:R1:W-:Y:S02]  /*f810*/  STS.128 [R235+0x2000], R4 ;  /* 0x00200004eb007388 */ /* 0x0203e40000000c00 */
.L_x_6055:
[----:B------:R-:W-:Y:S05]  /*f820*/  BSYNC B1 ;  /* 0x0000000000017941 */ /* 0x000fea0003800000 */
.L_x_6054:
        /* <DEDUP_REMOVED lines=50> */
.L_x_6061:
[----:B------:R-:W-:Y:S05]  /*fb50*/  BSYNC B0 ;  /* 0x0000000000007941 */ /* 0x000fea0003800000 */
.L_x_6060:
[----:B-----5:R3:W-:Y:S02]  /*fb60*/  STS.128 [R235+0x4000], R4 ;  /* 0x00400004eb007388 */ /* 0x0207e40000000c00 */
.L_x_6059:
[----:B------:R-:W-:Y:S05]  /*fb70*/  BSYNC B1 ;  /* 0x0000000000017941 */ /* 0x000fea0003800000 */
.L_x_6058:
        /* <DEDUP_REMOVED lines=49> */
.L_x_6063:
[----:B------:R-:W-:Y:S05]  /*fe90*/  BSYNC B0 ;  /* 0x0000000000007941 */ /* 0x000fea0003800000 */
.L_x_6062:
[----:B-----5:R3:W-:Y:S02]  /*fea0*/  STS.128 [R235+0x6000], R4 ;  /* 0x00600004eb007388 */ /* 0x0207e40000000c00 */
.L_x_6049:
[----:B------:R-:W-:Y:S05]  /*feb0*/  BSYNC B2 ;  /* 0x0000000000027941 */ /* 0x000fea0003800000 */
.L_x_6048:
        /* <DEDUP_REMOVED lines=55> */
.L_x_6069:
[----:B------:R-:W-:Y:S05]  /*10230*/  BSYNC B0 ;  /* 0x0000000000007941 */ /* 0x000fea0003800000 */
.L_x_6068:
[----:B-----5:R3:W-:Y:S02]  /*10240*/  STS.128 [R235+0x800], R4 ;  /* 0x00080004eb007388 */ /* 0x0207e40000000c00 */
.L_x_6067:
[----:B------:R-:W-:Y:S05]  /*10250*/  BSYNC B1 ;  /* 0x0000000000017941 */ /* 0x000fea0003800000 */
.L_x_6066:
        /* <DEDUP_REMOVED lines=50> */
.L_x_6073:
[----:B------:R-:W-:Y:S05]  /*10580*/  BSYNC B0 ;  /* 0x0000000000007941 */ /* 0x000fea0003800000 */
.L_x_6072:
[----:B-----5:R3:W-:Y:S02]  /*10590*/  STS.128 [R235+0x2800], R4 ;  /* 0x00280004eb007388 */ /* 0x0207e40000000c00 */
.L_x_6071:
[----:B------:R-:W-:Y:S05]  /*105a0*/  BSYNC B1 ;  /* 0x0000000000017941 */ /* 0x000fea0003800000 */
.L_x_6070:
        /* <DEDUP_REMOVED lines=50> */
.L_x_6077:
[----:B------:R-:W-:Y:S05]  /*108d0*/  BSYNC B0 ;  /* 0x0000000000007941 */ /* 0x000fea0003800000 */
.L_x_6076:
[----:B-----5:R3:W-:Y:S02]  /*108e0*/  STS.128 [R235+0x4800], R4 ;  /* 0x00480004eb007388 */ /* 0x0207e40000000c00 */
.L_x_6075:
[----:B------:R-:W-:Y:S05]  /*108f0*/  BSYNC B1 ;  /* 0x0000000000017941 */ /* 0x000fea0003800000 */
.L_x_6074:
        /* <DEDUP_REMOVED lines=49> */
.L_x_6079:
[----:B------:R-:W-:Y:S05]  /*10c10*/  BSYNC B0 ;  /* 0x0000000000007941 */ /* 0x000fea0003800000 */
.L_x_6078:
[----:B-----5:R3:W-:Y:S02]  /*10c20*/  STS.128 [R235+0x6800], R4 ;  /* 0x00680004eb007388 */ /* 0x0207e40000000c00 */
.L_x_6065:
[----:B------:R-:W-:Y:S05]  /*10c30*/  BSYNC B2 ;  /* 0x0000000000027941 */ /* 0x000fea0003800000 */
.L_x_6064:
        /* <DEDUP_REMOVED lines=55> */
.L_x_6085:
[----:B------:R-:W-:Y:S05]  /*10fb0*/  BSYNC B0 ;  /* 0x0000000000007941 */ /* 0x000fea0003800000 */
.L_x_6084:
[----:B-----5:R3:W-:Y:S02]  /*10fc0*/  STS.128 [R235+0x1000], R4 ;  /* 0x00100004eb007388 */ /* 0x0207e40000000c00 */
.L_x_6083:
[----:B------:R-:W-:Y:S05]  /*10fd0*/  BSYNC B1 ;  /* 0x0000000000017941 */ /* 0x000fea0003800000 */
.L_x_6082:
        /* <DEDUP_REMOVED lines=50> */
.L_x_6089:
[----:B------:R-:W-:Y:S05]  /*11300*/  BSYNC B0 ;  /* 0x0000000000007941 */ /* 0x000fea0003800000 */
.L_x_6088:
[----:B-----5:R3:W-:Y:S02]  /*11310*/  STS.128 [R235+0x3000], R4 ;  /* 0x00300004eb007388 */ /* 0x0207e40000000c00 */
.L_x_6087:
[----:B------:R-:W-:Y:S05]  /*11320*/  BSYNC B1 ;  /* 0x0000000000017941 */ /* 0x000fea0003800000 */
.L_x_6086:
        /* <DEDUP_REMOVED lines=50> */
.L_x_6093:
[----:B------:R-:W-:Y:S05]  /*11650*/  BSYNC B0 ;  /* 0x0000000000007941 */ /* 0x000fea0003800000 */
.L_x_6092:
[----:B-----5:R3:W-:Y:S02]  /*11660*/  STS.128 [R235+0x5000], R4 ;  /* 0x00500004eb007388 */ /* 0x0207e40000000c00 */
.L_x_6091:
[----:B------:R-:W-:Y:S05]  /*11670*/  BSYNC B1 ;  /* 0x0000000000017941 */ /* 0x000fea0003800000 */
.L_x_6090:
        /* <DEDUP_REMOVED lines=49> */
.L_x_6095:
[----:B------:R-:W-:Y:S05]  /*11990*/  BSYNC B0 ;  /* 0x0000000000007941 */ /* 0x000fea0003800000 */
.L_x_6094:
[----:B-----5:R3:W-:Y:S02]  /*119a0*/  STS.128 [R235+0x7000], R4 ;  /* 0x00700004eb007388 */ /* 0x0207e40000000c00 */
.L_x_6081:
[----:B------:R-:W-:Y:S05]  /*119b0*/  BSYNC B2 ;  /* 0x0000000000027941 */ /* 0x000fea0003800000 */
.L_x_6080:
        /* <DEDUP_REMOVED lines=54> */
.L_x_6100:
[----:B------:R-:W-:Y:S05]  /*11d20*/  BSYNC B0 ;  /* 0x0000000000007941 */ /* 0x000fea0003800000 */
.L_x_6099:
[----:B-----5:R3:W-:Y:S02]  /*11d30*/  STS.128 [R235+0x1800], R4 ;  /* 0x00180004eb007388 */ /* 0x0207e40000000c00 */
.L_x_6098:
[----:B------:R-:W-:Y:S05]  /*11d40*/  BSYNC B1 ;  /* 0x0000000000017941 */ /* 0x000fea0003800000 */
.L_x_6097:
        /* <DEDUP_REMOVED lines=50> */
.L_x_6104:
[----:B------:R-:W-:Y:S05]  /*12070*/  BSYNC B0 ;  /* 0x0000000000007941 */ /* 0x000fea0003800000 */
.L_x_6103:
[----:B-----5:R3:W-:Y:S02]  /*12080*/  STS.128 [R235+0x3800], R4 ;  /* 0x00380004eb007388 */ /* 0x0207e40000000c00 */
.L_x_6102:
[----:B------:R-:W-:Y:S05]  /*12090*/  BSYNC B1 ;  /* 0x0000000000017941 */ /* 0x000fea0003800000 */
.L_x_6101:
        /* <DEDUP_REMOVED lines=50> */
.L_x_6108:
[----:B------:R-:W-:Y:S05]  /*123c0*/  BSYNC B0 ;  /* 0x0000000000007941 */ /* 0x000fea0003800000 */
.L_x_6107:
[----:B-----5:R3:W-:Y:S02]  /*123d0*/  STS.128 [R235+0x5800], R4 ;  /* 0x00580004eb007388 */ /* 0x0207e40000000c00 */
.L_x_6106:
[----:B------:R-:W-:Y:S05]  /*123e0*/  BSYNC B1 ;  /* 0x0000000000017941 */ /* 0x000fea0003800000 */
.L_x_6105:
        /* <DEDUP_REMOVED lines=49> */
.L_x_6110:
[----:B------:R-:W-:Y:S05]  /*12700*/  BSYNC B0 ;  /* 0x0000000000007941 */ /* 0x000fea0003800000 */
.L_x_6109:
[----:B-----5:R3:W-:Y:S01]  /*12710*/  STS.128 [R235+0x7800], R4 ;  /* 0x00780004eb007388 */ /* 0x0207e20000000c00 */
[----:B------:R-:W-:Y:S05]  /*12720*/  BRA `(.L_x_6096) ;  /* 0x00006bc000007947 */ /* 0x000fea0003800000 */
.L_x_6047:
        /* <DEDUP_REMOVED lines=96> */
.L_x_6116:
[----:B------:R-:W-:Y:S05]  /*12d30*/  BSYNC B0 ;  /* 0x0000000000007941 */ /* 0x000fea0003800000 */
.L_x_6115:
[----:B-----5:R3:W-:Y:S02]  /*12d40*/  STS.128 [R235], R4 ;  /* 0x00000004eb007388 */ /* 0x0207e40000000c00 */
.L_x_6114:
[----:B------:R-:W-:Y:S05]  /*12d50*/  BSYNC B1 ;  /* 0x0000000000017941 */ /* 0x000fea0003800000 */
.L_x_6113:
        /* <DEDUP_REMOVED lines=94> */
.L_x_6120:
[----:B------:R-:W-:Y:S05]  /*13340*/  BSYNC B0 ;  /* 0x0000000000007941 */ /* 0x000fea0003800000 */
.L_x_6119:
[----:B-----5:R1:W-:Y:S02]  /*13350*/  STS.128 [R235+0x2000], R4 ;  /* 0x00200004eb007388 */ /* 0x0203e40000000c00 */
.L_x_6118:
[----:B------:R-:W-:Y:S05]  /*13360*/  BSYNC B1 ;  /* 0x0000000000017941 */ /* 0x000fea0003800000 */
.L_x_6117:
        /* <DEDUP_REMOVED lines=94> */
.L_x_6124:
[----:B------:R-:W-:Y:S05]  /*13950*/  BSYNC B0 ;  /* 0x0000000000007941 */ /* 0x000fea0003800000 */
.L_x_6123:
[----:B-----5:R3:W-:Y:S02]  /*13960*/  STS.128 [R235+0x4000], R4 ;  /* 0x00400004eb007388 */ /* 0x0207e40000000c00 */
.L_x_6122:
[----:B------:R-:W-:Y:S05]  /*13970*/  BSYNC B1 ;  /* 0x0000000000017941 */ /* 0x000fea0003800000 */
.L_x_6121:
        /* <DEDUP_REMOVED lines=94> */
.L_x_6126:
[----:B------:R-:W-:Y:S05]  /*13f60*/  BSYNC B0 ;  /* 0x0000000000007941 */ /* 0x000fea0003800000 */
.L_x_6125:
[----:B-----5:R3:W-:Y:S02]  /*13f70*/  STS.128 [R235+0x6000], R4 ;  /* 0x00600004eb007388 */ /* 0x0207e40000000c00 */
.L_x_6112:
[----:B------:R-:W-:Y:S05]  /*13f80*/  BSYNC B2 ;  /* 0x0000000000027941 */ /* 0x000fea0003800000 */
.L_x_6111:
        /* <DEDUP_REMOVED lines=99> */
.L_x_6132:
[----:B------:R-:W-:Y:S05]  /*145c0*/  BSYNC B0 ;  /* 0x0000000000007941 */ /* 0x000fea0003800000 */
.L_x_6131:
[----:B-----5:R3:W-:Y:S02]  /*145d0*/  STS.128 [R235+0x800], R4 ;  /* 0x00080004eb007388 */ /* 0x0207e40000000c00 */
.L_x_6130:
[----:B------:R-:W-:Y:S05]  /*145e0*/  BSYNC B1 ;  /* 0x0000000000017941 */ /* 0x000fea0003800000 */
.L_x_6129:
        /* <DEDUP_REMOVED lines=94> */
.L_x_6136:
[----:B------:R-:W-:Y:S05]  /*14bd0*/  BSYNC B0 ;  /* 0x0000000000007941 */ /* 0x000fea0003800000 */
.L_x_6135:
[----:B-----5:R3:W-:Y:S02]  /*14be0*/  STS.128 [R235+0x2800], R4 ;  /* 0x00280004eb007388 */ /* 0x0207e40000000c00 */
.L_x_6134:
[----:B------:R-:W-:Y:S05]  /*14bf0*/  BSYNC B1 ;  /* 0x0000000000017941 */ /* 0x000fea0003800000 */
.L_x_6133:
        /* <DEDUP_REMOVED lines=94> */
.L_x_6140:
[----:B------:R-:W-:Y:S05]  /*151e0*/  BSYNC B0 ;  /* 0x0000000000007941 */ /* 0x000fea0003800000 */
.L_x_6139:
[----:B-----5:R3:W-:Y:S02]  /*151f0*/  STS.128 [R235+0x4800], R4 ;  /* 0x00480004eb007388 */ /* 0x0207e40000000c00 */
.L_x_6138:
[----:B------:R-:W-:Y:S05]  /*15200*/  BSYNC B1 ;  /* 0x0000000000017941 */ /* 0x000fea0003800000 */
.L_x_6137:
        /* <DEDUP_REMOVED lines=94> */
.L_x_6142:
[----:B------:R-:W-:Y:S05]  /*157f0*/  BSYNC B0 ;  /* 0x0000000000007941 */ /* 0x000fea0003800000 */
.L_x_6141:
[----:B-----5:R3:W-:Y:S02]  /*15800*/  STS.128 [R235+0x6800], R4 ;  /* 0x00680004eb007388 */ /* 0x0207e40000000c00 */
.L_x_6128:
[----:B------:R-:W-:Y:S05]  /*15810*/  BSYNC B2 ;  /* 0x0000000000027941 */ /* 0x000fea0003800000 */
.L_x_6127:
        /* <DEDUP_REMOVED lines=99> */
.L_x_6148:
[----:B------:R-:W-:Y:S05]  /*15e50*/  BSYNC B0 ;  /* 0x0000000000007941 */ /* 0x000fea0003800000 */
.L_x_6147:
[----:B-----5:R3:W-:Y:S02]  /*15e60*/  STS.128 [R235+0x1000], R4 ;  /* 0x00100004eb007388 */ /* 0x0207e40000000c00 */
.L_x_6146:
[----:B------:R-:W-:Y:S05]  /*15e70*/  BSYNC B1 ;  /* 0x0000000000017941 */ /* 0x000fea0003800000 */
.L_x_6145:
        /* <DEDUP_REMOVED lines=94> */
.L_x_6152:
[----:B------:R-:W-:Y:S05]  /*16460*/  BSYNC B0 ;  /* 0x0000000000007941 */ /* 0x000fea0003800000 */
.L_x_6151:
[----:B-----5:R3:W-:Y:S02]  /*16470*/  STS.128 [R235+0x3000], R4 ;  /* 0x00300004eb007388 */ /* 0x0207e40000000c00 */
.L_x_6150:
[----:B------:R-:W-:Y:S05]  /*16480*/  BSYNC B1 ;  /* 0x0000000000017941 */ /* 0x000fea0003800000 */
.L_x_6149:
        /* <DEDUP_REMOVED lines=94> */
.L_x_6156:
[----:B------:R-:W-:Y:S05]  /*16a70*/  BSYNC B0 ;  /* 0x0000000000007941 */ /* 0x000fea0003800000 */
.L_x_6155:
[----:B-----5:R3:W-:Y:S02]  /*16a80*/  STS.128 [R235+0x5000], R4 ;  /* 0x00500004eb007388 */ /* 0x0207e40000000c00 */
.L_x_6154:
[----:B------:R-:W-:Y:S05]  /*16a90*/  BSYNC B1 ;  /* 0x0000000000017941 */ /* 0x000fea0003800000 */
.L_x_6153:
        /* <DEDUP_REMOVED lines=94> */
.L_x_6158:
[----:B------:R-:W-:Y:S05]  /*17080*/  BSYNC B0 ;  /* 0x0000000000007941 */ /* 0x000fea0003800000 */
.L_x_6157:
[----:B-----5:R3:W-:Y:S02]  /*17090*/  STS.128 [R235+0x7000], R4 ;  /* 0x00700004eb007388 */ /* 0x0207e40000000c00 */
.L_x_6144:
[----:B------:R-:W-:Y:S05]  /*170a0*/  BSYNC B2 ;  /* 0x0000000000027941 */ /* 0x000fea0003800000 */
.L_x_6143:
        /* <DEDUP_REMOVED lines=99> */
.L_x_6162:
[----:B------:R-:W-:Y:S05]  /*176e0*/  BSYNC B0 ;  /* 0x0000000000007941 */ /* 0x000fea0003800000 */
.L_x_6161:
[----:B-----5:R3:W-:Y:S02]  /*176f0*/  STS.128 [R235+0x1800], R4 ;  /* 0x00180004eb007388 */ /* 0x0207e40000000c00 */
.L_x_6160:
[----:B------:R-:W-:Y:S05]  /*17700*/  BSYNC B1 ;  /* 0x0000000000017941 */ /* 0x000fea0003800000 */
.L_x_6159:
        /* <DEDUP_REMOVED lines=95> */
.L_x_6166:
[----:B------:R-:W-:Y:S05]  /*17d00*/  BSYNC B0 ;  /* 0x0000000000007941 */ /* 0x000fea0003800000 */
.L_x_6165:
[----:B-----5:R3:W-:Y:S02]  /*17d10*/  STS.128 [R235+0x3800], R4 ;  /* 0x00380004eb007388 */ /* 0x0207e40000000c00 */
.L_x_6164:
[----:B------:R-:W-:Y:S05]  /*17d20*/  BSYNC B1 ;  /* 0x0000000000017941 */ /* 0x000fea0003800000 */
.L_x_6163:
        /* <DEDUP_REMOVED lines=95> */
.L_x_6170:
[----:B------:R-:W-:Y:S05]  /*18320*/  BSYNC B0 ;  /* 0x0000000000007941 */ /* 0x000fea0003800000 */
.L_x_6169:
[----:B-----5:R3:W-:Y:S02]  /*18330*/  STS.128 [R235+0x5800], R4 ;  /* 0x00580004eb007388 */ /* 0x0207e40000000c00 */
.L_x_6168:
[----:B------:R-:W-:Y:S05]  /*18340*/  BSYNC B1 ;  /* 0x0000000000017941 */ /* 0x000fea0003800000 */
.L_x_6167:
        /* <DEDUP_REMOVED lines=97> */
.L_x_6172:
[----:B------:R-:W-:Y:S05]  /*18960*/  BSYNC B0 ;  /* 0x0000000000007941 */ /* 0x000fea0003800000 */
.L_x_6171:
[----:B-----5:R3:W-:Y:S01]  /*18970*/  STS.128 [R235+0x7800], R4 ;  /* 0x00780004eb007388 */ /* 0x0207e20000000c00 */
[----:B------:R-:W-:Y:S05]  /*18980*/  BRA `(.L_x_6096) ;  /* 0x0000096000007947 */ /* 0x000fea0003800000 */
.L_x_6046:
[----:B-1---5:R-:W-:Y:S01]  /*18990*/  IMAD.IADD R10, R185, 0x1, -R184 ;  /* 0x00000001b90a7824 */ /* 0x022fe200078e0ab8 */
        /* <DEDUP_REMOVED lines=36> */
.L_x_6174:
[----:B------:R-:W-:Y:S05]  /*18be0*/  BSYNC B0 ;  /* 0x0000000000007941 */ /* 0x000fea0003800000 */
.L_x_6173:
        /* <DEDUP_REMOVED lines=36> */
.L_x_6176:
[----:B------:R-:W-:Y:S05]  /*18e30*/  BSYNC B0 ;  /* 0x0000000000007941 */ /* 0x000fea0003800000 */
.L_x_6175:
        /* <DEDUP_REMOVED lines=36> */
.L_x_6178:
[----:B------:R-:W-:Y:S05]  /*19080*/  BSYNC B0 ;  /* 0x0000000000007941 */ /* 0x000fea0003800000 */
.L_x_6177:
        /* <DEDUP_REMOVED lines=38> */
.L_x_6096:
[----:B------:R-:W-:Y:S05]  /*192f0*/  BSYNC B3 ;  /* 0x0000000000037941 */ /* 0x000fea0003800000 */
.L_x_6045:
[----:B------:R-:W5:Y:S01]  /*19300*/  LDL R0, [R1+0x24] ;  /* 0x0000240001007983 */ /* 0x000f620000100800 */
[----:B------:R-:W-:Y:S01]  /*19310*/  BSSY B0, `(.L_x_6179) ;  /* 0x0000026000007945 */ /* 0x000fe20003800000 */
[----:B------:R-:W-:Y:S02]  /*19320*/  LOP3.LUT R244, R244, 0xff, RZ, 0xc0, !PT ;  /* 0x000000fff4f47812 */ /* 0x000fe400078ec0ff */
[----:B-----5:R-:W-:-:S05]  /*19330*/  IADD3 R151, R0, -0x1, RZ ;  /* 0xffffffff00977810 */ /* 0x020fca0007ffe0ff */
[----:B------:R-:W-:-:S04]  /*19340*/  IMAD.SHL.U32 R118, R151, 0x40, RZ ;  /* 0x0000004097767824 */ /* 0x000fc800078e00ff */
        /* <DEDUP_REMOVED lines=34> */
.L_x_6180:
[----:B------:R-:W-:Y:S05]  /*19570*/  BSYNC B0 ;  /* 0x0000000000007941 */ /* 0x000fea0003800000 */
.L_x_6179:
        /* <DEDUP_REMOVED lines=38> */
.L_x_6182:
[----:B------:R-:W-:Y:S05]  /*197e0*/  BSYNC B0 ;  /* 0x0000000000007941 */ /* 0x000fea0003800000 */
.L_x_6181:
        /* <DEDUP_REMOVED lines=40> */
.L_x_6184:
[----:B------:R-:W-:Y:S05]  /*19a70*/  BSYNC B0 ;  /* 0x0000000000007941 */ /* 0x000fea0003800000 */
.L_x_6183:
        /* <DEDUP_REMOVED lines=44> */
.L_x_6186:
[----:B------:R-:W-:Y:S05]  /*19d40*/  BSYNC B0 ;  /* 0x0000000000007941 */ /* 0x000fea0003800000 */
.L_x_6185:
[----:B------:R-:W5:Y:S04]  /*19d50*/  LDL R0, [R1+0x20] ;  /* 0x0000200001007983 */ /* 0x000f680000100800 */
[----:B-1-3--:R-:W3:Y:S04]  /*19d60*/  LD.E.64 R2, [R24.64+0x1c0] ;  /* 0x0001c00618027980 */ /* 0x00aee8000c101b00 */
[----:B--2---:R-:W2:Y:S04]  /*19d70*/  LD.E.64 R6, [R24.64+0x1b8] ;  /* 0x0001b80618067980 */ /* 0x004ea8000c101b00 */
[----:B----4-:R-:W4:Y:S04]  /*19d80*/  LD.E R133, [R24.64+0xd8] ;  /* 0x0000d80618857980 */ /* 0x010f28000c101900 */
[----:B------:R-:W0:Y:S01]  /*19d90*/  LDGDEPBAR ;  /* 0x00000000000079af */ /* 0x000e220000000000 */
[----:B-----5:R-:W-:Y:S01]  /*19da0*/  MOV R174, R0 ;  /* 0x0000000000ae7202 */ /* 0x020fe20000000f00 */
[----:B---3--:R-:W-:-:S04]  /*19db0*/  IMAD R3, R3, R186, RZ ;  /* 0x000000ba03037224 */ /* 0x008fc800078e02ff */
        /* <DEDUP_REMOVED lines=48> */
.L_x_6188:
[----:B-1----:R-:W-:Y:S05]  /*1a0c0*/  BSYNC B0 ;  /* 0x0000000000007941 */ /* 0x002fea0003800000 */
.L_x_6187:
        /* <DEDUP_REMOVED lines=43> */
.L_x_6190:
[----:B------:R-:W-:Y:S05]  /*1a380*/  BSYNC B0 ;  /* 0x0000000000007941 */ /* 0x000fea0003800000 */
.L_x_6189:
        /* <DEDUP_REMOVED lines=44> */
.L_x_6192:
[----:B------:R-:W-:Y:S05]  /*1a650*/  BSYNC B0 ;  /* 0x0000000000007941 */ /* 0x000fea0003800000 */
.L_x_6191:
        /* <DEDUP_REMOVED lines=52> */
.L_x_6195:
[----:B------:R1:W-:Y:S02]  /*1a9a0*/  STS.128 [R235+0x17800], RZ ;  /* 0x017800ffeb007388 */ /* 0x0003e40000000c00 */
.L_x_6194:
[----:B------:R-:W-:Y:S05]  /*1a9b0*/  BSYNC B0 ;  /* 0x0000000000007941 */ /* 0x000fea0003800000 */
.L_x_6193:
        /* <DEDUP_REMOVED lines=29> */
[----:B------:R-:W1:Y:S04]  /*1ab90*/  LDSM.16.M88.4 R64, [R219+0x800] ;  /* 0x00080000db40783b */ /* 0x000e680000000200 */
[----:B------:R-:W1:Y:S04]  /*1aba0*/  LDSM.16.M88.4 R76, [R219+0x1000] ;  /* 0x00100000db4c783b */ /* 0x000e680000000200 */
[----:B------:R-:W1:Y:S04]  /*1abb0*/  LDSM.16.M88.4 R80, [R219+0x1800] ;  /* 0x00180000db50783b */ /* 0x000e680000000200 */
[----:B------:R-:W-:Y:S01]  /*1abc0*/  LDSM.16.M88.4 R16, [R218] ;  /* 0x00000000da10783b */ /* 0x000fe20000000200 */
[C---:B--2---:R-:W-:Y:S03]  /*1abd0*/  HMMA.16816.F32 R44, R4.reuse, R12, RZ ;  /* 0x0000000c042c723c */ /* 0x044fe600000018ff */
[----:B------:R-:W2:Y:S04]  /*1abe0*/  LDSM.16.M88.4 R88, [R214+0x8000] ;  /* 0x00800000d658783b */ /* 0x000ea80000000200 */
[----:B------:R-:W2:Y:S01]  /*1abf0*/  LDSM.16.M88.4 R84, [R214+0x8800] ;  /* 0x00880000d654783b */ /* 0x000ea20000000200 */
[C---:B------:R-:W-:Y:S03]  /*1ac00*/  HMMA.16816.F32 R12, R4.reuse, R14, RZ ;  /* 0x0000000e040c723c */ /* 0x040fe600000018ff */
[----:B------:R-:W2:Y:S04]  /*1ac10*/  LDSM.16.M88.4 R92, [R214+0x9000] ;  /* 0x00900000d65c783b */ /* 0x000ea80000000200 */
[----:B------:R-:W-:Y:S01]  /*1ac20*/  LDSM.16.M88.4 R96, [R213] ;  /* 0x00000000d560783b */ /* 0x000fe20000000200 */
[C---:B-----5:R-:W-:Y:S03]  /*1ac30*/  HMMA.16816.F32 R52, R4.reuse, R32, RZ ;  /* 0x000000200434723c */ /* 0x060fe600000018ff */
[----:B------:R-:W-:Y:S04]  /*1ac40*/  LDSM.16.M88.4 R104, [R219+0x2000] ;  /* 0x00200000db68783b */ /* 0x000fe80000000200 */
[----:B------:R-:W-:Y:S01]  /*1ac50*/  LDSM.16.M88.4 R100, [R214+0xa000] ;  /* 0x00a00000d664783b */ /* 0x000fe20000000200 */
[C---:B------:R-:W-:Y:S03]  /*1ac60*/  HMMA.16816.F32 R56, R4.reuse, R34, RZ ;  /* 0x000000220438723c */ /* 0x040fe600000018ff */
[----:B------:R-:W5:Y:S05]  /*1ac70*/  LD.E R0, [R24.64+0x18c] ;  /* 0x00018c0618007980 */ /* 0x000f6a000c101900 */
[C---:B-1----:R-:W-:Y:S08]  /*1ac80*/  HMMA.16816.F32 R60, R4.reuse, R28, RZ ;  /* 0x0000001c043c723c */ /* 0x042ff000000018ff */
[C---:B------:R-:W-:Y:S08]  /*1ac90*/  HMMA.16816.F32 R68, R4.reuse, R30, RZ ;  /* 0x0000001e0444723c */ /* 0x040ff000000018ff */
[C---:B---3--:R-:W-:Y:S08]  /*1aca0*/  HMMA.16816.F32 R72, R4.reuse, R20, RZ ;  /* 0x000000140448723c */ /* 0x048ff000000018ff */
[----:B------:R-:W-:Y:S08]  /*1acb0*/  HMMA.16816.F32 R20, R4, R22, RZ ;  /* 0x000000160414723c */ /* 0x000ff000000018ff */
[C---:B----4-:R-:W-:Y:S08]  /*1acc0*/  HMMA.16816.F32 R4, R8.reuse, R48, R44 ;  /* 0x000000300804723c */ /* 0x050ff0000000182c */
[C---:B------:R-:W-:Y:S01]  /*1acd0*/  HMMA.16816.F32 R32, R8.reuse, R50, R12 ;  /* 0x000000320820723c */ /* 0x040fe2000000180c */
[----:B------:R-:W1:Y:S04]  /*1ace0*/  LDSM.16.M88.4 R48, [R214+0x9800] ;  /* 0x00980000d630783b */ /* 0x000e680000000200 */
[----:B------:R-:W3:Y:S03]  /*1acf0*/  LDSM.16.M88.4 R12, [R217] ;  /* 0x00000000d90c783b */ /* 0x000ee60000000200 */
[C---:B------:R-:W-:Y:S08]  /*1ad00*/  HMMA.16816.F32 R44, R8.reuse, R64, R52 ;  /* 0x00000040082c723c */ /* 0x040ff00000001834 */
[C---:B------:R-:W-:Y:S01]  /*1ad10*/  HMMA.16816.F32 R52, R8.reuse, R66, R56 ;  /* 0x000000420834723c */ /* 0x040fe20000001838 */
[----:B------:R-:W-:Y:S07]  /*1ad20*/  LDSM.16.M88.4 R64, [R213+0x1000] ;  /* 0x00100000d540783b */ /* 0x000fee0000000200 */
[C---:B------:R-:W-:Y:S01]  /*1ad30*/  HMMA.16816.F32 R56, R8.reuse, R76, R60 ;  /* 0x0000004c0838723c */ /* 0x040fe2000000183c */
[----:B------:R-:W4:Y:S07]  /*1ad40*/  LDSM.16.M88.4 R60, [R213+0x800] ;  /* 0x00080000d53c783b */ /* 0x000f2e0000000200 */
        /* <DEDUP_REMOVED lines=12> */
[C---:B------:R-:W-:Y:S08]  /*1ae10*/  HMMA.16816.F32 R56, R16.reuse, R92, R56 ;  /* 0x0000005c1038723c */ /* 0x040ff00000001838 */
[C---:B------:R-:W-:Y:S01]  /*1ae20*/  HMMA.16816.F32 R68, R16.reuse, R94, R68 ;  /* 0x0000005e1044723c */ /* 0x040fe20000001844 */
[----:B------:R-:W2:Y:S07]  /*1ae30*/  LDSM.16.M88.4 R92, [R208+0xb000] ;  /* 0x00b00000d05c783b */ /* 0x000eae0000000200 */
[C---:B-1----:R-:W-:Y:S08]  /*1ae40*/  HMMA.16816.F32 R72, R16.reuse, R48, R72 ;  /* 0x000000301048723c */ /* 0x042ff00000001848 */
[----:B------:R-:W-:Y:S08]  /*1ae50*/  HMMA.16816.F32 R48, R16, R50, R28 ;  /* 0x000000321030723c */ /* 0x000ff0000000181c */
[C---:B---3--:R-:W-:Y:S08]  /*1ae60*/  HMMA.16816.F32 R44, R12.reuse, R96, R20 ;  /* 0x000000600c2c723c */ /* 0x048ff00000001814 */
[C---:B------:R-:W-:Y:S01]  /*1ae70*/  HMMA.16816.F32 R16, R12.reuse, R98, R4 ;  /* 0x000000620c10723c */ /* 0x040fe20000001804 */
[----:B------:R-:W1:Y:S04]  /*1ae80*/  LDSM.16.M88.4 R96, [R208+0xb800] ;  /* 0x00b80000d060783b */ /* 0x000e680000000200 */
[----:B------:R-:W-:Y:S03]  /*1ae90*/  LDSM.16.M88.4 R4, [R216+0x2000] ;  /* 0x00200000d804783b */ /* 0x000fe60000000200 */
[C---:B----4-:R-:W-:Y:S08]  /*1aea0*/  HMMA.16816.F32 R32, R12.reuse, R60, R32 ;  /* 0x0000003c0c20723c */ /* 0x050ff00000001820 */
[C---:B------:R-:W-:Y:S08]  /*1aeb0*/  HMMA.16816.F32 R28, R12.reuse, R62, R52 ;  /* 0x0000003e0c1c723c */ /* 0x040ff00000001834 */
[C---:B------:R-:W-:Y:S08]  /*1aec0*/  HMMA.16816.F32 R20, R12.reuse, R64, R56 ;  /* 0x000000400c14723c */ /* 0x040ff00000001838 */
[C---:B------:R-:W-:Y:S08]  /*1aed0*/  HMMA.16816.F32 R68, R12.reuse, R66, R68 ;  /* 0x000000420c44723c */ /* 0x040ff00000001844 */
        /* <DEDUP_REMOVED lines=12> */
[----:B------:R-:W4:Y:S07]  /*1afa0*/  LDSM.16.M88.4 R92, [R214+0xa800] ;  /* 0x00a80000d65c783b */ /* 0x000f2e0000000200 */
[C---:B-1----:R-:W-:Y:S08]  /*1afb0*/  HMMA.16816.F32 R28, R8.reuse, R96, R72 ;  /* 0x00000060081c723c */ /* 0x042ff00000001848 */
[----:B------:R-:W-:Y:S01]  /*1afc0*/  HMMA.16816.F32 R20, R8, R98, R64 ;  /* 0x000000620814723c */ /* 0x000fe20000001840 */
[----:B------:R-:W1:Y:S07]  /*1afd0*/  LDSM.16.M88.4 R96, [R214+0xb000] ;  /* 0x00b00000d660783b */ /* 0x000e6e0000000200 */
[C---:B---3--:R-:W-:Y:S01]  /*1afe0*/  HMMA.16816.F32 R72, R4.reuse, R76, R52 ;  /* 0x0000004c0448723c */ /* 0x048fe20000001834 */
[----:B------:R-:W3:Y:S07]  /*1aff0*/  LDSM.16.M88.4 R52, [R214+0xb800] ;  /* 0x00b80000d634783b */ /* 0x000eee0000000200 */
[C---:B------:R-:W-:Y:S01]  /*1b000*/  HMMA.16816.F32 R68, R4.reuse, R78, R48 ;  /* 0x0000004e0444723c */ /* 0x040fe20000001830 */
[----:B------:R-:W-:Y:S07]  /*1b010*/  LDSM.16.M88.4 R48, [R213+0x2000] ;  /* 0x00200000d530783b */ /* 0x000fee0000000200 */
[C---:B------:R-:W-:Y:S08]  /*1b020*/  HMMA.16816.F32 R16, R4.reuse, R104, R60 ;  /* 0x000000680410723c */ /* 0x040ff0000000183c */
[C---:B------:R-:W-:Y:S08]  /*1b030*/  HMMA.16816.F32 R8, R4.reuse, R106, R56 ;  /* 0x0000006a0408723c */ /* 0x040ff00000001838 */
[C---:B------:R-:W-:Y:S08]  /*1b040*/  HMMA.16816.F32 R64, R4.reuse, R80, R44 ;  /* 0x000000500440723c */ /* 0x040ff0000000182c */
[C---:B------:R-:W-:Y:S08]  /*1b050*/  HMMA.16816.F32 R80, R4.reuse, R82, R32 ;  /* 0x000000520450723c */ /* 0x040ff00000001820 */
[C---:B--2---:R-:W-:Y:S08]  /*1b060*/  HMMA.16816.F32 R76, R4.reuse, R88, R28 ;  /* 0x00000058044c723c */ /* 0x044ff0000000181c */
[----:B------:R-:W-:Y:S01]  /*1b070*/  HMMA.16816.F32 R60, R4, R90, R20 ;  /* 0x0000005a043c723c */ /* 0x000fe20000001814 */
[----:B------:R-:W2:Y:S04]  /*1b080*/  LDSM.16.M88.4 R4, [R217+0x2000] ;  /* 0x00200000d904783b */ /* 0x000ea80000000200 */
[----:B------:R-:W2:Y:S03]  /*1b090*/  LDSM.16.M88.4 R88, [R213+0x3000] ;  /* 0x00300000d558783b */ /* 0x000ea60000000200 */
[C---:B----4-:R-:W-:Y:S08]  /*1b0a0*/  HMMA.16816.F32 R32, R12.reuse, R92, R72 ;  /* 0x0000005c0c20723c */ /* 0x050ff00000001848 */
[C---:B------:R-:W-:Y:S01]  /*1b0b0*/  HMMA.16816.F32 R28, R12.reuse, R94, R68 ;  /* 0x0000005e0c1c723c */ /* 0x040fe20000001844 */
[----:B------:R-:W4:Y:S07]  /*1b0c0*/  LDSM.16.M88.4 R92, [R213+0x3800] ;  /* 0x00380000d55c783b */ /* 0x000f2e0000000200 */
[C---:B------:R-:W-:Y:S08]  /*1b0d0*/  HMMA.16816.F32 R56, R12.reuse, R100, R16 ;  /* 0x000000640c38723c */ /* 0x040ff00000001810 */
[C---:B------:R-:W-:Y:S01]  /*1b0e0*/  HMMA.16816.F32 R44, R12.reuse, R102, R8 ;  /* 0x000000660c2c723c */ /* 0x040fe20000001808 */
[----:B------:R-:W-:Y:S04]  /*1b0f0*/  LDSM.16.M88.4 R8, [R215+0x4000] ;  /* 0x00400000d708783b */ /* 0x000fe80000000200 */
[----:B------:R-:W4:Y:S03]  /*1b100*/  LDSM.16.M88.4 R100, [R208+0xc000] ;  /* 0x00c00000d064783b */ /* 0x000f260000000200 */
[C---:B-1----:R-:W-:Y:S08]  /*1b110*/  HMMA.16816.F32 R20, R12.reuse, R96, R64 ;  /* 0x000000600c14723c */ /* 0x042ff00000001840 */
[C---:B------:R-:W-:Y:S01]  /*1b120*/  HMMA.16816.F32 R16, R12.reuse, R98, R80 ;  /* 0x000000620c10723c */ /* 0x040fe20000001850 */
[----:B------:R-:W1:Y:S07]  /*1b130*/  LDSM.16.M88.4 R80, [R208+0xc800] ;  /* 0x00c80000d050783b */ /* 0x000e6e0000000200 */
[C---:B---3--:R-:W-:Y:S08]  /*1b140*/  HMMA.16816.F32 R64, R12.reuse, R52, R76 ;  /* 0x000000340c40723c */ /* 0x048ff0000000184c */
[----:B------:R-:W-:Y:S01]  /*1b150*/  HMMA.16816.F32 R12, R12, R54, R60 ;  /* 0x000000360c0c723c */ /* 0x000fe2000000183c */
[----:B------:R-:W3:Y:S07]  /*1b160*/  LDSM.16.M88.4 R52, [R208+0xd000] ;  /* 0x00d00000d034783b */ /* 0x000eee0000000200 */
[C---:B--2---:R-:W-:Y:S08]  /*1b170*/  HMMA.16816.F32 R76, R4.reuse, R48, R56 ;  /* 0x00000030044c723c */ /* 0x044ff00000001838 */
[C---:B------:R-:W-:Y:S08]  /*1b180*/  HMMA.16816.F32 R56, R4.reuse, R50, R44 ;  /* 0x000000320438723c */ /* 0x040ff0000000182c */
[C---:B------:R-:W-:Y:S01]  /*1b190*/  HMMA.16816.F32 R72, R4.reuse, R84, R32 ;  /* 0x000000540448723c */ /* 0x040fe20000001820 */
[----:B------:R-:W2:Y:S07]  /*1b1a0*/  LDSM.16.M88.4 R32, [R208+0xd800] ;  /* 0x00d80000d020783b */ /* 0x000eae0000000200 */
[C---:B------:R-:W-:Y:S08]  /*1b1b0*/  HMMA.16816.F32 R68, R4.reuse, R86, R28 ;  /* 0x000000560444723c */ /* 0x040ff0000000181c */
[C---:B------:R-:W-:Y:S01]  /*1b1c0*/  HMMA.16816.F32 R60, R4.reuse, R88, R20 ;  /* 0x00000058043c723c */ /* 0x040fe20000001814 */
[----:B------:R-:W-:Y:S07]  /*1b1d0*/  LDSM.16.M88.4 R20, [R219+0x4000] ;  /* 0x00400000db14783b */ /* 0x000fee0000000200 */
[C---:B----4-:R-:W-:Y:S01]  /*1b1e0*/  HMMA.16816.F32 R28, R4.reuse, R94, R12 ;  /* 0x0000005e041c723c */ /* 0x050fe2000000180c */
[----:B------:R-:W4:Y:S07]  /*1b1f0*/  LDSM.16.M88.4 R12, [R216+0x4000] ;  /* 0x00400000d80c783b */ /* 0x000f2e0000000200 */
[C---:B------:R-:W-:Y:S08]  /*1b200*/  HMMA.16816.F32 R48, R4.reuse, R90, R16 ;  /* 0x0000005a0430723c */ /* 0x040ff00000001810 */
[----:B------:R-:W-:Y:S01]  /*1b210*/  HMMA.16816.F32 R44, R4, R92, R64 ;  /* 0x0000005c042c723c */ /* 0x000fe20000001840 */
[----:B------:R-:W-:Y:S01]  /*1b220*/  SHF.R.S32.HI R2, RZ, 0x1f, R26 ;  /* 0x0000001fff027819 */ /* 0x000fe2000001141a */
[----:B------:R-:W-:Y:S06]  /*1b230*/  LDSM.16.M88.4 R64, [R219+0x5800] ;  /* 0x00580000db40783b */ /* 0x000fec0000000200 */
[C---:B------:R-:W-:Y:S01]  /*1b240*/  HMMA.16816.F32 R16, R8.reuse, R100, R76 ;  /* 0x000000640810723c */ /* 0x040fe2000000184c */
[----:B------:R-:W4:Y:S07]  /*1b250*/  LDSM.16.M88.4 R76, [R219+0x4800] ;  /* 0x00480000db4c783b */ /* 0x000f2e0000000200 */
[----:B------:R-:W-:Y:S01]  /*1b260*/  HMMA.16816.F32 R4, R8, R102, R56 ;  /* 0x000000660804723c */ /* 0x000fe20000001838 */
[----:B------:R-:W-:-:S07]  /*1b270*/  LEA.HI R2, R2, R26, RZ, 0x2 ;  /* 0x0000001a02027211 */ /* 0x000fce00078f10ff */
[----:B-1----:R-:W-:Y:S01]  /*1b280*/  HMMA.16816.F32 R56, R8, R80, R72 ;  /* 0x000000500838723c */ /* 0x002fe20000001848 */
[----:B------:R-:W1:Y:S01]  /*1b290*/  LDSM.16.M88.4 R72, [R219+0x5000] ;  /* 0x00500000db48783b */ /* 0x000e620000000200 */
[----:B------:R-:W-:Y:S01]  /*1b2a0*/  SHF.R.S32.HI R2, RZ, 0x2, R2 ;  /* 0x00000002ff027819 */ /* 0x000fe20000011402 */
[----:B------:R-:W-:-:S05]  /*1b2b0*/  IMAD.SHL.U32 R26, R183, 0x2, RZ ;  /* 0x00000002b71a7824 */ /* 0x000fca00078e00ff */
[----:B---3--:R-:W-:Y:S01]  /*1b2c0*/  HMMA.16816.F32 R60, R8, R52, R60 ;  /* 0x00000034083c723c */ /* 0x008fe2000000183c */
[----:B------:R-:W-:-:S07]  /*1b2d0*/  IMAD R2, R182, 0x10, R2 ;  /* 0x00000010b6027824 */ /* 0x000fce00078e0202 */
[C---:B------:R-:W-:Y:S08]  /*1b2e0*/  HMMA.16816.F32 R48, R8.reuse, R54, R48 ;  /* 0x000000360830723c */ /* 0x040ff00000001830 */
[C---:B--2---:R-:W-:Y:S08]  /*1b2f0*/  HMMA.16816.F32 R52, R8.reuse, R32, R44 ;  /* 0x000000200834723c */ /* 0x044ff0000000182c */
[----:B------:R-:W-:Y:S01]  /*1b300*/  HMMA.16816.F32 R32, R8, R34, R28 ;  /* 0x000000220820723c */ /* 0x000fe2000000181c */
[----:B------:R-:W-:-:S07]  /*1b310*/  LOP3.LUT R26, R26, 0x6, RZ, 0xc0, !PT ;  /* 0x000000061a1a7812 */ /* 0x000fce00078ec0ff */
[C---:B----4-:R-:W-:Y:S01]  /*1b320*/  HMMA.16816.F32 R28, R12.reuse, R20, R16 ;  /* 0x000000140c1c723c */ /* 0x050fe20000001810 */
[----:B------:R-:W-:Y:S07]  /*1b330*/  LDSM.16.M88.4 R16, [R214+0xc000] ;  /* 0x00c00000d610783b */ /* 0x000fee0000000200 */
[----:B------:R-:W-:Y:S01]  /*1b340*/  HMMA.16816.F32 R20, R12, R22, R4 ;  /* 0x000000160c14723c */ /* 0x000fe20000001804 */
[----:B------:R-:W2:Y:S01]  /*1b350*/  LDSM.16.M88.4 R4, [R218+0x4000] ;  /* 0x00400000da04783b */ /* 0x000ea20000000200 */
[----:B------:R-:W-:-:S06]  /*1b360*/  IMAD.IADD R3, R184, 0x1, R2 ;  /* 0x00000001b8037824 */ /* 0x000fcc00078e0202 */
[----:B------:R-:W-:Y:S01]  /*1b370*/  HMMA.16816.F32 R68, R8, R82, R68 ;  /* 0x000000520844723c */ /* 0x000fe20000001844 */
[----:B------:R-:W-:Y:S01]  /*1b380*/  IMAD.IADD R26, R118, 0x1, R26 ;  /* 0x00000001761a7824 */ /* 0x000fe200078e021a */
[----:B------:R-:W-:Y:S01]  /*1b390*/  IADD3 R2, R252, R3, -R185 ;  /* 0x00000003fc027210 */ /* 0x000fe20007ffe8b9 */
[----:B------:R3:W-:Y:S03]  /*1b3a0*/  STL [R1+0x1c], R3 ;  /* 0x00001c0301007387 */ /* 0x0007e60000100800 */
[C---:B------:R-:W-:Y:S01]  /*1b3b0*/  IADD3 R136, R26.reuse, 0x1, RZ ;  /* 0x000000011a887810 */ /* 0x040fe20007ffe0ff */
[----:B------:R-:W4:Y:S01]  /*1b3c0*/  LDL R152, [R1+0x8] ;  /* 0x0000080001987983 */ /* 0x000f220000100800 */
[C---:B------:R-:W-:Y:S02]  /*1b3d0*/  IADD3 R132, R26.reuse, 0x8, RZ ;  /* 0x000000081a847810 */ /* 0x040fe40007ffe0ff */
[----:B------:R-:W-:-:S03]  /*1b3e0*/  IADD3 R131, R26, 0x9, RZ ;  /* 0x000000091a837810 */ /* 0x000fc60007ffe0ff */
[----:B------:R-:W-:Y:S01]  /*1b3f0*/  IMAD.IADD R9, R2, 0x1, -R132 ;  /* 0x0000000102097824 */ /* 0x000fe200078e0a84 */
[----:B------:R-:W-:Y:S01]  /*1b400*/  HMMA.16816.F32 R44, R12, R76, R56 ;  /* 0x0000004c0c2c723c */ /* 0x000fe20000001838 */
[----:B---3--:R-:W-:-:S04]  /*1b410*/  IADD3 R3, -R26, R2, RZ ;  /* 0x000000021a037210 */ /* 0x008fc80007ffe1ff */
[----:B------:R-:W-:Y:S01]  /*1b420*/  IABS R8, R3 ;  /* 0x0000000300087213 */ /* 0x000fe20000000000 */
[----:B------:R-:W-:-:S04]  /*1b430*/  IMAD.IADD R3, R2, 0x1, -R136 ;  /* 0x0000000102037824 */ /* 0x000fc800078e0a88 */
[C---:B------:R-:W-:Y:S01]  /*1b440*/  HMMA.16816.F32 R68, R12.reuse, R78, R68 ;  /* 0x0000004e0c44723c */ /* 0x040fe20000001844 */
[----:B------:R-:W-:Y:S01]  /*1b450*/  IABS R3, R3 ;  /* 0x0000000300037213 */ /* 0x000fe20000000000 */
[----:B------:R3:W-:Y:S06]  /*1b460*/  I2F R150, R8 ;  /* 0x0000000800967306 */ /* 0x0007ec0000201400 */
[----:B-1----:R-:W-:Y:S01]  /*1b470*/  HMMA.16816.F32 R76, R12, R74, R48 ;  /* 0x0000004a0c4c723c */ /* 0x002fe20000001830 */
[----:B------:R-:W1:Y:S01]  /*1b480*/  LDSM.16.M88.4 R48, [R214+0xc800] ;  /* 0x00c80000d630783b */ /* 0x000e620000000200 */
[----:B------:R-:W-:-:S02]  /*1b490*/  IADD3 R129, R26, 0x10, RZ ;  /* 0x000000101a817810 */ /* 0x000fc40007ffe0ff */
[----:B------:R-:W-:Y:S01]  /*1b4a0*/  IADD3 R126, R26, 0x11, RZ ;  /* 0x000000111a7e7810 */ /* 0x000fe20007ffe0ff */
[----:B---3--:R-:W-:Y:S01]  /*1b4b0*/  IMAD.MOV.U32 R8, RZ, RZ, R3 ;  /* 0x000000ffff087224 */ /* 0x008fe200078e0003 */
[----:B------:R-:W-:Y:S01]  /*1b4c0*/  IABS R3, R9 ;  /* 0x0000000900037213 */ /* 0x000fe20000000000 */
[----:B------:R-:W-:Y:S02]  /*1b4d0*/  IMAD.IADD R9, R2, 0x1, -R131 ;  /* 0x0000000102097824 */ /* 0x000fe400078e0a83 */
[----:B------:R3:W-:Y:S01]  /*1b4e0*/  I2F R149, R8 ;  /* 0x0000000800957306 */ /* 0x0007e20000201400 */
[----:B------:R-:W-:Y:S01]  /*1b4f0*/  HMMA.16816.F32 R56, R12, R72, R60 ;  /* 0x000000480c38723c */ /* 0x000fe2000000183c */
[----:B------:R-:W-:-:S07]  /*1b500*/  IADD3 R130, R26, 0x18, RZ ;  /* 0x000000181a827810 */ /* 0x000fce0007ffe0ff */
[----:B------:R-:W-:Y:S01]  /*1b510*/  HMMA.16816.F32 R72, R12, R64, R52 ;  /* 0x000000400c48723c */ /* 0x000fe20000001834 */
[----:B------:R-:W1:Y:S01]  /*1b520*/  LDSM.16.M88.4 R52, [R214+0xd000] ;  /* 0x00d00000d634783b */ /* 0x000e620000000200 */
[----:B---3--:R-:W-:Y:S01]  /*1b530*/  IMAD.MOV.U32 R8, RZ, RZ, R3 ;  /* 0x000000ffff087224 */ /* 0x008fe200078e0003 */
[----:B------:R-:W-:-:S05]  /*1b540*/  IABS R3, R9 ;  /* 0x0000000900037213 */ /* 0x000fca0000000000 */
[C---:B--2---:R-:W-:Y:S01]  /*1b550*/  HMMA.16816.F32 R28, R4.reuse, R16, R28 ;  /* 0x00000010041c723c */ /* 0x044fe2000000181c */
[----:B------:R2:W-:Y:S07]  /*1b560*/  I2F R148, R8 ;  /* 0x0000000800947306 */ /* 0x0005ee0000201400 */
[----:B------:R-:W-:Y:S01]  /*1b570*/  HMMA.16816.F32 R80, R4, R18, R20 ;  /* 0x000000120450723c */ /* 0x000fe20000001814 */
[----:B------:R-:W3:Y:S01]  /*1b580*/  LDSM.16.M88.4 R16, [R214+0xd800] ;  /* 0x00d80000d610783b */ /* 0x000ee20000000200 */
[----:B------:R5:W-:Y:S01]  /*1b590*/  I2F R146, R3 ;  /* 0x0000000300927306 */ /* 0x000be20000201400 */
[----:B------:R-:W-:-:S02]  /*1b5a0*/  IADD3 R128, R26, 0x19, RZ ;  /* 0x000000191a807810 */ /* 0x000fc40007ffe0ff */
[----:B------:R-:W-:Y:S01]  /*1b5b0*/  LDSM.16.M88.4 R20, [R213+0x4000] ;  /* 0x00400000d514783b */ /* 0x000fe20000000200 */
[----:B--2---:R-:W-:Y:S02]  /*1b5c0*/  IMAD.IADD R8, R2, 0x1, -R129 ;  /* 0x0000000102087824 */ /* 0x004fe400078e0a81 */
[----:B------:R-:W-:Y:S01]  /*1b5d0*/  HMMA.16816.F32 R64, R12, R66, R32 ;  /* 0x000000420c40723c */ /* 0x000fe20000001820 */
[----:B------:R-:W-:Y:S01]  /*1b5e0*/  IADD3 R127, R26, 0x20, RZ ;  /* 0x000000201a7f7810 */ /* 0x000fe20007ffe0ff */
[----:B------:R-:W-:Y:S01]  /*1b5f0*/  LDSM.16.M88.4 R32, [R213+0x4800] ;  /* 0x00480000d520783b */ /* 0x000fe20000000200 */
[----:B-----5:R-:W-:-:S04]  /*1b600*/  IMAD.IADD R3, R2, 0x1, -R126 ;  /* 0x0000000102037824 */ /* 0x020fc800078e0a7e */
[----:B------:R-:W-:Y:S01]  /*1b610*/  IABS R12, R8 ;  /* 0x00000008000c7213 */ /* 0x000fe20000000000 */
[----:B------:R-:W-:Y:S01]  /*1b620*/  IMAD.IADD R13, R2, 0x1, -R130 ;  /* 0x00000001020d7824 */ /* 0x000fe200078e0a82 */
[----:B------:R-:W2:Y:S01]  /*1b630*/  LDSM.16.M88.4 R8, [R217+0x4000] ;  /* 0x00400000d908783b */ /* 0x000ea20000000200 */
[----:B------:R-:W-:Y:S01]  /*1b640*/  IABS R3, R3 ;  /* 0x0000000300037213 */ /* 0x000fe20000000000 */
[----:B------:R5:W-:Y:S01]  /*1b650*/  I2F R147, R12 ;  /* 0x0000000c00937306 */ /* 0x000be20000201400 */
[----:B------:R-:W-:-:S03]  /*1b660*/  IADD3 R124, R26, 0x21, RZ ;  /* 0x000000211a7c7810 */ /* 0x000fc60007ffe0ff */
[----:B-----5:R-:W-:Y:S01]  /*1b670*/  IMAD.MOV.U32 R12, RZ, RZ, R3 ;  /* 0x000000ffff0c7224 */ /* 0x020fe200078e0003 */
[----:B------:R-:W-:Y:S01]  /*1b680*/  IABS R3, R13 ;  /* 0x0000000d00037213 */ /* 0x000fe20000000000 */
[----:B------:R-:W-:Y:S02]  /*1b690*/  IMAD.IADD R13, R2, 0x1, -R128 ;  /* 0x00000001020d7824 */ /* 0x000fe400078e0a80 */
[----:B------:R5:W-:Y:S01]  /*1b6a0*/  I2F R137, R12 ;  /* 0x0000000c00897306 */ /* 0x000be20000201400 */
[----:B-1----:R-:W-:Y:S01]  /*1b6b0*/  HMMA.16816.F32 R84, R4, R48, R44 ;  /* 0x000000300454723c */ /* 0x002fe2000000182c */
[----:B------:R-:W1:Y:S01]  /*1b6c0*/  LDSM.16.M88.4 R44, [R213+0x5000] ;  /* 0x00500000d52c783b */ /* 0x000e620000000200 */
[----:B-----5:R-:W-:Y:S01]  /*1b6d0*/  IMAD.MOV.U32 R12, RZ, RZ, R3 ;  /* 0x000000ffff0c7224 */ /* 0x020fe200078e0003 */
[----:B------:R-:W-:-:S04]  /*1b6e0*/  IABS R3, R13 ;  /* 0x0000000d00037213 */ /* 0x000fc80000000000 */
[----:B------:R5:W-:Y:S01]  /*1b6f0*/  I2F R145, R12 ;  /* 0x0000000c00917306 */ /* 0x000be20000201400 */
[----:B------:R-:W-:Y:S01]  /*1b700*/  IMAD.IADD R13, R2, 0x1, -R127 ;  /* 0x00000001020d7824 */ /* 0x000fe200078e0a7f */
[----:B-----5:R-:W-:-:S06]  /*1b710*/  MOV R12, R3 ;  /* 0x00000003000c7202 */ /* 0x020fcc0000000f00 */
[----:B------:R5:W-:Y:S01]  /*1b720*/  I2F R144, R12 ;  /* 0x0000000c00907306 */ /* 0x000be20000201400 */
[----:B------:R-:W-:Y:S02]  /*1b730*/  IABS R3, R13 ;  /* 0x0000000d00037213 */ /* 0x000fe40000000000 */
[C---:B------:R-:W-:Y:S02]  /*1b740*/  IADD3 R125, R26.reuse, 0x28, RZ ;  /* 0x000000281a7d7810 */ /* 0x040fe40007ffe0ff */
[----:B------:R-:W-:Y:S01]  /*1b750*/  IADD3 R123, R26, 0x29, RZ ;  /* 0x000000291a7b7810 */ /* 0x000fe20007ffe0ff */
[----:B-----5:R-:W-:Y:S02]  /*1b760*/  IMAD.IADD R12, R2, 0x1, -R124 ;  /* 0x00000001020c7824 */ /* 0x020fe400078e0a7c */
[----:B------:R5:W-:Y:S03]  /*1b770*/  I2F R143, R3 ;  /* 0x00000003008f7306 */ /* 0x000be60000201400 */
[----:B------:R-:W-:Y:S01]  /*1b780*/  IABS R12, R12 ;  /* 0x0000000c000c7213 */ /* 0x000fe20000000000 */
[----:B------:R-:W-:Y:S01]  /*1b790*/  HMMA.16816.F32 R60, R4, R50, R68 ;  /* 0x00000032043c723c */ /* 0x000fe20000001844 */
[----:B------:R-:W-:Y:S01]  /*1b7a0*/  LDSM.16.M88.4 R48, [R208+0xe000] ;  /* 0x00e00000d030783b */ /* 0x000fe20000000200 */
[----:B------:R-:W-:-:S06]  /*1b7b0*/  IADD3 R122, R26, 0x30, RZ ;  /* 0x000000301a7a7810 */ /* 0x000fcc0007ffe0ff */
[C---:B------:R-:W-:Y:S01]  /*1b7c0*/  HMMA.16816.F32 R56, R4.reuse, R52, R56 ;  /* 0x000000340438723c */ /* 0x040fe20000001838 */
[----:B-----5:R-:W-:Y:S01]  /*1b7d0*/  IMAD.MOV.U32 R3, RZ, RZ, R12 ;  /* 0x000000ffff037224 */ /* 0x020fe200078e000c */
[----:B------:R-:W-:Y:S01]  /*1b7e0*/  IADD3 R121, R26, 0x31, RZ ;  /* 0x000000311a797810 */ /* 0x000fe20007ffe0ff */
[----:B------:R-:W-:Y:S02]  /*1b7f0*/  LDSM.16.M88.4 R12, [R216+0x6000] ;  /* 0x00600000d80c783b */ /* 0x000fe40000000200 */
[----:B------:R5:W-:Y:S03]  /*1b800*/  I2F R142, R3 ;  /* 0x00000003008e7306 */ /* 0x000be60000201400 */
[C---:B---3--:R-:W-:Y:S08]  /*1b810*/  HMMA.16816.F32 R72, R4.reuse, R16, R72 ;  /* 0x000000100448723c */ /* 0x048ff00000001848 */
[----:B------:R-:W-:Y:S01]  /*1b820*/  HMMA.16816.F32 R68, R4, R18, R64 ;  /* 0x000000120444723c */ /* 0x000fe20000001840 */
[----:B------:R-:W3:Y:S01]  /*1b830*/  LDSM.16.M88.4 R16, [R215+0x6000] ;  /* 0x00600000d710783b */ /* 0x000ee20000000200 */
[----:B-----5:R-:W-:-:S06]  /*1b840*/  IMAD.IADD R3, R2, 0x1, -R123 ;  /* 0x0000000102037824 */ /* 0x020fcc00078e0a7b */
[----:B------:R-:W-:Y:S07]  /*1b850*/  HMMA.16816.F32 R52, R4, R54, R76 ;  /* 0x000000360434723c */ /* 0x000fee000000184c */
[C---:B------:R-:W-:Y:S01]  /*1b860*/  IMAD.IADD R4, R2.reuse, 0x1, -R125 ;  /* 0x0000000102047824 */ /* 0x040fe200078e0a7d */
[----:B--2---:R-:W-:Y:S01]  /*1b870*/  HMMA.16816.F32 R28, R8, R20, R28 ;  /* 0x00000014081c723c */ /* 0x004fe2000000181c */
[----:B------:R-:W-:Y:S01]  /*1b880*/  IABS R3, R3 ;  /* 0x0000000300037213 */ /* 0x000fe20000000000 */
[----:B------:R-:W-:-:S02]  /*1b890*/  IMAD.IADD R5, R2, 0x1, -R122 ;  /* 0x0000000102057824 */ /* 0x000fc400078e0a7a */
[----:B------:R-:W-:-:S04]  /*1b8a0*/  IABS R4, R4 ;  /* 0x0000000400047213 */ /* 0x000fc80000000000 */
[C---:B------:R-:W-:Y:S01]  /*1b8b0*/  HMMA.16816.F32 R64, R8.reuse, R22, R80 ;  /* 0x000000160840723c */ /* 0x040fe20000001850 */
[----:B------:R-:W2:Y:S01]  /*1b8c0*/  LDSM.16.M88.4 R20, [R213+0x5800] ;  /* 0x00580000d514783b */ /* 0x000ea20000000200 */
[----:B------:R5:W-:Y:S01]  /*1b8d0*/  I2F R141, R4 ;  /* 0x00000004008d7306 */ /* 0x000be20000201400 */
[C---:B------:R-:W-:Y:S02]  /*1b8e0*/  IADD3 R120, R26.reuse, 0x38, RZ ;  /* 0x000000381a787810 */ /* 0x040fe40007ffe0ff */
[----:B------:R-:W-:Y:S01]  /*1b8f0*/  IADD3 R119, R26, 0x39, RZ ;  /* 0x000000391a777810 */ /* 0x000fe20007ffe0ff */
[----:B-----5:R-:W-:Y:S01]  /*1b900*/  IMAD.MOV.U32 R4, RZ, RZ, R3 ;  /* 0x000000ffff047224 */ /* 0x020fe200078e0003 */
[----:B------:R-:W-:Y:S01]  /*1b910*/  IABS R3, R5 ;  /* 0x0000000500037213 */ /* 0x000fe20000000000 */
[----:B------:R-:W-:Y:S02]  /*1b920*/  IMAD.IADD R5, R2, 0x1, -R121 ;  /* 0x0000000102057824 */ /* 0x000fe400078e0a79 */
[----:B------:R5:W-:Y:S01]  /*1b930*/  I2F R140, R4 ;  /* 0x00000004008c7306 */ /* 0x000be20000201400 */
[----:B------:R-:W-:Y:S01]  /*1b940*/  HMMA.16816.F32 R80, R8, R34, R60 ;  /* 0x000000220850723c */ /* 0x000fe2000000183c */
[----:B------:R-:W2:Y:S01]  /*1b950*/  LDSM.16.M88.4 R60, [R219+0x6000] ;  /* 0x00600000db3c783b */ /* 0x000ea20000000200 */
[----:B-----5:R-:W-:Y:S01]  /*1b960*/  IMAD.MOV.U32 R4, RZ, RZ, R3 ;  /* 0x000000ffff047224 */ /* 0x020fe200078e0003 */
[----:B------:R-:W-:-:S04]  /*1b970*/  IABS R3, R5 ;  /* 0x0000000500037213 */ /* 0x000fc80000000000 */
[----:B------:R5:W-:Y:S08]  /*1b980*/  I2F R139, R4 ;  /* 0x00000004008b7306 */ /* 0x000bf00000201400 */
[----:B------:R2:W-:Y:S01]  /*1b990*/  I2F R138, R3 ;  /* 0x00000003008a7306 */ /* 0x0005e20000201400 */
[----:B-1----:R-:W-:Y:S01]  /*1b9a0*/  HMMA.16816.F32 R92, R8, R46, R52 ;  /* 0x0000002e085c723c */ /* 0x002fe20000001834 */
[----:B------:R-:W1:Y:S01]  /*1b9b0*/  LDSM.16.M88.4 R52, [R208+0xe800] ;  /* 0x00e80000d034783b */ /* 0x000e620000000200 */
[----:B-----5:R-:W-:-:S02]  /*1b9c0*/  IMAD.IADD R4, R2, 0x1, -R120 ;  /* 0x0000000102047824 */ /* 0x020fc400078e0a78 */
[C---:B--2---:R-:W-:Y:S01]  /*1b9d0*/  IMAD.IADD R3, R2.reuse, 0x1, -R119 ;  /* 0x0000000102037824 */ /* 0x044fe200078e0a77 */
[----:B------:R-:W-:Y:S02]  /*1b9e0*/  IADD3 R2, R2, 0x8, RZ ;  /* 0x0000000802027810 */ /* 0x000fe40007ffe0ff */
[----:B------:R-:W-:Y:S02]  /*1b9f0*/  IABS R4, R4 ;  /* 0x0000000400047213 */ /* 0x000fe40000000000 */
[----:B------:R-:W-:Y:S01]  /*1ba00*/  IABS R3, R3 ;  /* 0x0000000300037213 */ /* 0x000fe20000000000 */
[----:B------:R-:W-:Y:S01]  /*1ba10*/  IMAD.IADD R5, R2, 0x1, -R26 ;  /* 0x0000000102057824 */ /* 0x000fe200078e0a1a */
[----:B------:R2:W-:Y:S01]  /*1ba20*/  I2F R135, R4 ;  /* 0x0000000400877306 */ /* 0x0005e20000201400 */
[----:B---3--:R-:W-:Y:S02]  /*1ba30*/  HMMA.16816.F32 R28, R16, R48, R28 ;  /* 0x00000030101c723c */ /* 0x008fe4000000181c */
[----:B--2---:R-:W-:Y:S01]  /*1ba40*/  IMAD.MOV.U32 R4, RZ, RZ, R3 ;  /* 0x000000ffff047224 */ /* 0x004fe200078e0003 */
[----:B------:R-:W-:-:S02]  /*1ba50*/  IABS R3, R5 ;  /* 0x0000000500037213 */ /* 0x000fc40000000000 */
[----:B------:R-:W-:Y:S02]  /*1ba60*/  IADD3 R5, -R136, R2, RZ ;  /* 0x0000000288057210 */ /* 0x000fe40007ffe1ff */
[----:B------:R2:W-:Y:S01]  /*1ba70*/  I2F R134, R4 ;  /* 0x0000000400867306 */ /* 0x0005e20000201400 */
[----:B------:R-:W-:Y:S01]  /*1ba80*/  HMMA.16816.F32 R76, R8, R32, R84 ;  /* 0x00000020084c723c */ /* 0x000fe20000001854 */
[----:B------:R-:W-:Y:S01]  /*1ba90*/  LDSM.16.M88.4 R84, [R208+0xf000] ;  /* 0x00f00000d054783b */ /* 0x000fe20000000200 */
[----:B--2---:R-:W-:Y:S01]  /*1baa0*/  IMAD.MOV.U32 R4, RZ, RZ, R3 ;  /* 0x000000ffff047224 */ /* 0x004fe200078e0003 */
[----:B------:R-:W-:-:S04]  /*1bab0*/  IABS R3, R5 ;  /* 0x0000000500037213 */ /* 0x000fc80000000000 */
[----:B------:R2:W-:Y:S01]  /*1bac0*/  I2F R116, R4 ;  /* 0x0000000400747306 */ /* 0x0005e20000201400 */
[C---:B------:R-:W-:Y:S01]  /*1bad0*/  HMMA.16816.F32 R88, R8.reuse, R44, R56 ;  /* 0x0000002c0858723c */ /* 0x040fe20000001838 */
[----:B------:R-:W-:Y:S06]  /*1bae0*/  LDSM.16.M88.4 R56, [R214+0xe000] ;  /* 0x00e00000d638783b */ /* 0x000fec0000000200 */
[----:B------:R3:W-:Y:S01]  /*1baf0*/  I2F R115, R3 ;  /* 0x0000000300737306 */ /* 0x0007e20000201400 */
[----:B------:R-:W-:Y:S01]  /*1bb00*/  HMMA.16816.F32 R96, R8, R20, R72 ;  /* 0x000000140860723c */ /* 0x000fe20000001848 */
[C---:B------:R-:W-:Y:S01]  /*1bb10*/  IMAD.IADD R5, R2.reuse, 0x1, -R129 ;  /* 0x0000000102057824 */ /* 0x040fe200078e0a81 */
[----:B------:R-:W-:Y:S01]  /*1bb20*/  LDSM.16.M88.4 R72, [R208+0xf800] ;  /* 0x00f80000d048783b */ /* 0x000fe20000000200 */
[----:B--2---:R-:W-:-:S05]  /*1bb30*/  IMAD.IADD R4, R2, 0x1, -R132 ;  /* 0x0000000102047824 */ /* 0x004fca00078e0a84 */
[----:B------:R-:W-:Y:S01]  /*1bb40*/  HMMA.16816.F32 R100, R8, R22, R68 ;  /* 0x000000160864723c */ /* 0x000fe20000001844 */
[----:B------:R-:W2:Y:S01]  /*1bb50*/  LDSM.16.M88.4 R8, [R218+0x6000] ;  /* 0x00600000da08783b */ /* 0x000ea20000000200 */
[----:B---3--:R-:W-:Y:S01]  /*1bb60*/  IMAD.IADD R3, R2, 0x1, -R131 ;  /* 0x0000000102037824 */ /* 0x008fe200078e0a83 */
[----:B------:R-:W-:-:S05]  /*1bb70*/  IABS R4, R4 ;  /* 0x0000000400047213 */ /* 0x000fca0000000000 */
[----:B------:R-:W-:Y:S01]  /*1bb80*/  HMMA.16816.F32 R32, R16, R50, R64 ;  /* 0x000000321020723c */ /* 0x000fe20000001840 */
[----:B------:R-:W3:Y:S01]  /*1bb90*/  LDSM.16.M88.4 R68, [R219+0x6800] ;  /* 0x00680000db44783b */ /* 0x000ee20000000200 */
[----:B------:R-:W-:Y:S01]  /*1bba0*/  IABS R3, R3 ;  /* 0x0000000300037213 */ /* 0x000fe20000000000 */
[----:B------:R5:W-:Y:S05]  /*1bbb0*/  I2F R114, R4 ;  /* 0x0000000400727306 */ /* 0x000bea0000201400 */
[----:B------:R-:W-:Y:S08]  /*1bbc0*/  HMMA.16816.F32 R28, R12, R60, R28 ;  /* 0x0000003c0c1c723c */ /* 0x000ff0000000181c */
[----:B-1----:R-:W-:Y:S01]  /*1bbd0*/  HMMA.16816.F32 R44, R16, R52, R76 ;  /* 0x00000034102c723c */ /* 0x002fe2000000184c */
[----:B------:R-:W-:Y:S01]  /*1bbe0*/  LDSM.16.M88.4 R76, [R213+0x6000] ;  /* 0x00600000d54c783b */ /* 0x000fe20000000200 */
[----:B-----5:R-:W-:Y:S01]  /*1bbf0*/  IMAD.MOV.U32 R4, RZ, RZ, R3 ;  /* 0x000000ffff047224 */ /* 0x020fe200078e0003 */
[----:B------:R-:W-:Y:S01]  /*1bc00*/  IABS R3, R5 ;  /* 0x0000000500037213 */ /* 0x000fe20000000000 */
[C---:B------:R-:W-:Y:S01]  /*1bc10*/  IMAD.IADD R21, R2.reuse, 0x1, -R127 ;  /* 0x0000000102157824 */ /* 0x040fe200078e0a7f */
[----:B------:R-:W-:Y:S01]  /*1bc20*/  LDSM.16.M88.4 R64, [R219+0x7000] ;  /* 0x00700000db40783b */ /* 0x000fe20000000200 */
[----:B------:R1:W-:Y:S01]  /*1bc30*/  I2F R113, R4 ;  /* 0x0000000400717306 */ /* 0x0003e20000201400 */
[----:B------:R-:W-:-:S02]  /*1bc40*/  IMAD.IADD R5, R2, 0x1, -R126 ;  /* 0x0000000102057824 */ /* 0x000fc400078e0a7e */
[----:B-1----:R-:W-:-:S05]  /*1bc50*/  IMAD.MOV.U32 R4, RZ, RZ, R3 ;  /* 0x000000ffff047224 */ /* 0x002fca00078e0003 */
[----:B------:R1:W-:Y:S01]  /*1bc60*/  I2F R112, R4 ;  /* 0x0000000400707306 */ /* 0x0003e20000201400 */
[----:B------:R-:W-:Y:S01]  /*1bc70*/  IABS R3, R5 ;  /* 0x0000000500037213 */ /* 0x000fe20000000000 */
[----:B-1----:R-:W-:-:S05]  /*1bc80*/  IMAD.IADD R4, R2, 0x1, -R130 ;  /* 0x0000000102047824 */ /* 0x002fca00078e0a82 */
[----:B------:R-:W-:Y:S02]  /*1bc90*/  IABS R20, R4 ;  /* 0x0000000400147213 */ /* 0x000fe40000000000 */
[----:B------:R-:W1:Y:S01]  /*1bca0*/  LDSM.16.M88.4 R4, [R217+0x6000] ;  /* 0x00600000d904783b */ /* 0x000e620000000200 */
[----:B------:R5:W-:Y:S01]  /*1bcb0*/  I2F R110, R3 ;  /* 0x00000003006e7306 */ /* 0x000be20000201400 */
[----:B------:R-:W-:Y:S02]  /*1bcc0*/  HMMA.16816.F32 R32, R12, R62, R32 ;  /* 0x0000003e0c20723c */ /* 0x000fe40000001820 */
[----:B------:R-:W-:Y:S01]  /*1bcd0*/  LDSM.16.M88.4 R60, [R214+0xf000] ;  /* 0x00f00000d63c783b */ /* 0x000fe20000000200 */
[----:B-----5:R-:W-:-:S04]  /*1bce0*/  IMAD.IADD R3, R2, 0x1, -R128 ;  /* 0x0000000102037824 */ /* 0x020fc800078e0a80 */
[----:B------:R5:W-:Y:S01]  /*1bcf0*/  I2F R111, R20 ;  /* 0x00000014006f7306 */ /* 0x000be20000201400 */
[----:B------:R-:W-:Y:S01]  /*1bd00*/  IABS R3, R3 ;  /* 0x0000000300037213 */ /* 0x000fe20000000000 */
[----:B--2---:R-:W-:Y:S04]  /*1bd10*/  HMMA.16816.F32 R28, R8, R56, R28 ;  /* 0x00000038081c723c */ /* 0x004fe8000000181c */
[----:B-----5:R-:W-:Y:S01]  /*1bd20*/  IMAD.MOV.U32 R20, RZ, RZ, R3 ;  /* 0x000000ffff147224 */ /* 0x020fe200078e0003 */
[----:B------:R-:W-:Y:S01]  /*1bd30*/  IABS R3, R21 ;  /* 0x0000001500037213 */ /* 0x000fe20000000000 */
[----:B------:R-:W-:Y:S02]  /*1bd40*/  IMAD.IADD R21, R2, 0x1, -R124 ;  /* 0x0000000102157824 */ /* 0x000fe400078e0a7c */
[----:B------:R-:W-:Y:S01]  /*1bd50*/  HMMA.16816.F32 R48, R16, R54, R80 ;  /* 0x000000361030723c */ /* 0x000fe20000001850 */
[----:B------:R2:W-:Y:S01]  /*1bd60*/  I2F R109, R20 ;  /* 0x00000014006d7306 */ /* 0x0005e20000201400 */
[----:B------:R-:W5:Y:S01]  /*1bd70*/  LDSM.16.M88.4 R80, [R214+0xe800] ;  /* 0x00e80000d650783b */ /* 0x000f620000000200 */
[----:B--2---:R-:W-:-:S02]  /*1bd80*/  MOV R20, R3 ;  /* 0x0000000300147202 */ /* 0x004fc40000000f00 */
[----:B------:R-:W-:Y:S01]  /*1bd90*/  IABS R3, R21 ;  /* 0x0000001500037213 */ /* 0x000fe20000000000 */
[----:B------:R-:W-:-:S03]  /*1bda0*/  IMAD.IADD R21, R2, 0x1, -R125 ;  /* 0x0000000102157824 */ /* 0x000fc600078e0a7d */
[----:B------:R2:W-:Y:S01]  /*1bdb0*/  I2F R108, R20 ;  /* 0x00000014006c7306 */ /* 0x0005e20000201400 */
[----:B------:R-:W-:Y:S01]  /*1bdc0*/  HMMA.16816.F32 R52, R8, R58, R32 ;  /* 0x0000003a0834723c */ /* 0x000fe20000001820 */
[----:B--2---:R-:W-:Y:S01]  /*1bdd0*/  IMAD.MOV.U32 R20, RZ, RZ, R3 ;  /* 0x000000ffff147224 */ /* 0x004fe200078e0003 */
[----:B------:R-:W-:Y:S01]  /*1bde0*/  IABS R3, R21 ;  /* 0x0000001500037213 */ /* 0x000fe20000000000 */
[----:B------:R-:W-:-:S04]  /*1bdf0*/  IMAD.IADD R21, R2, 0x1, -R123 ;  /* 0x0000000102157824 */ /* 0x000fc800078e0a7b */
[----:B------:R2:W-:Y:S01]  /*1be00*/  I2F R107, R20 ;  /* 0x00000014006b7306 */ /* 0x0005e20000201400 */
[----:B---3--:R-:W-:Y:S08]  /*1be10*/  HMMA.16816.F32 R44, R12, R68, R44 ;  /* 0x000000440c2c723c */ /* 0x008ff0000000182c */
[----:B-1----:R-:W-:Y:S01]  /*1be20*/  HMMA.16816.F32 R56, R4, R76, R28 ;  /* 0x0000004c0438723c */ /* 0x002fe2000000181c */
[----:B--2---:R-:W-:Y:S01]  /*1be30*/  IMAD.MOV.U32 R20, RZ, RZ, R3 ;  /* 0x000000ffff147224 */ /* 0x004fe200078e0003 */
[----:B------:R-:W-:Y:S01]  /*1be40*/  IABS R3, R21 ;  /* 0x0000001500037213 */ /* 0x000fe20000000000 */
[----:B------:R-:W-:-:S02]  /*1be50*/  IMAD.IADD R21, R2, 0x1, -R122 ;  /* 0x0000000102157824 */ /* 0x000fc400078e0a7a */
[----:B------:R1:W-:Y:S03]  /*1be60*/  I2F R106, R20 ;  /* 0x00000014006a7306 */ /* 0x0003e60000201400 */
[----:B------:R-:W-:Y:S01]  /*1be70*/  HMMA.16816.F32 R32, R16, R84, R88 ;  /* 0x000000541020723c */ /* 0x000fe20000001858 */
[----:B------:R-:W2:Y:S01]  /*1be80*/  LDSM.16.M88.4 R88, [R213+0x6800] ;  /* 0x00680000d558783b */ /* 0x000ea20000000200 */
[----:B-1----:R-:W-:Y:S01]  /*1be90*/  IMAD.MOV.U32 R20, RZ, RZ, R3 ;  /* 0x000000ffff147224 */ /* 0x002fe200078e0003 */
[----:B------:R-:W-:-:S03]  /*1bea0*/  IABS R3, R21 ;  /* 0x0000001500037213 */ /* 0x000fc60000000000 */
[----:B------:R1:W-:Y:S01]  /*1beb0*/  I2F R105, R20 ;  /* 0x0000001400697306 */ /* 0x0003e20000201400 */
[----:B------:R-:W-:Y:S01]  /*1bec0*/  IMAD.IADD R21, R2, 0x1, -R121 ;  /* 0x0000000102157824 */ /* 0x000fe200078e0a79 */
[----:B------:R-:W-:Y:S01]  /*1bed0*/  HMMA.16816.F32 R52, R4, R78, R52 ;  /* 0x0000004e0434723c */ /* 0x000fe20000001834 */
[----:B------:R-:W3:Y:S01]  /*1bee0*/  LDSM.16.M88.4 R76, [R219+0x7800] ;  /* 0x00780000db4c783b */ /* 0x000ee20000000200 */
[----:B-1----:R-:W-:-:S04]  /*1bef0*/  IMAD.MOV.U32 R20, RZ, RZ, R3 ;  /* 0x000000ffff147224 */ /* 0x002fc800078e0003 */
[----:B------:R1:W-:Y:S01]  /*1bf00*/  I2F R104, R20 ;  /* 0x0000001400687306 */ /* 0x0003e20000201400 */
[----:B------:R-:W-:Y:S01]  /*1bf10*/  IABS R3, R21 ;  /* 0x0000001500037213 */ /* 0x000fe20000000000 */
[C---:B-1----:R-:W-:Y:S02]  /*1bf20*/  IMAD.IADD R20, R2.reuse, 0x1, -R120 ;  /* 0x0000000102147824 */ /* 0x042fe400078e0a78 */
[----:B------:R-:W-:-:S03]  /*1bf30*/  IMAD.IADD R2, R2, 0x1, -R119 ;  /* 0x0000000102027824 */ /* 0x000fc600078e0a77 */
[----:B------:R-:W-:Y:S01]  /*1bf40*/  IABS R20, R20 ;  /* 0x0000001400147213 */ /* 0x000fe20000000000 */
[----:B------:R1:W-:Y:S01]  /*1bf50*/  I2F R85, R3 ;  /* 0x0000000300557306 */ /* 0x0003e20000201400 */
[----:B------:R-:W-:Y:S01]  /*1bf60*/  IABS R2, R2 ;  /* 0x0000000200027213 */ /* 0x000fe20000000000 */
[----:B------:R-:W-:Y:S01]  /*1bf70*/  HMMA.16816.F32 R28, R12, R70, R48 ;  /* 0x000000460c1c723c */ /* 0x000fe20000001830 */
[----:B------:R-:W-:Y:S01]  /*1bf80*/  LDSM.16.M88.4 R68, [R213+0x7000] ;  /* 0x00700000d544783b */ /* 0x000fe20000000200 */
[----:B-1----:R-:W-:-:S06]  /*1bf90*/  IMAD.MOV.U32 R3, RZ, RZ, R20 ;  /* 0x000000ffff037224 */ /* 0x002fcc00078e0014 */
[----:B-----5:R-:W-:Y:S01]  /*1bfa0*/  HMMA.16816.F32 R20, R8, R80, R44 ;  /* 0x000000500814723c */ /* 0x020fe2000000182c */
[----:B------:R1:W-:Y:S02]  /*1bfb0*/  I2F R80, R2 ;  /* 0x0000000200507306 */ /* 0x0003e40000201400 */
[----:B-1----:R-:W-:-:S06]  /*1bfc0*/  FMUL.FTZ R2, R56, R0 ;  /* 0x0000000038027220 */ /* 0x002fcc0000410000 */
[----:B------:R1:W-:Y:S01]  /*1bfd0*/  MUFU.TANH R117, R2 ;  /* 0x0000000200757308 */ /* 0x0003e20000002400 */
[----:B------:R-:W-:Y:S07]  /*1bfe0*/  HMMA.16816.F32 R48, R16, R86, R92 ;  /* 0x000000561030723c */ /* 0x000fee000000185c */
[----:B------:R-:W-:Y:S01]  /*1bff0*/  I2F R84, R3 ;  /* 0x0000000300547306 */ /* 0x000fe20000201400 */
[----:B-1----:R-:W-:-:S07]  /*1c000*/  FMUL.FTZ R2, R57, R0 ;  /* 0x0000000039027220 */ /* 0x002fce0000410000 */
[----:B------:R1:W-:Y:S02]  /*1c010*/  MUFU.TANH R40, R2 ;  /* 0x0000000200287308 */ /* 0x0003e40000002400 */
[----:B-1----:R-:W-:-:S06]  /*1c020*/  FMUL.FTZ R2, R58, R0 ;  /* 0x000000003a027220 */ /* 0x002fcc0000410000 */
[----:B------:R1:W5:Y:S02]  /*1c030*/  MUFU.TANH R3, R2 ;  /* 0x0000000200037308 */ /* 0x0003640000002400 */
[----:B-1----:R-:W-:-:S06]  /*1c040*/  FMUL.FTZ R2, R59, R0 ;  /* 0x000000003b027220 */ /* 0x002fcc0000410000 */
[----:B------:R1:W-:Y:S01]  /*1c050*/  MUFU.TANH R38, R2 ;  /* 0x0000000200267308 */ /* 0x0003e20000002400 */
[----:B--2---:R-:W-:Y:S01]  /*1c060*/  HMMA.16816.F32 R56, R4, R88, R20 ;  /* 0x000000580438723c */ /* 0x004fe20000001814 */
[----:B-1----:R-:W-:-:S06]  /*1c070*/  FMUL.FTZ R2, R52, R0 ;  /* 0x0000000034027220 */ /* 0x002fcc0000410000 */
[----:B------:R1:W2:Y:S01]  /*1c080*/  MUFU.TANH R81, R2 ;  /* 0x0000000200517308 */ /* 0x0002a20000002400 */
[----:B------:R-:W-:Y:S01]  /*1c090*/  HMMA.16816.F32 R20, R16, R72, R96 ;  /* 0x000000481014723c */ /* 0x000fe20000001860 */
[----:B-1----:R-:W-:-:S06]  /*1c0a0*/  FMUL.FTZ R2, R53, R0 ;  /* 0x0000000035027220 */ /* 0x002fcc0000410000 */
[----:B------:R1:W-:Y:S01]  /*1c0b0*/  MUFU.TANH R73, R2 ;  /* 0x0000000200497308 */ /* 0x0003e20000002400 */
[C---:B------:R-:W-:Y:S08]  /*1c0c0*/  HMMA.16816.F32 R44, R12.reuse, R64, R32 ;  /* 0x000000400c2c723c */ /* 0x040ff00000001820 */
[----:B------:R-:W-:Y:S01]  /*1c0d0*/  HMMA.16816.F32 R32, R12, R66, R48 ;  /* 0x000000420c20723c */ /* 0x000fe20000001830 */
[----:B------:R-:W2:Y:S01]  /*1c0e0*/  LDSM.16.M88.4 R64, [R214+0xf800] ;  /* 0x00f80000d640783b */ /* 0x000ea20000000200 */
[----:B-1----:R-:W-:-:S04]  /*1c0f0*/  FMUL.FTZ R2, R54, R0 ;  /* 0x0000000036027220 */ /* 0x002fc80000410000 */
[----:B------:R1:W1:Y:S02]  /*1c100*/  MUFU.TANH R72, R2 ;  /* 0x0000000200487308 */ /* 0x0002640000002400 */
[-C--:B-1----:R-:W-:Y:S02]  /*1c110*/  FMUL.FTZ R2, R55, R0.reuse ;  /* 0x0000000037027220 */ /* 0x082fe40000410000 */
[----:B------:R-:W-:Y:S08]  /*1c120*/  HMMA.16816.F32 R52, R16, R74, R100 ;  /* 0x0000004a1034723c */ /* 0x000ff00000001864 */
[----:B---3--:R-:W-:Y:S08]  /*1c130*/  HMMA.16816.F32 R20, R12, R76, R20 ;  /* 0x0000004c0c14723c */ /* 0x008ff00000001814 */
[C---:B------:R-:W-:Y:S08]  /*1c140*/  HMMA.16816.F32 R28, R8.reuse, R82, R28 ;  /* 0x00000052081c723c */ /* 0x040ff0000000181c */
[C---:B------:R-:W-:Y:S01]  /*1c150*/  HMMA.16816.F32 R16, R8.reuse, R62, R32 ;  /* 0x0000003e0810723c */ /* 0x040fe20000001820 */
[----:B------:R-:W1:Y:S07]  /*1c160*/  LDSM.16.M88.4 R32, [R213+0x7800] ;  /* 0x00780000d520783b */ /* 0x000e6e0000000200 */
[----:B------:R-:W-:Y:S01]  /*1c170*/  HMMA.16816.F32 R44, R8, R60, R44 ;  /* 0x0000003c082c723c */ /* 0x000fe2000000182c */
[----:B------:R3:W1:Y:S01]  /*1c180*/  MUFU.TANH R41, R2 ;  /* 0x0000000200297308 */ /* 0x0006620000002400 */
[----:B------:R-:W-:Y:S01]  /*1c190*/  FMUL.FTZ R58, R58, R0 ;  /* 0x000000003a3a7220 */ /* 0x000fe20000410000 */
[----:B------:R-:W-:Y:S01]  /*1c1a0*/  ISETP.GE.AND P3, PT, R26, R252, PT ;  /* 0x000000fc1a00720c */ /* 0x000fe20003f66270 */
[----:B-----5:R-:W-:Y:S01]  /*1c1b0*/  FFMA.FTZ R3, -R133, R116, R3 ;  /* 0x0000007485037223 */ /* 0x020fe20000010103 */
[----:B------:R-:W-:-:S02]  /*1c1c0*/  ISETP.GE.AND P2, PT, R136, R252, PT ;  /* 0x000000fc8800720c */ /* 0x000fc40003f46270 */
[----:B------:R-:W-:Y:S01]  /*1c1d0*/  ISETP.GE.AND P1, PT, R132, R252, PT ;  /* 0x000000fc8400720c */ /* 0x000fe20003f26270 */
[----:B------:R-:W-:Y:S01]  /*1c1e0*/  HMMA.16816.F32 R12, R12, R78, R52 ;  /* 0x0000004e0c0c723c */ /* 0x000fe20000001834 */
[----:B------:R-:W-:Y:S01]  /*1c1f0*/  FMUL.FTZ R57, R57, R0 ;  /* 0x0000000039397220 */ /* 0x000fe20000410000 */
[----:B------:R-:W-:Y:S01]  /*1c200*/  ISETP.GE.AND P0, PT, R131, R252, PT ;  /* 0x000000fc8300720c */ /* 0x000fe20003f06270 */
[----:B------:R-:W-:-:S05]  /*1c210*/  DEPBAR.LE SB0, 0x0 ;  /* 0x000080000000791a */ /* 0x000fca0000000000 */
[----:B--2---:R-:W-:Y:S08]  /*1c220*/  HMMA.16816.F32 R20, R8, R64, R20 ;  /* 0x000000400814723c */ /* 0x004ff00000001814 */
[----:B------:R-:W-:Y:S08]  /*1c230*/  HMMA.16816.F32 R48, R4, R90, R28 ;  /* 0x0000005a0430723c */ /* 0x000ff0000000181c */
[----:B------:R-:W-:Y:S01]  /*1c240*/  HMMA.16816.F32 R8, R8, R66, R12 ;  /* 0x000000420808723c */ /* 0x000fe2000000180c */
[----:B---3--:R-:W-:-:S07]  /*1c250*/  FMUL.FTZ R2, R56, R0 ;  /* 0x0000000038027220 */ /* 0x008fce0000410000 */
[C---:B------:R-:W-:Y:S01]  /*1c260*/  HMMA.16816.F32 R28, R4.reuse, R68, R44 ;  /* 0x00000044041c723c */ /* 0x040fe2000000182c */
[----:B------:R2:W3:Y:S07]  /*1c270*/  MUFU.TANH R56, R2 ;  /* 0x0000000200387308 */ /* 0x0004ee0000002400 */
[----:B-1----:R-:W-:Y:S01]  /*1c280*/  HMMA.16816.F32 R20, R4, R32, R20 ;  /* 0x000000200414723c */ /* 0x002fe20000001814 */
[----:B------:R-:W-:-:S07]  /*1c290*/  FMUL.FTZ R48, R48, R0 ;  /* 0x0000000030307220 */ /* 0x000fce0000410000 */
[----:B------:R-:W-:Y:S01]  /*1c2a0*/  HMMA.16816.F32 R16, R4, R70, R16 ;  /* 0x000000460410723c */ /* 0x000fe20000001810 */
[-C--:B--2---:R-:W-:Y:S01]  /*1c2b0*/  FMUL.FTZ R2, R59, R0.reuse ;  /* 0x000000003b027220 */ /* 0x084fe20000410000 */
[----:B------:R-:W1:Y:S01]  /*1c2c0*/  MUFU.TANH R36, R48 ;  /* 0x0000003000247308 */ /* 0x000e620000002400 */
[----:B------:R-:W-:-:S05]  /*1c2d0*/  FMUL.FTZ R50, R50, R0 ;  /* 0x0000000032327220 */ /* 0x000fca0000410000 */
[----:B------:R-:W-:Y:S02]  /*1c2e0*/  HMMA.16816.F32 R8, R4, R34, R8 ;  /* 0x000000220408723c */ /* 0x000fe40000001808 */
[----:B------:R2:W5:Y:S05]  /*1c2f0*/  MUFU.TANH R37, R2 ;  /* 0x0000000200257308 */ /* 0x00056a0000002400 */
[C---:B------:R-:W-:Y:S02]  /*1c300*/  FFMA.FTZ R5, -R133.reuse, R150, R117 ;  /* 0x0000009685057223 */ /* 0x040fe40000010175 */
[----:B------:R-:W-:Y:S01]  /*1c310*/  FFMA.FTZ R4, -R133, R149, R40 ;  /* 0x0000009585047223 */ /* 0x000fe20000010128 */
[----:B------:R-:W1:Y:S02]  /*1c320*/  MUFU.TANH R58, R58 ;  /* 0x0000003a003a7308 */ /* 0x000e640000002400 */
[----:B------:R-:W-:Y:S01]  /*1c330*/  FSEL R40, R5, -INF , !P3 ;  /* 0xff80000005287808 */ /* 0x000fe20005800000 */
[----:B------:R-:W-:Y:S01]  /*1c340*/  FFMA.FTZ R5, -R133, R148, R81 ;  /* 0x0000009485057223 */ /* 0x000fe20000010151 */
[----:B------:R-:W-:Y:S01]  /*1c350*/  FSEL R46, R3, -INF , !P3 ;  /* 0xff800000032e7808 */ /* 0x000fe20005800000 */
[C---:B--2---:R-:W-:Y:S01]  /*1c360*/  FFMA.FTZ R2, -R133.reuse, R115, R38 ;  /* 0x0000007385027223 */ /* 0x044fe20000010126 */
[----:B------:R-:W-:Y:S01]  /*1c370*/  FSEL R38, R4, -INF , !P2 ;  /* 0xff80000004267808 */ /* 0x000fe20005000000 */
[C---:B------:R-:W-:Y:S01]  /*1c380*/  FFMA.FTZ R3, -R133.reuse, R114, R72 ;  /* 0x0000007285037223 */ /* 0x040fe20000010148 */
[----:B------:R-:W2:Y:S01]  /*1c390*/  MUFU.TANH R50, R50 ;  /* 0x0000003200327308 */ /* 0x000ea20000002400 */
[C---:B------:R-:W-:Y:S01]  /*1c3a0*/  FFMA.FTZ R4, -R133.reuse, R146, R73 ;  /* 0x0000009285047223 */ /* 0x040fe20000010149 */
[----:B------:R-:W-:Y:S01]  /*1c3b0*/  FSEL R45, R2, -INF , !P2 ;  /* 0xff800000022d7808 */ /* 0x000fe20005000000 */
[----:B------:R-:W-:Y:S01]  /*1c3c0*/  FFMA.FTZ R2, -R133, R113, R41 ;  /* 0x0000007185027223 */ /* 0x000fe20000010129 */
[----:B------:R-:W-:Y:S01]  /*1c3d0*/  FSEL R44, R5, -INF , !P1 ;  /* 0xff800000052c7808 */ /* 0x000fe20004800000 */
[----:B------:R-:W-:Y:S01]  /*1c3e0*/  FMUL.FTZ R51, R51, R0 ;  /* 0x0000000033337220 */ /* 0x000fe20000410000 */
[----:B------:R-:W-:Y:S01]  /*1c3f0*/  ISETP.GE.AND P6, PT, R129, R252, PT ;  /* 0x000000fc8100720c */ /* 0x000fe20003fc6270 */
[----:B---3--:R-:W-:Y:S01]  /*1c400*/  FFMA.FTZ R5, -R133, R147, R56 ;  /* 0x0000009385057223 */ /* 0x008fe20000010138 */
[----:B------:R-:W-:Y:S01]  /*1c410*/  FSEL R47, R3, -INF , !P1 ;  /* 0xff800000032f7808 */ /* 0x000fe20004800000 */
[----:B------:R-:W3:Y:S01]  /*1c420*/  MUFU.TANH R57, R57 ;  /* 0x0000003900397308 */ /* 0x000ee20000002400 */
[-C--:B------:R-:W-:Y:S01]  /*1c430*/  FMUL.FTZ R30, R30, R0.reuse ;  /* 0x000000001e1e7220 */ /* 0x080fe20000410000 */
[----:B------:R-:W-:Y:S01]  /*1c440*/  FSEL R41, R4, -INF , !P0 ;  /* 0xff80000004297808 */ /* 0x000fe20004000000 */
[-C--:B------:R-:W-:Y:S01]  /*1c450*/  FMUL.FTZ R3, R23, R0.reuse ;  /* 0x0000000017037220 */ /* 0x080fe20000410000 */
[----:B------:R-:W-:Y:S01]  /*1c460*/  FSEL R48, R2, -INF , !P0 ;  /* 0xff80000002307808 */ /* 0x000fe20004000000 */
[----:B------:R-:W-:Y:S01]  /*1c470*/  FMUL.FTZ R49, R49, R0 ;  /* 0x0000000031317220 */ /* 0x000fe20000410000 */
[----:B------:R-:W-:Y:S01]  /*1c480*/  ISETP.GE.AND P0, PT, R124, R252, PT ;  /* 0x000000fc7c00720c */ /* 0x000fe20003f06270 */
[-C--:B------:R-:W-:Y:S01]  /*1c490*/  FMUL.FTZ R31, R31, R0.reuse ;  /* 0x000000001f1f7220 */ /* 0x080fe20000410000 */
[----:B------:R-:W2:Y:S01]  /*1c4a0*/  MUFU.TANH R51, R51 ;  /* 0x0000003300337308 */ /* 0x000ea20000002400 */
[----:B------:R-:W-:Y:S01]  /*1c4b0*/  FMUL.FTZ R29, R29, R0 ;  /* 0x000000001d1d7220 */ /* 0x000fe20000410000 */
[----:B------:R-:W-:Y:S01]  /*1c4c0*/  FSEL R124, R5, -INF , !P6 ;  /* 0xff800000057c7808 */ /* 0x000fe20007000000 */
[----:B-1----:R-:W-:Y:S01]  /*1c4d0*/  FFMA.FTZ R5, -R133, R145, R36 ;  /* 0x0000009185057223 */ /* 0x002fe20000010124 */
[----:B------:R-:W-:Y:S01]  /*1c4e0*/  ISETP.GE.AND P3, PT, R130, R252, PT ;  /* 0x000000fc8200720c */ /* 0x000fe20003f66270 */
[----:B------:R-:W-:-:S02]  /*1c4f0*/  FMUL.FTZ R18, R18, R0 ;  /* 0x0000000012127220 */ /* 0x000fc40000410000 */
[-C--:B------:R-:W-:Y:S01]  /*1c500*/  FMUL.FTZ R19, R19, R0.reuse ;  /* 0x0000000013137220 */ /* 0x080fe20000410000 */
[----:B------:R1:W-:Y:S01]  /*1c510*/  MUFU.TANH R15, R3 ;  /* 0x00000003000f7308 */ /* 0x0003e20000002400 */
[-C--:B------:R-:W-:Y:S01]  /*1c520*/  FMUL.FTZ R20, R20, R0.reuse ;  /* 0x0000000014147220 */ /* 0x080fe20000410000 */
[----:B------:R-:W-:Y:S01]  /*1c530*/  FSEL R129, R5, -INF , !P3 ;  /* 0xff80000005817808 */ /* 0x000fe20005800000 */
[----:B------:R-:W-:-:S05]  /*1c540*/  FMUL.FTZ R5, R11, R0 ;  /* 0x000000000b057220 */ /* 0x000fca0000410000 */
[----:B------:R-:W-:Y:S01]  /*1c550*/  MUFU.TANH R30, R30 ;  /* 0x0000001e001e7308 */ /* 0x000fe20000002400 */
[C---:B-----5:R-:W-:Y:S02]  /*1c560*/  FFMA.FTZ R2, -R133.reuse, R110, R37 ;  /* 0x0000006e85027223 */ /* 0x060fe40000010125 */
[----:B-1----:R-:W-:-:S05]  /*1c570*/  FFMA.FTZ R3, -R133, R112, R58 ;  /* 0x0000007085037223 */ /* 0x002fca000001013a */
[----:B------:R-:W1:Y:S01]  /*1c580*/  MUFU.TANH R49, R49 ;  /* 0x0000003100317308 */ /* 0x000e620000002400 */
[----:B------:R-:W-:Y:S02]  /*1c590*/  ISETP.GE.AND P4, PT, R126, R252, PT ;  /* 0x000000fc7e00720c */ /* 0x000fe40003f86270 */
[----:B------:R-:W-:-:S05]  /*1c5a0*/  FSEL R136, R3, -INF , !P6 ;  /* 0xff80000003887808 */ /* 0x000fca0007000000 */
[----:B------:R-:W-:Y:S01]  /*1c5b0*/  MUFU.TANH R31, R31 ;  /* 0x0000001f001f7308 */ /* 0x000fe20000002400 */
[----:B--2---:R-:W-:-:S07]  /*1c5c0*/  FFMA.FTZ R3, -R133, R111, R50 ;  /* 0x0000006f85037223 */ /* 0x004fce0000010132 */
[----:B------:R-:W2:Y:S01]  /*1c5d0*/  MUFU.TANH R29, R29 ;  /* 0x0000001d001d7308 */ /* 0x000ea20000002400 */
[----:B------:R-:W-:Y:S01]  /*1c5e0*/  FMUL.FTZ R16, R16, R0 ;  /* 0x0000000010107220 */ /* 0x000fe20000410000 */
[----:B------:R-:W-:-:S06]  /*1c5f0*/  FSEL R131, R3, -INF , !P3 ;  /* 0xff80000003837808 */ /* 0x000fcc0005800000 */
[----:B------:R-:W-:Y:S01]  /*1c600*/  MUFU.TANH R18, R18 ;  /* 0x0000001200127308 */ /* 0x000fe20000002400 */
[----:B------:R-:W-:-:S07]  /*1c610*/  FMUL.FTZ R6, R21, R0 ;  /* 0x0000000015067220 */ /* 0x000fce0000410000 */
[----:B------:R-:W5:Y:S01]  /*1c620*/  MUFU.TANH R19, R19 ;  /* 0x0000001300137308 */ /* 0x000f620000002400 */
[----:B---3--:R-:W-:Y:S01]  /*1c630*/  FFMA.FTZ R4, -R133, R137, R57 ;  /* 0x0000008985047223 */ /* 0x008fe20000010139 */
[----:B------:R-:W-:-:S06]  /*1c640*/  FSEL R137, R2, -INF , !P4 ;  /* 0xff80000002897808 */ /* 0x000fcc0006000000 */
[----:B------:R-:W3:Y:S01]  /*1c650*/  MUFU.TANH R20, R20 ;  /* 0x0000001400147308 */ /* 0x000ee20000002400 */
[----:B------:R-:W-:Y:S01]  /*1c660*/  FMUL.FTZ R3, R10, R0 ;  /* 0x000000000a037220 */ /* 0x000fe20000410000 */
[----:B------:R-:W-:Y:S01]  /*1c670*/  ISETP.GE.AND P2, PT, R128, R252, PT ;  /* 0x000000fc8000720c */ /* 0x000fe20003f46270 */
[----:B------:R-:W-:-:S05]  /*1c680*/  FFMA.FTZ R2, -R133, R109, R51 ;  /* 0x0000006d85027223 */ /* 0x000fca0000010133 */
[----:B------:R5:W2:Y:S01]  /*1c690*/  MUFU.TANH R13, R5 ;  /* 0x00000005000d7308 */ /* 0x000aa20000002400 */
[-C--:B------:R-:W-:Y:S01]  /*1c6a0*/  FMUL.FTZ R17, R17, R0.reuse ;  /* 0x0000000011117220 */ /* 0x080fe20000410000 */
[----:B------:R-:W-:Y:S01]  /*1c6b0*/  FSEL R130, R4, -INF , !P4 ;  /* 0xff80000004827808 */ /* 0x000fe20006000000 */
[----:B------:R-:W-:Y:S01]  /*1c6c0*/  FMUL.FTZ R28, R28, R0 ;  /* 0x000000001c1c7220 */ /* 0x000fe20000410000 */
[----:B------:R-:W-:Y:S01]  /*1c6d0*/  ISETP.GE.AND P1, PT, R127, R252, PT ;  /* 0x000000fc7f00720c */ /* 0x000fe20003f26270 */
[----:B------:R-:W-:-:S03]  /*1c6e0*/  FMUL.FTZ R8, R8, R0 ;  /* 0x0000000008087220 */ /* 0x000fc60000410000 */
[----:B------:R-:W-:Y:S01]  /*1c6f0*/  MUFU.TANH R12, R16 ;  /* 0x00000010000c7308 */ /* 0x000fe20000002400 */
[----:B------:R-:W-:Y:S01]  /*1c700*/  FMUL.FTZ R9, R9, R0 ;  /* 0x0000000009097220 */ /* 0x000fe20000410000 */
[----:B------:R-:W-:Y:S01]  /*1c710*/  FSEL R132, R2, -INF , !P2 ;  /* 0xff80000002847808 */ /* 0x000fe20005000000 */
[----:B-1----:R-:W-:-:S05]  /*1c720*/  FFMA.FTZ R4, -R133, R144, R49 ;  /* 0x0000009085047223 */ /* 0x002fca0000010131 */
[----:B------:R1:W-:Y:S01]  /*1c730*/  MUFU.TANH R16, R6 ;  /* 0x0000000600107308 */ /* 0x0003e20000002400 */
[----:B--2---:R-:W-:Y:S01]  /*1c740*/  FFMA.FTZ R2, -R133, R142, R29 ;  /* 0x0000008e85027223 */ /* 0x004fe2000001011d */
[----:B------:R-:W-:Y:S01]  /*1c750*/  ISETP.GE.AND P6, PT, R125, R252, PT ;  /* 0x000000fc7d00720c */ /* 0x000fe20003fc6270 */
[----:B-----5:R-:W-:-:S05]  /*1c760*/  FFMA.FTZ R5, -R133, R105, R19 ;  /* 0x0000006985057223 */ /* 0x020fca0000010113 */
[----:B------:R2:W-:Y:S01]  /*1c770*/  MUFU.TANH R14, R3 ;  /* 0x00000003000e7308 */ /* 0x0005e20000002400 */
[----:B------:R-:W-:Y:S01]  /*1c780*/  ISETP.GE.AND P4, PT, R123, R252, PT ;  /* 0x000000fc7b00720c */ /* 0x000fe20003f86270 */
[----:B---3--:R-:W-:Y:S02]  /*1c790*/  FFMA.FTZ R10, -R133, R139, R20 ;  /* 0x0000008b850a7223 */ /* 0x008fe40000010114 */
[----:B-1----:R-:W-:-:S04]  /*1c7a0*/  FMUL.FTZ R6, R22, R0 ;  /* 0x0000000016067220 */ /* 0x002fc80000410000 */
[----:B------:R-:W-:Y:S01]  /*1c7b0*/  MUFU.TANH R27, R17 ;  /* 0x00000011001b7308 */ /* 0x000fe20000002400 */
[C---:B------:R-:W-:Y:S02]  /*1c7c0*/  FFMA.FTZ R0, -R133.reuse, R107, R31 ;  /* 0x0000006b85007223 */ /* 0x040fe4000001011f */
[----:B--2---:R-:W-:-:S05]  /*1c7d0*/  FFMA.FTZ R3, -R133, R108, R30 ;  /* 0x0000006c85037223 */ /* 0x004fca000001011e */
[----:B------:R1:W-:Y:S01]  /*1c7e0*/  MUFU.TANH R17, R6 ;  /* 0x0000000600117308 */ /* 0x0003e20000002400 */
[----:B------:R-:W-:Y:S02]  /*1c7f0*/  ISETP.GE.AND P3, PT, R122, R252, PT ;  /* 0x000000fc7a00720c */ /* 0x000fe40003f66270 */
[----:B------:R-:W-:Y:S02]  /*1c800*/  FSEL R128, R4, -INF , !P2 ;  /* 0xff80000004807808 */ /* 0x000fe40005000000 */
[----:B------:R-:W-:Y:S01]  /*1c810*/  FSEL R178, R3, -INF , !P1 ;  /* 0xff80000003b27808 */ /* 0x000fe20004800000 */
[C---:B------:R-:W-:Y:S01]  /*1c820*/  FFMA.FTZ R3, -R133.reuse, R85, R15 ;  /* 0x0000005585037223 */ /* 0x040fe2000001010f */
[----:B------:R-:W-:Y:S01]  /*1c830*/  FSEL R164, R0, -INF , !P0 ;  /* 0xff80000000a47808 */ /* 0x000fe20004000000 */
[----:B------:R-:W-:Y:S01]  /*1c840*/  FFMA.FTZ R0, -R133, R80, R13 ;  /* 0x0000005085007223 */ /* 0x000fe2000001010d */
[----:B------:R-:W-:Y:S02]  /*1c850*/  ISETP.GE.AND P2, PT, R121, R252, PT ;  /* 0x000000fc7900720c */ /* 0x000fe40003f46270 */
[----:B------:R-:W-:Y:S01]  /*1c860*/  FSEL R177, R2, -INF , !P0 ;  /* 0xff80000002b17808 */ /* 0x000fe20004000000 */
[----:B-1----:R-:W-:Y:S01]  /*1c870*/  FFMA.FTZ R6, -R133, R106, R18 ;  /* 0x0000006a85067223 */ /* 0x002fe20000010112 */
[----:B------:R-:W-:Y:S01]  /*1c880*/  ISETP.GE.AND P0, PT, R119, R252, PT ;  /* 0x000000fc7700720c */ /* 0x000fe20003f06270 */
[----:B------:R-:W1:Y:S01]  /*1c890*/  MUFU.TANH R28, R28 ;  /* 0x0000001c001c7308 */ /* 0x000e620000002400 */
[----:B------:R-:W-:-:S02]  /*1c8a0*/  FSEL R144, R5, -INF , !P4 ;  /* 0xff80000005907808 */ /* 0x000fc40006000000 */
[----:B------:R-:W-:Y:S02]  /*1c8b0*/  FSEL R6, R6, -INF , !P6 ;  /* 0xff80000006067808 */ /* 0x000fe40007000000 */
[----:B------:R-:W-:Y:S02]  /*1c8c0*/  FSEL R5, R10, -INF , !P3 ;  /* 0xff8000000a057808 */ /* 0x000fe40005800000 */
[----:B------:R-:W-:Y:S02]  /*1c8d0*/  FSEL R3, R3, -INF , !P2 ;  /* 0xff80000003037808 */ /* 0x000fe40005000000 */
[----:B------:R-:W-:Y:S01]  /*1c8e0*/  FSEL R0, R0, -INF , !P0 ;  /* 0xff80000000007808 */ /* 0x000fe20004000000 */
[----:B------:R2:W-:Y:S01]  /*1c8f0*/  STL [R1+0x4], R6 ;  /* 0x0000040601007387 */ /* 0x0005e20000100800 */
[----:B------:R-:W3:Y:S03]  /*1c900*/  MUFU.TANH R8, R8 ;  /* 0x0000000800087308 */ /* 0x000ee60000002400 */
[----:B------:R2:W-:Y:S04]  /*1c910*/  STL [R1+0xc], R5 ;  /* 0x00000c0501007387 */ /* 0x0005e80000100800 */
[----:B------:R2:W-:Y:S01]  /*1c920*/  STL [R1+0x10], R3 ;  /* 0x0000100301007387 */ /* 0x0005e20000100800 */
[----:B------:R5:W5:Y:S03]  /*1c930*/  MUFU.TANH R7, R9 ;  /* 0x0000000900077308 */ /* 0x000b660000002400 */
[----:B------:R2:W-:Y:S01]  /*1c940*/  STL [R1+0x14], R0 ;  /* 0x0000140001007387 */ /* 0x0005e20000100800 */
[----:B----4-:R-:W-:Y:S01]  /*1c950*/  ISETP.GT.AND P5, PT, R151, R152, PT ;  /* 0x000000989700720c */ /* 0x010fe20003fa4270 */
[----:B-1----:R-:W-:-:S02]  /*1c960*/  FFMA.FTZ R4, -R133, R143, R28 ;  /* 0x0000008f85047223 */ /* 0x002fc4000001011c */
[C---:B------:R-:W-:Y:S02]  /*1c970*/  FFMA.FTZ R12, -R133.reuse, R141, R12 ;  /* 0x0000008d850c7223 */ /* 0x040fe4000001010c */
[C---:B------:R-:W-:Y:S01]  /*1c980*/  FFMA.FTZ R11, -R133.reuse, R140, R27 ;  /* 0x0000008c850b7223 */ /* 0x040fe2000001011b */
[----:B------:R-:W-:Y:S01]  /*1c990*/  FSEL R165, R4, -INF , !P1 ;  /* 0xff80000004a57808 */ /* 0x000fe20004800000 */
[C---:B---3--:R-:W-:Y:S01]  /*1c9a0*/  FFMA.FTZ R8, -R133.reuse, R135, R8 ;  /* 0x0000008785087223 */ /* 0x048fe20000010108 */
[----:B------:R-:W-:Y:S01]  /*1c9b0*/  ISETP.GE.AND P1, PT, R120, R252, PT ;  /* 0x000000fc7800720c */ /* 0x000fe20003f26270 */
[C---:B------:R-:W-:Y:S02]  /*1c9c0*/  FFMA.FTZ R4, -R133.reuse, R104, R17 ;  /* 0x0000006885047223 */ /* 0x040fe40000010111 */
[C---:B------:R-:W-:Y:S02]  /*1c9d0*/  FFMA.FTZ R2, -R133.reuse, R84, R14 ;  /* 0x0000005485027223 */ /* 0x040fe4000001010e */
[----:B-----5:R-:W-:-:S02]  /*1c9e0*/  FFMA.FTZ R9, -R133, R138, R16 ;  /* 0x0000008a85097223 */ /* 0x020fc40000010110 */
        /* <DEDUP_REMOVED lines=23> */
[----:B------:R-:W-:Y:S01]  /*1cb60*/  FSEL R176, R7, -INF , !P0 ;  /* 0xff80000007b07808 */ /* 0x000fe20004000000 */
[----:B------:R-:W-:Y:S06]  /*1cb70*/  BAR.SYNC.DEFER_BLOCKING 0x0 ;  /* 0x0000000000007b1d */ /* 0x000fec0000010000 */
[----:B------:R-:W-:Y:S05]  /*1cb80*/  @!P5 BRA `(.L_x_6197) ;  /* 0x00000c300000d947 */ /* 0x000fea0003800000 */
[----:B--2---:R-:W-:Y:S01]  /*1cb90*/  ISETP.NE.U32.AND P0, PT, R240, RZ, PT ;  /* 0x000000fff000720c */ /* 0x004fe20003f05070 */
        /* <DEDUP_REMOVED lines=63> */
.L_x_6199:
[----:B------:R-:W2:Y:S02]  /*1cf90*/  LD.E R2, [R24.64+0x38] ;  /* 0x0000380618027980 */ /* 0x000ea4000c101900 */
[----:B--2---:R-:W-:-:S04]  /*1cfa0*/  LEA R2, -R2, RZ, 0x6 ;  /* 0x000000ff02027211 */ /* 0x004fc800078e31ff */
[----:B------:R-:W-:Y:S02]  /*1cfb0*/  SHF.R.S32.HI R3, RZ, 0x1f, R2 ;  /* 0x0000001fff037819 */ /* 0x000fe40000011402 */
.L_x_6200:
[----:B------:R-:W-:Y:S05]  /*1cfc0*/  BSYNC B0 ;  /* 0x0000000000007941 */ /* 0x000fea0003800000 */
.L_x_6198:
        /* <DEDUP_REMOVED lines=127> */
.L_x_6197:
[----:B--2---:R-:W-:Y:S05]  /*1d7c0*/  BSYNC B1 ;  /* 0x0000000000017941 */ /* 0x004fea0003800000 */
.L_x_6196:
[----:B------:R-:W-:Y:S04]  /*1d7d0*/  STL [R1+0x4c], R219 ;  /* 0x00004cdb01007387 */ /* 0x000fe80000100800 */
[----:B------:R2:W-:Y:S04]  /*1d7e0*/  STL [R1+0x48], R218 ;  /* 0x000048da01007387 */ /* 0x0005e80000100800 */
[----:B------:R-:W3:Y:S04]  /*1d7f0*/  LD.E R0, [R24.64+0xdc] ;  /* 0x0000dc0618007980 */ /* 0x000ee8000c101900 */
[----:B--2---:R-:W2:Y:S04]  /*1d800*/  LDL.LU R218, [R1+0x4] ;  /* 0x0000040001da7983 */ /* 0x004ea80000300800 */
[----:B------:R4:W-:Y:S04]  /*1d810*/  STL [R1+0x44], R217 ;  /* 0x000044d901007387 */ /* 0x0009e80000100800 */
[----:B----4-:R-:W4:Y:S04]  /*1d820*/  LDL.LU R217, [R1+0x14] ;  /* 0x0000140001d97983 */ /* 0x010f280000300800 */
[----:B------:R1:W-:Y:S04]  /*1d830*/  STL [R1+0x40], R216 ;  /* 0x000040d801007387 */ /* 0x0003e80000100800 */
[----:B-1----:R-:W3:Y:S04]  /*1d840*/  LDL.LU R216, [R1+0xc] ;  /* 0x00000c0001d87983 */ /* 0x002ee80000300800 */
[----:B------:R-:W-:Y:S04]  /*1d850*/  STL [R1+0x3c], R215 ;  /* 0x00003cd701007387 */ /* 0x000fe80000100800 */
[----:B------:R-:W-:Y:S04]  /*1d860*/  STL [R1+0x38], R214 ;  /* 0x000038d601007387 */ /* 0x000fe80000100800 */
[----:B------:R-:W-:Y:S04]  /*1d870*/  STL [R1+0x34], R213 ;  /* 0x000034d501007387 */ /* 0x000fe80000100800 */
[----:B------:R-:W-:Y:S04]  /*1d880*/  STL [R1+0x30], R208 ;  /* 0x000030d001007387 */ /* 0x000fe80000100800 */
[----:B------:R1:W-:Y:S04]  /*1d890*/  STL [R1+0x2c], R133 ;  /* 0x00002c8501007387 */ /* 0x0003e80000100800 */
[----:B-1----:R-:W4:Y:S01]  /*1d8a0*/  LDL.LU R133, [R1+0x10] ;  /* 0x0000100001857983 */ /* 0x002f220000300800 */
        /* <DEDUP_REMOVED lines=20> */
[----:B------:R-:W-:-:S05]  /*1d9f0*/  SHF.L.U32 R209, R42, 0x1, RZ ;  /* 0x000000012ad17819 */ /* 0x000fca00000006ff */
[----:B------:R-:W-:Y:S01]  /*1da00*/  LDSM.16.MT88.4 R16, [R209+0x10000] ;  /* 0x01000000d110783b */ /* 0x000fe20000004200 */
[----:B------:R-:W-:-:S03]  /*1da10*/  LEA R212, R39, R209, 0x1 ;  /* 0x000000d127d47211 */ /* 0x000fc600078e08ff */
[----:B------:R-:W-:Y:S04]  /*1da20*/  LDSM.16.MT88.4 R32, [R209+0x12000] ;  /* 0x01200000d120783b */ /* 0x000fe80000004200 */
[----:B------:R-:W-:Y:S01]  /*1da30*/  LDSM.16.MT88.4 R8, [R212+0x10000] ;  /* 0x01000000d408783b */ /* 0x000fe20000004200 */
[----:B------:R-:W-:-:S03]  /*1da40*/  IMAD R210, R43, 0x2, R209 ;  /* 0x000000022bd27824 */ /* 0x000fc600078e02d1 */
[----:B------:R-:W-:Y:S04]  /*1da50*/  LDSM.16.MT88.4 R28, [R212+0x12000] ;  /* 0x01200000d41c783b */ /* 0x000fe80000004200 */
[----:B------:R-:W-:Y:S01]  /*1da60*/  LDSM.16.MT88.4 R12, [R210+0x10000] ;  /* 0x01000000d20c783b */ /* 0x000fe20000004200 */
[----:B--2---:R-:W-:-:S04]  /*1da70*/  FMNMX.FTZ R2, R218, R2, !PT ;  /* 0x00000002da027209 */ /* 0x004fc80007810000 */
[----:B------:R-:W-:-:S04]  /*1da80*/  FMNMX.FTZ R2, R144, R2, !PT ;  /* 0x0000000290027209 */ /* 0x000fc80007810000 */
[----:B------:R-:W-:Y:S02]  /*1da90*/  FMNMX.FTZ R2, R166, R2, !PT ;  /* 0x00000002a6027209 */ /* 0x000fe40007810000 */
[----:B---3--:R-:W-:-:S04]  /*1daa0*/  FMNMX.FTZ R135, R216, R135, !PT ;  /* 0x00000087d8877209 */ /* 0x008fc80007810000 */
[----:B------:R-:W-:-:S04]  /*1dab0*/  FMNMX.FTZ R135, R147, R135, !PT ;  /* 0x0000008793877209 */ /* 0x000fc80007810000 */
[----:B------:R-:W-:-:S04]  /*1dac0*/  FMNMX.FTZ R135, R167, R135, !PT ;  /* 0x00000087a7877209 */ /* 0x000fc80007810000 */
[----:B------:R-:W-:-:S05]  /*1dad0*/  FMNMX.FTZ R135, R176, R135, !PT ;  /* 0x00000087b0877209 */ /* 0x000fca0007810000 */
[----:B------:R-:W1:Y:S01]  /*1dae0*/  SHFL.BFLY PT, R4, R135, 0x2, 0x1f ;  /* 0x0c401f0087047f89 */ /* 0x000e6200000e0000 */
[----:B----4-:R-:W-:-:S04]  /*1daf0*/  FMNMX.FTZ R2, R133, R2, !PT ;  /* 0x0000000285027209 */ /* 0x010fc80007810000 */
        /* <DEDUP_REMOVED lines=15> */
[----:B------:R-:W-:-:S07]  /*1dbf0*/  FSETP.NEU.FTZ.AND P0, PT, R134, -INF , PT ;  /* 0xff8000008600780b */ /* 0x000fce0003f1d000 */
        /* <DEDUP_REMOVED lines=16> */
[----:B---3--:R-:W-:Y:S01]  /*1dd00*/  F2FP.PACK_AB R5, R152, R139 ;  /* 0x0000008b9805723e */ /* 0x008fe200000000ff */
[----:B------:R-:W-:Y:S02]  /*1dd10*/  IMAD R211, R39, 0x2, R210 ;  /* 0x0000000227d37824 */ /* 0x000fe400078e02d2 */
[----:B------:R-:W-:Y:S04]  /*1dd20*/  LDSM.16.MT88.4 R36, [R210+0x12000] ;  /* 0x01200000d224783b */ /* 0x000fe80000004200 */
[----:B------:R-:W-:Y:S04]  /*1dd30*/  LDSM.16.MT88.4 R20, [R211+0x10000] ;  /* 0x01000000d314783b */ /* 0x000fe80000004200 */
[----:B------:R-:W-:Y:S01]  /*1dd40*/  LDSM.16.MT88.4 R24, [R211+0x12000] ;  /* 0x01200000d318783b */ /* 0x000fe20000004200 */
[----:B-1----:R-:W-:-:S02]  /*1dd50*/  F2FP.PACK_AB R4, R145, R138 ;  /* 0x0000008a9104723e */ /* 0x002fc400000000ff */
        /* <DEDUP_REMOVED lines=10> */
[C---:B-1----:R-:W-:Y:S08]  /*1de00*/  HMMA.16816.F32 R100, R4.reuse, R16, RZ ;  /* 0x000000100464723c */ /* 0x042ff000000018ff */
[C---:B------:R-:W-:Y:S01]  /*1de10*/  HMMA.16816.F32 R104, R4.reuse, R18, RZ ;  /* 0x000000120468723c */ /* 0x040fe200000018ff */
[----:B------:R-:W1:Y:S07]  /*1de20*/  LDSM.16.MT88.4 R16, [R212+0x16000] ;  /* 0x01600000d410783b */ /* 0x000e6e0000004200 */
[C---:B------:R-:W-:Y:S08]  /*1de30*/  HMMA.16816.F32 R76, R4.reuse, R20, RZ ;  /* 0x00000014044c723c */ /* 0x040ff000000018ff */
[C---:B------:R-:W-:Y:S01]  /*1de40*/  HMMA.16816.F32 R96, R4.reuse, R22, RZ ;  /* 0x000000160460723c */ /* 0x040fe200000018ff */
[----:B------:R-:W4:Y:S07]  /*1de50*/  LDSM.16.MT88.4 R20, [R211+0x14000] ;  /* 0x01400000d314783b */ /* 0x000f2e0000004200 */
[----:B--2---:R-:W-:Y:S07]  /*1de60*/  HMMA.16816.F32 R116, R4, R8, RZ ;  /* 0x000000080474723c */ /* 0x004fee00000018ff */
[----:B------:R-:W-:-:S04]  /*1de70*/  FFMA.FTZ R8, R124, R0, -R3 ;  /* 0x000000007c087223 */ /* 0x000fc80000010803 */
[----:B------:R2:W-:Y:S01]  /*1de80*/  MUFU.EX2 R184, R8 ;  /* 0x0000000800b87308 */ /* 0x0005e20000000800 */
[C---:B------:R-:W-:Y:S08]  /*1de90*/  HMMA.16816.F32 R68, R4.reuse, R36, RZ ;  /* 0x000000240444723c */ /* 0x040ff000000018ff */
[----:B------:R-:W-:Y:S01]  /*1dea0*/  HMMA.16816.F32 R40, R4, R38, RZ ;  /* 0x000000260428723c */ /* 0x000fe200000018ff */
[----:B--2---:R-:W-:-:S04]  /*1deb0*/  FFMA.FTZ R8, R130, R0, -R3 ;  /* 0x0000000082087223 */ /* 0x004fc80000010803 */
[----:B------:R2:W1:Y:S03]  /*1dec0*/  MUFU.EX2 R156, R8 ;  /* 0x00000008009c7308 */ /* 0x0004660000000800 */
[C---:B------:R-:W-:Y:S08]  /*1ded0*/  HMMA.16816.F32 R72, R4.reuse, R32, RZ ;  /* 0x000000200448723c */ /* 0x040ff000000018ff */
[----:B------:R-:W-:Y:S01]  /*1dee0*/  HMMA.16816.F32 R44, R4, R34, RZ ;  /* 0x00000022042c723c */ /* 0x000fe200000018ff */
[----:B------:R-:W1:Y:S01]  /*1def0*/  LDSM.16.MT88.4 R32, [R209+0x16000] ;  /* 0x01600000d120783b */ /* 0x000e620000004200 */
[----:B--2---:R-:W-:-:S06]  /*1df00*/  FFMA.FTZ R8, R129, R0, -R3 ;  /* 0x0000000081087223 */ /* 0x004fcc0000010803 */
[C---:B------:R-:W-:Y:S01]  /*1df10*/  HMMA.16816.F32 R64, R4.reuse, R28, RZ ;  /* 0x0000001c0440723c */ /* 0x040fe200000018ff */
[----:B------:R2:W-:Y:S07]  /*1df20*/  MUFU.EX2 R213, R8 ;  /* 0x0000000800d57308 */ /* 0x0005ee0000000800 */
[C---:B------:R-:W-:Y:S01]  /*1df30*/  HMMA.16816.F32 R36, R4.reuse, R30, RZ ;  /* 0x0000001e0424723c */ /* 0x040fe200000018ff */
[----:B------:R-:W4:Y:S07]  /*1df40*/  LDSM.16.MT88.4 R28, [R210+0x16000] ;  /* 0x01600000d21c783b */ /* 0x000f2e0000004200 */
[----:B---3--:R-:W-:Y:S01]  /*1df50*/  HMMA.16816.F32 R108, R4, R12, RZ ;  /* 0x0000000c046c723c */ /* 0x008fe200000018ff */
[----:B--2---:R-:W-:-:S07]  /*1df60*/  FFMA.FTZ R8, R128, R0, -R3 ;  /* 0x0000000080087223 */ /* 0x004fce0000010803 */
[C---:B------:R-:W-:Y:S01]  /*1df70*/  HMMA.16816.F32 R112, R4.reuse, R14, RZ ;  /* 0x0000000e0470723c */ /* 0x040fe200000018ff */
[----:B------:R-:W2:Y:S01]  /*1df80*/  LDSM.16.MT88.4 R12, [R211+0x16000] ;  /* 0x01600000d30c783b */ /* 0x000ea20000004200 */
[----:B------:R3:W-:Y:S06]  /*1df90*/  MUFU.EX2 R215, R8 ;  /* 0x0000000800d77308 */ /* 0x0007ec0000000800 */
[C---:B------:R-:W-:Y:S08]  /*1dfa0*/  HMMA.16816.F32 R60, R4.reuse, R24, RZ ;  /* 0x00000018043c723c */ /* 0x040ff000000018ff */
[----:B------:R-:W-:Y:S01]  /*1dfb0*/  HMMA.16816.F32 R92, R4, R26, RZ ;  /* 0x0000001a045c723c */ /* 0x000fe200000018ff */
[----:B------:R-:W2:Y:S01]  /*1dfc0*/  LDSM.16.MT88.4 R24, [R209+0x10800] ;  /* 0x01080000d118783b */ /* 0x000ea20000004200 */
[----:B---3--:R-:W-:-:S04]  /*1dfd0*/  FFMA.FTZ R8, R136, R0, -R2 ;  /* 0x0000000088087223 */ /* 0x008fc80000010802 */
[----:B------:R3:W-:Y:S02]  /*1dfe0*/  MUFU.EX2 R130, R8 ;  /* 0x0000000800827308 */ /* 0x0007e40000000800 */
[C---:B-1----:R-:W-:Y:S08]  /*1dff0*/  HMMA.16816.F32 R172, R4.reuse, R16, RZ ;  /* 0x0000001004ac723c */ /* 0x042ff000000018ff */
[----:B------:R-:W-:Y:S01]  /*1e000*/  HMMA.16816.F32 R180, R4, R18, RZ ;  /* 0x0000001204b4723c */ /* 0x000fe200000018ff */
[----:B------:R-:W1:Y:S01]  /*1e010*/  LDSM.16.MT88.4 R16, [R212+0x10800] ;  /* 0x01080000d410783b */ /* 0x000e620000004200 */
[----:B---3--:R-:W-:-:S06]  /*1e020*/  FFMA.FTZ R8, R137, R0, -R2 ;  /* 0x0000000089087223 */ /* 0x008fcc0000010802 */
[C---:B----4-:R-:W-:Y:S01]  /*1e030*/  HMMA.16816.F32 R124, R4.reuse, R20, RZ ;  /* 0x00000014047c723c */ /* 0x050fe200000018ff */
[----:B------:R3:W4:Y:S07]  /*1e040*/  MUFU.EX2 R208, R8 ;  /* 0x0000000800d07308 */ /* 0x00072e0000000800 */
[----:B------:R-:W-:Y:S01]  /*1e050*/  HMMA.16816.F32 R140, R4, R22, RZ ;  /* 0x00000016048c723c */ /* 0x000fe200000018ff */
[----:B------:R-:W1:Y:S01]  /*1e060*/  LDSM.16.MT88.4 R20, [R210+0x10800] ;  /* 0x01080000d214783b */ /* 0x000e620000004200 */
[----:B---3--:R-:W-:-:S04]  /*1e070*/  FFMA.FTZ R8, R131, R0, -R2 ;  /* 0x0000000083087223 */ /* 0x008fc80000010802 */
[----:B------:R3:W-:Y:S02]  /*1e080*/  MUFU.EX2 R214, R8 ;  /* 0x0000000800d67308 */ /* 0x0007e40000000800 */
[----:B---3--:R-:W-:-:S06]  /*1e090*/  FFMA.FTZ R8, R132, R0, -R2 ;  /* 0x0000000084087223 */ /* 0x008fcc0000010802 */
[----:B------:R3:W1:Y:S01]  /*1e0a0*/  MUFU.EX2 R129, R8 ;  /* 0x0000000800817308 */ /* 0x0006620000000800 */
[----:B------:R-:W-:Y:S01]  /*1e0b0*/  MOV R128, R156 ;  /* 0x0000009c00807202 */ /* 0x000fe20000000f00 */
[C---:B------:R-:W-:Y:S08]  /*1e0c0*/  HMMA.16816.F32 R120, R4.reuse, R10, RZ ;  /* 0x0000000a0478723c */ /* 0x040ff000000018ff */
[C---:B------:R-:W-:Y:S01]  /*1e0d0*/  HMMA.16816.F32 R148, R4.reuse, R32, RZ ;  /* 0x000000200494723c */ /* 0x040fe200000018ff */
[----:B---3--:R-:W-:Y:S07]  /*1e0e0*/  LDSM.16.MT88.4 R8, [R209+0x12800] ;  /* 0x01280000d108783b */ /* 0x008fee0000004200 */
[C---:B------:R-:W-:Y:S08]  /*1e0f0*/  HMMA.16816.F32 R156, R4.reuse, R34, RZ ;  /* 0x00000022049c723c */ /* 0x040ff000000018ff */
[C---:B------:R-:W-:Y:S08]  /*1e100*/  HMMA.16816.F32 R160, R4.reuse, R28, RZ ;  /* 0x0000001c04a0723c */ /* 0x040ff000000018ff */
[C---:B------:R-:W-:Y:S08]  /*1e110*/  HMMA.16816.F32 R168, R4.reuse, R30, RZ ;  /* 0x0000001e04a8723c */ /* 0x040ff000000018ff */
[C---:B--2---:R-:W-:Y:S08]  /*1e120*/  HMMA.16816.F32 R192, R4.reuse, R12, RZ ;  /* 0x0000000c04c0723c */ /* 0x044ff000000018ff */
[----:B------:R-:W-:Y:S01]  /*1e130*/  HMMA.16816.F32 R188, R4, R14, RZ ;  /* 0x0000000e04bc723c */ /* 0x000fe200000018ff */
[----:B------:R-:W2:Y:S06]  /*1e140*/  LDSM.16.MT88.4 R12, [R211+0x10800] ;  /* 0x01080000d30c783b */ /* 0x000eac0000004200 */
[----:B------:R-:W-:-:S02]  /*1e150*/  F2FP.PACK_AB R4, R128, R184 ;  /* 0x000000b88004723e */ /* 0x000fc400000000ff */
[----:B----4-:R-:W-:Y:S02]  /*1e160*/  F2FP.PACK_AB R5, R208, R130 ;  /* 0x00000082d005723e */ /* 0x010fe400000000ff */
[----:B------:R-:W-:Y:S02]  /*1e170*/  F2FP.PACK_AB R6, R215, R213 ;  /* 0x000000d5d706723e */ /* 0x000fe400000000ff */
[----:B-1----:R-:W-:-:S07]  /*1e180*/  F2FP.PACK_AB R7, R129, R214 ;  /* 0x000000d68107723e */ /* 0x002fce00000000ff */
[C---:B------:R-:W-:Y:S08]  /*1e190*/  HMMA.16816.F32 R204, R4.reuse, R26, R56 ;  /* 0x0000001a04cc723c */ /* 0x040ff00000001838 */
[C---:B------:R-:W-:Y:S08]  /*1e1a0*/  HMMA.16816.F32 R56, R4.reuse, R16, R80 ;  /* 0x000000100438723c */ /* 0x040ff00000001850 */
[C---:B------:R-:W-:Y:S08]  /*1e1b0*/  HMMA.16816.F32 R84, R4.reuse, R20, R84 ;  /* 0x000000140454723c */ /* 0x040ff00000001854 */
[C---:B------:R-:W-:Y:S08]  /*1e1c0*/  HMMA.16816.F32 R48, R4.reuse, R18, R48 ;  /* 0x000000120430723c */ /* 0x040ff00000001830 */
[----:B------:R-:W-:Y:S01]  /*1e1d0*/  IMAD.MOV.U32 R16, RZ, RZ, R56 ;  /* 0x000000ffff107224 */ /* 0x000fe200078e0038 */
[C---:B------:R-:W-:Y:S07]  /*1e1e0*/  HMMA.16816.F32 R88, R4.reuse, R24, R88 ;  /* 0x000000180458723c */ /* 0x040fee0000001858 */
[----:B------:R-:W-:Y:S01]  /*1e1f0*/  IMAD.MOV.U32 R29, RZ, RZ, R85 ;  /* 0x000000ffff1d7224 */ /* 0x000fe200078e0055 */
[----:B------:R-:W-:Y:S01]  /*1e200*/  MOV R28, R86 ;  /* 0x00000056001c7202 */ /* 0x000fe20000000f00 */
[----:B------:R-:W-:Y:S01]  /*1e210*/  HMMA.16816.F32 R200, R4, R22, R52 ;  /* 0x0000001604c8723c */ /* 0x000fe20000001834 */
[----:B------:R-:W-:Y:S05]  /*1e220*/  LDSM.16.MT88.4 R20, [R210+0x12800] ;  /* 0x01280000d214783b */ /* 0x000fea0000004200 */
[----:B------:R-:W-:Y:S01]  /*1e230*/  IMAD.MOV.U32 R83, RZ, RZ, R48 ;  /* 0x000000ffff537224 */ /* 0x000fe200078e0030 */
[----:B------:R-:W-:-:S02]  /*1e240*/  MOV R48, R16 ;  /* 0x0000001000307202 */ /* 0x000fc40000000f00 */
[----:B------:R-:W1:Y:S01]  /*1e250*/  LDSM.16.MT88.4 R16, [R212+0x12800] ;  /* 0x01280000d410783b */ /* 0x000e620000004200 */
[----:B------:R-:W-:Y:S01]  /*1e260*/  MOV R82, R49 ;  /* 0x0000003100527202 */ /* 0x000fe20000000f00 */
[----:B------:R-:W-:Y:S01]  /*1e270*/  IMAD.MOV.U32 R49, RZ, RZ, R29 ;  /* 0x000000ffff317224 */ /* 0x000fe200078e001d */
[----:B------:R-:W-:Y:S02]  /*1e280*/  MOV R80, R51 ;  /* 0x0000003300507202 */ /* 0x000fe40000000f00 */
[----:B------:R-:W-:Y:S02]  /*1e290*/  MOV R51, R28 ;  /* 0x0000001c00337202 */ /* 0x000fe40000000f00 */
[----:B------:R-:W3:Y:S01]  /*1e2a0*/  LDSM.16.MT88.4 R28, [R211+0x12800] ;  /* 0x01280000d31c783b */ /* 0x000ee20000004200 */
[C---:B--2---:R-:W-:Y:S08]  /*1e2b0*/  HMMA.16816.F32 R236, R4.reuse, R12, R76 ;  /* 0x0000000c04ec723c */ /* 0x044ff0000000184c */
[C---:B------:R-:W-:Y:S01]  /*1e2c0*/  HMMA.16816.F32 R196, R4.reuse, R14, R96 ;  /* 0x0000000e04c4723c */ /* 0x040fe20000001860 */
[----:B------:R-:W2:Y:S01]  /*1e2d0*/  LDSM.16.MT88.4 R12, [R209+0x14800] ;  /* 0x01480000d10c783b */ /* 0x000ea20000004200 */
        /* <DEDUP_REMOVED lines=18> */
[----:B------:R-:W-:-:S03]  /*1e400*/  IMAD.MOV.U32 R78, RZ, RZ, R25 ;  /* 0x000000ffff4e7224 */ /* 0x000fc600078e0019 */
        /* <DEDUP_REMOVED lines=11> */
[C---:B-1----:R-:W-:Y:S01]  /*1e4c0*/  HMMA.16816.F32 R144, R4.reuse, R16, R64 ;  /* 0x000000100490723c */ /* 0x042fe20000001840 */
[----:B------:R-:W-:Y:S01]  /*1e4d0*/  MOV R219, R59 ;  /* 0x0000003b00db7202 */ /* 0x000fe20000000f00 */
[----:B------:R-:W-:Y:S01]  /*1e4e0*/  IMAD.MOV.U32 R58, RZ, RZ, R166 ;  /* 0x000000ffff3a7224 */ /* 0x000fe200078e00a6 */
[----:B------:R-:W-:Y:S01]  /*1e4f0*/  MOV R84, R155 ;  /* 0x0000009b00547202 */ /* 0x000fe20000000f00 */
[----:B------:R-:W-:Y:S01]  /*1e500*/  IMAD.MOV.U32 R57, RZ, RZ, R164 ;  /* 0x000000ffff397224 */ /* 0x000fe200078e00a4 */
[----:B------:R-:W-:Y:S02]  /*1e510*/  MOV R59, R167 ;  /* 0x000000a7003b7202 */ /* 0x000fe40000000f00 */
[----:B------:R-:W-:Y:S01]  /*1e520*/  IMAD.MOV.U32 R65, RZ, RZ, R139 ;  /* 0x000000ffff417224 */ /* 0x000fe200078e008b */
[----:B------:R-:W-:Y:S01]  /*1e530*/  MOV R64, R138 ;  /* 0x0000008a00407202 */ /* 0x000fe20000000f00 */
[----:B------:R-:W-:Y:S01]  /*1e540*/  IMAD.MOV.U32 R55, RZ, RZ, R152 ;  /* 0x000000ffff377224 */ /* 0x000fe200078e0098 */
[C---:B------:R-:W-:Y:S01]  /*1e550*/  HMMA.16816.F32 R136, R4.reuse, R18, R36 ;  /* 0x000000120488723c */ /* 0x040fe20000001824 */
[----:B------:R-:W-:Y:S01]  /*1e560*/  MOV R56, R153 ;  /* 0x0000009900387202 */ /* 0x000fe20000000f00 */
[----:B------:R-:W-:Y:S01]  /*1e570*/  IMAD.MOV.U32 R67, RZ, RZ, R128 ;  /* 0x000000ffff437224 */ /* 0x000fe200078e0080 */
[----:B------:R-:W-:Y:S01]  /*1e580*/  MOV R66, R129 ;  /* 0x0000008100427202 */ /* 0x000fe20000000f00 */
[----:B------:R-:W-:Y:S01]  /*1e590*/  IMAD.MOV.U32 R98, RZ, RZ, R78 ;  /* 0x000000ffff627224 */ /* 0x000fe200078e004e */
[----:B------:R-:W-:Y:S01]  /*1e5a0*/  MOV R99, R79 ;  /* 0x0000004f00637202 */ /* 0x000fe20000000f00 */
[----:B------:R-:W-:Y:S01]  /*1e5b0*/  IMAD.MOV.U32 R97, RZ, RZ, R48 ;  /* 0x000000ffff617224 */ /* 0x000fe200078e0030 */
[----:B------:R-:W-:Y:S01]  /*1e5c0*/  LDSM.16.MT88.4 R16, [R209+0x16800] ;  /* 0x01680000d110783b */ /* 0x000fe20000004200 */
[----:B------:R-:W-:Y:S01]  /*1e5d0*/  IMAD.MOV.U32 R39, RZ, RZ, R130 ;  /* 0x000000ffff277224 */ /* 0x000fe200078e0082 */
[C---:B------:R-:W-:Y:S08]  /*1e5e0*/  HMMA.16816.F32 R164, R4.reuse, R20, R68 ;  /* 0x0000001404a4723c */ /* 0x040ff00000001844 */
[----:B------:R-:W-:Y:S01]  /*1e5f0*/  HMMA.16816.F32 R152, R4, R22, R40 ;  /* 0x000000160498723c */ /* 0x000fe20000001828 */
[----:B------:R-:W1:Y:S01]  /*1e600*/  LDSM.16.MT88.4 R20, [R212+0x14800] ;  /* 0x01480000d414783b */ /* 0x000e620000004200 */
[----:B------:R-:W-:Y:S01]  /*1e610*/  IMAD.MOV.U32 R70, RZ, RZ, R51 ;  /* 0x000000ffff467224 */ /* 0x000fe200078e0033 */
[----:B------:R-:W-:-:S05]  /*1e620*/  MOV R51, R88 ;  /* 0x0000005800337202 */ /* 0x000fca0000000f00 */
[C---:B---3--:R-:W-:Y:S08]  /*1e630*/  HMMA.16816.F32 R128, R4.reuse, R28, R60 ;  /* 0x0000001c0480723c */ /* 0x048ff0000000183c */
[----:B------:R-:W-:Y:S01]  /*1e640*/  HMMA.16816.F32 R60, R4, R30, R92 ;  /* 0x0000001e043c723c */ /* 0x000fe2000000185c */
[----:B------:R-:W-:Y:S06]  /*1e650*/  LDSM.16.MT88.4 R28, [R212+0x16800] ;  /* 0x01680000d41c783b */ /* 0x000fec0000004200 */
[----:B------:R-:W-:-:S02]  /*1e660*/  MOV R95, R77 ;  /* 0x0000004d005f7202 */ /* 0x000fc40000000f00 */
[C---:B--2---:R-:W-:Y:S07]  /*1e670*/  HMMA.16816.F32 R76, R4.reuse, R12, R100 ;  /* 0x0000000c044c723c */ /* 0x044fee0000001864 */
[----:B------:R-:W-:Y:S01]  /*1e680*/  IMAD.MOV.U32 R101, RZ, RZ, R89 ;  /* 0x000000ffff657224 */ /* 0x000fe200078e0059 */
[----:B------:R-:W-:Y:S01]  /*1e690*/  MOV R103, R90 ;  /* 0x0000005a00677202 */ /* 0x000fe20000000f00 */
[----:B------:R-:W-:Y:S02]  /*1e6a0*/  IMAD.MOV.U32 R102, RZ, RZ, R91 ;  /* 0x000000ffff667224 */ /* 0x000fe400078e005b */
[C---:B------:R-:W-:Y:S01]  /*1e6b0*/  HMMA.16816.F32 R88, R4.reuse, R14, R104 ;  /* 0x0000000e0458723c */ /* 0x040fe20000001868 */
[----:B------:R-:W2:Y:S07]  /*1e6c0*/  LDSM.16.MT88.4 R12, [R210+0x16800] ;  /* 0x01680000d20c783b */ /* 0x000eae0000004200 */
[----:B----4-:R-:W-:Y:S01]  /*1e6d0*/  HMMA.16816.F32 R72, R4, R8, R108 ;  /* 0x000000080448723c */ /* 0x010fe2000000186c */
[----:B------:R-:W-:-:S06]  /*1e6e0*/  MOV R69, R49 ;  /* 0x0000003100457202 */ /* 0x000fcc0000000f00 */
[----:B------:R-:W-:Y:S01]  /*1e6f0*/  FFMA.FTZ R8, R39, R0, -R3 ;  /* 0x0000000027087223 */ /* 0x000fe20000010803 */
[C---:B------:R-:W-:Y:S03]  /*1e700*/  HMMA.16816.F32 R44, R4.reuse, R24, R124 ;  /* 0x00000018042c723c */ /* 0x040fe6000000187c */
[----:B------:R3:W-:Y:S01]  /*1e710*/  MUFU.EX2 R124, R8 ;  /* 0x00000008007c7308 */ /* 0x0007e20000000800 */
[----:B------:R-:W-:Y:S01]  /*1e720*/  MOV R93, R56 ;  /* 0x00000038005d7202 */ /* 0x000fe20000000f00 */
[----:B------:R-:W-:Y:S01]  /*1e730*/  IMAD.MOV.U32 R94, RZ, RZ, R57 ;  /* 0x000000ffff5e7224 */ /* 0x000fe200078e0039 */
[----:B------:R-:W-:Y:S01]  /*1e740*/  MOV R49, R58 ;  /* 0x0000003a00317202 */ /* 0x000fe20000000f00 */
[----:B------:R-:W-:Y:S02]  /*1e750*/  IMAD.MOV.U32 R48, RZ, RZ, R59 ;  /* 0x000000ffff307224 */ /* 0x000fe400078e003b */
[----:B------:R-:W-:Y:S01]  /*1e760*/  HMMA.16816.F32 R56, R4, R10, R112 ;  /* 0x0000000a0438723c */ /* 0x000fe20000001870 */
[----:B---3--:R-:W-:-:S04]  /*1e770*/  FFMA.FTZ R8, R101, R0, -R3 ;  /* 0x0000000065087223 */ /* 0x008fc80000010803 */
[----:B------:R3:W4:Y:S02]  /*1e780*/  MUFU.EX2 R10, R8 ;  /* 0x00000008000a7308 */ /* 0x0007240000000800 */
[----:B------:R-:W-:Y:S01]  /*1e790*/  MOV R114, R102 ;  /* 0x0000006600727202 */ /* 0x000fe20000000f00 */
[----:B------:R-:W-:Y:S01]  /*1e7a0*/  IMAD.MOV.U32 R68, RZ, RZ, R53 ;  /* 0x000000ffff447224 */ /* 0x000fe200078e0035 */
[----:B------:R-:W-:Y:S01]  /*1e7b0*/  MOV R96, R52 ;  /* 0x0000003400607202 */ /* 0x000fe20000000f00 */
[----:B------:R-:W-:Y:S01]  /*1e7c0*/  IMAD.MOV.U32 R92, RZ, RZ, R55 ;  /* 0x000000ffff5c7224 */ /* 0x000fe200078e0037 */
[----:B------:R-:W-:Y:S01]  /*1e7d0*/  MOV R71, R54 ;  /* 0x0000003600477202 */ /* 0x000fe20000000f00 */
[----:B------:R-:W-:Y:S01]  /*1e7e0*/  IMAD.MOV.U32 R115, RZ, RZ, R94 ;  /* 0x000000ffff737224 */ /* 0x000fe200078e005e */
[----:B-1----:R-:W-:Y:S01]  /*1e7f0*/  HMMA.16816.F32 R52, R4, R22, R120 ;  /* 0x000000160434723c */ /* 0x002fe20000001878 */
[----:B------:R-:W-:Y:S01]  /*1e800*/  MOV R9, R95 ;  /* 0x0000005f00097202 */ /* 0x000fe20000000f00 */
[----:B---3--:R-:W-:-:S04]  /*1e810*/  FFMA.FTZ R8, R248, R0, -R3 ;  /* 0x00000000f8087223 */ /* 0x008fc80000010803 */
[----:B------:R1:W-:Y:S01]  /*1e820*/  MUFU.EX2 R104, R8 ;  /* 0x0000000800687308 */ /* 0x0003e20000000800 */
[----:B------:R-:W-:Y:S01]  /*1e830*/  MOV R108, R65 ;  /* 0x00000041006c7202 */ /* 0x000fe20000000f00 */
        /* <DEDUP_REMOVED lines=11> */
[----:B-1----:R-:W-:Y:S01]  /*1e8f0*/  FFMA.FTZ R8, R249, R0, -R3 ;  /* 0x00000000f9087223 */ /* 0x002fe20000010803 */
[----:B------:R-:W-:Y:S01]  /*1e900*/  MOV R95, R32 ;  /* 0x00000020005f7202 */ /* 0x000fe20000000f00 */
[----:B------:R-:W-:Y:S01]  /*1e910*/  IMAD.MOV.U32 R119, RZ, RZ, R115 ;  /* 0x000000ffff777224 */ /* 0x000fe200078e0073 */
[C---:B------:R-:W-:Y:S01]  /*1e920*/  HMMA.16816.F32 R36, R4.reuse, R26, R140 ;  /* 0x0000001a0424723c */ /* 0x040fe2000000188c */
[----:B------:R1:W-:Y:S01]  /*1e930*/  MUFU.EX2 R120, R8 ;  /* 0x0000000800787308 */ /* 0x0003e20000000800 */
[----:B------:R-:W-:Y:S01]  /*1e940*/  IMAD.MOV.U32 R92, RZ, RZ, R35 ;  /* 0x000000ffff5c7224 */ /* 0x000fe200078e0023 */
[----:B------:R-:W-:Y:S01]  /*1e950*/  MOV R93, R34 ;  /* 0x00000022005d7202 */ /* 0x000fe20000000f00 */
[----:B------:R-:W-:Y:S01]  /*1e960*/  IMAD.MOV.U32 R9, RZ, RZ, R108 ;  /* 0x000000ffff097224 */ /* 0x000fe200078e006c */
[----:B------:R-:W-:Y:S01]  /*1e970*/  MOV R108, R107 ;  /* 0x0000006b006c7202 */ /* 0x000fe20000000f00 */
[----:B------:R-:W-:Y:S01]  /*1e980*/  IMAD.MOV.U32 R115, RZ, RZ, R106 ;  /* 0x000000ffff737224 */ /* 0x000fe200078e006a */
[----:B------:R-:W3:Y:S01]  /*1e990*/  LDSM.16.MT88.4 R20, [R211+0x16800] ;  /* 0x01680000d314783b */ /* 0x000ee20000004200 */
[----:B--2---:R-:W-:Y:S01]  /*1e9a0*/  HMMA.16816.F32 R84, R4, R12, R160 ;  /* 0x0000000c0454723c */ /* 0x004fe200000018a0 */
[----:B------:R-:W-:Y:S01]  /*1e9b0*/  MOV R112, R105 ;  /* 0x0000006900707202 */ /* 0x000fe20000000f00 */
[----:B------:R-:W-:-:S02]  /*1e9c0*/  IMAD.MOV.U32 R105, RZ, RZ, R92 ;  /* 0x000000ffff697224 */ /* 0x000fc400078e005c */
[----:B------:R-:W-:Y:S01]  /*1e9d0*/  IMAD.MOV.U32 R109, RZ, RZ, R64 ;  /* 0x000000ffff6d7224 */ /* 0x000fe200078e0040 */
[----:B------:R-:W-:Y:S01]  /*1e9e0*/  MOV R123, R11 ;  /* 0x0000000b007b7202 */ /* 0x000fe20000000f00 */
[----:B------:R-:W-:Y:S01]  /*1e9f0*/  IMAD.MOV.U32 R113, RZ, RZ, R111 ;  /* 0x000000ffff717224 */ /* 0x000fe200078e006f */
[----:B------:R-:W-:Y:S01]  /*1ea00*/  LDSM.16.MT88.4 R24, [R211+0x11000] ;  /* 0x01100000d318783b */ /* 0x000fe20000004200 */
[----:B-1----:R-:W-:Y:S01]  /*1ea10*/  FFMA.FTZ R8, R114, R0, -R2 ;  /* 0x0000000072087223 */ /* 0x002fe20000010802 */
[----:B------:R-:W-:Y:S01]  /*1ea20*/  MOV R114, R110 ;  /* 0x0000006e00727202 */ /* 0x000fe20000000f00 */
[----:B------:R-:W-:Y:S02]  /*1ea30*/  IMAD.MOV.U32 R110, RZ, RZ, R100 ;  /* 0x000000ffff6e7224 */ /* 0x000fe400078e0064 */
[----:B------:R1:W-:Y:S01]  /*1ea40*/  MUFU.EX2 R162, R8 ;  /* 0x0000000800a27308 */ /* 0x0003e20000000800 */
[----:B------:R-:W-:Y:S01]  /*1ea50*/  MOV R106, R93 ;  /* 0x0000005d006a7202 */ /* 0x000fe20000000f00 */
[----:B------:R-:W-:Y:S01]  /*1ea60*/  IMAD.MOV.U32 R107, RZ, RZ, R94 ;  /* 0x000000ffff6b7224 */ /* 0x000fe200078e005e */
[----:B------:R-:W-:-:S02]  /*1ea70*/  MOV R100, R95 ;  /* 0x0000005f00647202 */ /* 0x000fc40000000f00 */
[----:B------:R-:W-:Y:S01]  /*1ea80*/  MOV R111, R103 ;  /* 0x00000067006f7202 */ /* 0x000fe20000000f00 */
[----:B------:R-:W-:Y:S01]  /*1ea90*/  IMAD.MOV.U32 R103, RZ, RZ, R68 ;  /* 0x000000ffff677224 */ /* 0x000fe200078e0044 */
[----:B------:R-:W-:Y:S01]  /*1eaa0*/  MOV R92, R69 ;  /* 0x00000045005c7202 */ /* 0x000fe20000000f00 */
[----:B-1----:R-:W-:Y:S02]  /*1eab0*/  FFMA.FTZ R8, R119, R0, -R2 ;  /* 0x0000000077087223 */ /* 0x002fe40000010802 */
[----:B------:R-:W-:Y:S07]  /*1eac0*/  HMMA.16816.F32 R116, R4, R28, R172 ;  /* 0x0000001c0474723c */ /* 0x000fee00000018ac */
        /* <DEDUP_REMOVED lines=25> */
[----:B------:R1:W2:Y:S01]  /*1ec60*/  MUFU.EX2 R160, R8 ;  /* 0x0000000800a07308 */ /* 0x0002a20000000800 */
[----:B------:R-:W-:Y:S01]  /*1ec70*/  IMAD.MOV.U32 R127, RZ, RZ, R115 ;  /* 0x000000ffff7f7224 */ /* 0x000fe200078e0073 */
[----:B------:R-:W-:Y:S01]  /*1ec80*/  MOV R71, R48 ;  /* 0x0000003000477202 */ /* 0x000fe20000000f00 */
[----:B------:R4:W5:Y:S01]  /*1ec90*/  LDL.LU R219, [R1+0x4c] ;  /* 0x00004c0001db7983 */ /* 0x0009620000300800 */
[----:B------:R-:W-:Y:S01]  /*1eca0*/  MOV R248, R95 ;  /* 0x0000005f00f87202 */ /* 0x000fe20000000f00 */
[----:B------:R-:W-:Y:S01]  /*1ecb0*/  IMAD.MOV.U32 R48, RZ, RZ, R49 ;  /* 0x000000ffff307224 */ /* 0x000fe200078e0031 */
[----:B------:R-:W-:Y:S01]  /*1ecc0*/  MOV R126, R108 ;  /* 0x0000006c007e7202 */ /* 0x000fe20000000f00 */
[----:B------:R-:W-:Y:S01]  /*1ecd0*/  IMAD.MOV.U32 R140, RZ, RZ, R110 ;  /* 0x000000ffff8c7224 */ /* 0x000fe200078e006e */
[----:B------:R-:W-:-:S02]  /*1ece0*/  MOV R49, R217 ;  /* 0x000000d900317202 */ /* 0x000fc40000000f00 */
[----:B------:R-:W-:Y:S01]  /*1ecf0*/  MOV R143, R107 ;  /* 0x0000006b008f7202 */ /* 0x000fe20000000f00 */
[----:B------:R-:W-:Y:S01]  /*1ed00*/  IMAD.MOV.U32 R107, RZ, RZ, R216 ;  /* 0x000000ffff6b7224 */ /* 0x000fe200078e00d8 */
[----:B------:R-:W-:Y:S01]  /*1ed10*/  HMMA.16816.F32 R64, R4, R18, R156 ;  /* 0x000000120440723c */ /* 0x000fe2000000189c */
[----:B------:R-:W-:Y:S01]  /*1ed20*/  MOV R110, R215 ;  /* 0x000000d7006e7202 */ /* 0x000fe20000000f00 */
[----:B-1----:R-:W-:Y:S02]  /*1ed30*/  FFMA.FTZ R8, R218, R0, -R2 ;  /* 0x00000000da087223 */ /* 0x002fe40000010802 */
[----:B------:R4:W5:Y:S01]  /*1ed40*/  LDL.LU R218, [R1+0x48] ;  /* 0x0000480001da7983 */ /* 0x0009620000300800 */
[----:B------:R-:W-:Y:S01]  /*1ed50*/  MOV R249, R127 ;  /* 0x0000007f00f97202 */ /* 0x000fe20000000f00 */
[----:B------:R-:W-:Y:S02]  /*1ed60*/  IMAD.MOV.U32 R108, RZ, RZ, R214 ;  /* 0x000000ffff6c7224 */ /* 0x000fe400078e00d6 */
        /* <DEDUP_REMOVED lines=13> */
[----:B------:R4:W5:Y:S04]  /*1ee40*/  LDL.LU R208, [R1+0x30] ;  /* 0x0000300001d07983 */ /* 0x0009680000300800 */
[----:B------:R4:W5:Y:S01]  /*1ee50*/  LDL.LU R133, [R1+0x2c] ;  /* 0x00002c0001857983 */ /* 0x0009620000300800 */
[C---:B------:R-:W-:Y:S03]  /*1ee60*/  HMMA.16816.F32 R96, R4.reuse, R14, R168 ;  /* 0x0000000e0460723c */ /* 0x040fe600000018a8 */
[----:B------:R-:W1:Y:S05]  /*1ee70*/  LDSM.16.MT88.4 R12, [R209+0x11000] ;  /* 0x01100000d10c783b */ /* 0x000e6a0000004200 */
[----:B------:R-:W-:Y:S01]  /*1ee80*/  HMMA.16816.F32 R32, R4, R16, R148 ;  /* 0x000000100420723c */ /* 0x000fe20000001894 */
[----:B------:R-:W1:Y:S01]  /*1ee90*/  LDSM.16.MT88.4 R16, [R210+0x11000] ;  /* 0x01100000d210783b */ /* 0x000e620000004200 */
        /* <DEDUP_REMOVED lines=20> */
[C---:B------:R-:W-:Y:S01]  /*1efe0*/  HMMA.16816.F32 R92, R4.reuse, R30, R180 ;  /* 0x0000001e045c723c */ /* 0x040fe200000018b4 */
[----:B------:R-:W-:Y:S01]  /*1eff0*/  IMAD.MOV.U32 R151, RZ, RZ, R50 ;  /* 0x000000ffff977224 */ /* 0x000fe200078e0032 */
[----:B------:R-:W-:Y:S01]  /*1f000*/  MOV R170, R125 ;  /* 0x0000007d00aa7202 */ /* 0x000fe20000000f00 */
[----:B------:R-:W-:Y:S01]  /*1f010*/  IMAD.MOV.U32 R163, RZ, RZ, R10 ;  /* 0x000000ffffa37224 */ /* 0x000fe200078e000a */
[----:B------:R-:W-:Y:S01]  /*1f020*/  MOV R171, R11 ;  /* 0x0000000b00ab7202 */ /* 0x000fe20000000f00 */
[----:B------:R-:W-:Y:S01]  /*1f030*/  IMAD.MOV.U32 R125, RZ, RZ, R9 ;  /* 0x000000ffff7d7224 */ /* 0x000fe200078e0009 */
[----:B------:R-:W-:Y:S02]  /*1f040*/  LDSM.16.MT88.4 R28, [R212+0x11000] ;  /* 0x01100000d41c783b */ /* 0x000fe40000004200 */
[C---:B---3--:R-:W-:Y:S02]  /*1f050*/  HMMA.16816.F32 R68, R4.reuse, R20, R192 ;  /* 0x000000140444723c */ /* 0x048fe400000018c0 */
[----:B--2---:R-:W2:Y:S06]  /*1f060*/  LDSM.16.MT88.4 R8, [R210+0x13000] ;  /* 0x01300000d208783b */ /* 0x004eac0000004200 */
[----:B------:R-:W-:Y:S01]  /*1f070*/  HMMA.16816.F32 R48, R4, R22, R188 ;  /* 0x000000160430723c */ /* 0x000fe200000018bc */
[----:B------:R-:W-:-:S06]  /*1f080*/  MOV R156, R159 ;  /* 0x0000009f009c7202 */ /* 0x000fcc0000000f00 */
[----:B------:R-:W-:Y:S02]  /*1f090*/  F2FP.PACK_AB R4, R175, R124 ;  /* 0x0000007caf04723e */ /* 0x000fe400000000ff */
[----:B------:R-:W-:Y:S02]  /*1f0a0*/  F2FP.PACK_AB R5, R160, R162 ;  /* 0x000000a2a005723e */ /* 0x000fe400000000ff */
        /* <DEDUP_REMOVED lines=9> */
[----:B------:R-:W-:Y:S01]  /*1f140*/  MOV R168, R150 ;  /* 0x0000009600a87202 */ /* 0x000fe20000000f00 */
[----:B------:R-:W-:-:S06]  /*1f150*/  IMAD.MOV.U32 R169, RZ, RZ, R151 ;  /* 0x000000ffffa97224 */ /* 0x000fcc00078e0097 */
        /* <DEDUP_REMOVED lines=296> */
.L_x_6210:
        /* <DEDUP_REMOVED lines=76> */
.L_x_6203:
[----:B------:R-:W-:Y:S02]  /*208a0*/  ULDC.64 UR4, c[0x0][0x118] ;  /* 0x0000460000047ab9 */ /* 0x000fe40000000a00 */
[----:B------:R-:W2:Y:S02]  /*208b0*/  LD.E R3, [R134.64+0x40] ;  /* 0x0000400486037980 */ /* 0x000ea4000c101900 */
[----:B--2---:R-:W-:Y:S04]  /*208c0*/  LEA R3, -R3, RZ, 0x6 ;  /* 0x000000ff03037211 */ /* 0x004fe800078e31ff */
[----:B------:R-:W-:Y:S02]  /*208d0*/  SHF.R.S32.HI R4, RZ, 0x1f, R3 ;  /* 0x0000001fff047819 */ /* 0x000fe40000011403 */
.L_x_6204:
[----:B------:R-:W-:Y:S05]  /*208e0*/  BSYNC B0 ;  /* 0x0000000000007941 */ /* 0x000fea0003800000 */
.L_x_6202:
        /* <DEDUP_REMOVED lines=47> */
[-C--:B------:R-:W-:Y:S03]  /*20be0*/  MOV R243, R236.reuse ;  /* 0x000000ec00f37202 */ /* 0x080fe60000000f00 */
        /* <DEDUP_REMOVED lines=311> */
[C---:B----4-:R-:W-:Y:S01]  /*21f60*/  HMMA.16816.F32 R20, R196.reuse, R4, R20 ;  /* 0x00000004c414723c */ /* 0x050fe20000001814 */
[----:B------:R-:W-:Y:S07]  /*21f70*/  DEPBAR.LE SB0, 0x0 ;  /* 0x000080000000791a */ /* 0x000fee0000000000 */
[----:B------:R4:W1:Y:S01]  /*21f80*/  MUFU.TANH R178, R14 ;  /* 0x0000000e00b27308 */ /* 0x0008620000002400 */
[----:B------:R-:W-:Y:S01]  /*21f90*/  BAR.SYNC.DEFER_BLOCKING 0x0 ;  /* 0x0000000000007b1d */ /* 0x000fe20000010000 */
[C---:B------:R-:W-:Y:S08]  /*21fa0*/  HMMA.16816.F32 R24, R196.reuse, R6, R24 ;  /* 0x00000006c418723c */ /* 0x040ff00000001818 */
[----:B------:R4:W1:Y:S06]  /*21fb0*/  MUFU.TANH R181, R15 ;  /* 0x0000000f00b57308 */ /* 0x00086c0000002400 */
[-C--:B------:R-:W-:Y:S04]  /*21fc0*/  FMUL.FTZ R20, R20, R0.reuse ;  /* 0x0000000014147220 */ /* 0x080fe80000410000 */
[----:B------:R4:W2:Y:S01]  /*21fd0*/  MUFU.TANH R173, R16 ;  /* 0x0000001000ad7308 */ /* 0x0008a20000002400 */
[-C--:B------:R-:W-:Y:S02]  /*21fe0*/  FMUL.FTZ R21, R21, R0.reuse ;  /* 0x0000000015157220 */ /* 0x080fe40000410000 */
[-C--:B------:R-:W-:Y:S02]  /*21ff0*/  FMUL.FTZ R22, R22, R0.reuse ;  /* 0x0000000016167220 */ /* 0x080fe40000410000 */
[-C--:B------:R-:W-:Y:S02]  /*22000*/  FMUL.FTZ R23, R23, R0.reuse ;  /* 0x0000000017177220 */ /* 0x080fe40000410000 */
[-C--:B------:R-:W-:Y:S02]  /*22010*/  FMUL.FTZ R24, R24, R0.reuse ;  /* 0x0000000018187220 */ /* 0x080fe40000410000 */
[-C--:B------:R-:W-:Y:S01]  /*22020*/  FMUL.FTZ R25, R25, R0.reuse ;  /* 0x0000000019197220 */ /* 0x080fe20000410000 */
[----:B------:R4:W2:Y:S01]  /*22030*/  MUFU.TANH R174, R17 ;  /* 0x0000001100ae7308 */ /* 0x0008a20000002400 */
[-C--:B------:R-:W-:Y:S02]  /*22040*/  FMUL.FTZ R26, R26, R0.reuse ;  /* 0x000000001a1a7220 */ /* 0x080fe40000410000 */
[-C--:B------:R-:W-:Y:S01]  /*22050*/  FMUL.FTZ R27, R27, R0.reuse ;  /* 0x000000001b1b7220 */ /* 0x080fe20000410000 */
[C---:B-1----:R-:W-:Y:S06]  /*22060*/  HMMA.16816.F32 R28, R196.reuse, R8, R28 ;  /* 0x00000008c41c723c */ /* 0x042fec000000181c */
[----:B------:R4:W1:Y:S02]  /*22070*/  MUFU.TANH R180, R18 ;  /* 0x0000001200b47308 */ /* 0x0008640000002400 */
[----:B------:R-:W-:Y:S01]  /*22080*/  HMMA.16816.F32 R32, R196, R10, R32 ;  /* 0x0000000ac420723c */ /* 0x000fe20000001820 */
[----:B------:R-:W2:Y:S07]  /*22090*/  LDL R199, [R1+0x8] ;  /* 0x0000080001c77983 */ /* 0x000eae0000100800 */
        /* <DEDUP_REMOVED lines=25> */
[----:B--2---:R-:W-:Y:S11]  /*22230*/  ISETP.GT.AND P0, PT, R238, R199, PT ;  /* 0x000000c7ee00720c */ /* 0x004ff60003f04270 */
[----:B------:R-:W-:Y:S02]  /*22240*/  @!UPT UIADD3 URZ, URZ, URZ, URZ ;  /* 0x0000003f3f3ff290 */ /* 0x000fe4000fffe03f */
[----:B------:R-:W-:-:S05]  /*22250*/  @!P0 BRA `(.L_x_6206) ;  /* 0x00000be000008947 */ /* 0x000fca0003800000 */
[----:B-1-34-:R-:W-:Y:S01]  /*22260*/  ISETP.NE.U32.AND P0, PT, R240, RZ, PT ;  /* 0x000000fff000720c */ /* 0x01afe20003f05070 */
        /* <DEDUP_REMOVED lines=11> */
[----:B------:R-:W1:Y:S01]  /*22320*/  I2F.RP R4, R0 ;  /* 0x0000000000047306 */ /* 0x000e620000209400 */
[----:B------:R-:W-:Y:S02]  /*22330*/  LOP3.LUT R10, R10, R3, RZ, 0x3c, !PT ;  /* 0x000000030a0a7212 */ /* 0x000fe400078e3cff */
[----:B------:R-:W-:Y:S07]  /*22340*/  IMAD.MOV R8, RZ, RZ, -R8 ;  /* 0x000000ffff087224 */ /* 0x000fee00078e0a08 */
[----:B-1----:R-:W1:Y:S02]  /*22350*/  MUFU.RCP R4, R4 ;  /* 0x0000000400047308 */ /* 0x002e640000001000 */
[----:B-1----:R-:W-:Y:S08]  /*22360*/  IADD3 R4, R4, 0xffffffe, RZ ;  /* 0x0ffffffe04047810 */ /* 0x002ff00007ffe0ff */
[----:B------:R-:W1:Y:S02]  /*22370*/  F2I.FTZ.U32.TRUNC.NTZ R5, R4 ;  /* 0x0000000400057305 */ /* 0x000e64000021f000 */
[--C-:B-1----:R-:W-:Y:S04]  /*22380*/  IMAD.MOV R4, RZ, RZ, -R5.reuse ;  /* 0x000000ffff047224 */ /* 0x102fe800078e0a05 */
        /* <DEDUP_REMOVED lines=30> */
[----:B------:R1:W3:Y:S01]  /*22570*/  LD.E R12, [R10.64] ;  /* 0x000000040a0c7980 */ /* 0x0002e2000c101900 */
[C---:B------:R-:W-:Y:S01]  /*22580*/  LEA R8, P0, R5.reuse, R240, 0x2 ;  /* 0x000000f005087211 */ /* 0x040fe200078010ff */
[C---:B------:R-:W-:Y:S03]  /*22590*/  IMAD.IADD R4, R5.reuse, 0x1, -R4 ;  /* 0x0000000105047824 */ /* 0x040fe600078e0a04 */
[----:B------:R-:W-:Y:S01]  /*225a0*/  LEA.HI.X.SX32 R9, R5, R241, 0x2, P0 ;  /* 0x000000f105097211 */ /* 0x000fe200000f16ff */
[----:B------:R-:W-:Y:S04]  /*225b0*/  IMAD R3, R3, R4, -0x40 ;  /* 0xffffffc003037424 */ /* 0x000fe800078e0204 */
[----:B-1----:R1:W3:Y:S01]  /*225c0*/  LD.E R11, [R8.64] ;  /* 0x00000004080b7980 */ /* 0x0022e2000c101900 */
[----:B------:R-:W-:Y:S03]  /*225d0*/  SHF.R.S32.HI R10, RZ, 0x1f, R3 ;  /* 0x0000001fff0a7819 */ /* 0x000fe60000011403 */
        /* <DEDUP_REMOVED lines=13> */
.L_x_6208:
[----:B------:R-:W-:Y:S02]  /*226b0*/  ULDC.64 UR4, c[0x0][0x118] ;  /* 0x0000460000047ab9 */ /* 0x000fe40000000a00 */
[----:B------:R-:W2:Y:S02]  /*226c0*/  LD.E R5, [R134.64+0x38] ;  /* 0x0000380486057980 */ /* 0x000ea4000c101900 */
[----:B--2---:R-:W-:Y:S04]  /*226d0*/  LEA R5, -R5, RZ, 0x6 ;  /* 0x000000ff05057211 */ /* 0x004fe800078e31ff */
[----:B------:R-:W-:Y:S02]  /*226e0*/  SHF.R.S32.HI R6, RZ, 0x1f, R5 ;  /* 0x0000001fff067819 */ /* 0x000fe40000011405 */
.L_x_6209:
[----:B------:R-:W-:Y:S05]  /*226f0*/  BSYNC B0 ;  /* 0x0000000000007941 */ /* 0x000fea0003800000 */
.L_x_6207:
        /* <DEDUP_REMOVED lines=116> */
.L_x_6206:
[----:B-1-34-:R-:W-:Y:S05]  /*22e40*/  BSYNC B1 ;  /* 0x0000000000017941 */ /* 0x01afea0003800000 */
.L_x_6205:
[----:B------:R-:W-:Y:S01]  /*22e50*/  IMAD R0, R238, -0x40, R252 ;  /* 0xffffffc0ee007824 */ /* 0x000fe200078e02fc */
[----:B------:R-:W-:Y:S01]  /*22e60*/  ULDC.64 UR4, c[0x0][0x118] ;  /* 0x0000460000047ab9 */ /* 0x000fe20000000a00 */
[----:B------:R-:W-:Y:S03]  /*22e70*/  LDSM.16.MT88.4 R28, [R212+0x10000] ;  /* 0x01000000d41c783b */ /* 0x000fe60000004200 */
[C---:B------:R-:W-:Y:S02]  /*22e80*/  IADD3 R3, R0.reuse, 0x8, RZ ;  /* 0x0000000800037810 */ /* 0x040fe40007ffe0ff */
[----:B------:R-:W-:Y:S02]  /*22e90*/  IADD3 R4, R0, -0x1, RZ ;  /* 0xffffffff00047810 */ /* 0x000fe40007ffe0ff */
[----:B------:R-:W-:Y:S01]  /*22ea0*/  ISETP.GE.AND P1, PT, R3, RZ, PT ;  /* 0x000000ff0300720c */ /* 0x000fe20003f26270 */
[----:B------:R1:W2:Y:S01]  /*22eb0*/  LD.E R132, [R134.64+0xdc] ;  /* 0x0000dc0486847980 */ /* 0x0002a2000c101900 */
        /* <DEDUP_REMOVED lines=8> */
[----:B------:R-:W3:Y:S01]  /*22f40*/  I2F R22, R22 ;  /* 0x0000001600167306 */ /* 0x000ee20000201400 */
[----:B------:R-:W-:Y:S02]  /*22f50*/  ISETP.GE.AND P1, PT, R5, RZ, PT ;  /* 0x000000ff0500720c */ /* 0x000fe40003f26270 */
[----:B------:R-:W-:Y:S07]  /*22f60*/  ISETP.GE.AND P0, PT, R6, RZ, PT ;  /* 0x000000ff0600720c */ /* 0x000fee0003f06270 */
[----:B------:R4:W5:Y:S04]  /*22f70*/  I2F R17, R4 ;  /* 0x0000000400117306 */ /* 0x0009680000201400 */
[C---:B------:R-:W-:Y:S02]  /*22f80*/  @!P1 IADD3 R5, -R0.reuse, -0x7, RZ ;  /* 0xfffffff900059810 */ /* 0x040fe40007ffe1ff */
[C---:B------:R-:W-:Y:S04]  /*22f90*/  @!P0 IADD3 R6, -R0.reuse, 0x8, RZ ;  /* 0x0000000800068810 */ /* 0x040fe80007ffe1ff */
[----:B------:R1:W-:Y:S10]  /*22fa0*/  I2F R18, R3 ;  /* 0x0000000300127306 */ /* 0x0003f40000201400 */
[----:B------:R3:W3:Y:S01]  /*22fb0*/  I2F R16, R6 ;  /* 0x0000000600107306 */ /* 0x0006e20000201400 */
[----:B----4-:R-:W-:Y:S04]  /*22fc0*/  IADD3 R4, R0, -0x9, RZ ;  /* 0xfffffff700047810 */ /* 0x010fe80007ffe0ff */
[----:B------:R-:W-:Y:S05]  /*22fd0*/  ISETP.GE.AND P1, PT, R4, RZ, PT ;  /* 0x000000ff0400720c */ /* 0x000fea0003f26270 */
[----:B------:R4:W-:Y:S01]  /*22fe0*/  I2F R23, R5 ;  /* 0x0000000500177306 */ /* 0x0009e20000201400 */
[C---:B-1----:R-:W-:Y:S04]  /*22ff0*/  IADD3 R3, R0.reuse, -0x10, RZ ;  /* 0xfffffff000037810 */ /* 0x042fe80007ffe0ff */
[----:B------:R-:W-:Y:S03]  /*23000*/  ISETP.GE.AND P0, PT, R3, RZ, PT ;  /* 0x000000ff0300720c */ /* 0x000fe60003f06270 */
[C---:B------:R-:W-:Y:S02]  /*23010*/  @!P1 IADD3 R4, -R0.reuse, 0x9, RZ ;  /* 0x0000000900049810 */ /* 0x040fe40007ffe1ff */
[----:B------:R-:W-:Y:S02]  /*23020*/  ISETP.GE.AND P1, PT, R7, RZ, PT ;  /* 0x000000ff0700720c */ /* 0x000fe40003f26270 */
[----:B------:R1:W1:Y:S01]  /*23030*/  I2F R15, R4 ;  /* 0x00000004000f7306 */ /* 0x0002620000201400 */
[C---:B---3--:R-:W-:Y:S05]  /*23040*/  IADD3 R6, R0.reuse, -0x18, RZ ;  /* 0xffffffe800067810 */ /* 0x048fea0007ffe0ff */
[----:B------:R-:W-:Y:S02]  /*23050*/  @!P0 IADD3 R3, -R0, 0x10, RZ ;  /* 0x0000001000038810 */ /* 0x000fe40007ffe1ff */
[----:B------:R-:W-:Y:S02]  /*23060*/  ISETP.GE.AND P0, PT, R6, RZ, PT ;  /* 0x000000ff0600720c */ /* 0x000fe40003f06270 */
[----:B------:R3:W3:Y:S01]  /*23070*/  I2F R14, R3 ;  /* 0x00000003000e7306 */ /* 0x0006e20000201400 */
[C---:B----4-:R-:W-:Y:S02]  /*23080*/  IADD3 R5, R0.reuse, -0x19, RZ ;  /* 0xffffffe700057810 */ /* 0x050fe40007ffe0ff */
        /* <DEDUP_REMOVED lines=8> */
[C---:B---3--:R-:W-:Y:S04]  /*23110*/  IADD3 R3, R0.reuse, -0x21, RZ ;  /* 0xffffffdf00037810 */ /* 0x048fe80007ffe0ff */
[----:B------:R-:W-:Y:S05]  /*23120*/  ISETP.GE.AND P1, PT, R3, RZ, PT ;  /* 0x000000ff0300720c */ /* 0x000fea0003f26270 */
[----:B------:R3:W3:Y:S02]  /*23130*/  I2F R11, R5 ;  /* 0x00000005000b7306 */ /* 0x0006e40000201400 */
[----:B------:R-:W-:Y:S02]  /*23140*/  @!P0 IADD3 R4, -R0, 0x20, RZ ;  /* 0x0000002000048810 */ /* 0x000fe40007ffe1ff */
[----:B------:R-:W-:Y:S02]  /*23150*/  ISETP.GE.AND P0, PT, R8, RZ, PT ;  /* 0x000000ff0800720c */ /* 0x000fe40003f06270 */
[C---:B----4-:R-:W-:Y:S02]  /*23160*/  IADD3 R7, R0.reuse, -0x29, RZ ;  /* 0xffffffd700077810 */ /* 0x050fe40007ffe0ff */
[C---:B------:R-:W-:Y:S02]  /*23170*/  @!P1 IADD3 R3, -R0.reuse, 0x21, RZ ;  /* 0x0000002100039810 */ /* 0x040fe40007ffe1ff */
[----:B------:R4:W4:Y:S01]  /*23180*/  I2F R10, R4 ;  /* 0x00000004000a7306 */ /* 0x0009220000201400 */
[----:B------:R-:W-:Y:S02]  /*23190*/  ISETP.GE.AND P4, PT, R7, RZ, PT ;  /* 0x000000ff0700720c */ /* 0x000fe40003f86270 */
[C---:B-1----:R-:W-:Y:S04]  /*231a0*/  IADD3 R6, R0.reuse, -0x30, RZ ;  /* 0xffffffd000067810 */ /* 0x042fe80007ffe0ff */
[----:B------:R-:W-:Y:S02]  /*231b0*/  @!P0 IADD3 R8, -R0, 0x28, RZ ;  /* 0x0000002800088810 */ /* 0x000fe40007ffe1ff */
[----:B------:R-:W-:Y:S01]  /*231c0*/  ISETP.GE.AND P3, PT, R6, RZ, PT ;  /* 0x000000ff0600720c */ /* 0x000fe20003f66270 */
[----:B------:R1:W1:Y:S01]  /*231d0*/  I2F R9, R3 ;  /* 0x0000000300097306 */ /* 0x0002620000201400 */
[C---:B---3--:R-:W-:Y:S03]  /*231e0*/  IADD3 R5, R0.reuse, -0x38, RZ ;  /* 0xffffffc800057810 */ /* 0x048fe60007ffe0ff */
[C---:B------:R-:W-:Y:S02]  /*231f0*/  @!P4 IADD3 R7, -R0.reuse, 0x29, RZ ;  /* 0x000000290007c810 */ /* 0x040fe40007ffe1ff */
[----:B------:R-:W-:Y:S04]  /*23200*/  ISETP.GE.AND P1, PT, R5, RZ, PT ;  /* 0x000000ff0500720c */ /* 0x000fe80003f26270 */
[----:B------:R-:W3:Y:S02]  /*23210*/  I2F R8, R8 ;  /* 0x0000000800087306 */ /* 0x000ee40000201400 */
[C---:B------:R-:W-:Y:S02]  /*23220*/  @!P3 IADD3 R6, -R0.reuse, 0x30, RZ ;  /* 0x000000300006b810 */ /* 0x040fe40007ffe1ff */
[----:B----4-:R-:W-:Y:S04]  /*23230*/  IADD3 R4, R0, -0x39, RZ ;  /* 0xffffffc700047810 */ /* 0x010fe80007ffe0ff */
[----:B------:R-:W-:Y:S02]  /*23240*/  ISETP.GE.AND P0, PT, R4, RZ, PT ;  /* 0x000000ff0400720c */ /* 0x000fe40003f06270 */
[C---:B------:R-:W-:Y:S01]  /*23250*/  @!P1 IADD3 R5, -R0.reuse, 0x38, RZ ;  /* 0x0000003800059810 */ /* 0x040fe20007ffe1ff */
[----:B------:R-:W4:Y:S01]  /*23260*/  I2F R7, R7 ;  /* 0x0000000700077306 */ /* 0x000f220000201400 */
[C---:B-1----:R-:W-:Y:S04]  /*23270*/  IADD3 R3, R0.reuse, -0x31, RZ ;  /* 0xffffffcf00037810 */ /* 0x042fe80007ffe0ff */
[----:B------:R-:W-:Y:S05]  /*23280*/  ISETP.GE.AND P2, PT, R3, RZ, PT ;  /* 0x000000ff0300720c */ /* 0x000fea0003f46270 */
[C---:B------:R-:W-:Y:S01]  /*23290*/  @!P0 IADD3 R4, -R0.reuse, 0x39, RZ ;  /* 0x0000003900048810 */ /* 0x040fe20007ffe1ff */
[----:B------:R-:W1:Y:S07]  /*232a0*/  I2F R6, R6 ;  /* 0x0000000600067306 */ /* 0x000e6e0000201400 */
[----:B------:R-:W-:Y:S03]  /*232b0*/  @!P2 IADD3 R3, -R0, 0x31, RZ ;  /* 0x000000310003a810 */ /* 0x000fe60007ffe1ff */
[----:B------:R-:W-:Y:S10]  /*232c0*/  I2F R5, R5 ;  /* 0x0000000500057306 */ /* 0x000ff40000201400 */
[----:B------:R-:W-:Y:S01]  /*232d0*/  I2F R4, R4 ;  /* 0x0000000400047306 */ /* 0x000fe20000201400 */
[C---:B------:R-:W-:Y:S02]  /*232e0*/  FFMA.FTZ R19, -R133.reuse, R22, R201 ;  /* 0x0000001685137223 */ /* 0x040fe400000101c9 */
[CC--:B-----5:R-:W-:Y:S02]  /*232f0*/  FFMA.FTZ R21, -R133.reuse, R17.reuse, R202 ;  /* 0x0000001185157223 */ /* 0x0e0fe400000101ca */
        /* <DEDUP_REMOVED lines=25> */
[----:B-----5:R-:W-:Y:S01]  /*23490*/  FMNMX.FTZ R3, R18, R137, !PT ;  /* 0x0000008912037209 */ /* 0x020fe20007810000 */
[C---:B---3--:R-:W-:Y:S01]  /*234a0*/  FFMA.FTZ R185, -R133.reuse, R8, R185 ;  /* 0x0000000885b97223 */ /* 0x048fe200000101b9 */
[----:B------:R-:W-:Y:S01]  /*234b0*/  FMNMX.FTZ R135, R190, R135, !PT ;  /* 0x00000087be877209 */ /* 0x000fe20007810000 */
[----:B------:R-:W-:Y:S01]  /*234c0*/  FFMA.FTZ R188, -R133, R12, R188 ;  /* 0x0000000c85bc7223 */ /* 0x000fe200000101bc */
[----:B------:R-:W-:Y:S01]  /*234d0*/  FMNMX.FTZ R3, R23, R3, !PT ;  /* 0x0000000317037209 */ /* 0x000fe20007810000 */
[----:B----4-:R-:W-:Y:S01]  /*234e0*/  FFMA.FTZ R184, -R133, R7, R184 ;  /* 0x0000000785b87223 */ /* 0x010fe200000101b8 */
        /* <DEDUP_REMOVED lines=36> */
[----:B------:R-:W3:Y:S01]  /*23730*/  SHFL.BFLY PT, R5, R135, 0x1, 0x1f ;  /* 0x0c201f0087057f89 */ /* 0x000ee200000e0000 */
[----:B-1----:R-:W-:Y:S07]  /*23740*/  FMNMX.FTZ R0, R0, R3, !PT ;  /* 0x0000000300007209 */ /* 0x002fee0007810000 */
[----:B------:R-:W1:Y:S01]  /*23750*/  SHFL.BFLY PT, R4, R0, 0x1, 0x1f ;  /* 0x0c201f0000047f89 */ /* 0x000e6200000e0000 */
[----:B---3--:R-:W-:Y:S04]  /*23760*/  FMNMX.FTZ R135, R135, R5, !PT ;  /* 0x0000000587877209 */ /* 0x008fe80007810000 */
[C---:B------:R-:W-:Y:S01]  /*23770*/  FSETP.NEU.FTZ.AND P0, PT, R135.reuse, -INF , PT ;  /* 0xff8000008700780b */ /* 0x040fe20003f1d000 */
[----:B------:R-:W-:Y:S02]  /*23780*/  FADD.FTZ R3, -R135, R136 ;  /* 0x0000008887037221 */ /* 0x000fe40000010100 */
[----:B--2---:R-:W-:Y:S05]  /*23790*/  FMUL.FTZ R136, R132, R135 ;  /* 0x0000008784887220 */ /* 0x004fea0000410000 */
        /* <DEDUP_REMOVED lines=18> */
[C---:B--2---:R-:W-:Y:S02]  /*238c0*/  FMUL.FTZ R4, R3.reuse, R140 ;  /* 0x0000008c03047220 */ /* 0x044fe40000410000 */
        /* <DEDUP_REMOVED lines=53> */
[--C-:B-1----:R-:W-:Y:S01]  /*23c20*/  FFMA.FTZ R139, R172, R132, -R136.reuse ;  /* 0x00000084ac8b7223 */ /* 0x102fe20000010888 */
[----:B------:R-:W-:Y:S01]  /*23c30*/  MOV R172, R199 ;  /* 0x000000c700ac7202 */ /* 0x000fe20000000f00 */
        /* <DEDUP_REMOVED lines=194> */
[--C-:B-----5:R-:W-:Y:S01]  /*24860*/  FFMA.FTZ R139, R188, R132, -R137.reuse ;  /* 0x00000084bc8b7223 */ /* 0x120fe20000010889 */
[----:B------:R-:W-:Y:S03]  /*24870*/  MOV R188, R172 ;  /* 0x000000ac00bc7202 */ /* 0x000fe60000000f00 */
[C---:B------:R-:W-:Y:S01]  /*24880*/  HMMA.16816.F32 R56, R140.reuse, R158, R56 ;  /* 0x0000009e8c38723c */ /* 0x040fe20000001838 */
[----:B------:R-:W4:Y:S01]  /*24890*/  LDSM.16.MT88.4 R156, [R209+0x16800] ;  /* 0x01680000d19c783b */ /* 0x000f220000004200 */
[----:B------:R5:W1:Y:S01]  /*248a0*/  MUFU.EX2 R186, R139 ;  /* 0x0000008b00ba7308 */ /* 0x000a620000000800 */
[----:B------:R-:W-:Y:S05]  /*248b0*/  ISETP.GT.AND P0, PT, R238, R188, PT ;  /* 0x000000bcee00720c */ /* 0x000fea0003f04270 */
        /* <DEDUP_REMOVED lines=174> */
.L_x_6201:
        /* <DEDUP_REMOVED lines=11> */
.L_x_6229:
[----:B---3--:R-:W-:Y:S01]  /*25450*/  FADD.FTZ R0, R0, R248 ;  /* 0x000000f800007221 */ /* 0x008fe20000010000 */
[----:B------:R-:W-:Y:S05]  /*25460*/  BRA.DIV ~URZ, `(.L_x_6212) ;  /* 0x00001ee27f007947 */ /* 0x000fea000b800000 */
[----:B------:R-:W3:Y:S04]  /*25470*/  SHFL.BFLY PT, R4, R249, 0x2, 0x1f ;  /* 0x0c401f00f9047f89 */ /* 0x000ee800000e0000 */
[----:B------:R-:W4:Y:S01]  /*25480*/  SHFL.BFLY PT, R3, R0, 0x1, 0x1f ;  /* 0x0c201f0000037f89 */ /* 0x000f2200000e0000 */
[----:B---3--:R-:W-:Y:S02]  /*25490*/  FADD.FTZ R4, R4, R249 ;  /* 0x000000f904047221 */ /* 0x008fe40000010000 */
[----:B----4-:R-:W-:-:S03]  /*254a0*/  FADD.FTZ R173, R0, R3 ;  /* 0x0000000300ad7221 */ /* 0x010fc60000010000 */
[----:B------:R3:W4:Y:S04]  /*254b0*/  SHFL.BFLY PT, R2, R4, 0x1, 0x1f ;  /* 0x0c201f0004027f89 */ /* 0x00072800000e0000 */
.L_x_6230:
[----:B------:R-:W1:Y:S01]  /*254c0*/  S2R R176, SR_TID.X ;  /* 0x0000000000b07919 */ /* 0x000e620000002100 */
[----:B----4-:R-:W-:Y:S01]  /*254d0*/  FADD.FTZ R172, R2, R4 ;  /* 0x0000000402ac7221 */ /* 0x010fe20000010000 */
[----:B------:R-:W-:Y:S02]  /*254e0*/  FSETP.NE.FTZ.AND P4, PT, R173, RZ, PT ;  /* 0x000000ffad00720b */ /* 0x000fe40003f95000 */
[----:B------:R-:W-:Y:S01]  /*254f0*/  MOV R0, 0x3f800000 ;  /* 0x3f80000000007802 */ /* 0x000fe20000000f00 */
[----:B------:R-:W-:Y:S01]  /*25500*/  BAR.SYNC.DEFER_BLOCKING 0x0 ;  /* 0x0000000000007b1d */ /* 0x000fe20000010000 */
[----:B------:R-:W-:-:S05]  /*25510*/  FSETP.NE.FTZ.AND P3, PT, R172, RZ, PT ;  /* 0x000000ffac00720b */ /* 0x000fca0003f75000 */
[----:B------:R-:W4:Y:S01]  /*25520*/  LDL.LU R177, [R1+0x18] ;  /* 0x0000180001b17983 */ /* 0x000f220000300800 */
[----:B-1----:R-:W-:-:S03]  /*25530*/  SHF.R.S32.HI R16, RZ, 0x1f, R176 ;  /* 0x0000001fff107819 */ /* 0x002fc600000114b0 */
[----:B------:R-:W1:Y:S01]  /*25540*/  @P4 MUFU.RCP R0, R173 ;  /* 0x000000ad00004308 */ /* 0x000e620000001000 */
[----:B------:R-:W-:Y:S01]  /*25550*/  MOV R2, 0x3f800000 ;  /* 0x3f80000000027802 */ /* 0x000fe20000000f00 */
[----:B------:R-:W-:Y:S01]  /*25560*/  ULDC.64 UR4, c[0x0][0x118] ;  /* 0x0000460000047ab9 */ /* 0x000fe20000000a00 */
[CC--:B------:R-:W-:Y:S01]  /*25570*/  LEA.HI R8, R16.reuse, R176.reuse, RZ, 0x2 ;  /* 0x000000b010087211 */ /* 0x0c0fe200078f10ff */
[----:B--2---:R-:W2:Y:S03]  /*25580*/  LDL.LU R179, [R1+0x20] ;  /* 0x0000200001b37983 */ /* 0x004ea60000300800 */
[--C-:B---3--:R-:W-:Y:S02]  /*25590*/  SHF.R.S32.HI R4, RZ, 0x2, R8.reuse ;  /* 0x00000002ff047819 */ /* 0x108fe40000011408 */
[----:B------:R-:W-:Y:S01]  /*255a0*/  LEA.HI R175, R16, R176, RZ, 0x5 ;  /* 0x000000b010af7211 */ /* 0x000fe200078f28ff */
[----:B------:R-:W3:Y:S01]  /*255b0*/  @P3 MUFU.RCP R2, R172 ;  /* 0x000000ac00023308 */ /* 0x000ee20000001000 */
[----:B------:R-:W-:Y:S01]  /*255c0*/  SHF.R.S32.HI R3, RZ, 0x1f, R8 ;  /* 0x0000001fff037819 */ /* 0x000fe20000011408 */
[----:B------:R2:W5:Y:S01]  /*255d0*/  LDL R178, [R1+0x28] ;  /* 0x0000280001b27983 */ /* 0x0005620000100800 */
[----:B------:R-:W-:-:S02]  /*255e0*/  LOP3.LUT R8, R8, 0x1ffffffc, RZ, 0xc0, !PT ;  /* 0x1ffffffc08087812 */ /* 0x000fc400078ec0ff */
[----:B------:R-:W-:Y:S01]  /*255f0*/  LEA.HI R3, R3, R4, RZ, 0x3 ;  /* 0x0000000403037211 */ /* 0x000fe200078f18ff */
[C---:B-1----:R-:W-:Y:S01]  /*25600*/  FMUL.FTZ R140, R0.reuse, R140 ;  /* 0x0000008c008c7220 */ /* 0x042fe20000410000 */
[----:B------:R-:W-:Y:S01]  /*25610*/  SHF.R.S32.HI R9, RZ, 0x5, R175 ;  /* 0x00000005ff097819 */ /* 0x000fe200000114af */
[C---:B------:R-:W-:Y:S01]  /*25620*/  FMUL.FTZ R141, R0.reuse, R141 ;  /* 0x0000008d008d7220 */ /* 0x040fe20000410000 */
[----:B------:R-:W-:Y:S01]  /*25630*/  LOP3.LUT R3, R3, 0xfffffff8, RZ, 0xc0, !PT ;  /* 0xfffffff803037812 */ /* 0x000fe200078ec0ff */
[----:B------:R-:W-:Y:S01]  /*25640*/  FMUL.FTZ R144, R0, R144 ;  /* 0x0000009000907220 */ /* 0x000fe20000410000 */
[----:B------:R-:W-:Y:S01]  /*25650*/  IADD3 R8, -R8, R176, RZ ;  /* 0x000000b008087210 */ /* 0x000fe20007ffe1ff */
[----:B------:R-:W-:Y:S01]  /*25660*/  FMUL.FTZ R145, R0, R145 ;  /* 0x0000009100917220 */ /* 0x000fe20000410000 */
[----:B------:R-:W-:Y:S01]  /*25670*/  IADD3 R3, R4, -R3, RZ ;  /* 0x8000000304037210 */ /* 0x000fe20007ffe0ff */
[C---:B------:R-:W-:Y:S01]  /*25680*/  FMUL.FTZ R148, R0.reuse, R148 ;  /* 0x0000009400947220 */ /* 0x040fe20000410000 */
[----:B------:R-:W-:Y:S01]  /*25690*/  LEA R8, R9, R8, 0x9 ;  /* 0x0000000809087211 */ /* 0x000fe200078e48ff */
        /* <DEDUP_REMOVED lines=13> */
[----:B------:R-:W-:Y:S01]  /*25770*/  LEA R8, R8, R4, 0x1 ;  /* 0x0000000408087211 */ /* 0x000fe200078e08ff */
[C---:B------:R-:W-:Y:S01]  /*25780*/  FMUL.FTZ R164, R0.reuse, R164 ;  /* 0x000000a400a47220 */ /* 0x040fe20000410000 */
[----:B------:R-:W-:Y:S01]  /*25790*/  MOV R4, 0x80 ;  /* 0x0000008000047802 */ /* 0x000fe20000000f00 */
[----:B------:R-:W-:Y:S01]  /*257a0*/  FMUL.FTZ R165, R0, R165 ;  /* 0x000000a500a57220 */ /* 0x000fe20000410000 */
[----:B------:R-:W-:Y:S01]  /*257b0*/  SHF.L.U32 R6, R8, 0x2, RZ ;  /* 0x0000000208067819 */ /* 0x000fe200000006ff */
[----:B------:R-:W-:Y:S01]  /*257c0*/  FMUL.FTZ R168, R0, R168 ;  /* 0x000000a800a87220 */ /* 0x000fe20000410000 */
[----:B------:R-:W-:Y:S01]  /*257d0*/  SEL R4, R4, 0xffffff80, !P2 ;  /* 0xffffff8004047807 */ /* 0x000fe20005000000 */
[----:B------:R-:W-:Y:S01]  /*257e0*/  FMUL.FTZ R169, R0, R169 ;  /* 0x000000a900a97220 */ /* 0x000fe20000410000 */
[----:B------:R-:W-:Y:S01]  /*257f0*/  IADD3 R3, R6, -0x20, RZ ;  /* 0xffffffe006037810 */ /* 0x000fe20007ffe0ff */
[----:B------:R-:W-:Y:S01]  /*25800*/  FMUL.FTZ R36, R0, R36 ;  /* 0x0000002400247220 */ /* 0x000fe20000410000 */
[----:B------:R-:W-:Y:S01]  /*25810*/  @P0 IADD3 R3, R6, 0x20, RZ ;  /* 0x0000002006030810 */ /* 0x000fe20007ffe0ff */
[C---:B------:R-:W-:Y:S01]  /*25820*/  FMUL.FTZ R37, R0.reuse, R37 ;  /* 0x0000002500257220 */ /* 0x040fe20000410000 */
[----:B------:R-:W-:Y:S01]  /*25830*/  STS.64 [R8.X4], R140 ;  /* 0x0000008c08007388 */ /* 0x000fe20000004a00 */
[----:B------:R-:W-:Y:S01]  /*25840*/  FMUL.FTZ R40, R0, R40 ;  /* 0x0000002800287220 */ /* 0x000fe20000410000 */
[----:B------:R-:W-:Y:S01]  /*25850*/  IADD3 R7, R4, R3, RZ ;  /* 0x0000000304077210 */ /* 0x000fe20007ffe0ff */
        /* <DEDUP_REMOVED lines=46> */
[C---:B---3--:R-:W-:Y:S02]  /*25b40*/  FMUL.FTZ R143, R2.reuse, R143 ;  /* 0x0000008f028f7220 */ /* 0x048fe40000410000 */
[----:B------:R-:W-:Y:S01]  /*25b50*/  FMUL.FTZ R142, R2, R142 ;  /* 0x0000008e028e7220 */ /* 0x000fe20000410000 */
[----:B------:R-:W-:Y:S01]  /*25b60*/  SEL R0, R0, 0xffffffc0, !P1 ;  /* 0xffffffc000007807 */ /* 0x000fe20004800000 */
[C---:B------:R-:W-:Y:S02]  /*25b70*/  FMUL.FTZ R147, R2.reuse, R147 ;  /* 0x0000009302937220 */ /* 0x040fe40000410000 */
        /* <DEDUP_REMOVED lines=63> */
[----:B------:R-:W-:Y:S01]  /*25f70*/  FMUL.FTZ R130, R2, R130 ;  /* 0x0000008202827220 */ /* 0x000fe20000410000 */
[----:B------:R-:W-:Y:S02]  /*25f80*/  IADD3 R2, R6, R0, RZ ;  /* 0x0000000006027210 */ /* 0x000fe40007ffe0ff */
[----:B------:R-:W-:-:S02]  /*25f90*/  IADD3 R0, R0, R3, RZ ;  /* 0x0000000300007210 */ /* 0x000fc40007ffe0ff */
[-C--:B------:R-:W-:Y:S01]  /*25fa0*/  IADD3 R6, R6, R4.reuse, RZ ;  /* 0x0000000406067210 */ /* 0x080fe20007ffe0ff */
        /* <DEDUP_REMOVED lines=62> */
[----:B-----5:R-:W4:Y:S04]  /*26390*/  LD.E.64 R132, [R14.64+0xb0] ;  /* 0x0000b0040e847980 */ /* 0x020f28000c101b00 */
[----:B-1----:R-:W4:Y:S01]  /*263a0*/  LD.E R6, [R14.64+0x60] ;  /* 0x000060040e067980 */ /* 0x002f22000c101900 */
[----:B------:R-:W-:-:S03]  /*263b0*/  LEA.HI R0, R16, R176, RZ, 0x4 ;  /* 0x000000b010007211 */ /* 0x000fc600078f20ff */
[----:B------:R1:W5:Y:S04]  /*263c0*/  LD.E R148, [R14.64+0xcc] ;  /* 0x0000cc040e947980 */ /* 0x000368000c101900 */
[----:B---3--:R-:W3:Y:S01]  /*263d0*/  S2R R5, SR_TID.X ;  /* 0x0000000000057919 */ /* 0x008ee20000002100 */
[----:B------:R-:W-:-:S03]  /*263e0*/  LOP3.LUT R0, R0, 0xfffffff0, RZ, 0xc0, !PT ;  /* 0xfffffff000007812 */ /* 0x000fc600078ec0ff */
[----:B------:R1:W5:Y:S01]  /*263f0*/  LD.E.64 R12, [R14.64+0x78] ;  /* 0x000078040e0c7980 */ /* 0x000362000c101b00 */
[----:B--2---:R-:W-:-:S03]  /*26400*/  IADD3 R4, -R0, R176, RZ ;  /* 0x000000b000047210 */ /* 0x004fc60007ffe1ff */
[----:B------:R1:W5:Y:S01]  /*26410*/  LD.E.64 R10, [R14.64+0xa8] ;  /* 0x0000a8040e0a7980 */ /* 0x000362000c101b00 */
[----:B------:R-:W2:Y:S01]  /*26420*/  @P4 MUFU.LG2 R7, R173 ;  /* 0x000000ad00074308 */ /* 0x000ea20000000c00 */
[----:B------:R-:W-:Y:S01]  /*26430*/  BSSY B0, `(.L_x_6213) ;  /* 0x0000059000007945 */ /* 0x000fe20003800000 */
[----:B------:R-:W-:-:S04]  /*26440*/  LEA.HI R2, R4, R4, RZ, 0x1 ;  /* 0x0000000404027211 */ /* 0x000fc800078f08ff */
[C---:B------:R-:W-:Y:S02]  /*26450*/  SHF.L.U32 R3, R2.reuse, 0x2, RZ ;  /* 0x0000000202037819 */ /* 0x040fe400000006ff */
[----:B------:R-:W-:Y:S01]  /*26460*/  LOP3.LUT R2, R2, 0xffffffe, RZ, 0xc0, !PT ;  /* 0x0ffffffe02027812 */ /* 0x000fe200078ec0ff */
[----:B------:R-:W1:Y:S03]  /*26470*/  @P3 MUFU.LG2 R172, R172 ;  /* 0x000000ac00ac3308 */ /* 0x000e660000000c00 */
[C---:B------:R-:W-:Y:S02]  /*26480*/  IADD3 R2, R4.reuse, -R2, RZ ;  /* 0x8000000204027210 */ /* 0x040fe40007ffe0ff */
[----:B---3--:R-:W-:Y:S01]  /*26490*/  SHF.R.S32.HI R8, RZ, 0x1f, R5 ;  /* 0x0000001fff087819 */ /* 0x008fe20000011405 */
[----:B--2---:R-:W-:Y:S01]  /*264a0*/  @P4 FMUL.FTZ R7, R7, 0.69314718246459960938 ;  /* 0x3f31721807074820 */ /* 0x004fe20000410000 */
[----:B------:R-:W-:-:S02]  /*264b0*/  SHF.L.U32 R4, R4, 0x2, RZ ;  /* 0x0000000204047819 */ /* 0x000fc400000006ff */
[----:B------:R-:W-:-:S04]  /*264c0*/  LEA.HI R8, R8, R5, RZ, 0x4 ;  /* 0x0000000508087211 */ /* 0x000fc800078f20ff */
[----:B------:R-:W-:-:S04]  /*264d0*/  SHF.R.S32.HI R8, RZ, 0x4, R8 ;  /* 0x00000004ff087819 */ /* 0x000fc80000011408 */
[----:B------:R-:W-:-:S04]  /*264e0*/  SHF.L.U32 R0, R8, 0x6, RZ ;  /* 0x0000000608007819 */ /* 0x000fc800000006ff */
[----:B------:R-:W-:-:S04]  /*264f0*/  LOP3.LUT R0, R0, 0x1c0, RZ, 0xc0, !PT ;  /* 0x000001c000007812 */ /* 0x000fc800078ec0ff */
[----:B------:R-:W-:Y:S02]  /*26500*/  LOP3.LUT R3, R0, 0x38, R3, 0xf8, !PT ;  /* 0x0000003800037812 */ /* 0x000fe400078ef803 */
[----:B------:R-:W-:-:S04]  /*26510*/  SHF.R.U32.HI R0, RZ, 0x3, R0 ;  /* 0x00000003ff007819 */ /* 0x000fc80000011600 */
[----:B------:R-:W-:Y:S02]  /*26520*/  LOP3.LUT R0, R3, R0, RZ, 0x3c, !PT ;  /* 0x0000000003007212 */ /* 0x000fe400078e3cff */
[----:B------:R-:W-:Y:S02]  /*26530*/  SHF.R.S32.HI R3, RZ, 0x1f, R9 ;  /* 0x0000001fff037819 */ /* 0x000fe40000011409 */
[----:B------:R-:W-:Y:S01]  /*26540*/  LEA R0, R2, R0, 0x2 ;  /* 0x0000000002007211 */ /* 0x000fe200078e10ff */
[----:B------:R-:W-:Y:S01]  /*26550*/  BAR.SYNC.DEFER_BLOCKING 0x0 ;  /* 0x0000000000007b1d */ /* 0x000fe20000010000 */
[----:B------:R-:W-:Y:S02]  /*26560*/  SHF.R.S32.HI R2, RZ, 0x1f, R5 ;  /* 0x0000001fff027819 */ /* 0x000fe40000011405 */
[----:B------:R-:W-:Y:S02]  /*26570*/  LEA.HI R3, R3, R9, RZ, 0x2 ;  /* 0x0000000903037211 */ /* 0x000fe400078f10ff */
[----:B------:R-:W-:Y:S01]  /*26580*/  LEA.HI R2, R2, R5, RZ, 0x5 ;  /* 0x0000000502027211 */ /* 0x000fe200078f28ff */
[----:B------:R-:W2:Y:S04]  /*26590*/  LDS.128 R60, [R0.X4] ;  /* 0x00000000003c7984 */ /* 0x000ea80000004c00 */
        /* <DEDUP_REMOVED lines=31> */
[----:B--2---:R-:W-:-:S02]  /*26790*/  LOP3.LUT R0, R2, 0xffffffe0, RZ, 0xc0, !PT ;  /* 0xffffffe002007812 */ /* 0x004fc400078ec0ff */
[----:B------:R-:W-:Y:S02]  /*267a0*/  LOP3.LUT R2, R175, 0xffffffe0, RZ, 0xc0, !PT ;  /* 0xffffffe0af027812 */ /* 0x000fe400078ec0ff */
[----:B------:R-:W-:Y:S02]  /*267b0*/  IADD3 R0, R5, -R0, RZ ;  /* 0x8000000005007210 */ /* 0x000fe40007ffe0ff */
[----:B------:R-:W-:Y:S02]  /*267c0*/  IADD3 R5, R176, -R2, RZ ;  /* 0x80000002b0057210 */ /* 0x000fe40007ffe0ff */
[----:B------:R-:W-:Y:S02]  /*267d0*/  LOP3.LUT R2, R3, 0xffffffc, RZ, 0xc0, !PT ;  /* 0x0ffffffc03027812 */ /* 0x000fe400078ec0ff */
[----:B------:R-:W-:Y:S02]  /*267e0*/  LOP3.LUT P0, RZ, R5, 0x3, RZ, 0xc0, !PT ;  /* 0x0000000305ff7812 */ /* 0x000fe4000780c0ff */
[----:B------:R-:W-:-:S02]  /*267f0*/  SHF.R.S32.HI R149, RZ, 0x1f, R0 ;  /* 0x0000001fff957819 */ /* 0x000fc40000011400 */
[----:B------:R-:W-:Y:S02]  /*26800*/  IADD3 R2, R9, -R2, RZ ;  /* 0x8000000209027210 */ /* 0x000fe40007ffe0ff */
[----:B------:R-:W-:Y:S02]  /*26810*/  LEA.HI R0, R149, R0, RZ, 0x2 ;  /* 0x0000000095007211 */ /* 0x000fe400078f10ff */
[----:B------:R-:W-:Y:S02]  /*26820*/  MOV R9, 0xff800000 ;  /* 0xff80000000097802 */ /* 0x000fe40000000f00 */
[----:B------:R-:W-:Y:S02]  /*26830*/  SHF.R.S32.HI R0, RZ, 0x2, R0 ;  /* 0x00000002ff007819 */ /* 0x000fe40000011400 */
[----:B------:R-:W-:Y:S02]  /*26840*/  SHF.R.S32.HI R5, RZ, 0x1f, R4 ;  /* 0x0000001fff057819 */ /* 0x000fe40000011404 */
[----:B------:R-:W-:Y:S01]  /*26850*/  LEA R0, R2, R0, 0x4 ;  /* 0x0000000002007211 */ /* 0x000fe200078e20ff */
[----:B----4-:R-:W-:-:S02]  /*26860*/  IMAD R3, R132, UR8, R177 ;  /* 0x0000000884037c24 */ /* 0x010fc4000f8e02b1 */
[----:B------:R-:W2:Y:S01]  /*26870*/  S2R R177, SR_CTAID.X ;  /* 0x0000000000b17919 */ /* 0x000ea20000002500 */
[----:B-1----:R-:W-:Y:S02]  /*26880*/  @P3 FMUL.FTZ R132, R172, 0.69314718246459960938 ;  /* 0x3f317218ac843820 */ /* 0x002fe40000410000 */
[----:B------:R-:W-:Y:S01]  /*26890*/  IMAD R3, R3, R6, R179 ;  /* 0x0000000603037224 */ /* 0x000fe200078e02b3 */
[----:B------:R-:W-:Y:S01]  /*268a0*/  MOV R6, 0xff800000 ;  /* 0xff80000000067802 */ /* 0x000fe20000000f00 */
[-C--:B------:R-:W-:Y:S02]  /*268b0*/  @P4 FFMA.FTZ R6, R135, R174.reuse, R7 ;  /* 0x000000ae87064223 */ /* 0x080fe40000010007 */
[----:B------:R-:W-:Y:S01]  /*268c0*/  @P3 FFMA.FTZ R9, R134, R174, R132 ;  /* 0x000000ae86093223 */ /* 0x000fe20000010084 */
[----:B--2---:R-:W-:-:S05]  /*268d0*/  SHF.L.U32 R149, R177, 0x6, RZ ;  /* 0x00000006b1957819 */ /* 0x004fca00000006ff */
[----:B------:R-:W-:Y:S01]  /*268e0*/  IMAD R7, R133, R3, R149 ;  /* 0x0000000385077224 */ /* 0x000fe200078e0295 */
[----:B------:R-:W-:Y:S05]  /*268f0*/  @P0 BRA `(.L_x_6214) ;  /* 0x000000c000000947 */ /* 0x000fea0003800000 */
[----:B---3--:R-:W-:Y:S01]  /*26900*/  IMAD R2, R177, -0x40, R178 ;  /* 0xffffffc0b1027824 */ /* 0x008fe200078e02b2 */
[C---:B------:R-:W-:Y:S01]  /*26910*/  IADD3 R133, R0.reuse, 0x8, RZ ;  /* 0x0000000800857810 */ /* 0x040fe20007ffe0ff */
[----:B------:R-:W-:Y:S01]  /*26920*/  ULDC.64 UR4, c[0x0][0x118] ;  /* 0x0000460000047ab9 */ /* 0x000fe20000000a00 */
[----:B------:R-:W-:Y:S02]  /*26930*/  SHF.R.S32.HI R132, RZ, 0x1f, R7 ;  /* 0x0000001fff847819 */ /* 0x000fe40000011407 */
[----:B------:R-:W-:Y:S02]  /*26940*/  IADD3 R3, P0, R7, R0, RZ ;  /* 0x0000000007037210 */ /* 0x000fe40007f1e0ff */
[-C--:B------:R-:W-:Y:S02]  /*26950*/  ISETP.GE.AND P2, PT, R0, R2.reuse, PT ;  /* 0x000000020000720c */ /* 0x080fe40003f46270 */
[----:B------:R-:W-:-:S02]  /*26960*/  ISETP.GE.AND P1, PT, R133, R2, PT ;  /* 0x000000028500720c */ /* 0x000fc40003f26270 */
[----:B------:R-:W-:Y:S02]  /*26970*/  LEA.HI.X.SX32 R0, R0, R132, 0x1, P0 ;  /* 0x0000008400007211 */ /* 0x000fe400000f0eff */
[----:B-----5:R-:W-:-:S04]  /*26980*/  LEA R2, P0, R3, R10, 0x2 ;  /* 0x0000000a03027211 */ /* 0x020fc800078010ff */
[----:B------:R-:W-:-:S05]  /*26990*/  LEA.HI.X R3, R3, R11, R0, 0x2, P0 ;  /* 0x0000000b03037211 */ /* 0x000fca00000f1400 */
[----:B------:R1:W-:Y:S04]  /*269a0*/  @!P2 ST.E [R2.64], R6 ;  /* 0x000000060200a985 */ /* 0x0003e8000c101904 */
[----:B------:R1:W-:Y:S02]  /*269b0*/  @!P1 ST.E [R2.64+0x20], R9 ;  /* 0x0000200902009985 */ /* 0x0003e4000c101904 */
.L_x_6214:
[----:B---3--:R-:W-:Y:S05]  /*269c0*/  BSYNC B0 ;  /* 0x0000000000007941 */ /* 0x008fea0003800000 */
.L_x_6213:
[----:B-----5:R-:W-:Y:S01]  /*269d0*/  IMAD R0, R7, R148, RZ ;  /* 0x0000009407007224 */ /* 0x020fe200078e02ff */
[----:B------:R-:W-:Y:S01]  /*269e0*/  ULDC.64 UR4, c[0x0][0x118] ;  /* 0x0000460000047ab9 */ /* 0x000fe20000000a00 */
[----:B------:R-:W-:Y:S01]  /*269f0*/  IMAD R7, R177, -0x40, R178 ;  /* 0xffffffc0b1077824 */ /* 0x000fe200078e02b2 */
[----:B-1----:R1:W5:Y:S01]  /*26a00*/  LD.E R6, [R14.64+0xc0] ;  /* 0x0000c0040e067980 */ /* 0x002362000c101900 */
[C---:B------:R-:W-:Y:S01]  /*26a10*/  IMAD.WIDE R2, R8.reuse, 0x100, R4 ;  /* 0x0000010008027825 */ /* 0x040fe200078e0204 */
[----:B------:R-:W-:Y:S02]  /*26a20*/  BSSY B0, `(.L_x_6215) ;  /* 0x0000014000007945 */ /* 0x000fe40003800000 */
[----:B------:R-:W-:-:S02]  /*26a30*/  ISETP.GE.AND P1, PT, R8, R7, PT ;  /* 0x000000070800720c */ /* 0x000fc40003f26270 */
        /* <DEDUP_REMOVED lines=18> */
.L_x_6216:
[----:B------:R-:W-:Y:S05]  /*26b60*/  BSYNC B0 ;  /* 0x0000000000007941 */ /* 0x000fea0003800000 */
.L_x_6215:
        /* <DEDUP_REMOVED lines=15> */
.L_x_6218:
[----:B------:R-:W-:Y:S05]  /*26c60*/  BSYNC B0 ;  /* 0x0000000000007941 */ /* 0x000fea0003800000 */
.L_x_6217:
        /* <DEDUP_REMOVED lines=15> */
.L_x_6220:
[----:B------:R-:W-:Y:S05]  /*26d60*/  BSYNC B0 ;  /* 0x0000000000007941 */ /* 0x000fea0003800000 */
.L_x_6219:
        /* <DEDUP_REMOVED lines=15> */
.L_x_6222:
[----:B------:R-:W-:Y:S05]  /*26e60*/  BSYNC B0 ;  /* 0x0000000000007941 */ /* 0x000fea0003800000 */
.L_x_6221:
        /* <DEDUP_REMOVED lines=15> */
.L_x_6224:
[----:B------:R-:W-:Y:S05]  /*26f60*/  BSYNC B0 ;  /* 0x0000000000007941 */ /* 0x000fea0003800000 */
.L_x_6223:
        /* <DEDUP_REMOVED lines=15> */
.L_x_6226:
[----:B------:R-:W-:Y:S05]  /*27060*/  BSYNC B0 ;  /* 0x0000000000007941 */ /* 0x000fea0003800000 */
.L_x_6225:
        /* <DEDUP_REMOVED lines=15> */
.L_x_6228:
[----:B------:R-:W-:Y:S05]  /*27160*/  BSYNC B0 ;  /* 0x0000000000007941 */ /* 0x000fea0003800000 */
.L_x_6227:
[----:B------:R-:W-:Y:S01]  /*27170*/  IADD3 R8, R8, 0x38, RZ ;  /* 0x0000003808087810 */ /* 0x000fe20007ffe0ff */
[----:B------:R-:W-:Y:S01]  /*27180*/  IMAD.MOV.U32 R9, RZ, RZ, 0x0 ;  /* 0x00000000ff097424 */ /* 0x000fe200078e00ff */
[----:B------:R-:W-:-:S02]  /*27190*/  MOV R10, 0x1f0 ;  /* 0x000001f0000a7802 */ /* 0x000fc40000000f00 */
[----:B------:R-:W-:-:S03]  /*271a0*/  ISETP.GE.AND P0, PT, R8, R7, PT ;  /* 0x000000070800720c */ /* 0x000fc60003f06270 */
[----:B------:R-:W-:-:S10]  /*271b0*/  IMAD.MOV.U32 R8, RZ, RZ, R10 ;  /* 0x000000ffff087224 */ /* 0x000fd400078e000a */
[----:B------:R-:W-:Y:S05]  /*271c0*/  @P0 RET.REL.NODEC R8 `(_ZN5flash24flash_fwd_splitkv_kernelI23Flash_fwd_kernel_traitsILi256ELi64ELi64ELi4ELb0ELb0EN7cutlass6half_tE19Flash_kernel_traitsILi256ELi64ELi64ELi4ES3_EELb0ELb0ELb1ELb0ELb0ELb1ELb1ELb1EEEvNS_16Flash_fwd_paramsE) ;  /* 0xfffd8e3008000950 */ /* 0x000fea0003c3ffff */
[C---:B------:R-:W-:Y:S01]  /*271d0*/  IADD3 R5, R0.reuse, 0x40, RZ ;  /* 0x0000004000057810 */ /* 0x040fe20007ffe0ff */
[----:B------:R-:W-:Y:S01]  /*271e0*/  ULDC.64 UR4, c[0x0][0x118] ;  /* 0x0000460000047ab9 */ /* 0x000fe20000000a00 */
[CC--:B-----5:R-:W-:Y:S02]  /*271f0*/  ISETP.GE.AND P1, PT, R0.reuse, R6.reuse, PT ;  /* 0x000000060000720c */ /* 0x0e0fe40003f26270 */
[-C--:B------:R-:W-:Y:S01]  /*27200*/  ISETP.GE.AND P0, PT, R5, R6.reuse, PT ;  /* 0x000000060500720c */ /* 0x080fe20003f06270 */
[----:B------:R-:W-:Y:S01]  /*27210*/  IMAD.MOV.U32 R5, RZ, RZ, 0x0 ;  /* 0x00000000ff057424 */ /* 0x000fe200078e00ff */
[----:B------:R-:W-:Y:S02]  /*27220*/  IADD3 R0, R0, 0x80, RZ ;  /* 0x0000008000007810 */ /* 0x000fe40007ffe0ff */
[----:B------:R-:W-:Y:S01]  /*27230*/  ISETP.GE.AND P2, PT, R4, R6, PT ;  /* 0x000000060400720c */ /* 0x000fe20003f46270 */
[----:B------:R-:W-:-:S06]  /*27240*/  IMAD.MOV.U32 R4, RZ, RZ, R10 ;  /* 0x000000ffff047224 */ /* 0x000fcc00078e000a */
[----:B------:R1:W-:Y:S04]  /*27250*/  @!P1 ST.E.128 [R2.64+0xe100], R140 ;  /* 0x00e1008c02009985 */ /* 0x0003e8000c101d04 */
[----:B------:R1:W-:Y:S01]  /*27260*/  @!P0 ST.E.128 [R2.64+0xe200], R136 ;  /* 0x00e2008802008985 */ /* 0x0003e2000c101d04 */
[----:B------:R-:W-:-:S03]  /*27270*/  ISETP.GE.AND P0, PT, R0, R6, PT ;  /* 0x000000060000720c */ /* 0x000fc60003f06270 */
[----:B------:R1:W-:Y:S10]  /*27280*/  @!P2 ST.E.128 [R2.64+0xe000], R144 ;  /* 0x00e000900200a985 */ /* 0x0003f4000c101d04 */
[----:B------:R-:W-:Y:S05]  /*27290*/  @P0 RET.REL.NODEC R4 `(_ZN5flash24flash_fwd_splitkv_kernelI23Flash_fwd_kernel_traitsILi256ELi64ELi64ELi4ELb0ELb0EN7cutlass6half_tE19Flash_kernel_traitsILi256ELi64ELi64ELi4ES3_EELb0ELb0ELb1ELb0ELb0ELb1ELb1ELb1EEEvNS_16Flash_fwd_paramsE) ;  /* 0xfffd8d6004000950 */ /* 0x000fea0003c3ffff */
[----:B------:R-:W-:Y:S02]  /*272a0*/  ULDC.64 UR4, c[0x0][0x118] ;  /* 0x0000460000047ab9 */ /* 0x000fe40000000a00 */
[----:B------:R5:W-:Y:S02]  /*272b0*/  ST.E.128 [R2.64+0xe300], R128 ;  /* 0x00e3008002007985 */ /* 0x000be4000c101d04 */
[----:B-12345:R-:W-:-:S02]  /*272c0*/  MOV R2, R10 ;  /* 0x0000000a00027202 */ /* 0x03efc40000000f00 */
[----:B------:R-:W-:-:S04]  /*272d0*/  MOV R3, 0x0 ;  /* 0x0000000000037802 */ /* 0x000fc80000000f00 */
[----:B------:R-:W-:Y:S05]  /*272e0*/  RET.REL.NODEC R2 `(_ZN5flash24flash_fwd_splitkv_kernelI23Flash_fwd_kernel_traitsILi256ELi64ELi64ELi4ELb0ELb0EN7cutlass6half_tE19Flash_kernel_traitsILi256ELi64ELi64ELi4ES3_EELb0ELb0ELb1ELb0ELb0ELb1ELb1ELb1EEEvNS_16Flash_fwd_paramsE) ;  /* 0xfffd8d1002007950 */ /* 0x000fea0003c3ffff */
.L_x_6211:
[----:B------:R-:W-:Y:S01]  /*272f0*/  IMAD.MOV.U32 R0, RZ, RZ, R248 ;  /* 0x000000ffff007224 */ /* 0x000fe200078e00f8 */
[----:B------:R-:W-:Y:S02]  /*27300*/  MOV R3, 0x2 ;  /* 0x0000000200037802 */ /* 0x000fe40000000f00 */
[----:B------:R-:W-:Y:S02]  /*27310*/  MOV R2, 0x27330 ;  /* 0x0002733000027802 */ /* 0x000fe40000000f00 */
[----:B-1---5:R-:W-:Y:S05]  /*27320*/  CALL.REL.NOINC `($__internal_25_$__cuda_sm70_shflsync_bfly_p) ;  /* 0x0000011000007944 */ /* 0x022fea0003c00000 */
[----:B------:R-:W-:Y:S01]  /*27330*/  MOV R0, R5 ;  /* 0x0000000500007202 */ /* 0x000fe20000000f00 */
[----:B------:R-:W-:Y:S05]  /*27340*/  BRA `(.L_x_6229) ;  /* 0xffffe10000007947 */ /* 0x000fea000383ffff */
.L_x_6212:
[----:B------:R-:W-:Y:S02]  /*27350*/  MOV R3, 0x1 ;  /* 0x0000000100037802 */ /* 0x000fe40000000f00 */
[----:B------:R-:W-:Y:S02]  /*27360*/  MOV R2, 0x27380 ;  /* 0x0002738000027802 */ /* 0x000fe40000000f00 */
[----:B-12--5:R-:W-:Y:S05]  /*27370*/  CALL.REL.NOINC `($__internal_25_$__cuda_sm70_shflsync_bfly_p) ;  /* 0x000000c000007944 */ /* 0x026fea0003c00000 */
[----:B------:R-:W-:Y:S01]  /*27380*/  FADD.FTZ R173, R0, R5 ;  /* 0x0000000500ad7221 */ /* 0x000fe20000010000 */
[----:B------:R-:W-:Y:S02]  /*27390*/  MOV R0, R249 ;  /* 0x000000f900007202 */ /* 0x000fe40000000f00 */
[----:B------:R-:W-:Y:S02]  /*273a0*/  MOV R3, 0x2 ;  /* 0x0000000200037802 */ /* 0x000fe40000000f00 */
[----:B------:R-:W-:-:S02]  /*273b0*/  MOV R2, 0x273d0 ;  /* 0x000273d000027802 */ /* 0x000fc40000000f00 */
[----:B------:R-:W-:Y:S05]  /*273c0*/  CALL.REL.NOINC `($__internal_25_$__cuda_sm70_shflsync_bfly_p) ;  /* 0x0000007000007944 */ /* 0x000fea0003c00000 */
[----:B------:R-:W-:Y:S01]  /*273d0*/  FADD.FTZ R4, R249, R5 ;  /* 0x00000005f9047221 */ /* 0x000fe20000010000 */
[----:B------:R-:W-:-:S02]  /*273e0*/  MOV R3, 0x1 ;  /* 0x0000000100037802 */ /* 0x000fc40000000f00 */
[----:B------:R-:W-:Y:S02]  /*273f0*/  MOV R2, 0x27420 ;  /* 0x0002742000027802 */ /* 0x000fe40000000f00 */
[----:B------:R-:W-:Y:S02]  /*27400*/  MOV R0, R4 ;  /* 0x0000000400007202 */ /* 0x000fe40000000f00 */
[----:B------:R-:W-:Y:S05]  /*27410*/  CALL.REL.NOINC `($__internal_25_$__cuda_sm70_shflsync_bfly_p) ;  /* 0x0000002000007944 */ /* 0x000fea0003c00000 */
[----:B------:R-:W-:Y:S01]  /*27420*/  MOV R2, R5 ;  /* 0x0000000500027202 */ /* 0x000fe20000000f00 */
[----:B------:R-:W-:Y:S05]  /*27430*/  BRA `(.L_x_6230) ;  /* 0xffffe08000007947 */ /* 0x000fea000383ffff */
        .weak           $__internal_25_$__cuda_sm70_shflsync_bfly_p
        .type           $__internal_25_$__cuda_sm70_shflsync_bfly_p,@function
        .size           $__internal_25_$__cuda_sm70_shflsync_bfly_p,(.L_x_8753 - $__internal_25_$__cuda_sm70_shflsync_bfly_p)
$__internal_25_$__cuda_sm70_shflsync_bfly_p:
[----:B------:R-:W-:Y:S04]  /*27440*/  WARPSYNC R6 ;  /* 0x0000000600007348 */ /* 0x000fe80003800000 */
[----:B------:R1:W2:Y:S02]  /*27450*/  SHFL.BFLY PT, R5, R0, R3, R7 ;  /* 0x0c00000300057389 */ /* 0x0002a400000e0007 */
[----:B-1----:R-:W-:-:S04]  /*27460*/  MOV R3, 0x0 ;  /* 0x0000000000037802 */ /* 0x002fc80000000f00 */
[----:B--2---:R-:W-:Y:S05]  /*27470*/  RET.REL.NODEC R2 `(_ZN5flash24flash_fwd_splitkv_kernelI23Flash_fwd_kernel_traitsILi256ELi64ELi64ELi4ELb0ELb0EN7cutlass6half_tE19Flash_kernel_traitsILi256ELi64ELi64ELi4ES3_EELb0ELb0ELb1ELb0ELb0ELb1ELb1ELb1EEEvNS_16Flash_fwd_paramsE) ;  /* 0xfffd8b8002007950 */ /* 0x004fea0003c3ffff */
.L_x_6231:
        /* <DEDUP_REMOVED lines=16> */
.L_x_8753:


//--------------------- .text._ZN5flash24flash_fwd_splitkv_kernelI23Flash_fwd_kernel_traitsILi256ELi64ELi64ELi4ELb0ELb0EN7cutlass6half_tE19Flash_kernel_traitsILi256ELi64ELi64ELi4ES3_EELb0ELb1ELb0ELb0ELb1ELb0ELb0ELb0EEEvNS_16Flash_fwd_paramsE --------------------------
	.section	.text._ZN5flash24flash_fwd_splitkv_kernelI23Flash_fwd_kernel_traitsILi256ELi64ELi64ELi4ELb0ELb0EN7cutlass6half_tE19Flash_kernel_traitsILi256ELi64ELi64ELi4ES3_EELb0ELb1ELb0ELb0ELb1ELb0ELb0ELb0EEEvNS_16Flash_fwd_paramsE,"ax",@progbits
	.sectioninfo	@"SHI_REGISTERS=255"
	.align	128
        .global         _ZN5flash24flash_fwd_splitkv_kernelI23Flash_fwd_kernel_traitsILi256ELi64ELi64ELi4ELb0ELb0EN7cutlass6half_tE19Flash_kernel_traitsILi256ELi64ELi64ELi4ES3_EELb0ELb1ELb0ELb0ELb1ELb0ELb0ELb0EEEvNS_16Flash_fwd_paramsE
        .type           _ZN5flash24flash_fwd_splitkv_kernelI23Flash_fwd_kernel_traitsILi256ELi64ELi64ELi4ELb0ELb0EN7cutlass6half_tE19Flash_kernel_traitsILi256ELi64ELi64ELi4ES3_EELb0ELb1ELb0ELb0ELb1ELb0ELb0ELb0EEEvNS_16Flash_fwd_paramsE,@function
        .size           _ZN5flash24flash_fwd_splitkv_kernelI23Flash_fwd_kernel_traitsILi256ELi64ELi64ELi4ELb0ELb0EN7cutlass6half_tE19Flash_kernel_traitsILi256ELi64ELi64ELi4ES3_EELb0ELb1ELb0ELb0ELb1ELb0ELb0ELb0EEEvNS_16Flash_fwd_paramsE,(.L_x_8812 - _ZN5flash24flash_fwd_splitkv_kernelI23Flash_fwd_kernel_traitsILi256ELi64ELi64ELi4ELb0ELb0EN7cutlass6half_tE19Flash_kernel_traitsILi256ELi64ELi64ELi4ES3_EELb0ELb1ELb0ELb0ELb1ELb0ELb0ELb0EEEvNS_16Flash_fwd_paramsE)
        .other          _ZN5flash24flash_fwd_splitkv_kernelI23Flash_fwd_kernel_traitsILi256ELi64ELi64ELi4ELb0ELb0EN7cutlass6half_tE19Flash_kernel_traitsILi256ELi64ELi64ELi4ES3_EELb0ELb1ELb0ELb0ELb1ELb0ELb0ELb0EEEvNS_16Flash_fwd_paramsE,@"STO_CUDA_ENTRY STV_DEFAULT"
_ZN5flash24flash_fwd_splitkv_kernelI23Flash_fwd_kernel_traitsILi256ELi64ELi64ELi4ELb0ELb0EN7cutlass6half_tE19Flash_kernel_traitsILi256ELi64ELi64ELi4ES3_EELb0ELb1ELb0ELb0ELb1ELb0ELb0ELb0EEEvNS_16Flash_fwd_paramsE:
.text._ZN5flash24flash_fwd_splitkv_kernelI23Flash_fwd_kernel_traitsILi256ELi64ELi64ELi4ELb0ELb0EN7cutlass6half_tE19Flash_kernel_traitsILi256ELi64ELi64ELi4ES3_EELb0ELb1ELb0ELb0ELb1ELb0ELb0ELb0EEEvNS_16Flash_fwd_paramsE:
[----:B------:R-:W-:Y:S02]  /*0000*/  MOV R1, c[0x0][0x28] ;  /* 0x00000a0000017a02 */ /* 0x000fe40000000f00 */
[----:B------:R-:W1:Y:S01]  /*0010*/  S2R R2, SR_CTAID.Y ;  /* 0x0000000000027919 */ /* 0x000e620000002600 */
[----:B------:R-:W-:Y:S01]  /*0020*/  ULDC.64 UR4, c[0x0][0x240] ;  /* 0x0000900000047ab9 */ /* 0x000fe20000000a00 */
[----:B------:R-:W-:Y:S01]  /*0030*/  IMAD.MOV.U32 R3, RZ, RZ, 0x4 ;  /* 0x00000004ff037424 */ /* 0x000fe200078e00ff */
[----:B------:R-:W-:Y:S01]  /*0040*/  UISETP.NE.U32.AND UP0, UPT, URZ, UR4, UPT ;  /* 0x000000043f00728c */ /* 0x000fe2000bf05070 */
[----:B------:R-:W-:Y:S01]  /*0050*/  IMAD.MOV.U32 R7, RZ, RZ, -0x1 ;  /* 0xffffffffff077424 */ /* 0x000fe200078e00ff */
[----:B------:R-:W2:Y:S01]  /*0060*/  S2UR UR18, SR_CTAID.Y ;  /* 0x00000000001279c3 */ /* 0x000ea20000002600 */
[----:B------:R-:W-:Y:S01]  /*0070*/  ULDC.64 UR16, c[0x0][0x118] ;  /* 0x0000460000107ab9 */ /* 0x000fe20000000a00 */
[----:B------:R-:W-:Y:S01]  /*0080*/  ISETP.NE.U32.AND P3, PT, RZ, c[0x0][0x250], PT ;  /* 0x00009400ff007a0c */ /* 0x000fe20003f65070 */
[----:B------:R-:W-:Y:S01]  /*0090*/  UISETP.NE.AND.EX UP0, UPT, URZ, UR5, UPT, UP0 ;  /* 0x000000053f00728c */ /* 0x000fe2000bf05300 */
[----:B------:R-:W-:Y:S01]  /*00a0*/  ISETP.EQ.U32.AND P2, PT, RZ, c[0x0][0x248], PT ;  /* 0x00009200ff007a0c */ /* 0x000fe20003f42070 */
[----:B------:R-:W-:Y:S01]  /*00b0*/  ULDC.U8 UR4, c[0x0][0x312] ;  /* 0x0000c48000047ab9 */ /* 0x000fe20000000000 */
[----:B------:R-:W-:Y:S01]  /*00c0*/  ISETP.NE.AND.EX P3, PT, RZ, c[0x0][0x254], PT, P3 ;  /* 0x00009500ff007a0c */ /* 0x000fe20003f65330 */
[----:B------:R-:W-:-:S02]  /*00d0*/  UISETP.NE.AND UP1, UPT, UR4, URZ, UPT ;  /* 0x0000003f0400728c */ /* 0x000fc4000bf25270 */
[----:B------:R-:W-:Y:S01]  /*00e0*/  PLOP3.LUT P1, PT, PT, PT, UP0, 0x80, 0x0 ;  /* 0x000000000000781c */ /* 0x000fe20003f2f008 */
[----:B------:R-:W-:-:S03]  /*00f0*/  UMOV UR8, 0x4 ;  /* 0x0000000400087882 */ /* 0x000fc60000000000 */
[----:B------:R-:W-:Y:S01]  /*0100*/  PLOP3.LUT P0, PT, PT, PT, UP1, 0x80, 0x0 ;  /* 0x000000000000781c */ /* 0x000fe20003f0f018 */
[----:B-1----:R-:W-:-:S08]  /*0110*/  IMAD.WIDE R10, R2, R3, c[0x0][0x240] ;  /* 0x00009000020a7625 */ /* 0x002fd000078e0203 */
[----:B------:R-:W3:Y:S04]  /*0120*/  @P1 LDG.E R7, [R10.64] ;  /* 0x000000100a071981 */ /* 0x000ee8000c1e1900 */
[----:B------:R-:W4:Y:S01]  /*0130*/  @P1 LDG.E R0, [R10.64+0x4] ;  /* 0x000004100a001981 */ /* 0x000f22000c1e1900 */
[----:B------:R-:W-:Y:S01]  /*0140*/  ULDC.64 UR4, c[0x0][0x248] ;  /* 0x0000920000047ab9 */ /* 0x000fe20000000a00 */
[----:B------:R-:W-:Y:S01]  /*0150*/  ISETP.EQ.OR.EX P2, PT, RZ, c[0x0][0x24c], !P0, P2 ;  /* 0x00009300ff007a0c */ /* 0x000fe20004742720 */
[----:B--2---:R-:W-:Y:S01]  /*0160*/  UIMAD.WIDE UR4, UR18, UR8, UR4 ;  /* 0x00000008120472a5 */ /* 0x004fe2000f8e0204 */
[----:B------:R-:W-:-:S05]  /*0170*/  @P3 IMAD.WIDE R8, R2, R3, c[0x0][0x250] ;  /* 0x0000940002083625 */ /* 0x000fca00078e0203 */
[----:B------:R-:W-:Y:S01]  /*0180*/  IMAD.U32 R2, RZ, RZ, UR4 ;  /* 0x00000004ff027e24 */ /* 0x000fe2000f8e00ff */
[----:B------:R-:W2:Y:S01]  /*0190*/  @P3 LDG.E R4, [R8.64] ;  /* 0x0000001008043981 */ /* 0x000ea2000c1e1900 */
[----:B------:R-:W-:-:S05]  /*01a0*/  IMAD.U32 R3, RZ, RZ, UR5 ;  /* 0x00000005ff037e24 */ /* 0x000fca000f8e00ff */
[----:B------:R-:W5:Y:S04]  /*01b0*/  @!P2 LDG.E R5, [R2.64] ;  /* 0x000000100205a981 */ /* 0x000f68000c1e1900 */
[----:B------:R-:W1:Y:S01]  /*01c0*/  S2R R6, SR_TID.X ;  /* 0x0000000000067919 */ /* 0x000e620000002100 */
[----:B------:R-:W-:Y:S02]  /*01d0*/  UMOV UR19, URZ ;  /* 0x0000003f00137c82 */ /* 0x000fe40008000000 */
[----:B------:R-:W-:Y:S01]  /*01e0*/  UMOV UR20, 0xffffffff ;  /* 0xffffffff00147882 */ /* 0x000fe20000000000 */
[----:B------:R-:W1:Y:S08]  /*01f0*/  S2UR UR13, SR_CTAID.X ;  /* 0x00000000000d79c3 */ /* 0x000e700000002500 */
[----:B------:R-:W1:Y:S08]  /*0200*/  S2UR UR12, SR_CTAID.Z ;  /* 0x00000000000c79c3 */ /* 0x000e700000002700 */
[----:B---3--:R-:W3:Y:S08]  /*0210*/  R2UR UR11, R7 ;  /* 0x00000000070b73c2 */ /* 0x008ef000000e0000 */
[----:B----4-:R-:W3:Y:S01]  /*0220*/  @P1 R2UR UR15, R0 ;  /* 0x00000000000f13c2 */ /* 0x010ee200000e0000 */
[----:B------:R-:W-:-:S04]  /*0230*/  ISETP.NE.U32.AND P1, PT, RZ, c[0x0][0x248], PT ;  /* 0x00009200ff007a0c */ /* 0x000fc80003f25070 */
[----:B------:R-:W-:-:S03]  /*0240*/  ISETP.NE.AND.EX P1, PT, RZ, c[0x0][0x24c], PT, P1 ;  /* 0x00009300ff007a0c */ /* 0x000fc60003f25310 */
[----:B--2---:R2:W4:Y:S08]  /*0250*/  @P3 R2UR UR19, R4 ;  /* 0x00000000041333c2 */ /* 0x00453000000e0000 */
[----:B-----5:R2:W1:Y:S01]  /*0260*/  @!P2 R2UR UR20, R5 ;  /* 0x000000000514a3c2 */ /* 0x02046200000e0000 */
[----:B---3--:R-:W-:-:S07]  /*0270*/  @UP0 UIADD3 UR15, UR15, -UR11, URZ ;  /* 0x8000000b0f0f0290 */ /* 0x008fce000fffe03f */
[----:B------:R-:W-:Y:S01]  /*0280*/  @!UP0 ULDC UR15, c[0x0][0x214] ;  /* 0x00008500000f8ab9 */ /* 0x000fe20000000800 */
[----:B-12-4-:R-:W-:Y:S05]  /*0290*/  @!P1 BRA `(.L_x_6232) ;  /* 0x0000007000009947 */ /* 0x016fea0003800000 */
[----:B------:R-:W2:Y:S04]  /*02a0*/  @P0 LDG.E R0, [R2.64+0x4] ;  /* 0x0000041002000981 */ /* 0x000ea8000c1e1900 */
[----:B------:R-:W3:Y:S01]  /*02b0*/  @!P0 LDG.E R4, [R2.64] ;  /* 0x0000001002048981 */ /* 0x000ee2000c1e1900 */
[----:B------:R-:W-:-:S13]  /*02c0*/  PLOP3.LUT P1, PT, PT, PT, UP1, 0x80, 0x0 ;  /* 0x000000000000781c */ /* 0x000fda0003f2f018 */
[----:B--2---:R-:W1:Y:S02]  /*02d0*/  @P1 R2UR UR6, R0 ;  /* 0x00000000000613c2 */ /* 0x004e6400000e0000 */
[----:B-1----:R-:W-:-:S11]  /*02e0*/  @UP1 UIADD3 UR6, UR6, -UR20, URZ ;  /* 0x8000001406061290 */ /* 0x002fd6000fffe03f */
[----:B---3--:R1:W2:Y:S02]  /*02f0*/  @!P0 R2UR UR6, R4 ;  /* 0x00000000040683c2 */ /* 0x0082a400000e0000 */
[----:B-12---:R-:W-:Y:S05]  /*0300*/  BRA `(.L_x_6233) ;  /* 0x0000001000007947 */ /* 0x006fea0003800000 */
.L_x_6232:
[----:B------:R-:W-:Y:S02]  /*0310*/  ULDC UR6, c[0x0][0x218] ;  /* 0x0000860000067ab9 */ /* 0x000fe40000000800 */
.L_x_6233:
        /* <DEDUP_REMOVED lines=70> */
[----:B------:R-:W-:Y:S02]  /*0780*/  ULDC.64 UR4, c[0x0][0x1e0] ;  /* 0x0000780000047ab9 */ /* 0x000fe40000000a00 */
[----:B------:R-:W-:Y:S01]  /*0790*/  @!UP0 UIMAD UR9, UR9, UR4, URZ ;  /* 0x00000004090982a4 */ /* 0x000fe2000f8e023f */
[----:B------:R-:W-:Y:S01]  /*07a0*/  SHF.R.S32.HI R3, RZ, 0x1f, R2 ;  /* 0x0000001fff037819 */ /* 0x000fe20000011402 */
[----:B------:R-:W-:Y:S02]  /*07b0*/  @!UP0 UIMAD.WIDE.U32 UR20, UR18, UR4, URZ ;  /* 0x00000004121482a5 */ /* 0x000fe4000f8e003f */
[----:B------:R-:W-:-:S02]  /*07c0*/  @!UP0 UIMAD UR9, UR18, UR5, UR9 ;  /* 0x00000005120982a4 */ /* 0x000fc4000f8e0209 */
[----:B------:R-:W-:Y:S01]  /*07d0*/  IMAD.WIDE.U32 R2, R0, c[0x0][0x1e8], R2 ;  /* 0x00007a0000027a25 */ /* 0x000fe200078e0002 */
[----:B------:R-:W-:Y:S02]  /*07e0*/  USHF.R.S32.HI UR10, URZ, 0x1f, UR12 ;  /* 0x0000001f3f0a7899 */ /* 0x000fe4000801140c */
[----:B------:R-:W-:Y:S01]  /*07f0*/  @!UP0 UMOV UR8, UR20 ;  /* 0x0000001400088c82 */ /* 0x000fe20008000000 */
[----:B------:R-:W-:Y:S01]  /*0800*/  IMAD.U32 R0, RZ, RZ, UR6 ;  /* 0x00000006ff007e24 */ /* 0x000fe2000f8e00ff */
[----:B------:R-:W-:Y:S01]  /*0810*/  @!UP0 UIADD3 UR7, UR21, UR9, URZ ;  /* 0x0000000915078290 */ /* 0x000fe2000fffe03f */
[----:B------:R-:W-:Y:S01]  /*0820*/  IADD3 R2, P0, R2, UR8, RZ ;  /* 0x0000000802027c10 */ /* 0x000fe2000ff1e0ff */
[----:B------:R-:W-:Y:S02]  /*0830*/  ULDC.64 UR4, c[0x0][0x1f0] ;  /* 0x00007c0000047ab9 */ /* 0x000fe40000000a00 */
[----:B------:R-:W-:Y:S02]  /*0840*/  UIMAD UR4, UR10, UR4, URZ ;  /* 0x000000040a0472a4 */ /* 0x000fe4000f8e023f */
[----:B------:R-:W-:-:S02]  /*0850*/  IADD3.X R3, R3, UR7, R0, P0, !PT ;  /* 0x0000000703037c10 */ /* 0x000fc400087fe400 */
[----:B------:R-:W-:Y:S01]  /*0860*/  ISETP.GE.AND P0, PT, R7, UR15, PT ;  /* 0x0000000f07007c0c */ /* 0x000fe2000bf06270 */
[----:B------:R-:W-:Y:S02]  /*0870*/  UIMAD UR4, UR12, UR5, UR4 ;  /* 0x000000050c0472a4 */ /* 0x000fe4000f8e0204 */
[----:B-1----:R-:W-:Y:S01]  /*0880*/  IMAD.WIDE.U32 R8, R8, c[0x0][0x1f0], R2 ;  /* 0x00007c0008087a25 */ /* 0x002fe200078e0002 */
[----:B------:R-:W-:Y:S01]  /*0890*/  ULDC UR5, c[0x0][0x1c0] ;  /* 0x0000700000057ab9 */ /* 0x000fe20000000800 */
[----:B------:R-:W-:Y:S01]  /*08a0*/  SHF.R.S32.HI R2, RZ, 0x1f, R7 ;  /* 0x0000001fff027819 */ /* 0x000fe20000011407 */
[----:B------:R-:W-:Y:S02]  /*08b0*/  UIMAD UR12, UR18, UR5, UR12 ;  /* 0x00000005120c72a4 */ /* 0x000fe4000f8e020c */
[----:B------:R-:W-:Y:S01]  /*08c0*/  IADD3 R13, R9, UR4, RZ ;  /* 0x00000004090d7c10 */ /* 0x000fe2000fffe0ff */
[----:B------:R-:W-:Y:S02]  /*08d0*/  ULDC UR5, c[0x0][0x214] ;  /* 0x0000850000057ab9 */ /* 0x000fe40000000800 */
[----:B------:R-:W-:-:S02]  /*08e0*/  UIMAD UR5, UR12, UR5, UR13 ;  /* 0x000000050c0572a4 */ /* 0x000fc4000f8e020d */
        /* <DEDUP_REMOVED lines=12> */
.L_x_6236:
[----:B------:R-:W-:Y:S05]  /*09b0*/  BSYNC B0 ;  /* 0x0000000000007941 */ /* 0x000fea0003800000 */
.L_x_6235:
[----:B------:R-:W-:Y:S01]  /*09c0*/  IADD3 R5, R7, 0x10, RZ ;  /* 0x0000001007057810 */ /* 0x000fe20007ffe0ff */
[----:B------:R-:W-:Y:S03]  /*09d0*/  BSSY B0, `(.L_x_6237) ;  /* 0x0000011000007945 */ /* 0x000fe60003800000 */
[----:B------:R-:W-:-:S13]  /*09e0*/  ISETP.GE.AND P0, PT, R5, UR15, PT ;  /* 0x0000000f05007c0c */ /* 0x000fda000bf06270 */
        /* <DEDUP_REMOVED lines=15> */
.L_x_6238:
[----:B------:R-:W-:Y:S05]  /*0ae0*/  BSYNC B0 ;  /* 0x0000000000007941 */ /* 0x000fea0003800000 */
.L_x_6237:
        /* <DEDUP_REMOVED lines=18> */
.L_x_6240:
[----:B------:R-:W-:Y:S05]  /*0c10*/  BSYNC B0 ;  /* 0x0000000000007941 */ /* 0x000fea0003800000 */
.L_x_6239:
[----:B-1----:R-:W-:Y:S01]  /*0c20*/  IADD3 R10, R7, 0x30, RZ ;  /* 0x00000030070a7810 */ /* 0x002fe20007ffe0ff */
[----:B------:R-:W-:Y:S03]  /*0c30*/  BSSY B0, `(.L_x_6241) ;  /* 0x0000010000007945 */ /* 0x000fe60003800000 */
[----:B------:R-:W-:-:S13]  /*0c40*/  ISETP.GE.AND P0, PT, R10, UR15, PT ;  /* 0x0000000f0a007c0c */ /* 0x000fda000bf06270 */
[----:B------:R-:W-:Y:S05]  /*0c50*/  @P0 BRA `(.L_x_6242) ;  /* 0x000000d000000947 */ /* 0x000fea0003800000 */
[----:B------:R-:W-:Y:S02]  /*0c60*/  IADD3 R3, P0, R7, 0x30, RZ ;  /* 0x0000003007037810 */ /* 0x000fe40007f1e0ff */
        /* <DEDUP_REMOVED lines=12> */
.L_x_6242:
[----:B------:R-:W-:Y:S05]  /*0d30*/  BSYNC B0 ;  /* 0x0000000000007941 */ /* 0x000fea0003800000 */
.L_x_6241:
[----:B------:R-:W-:Y:S01]  /*0d40*/  LOP3.LUT P4, RZ, R6, 0x7, RZ, 0xc0, !PT ;  /* 0x0000000706ff7812 */ /* 0x000fe2000788c0ff */
[----:B------:R-:W-:-:S03]  /*0d50*/  IMAD.U32 R3, RZ, RZ, UR5 ;  /* 0x00000005ff037e24 */ /* 0x000fc6000f8e00ff */
[----:B------:R-:W-:Y:S02]  /*0d60*/  ISETP.GE.OR P2, PT, R5, UR15, P4 ;  /* 0x0000000f05007c0c */ /* 0x000fe4000a746670 */
[C---:B------:R-:W-:Y:S02]  /*0d70*/  ISETP.GE.OR P3, PT, R7.reuse, UR15, P4 ;  /* 0x0000000f07007c0c */ /* 0x040fe4000a766670 */
[----:B------:R-:W-:Y:S02]  /*0d80*/  ISETP.GE.OR P1, PT, R4, UR15, P4 ;  /* 0x0000000f04007c0c */ /* 0x000fe4000a726670 */
[----:B------:R-:W-:Y:S02]  /*0d90*/  IADD3 R7, P0, R7, UR5, RZ ;  /* 0x0000000507077c10 */ /* 0x000fe4000ff1e0ff */
[----:B------:R-:W-:Y:S02]  /*0da0*/  ISETP.GE.OR P4, PT, R10, UR15, P4 ;  /* 0x0000000f0a007c0c */ /* 0x000fe4000a786670 */
[----:B------:R-:W-:-:S02]  /*0db0*/  LEA.HI.X.SX32 R2, R3, R2, 0x1, P0 ;  /* 0x0000000203027211 */ /* 0x000fc400000f0eff */
[----:B------:R-:W-:-:S03]  /*0dc0*/  LEA R4, P0, R7, c[0x0][0x200], 0x2 ;  /* 0x0000800007047a11 */ /* 0x000fc600078010ff */
[----:B------:R-:W-:Y:S01]  /*0dd0*/  @!P3 IMAD.MOV.U32 R3, RZ, RZ, 0x7f800000 ;  /* 0x7f800000ff03b424 */ /* 0x000fe200078e00ff */
        /* <DEDUP_REMOVED lines=10> */
.L_x_6234:
[----:B------:R-:W-:Y:S01]  /*0e80*/  ULDC.64 UR4, c[0x0][0x2b8] ;  /* 0x0000ae0000047ab9 */ /* 0x000fe20000000a00 */
[----:B------:R-:W-:Y:S01]  /*0e90*/  IMAD.U32 R0, RZ, RZ, UR18 ;  /* 0x00000012ff007e24 */ /* 0x000fe2000f8e00ff */
[----:B------:R-:W-:-:S04]  /*0ea0*/  UISETP.NE.U32.AND UP0, UPT, URZ, UR4, UPT ;  /* 0x000000043f00728c */ /* 0x000fc8000bf05070 */
[----:B------:R-:W-:-:S03]  /*0eb0*/  UISETP.NE.AND.EX UP0, UPT, URZ, UR5, UPT, UP0 ;  /* 0x000000053f00728c */ /* 0x000fc6000bf05300 */
[----:B------:R-:W-:-:S03]  /*0ec0*/  ULDC.64 UR4, c[0x0][0x2b8] ;  /* 0x0000ae0000047ab9 */ /* 0x000fc60000000a00 */
[----:B------:R-:W-:-:S05]  /*0ed0*/  PLOP3.LUT P0, PT, PT, PT, UP0, 0x80, 0x0 ;  /* 0x000000000000781c */ /* 0x000fca0003f0f008 */
[----:B------:R-:W-:-:S03]  /*0ee0*/  @UP0 UIMAD.WIDE UR4, UR18, UR8, UR4 ;  /* 0x00000008120402a5 */ /* 0x000fc6000f8e0204 */
[----:B------:R-:W-:Y:S02]  /*0ef0*/  ULDC.64 UR8, c[0x0][0x2c0] ;  /* 0x0000b00000087ab9 */ /* 0x000fe40000000a00 */
[----:B------:R-:W-:Y:S01]  /*0f00*/  UISETP.NE.U32.AND UP1, UPT, URZ, UR8, UPT ;  /* 0x000000083f00728c */ /* 0x000fe2000bf25070 */
[----:B------:R-:W-:Y:S01]  /*0f10*/  IMAD.U32 R2, RZ, RZ, UR4 ;  /* 0x00000004ff027e24 */ /* 0x000fe2000f8e00ff */
[----:B------:R-:W-:Y:S01]  /*0f20*/  MOV R3, UR5 ;  /* 0x0000000500037c02 */ /* 0x000fe20008000f00 */
[----:B------:R-:W-:Y:S02]  /*0f30*/  ULDC.64 UR4, c[0x0][0x2c8] ;  /* 0x0000b20000047ab9 */ /* 0x000fe40000000a00 */
[----:B------:R-:W-:Y:S02]  /*0f40*/  UISETP.NE.AND.EX UP1, UPT, URZ, UR9, UPT, UP1 ;  /* 0x000000093f00728c */ /* 0x000fe4000bf25310 */
[----:B------:R-:W-:Y:S01]  /*0f50*/  UPLOP3.LUT UP5, UPT, UPT, UPT, UPT, 0x40, 0x0 ;  /* 0x000000000000789c */ /* 0x000fe20003fae870 */
[----:B------:R1:W5:Y:S08]  /*0f60*/  @P0 LDG.E R0, [R2.64] ;  /* 0x0000001002000981 */ /* 0x000370000c1e1900 */
[----:B------:R-:W-:-:S02]  /*0f70*/  @UP1 USHF.R.S32.HI UR10, URZ, 0x1f, UR18 ;  /* 0x0000001f3f0a1899 */ /* 0x000fc40008011412 */
[----:B------:R-:W-:Y:S02]  /*0f80*/  @UP1 UIMAD.WIDE.U32 UR22, UR18, UR4, URZ ;  /* 0x00000004121612a5 */ /* 0x000fe4000f8e003f */
[----:B------:R-:W-:-:S03]  /*0f90*/  @UP1 UIMAD UR10, UR10, UR4, URZ ;  /* 0x000000040a0a12a4 */ /* 0x000fc6000f8e023f */
[----:B------:R-:W-:Y:S02]  /*0fa0*/  UMOV UR4, URZ ;  /* 0x0000003f00047c82 */ /* 0x000fe40008000000 */
[----:B------:R-:W-:Y:S02]  /*0fb0*/  @UP1 UIMAD UR5, UR18, UR5, UR10 ;  /* 0x00000005120512a4 */ /* 0x000fe4000f8e020a */
[----:B------:R-:W-:Y:S02]  /*0fc0*/  @UP1 ULEA UR4, UP0, UR22, UR8, 0x2 ;  /* 0x0000000816041291 */ /* 0x000fe4000f80103f */
[----:B------:R-:W-:-:S04]  /*0fd0*/  @UP1 UIADD3 UR5, UR23, UR5, URZ ;  /* 0x0000000517051290 */ /* 0x000fc8000fffe03f */
[----:B------:R-:W-:Y:S01]  /*0fe0*/  @UP1 USHF.L.U64.HI UR22, UR22, 0x2, UR5 ;  /* 0x0000000216161899 */ /* 0x000fe20008010205 */
[----:B-1----:R-:W-:Y:S01]  /*0ff0*/  IABS R2, c[0x0][0x2d0] ;  /* 0x0000b40000027a13 */ /* 0x002fe20000000000 */
[----:B------:R-:W-:Y:S01]  /*1000*/  IMAD.U32 R236, RZ, RZ, UR4 ;  /* 0x00000004ffec7e24 */ /* 0x000fe2000f8e00ff */
[----:B------:R-:W-:Y:S02]  /*1010*/  UMOV UR5, URZ ;  /* 0x0000003f00057c82 */ /* 0x000fe40008000000 */
[----:B------:R-:W-:Y:S01]  /*1020*/  @UP1 UIADD3.X UR5, UR22, UR9, URZ, UP0, !UPT ;  /* 0x0000000916051290 */ /* 0x000fe200087fe43f */
[----:B------:R1:W2:Y:S01]  /*1030*/  R2UR UR8, R2 ;  /* 0x00000000020873c2 */ /* 0x0002a200000e0000 */
[----:B------:R-:W-:-:S04]  /*1040*/  @UP1 UISETP.NE.U32.AND UP0, UPT, UR4, URZ, UPT ;  /* 0x0000003f0400128c */ /* 0x000fc8000bf05070 */
[----:B------:R-:W-:Y:S01]  /*1050*/  @UP1 UISETP.NE.AND.EX UP5, UPT, UR5, URZ, UPT, UP0 ;  /* 0x0000003f0500128c */ /* 0x000fe2000bfa5300 */
[----:B------:R-:W-:-:S10]  /*1060*/  MOV R237, UR5 ;  /* 0x0000000500ed7c02 */ /* 0x000fd40008000f00 */
[----:B------:R-:W-:-:S13]  /*1070*/  PLOP3.LUT P0, PT, PT, PT, UP5, 0x80, 0x0 ;  /* 0x000000000000781c */ /* 0x000fda0003f0f058 */
[----:B-12---:R-:W-:Y:S05]  /*1080*/  @!P0 BRA `(.L_x_6243) ;  /* 0x0000058000008947 */ /* 0x006fea0003800000 */
[----:B------:R-:W1:Y:S01]  /*1090*/  I2F.RP R3, UR8 ;  /* 0x0000000800037d06 */ /* 0x000e620008209400 */
[----:B------:R-:W-:Y:S02]  /*10a0*/  ULEA UR9, UR6, 0xffffffc0, 0x6 ;  /* 0xffffffc006097891 */ /* 0x000fe4000f8e303f */
[----:B------:R-:W-:-:S04]  /*10b0*/  UMOV UR20, URZ ;  /* 0x0000003f00147c82 */ /* 0x000fc80008000000 */
[----:B-----5:R-:W-:-:S05]  /*10c0*/  IMAD.U32 R0, RZ, RZ, UR9 ;  /* 0x00000009ff007e24 */ /* 0x020fca000f8e00ff */
[----:B------:R-:W-:Y:S01]  /*10d0*/  IABS R0, R0 ;  /* 0x0000000000007213 */ /* 0x000fe20000000000 */
[----:B-1----:R-:W1:Y:S03]  /*10e0*/  MUFU.RCP R2, R3 ;  /* 0x0000000300027308 */ /* 0x002e660000001000 */
[----:B------:R-:W2:Y:S08]  /*10f0*/  R2UR UR10, R0 ;  /* 0x00000000000a73c2 */ /* 0x000eb000000e0000 */
[----:B------:R-:W3:Y:S01]  /*1100*/  R2UR UR5, R0 ;  /* 0x00000000000573c2 */ /* 0x000ee200000e0000 */
        /* <DEDUP_REMOVED lines=11> */
[----:B---3--:R-:W-:-:S04]  /*11c0*/  UIMAD UR4, UR8, UR4, UR5 ;  /* 0x00000004080472a4 */ /* 0x008fc8000f8e0205 */
[----:B------:R-:W-:-:S11]  /*11d0*/  UISETP.GT.U32.AND UP0, UPT, UR8, UR4, UPT ;  /* 0x000000040800728c */ /* 0x000fd6000bf04070 */
[----:B------:R-:W-:Y:S02]  /*11e0*/  @!UP0 UIADD3 UR4, UR4, -UR8, URZ ;  /* 0x8000000804048290 */ /* 0x000fe4000fffe03f */
[----:B------:R-:W-:Y:S02]  /*11f0*/  @!UP0 UIADD3 UR24, UR24, 0x1, URZ ;  /* 0x0000000118188890 */ /* 0x000fe4000fffe03f */
[----:B------:R-:W-:Y:S02]  /*1200*/  UISETP.GE.U32.AND UP1, UPT, UR4, UR8, UPT ;  /* 0x000000080400728c */ /* 0x000fe4000bf26070 */
[----:B------:R-:W-:-:S04]  /*1210*/  ULOP3.LUT UR4, UR9, UR10, URZ, 0x3c, !UPT ;  /* 0x0000000a09047292 */ /* 0x000fc8000f8e3c3f */
[----:B------:R-:W-:Y:S01]  /*1220*/  UISETP.GE.AND UP0, UPT, UR4, URZ, UPT ;  /* 0x0000003f0400728c */ /* 0x000fe2000bf06270 */
[----:B------:R-:W-:Y:S01]  /*1230*/  IABS R4, c[0x0][0x1c8] ;  /* 0x0000720000047a13 */ /* 0x000fe20000000000 */
[----:B------:R-:W1:Y:S01]  /*1240*/  S2R R0, SR_CTAID.Z ;  /* 0x0000000000007919 */ /* 0x000e620000002700 */
[----:B------:R-:W-:Y:S02]  /*1250*/  ULDC UR25, c[0x0][0x1c8] ;  /* 0x0000720000197ab9 */ /* 0x000fe40000000800 */
[----:B------:R-:W-:Y:S02]  /*1260*/  @UP1 UIADD3 UR24, UR24, 0x1, URZ ;  /* 0x0000000118181890 */ /* 0x000fe4000fffe03f */
[----:B------:R-:W-:Y:S02]  /*1270*/  UISETP.NE.AND UP1, UPT, URZ, UR10, UPT ;  /* 0x0000000a3f00728c */ /* 0x000fe4000bf25270 */
[----:B------:R-:W-:Y:S02]  /*1280*/  ULDC.64 UR4, c[0x0][0x180] ;  /* 0x0000600000047ab9 */ /* 0x000fe40000000a00 */
[----:B------:R-:W-:-:S07]  /*1290*/  @!UP0 UIADD3 UR24, -UR24, URZ, URZ ;  /* 0x0000003f18188290 */ /* 0x000fce000fffe13f */
[----:B------:R-:W-:-:S06]  /*12a0*/  @!UP1 ULOP3.LUT UR24, URZ, UR10, URZ, 0x33, !UPT ;  /* 0x0000000a3f189292 */ /* 0x000fcc000f8e333f */
[----:B------:R-:W-:-:S04]  /*12b0*/  IMAD.U32 R3, RZ, RZ, UR24 ;  /* 0x00000018ff037e24 */ /* 0x000fc8000f8e00ff */
[----:B------:R-:W-:-:S05]  /*12c0*/  IMAD.WIDE R10, R3, 0x4, R236 ;  /* 0x00000004030a7825 */ /* 0x000fca00078e02ec */
[----:B------:R2:W3:Y:S01]  /*12d0*/  LDG.E R2, [R10.64] ;  /* 0x000000100a027981 */ /* 0x0004e2000c1e1900 */
[----:B------:R-:W4:Y:S01]  /*12e0*/  I2F.RP R5, R4 ;  /* 0x0000000400057306 */ /* 0x000f220000209400 */
[----:B-1----:R-:W-:Y:S01]  /*12f0*/  IABS R0, R0 ;  /* 0x0000000000007213 */ /* 0x002fe20000000000 */
[----:B------:R-:W-:Y:S02]  /*1300*/  ULOP3.LUT UR25, UR12, UR25, URZ, 0x3c, !UPT ;  /* 0x000000190c197292 */ /* 0x000fe4000f8e3c3f */
[----:B------:R-:W-:-:S04]  /*1310*/  UIADD3 UR24, -UR24, URZ, URZ ;  /* 0x0000003f18187290 */ /* 0x000fc8000fffe13f */
[----:B------:R-:W-:Y:S01]  /*1320*/  ISETP.LE.AND P0, PT, RZ, UR25, PT ;  /* 0x00000019ff007c0c */ /* 0x000fe2000bf03270 */
[----:B------:R-:W-:-:S04]  /*1330*/  UIMAD UR10, UR24, UR10, UR9 ;  /* 0x0000000a180a72a4 */ /* 0x000fc8000f8e0209 */
[----:B------:R-:W-:Y:S01]  /*1340*/  USHF.R.S32.HI UR9, URZ, 0x1f, UR10 ;  /* 0x0000001f3f097899 */ /* 0x000fe2000801140a */
[----:B----4-:R-:W1:Y:S02]  /*1350*/  MUFU.RCP R8, R5 ;  /* 0x0000000500087308 */ /* 0x010e640000001000 */
[----:B-1----:R-:W-:-:S06]  /*1360*/  IADD3 R8, R8, 0xffffffe, RZ ;  /* 0x0ffffffe08087810 */ /* 0x002fcc0007ffe0ff */
        /* <DEDUP_REMOVED lines=14> */
[----:B------:R-:W-:-:S05]  /*1450*/  IMAD.MOV.U32 R3, RZ, RZ, R5 ;  /* 0x000000ffff037224 */ /* 0x000fca00078e0005 */
[----:B------:R-:W-:Y:S02]  /*1460*/  @!P0 IADD3 R3, -R3, RZ, RZ ;  /* 0x000000ff03038210 */ /* 0x000fe40007ffe1ff */
[----:B------:R-:W-:-:S04]  /*1470*/  @!P1 LOP3.LUT R3, RZ, c[0x0][0x1c8], RZ, 0x33, !PT ;  /* 0x00007200ff039a12 */ /* 0x000fc800078e33ff */
[----:B------:R-:W-:-:S05]  /*1480*/  SHF.R.S32.HI R7, RZ, 0x1f, R3 ;  /* 0x0000001fff077819 */ /* 0x000fca0000011403 */
[----:B------:R-:W-:-:S04]  /*1490*/  IMAD R0, R7, c[0x0][0x1b0], RZ ;  /* 0x00006c0007007a24 */ /* 0x000fc800078e02ff */
[----:B--2---:R-:W-:Y:S01]  /*14a0*/  IMAD R11, R3, c[0x0][0x1b4], R0 ;  /* 0x00006d00030b7a24 */ /* 0x004fe200078e0200 */
        /* <DEDUP_REMOVED lines=22> */
.L_x_6243:
[----:B------:R-:W-:Y:S02]  /*1610*/  UISETP.NE.AND UP0, UPT, UR20, -0x1, UPT ;  /* 0xffffffff1400788c */ /* 0x000fe4000bf05270 */
[----:B------:R-:W-:-:S04]  /*1620*/  ULDC.64 UR4, c[0x0][0x198] ;  /* 0x0000660000047ab9 */ /* 0x000fc80000000a00 */
[----:B------:R-:W-:-:S05]  /*1630*/  PLOP3.LUT P0, PT, PT, PT, UP0, 0x80, 0x0 ;  /* 0x000000000000781c */ /* 0x000fca0003f0f008 */
[----:B------:R-:W-:-:S04]  /*1640*/  @UP0 UIADD3 UR23, UR19, UR20, URZ ;  /* 0x0000001413170290 */ /* 0x000fc8000fffe03f */
[----:B------:R-:W-:-:S04]  /*1650*/  @UP0 UIMAD.WIDE.U32 UR24, UR23, UR4, URZ ;  /* 0x00000004171802a5 */ /* 0x000fc8000f8e003f */
[----:B------:R-:W-:-:S03]  /*1660*/  @UP0 UIMAD UR23, UR23, UR5, UR25 ;  /* 0x00000005171702a4 */ /* 0x000fc6000f8e0219 */
[----:B------:R-:W-:Y:S01]  /*1670*/  @UP0 UMOV UR22, UR24 ;  /* 0x0000001800160c82 */ /* 0x000fe20008000000 */
[----:B------:R-:W-:Y:S05]  /*1680*/  @P0 BRA `(.L_x_6245) ;  /* 0x0000010000000947 */ /* 0x000fea0003800000 */
[----:B-----5:R-:W1:Y:S01]  /*1690*/  R2UR UR10, R0 ;  /* 0x00000000000a73c2 */ /* 0x020e6200000e0000 */
[----:B------:R-:W-:Y:S02]  /*16a0*/  USHF.R.S32.HI UR21, URZ, 0x1f, UR19 ;  /* 0x0000001f3f157899 */ /* 0x000fe40008011413 */
[----:B------:R-:W-:Y:S02]  /*16b0*/  ULDC.64 UR4, c[0x0][0x198] ;  /* 0x0000660000047ab9 */ /* 0x000fe40000000a00 */
[----:B------:R-:W-:Y:S02]  /*16c0*/  UIMAD UR21, UR21, UR4, URZ ;  /* 0x00000004151572a4 */ /* 0x000fe4000f8e023f */
[----:B------:R-:W-:Y:S01]  /*16d0*/  UIMAD.WIDE.U32 UR24, UR19, UR4, URZ ;  /* 0x00000004131872a5 */ /* 0x000fe2000f8e003f */
[----:B------:R-:W2:Y:S01]  /*16e0*/  R2UR UR9, R0 ;  /* 0x00000000000973c2 */ /* 0x000ea200000e0000 */
[----:B------:R-:W-:-:S02]  /*16f0*/  UIMAD UR21, UR19, UR5, UR21 ;  /* 0x00000005131572a4 */ /* 0x000fc4000f8e0215 */
[----:B------:R-:W-:Y:S02]  /*1700*/  ULDC UR4, c[0x0][0x180] ;  /* 0x0000600000047ab9 */ /* 0x000fe40000000800 */
[----:B------:R-:W-:Y:S02]  /*1710*/  ULDC UR5, c[0x0][0x180] ;  /* 0x0000600000057ab9 */ /* 0x000fe40000000800 */
[----:B------:R-:W-:Y:S02]  /*1720*/  UIADD3 UR25, UR25, UR21, URZ ;  /* 0x0000001519197290 */ /* 0x000fe4000fffe03f */
[----:B-1----:R-:W-:-:S04]  /*1730*/  USHF.R.S32.HI UR22, URZ, 0x1f, UR10 ;  /* 0x0000001f3f167899 */ /* 0x002fc8000801140a */
[----:B------:R-:W-:-:S03]  /*1740*/  UIMAD UR22, UR22, UR5, URZ ;  /* 0x00000005161672a4 */ /* 0x000fc6000f8e023f */
[----:B------:R-:W-:Y:S02]  /*1750*/  ULDC UR5, c[0x0][0x184] ;  /* 0x0000610000057ab9 */ /* 0x000fe40000000800 */
[----:B------:R-:W-:Y:S02]  /*1760*/  UIMAD UR5, UR10, UR5, UR22 ;  /* 0x000000050a0572a4 */ /* 0x000fe4000f8e0216 */
[----:B--2---:R-:W-:-:S04]  /*1770*/  UIMAD.WIDE.U32 UR22, UR9, UR4, UR24 ;  /* 0x00000004091672a5 */ /* 0x004fc8000f8e0018 */
[----:B------:R-:W-:Y:S02]  /*1780*/  UIADD3 UR23, UR23, UR5, URZ ;  /* 0x0000000517177290 */ /* 0x000fe4000fffe03f */
.L_x_6245:
[----:B------:R-:W-:Y:S01]  /*1790*/  IABS R4, c[0x0][0x1c8] ;  /* 0x0000720000047a13 */ /* 0x000fe20000000000 */
[----:B------:R-:W1:Y:S01]  /*17a0*/  S2R R2, SR_CTAID.Z ;  /* 0x0000000000027919 */ /* 0x000e620000002700 */
[----:B------:R-:W-:Y:S01]  /*17b0*/  IMAD.MOV.U32 R8, RZ, RZ, RZ ;  /* 0x000000ffff087224 */ /* 0x000fe200078e00ff */
[----:B------:R-:W-:Y:S01]  /*17c0*/  ULDC UR4, c[0x0][0x1c8] ;  /* 0x0000720000047ab9 */ /* 0x000fe20000000800 */
[----:B------:R-:W2:Y:S01]  /*17d0*/  I2F.RP R7, R4 ;  /* 0x0000000400077306 */ /* 0x000ea20000209400 */
[----:B------:R-:W-:Y:S02]  /*17e0*/  ULOP3.LUT UR4, UR12, UR4, URZ, 0x3c, !UPT ;  /* 0x000000040c047292 */ /* 0x000fe4000f8e3c3f */
[----:B------:R-:W-:Y:S02]  /*17f0*/  ULEA UR10, UR6, 0xffffffc0, 0x6 ;  /* 0xffffffc0060a7891 */ /* 0x000fe4000f8e303f */
[----:B------:R-:W-:Y:S02]  /*1800*/  @UP0 UIADD3 UR20, UR19, UR20, URZ ;  /* 0x0000001413140290 */ /* 0x000fe4000fffe03f */
[----:B------:R-:W-:Y:S01]  /*1810*/  ISETP.LE.AND P2, PT, RZ, UR4, PT ;  /* 0x00000004ff007c0c */ /* 0x000fe2000bf43270 */
[----:B------:R-:W-:-:S02]  /*1820*/  USHF.R.S32.HI UR9, URZ, 0x1f, UR10 ;  /* 0x0000001f3f097899 */ /* 0x000fc4000801140a */
[----:B------:R-:W-:Y:S02]  /*1830*/  ULDC.64 UR4, c[0x0][0x198] ;  /* 0x0000660000047ab9 */ /* 0x000fe40000000a00 */
[----:B------:R-:W-:Y:S02]  /*1840*/  UIMAD UR21, UR9, UR4, URZ ;  /* 0x00000004091572a4 */ /* 0x000fe4000f8e023f */
[----:B------:R-:W-:Y:S01]  /*1850*/  UIMAD.WIDE.U32 UR22, UR10, UR4, UR22 ;  /* 0x000000040a1672a5 */ /* 0x000fe2000f8e0016 */
[----:B--2---:R-:W2:Y:S01]  /*1860*/  MUFU.RCP R9, R7 ;  /* 0x0000000700097308 */ /* 0x004ea20000001000 */
[----:B------:R-:W-:Y:S01]  /*1870*/  UIMAD UR4, UR10, UR5, UR21 ;  /* 0x000000050a0472a4 */ /* 0x000fe2000f8e0215 */
[----:B-1----:R-:W-:-:S03]  /*1880*/  IABS R2, R2 ;  /* 0x0000000200027213 */ /* 0x002fc60000000000 */
[----:B------:R-:W-:Y:S01]  /*1890*/  UIADD3 UR4, UR23, UR4, URZ ;  /* 0x0000000417047290 */ /* 0x000fe2000fffe03f */
[----:B------:R-:W-:Y:S02]  /*18a0*/  MOV R5, R2 ;  /* 0x0000000200057202 */ /* 0x000fe40000000f00 */
[----:B--2---:R-:W-:-:S06]  /*18b0*/  IADD3 R9, R9, 0xffffffe, RZ ;  /* 0x0ffffffe09097810 */ /* 0x004fcc0007ffe0ff */
[----:B------:R-:W1:Y:S02]  /*18c0*/  F2I.FTZ.U32.TRUNC.NTZ R9, R9 ;  /* 0x0000000900097305 */ /* 0x000e64000021f000 */
[----:B-1----:R-:W-:-:S04]  /*18d0*/  IMAD.MOV R3, RZ, RZ, -R9 ;  /* 0x000000ffff037224 */ /* 0x002fc800078e0a09 */
[----:B------:R-:W-:-:S04]  /*18e0*/  IMAD R3, R3, R4, RZ ;  /* 0x0000000403037224 */ /* 0x000fc800078e02ff */
[----:B------:R-:W-:-:S06]  /*18f0*/  IMAD.HI.U32 R8, R9, R3, R8 ;  /* 0x0000000309087227 */ /* 0x000fcc00078e0008 */
[----:B------:R-:W-:-:S04]  /*1900*/  IMAD.HI.U32 R2, R8, R5, RZ ;  /* 0x0000000508027227 */ /* 0x000fc800078e00ff */
[----:B------:R-:W-:-:S04]  /*1910*/  IMAD.MOV R3, RZ, RZ, -R2 ;  /* 0x000000ffff037224 */ /* 0x000fc800078e0a02 */
[C---:B------:R-:W-:Y:S01]  /*1920*/  IMAD R3, R4.reuse, R3, R5 ;  /* 0x0000000304037224 */ /* 0x040fe200078e0205 */
[----:B------:R-:W-:Y:S01]  /*1930*/  MOV R5, UR23 ;  /* 0x0000001700057c02 */ /* 0x000fe20008000f00 */
[----:B------:R-:W-:Y:S01]  /*1940*/  IMAD.U32 R5, RZ, RZ, UR4 ;  /* 0x00000004ff057e24 */ /* 0x000fe2000f8e00ff */
[----:B------:R-:W-:Y:S02]  /*1950*/  ULDC.64 UR4, c[0x0][0x1a0] ;  /* 0x0000680000047ab9 */ /* 0x000fe40000000a00 */
[----:B------:R-:W-:-:S13]  /*1960*/  ISETP.GT.U32.AND P1, PT, R4, R3, PT ;  /* 0x000000030400720c */ /* 0x000fda0003f24070 */
[-C--:B------:R-:W-:Y:S02]  /*1970*/  @!P1 IADD3 R3, R3, -R4.reuse, RZ ;  /* 0x8000000403039210 */ /* 0x080fe40007ffe0ff */
[----:B------:R-:W-:Y:S02]  /*1980*/  @!P1 IADD3 R2, R2, 0x1, RZ ;  /* 0x0000000102029810 */ /* 0x000fe40007ffe0ff */
[----:B------:R-:W-:Y:S01]  /*1990*/  ISETP.GE.U32.AND P3, PT, R3, R4, PT ;  /* 0x000000040300720c */ /* 0x000fe20003f66070 */
[----:B------:R-:W-:Y:S01]  /*19a0*/  IMAD.U32 R4, RZ, RZ, UR22 ;  /* 0x00000016ff047e24 */ /* 0x000fe2000f8e00ff */
[----:B------:R-:W-:Y:S01]  /*19b0*/  ISETP.NE.AND P1, PT, RZ, c[0x0][0x1c8], PT ;  /* 0x00007200ff007a0c */ /* 0x000fe20003f25270 */
[----:B------:R-:W-:-:S04]  /*19c0*/  @UP0 UIMAD.WIDE.U32 UR22, UR20, UR4, URZ ;  /* 0x00000004141602a5 */ /* 0x000fc8000f8e003f */
[----:B------:R-:W-:-:S06]  /*19d0*/  @UP0 UIMAD UR20, UR20, UR5, UR23 ;  /* 0x00000005141402a4 */ /* 0x000fcc000f8e0217 */
[----:B------:R-:W-:-:S05]  /*19e0*/  @P3 IADD3 R2, R2, 0x1, RZ ;  /* 0x0000000102023810 */ /* 0x000fca0007ffe0ff */
[----:B------:R-:W-:-:S05]  /*19f0*/  IMAD.MOV.U32 R3, RZ, RZ, R2 ;  /* 0x000000ffff037224 */ /* 0x000fca00078e0002 */
        /* <DEDUP_REMOVED lines=17> */
[----:B------:R-:W-:-:S03]  /*1b10*/  UIADD3 UR23, UR25, UR22, URZ ;  /* 0x0000001619177290 */ /* 0x000fc6000fffe03f */
[----:B------:R-:W-:Y:S02]  /*1b20*/  UMOV UR22, UR24 ;  /* 0x0000001800167c82 */ /* 0x000fe40008000000 */
[----:B-1----:R-:W-:-:S04]  /*1b30*/  USHF.R.S32.HI UR19, URZ, 0x1f, UR21 ;  /* 0x0000001f3f137899 */ /* 0x002fc80008011415 */
[----:B------:R-:W-:-:S03]  /*1b40*/  UIMAD UR19, UR19, UR5, URZ ;  /* 0x00000005131372a4 */ /* 0x000fc6000f8e023f */
[----:B------:R-:W-:Y:S02]  /*1b50*/  ULDC UR5, c[0x0][0x18c] ;  /* 0x0000630000057ab9 */ /* 0x000fe40000000800 */
[----:B------:R-:W-:Y:S02]  /*1b60*/  UIMAD UR5, UR21, UR5, UR19 ;  /* 0x00000005150572a4 */ /* 0x000fe4000f8e0213 */
[----:B--2---:R-:W-:-:S04]  /*1b70*/  UIMAD.WIDE.U32 UR22, UR20, UR4, UR22 ;  /* 0x00000004141672a5 */ /* 0x004fc8000f8e0016 */
[----:B------:R-:W-:Y:S02]  /*1b80*/  UIADD3 UR20, UR23, UR5, URZ ;  /* 0x0000000517147290 */ /* 0x000fe4000fffe03f */
.L_x_6244:
[----:B------:R-:W-:Y:S01]  /*1b90*/  UISETP.NE.AND UP0, UPT, UR11, -0x1, UPT ;  /* 0xffffffff0b00788c */ /* 0x000fe2000bf05270 */
[----:B------:R-:W-:Y:S01]  /*1ba0*/  SHF.R.S32.HI R9, RZ, 0x1f, R6 ;  /* 0x0000001fff097819 */ /* 0x000fe20000011406 */
[----:B------:R-:W-:Y:S01]  /*1bb0*/  ULDC.64 UR4, c[0x0][0x190] ;  /* 0x0000640000047ab9 */ /* 0x000fe20000000a00 */
[----:B------:R-:W1:Y:S01]  /*1bc0*/  S2R R31, SR_CTAID.X ;  /* 0x00000000001f7919 */ /* 0x000e620000002500 */
[----:B------:R-:W-:Y:S01]  /*1bd0*/  USHF.R.S32.HI UR21, URZ, 0x1f, UR12 ;  /* 0x0000001f3f157899 */ /* 0x000fe2000801140c */
[CC--:B------:R-:W-:Y:S01]  /*1be0*/  LEA.HI R5, R9.reuse, R6.reuse, RZ, 0x3 ;  /* 0x0000000609057211 */ /* 0x0c0fe200078f18ff */
[----:B------:R-:W-:Y:S01]  /*1bf0*/  IMAD.SHL.U32 R241, R6, 0x2, RZ ;  /* 0x0000000206f17824 */ /* 0x000fe200078e00ff */
[----:B------:R-:W2:Y:S01]  /*1c00*/  S2R R28, SR_CTAID.Z ;  /* 0x00000000001c7919 */ /* 0x000ea20000002700 */
[-C--:B------:R-:W-:Y:S02]  /*1c10*/  LEA.HI R14, R9, R6.reuse, RZ, 0x6 ;  /* 0x00000006090e7211 */ /* 0x080fe400078f30ff */
[----:B------:R-:W-:Y:S01]  /*1c20*/  SHF.R.S32.HI R12, RZ, 0x3, R5 ;  /* 0x00000003ff0c7819 */ /* 0x000fe20000011405 */
[----:B------:R-:W-:Y:S01]  /*1c30*/  @UP0 UIMAD.WIDE.U32 UR24, UR11, UR4, URZ ;  /* 0x000000040b1802a5 */ /* 0x000fe2000f8e003f */
[----:B------:R-:W-:Y:S01]  /*1c40*/  LOP3.LUT R5, R5, 0xfffffff8, RZ, 0xc0, !PT ;  /* 0xfffffff805057812 */ /* 0x000fe200078ec0ff */
[----:B------:R-:W-:Y:S01]  /*1c50*/  @!UP0 USHF.R.S32.HI UR23, URZ, 0x1f, UR18 ;  /* 0x0000001f3f178899 */ /* 0x000fe20008011412 */
[----:B------:R-:W-:Y:S01]  /*1c60*/  IADD3 R2, R12, 0x10, RZ ;  /* 0x000000100c027810 */ /* 0x000fe20007ffe0ff */
[----:B------:R-:W-:Y:S01]  /*1c70*/  @UP0 UIMAD UR19, UR11, UR5, UR25 ;  /* 0x000000050b1302a4 */ /* 0x000fe2000f8e0219 */
[----:B------:R-:W-:Y:S01]  /*1c80*/  SHF.R.S32.HI R13, RZ, 0x1f, R12 ;  /* 0x0000001fff0d7819 */ /* 0x000fe2000001140c */
[----:B-----5:R-:W-:Y:S01]  /*1c90*/  IMAD.IADD R0, R6, 0x1, -R5 ;  /* 0x0000000106007824 */ /* 0x020fe200078e0a05 */
[----:B------:R-:W-:Y:S01]  /*1ca0*/  ULDC.64 UR4, c[0x0][0x178] ;  /* 0x00005e0000047ab9 */ /* 0x000fe20000000a00 */
[----:B------:R-:W-:Y:S01]  /*1cb0*/  IADD3 R5, R12, 0x20, RZ ;  /* 0x000000200c057810 */ /* 0x000fe20007ffe0ff */
[----:B------:R-:W-:Y:S01]  /*1cc0*/  @!UP0 UIMAD UR23, UR23, UR4, URZ ;  /* 0x00000004171782a4 */ /* 0x000fe2000f8e023f */
[----:B------:R-:W-:Y:S01]  /*1cd0*/  IMAD.SHL.U32 R10, R0, 0x8, RZ ;  /* 0x00000008000a7824 */ /* 0x000fe200078e00ff */
[----:B------:R-:W-:Y:S01]  /*1ce0*/  @!UP0 UIMAD.WIDE.U32 UR26, UR18, UR4, URZ ;  /* 0x00000004121a82a5 */ /* 0x000fe2000f8e003f */
[C---:B------:R-:W-:Y:S01]  /*1cf0*/  IADD3 R4, R12.reuse, 0x30, RZ ;  /* 0x000000300c047810 */ /* 0x040fe20007ffe0ff */
[----:B------:R-:W-:Y:S01]  /*1d00*/  @!UP0 UIMAD UR23, UR18, UR5, UR23 ;  /* 0x00000005121782a4 */ /* 0x000fe2000f8e0217 */
[----:B------:R-:W-:Y:S01]  /*1d10*/  IMAD.SHL.U32 R235, R12, 0x40, RZ ;  /* 0x000000400ceb7824 */ /* 0x000fe200078e00ff */
[----:B------:R-:W-:Y:S01]  /*1d20*/  UIADD3 UR18, -UR13, UR15, URZ ;  /* 0x0000000f0d127290 */ /* 0x000fe2000fffe13f */
[----:B------:R-:W-:Y:S01]  /*1d30*/  SHF.R.S32.HI R8, RZ, 0x1f, R10 ;  /* 0x0000001fff087819 */ /* 0x000fe2000001140a */
[----:B------:R-:W-:Y:S01]  /*1d40*/  @!UP0 UIADD3 UR19, UR27, UR23, URZ ;  /* 0x000000171b138290 */ /* 0x000fe2000fffe03f */
[----:B-1----:R-:W-:Y:S01]  /*1d50*/  IMAD.WIDE R30, R31, 0x40, R12 ;  /* 0x000000401f1e7825 */ /* 0x002fe200078e020c */
[----:B------:R-:W-:Y:S01]  /*1d60*/  @!UP0 UMOV UR24, UR26 ;  /* 0x0000001a00188c82 */ /* 0x000fe20008000000 */
[----:B------:R-:W-:Y:S01]  /*1d70*/  LOP3.LUT R235, R235, 0x1c0, RZ, 0xc0, !PT ;  /* 0x000001c0ebeb7812 */ /* 0x000fe200078ec0ff */
[----:B------:R-:W-:Y:S01]  /*1d80*/  ULDC.64 UR4, c[0x0][0x1a8] ;  /* 0x00006a0000047ab9 */ /* 0x000fe20000000a00 */
[----:B------:R-:W-:Y:S01]  /*1d90*/  ISETP.GE.AND P2, PT, R5, UR18, PT ;  /* 0x0000001205007c0c */ /* 0x000fe2000bf46270 */
[----:B------:R-:W-:Y:S01]  /*1da0*/  UIMAD UR4, UR21, UR4, URZ ;  /* 0x00000004150472a4 */ /* 0x000fe2000f8e023f */
[----:B------:R-:W-:Y:S01]  /*1db0*/  IADD3 R20, P1, R10, UR24, RZ ;  /* 0x000000180a147c10 */ /* 0x000fe2000ff3e0ff */
[----:B------:R-:W-:Y:S01]  /*1dc0*/  IMAD.SHL.U32 R14, R14, 0x8, RZ ;  /* 0x000000080e0e7824 */ /* 0x000fe200078e00ff */
[----:B------:R-:W-:Y:S01]  /*1dd0*/  ISETP.GE.AND P6, PT, R2, UR18, PT ;  /* 0x0000001202007c0c */ /* 0x000fe2000bfc6270 */
[----:B------:R-:W-:Y:S01]  /*1de0*/  UIMAD UR4, UR12, UR5, UR4 ;  /* 0x000000050c0472a4 */ /* 0x000fe2000f8e0204 */
[----:B------:R-:W-:Y:S01]  /*1df0*/  IADD3.X R21, R8, UR19, RZ, P1, !PT ;  /* 0x0000001308157c10 */ /* 0x000fe20008ffe4ff */
[----:B------:R-:W-:Y:S01]  /*1e00*/  UIADD3 UR19, UR6, -0x1, URZ ;  /* 0xffffffff06137890 */ /* 0x000fe2000fffe03f */
[----:B------:R-:W-:Y:S01]  /*1e10*/  ISETP.GE.AND P5, PT, R4, UR18, PT ;  /* 0x0000001204007c0c */ /* 0x000fe2000bfa6270 */
[----:B------:R-:W-:Y:S01]  /*1e20*/  ULDC UR12, c[0x0][0x198] ;  /* 0x00006600000c7ab9 */ /* 0x000fe20000000800 */
[----:B------:R-:W-:Y:S01]  /*1e30*/  ISETP.GE.AND P0, PT, R12, UR18, PT ;  /* 0x000000120c007c0c */ /* 0x000fe2000bf06270 */
[----:B--2---:R-:W-:Y:S01]  /*1e40*/  IMAD.WIDE.U32 R28, R28, c[0x0][0x1a8], R20 ;  /* 0x00006a001c1c7a25 */ /* 0x004fe200078e0014 */
[----:B------:R-:W-:Y:S01]  /*1e50*/  LOP3.LUT R16, R235, 0x38, R10, 0xf8, !PT ;  /* 0x00000038eb107812 */ /* 0x000fe200078ef80a */
[----:B------:R-:W-:Y:S01]  /*1e60*/  USHF.L.U32 UR5, UR19, 0x6, URZ ;  /* 0x0000000613057899 */ /* 0x000fe2000800063f */
[C---:B------:R-:W-:Y:S01]  /*1e70*/  @!P2 IADD3 R20, P3, R30.reuse, 0x20, RZ ;  /* 0x000000201e14a810 */ /* 0x040fe20007f7e0ff */
[--C-:B------:R-:W-:Y:S01]  /*1e80*/  @!P2 IMAD.MOV.U32 R24, RZ, RZ, R28.reuse ;  /* 0x000000ffff18a224 */ /* 0x100fe200078e001c */
[----:B------:R-:W-:Y:S01]  /*1e90*/  SHF.R.U32.HI R235, RZ, 0x3, R235 ;  /* 0x00000003ffeb7819 */ /* 0x000fe200000116eb */
[--C-:B------:R-:W-:Y:S01]  /*1ea0*/  @!P6 IMAD.MOV.U32 R26, RZ, RZ, R28.reuse ;  /* 0x000000ffff1ae224 */ /* 0x100fe200078e001c */
[----:B------:R-:W-:Y:S01]  /*1eb0*/  IADD3 R29, R29, UR4, RZ ;  /* 0x000000041d1d7c10 */ /* 0x000fe2000fffe0ff */
[----:B------:R-:W-:Y:S01]  /*1ec0*/  @!P2 IMAD.X R15, RZ, RZ, R31, P3 ;  /* 0x000000ffff0fa224 */ /* 0x000fe200018e061f */
[----:B------:R-:W-:Y:S01]  /*1ed0*/  @!P6 IADD3 R19, P4, R30, 0x10, RZ ;  /* 0x000000101e13e810 */ /* 0x000fe20007f9e0ff */
[----:B------:R-:W-:Y:S01]  /*1ee0*/  @!P5 IMAD.MOV.U32 R22, RZ, RZ, R28 ;  /* 0x000000ffff16d224 */ /* 0x000fe200078e001c */
[----:B------:R-:W-:Y:S01]  /*1ef0*/  LOP3.LUT R235, R16, R235, RZ, 0x3c, !PT ;  /* 0x000000eb10eb7212 */ /* 0x000fe200078e3cff */
[----:B------:R-:W-:Y:S01]  /*1f00*/  @!P2 IMAD.MOV.U32 R25, RZ, RZ, R29 ;  /* 0x000000ffff19a224 */ /* 0x000fe200078e001d */
[----:B------:R-:W-:Y:S01]  /*1f10*/  @!P5 IADD3 R21, P1, R30, 0x30, RZ ;  /* 0x000000301e15d810 */ /* 0x000fe20007f3e0ff */
[----:B------:R-:W-:Y:S01]  /*1f20*/  @!P2 IMAD R15, R15, c[0x0][0x190], RZ ;  /* 0x000064000f0faa24 */ /* 0x000fe200078e02ff */
[----:B------:R-:W-:Y:S01]  /*1f30*/  LOP3.LUT R235, R235, 0xfffffe00, R14, 0xf8, !PT ;  /* 0xfffffe00ebeb7812 */ /* 0x000fe200078ef80e */
[--C-:B------:R-:W-:Y:S01]  /*1f40*/  @!P6 IMAD.X R16, RZ, RZ, R31.reuse, P4 ;  /* 0x000000ffff10e224 */ /* 0x100fe200020e061f */
[----:B------:R-:W-:Y:S01]  /*1f50*/  UIADD3 UR4, -UR5, UR14, URZ ;  /* 0x0000000e05047290 */ /* 0x000fe2000fffe13f */
[----:B------:R-:W-:Y:S01]  /*1f60*/  @!P0 IMAD R17, R31, c[0x0][0x190], RZ ;  /* 0x000064001f118a24 */ /* 0x000fe200078e02ff */
[----:B------:R-:W-:Y:S01]  /*1f70*/  LEA.HI R84, R9, R6, RZ, 0x5 ;  /* 0x0000000609547211 */ /* 0x000fe200078f28ff */
[----:B------:R-:W-:Y:S01]  /*1f80*/  @!P5 IMAD.X R14, RZ, RZ, R31, P1 ;  /* 0x000000ffff0ed224 */ /* 0x000fe200008e061f */
[----:B------:R-:W-:Y:S01]  /*1f90*/  LOP3.LUT R241, R241, 0x6, RZ, 0xc0, !PT ;  /* 0x00000006f1f17812 */ /* 0x000fe200078ec0ff */
[C---:B------:R-:W-:Y:S01]  /*1fa0*/  @!P2 IMAD R15, R20.reuse, c[0x0][0x194], R15 ;  /* 0x00006500140faa24 */ /* 0x040fe200078e020f */
[----:B------:R-:W-:Y:S01]  /*1fb0*/  SHF.R.S32.HI R85, RZ, 0x5, R84 ;  /* 0x00000005ff557819 */ /* 0x000fe20000011454 */
[----:B------:R-:W-:-:S04]  /*1fc0*/  @!P2 IMAD.WIDE.U32 R24, R20, c[0x0][0x190], R24 ;  /* 0x000064001418aa25 */ /* 0x000fc800078e0018 */
[--C-:B------:R-:W-:Y:S01]  /*1fd0*/  @!P6 IMAD.MOV.U32 R27, RZ, RZ, R29.reuse ;  /* 0x000000ffff1be224 */ /* 0x100fe200078e001d */
[----:B------:R-:W-:Y:S01]  /*1fe0*/  @!P2 LEA R20, P1, R24, c[0x0][0x160], 0x1 ;  /* 0x000058001814aa11 */ /* 0x000fe200078208ff */
[----:B------:R-:W-:Y:S02]  /*1ff0*/  @!P6 IMAD R16, R16, c[0x0][0x190], RZ ;  /* 0x000064001010ea24 */ /* 0x000fe400078e02ff */
[----:B------:R-:W-:Y:S02]  /*2000*/  @!P5 IMAD.MOV.U32 R23, RZ, RZ, R29 ;  /* 0x000000ffff17d224 */ /* 0x000fe400078e001d */
[C---:B------:R-:W-:Y:S02]  /*2010*/  @!P0 IMAD R17, R30.reuse, c[0x0][0x194], R17 ;  /* 0x000065001e118a24 */ /* 0x040fe400078e0211 */
[----:B------:R-:W-:-:S04]  /*2020*/  @!P0 IMAD.WIDE.U32 R28, R30, c[0x0][0x190], R28 ;  /* 0x000064001e1c8a25 */ /* 0x000fc800078e001c */
[----:B------:R-:W-:Y:S01]  /*2030*/  @!P5 IMAD R14, R14, c[0x0][0x190], RZ ;  /* 0x000064000e0eda24 */ /* 0x000fe200078e02ff */
[----:B------:R-:W-:Y:S01]  /*2040*/  @!P0 LEA R30, P4, R28, c[0x0][0x160], 0x1 ;  /* 0x000058001c1e8a11 */ /* 0x000fe200078808ff */
[----:B------:R-:W-:Y:S02]  /*2050*/  @!P2 IMAD.IADD R15, R25, 0x1, R15 ;  /* 0x00000001190fa824 */ /* 0x000fe400078e020f */
[C---:B------:R-:W-:Y:S02]  /*2060*/  @!P6 IMAD R16, R19.reuse, c[0x0][0x194], R16 ;  /* 0x000065001310ea24 */ /* 0x040fe400078e0210 */
[----:B------:R-:W-:-:S04]  /*2070*/  @!P6 IMAD.WIDE.U32 R26, R19, c[0x0][0x190], R26 ;  /* 0x00006400131aea25 */ /* 0x000fc800078e001a */
[C---:B------:R-:W-:Y:S02]  /*2080*/  @!P5 IMAD R14, R21.reuse, c[0x0][0x194], R14 ;  /* 0x00006500150eda24 */ /* 0x040fe400078e020e */
[----:B------:R-:W-:Y:S01]  /*2090*/  @!P5 IMAD.WIDE.U32 R22, R21, c[0x0][0x190], R22 ;  /* 0x000064001516da25 */ /* 0x000fe200078e0016 */
[----:B------:R-:W-:Y:S02]  /*20a0*/  @!P2 LEA.HI.X R21, R24, c[0x0][0x164], R15, 0x1, P1 ;  /* 0x000059001815aa11 */ /* 0x000fe400008f0c0f */
[----:B------:R-:W-:Y:S01]  /*20b0*/  IADD3 R18, P1, R10, R18, RZ ;  /* 0x000000120a127210 */ /* 0x000fe20007f3e0ff */
[----:B------:R-:W-:Y:S02]  /*20c0*/  @!P0 IMAD.IADD R17, R29, 0x1, R17 ;  /* 0x000000011d118824 */ /* 0x000fe400078e0211 */
[----:B------:R-:W-:Y:S01]  /*20d0*/  @!P6 IMAD.IADD R19, R27, 0x1, R16 ;  /* 0x000000011b13e824 */ /* 0x000fe200078e0210 */
[----:B------:R-:W-:Y:S01]  /*20e0*/  @!P6 LEA R16, P3, R26, c[0x0][0x160], 0x1 ;  /* 0x000058001a10ea11 */ /* 0x000fe200078608ff */
[----:B------:R-:W-:Y:S01]  /*20f0*/  IMAD.SHL.U32 R235, R235, 0x2, RZ ;  /* 0x00000002ebeb7824 */ /* 0x000fe200078e00ff */
[----:B------:R-:W-:Y:S01]  /*2100*/  @!P0 LEA.HI.X R31, R28, c[0x0][0x164], R17, 0x1, P4 ;  /* 0x000059001c1f8a11 */ /* 0x000fe200020f0c11 */
[----:B------:R-:W-:Y:S01]  /*2110*/  IMAD R15, R13, c[0x0][0x198], RZ ;  /* 0x000066000d0f7a24 */ /* 0x000fe200078e02ff */
[----:B------:R-:W-:Y:S01]  /*2120*/  @!P6 LEA.HI.X R17, R26, c[0x0][0x164], R19, 0x1, P3 ;  /* 0x000059001a11ea11 */ /* 0x000fe200018f0c13 */
[----:B------:R-:W-:Y:S01]  /*2130*/  IMAD.X R19, R8, 0x1, R11, P1 ;  /* 0x0000000108137824 */ /* 0x000fe200008e060b */
[----:B------:R-:W-:Y:S01]  /*2140*/  ISETP.GE.AND P1, PT, R12, UR4, PT ;  /* 0x000000040c007c0c */ /* 0x000fe2000bf26270 */
[----:B------:R-:W-:Y:S01]  /*2150*/  @!PT LDS RZ, [RZ] ;  /* 0x00000000fffff984 */ /* 0x000fe20000000800 */
[----:B------:R-:W-:Y:S01]  /*2160*/  @!PT LDS RZ, [RZ] ;  /* 0x00000000fffff984 */ /* 0x000fe20000000800 */
[----:B------:R-:W-:Y:S01]  /*2170*/  @!PT LDS RZ, [RZ] ;  /* 0x00000000fffff984 */ /* 0x000fe20000000800 */
[----:B------:R1:W-:Y:S01]  /*2180*/  @!P0 LDGSTS.E.BYPASS.LTC128B.128 [R235], [R30.64] ;  /* 0x000000001eeb8fae */ /* 0x0003e2000b901d50 */
[----:B------:R-:W-:Y:S01]  /*2190*/  ISETP.GE.AND P4, PT, R2, UR4, PT ;  /* 0x0000000402007c0c */ /* 0x000fe2000bf86270 */
[----:B------:R-:W-:Y:S01]  /*21a0*/  IMAD.WIDE.U32 R18, R12, c[0x0][0x198], R18 ;  /* 0x000066000c127a25 */ /* 0x000fe200078e0012 */
[----:B------:R-:W-:Y:S01]  /*21b0*/  ISETP.GE.AND P3, PT, R2, UR4, PT ;  /* 0x0000000402007c0c */ /* 0x000fe2000bf66270 */
[----:B------:R1:W-:Y:S02]  /*21c0*/  @!P0 LDGSTS.E.BYPASS.LTC128B.128 [R235+0x2000], [R30.64+0x80] ;  /* 0x020000801eeb8fae */ /* 0x0003e4000b901d50 */
[----:B------:R-:W-:-:S02]  /*21d0*/  @!P5 IMAD.IADD R11, R23, 0x1, R14 ;  /* 0x00000001170bd824 */ /* 0x000fc400078e020e */
[----:B------:R1:W-:Y:S01]  /*21e0*/  @!P0 LDGSTS.E.BYPASS.LTC128B.128 [R235+0x4000], [R30.64+0x100] ;  /* 0x040001001eeb8fae */ /* 0x0003e2000b901d50 */
[----:B------:R-:W-:Y:S02]  /*21f0*/  IMAD R15, R12, c[0x0][0x19c], R15 ;  /* 0x000067000c0f7a24 */ /* 0x000fe400078e020f */
[----:B------:R-:W-:Y:S01]  /*2200*/  IMAD.MOV.U32 R2, RZ, RZ, R18 ;  /* 0x000000ffff027224 */ /* 0x000fe200078e0012 */
[----:B------:R1:W-:Y:S01]  /*2210*/  @!P0 LDGSTS.E.BYPASS.LTC128B.128 [R235+0x6000], [R30.64+0x180] ;  /* 0x060001801eeb8fae */ /* 0x0003e2000b901d50 */
[C---:B------:R-:W-:Y:S01]  /*2220*/  @!P5 LEA R24, P0, R22.reuse, c[0x0][0x160], 0x1 ;  /* 0x000058001618da11 */ /* 0x040fe200078008ff */
[----:B------:R-:W-:Y:S01]  /*2230*/  IMAD.IADD R165, R19, 0x1, R15 ;  /* 0x0000000113a57824 */ /* 0x000fe200078e020f */
[----:B------:R-:W-:Y:S01]  /*2240*/  LEA.HI R18, R9, R6, RZ, 0x4 ;  /* 0x0000000609127211 */ /* 0x000fe200078f20ff */
[----:B------:R2:W-:Y:S01]  /*2250*/  @!P6 LDGSTS.E.BYPASS.LTC128B.128 [R235+0x800], [R16.64] ;  /* 0x0080000010ebefae */ /* 0x0005e2000b901d50 */
[----:B------:R-:W-:Y:S01]  /*2260*/  @!P5 LEA.HI.X R25, R22, c[0x0][0x164], R11, 0x1, P0 ;  /* 0x000059001619da11 */ /* 0x000fe200000f0c0b */
[----:B------:R-:W-:Y:S01]  /*2270*/  IMAD.U32 R19, RZ, RZ, UR12 ;  /* 0x0000000cff137e24 */ /* 0x000fe2000f8e00ff */
[----:B------:R-:W-:Y:S01]  /*2280*/  @!P1 LEA R22, P0, R2, c[0x0][0x168], 0x1 ;  /* 0x00005a0002169a11 */ /* 0x000fe200078008ff */
[----:B------:R2:W-:Y:S01]  /*2290*/  @!P6 LDGSTS.E.BYPASS.LTC128B.128 [R235+0x2800], [R16.64+0x80] ;  /* 0x0280008010ebefae */ /* 0x0005e2000b901d50 */
[----:B------:R-:W-:Y:S01]  /*22a0*/  LOP3.LUT R15, R18, 0xfffffff0, RZ, 0xc0, !PT ;  /* 0xfffffff0120f7812 */ /* 0x000fe200078ec0ff */
[----:B------:R-:W-:Y:S01]  /*22b0*/  IMAD.MOV.U32 R14, RZ, RZ, c[0x0][0x19c] ;  /* 0x00006700ff0e7624 */ /* 0x000fe200078e00ff */
[----:B------:R-:W-:Y:S01]  /*22c0*/  @!P1 LEA.HI.X R23, R2, c[0x0][0x16c], R165, 0x1, P0 ;  /* 0x00005b0002179a11 */ /* 0x000fe200000f0ca5 */
[----:B------:R2:W-:Y:S01]  /*22d0*/  @!P6 LDGSTS.E.BYPASS.LTC128B.128 [R235+0x4800], [R16.64+0x100] ;  /* 0x0480010010ebefae */ /* 0x0005e2000b901d50 */
[----:B------:R-:W-:Y:S01]  /*22e0*/  SHF.R.S32.HI R11, RZ, 0x4, R18 ;  /* 0x00000004ff0b7819 */ /* 0x000fe20000011412 */
[----:B------:R-:W-:-:S02]  /*22f0*/  IMAD.IADD R15, R6, 0x1, -R15 ;  /* 0x00000001060f7824 */ /* 0x000fc400078e0a0f */
[----:B------:R2:W-:Y:S01]  /*2300*/  @!P6 LDGSTS.E.BYPASS.LTC128B.128 [R235+0x6800], [R16.64+0x180] ;  /* 0x0680018010ebefae */ /* 0x0005e2000b901d50 */
[----:B------:R-:W-:Y:S01]  /*2310*/  ISETP.GE.AND P6, PT, R5, UR4, PT ;  /* 0x0000000405007c0c */ /* 0x000fe2000bfc6270 */
[----:B------:R-:W-:Y:S01]  /*2320*/  IMAD.U32 R242, RZ, RZ, UR19 ;  /* 0x00000013fff27e24 */ /* 0x000fe2000f8e00ff */
[----:B------:R-:W-:Y:S01]  /*2330*/  LEA.HI R18, R18, R11, RZ, 0x1 ;  /* 0x0000000b12127211 */ /* 0x000fe200078f08ff */
[----:B------:R3:W-:Y:S03]  /*2340*/  @!P2 LDGSTS.E.BYPASS.LTC128B.128 [R235+0x1000], [R20.64] ;  /* 0x0100000014ebafae */ /* 0x0007e6000b901d50 */
[----:B------:R-:W-:Y:S01]  /*2350*/  LOP3.LUT R18, R18, 0xfffffffe, RZ, 0xc0, !PT ;  /* 0xfffffffe12127812 */ /* 0x000fe200078ec0ff */
[----:B------:R3:W-:Y:S04]  /*2360*/  @!P2 LDGSTS.E.BYPASS.LTC128B.128 [R235+0x3000], [R20.64+0x80] ;  /* 0x0300008014ebafae */ /* 0x0007e8000b901d50 */
[----:B------:R3:W-:Y:S01]  /*2370*/  @!P2 LDGSTS.E.BYPASS.LTC128B.128 [R235+0x5000], [R20.64+0x100] ;  /* 0x0500010014ebafae */ /* 0x0007e2000b901d50 */
[----:B------:R-:W-:-:S02]  /*2380*/  IMAD.IADD R11, R11, 0x1, -R18 ;  /* 0x000000010b0b7824 */ /* 0x000fc400078e0a12 */
[----:B------:R-:W-:Y:S01]  /*2390*/  IMAD.U32 R18, RZ, RZ, UR12 ;  /* 0x0000000cff127e24 */ /* 0x000fe2000f8e00ff */
[----:B------:R3:W-:Y:S01]  /*23a0*/  @!P2 LDGSTS.E.BYPASS.LTC128B.128 [R235+0x7000], [R20.64+0x180] ;  /* 0x0700018014ebafae */ /* 0x0007e2000b901d50 */
[----:B------:R-:W-:Y:S01]  /*23b0*/  ISETP.GE.AND P2, PT, R5, UR4, PT ;  /* 0x0000000405007c0c */ /* 0x000fe2000bf46270 */
[----:B------:R-:W-:Y:S02]  /*23c0*/  IMAD.U32 R5, RZ, RZ, UR12 ;  /* 0x0000000cff057e24 */ /* 0x000fe4000f8e00ff */
[----:B------:R4:W-:Y:S04]  /*23d0*/  @!P5 LDGSTS.E.BYPASS.LTC128B.128 [R235+0x1800], [R24.64] ;  /* 0x0180000018ebdfae */ /* 0x0009e8000b901d50 */
[----:B------:R4:W-:Y:S01]  /*23e0*/  @!P5 LDGSTS.E.BYPASS.LTC128B.128 [R235+0x3800], [R24.64+0x80] ;  /* 0x0380008018ebdfae */ /* 0x0009e2000b901d50 */
[----:B--2---:R-:W-:-:S03]  /*23f0*/  IADD3 R16, P0, R10, UR22, RZ ;  /* 0x000000160a107c10 */ /* 0x004fc6000ff1e0ff */
[----:B------:R4:W-:Y:S01]  /*2400*/  @!P5 LDGSTS.E.BYPASS.LTC128B.128 [R235+0x5800], [R24.64+0x100] ;  /* 0x0580010018ebdfae */ /* 0x0009e2000b901d50 */
[----:B------:R-:W-:Y:S02]  /*2410*/  SHF.R.S32.HI R10, RZ, 0x1f, R15 ;  /* 0x0000001fff0a7819 */ /* 0x000fe4000001140f */
[----:B------:R-:W-:Y:S01]  /*2420*/  IADD3.X R17, R8, UR20, RZ, P0, !PT ;  /* 0x0000001408117c10 */ /* 0x000fe200087fe4ff */
[----:B------:R4:W-:Y:S01]  /*2430*/  @!P5 LDGSTS.E.BYPASS.LTC128B.128 [R235+0x7800], [R24.64+0x180] ;  /* 0x0780018018ebdfae */ /* 0x0009e2000b901d50 */
[----:B------:R-:W-:Y:S01]  /*2440*/  @!P4 LEA R8, P0, R19, R2, 0x4 ;  /* 0x000000021308c211 */ /* 0x000fe200078020ff */
[----:B------:R-:W-:Y:S01]  /*2450*/  UIMAD.WIDE.U32 UR20, UR12, 0x20, URZ ;  /* 0x000000200c1478a5 */ /* 0x000fe2000f8e003f */
[----:B------:R-:W-:Y:S01]  /*2460*/  ISETP.GE.AND P5, PT, R4, UR4, PT ;  /* 0x0000000404007c0c */ /* 0x000fe2000bfa6270 */
[----:B------:R2:W-:Y:S01]  /*2470*/  @!P1 LDGSTS.E.BYPASS.LTC128B.128 [R235+0x8000], [R22.64] ;  /* 0x0800000016eb9fae */ /* 0x0005e2000b901d50 */
[----:B------:R-:W-:Y:S01]  /*2480*/  @!P4 LEA.HI.X R5, R5, R165, R14, 0x4, P0 ;  /* 0x000000a50505c211 */ /* 0x000fe200000f240e */
[----:B------:R-:W-:-:S02]  /*2490*/  IMAD.WIDE.U32 R16, R3, c[0x0][0x1b8], R16 ;  /* 0x00006e0003107a25 */ /* 0x000fc400078e0010 */
[----:B------:R2:W-:Y:S04]  /*24a0*/  @!P1 LDGSTS.E.BYPASS.LTC128B.128 [R235+0xa000], [R22.64+0x80] ;  /* 0x0a00008016eb9fae */ /* 0x0005e8000b901d50 */
[----:B------:R2:W-:Y:S04]  /*24b0*/  @!P1 LDGSTS.E.BYPASS.LTC128B.128 [R235+0xc000], [R22.64+0x100] ;  /* 0x0c00010016eb9fae */ /* 0x0005e8000b901d50 */
[----:B------:R2:W-:Y:S01]  /*24c0*/  @!P1 LDGSTS.E.BYPASS.LTC128B.128 [R235+0xe000], [R22.64+0x180] ;  /* 0x0e00018016eb9fae */ /* 0x0005e2000b901d50 */
[----:B------:R-:W-:Y:S01]  /*24d0*/  ISETP.GE.AND P1, PT, R4, UR4, PT ;  /* 0x0000000404007c0c */ /* 0x000fe2000bf26270 */
[----:B------:R-:W-:Y:S01]  /*24e0*/  @!P5 IMAD.MOV.U32 R164, RZ, RZ, R2 ;  /* 0x000000ffffa4d224 */ /* 0x000fe200078e0002 */
[----:B------:R-:W-:Y:S01]  /*24f0*/  LEA.HI R4, R10, R15, RZ, 0x3 ;  /* 0x0000000f0a047211 */ /* 0x000fe200078f18ff */
[----:B------:R-:W-:-:S02]  /*2500*/  IMAD R10, R7, c[0x0][0x1b8], RZ ;  /* 0x00006e00070a7a24 */ /* 0x000fc400078e02ff */
[----:B------:R-:W-:Y:S01]  /*2510*/  @!P5 IMAD.WIDE.U32 R18, R18, 0x30, R164 ;  /* 0x000000301212d825 */ /* 0x000fe200078e00a4 */
[----:B---3--:R-:W-:-:S03]  /*2520*/  LOP3.LUT R20, R4, 0xfffffff8, RZ, 0xc0, !PT ;  /* 0xfffffff804147812 */ /* 0x008fc600078ec0ff */
[----:B------:R-:W-:Y:S02]  /*2530*/  IMAD R10, R3, c[0x0][0x1bc], R10 ;  /* 0x00006f00030a7a24 */ /* 0x000fe400078e020a */
[----:B------:R-:W-:Y:S02]  /*2540*/  IMAD.IADD R7, R15, 0x1, -R20 ;  /* 0x000000010f077824 */ /* 0x000fe400078e0a14 */
[----:B------:R-:W-:Y:S02]  /*2550*/  IMAD.IADD R17, R17, 0x1, R10 ;  /* 0x0000000111117824 */ /* 0x000fe400078e020a */
[----:B------:R-:W-:Y:S02]  /*2560*/  IMAD.SHL.U32 R10, R7, 0x40, RZ ;  /* 0x00000040070a7824 */ /* 0x000fe400078e00ff */
[----:B------:R-:W-:-:S03]  /*2570*/  IMAD.SHL.U32 R4, R4, 0x40, RZ ;  /* 0x0000004004047824 */ /* 0x000fc600078e00ff */
[----:B------:R-:W-:Y:S02]  /*2580*/  LOP3.LUT R10, R10, 0x1c0, RZ, 0xc0, !PT ;  /* 0x000001c00a0a7812 */ /* 0x000fe400078ec0ff */
[----:B------:R-:W-:Y:S02]  /*2590*/  LOP3.LUT R4, R4, 0xfffffe00, RZ, 0xc0, !PT ;  /* 0xfffffe0004047812 */ /* 0x000fe400078ec0ff */
[----:B--2---:R-:W-:-:S04]  /*25a0*/  @!P4 LEA R22, P0, R8, c[0x0][0x168], 0x1 ;  /* 0x00005a000816ca11 */ /* 0x004fc800078008ff */
[----:B------:R-:W-:Y:S01]  /*25b0*/  @!P4 LEA.HI.X R23, R8, c[0x0][0x16c], R5, 0x1, P0 ;  /* 0x00005b000817ca11 */ /* 0x000fe200000f0c05 */
[----:B------:R-:W-:Y:S01]  /*25c0*/  IMAD.SHL.U32 R5, R0, 0x40, RZ ;  /* 0x0000004000057824 */ /* 0x000fe200078e00ff */
[----:B------:R-:W-:Y:S01]  /*25d0*/  IADD3 R168, P0, R12, UR10, RZ ;  /* 0x0000000a0ca87c10 */ /* 0x000fe2000ff1e0ff */
[----:B------:R-:W-:Y:S01]  /*25e0*/  IMAD.SHL.U32 R8, R14, 0x20, RZ ;  /* 0x000000200e087824 */ /* 0x000fe200078e00ff */
[----:B------:R-:W-:Y:S01]  /*25f0*/  ULDC UR10, c[0x0][0x2e8] ;  /* 0x0000ba00000a7ab9 */ /* 0x000fe20000000800 */
[----:B------:R2:W-:Y:S01]  /*2600*/  @!P4 LDGSTS.E.BYPASS.LTC128B.128 [R235+0x8800], [R22.64] ;  /* 0x0880000016ebcfae */ /* 0x0005e2000b901d50 */
[----:B------:R-:W-:Y:S01]  /*2610*/  IADD3.X R3, R13, UR9, RZ, P0, !PT ;  /* 0x000000090d037c10 */ /* 0x000fe200087fe4ff */
[----:B------:R-:W-:Y:S01]  /*2620*/  IMAD.SHL.U32 R13, R12, 0x8, RZ ;  /* 0x000000080c0d7824 */ /* 0x000fe200078e00ff */
[----:B------:R-:W-:Y:S01]  /*2630*/  UIADD3 UR9, UR14, 0x1, -UR15 ;  /* 0x000000010e097890 */ /* 0x000fe2000fffe80f */
[----:B------:R2:W-:Y:S01]  /*2640*/  @!P4 LDGSTS.E.BYPASS.LTC128B.128 [R235+0xa800], [R22.64+0x80] ;  /* 0x0a80008016ebcfae */ /* 0x0005e2000b901d50 */
[----:B------:R-:W-:-:S02]  /*2650*/  @!P5 IMAD R14, R14, 0x30, RZ ;  /* 0x000000300e0ed824 */ /* 0x000fc400078e02ff */
[----:B------:R-:W-:Y:S01]  /*2660*/  IMAD R3, R3, c[0x0][0x1a0], RZ ;  /* 0x0000680003037a24 */ /* 0x000fe200078e02ff */
[----:B------:R2:W-:Y:S01]  /*2670*/  @!P4 LDGSTS.E.BYPASS.LTC128B.128 [R235+0xc800], [R22.64+0x100] ;  /* 0x0c80010016ebcfae */ /* 0x0005e2000b901d50 */
[----:B------:R-:W-:Y:S02]  /*2680*/  UIADD3 UR9, UR9, UR10, URZ ;  /* 0x0000000a09097290 */ /* 0x000fe4000fffe03f */
[----:B------:R-:W-:Y:S01]  /*2690*/  IMAD R3, R168, c[0x0][0x1a4], R3 ;  /* 0x00006900a8037a24 */ /* 0x000fe200078e0203 */
[----:B------:R2:W-:Y:S01]  /*26a0*/  @!P4 LDGSTS.E.BYPASS.LTC128B.128 [R235+0xe800], [R22.64+0x180] ;  /* 0x0e80018016ebcfae */ /* 0x0005e2000b901d50 */
[----:B------:R-:W-:Y:S01]  /*26b0*/  ISETP.GE.AND P4, PT, R12, UR4, PT ;  /* 0x000000040c007c0c */ /* 0x000fe2000bf86270 */
[----:B------:R-:W-:Y:S01]  /*26c0*/  IMAD.WIDE.U32 R168, R168, c[0x0][0x1a0], R16 ;  /* 0x00006800a8a87a25 */ /* 0x000fe200078e0010 */
[----:B------:R-:W-:Y:S01]  /*26d0*/  LOP3.LUT R12, R5, 0x1c0, RZ, 0xc0, !PT ;  /* 0x000001c0050c7812 */ /* 0x000fe200078ec0ff */
[----:B------:R-:W-:Y:S01]  /*26e0*/  ULDC UR4, c[0x0][0x2e4] ;  /* 0x0000b90000047ab9 */ /* 0x000fe20000000800 */
[----:B------:R-:W-:Y:S01]  /*26f0*/  @!P6 IADD3 R5, P0, R2, UR20, RZ ;  /* 0x000000140205ec10 */ /* 0x000fe2000ff1e0ff */
[----:B------:R-:W-:Y:S01]  /*2700*/  IMAD.IADD R166, R169, 0x1, R3 ;  /* 0x00000001a9a67824 */ /* 0x000fe200078e0203 */
[----:B------:R-:W-:Y:S01]  /*2710*/  LOP3.LUT R13, R12, 0x8, R13, 0xf8, !PT ;  /* 0x000000080c0d7812 */ /* 0x000fe200078ef80d */
[----:B------:R-:W-:Y:S01]  /*2720*/  UIADD3 UR4, UR14, -UR4, -UR15 ;  /* 0x800000040e047290 */ /* 0x000fe2000fffe80f */
[----:B------:R-:W-:-:S02]  /*2730*/  @!P6 IADD3.X R8, R165, UR21, R8, P0, !PT ;  /* 0x00000015a508ec10 */ /* 0x000fc400087fe408 */
[C---:B------:R-:W-:Y:S02]  /*2740*/  @!P6 LEA R20, P0, R5.reuse, c[0x0][0x168], 0x1 ;  /* 0x00005a000514ea11 */ /* 0x040fe400078008ff */
[----:B------:R-:W-:Y:S02]  /*2750*/  SHF.R.U32.HI R12, RZ, 0x3, R12 ;  /* 0x00000003ff0c7819 */ /* 0x000fe4000001160c */
[----:B------:R-:W-:Y:S01]  /*2760*/  @!P6 LEA.HI.X R21, R5, c[0x0][0x16c], R8, 0x1, P0 ;  /* 0x00005b000515ea11 */ /* 0x000fe200000f0c08 */
[----:B------:R-:W-:Y:S01]  /*2770*/  @!P5 IMAD.IADD R5, R19, 0x1, R14 ;  /* 0x000000011305d824 */ /* 0x000fe200078e020e */
[C---:B------:R-:W-:Y:S02]  /*2780*/  @!P5 LEA R14, P0, R18.reuse, c[0x0][0x168], 0x1 ;  /* 0x00005a00120eda11 */ /* 0x040fe400078008ff */
[----:B------:R-:W-:Y:S01]  /*2790*/  LOP3.LUT R12, R13, R12, RZ, 0x3c, !PT ;  /* 0x0000000c0d0c7212 */ /* 0x000fe200078e3cff */
[----:B------:R2:W-:Y:S01]  /*27a0*/  @!P6 LDGSTS.E.BYPASS.LTC128B.128 [R235+0x9000], [R20.64] ;  /* 0x0900000014ebefae */ /* 0x0005e2000b901d50 */
[----:B------:R-:W-:Y:S01]  /*27b0*/  @!P5 LEA.HI.X R15, R18, c[0x0][0x16c], R5, 0x1, P0 ;  /* 0x00005b00120fda11 */ /* 0x000fe200000f0c05 */
[----:B------:R-:W-:Y:S01]  /*27c0*/  IMAD.MOV.U32 R5, RZ, RZ, 0x20 ;  /* 0x00000020ff057424 */ /* 0x000fe200078e00ff */
[C---:B------:R-:W-:Y:S01]  /*27d0*/  LEA R232, P0, R168.reuse, c[0x0][0x170], 0x1 ;  /* 0x00005c00a8e87a11 */ /* 0x040fe200078008ff */
[----:B------:R2:W-:Y:S01]  /*27e0*/  @!P6 LDGSTS.E.BYPASS.LTC128B.128 [R235+0xb000], [R20.64+0x80] ;  /* 0x0b00008014ebefae */ /* 0x0005e2000b901d50 */
[C---:B------:R-:W-:Y:S01]  /*27f0*/  IMAD R229, R11.reuse, 0x200, R12 ;  /* 0x000002000be57824 */ /* 0x040fe200078e020c */
[----:B------:R-:W-:Y:S01]  /*2800*/  SHF.R.U32.HI R3, RZ, 0x3, R10 ;  /* 0x00000003ff037819 */ /* 0x000fe2000001160a */
[----:B------:R-:W-:Y:S01]  /*2810*/  IMAD.SHL.U32 R11, R11, 0x8, RZ ;  /* 0x000000080b0b7824 */ /* 0x000fe200078e00ff */
[----:B------:R2:W-:Y:S01]  /*2820*/  @!P6 LDGSTS.E.BYPASS.LTC128B.128 [R235+0xd000], [R20.64+0x100] ;  /* 0x0d00010014ebefae */ /* 0x0005e2000b901d50 */
[----:B------:R-:W-:Y:S01]  /*2830*/  LEA.HI.X R231, R168, c[0x0][0x174], R166, 0x1, P0 ;  /* 0x00005d00a8e77a11 */ /* 0x000fe200000f0ca6 */
[----:B------:R-:W-:-:S02]  /*2840*/  @!P1 IMAD.MOV.U32 R18, RZ, RZ, c[0x0][0x1a0] ;  /* 0x00006800ff129624 */ /* 0x000fc400078e00ff */
[----:B------:R2:W-:Y:S01]  /*2850*/  @!P6 LDGSTS.E.BYPASS.LTC128B.128 [R235+0xf000], [R20.64+0x180] ;  /* 0x0f00018014ebefae */ /* 0x0005e2000b901d50 */
[----:B------:R-:W-:Y:S01]  /*2860*/  LOP3.LUT R8, R10, 0x8, R11, 0xf8, !PT ;  /* 0x000000080a087812 */ /* 0x000fe200078ef80b */
[----:B------:R-:W-:Y:S02]  /*2870*/  IMAD R10, R5, c[0x0][0x1a4], RZ ;  /* 0x00006900050a7a24 */ /* 0x000fe400078e02ff */
[----:B------:R3:W-:Y:S01]  /*2880*/  @!P5 LDGSTS.E.BYPASS.LTC128B.128 [R235+0x9800], [R14.64] ;  /* 0x098000000eebdfae */ /* 0x0007e2000b901d50 */
[----:B------:R-:W-:Y:S01]  /*2890*/  @!P4 IMAD.MOV.U32 R233, RZ, RZ, R231 ;  /* 0x000000ffffe9c224 */ /* 0x000fe200078e00e7 */
[----:B------:R-:W-:Y:S01]  /*28a0*/  LOP3.LUT R3, R8, R3, RZ, 0x3c, !PT ;  /* 0x0000000308037212 */ /* 0x000fe200078e3cff */
[----:B------:R-:W-:Y:S01]  /*28b0*/  @!P2 IMAD.MOV.U32 R11, RZ, RZ, c[0x0][0x1a0] ;  /* 0x00006800ff0ba624 */ /* 0x000fe200078e00ff */
[----:B------:R3:W-:Y:S01]  /*28c0*/  @!P5 LDGSTS.E.BYPASS.LTC128B.128 [R235+0xb800], [R14.64+0x80] ;  /* 0x0b8000800eebdfae */ /* 0x0007e2000b901d50 */
[----:B------:R-:W-:Y:S02]  /*28d0*/  @!P2 IMAD.MOV.U32 R8, RZ, RZ, c[0x0][0x1a4] ;  /* 0x00006900ff08a624 */ /* 0x000fe400078e00ff */
[----:B------:R-:W-:Y:S01]  /*28e0*/  @!P1 IMAD.MOV.U32 R12, RZ, RZ, c[0x0][0x1a4] ;  /* 0x00006900ff0c9624 */ /* 0x000fe200078e00ff */
[----:B------:R3:W-:Y:S01]  /*28f0*/  @!P5 LDGSTS.E.BYPASS.LTC128B.128 [R235+0xd800], [R14.64+0x100] ;  /* 0x0d8001000eebdfae */ /* 0x0007e2000b901d50 */
[----:B------:R-:W-:-:S02]  /*2900*/  @!P1 IMAD.MOV.U32 R230, RZ, RZ, R232 ;  /* 0x000000ffffe69224 */ /* 0x000fc400078e00e8 */
[----:B------:R-:W-:Y:S01]  /*2910*/  @!P1 IMAD R12, R12, 0x60, RZ ;  /* 0x000000600c0c9824 */ /* 0x000fe200078e02ff */
[----:B------:R3:W-:Y:S01]  /*2920*/  @!P5 LDGSTS.E.BYPASS.LTC128B.128 [R235+0xf800], [R14.64+0x180] ;  /* 0x0f8001800eebdfae */ /* 0x0007e2000b901d50 */
[----:B------:R-:W-:-:S03]  /*2930*/  @!P1 IMAD.WIDE.U32 R18, R18, 0x60, R230 ;  /* 0x0000006012129825 */ /* 0x000fc600078e00e6 */
[----:B------:R-:W0:Y:S01]  /*2940*/  LDGDEPBAR ;  /* 0x00000000000079af */ /* 0x000e220000000000 */
[----:B------:R-:W-:Y:S02]  /*2950*/  IMAD R230, R85, 0x400, R4 ;  /* 0x0000040055e67824 */ /* 0x000fe400078e0204 */
[----:B------:R-:W-:Y:S02]  /*2960*/  @!P1 IMAD.IADD R13, R19, 0x1, R12 ;  /* 0x00000001130d9824 */ /* 0x000fe400078e020c */
[----:B------:R-:W-:Y:S02]  /*2970*/  @!P1 IMAD.MOV.U32 R12, RZ, RZ, R18 ;  /* 0x000000ffff0c9224 */ /* 0x000fe400078e0012 */
[----:B------:R-:W-:Y:S02]  /*2980*/  IMAD.IADD R230, R3, 0x1, R230 ;  /* 0x0000000103e67824 */ /* 0x000fe400078e02e6 */
[----:B------:R-:W-:Y:S02]  /*2990*/  IMAD.SHL.U32 R229, R229, 0x2, RZ ;  /* 0x00000002e5e57824 */ /* 0x000fe400078e00ff */
[----:B------:R-:W-:-:S03]  /*29a0*/  IMAD.SHL.U32 R230, R230, 0x2, RZ ;  /* 0x00000002e6e67824 */ /* 0x000fc600078e00ff */
[----:B------:R-:W-:Y:S01]  /*29b0*/  IADD3 R227, R229, 0x8020, RZ ;  /* 0x00008020e5e37810 */ /* 0x000fe20007ffe0ff */
[----:B---3--:R-:W-:Y:S01]  /*29c0*/  IMAD.WIDE.U32 R14, R5, c[0x0][0x1a0], RZ ;  /* 0x00006800050e7a25 */ /* 0x008fe200078e00ff */
[----:B------:R-:W-:-:S04]  /*29d0*/  DEPBAR.LE SB0, 0x0 ;  /* 0x000080000000791a */ /* 0x000fc80000000000 */
[----:B------:R-:W-:Y:S01]  /*29e0*/  BAR.SYNC.DEFER_BLOCKING 0x0 ;  /* 0x0000000000007b1d */ /* 0x000fe20000010000 */
[----:B------:R-:W-:Y:S02]  /*29f0*/  @!P3 IADD3 R16, P5, R232, R14, RZ ;  /* 0x0000000ee810b210 */ /* 0x000fe40007fbe0ff */
[----:B------:R-:W-:Y:S02]  /*2a00*/  @!P2 LEA R14, P0, R11, R232, 0x6 ;  /* 0x000000e80b0ea211 */ /* 0x000fe400078030ff */
[----:B------:R-:W-:Y:S02]  /*2a10*/  @!P3 IADD3.X R17, R231, R15, R10, P5, !PT ;  /* 0x0000000fe711b210 */ /* 0x000fe40002ffe40a */
[----:B------:R-:W-:Y:S01]  /*2a20*/  @!P2 LEA.HI.X R15, R11, R231, R8, 0x6, P0 ;  /* 0x000000e70b0fa211 */ /* 0x000fe200000f3408 */
        /* <DEDUP_REMOVED lines=48> */
[----:B-1----:R-:W2:Y:S01]  /*2d30*/  LDSM.16.M88.4 R16, [R229+0x8000] ;  /* 0x00800000e510783b */ /* 0x002ea20000000200 */
[----:B------:R-:W-:Y:S02]  /*2d40*/  SEL R7, R7, 0xfffffff0, !P1 ;  /* 0xfffffff007077807 */ /* 0x000fe40004800000 */
[----:B------:R-:W-:Y:S01]  /*2d50*/  R2P PR, R0, 0x6 ;  /* 0x0000000600007804 */ /* 0x000fe20000000000 */
[----:B------:R-:W1:Y:S01]  /*2d60*/  LDSM.16.M88.4 R8, [R229+0x8800] ;  /* 0x00880000e508783b */ /* 0x000e620000000200 */
[----:B------:R-:W-:Y:S01]  /*2d70*/  IADD3 R0, R229, 0x8000, RZ ;  /* 0x00008000e5007810 */ /* 0x000fe20007ffe0ff */
[----:B------:R-:W-:-:S02]  /*2d80*/  IMAD R228, R7, 0x2, R230 ;  /* 0x0000000207e47824 */ /* 0x000fc400078e02e6 */
[----:B------:R-:W1:Y:S01]  /*2d90*/  LDSM.16.M88.4 R72, [R229+0x9000] ;  /* 0x00900000e548783b */ /* 0x000e620000000200 */
[C---:B------:R-:W-:Y:S02]  /*2da0*/  IMAD R226, R5.reuse, 0x2, R230 ;  /* 0x0000000205e27824 */ /* 0x040fe400078e02e6 */
[----:B------:R-:W-:Y:S01]  /*2db0*/  IMAD R225, R5, 0x2, R228 ;  /* 0x0000000205e17824 */ /* 0x000fe200078e02e4 */
[----:B------:R-:W1:Y:S04]  /*2dc0*/  LDSM.16.M88.4 R68, [R229+0x9800] ;  /* 0x00980000e544783b */ /* 0x000e680000000200 */
[----:B------:R-:W-:Y:S01]  /*2dd0*/  @P1 IADD3 R227, R0, -0x20, RZ ;  /* 0xffffffe000e31810 */ /* 0x000fe20007ffe0ff */
[----:B------:R-:W-:Y:S01]  /*2de0*/  LDSM.16.M88.4 R52, [R228] ;  /* 0x00000000e434783b */ /* 0x000fe20000000200 */
[----:B------:R-:W-:-:S02]  /*2df0*/  IMAD.MOV.U32 R0, RZ, RZ, 0x40 ;  /* 0x00000040ff007424 */ /* 0x000fc400078e00ff */
[C---:B------:R-:W-:Y:S01]  /*2e00*/  IADD3 R219, R227.reuse, 0x800, RZ ;  /* 0x00000800e3db7810 */ /* 0x040fe20007ffe0ff */
[----:B------:R-:W3:Y:S01]  /*2e10*/  LDSM.16.M88.4 R64, [R227] ;  /* 0x00000000e340783b */ /* 0x000ee20000000200 */
[C---:B------:R-:W-:Y:S02]  /*2e20*/  IADD3 R218, R227.reuse, 0x1000, RZ ;  /* 0x00001000e3da7810 */ /* 0x040fe40007ffe0ff */
[----:B------:R-:W-:Y:S01]  /*2e30*/  SEL R0, R0, 0xffffffc0, !P2 ;  /* 0xffffffc000007807 */ /* 0x000fe20005000000 */
[----:B------:R-:W3:Y:S01]  /*2e40*/  LDSM.16.M88.4 R60, [R227+0x800] ;  /* 0x00080000e33c783b */ /* 0x000ee20000000200 */
[C---:B------:R-:W-:Y:S02]  /*2e50*/  IADD3 R217, R227.reuse, 0x1800, RZ ;  /* 0x00001800e3d97810 */ /* 0x040fe40007ffe0ff */
[----:B------:R-:W-:Y:S01]  /*2e60*/  IADD3 R215, R227, 0x2000, RZ ;  /* 0x00002000e3d77810 */ /* 0x000fe20007ffe0ff */
[----:B------:R-:W3:Y:S01]  /*2e70*/  LDSM.16.M88.4 R56, [R227+0x1000] ;  /* 0x00100000e338783b */ /* 0x000ee20000000200 */
[----:B------:R-:W-:Y:S01]  /*2e80*/  IMAD.IADD R223, R229, 0x1, R0 ;  /* 0x00000001e5df7824 */ /* 0x000fe200078e0200 */
[C---:B------:R-:W-:Y:S01]  /*2e90*/  IADD3 R214, R227.reuse, 0x2800, RZ ;  /* 0x00002800e3d67810 */ /* 0x040fe20007ffe0ff */
[----:B------:R-:W-:Y:S01]  /*2ea0*/  IMAD.IADD R216, R0, 0x1, R227 ;  /* 0x0000000100d87824 */ /* 0x000fe200078e02e3 */
[----:B------:R-:W3:Y:S01]  /*2eb0*/  LDSM.16.M88.4 R48, [R227+0x1800] ;  /* 0x00180000e330783b */ /* 0x000ee20000000200 */
[----:B------:R-:W-:-:S02]  /*2ec0*/  IADD3 R213, R227, 0x3000, RZ ;  /* 0x00003000e3d57810 */ /* 0x000fc40007ffe0ff */
[C---:B------:R-:W-:Y:S01]  /*2ed0*/  IADD3 R212, R227.reuse, 0x3800, RZ ;  /* 0x00003800e3d47810 */ /* 0x040fe20007ffe0ff */
[----:B------:R-:W-:Y:S01]  /*2ee0*/  LDSM.16.M88.4 R36, [R226] ;  /* 0x00000000e224783b */ /* 0x000fe20000000200 */
[C---:B------:R-:W-:Y:S01]  /*2ef0*/  IADD3 R211, R227.reuse, 0x4000, RZ ;  /* 0x00004000e3d37810 */ /* 0x040fe20007ffe0ff */
[C---:B--2---:R-:W-:Y:S02]  /*2f00*/  HMMA.16816.F32 R20, R40.reuse, R16, RZ ;  /* 0x000000102814723c */ /* 0x044fe400000018ff */
[----:B------:R-:W2:Y:S01]  /*2f10*/  LDSM.16.M88.4 R32, [R223+0x8000] ;  /* 0x00800000df20783b */ /* 0x000ea20000000200 */
[C---:B------:R-:W-:Y:S02]  /*2f20*/  IADD3 R210, R227.reuse, 0x4800, RZ ;  /* 0x00004800e3d27810 */ /* 0x040fe40007ffe0ff */
[C---:B------:R-:W-:Y:S01]  /*2f30*/  IADD3 R209, R227.reuse, 0x5000, RZ ;  /* 0x00005000e3d17810 */ /* 0x040fe20007ffe0ff */
[----:B------:R-:W2:Y:S01]  /*2f40*/  LDSM.16.M88.4 R28, [R223+0x8800] ;  /* 0x00880000df1c783b */ /* 0x000ea20000000200 */
[C---:B------:R-:W-:Y:S01]  /*2f50*/  IADD3 R208, R227.reuse, 0x5800, RZ ;  /* 0x00005800e3d07810 */ /* 0x040fe20007ffe0ff */
[----:B------:R-:W-:Y:S02]  /*2f60*/  HMMA.16816.F32 R16, R40, R18, RZ ;  /* 0x000000122810723c */ /* 0x000fe400000018ff */
[----:B----4-:R-:W4:Y:S01]  /*2f70*/  LDSM.16.M88.4 R24, [R223+0x9000] ;  /* 0x00900000df18783b */ /* 0x010f220000000200 */
[----:B------:R-:W-:-:S02]  /*2f80*/  IADD3 R207, R227, 0x6000, RZ ;  /* 0x00006000e3cf7810 */ /* 0x000fc40007ffe0ff */
[C---:B------:R-:W-:Y:S01]  /*2f90*/  IADD3 R206, R227.reuse, 0x6800, RZ ;  /* 0x00006800e3ce7810 */ /* 0x040fe20007ffe0ff */
[----:B------:R-:W2:Y:S01]  /*2fa0*/  LDSM.16.M88.4 R80, [R223+0x9800] ;  /* 0x00980000df50783b */ /* 0x000ea20000000200 */
[C---:B------:R-:W-:Y:S01]  /*2fb0*/  IADD3 R205, R227.reuse, 0x7000, RZ ;  /* 0x00007000e3cd7810 */ /* 0x040fe20007ffe0ff */
[----:B-1----:R-:W-:Y:S02]  /*2fc0*/  HMMA.16816.F32 R12, R40, R8, RZ ;  /* 0x00000008280c723c */ /* 0x002fe400000018ff */
[----:B------:R-:W0:Y:S01]  /*2fd0*/  LDGDEPBAR ;  /* 0x00000000000079af */ /* 0x000e220000000000 */
[----:B------:R-:W-:-:S05]  /*2fe0*/  IADD3 R204, R227, 0x7800, RZ ;  /* 0x00007800e3cc7810 */ /* 0x000fca0007ffe0ff */
[C---:B------:R-:W-:Y:S08]  /*2ff0*/  HMMA.16816.F32 R8, R40.reuse, R10, RZ ;  /* 0x0000000a2808723c */ /* 0x040ff000000018ff */
[C---:B------:R-:W-:Y:S08]  /*3000*/  HMMA.16816.F32 R76, R40.reuse, R72, RZ ;  /* 0x00000048284c723c */ /* 0x040ff000000018ff */
[C---:B------:R-:W-:Y:S08]  /*3010*/  HMMA.16816.F32 R72, R40.reuse, R74, RZ ;  /* 0x0000004a2848723c */ /* 0x040ff000000018ff */
[C---:B------:R-:W-:Y:S08]  /*3020*/  HMMA.16816.F32 R44, R40.reuse, R68, RZ ;  /* 0x00000044282c723c */ /* 0x040ff000000018ff */
        /* <DEDUP_REMOVED lines=10> */
[----:B------:R-:W1:Y:S07]  /*30d0*/  LDSM.16.M88.4 R56, [R216+0x1000] ;  /* 0x00100000d838783b */ /* 0x000e6e0000000200 */
[C---:B------:R-:W-:Y:S08]  /*30e0*/  HMMA.16816.F32 R44, R52.reuse, R48, R44 ;  /* 0x00000030342c723c */ /* 0x040ff0000000182c */
[----:B------:R-:W-:Y:S01]  /*30f0*/  HMMA.16816.F32 R40, R52, R50, R40 ;  /* 0x000000323428723c */ /* 0x000fe20000001828 */
[----:B------:R-:W1:Y:S04]  /*3100*/  LDSM.16.M88.4 R52, [R216+0x1800] ;  /* 0x00180000d834783b */ /* 0x000e680000000200 */
[----:B------:R-:W-:Y:S03]  /*3110*/  LDSM.16.M88.4 R48, [R230+0x2000] ;  /* 0x00200000e630783b */ /* 0x000fe60000000200 */
        /* <DEDUP_REMOVED lines=9> */
[C---:B------:R-:W-:Y:S08]  /*31b0*/  HMMA.16816.F32 R44, R36.reuse, R80, R44 ;  /* 0x00000050242c723c */ /* 0x040ff0000000182c */
[----:B------:R-:W-:Y:S01]  /*31c0*/  HMMA.16816.F32 R40, R36, R82, R40 ;  /* 0x000000522428723c */ /* 0x000fe20000001828 */
[----:B------:R-:W2:Y:S04]  /*31d0*/  LDSM.16.M88.4 R80, [R229+0xb800] ;  /* 0x00b80000e550783b */ /* 0x000ea80000000200 */
[----:B------:R-:W-:Y:S03]  /*31e0*/  LDSM.16.M88.4 R36, [R227+0x2800] ;  /* 0x00280000e324783b */ /* 0x000fe60000000200 */
        /* <DEDUP_REMOVED lines=93> */
[----:B------:R-:W-:Y:S07]  /*37c0*/  LDSM.16.M88.4 R32, [R230+0x6000] ;  /* 0x00600000e620783b */ /* 0x000fee0000000200 */
        /* <DEDUP_REMOVED lines=8> */
[----:B------:R-:W-:Y:S07]  /*3850*/  LDSM.16.M88.4 R60, [R228+0x6000] ;  /* 0x00600000e43c783b */ /* 0x000fee0000000200 */
[C---:B-1----:R-:W-:Y:S08]  /*3860*/  HMMA.16816.F32 R20, R64.reuse, R48, R20 ;  /* 0x000000304014723c */ /* 0x042ff00000001814 */
[C---:B------:R-:W-:Y:S01]  /*3870*/  HMMA.16816.F32 R16, R64.reuse, R50, R16 ;  /* 0x000000324010723c */ /* 0x040fe20000001810 */
[----:B------:R-:W-:Y:S07]  /*3880*/  LDSM.16.M88.4 R48, [R227+0x6000] ;  /* 0x00600000e330783b */ /* 0x000fee0000000200 */
        /* <DEDUP_REMOVED lines=12> */
[----:B------:R-:W-:Y:S07]  /*3950*/  LDSM.16.M88.4 R28, [R227+0x7000] ;  /* 0x00700000e31c783b */ /* 0x000fee0000000200 */
[C---:B----4-:R-:W-:Y:S08]  /*3960*/  HMMA.16816.F32 R12, R32.reuse, R24, R12 ;  /* 0x00000018200c723c */ /* 0x050ff0000000180c */
[C---:B------:R-:W-:Y:S01]  /*3970*/  HMMA.16816.F32 R8, R32.reuse, R26, R8 ;  /* 0x0000001a2008723c */ /* 0x040fe20000001808 */
[----:B------:R-:W2:Y:S07]  /*3980*/  LDSM.16.M88.4 R24, [R227+0x7800] ;  /* 0x00780000e318783b */ /* 0x000eae0000000200 */
[C---:B-1----:R-:W-:Y:S08]  /*3990*/  HMMA.16816.F32 R76, R32.reuse, R36, R76 ;  /* 0x00000024204c723c */ /* 0x042ff0000000184c */
[C---:B------:R-:W-:Y:S01]  /*39a0*/  HMMA.16816.F32 R72, R32.reuse, R38, R72 ;  /* 0x000000262048723c */ /* 0x040fe20000001848 */
[----:B------:R-:W-:Y:S07]  /*39b0*/  LDSM.16.M88.4 R36, [R223+0xe800] ;  /* 0x00e80000df24783b */ /* 0x000fee0000000200 */
[C---:B------:R-:W-:Y:S08]  /*39c0*/  HMMA.16816.F32 R44, R32.reuse, R68, R44 ;  /* 0x00000044202c723c */ /* 0x040ff0000000182c */
[----:B------:R-:W-:Y:S01]  /*39d0*/  HMMA.16816.F32 R40, R32, R70, R40 ;  /* 0x000000462028723c */ /* 0x000fe20000001828 */
[----:B------:R-:W-:Y:S07]  /*39e0*/  LDSM.16.M88.4 R68, [R216+0x6000] ;  /* 0x00600000d844783b */ /* 0x000fee0000000200 */
[C---:B------:R-:W-:Y:S08]  /*39f0*/  HMMA.16816.F32 R20, R60.reuse, R48, R20 ;  /* 0x000000303c14723c */ /* 0x040ff00000001814 */
[C---:B------:R-:W-:Y:S01]  /*3a00*/  HMMA.16816.F32 R16, R60.reuse, R50, R16 ;  /* 0x000000323c10723c */ /* 0x040fe20000001810 */
[----:B------:R-:W-:Y:S07]  /*3a10*/  LDSM.16.M88.4 R48, [R223+0xe000] ;  /* 0x00e00000df30783b */ /* 0x000fee0000000200 */
[C---:B---3--:R-:W-:Y:S01]  /*3a20*/  HMMA.16816.F32 R32, R60.reuse, R56, R12 ;  /* 0x000000383c20723c */ /* 0x048fe2000000180c */
[----:B------:R-:W1:Y:S07]  /*3a30*/  LDSM.16.M88.4 R12, [R226+0x6000] ;  /* 0x00600000e20c783b */ /* 0x000e6e0000000200 */
[C---:B------:R-:W-:Y:S01]  /*3a40*/  HMMA.16816.F32 R56, R60.reuse, R58, R8 ;  /* 0x0000003a3c38723c */ /* 0x040fe20000001808 */
[----:B------:R-:W3:Y:S07]  /*3a50*/  LDSM.16.M88.4 R8, [R225+0x6000] ;  /* 0x00600000e108783b */ /* 0x000eee0000000200 */
[C---:B--2---:R-:W-:Y:S07]  /*3a60*/  HMMA.16816.F32 R44, R60.reuse, R24, R44 ;  /* 0x000000183c2c723c */ /* 0x044fee000000182c */
[----:B------:R-:W-:Y:S01]  /*3a70*/  LOP3.LUT R25, R84, 0xffffffe0, RZ, 0xc0, !PT ;  /* 0xffffffe054197812 */ /* 0x000fe200078ec0ff */
[----:B------:R-:W-:Y:S04]  /*3a80*/  HMMA.16816.F32 R76, R60, R28, R76 ;  /* 0x0000001c3c4c723c */ /* 0x000fe8000000184c */
[----:B------:R-:W-:Y:S01]  /*3a90*/  IMAD.IADD R0, R6, 0x1, -R25 ;  /* 0x0000000106007824 */ /* 0x000fe200078e0a19 */
[----:B------:R-:W-:-:S03]  /*3aa0*/  LEA R6, R85, UR13, 0x4 ;  /* 0x0000000d55067c11 */ /* 0x000fc6000f8e20ff */
[----:B------:R-:W-:Y:S01]  /*3ab0*/  HMMA.16816.F32 R72, R60, R30, R72 ;  /* 0x0000001e3c48723c */ /* 0x000fe20000001848 */
[----:B------:R-:W-:-:S04]  /*3ac0*/  SHF.R.S32.HI R25, RZ, 0x1f, R0 ;  /* 0x0000001fff197819 */ /* 0x000fc80000011400 */
[----:B------:R-:W-:Y:S02]  /*3ad0*/  LEA.HI R0, R25, R0, RZ, 0x2 ;  /* 0x0000000019007211 */ /* 0x000fe400078f10ff */
[----:B------:R-:W-:Y:S01]  /*3ae0*/  IADD3 R31, R241, UR5, RZ ;  /* 0x00000005f11f7c10 */ /* 0x000fe2000fffe0ff */
[----:B------:R-:W-:Y:S01]  /*3af0*/  HMMA.16816.F32 R40, R60, R26, R40 ;  /* 0x0000001a3c28723c */ /* 0x000fe20000001828 */
[----:B------:R-:W2:Y:S01]  /*3b00*/  LDSM.16.M88.4 R24, [R216+0x6800] ;  /* 0x00680000d818783b */ /* 0x000ea20000000200 */
[----:B------:R-:W-:-:S05]  /*3b10*/  SHF.R.S32.HI R29, RZ, 0x2, R0 ;  /* 0x00000002ff1d7819 */ /* 0x000fca0000011400 */
[----:B------:R-:W-:Y:S01]  /*3b20*/  IMAD.IADD R6, R29, 0x1, R6 ;  /* 0x000000011d067824 */ /* 0x000fe200078e0206 */
[----:B-1----:R-:W-:Y:S01]  /*3b30*/  HMMA.16816.F32 R20, R12, R48, R20 ;  /* 0x000000300c14723c */ /* 0x002fe20000001814 */
[----:B------:R-:W-:-:S03]  /*3b40*/  IADD3 R29, R31, 0x1, RZ ;  /* 0x000000011f1d7810 */ /* 0x000fc60007ffe0ff */
[C---:B------:R-:W-:Y:S02]  /*3b50*/  IADD3 R0, R6.reuse, 0x8, RZ ;  /* 0x0000000806007810 */ /* 0x040fe40007ffe0ff */
[----:B------:R-:W-:Y:S02]  /*3b60*/  IADD3 R239, R6, UR9, RZ ;  /* 0x0000000906ef7c10 */ /* 0x000fe4000fffe0ff */
[C---:B------:R-:W-:Y:S01]  /*3b70*/  HMMA.16816.F32 R16, R12.reuse, R50, R16 ;  /* 0x000000320c10723c */ /* 0x040fe20000001810 */
[----:B------:R-:W-:Y:S02]  /*3b80*/  IADD3 R234, R0, UR9, RZ ;  /* 0x0000000900ea7c10 */ /* 0x000fe4000fffe0ff */
[----:B------:R-:W-:Y:S02]  /*3b90*/  IADD3 R240, R6, UR4, RZ ;  /* 0x0000000406f07c10 */ /* 0x000fe4000fffe0ff */
[----:B------:R-:W-:Y:S01]  /*3ba0*/  IADD3 R238, R0, UR4, RZ ;  /* 0x0000000400ee7c10 */ /* 0x000fe2000fffe0ff */
[----:B------:R-:W-:Y:S01]  /*3bb0*/  IMAD.IADD R0, R4, 0x1, R3 ;  /* 0x0000000104007824 */ /* 0x000fe200078e0203 */
[----:B------:R-:W-:Y:S01]  /*3bc0*/  IMNMX R239, R239, UR14, PT ;  /* 0x0000000eefef7c17 */ /* 0x000fe2000b800200 */
[----:B------:R-:W-:Y:S01]  /*3bd0*/  HMMA.16816.F32 R32, R12, R36, R32 ;  /* 0x000000240c20723c */ /* 0x000fe20000001820 */
[----:B------:R-:W-:-:S02]  /*3be0*/  IMNMX R234, R234, UR14, PT ;  /* 0x0000000eeaea7c17 */ /* 0x000fc4000b800200 */
[----:B------:R-:W-:Y:S02]  /*3bf0*/  IMNMX R240, RZ, R240, !PT ;  /* 0x000000f0fff07217 */ /* 0x000fe40007800200 */
[----:B------:R-:W-:Y:S02]  /*3c00*/  IMNMX R238, RZ, R238, !PT ;  /* 0x000000eeffee7217 */ /* 0x000fe40007800200 */
[C---:B------:R-:W-:Y:S01]  /*3c10*/  ISETP.GE.AND P6, PT, R29.reuse, R239, PT ;  /* 0x000000ef1d00720c */ /* 0x040fe20003fc6270 */
[----:B---3--:R-:W-:Y:S01]  /*3c20*/  HMMA.16816.F32 R20, R8, R68, R20 ;  /* 0x000000440814723c */ /* 0x008fe20000001814 */
[C---:B------:R-:W-:Y:S02]  /*3c30*/  ISETP.GE.AND P2, PT, R29.reuse, R234, PT ;  /* 0x000000ea1d00720c */ /* 0x040fe40003f46270 */
[C---:B------:R-:W-:Y:S02]  /*3c40*/  ISETP.LT.OR P6, PT, R29.reuse, R240, P6 ;  /* 0x000000f01d00720c */ /* 0x040fe400037c1670 */
[----:B------:R-:W-:-:S02]  /*3c50*/  ISETP.LT.OR P2, PT, R29, R238, P2 ;  /* 0x000000ee1d00720c */ /* 0x000fc40001741670 */
[C---:B------:R-:W-:Y:S01]  /*3c60*/  IADD3 R29, R31.reuse, 0x8, RZ ;  /* 0x000000081f1d7810 */ /* 0x040fe20007ffe0ff */
[C---:B------:R-:W-:Y:S01]  /*3c70*/  HMMA.16816.F32 R56, R12.reuse, R38, R56 ;  /* 0x000000260c38723c */ /* 0x040fe20000001838 */
[CC--:B------:R-:W-:Y:S02]  /*3c80*/  ISETP.GE.AND P1, PT, R31.reuse, R239.reuse, PT ;  /* 0x000000ef1f00720c */ /* 0x0c0fe40003f26270 */
[-C--:B------:R-:W-:Y:S02]  /*3c90*/  ISETP.GE.AND P3, PT, R31, R234.reuse, PT ;  /* 0x000000ea1f00720c */ /* 0x080fe40003f66270 */
[C---:B------:R-:W-:Y:S02]  /*3ca0*/  ISETP.GE.AND P0, PT, R29.reuse, R239, PT ;  /* 0x000000ef1d00720c */ /* 0x040fe40003f06270 */
[----:B------:R-:W-:Y:S01]  /*3cb0*/  ISETP.GE.AND P4, PT, R29, R234, PT ;  /* 0x000000ea1d00720c */ /* 0x000fe20003f86270 */
[----:B------:R-:W-:Y:S01]  /*3cc0*/  HMMA.16816.F32 R76, R12, R52, R76 ;  /* 0x000000340c4c723c */ /* 0x000fe2000000184c */
[----:B------:R-:W-:-:S02]  /*3cd0*/  ISETP.LT.OR P1, PT, R31, R240, P1 ;  /* 0x000000f01f00720c */ /* 0x000fc40000f21670 */
[----:B------:R-:W-:Y:S02]  /*3ce0*/  ISETP.LT.OR P3, PT, R31, R238, P3 ;  /* 0x000000ee1f00720c */ /* 0x000fe40001f61670 */
[C---:B------:R-:W-:Y:S02]  /*3cf0*/  ISETP.LT.OR P0, PT, R29.reuse, R240, P0 ;  /* 0x000000f01d00720c */ /* 0x040fe40000701670 */
[----:B------:R-:W-:Y:S01]  /*3d00*/  ISETP.LT.OR P4, PT, R29, R238, P4 ;  /* 0x000000ee1d00720c */ /* 0x000fe20002781670 */
[----:B------:R-:W-:Y:S01]  /*3d10*/  HMMA.16816.F32 R72, R12, R54, R72 ;  /* 0x000000360c48723c */ /* 0x000fe20000001848 */
[----:B------:R-:W-:Y:S02]  /*3d20*/  FSEL R28, R20, -INF , !P1 ;  /* 0xff800000141c7808 */ /* 0x000fe40004800000 */
[----:B------:R-:W-:Y:S02]  /*3d30*/  FSEL R30, R21, -INF , !P6 ;  /* 0xff800000151e7808 */ /* 0x000fe40007000000 */
[----:B------:R-:W-:-:S02]  /*3d40*/  FSEL R29, R23, -INF , !P2 ;  /* 0xff800000171d7808 */ /* 0x000fc40005000000 */
[C---:B------:R-:W-:Y:S01]  /*3d50*/  IADD3 R3, R31.reuse, 0x9, RZ ;  /* 0x000000091f037810 */ /* 0x040fe20007ffe0ff */
[C---:B------:R-:W-:Y:S01]  /*3d60*/  HMMA.16816.F32 R44, R12.reuse, R64, R44 ;  /* 0x000000400c2c723c */ /* 0x040fe2000000182c */
[----:B------:R-:W-:Y:S02]  /*3d70*/  IADD3 R37, R31, 0x18, RZ ;  /* 0x000000181f257810 */ /* 0x000fe40007ffe0ff */
[C---:B------:R-:W-:Y:S02]  /*3d80*/  ISETP.GE.AND P5, PT, R3.reuse, R239, PT ;  /* 0x000000ef0300720c */ /* 0x040fe40003fa6270 */
[C---:B------:R-:W-:Y:S02]  /*3d90*/  ISETP.GE.AND P1, PT, R3.reuse, R234, PT ;  /* 0x000000ea0300720c */ /* 0x040fe40003f26270 */
[C---:B------:R-:W-:Y:S01]  /*3da0*/  ISETP.LT.OR P5, PT, R3.reuse, R240, P5 ;  /* 0x000000f00300720c */ /* 0x040fe20002fa1670 */
[----:B------:R-:W-:Y:S01]  /*3db0*/  HMMA.16816.F32 R40, R12, R66, R40 ;  /* 0x000000420c28723c */ /* 0x000fe20000001828 */
[----:B------:R-:W1:Y:S01]  /*3dc0*/  LDSM.16.M88.4 R12, [R216+0x7000] ;  /* 0x00700000d80c783b */ /* 0x000e620000000200 */
[----:B------:R-:W-:-:S02]  /*3dd0*/  ISETP.LT.OR P1, PT, R3, R238, P1 ;  /* 0x000000ee0300720c */ /* 0x000fc40000f21670 */
[----:B------:R-:W-:-:S04]  /*3de0*/  IADD3 R3, R31, 0x11, RZ ;  /* 0x000000111f037810 */ /* 0x000fc80007ffe0ff */
[----:B------:R-:W-:Y:S01]  /*3df0*/  HMMA.16816.F32 R16, R8, R70, R16 ;  /* 0x000000460810723c */ /* 0x000fe20000001810 */
[----:B------:R-:W-:-:S04]  /*3e00*/  ISETP.GE.AND P6, PT, R3, R239, PT ;  /* 0x000000ef0300720c */ /* 0x000fc80003fc6270 */
[----:B------:R-:W-:-:S03]  /*3e10*/  ISETP.LT.OR P6, PT, R3, R240, P6 ;  /* 0x000000f00300720c */ /* 0x000fc600037c1670 */
[C---:B--2---:R-:W-:Y:S07]  /*3e20*/  HMMA.16816.F32 R32, R8.reuse, R24, R32 ;  /* 0x000000180820723c */ /* 0x044fee0000001820 */
[----:B------:R-:W-:Y:S01]  /*3e30*/  FSEL R24, R22, -INF , !P3 ;  /* 0xff80000016187808 */ /* 0x000fe20005800000 */
[----:B------:R-:W-:Y:S01]  /*3e40*/  HMMA.16816.F32 R56, R8, R26, R56 ;  /* 0x0000001a0838723c */ /* 0x000fe20000001838 */
[----:B------:R-:W2:Y:S01]  /*3e50*/  LDSM.16.M88.4 R20, [R216+0x7800] ;  /* 0x00780000d814783b */ /* 0x000ea20000000200 */
[----:B------:R-:W-:Y:S01]  /*3e60*/  IADD3 R25, R31, 0x10, RZ ;  /* 0x000000101f197810 */ /* 0x000fe20007ffe0ff */
[----:B------:R-:W-:-:S04]  /*3e70*/  DEPBAR.LE SB0, 0x0 ;  /* 0x000080000000791a */ /* 0x000fc80000000000 */
[----:B------:R-:W-:Y:S02]  /*3e80*/  ISETP.GE.AND P3, PT, R25, R239, PT ;  /* 0x000000ef1900720c */ /* 0x000fe40003f66270 */
[----:B------:R-:W-:Y:S02]  /*3e90*/  FSEL R36, R16, -INF , !P0 ;  /* 0xff80000010247808 */ /* 0x000fe40004000000 */
[-C--:B------:R-:W-:Y:S02]  /*3ea0*/  ISETP.GE.AND P0, PT, R3, R234.reuse, PT ;  /* 0x000000ea0300720c */ /* 0x080fe40003f06270 */
[C---:B------:R-:W-:Y:S02]  /*3eb0*/  ISETP.GE.AND P2, PT, R25.reuse, R234, PT ;  /* 0x000000ea1900720c */ /* 0x040fe40003f46270 */
[----:B------:R-:W-:Y:S01]  /*3ec0*/  ISETP.LT.OR P3, PT, R25, R240, P3 ;  /* 0x000000f01900720c */ /* 0x000fe20001f61670 */
[----:B-1----:R-:W-:Y:S01]  /*3ed0*/  HMMA.16816.F32 R76, R8, R12, R76 ;  /* 0x0000000c084c723c */ /* 0x002fe2000000184c */
[----:B------:R-:W-:-:S02]  /*3ee0*/  ISETP.LT.OR P0, PT, R3, R238, P0 ;  /* 0x000000ee0300720c */ /* 0x000fc40000701670 */
[----:B------:R-:W-:Y:S02]  /*3ef0*/  IADD3 R3, R31, 0x19, RZ ;  /* 0x000000191f037810 */ /* 0x000fe40007ffe0ff */
[----:B------:R-:W-:Y:S02]  /*3f00*/  ISETP.LT.OR P2, PT, R25, R238, P2 ;  /* 0x000000ee1900720c */ /* 0x000fe40001741670 */
[----:B------:R-:W-:Y:S01]  /*3f10*/  FSEL R27, R18, -INF , !P4 ;  /* 0xff800000121b7808 */ /* 0x000fe20006000000 */
[----:B------:R-:W-:Y:S01]  /*3f20*/  HMMA.16816.F32 R72, R8, R14, R72 ;  /* 0x0000000e0848723c */ /* 0x000fe20000001848 */
[----:B------:R-:W-:Y:S02]  /*3f30*/  FSEL R18, R17, -INF , !P5 ;  /* 0xff80000011127808 */ /* 0x000fe40006800000 */
[----:B------:R-:W-:Y:S02]  /*3f40*/  FSEL R25, R19, -INF , !P1 ;  /* 0xff80000013197808 */ /* 0x000fe40004800000 */
[----:B------:R-:W-:-:S02]  /*3f50*/  FSEL R6, R32, -INF , !P3 ;  /* 0xff80000020067808 */ /* 0x000fc40005800000 */
[-C--:B------:R-:W-:Y:S02]  /*3f60*/  ISETP.GE.AND P1, PT, R37, R239.reuse, PT ;  /* 0x000000ef2500720c */ /* 0x080fe40003f26270 */
[C---:B------:R-:W-:Y:S02]  /*3f70*/  ISETP.GE.AND P5, PT, R3.reuse, R239, PT ;  /* 0x000000ef0300720c */ /* 0x040fe40003fa6270 */
[----:B------:R-:W-:Y:S02]  /*3f80*/  ISETP.GE.AND P3, PT, R3, R234, PT ;  /* 0x000000ea0300720c */ /* 0x000fe40003f66270 */
[-C--:B------:R-:W-:Y:S02]  /*3f90*/  ISETP.LT.OR P1, PT, R37, R240.reuse, P1 ;  /* 0x000000f02500720c */ /* 0x080fe40000f21670 */
[C---:B------:R-:W-:Y:S01]  /*3fa0*/  ISETP.LT.OR P5, PT, R3.reuse, R240, P5 ;  /* 0x000000f00300720c */ /* 0x040fe20002fa1670 */
[----:B--2---:R-:W-:Y:S01]  /*3fb0*/  HMMA.16816.F32 R44, R8, R20, R44 ;  /* 0x00000014082c723c */ /* 0x004fe2000000182c */
[----:B------:R-:W-:-:S02]  /*3fc0*/  ISETP.LT.OR P3, PT, R3, R238, P3 ;  /* 0x000000ee0300720c */ /* 0x000fc40001f61670 */
[C---:B------:R-:W-:Y:S02]  /*3fd0*/  IADD3 R13, R31.reuse, 0x20, RZ ;  /* 0x000000201f0d7810 */ /* 0x040fe40007ffe0ff */
[----:B------:R-:W-:Y:S02]  /*3fe0*/  IADD3 R3, R31, 0x21, RZ ;  /* 0x000000211f037810 */ /* 0x000fe40007ffe0ff */
[----:B------:R-:W-:Y:S01]  /*3ff0*/  FSEL R16, R33, -INF , !P6 ;  /* 0xff80000021107808 */ /* 0x000fe20007000000 */
[----:B------:R-:W-:Y:S01]  /*4000*/  HMMA.16816.F32 R40, R8, R22, R40 ;  /* 0x000000160828723c */ /* 0x000fe20000001828 */
[----:B------:R-:W-:Y:S02]  /*4010*/  FSEL R17, R35, -INF , !P0 ;  /* 0xff80000023117808 */ /* 0x000fe40004000000 */
[----:B------:R-:W-:Y:S02]  /*4020*/  FSEL R4, R56, -INF , !P1 ;  /* 0xff80000038047808 */ /* 0x000fe40004800000 */
[----:B------:R-:W-:-:S02]  /*4030*/  ISETP.GE.AND P0, PT, R13, R239, PT ;  /* 0x000000ef0d00720c */ /* 0x000fc40003f06270 */
[C---:B------:R-:W-:Y:S02]  /*4040*/  ISETP.GE.AND P6, PT, R3.reuse, R239, PT ;  /* 0x000000ef0300720c */ /* 0x040fe40003fc6270 */
[-C--:B------:R-:W-:Y:S02]  /*4050*/  ISETP.GE.AND P1, PT, R3, R234.reuse, PT ;  /* 0x000000ea0300720c */ /* 0x080fe40003f26270 */
[----:B------:R-:W-:Y:S02]  /*4060*/  FSEL R19, R34, -INF , !P2 ;  /* 0xff80000022137808 */ /* 0x000fe40005000000 */
[C---:B------:R-:W-:Y:S02]  /*4070*/  ISETP.GE.AND P2, PT, R13.reuse, R234, PT ;  /* 0x000000ea0d00720c */ /* 0x040fe40003f46270 */
[-C--:B------:R-:W-:Y:S02]  /*4080*/  ISETP.LT.OR P0, PT, R13, R240.reuse, P0 ;  /* 0x000000f00d00720c */ /* 0x080fe40000701670 */
[----:B------:R-:W-:-:S02]  /*4090*/  ISETP.LT.OR P6, PT, R3, R240, P6 ;  /* 0x000000f00300720c */ /* 0x000fc400037c1670 */
[-C--:B------:R-:W-:Y:S02]  /*40a0*/  ISETP.LT.OR P1, PT, R3, R238.reuse, P1 ;  /* 0x000000ee0300720c */ /* 0x080fe40000f21670 */
[C---:B------:R-:W-:Y:S02]  /*40b0*/  IADD3 R33, R31.reuse, 0x28, RZ ;  /* 0x000000281f217810 */ /* 0x040fe40007ffe0ff */
[----:B------:R-:W-:Y:S01]  /*40c0*/  IADD3 R3, R31, 0x29, RZ ;  /* 0x000000291f037810 */ /* 0x000fe20007ffe0ff */
[----:B------:R-:W-:Y:S01]  /*40d0*/  BAR.SYNC.DEFER_BLOCKING 0x0 ;  /* 0x0000000000007b1d */ /* 0x000fe20000010000 */
[----:B------:R-:W-:Y:S02]  /*40e0*/  ISETP.LT.OR P2, PT, R13, R238, P2 ;  /* 0x000000ee0d00720c */ /* 0x000fe40001741670 */
[----:B------:R-:W-:Y:S02]  /*40f0*/  FSEL R12, R57, -INF , !P5 ;  /* 0xff800000390c7808 */ /* 0x000fe40006800000 */
[----:B------:R-:W-:-:S02]  /*4100*/  FSEL R13, R59, -INF , !P3 ;  /* 0xff8000003b0d7808 */ /* 0x000fc40005800000 */
[----:B------:R-:W-:Y:S02]  /*4110*/  FSEL R184, R76, -INF , !P0 ;  /* 0xff8000004cb87808 */ /* 0x000fe40004000000 */
[-C--:B------:R-:W-:Y:S02]  /*4120*/  ISETP.GE.AND P3, PT, R33, R239.reuse, PT ;  /* 0x000000ef2100720c */ /* 0x080fe40003f66270 */
[C---:B------:R-:W-:Y:S02]  /*4130*/  ISETP.GE.AND P5, PT, R3.reuse, R239, PT ;  /* 0x000000ef0300720c */ /* 0x040fe40003fa6270 */
[-C--:B------:R-:W-:Y:S02]  /*4140*/  ISETP.GE.AND P0, PT, R3, R234.reuse, PT ;  /* 0x000000ea0300720c */ /* 0x080fe40003f06270 */
[----:B------:R-:W-:Y:S02]  /*4150*/  ISETP.GE.AND P4, PT, R37, R234, PT ;  /* 0x000000ea2500720c */ /* 0x000fe40003f86270 */
[----:B------:R-:W-:-:S02]  /*4160*/  ISETP.LT.OR P3, PT, R33, R240, P3 ;  /* 0x000000f02100720c */ /* 0x000fc40001f61670 */
[C---:B------:R-:W-:Y:S02]  /*4170*/  ISETP.LT.OR P5, PT, R3.reuse, R240, P5 ;  /* 0x000000f00300720c */ /* 0x040fe40002fa1670 */
[-C--:B------:R-:W-:Y:S02]  /*4180*/  ISETP.LT.OR P0, PT, R3, R238.reuse, P0 ;  /* 0x000000ee0300720c */ /* 0x080fe40000701670 */
[----:B------:R-:W-:Y:S02]  /*4190*/  ISETP.LT.OR P4, PT, R37, R238, P4 ;  /* 0x000000ee2500720c */ /* 0x000fe40002781670 */
[C---:B------:R-:W-:Y:S02]  /*41a0*/  IADD3 R3, R31.reuse, 0x31, RZ ;  /* 0x000000311f037810 */ /* 0x040fe40007ffe0ff */
[----:B------:R-:W-:Y:S02]  /*41b0*/  IADD3 R21, R31, 0x30, RZ ;  /* 0x000000301f157810 */ /* 0x000fe40007ffe0ff */
[----:B------:R-:W-:-:S02]  /*41c0*/  FSEL R190, R77, -INF , !P6 ;  /* 0xff8000004dbe7808 */ /* 0x000fc40007000000 */
[----:B------:R-:W-:Y:S02]  /*41d0*/  FSEL R186, R72, -INF , !P3 ;  /* 0xff80000048ba7808 */ /* 0x000fe40005800000 */
[----:B------:R-:W-:Y:S02]  /*41e0*/  FSEL R15, R58, -INF , !P4 ;  /* 0xff8000003a0f7808 */ /* 0x000fe40006000000 */
[----:B------:R-:W-:Y:S02]  /*41f0*/  FSEL R199, R78, -INF , !P2 ;  /* 0xff8000004ec77808 */ /* 0x000fe40005000000 */
[----:B------:R-:W-:Y:S02]  /*4200*/  FSEL R189, R79, -INF , !P1 ;  /* 0xff8000004fbd7808 */ /* 0x000fe40004800000 */
[C---:B------:R-:W-:Y:S02]  /*4210*/  ISETP.GE.AND P6, PT, R3.reuse, R239, PT ;  /* 0x000000ef0300720c */ /* 0x040fe40003fc6270 */
[----:B------:R-:W-:-:S02]  /*4220*/  ISETP.GE.AND P3, PT, R3, R234, PT ;  /* 0x000000ea0300720c */ /* 0x000fc40003f66270 */
[----:B------:R-:W-:Y:S02]  /*4230*/  FSEL R191, R75, -INF , !P0 ;  /* 0xff8000004bbf7808 */ /* 0x000fe40004000000 */
[-C--:B------:R-:W-:Y:S02]  /*4240*/  ISETP.GE.AND P4, PT, R33, R234.reuse, PT ;  /* 0x000000ea2100720c */ /* 0x080fe40003f86270 */
[C---:B------:R-:W-:Y:S02]  /*4250*/  ISETP.GE.AND P2, PT, R21.reuse, R239, PT ;  /* 0x000000ef1500720c */ /* 0x040fe40003f46270 */
[----:B------:R-:W-:Y:S02]  /*4260*/  ISETP.GE.AND P1, PT, R21, R234, PT ;  /* 0x000000ea1500720c */ /* 0x000fe40003f26270 */
[----:B------:R-:W-:Y:S02]  /*4270*/  ISETP.GT.AND P0, PT, R242, UR7, PT ;  /* 0x00000007f2007c0c */ /* 0x000fe4000bf04270 */
[----:B------:R-:W-:-:S02]  /*4280*/  ISETP.LT.OR P6, PT, R3, R240, P6 ;  /* 0x000000f00300720c */ /* 0x000fc400037c1670 */
[-C--:B------:R-:W-:Y:S02]  /*4290*/  ISETP.LT.OR P3, PT, R3, R238.reuse, P3 ;  /* 0x000000ee0300720c */ /* 0x080fe40001f61670 */
[----:B------:R-:W-:Y:S02]  /*42a0*/  ISETP.LT.OR P4, PT, R33, R238, P4 ;  /* 0x000000ee2100720c */ /* 0x000fe40002781670 */
[C---:B------:R-:W-:Y:S02]  /*42b0*/  ISETP.LT.OR P2, PT, R21.reuse, R240, P2 ;  /* 0x000000f01500720c */ /* 0x040fe40001741670 */
[----:B------:R-:W-:Y:S02]  /*42c0*/  ISETP.LT.OR P1, PT, R21, R238, P1 ;  /* 0x000000ee1500720c */ /* 0x000fe40000f21670 */
[C---:B------:R-:W-:Y:S02]  /*42d0*/  IADD3 R3, R31.reuse, 0x38, RZ ;  /* 0x000000381f037810 */ /* 0x040fe40007ffe0ff */
[----:B------:R-:W-:-:S02]  /*42e0*/  IADD3 R31, R31, 0x39, RZ ;  /* 0x000000391f1f7810 */ /* 0x000fc40007ffe0ff */
[----:B------:R-:W-:Y:S02]  /*42f0*/  FSEL R197, R74, -INF , !P4 ;  /* 0xff8000004ac57808 */ /* 0x000fe40006000000 */
[----:B------:R-:W-:Y:S02]  /*4300*/  FSEL R188, R73, -INF , !P5 ;  /* 0xff80000049bc7808 */ /* 0x000fe40006800000 */
[----:B------:R-:W-:Y:S02]  /*4310*/  FSEL R198, R44, -INF , !P2 ;  /* 0xff8000002cc67808 */ /* 0x000fe40005000000 */
[----:B------:R-:W-:Y:S02]  /*4320*/  FSEL R193, R46, -INF , !P1 ;  /* 0xff8000002ec17808 */ /* 0x000fe40004800000 */
[-C--:B------:R-:W-:Y:S02]  /*4330*/  ISETP.GE.AND P5, PT, R3, R239.reuse, PT ;  /* 0x000000ef0300720c */ /* 0x080fe40003fa6270 */
[----:B------:R-:W-:-:S02]  /*4340*/  ISETP.GE.AND P4, PT, R31, R239, PT ;  /* 0x000000ef1f00720c */ /* 0x000fc40003f86270 */
[-C--:B------:R-:W-:Y:S02]  /*4350*/  ISETP.GE.AND P2, PT, R3, R234.reuse, PT ;  /* 0x000000ea0300720c */ /* 0x080fe40003f46270 */
[----:B------:R-:W-:Y:S02]  /*4360*/  ISETP.GE.AND P1, PT, R31, R234, PT ;  /* 0x000000ea1f00720c */ /* 0x000fe40003f26270 */
[----:B------:R-:W-:Y:S02]  /*4370*/  FSEL R35, R47, -INF , !P3 ;  /* 0xff8000002f237808 */ /* 0x000fe40005800000 */
[C---:B------:R-:W-:Y:S02]  /*4380*/  ISETP.LT.OR P5, PT, R3.reuse, R240, P5 ;  /* 0x000000f00300720c */ /* 0x040fe40002fa1670 */
[----:B------:R-:W-:Y:S02]  /*4390*/  ISETP.LT.OR P2, PT, R3, R238, P2 ;  /* 0x000000ee0300720c */ /* 0x000fe40001741670 */
[----:B------:R-:W-:-:S02]  /*43a0*/  ISETP.LT.OR P4, PT, R31, R240, P4 ;  /* 0x000000f01f00720c */ /* 0x000fc40002781670 */
[----:B------:R-:W-:Y:S02]  /*43b0*/  ISETP.LT.OR P1, PT, R31, R238, P1 ;  /* 0x000000ee1f00720c */ /* 0x000fe40000f21670 */
[----:B------:R-:W-:Y:S02]  /*43c0*/  @!P0 LEA R244, P3, R2, c[0x0][0x168], 0x1 ;  /* 0x00005a0002f48a11 */ /* 0x000fe400078608ff */
[----:B------:R-:W-:Y:S02]  /*43d0*/  FSEL R196, R45, -INF , !P6 ;  /* 0xff8000002dc47808 */ /* 0x000fe40007000000 */
[----:B------:R-:W-:Y:S02]  /*43e0*/  FSEL R194, R40, -INF , !P5 ;  /* 0xff80000028c27808 */ /* 0x000fe40006800000 */
[----:B------:R-:W-:Y:S02]  /*43f0*/  FSEL R33, R42, -INF , !P2 ;  /* 0xff8000002a217808 */ /* 0x000fe40005000000 */
[----:B------:R-:W-:-:S02]  /*4400*/  FSEL R192, R41, -INF , !P4 ;  /* 0xff80000029c07808 */ /* 0x000fc40006000000 */
[----:B------:R-:W-:Y:S02]  /*4410*/  FSEL R32, R43, -INF , !P1 ;  /* 0xff8000002b207808 */ /* 0x000fe40004800000 */
[----:B------:R-:W-:Y:S01]  /*4420*/  @!P0 LEA.HI.X R245, R2, c[0x0][0x16c], R165, 0x1, P3 ;  /* 0x00005b0002f58a11 */ /* 0x000fe200018f0ca5 */
[----:B------:R-:W-:Y:S05]  /*4430*/  @!P0 BRA `(.L_x_6246) ;  /* 0x0000064000008947 */ /* 0x000fea0003800000 */
[----:B------:R-:W-:-:S13]  /*4440*/  PLOP3.LUT P0, PT, PT, PT, UP5, 0x80, 0x0 ;  /* 0x000000000000781c */ /* 0x000fda0003f0f058 */
[----:B------:R-:W-:Y:S05]  /*4450*/  @!P0 BRA `(.L_x_6247) ;  /* 0x000003c000008947 */ /* 0x000fea0003800000 */
[----:B------:R-:W1:Y:S01]  /*4460*/  I2F.RP R3, UR8 ;  /* 0x0000000800037d06 */ /* 0x000e620008209400 */
[----:B------:R-:W-:Y:S01]  /*4470*/  UIADD3 UR9, UR5, -0x40, URZ ;  /* 0xffffffc005097890 */ /* 0x000fe2000fffe03f */
[----:B------:R-:W-:Y:S01]  /*4480*/  IMAD.U32 R10, RZ, RZ, UR5 ;  /* 0x00000005ff0a7e24 */ /* 0x000fe2000f8e00ff */
[----:B------:R-:W-:Y:S02]  /*4490*/  ULDC UR4, c[0x0][0x2d0] ;  /* 0x0000b40000047ab9 */ /* 0x000fe40000000800 */
[----:B------:R-:W-:Y:S02]  /*44a0*/  ULOP3.LUT UR5, UR5, UR4, URZ, 0x3c, !UPT ;  /* 0x0000000405057292 */ /* 0x000fe4000f8e3c3f */
[----:B------:R-:W-:Y:S01]  /*44b0*/  MOV R8, UR9 ;  /* 0x0000000900087c02 */ /* 0x000fe20008000f00 */
[----:B------:R-:W-:Y:S01]  /*44c0*/  ULOP3.LUT UR4, UR9, UR4, URZ, 0x3c, !UPT ;  /* 0x0000000409047292 */ /* 0x000fe2000f8e3c3f */
[----:B------:R-:W-:Y:S02]  /*44d0*/  IABS R10, R10 ;  /* 0x0000000a000a7213 */ /* 0x000fe40000000000 */
[----:B------:R-:W-:-:S02]  /*44e0*/  IABS R8, R8 ;  /* 0x0000000800087213 */ /* 0x000fc40000000000 */
[----:B------:R-:W-:Y:S02]  /*44f0*/  ISETP.LE.AND P2, PT, RZ, UR5, PT ;  /* 0x00000005ff007c0c */ /* 0x000fe4000bf43270 */
[----:B------:R-:W-:Y:S01]  /*4500*/  ISETP.LE.AND P0, PT, RZ, UR4, PT ;  /* 0x00000004ff007c0c */ /* 0x000fe2000bf03270 */
[----:B-1----:R-:W1:Y:S02]  /*4510*/  MUFU.RCP R20, R3 ;  /* 0x0000000300147308 */ /* 0x002e640000001000 */
[----:B-1----:R-:W-:-:S06]  /*4520*/  IADD3 R20, R20, 0xffffffe, RZ ;  /* 0x0ffffffe14147810 */ /* 0x002fcc0007ffe0ff */
[----:B------:R-:W1:Y:S02]  /*4530*/  F2I.FTZ.U32.TRUNC.NTZ R21, R20 ;  /* 0x0000001400157305 */ /* 0x000e64000021f000 */
[----:B-1----:R-:W-:Y:S02]  /*4540*/  IMAD.MOV R11, RZ, RZ, -R21 ;  /* 0x000000ffff0b7224 */ /* 0x002fe400078e0a15 */
[----:B------:R-:W-:Y:S02]  /*4550*/  IMAD.MOV.U32 R20, RZ, RZ, RZ ;  /* 0x000000ffff147224 */ /* 0x000fe400078e00ff */
[----:B------:R-:W-:-:S04]  /*4560*/  IMAD R11, R11, UR8, RZ ;  /* 0x000000080b0b7c24 */ /* 0x000fc8000f8e02ff */
[----:B------:R-:W-:-:S06]  /*4570*/  IMAD.HI.U32 R11, R21, R11, R20 ;  /* 0x0000000b150b7227 */ /* 0x000fcc00078e0014 */
[----:B------:R-:W-:-:S04]  /*4580*/  IMAD.HI.U32 R14, R11, R10, RZ ;  /* 0x0000000a0b0e7227 */ /* 0x000fc800078e00ff */
[----:B------:R-:W-:-:S04]  /*4590*/  IMAD.HI.U32 R11, R11, R8, RZ ;  /* 0x000000080b0b7227 */ /* 0x000fc800078e00ff */
[----:B------:R-:W-:Y:S01]  /*45a0*/  IMAD.MOV R9, RZ, RZ, -R14 ;  /* 0x000000ffff097224 */ /* 0x000fe200078e0a0e */
[----:B------:R-:W-:-:S03]  /*45b0*/  IADD3 R3, -R11, RZ, RZ ;  /* 0x000000ff0b037210 */ /* 0x000fc60007ffe1ff */
[----:B------:R-:W-:Y:S01]  /*45c0*/  IMAD R9, R9, UR8, R10 ;  /* 0x0000000809097c24 */ /* 0x000fe2000f8e020a */
[----:B------:R-:W-:Y:S01]  /*45d0*/  LOP3.LUT R10, RZ, c[0x0][0x2d0], RZ, 0x33, !PT ;  /* 0x0000b400ff0a7a12 */ /* 0x000fe200078e33ff */
[----:B------:R-:W-:-:S03]  /*45e0*/  IMAD R3, R3, UR8, R8 ;  /* 0x0000000803037c24 */ /* 0x000fc6000f8e0208 */
[----:B------:R-:W-:Y:S02]  /*45f0*/  ISETP.LT.U32.AND P3, PT, R9, UR8, PT ;  /* 0x0000000809007c0c */ /* 0x000fe4000bf61070 */
[----:B------:R-:W-:-:S11]  /*4600*/  ISETP.LT.U32.AND P1, PT, R3, UR8, PT ;  /* 0x0000000803007c0c */ /* 0x000fd6000bf21070 */
[----:B------:R-:W-:Y:S02]  /*4610*/  @!P3 IADD3 R9, R9, -UR8, RZ ;  /* 0x800000080909bc10 */ /* 0x000fe4000fffe0ff */
[----:B------:R-:W-:Y:S02]  /*4620*/  @!P1 IADD3 R3, R3, -UR8, RZ ;  /* 0x8000000803039c10 */ /* 0x000fe4000fffe0ff */
[----:B------:R-:W-:Y:S02]  /*4630*/  ISETP.GE.U32.AND P5, PT, R9, UR8, PT ;  /* 0x0000000809007c0c */ /* 0x000fe4000bfa6070 */
[----:B------:R-:W-:Y:S02]  /*4640*/  ISETP.GE.U32.AND P4, PT, R3, UR8, PT ;  /* 0x0000000803007c0c */ /* 0x000fe4000bf86070 */
[----:B------:R-:W-:Y:S02]  /*4650*/  @!P3 IADD3 R14, R14, 0x1, RZ ;  /* 0x000000010e0eb810 */ /* 0x000fe40007ffe0ff */
[----:B------:R-:W-:-:S02]  /*4660*/  @!P1 IADD3 R11, R11, 0x1, RZ ;  /* 0x000000010b0b9810 */ /* 0x000fc40007ffe0ff */
[----:B------:R-:W-:-:S05]  /*4670*/  ISETP.NE.AND P1, PT, RZ, c[0x0][0x2d0], PT ;  /* 0x0000b400ff007a0c */ /* 0x000fca0003f25270 */
        /* <DEDUP_REMOVED lines=26> */
.L_x_6247:
[----:B------:R-:W-:-:S04]  /*4820*/  ULEA UR4, -UR12, URZ, 0x6 ;  /* 0x0000003f0c047291 */ /* 0x000fc8000f8e313f */
[----:B------:R-:W-:Y:S02]  /*4830*/  USHF.R.S32.HI UR5, URZ, 0x1f, UR4 ;  /* 0x0000001f3f057899 */ /* 0x000fe40008011404 */
[----:B------:R-:W-:-:S04]  /*4840*/  MOV R3, UR4 ;  /* 0x0000000400037c02 */ /* 0x000fc80008000f00 */
[----:B------:R-:W-:Y:S02]  /*4850*/  MOV R8, UR5 ;  /* 0x0000000500087c02 */ /* 0x000fe40008000f00 */
.L_x_6248:
[----:B------:R-:W-:Y:S01]  /*4860*/  IADD3 R2, P0, R3, R2, RZ ;  /* 0x0000000203027210 */ /* 0x000fe20007f1e0ff */
[----:B------:R-:W-:Y:S02]  /*4870*/  USHF.L.U32 UR9, UR12, 0x5, URZ ;  /* 0x000000050c097899 */ /* 0x000fe4000800063f */
[----:B------:R-:W-:Y:S02]  /*4880*/  UMOV UR5, 0x5 ;  /* 0x0000000500057882 */ /* 0x000fe40000000000 */
[----:B------:R-:W-:Y:S01]  /*4890*/  IMAD.X R165, R8, 0x1, R165, P0 ;  /* 0x0000000108a57824 */ /* 0x000fe200000e06a5 */
[C---:B------:R-:W-:Y:S01]  /*48a0*/  LEA R244, P0, R2.reuse, c[0x0][0x168], 0x1 ;  /* 0x00005a0002f47a11 */ /* 0x040fe200078008ff */
[----:B------:R-:W-:Y:S02]  /*48b0*/  ULDC UR4, c[0x0][0x19c] ;  /* 0x0000670000047ab9 */ /* 0x000fe40000000800 */
[----:B------:R-:W-:Y:S01]  /*48c0*/  USHF.L.U64.HI UR4, UR12, UR5, UR4 ;  /* 0x000000050c047299 */ /* 0x000fe20008010204 */
[----:B------:R-:W-:-:S02]  /*48d0*/  LEA.HI.X R245, R2, c[0x0][0x16c], R165, 0x1, P0 ;  /* 0x00005b0002f57a11 */ /* 0x000fc400000f0ca5 */
[----:B------:R-:W-:-:S03]  /*48e0*/  IADD3 R20, P0, R244, UR9, RZ ;  /* 0x00000009f4147c10 */ /* 0x000fc6000ff1e0ff */
        /* <DEDUP_REMOVED lines=9> */
[----:B------:R-:W-:-:S03]  /*4980*/  IADD3 R8, P0, R10, UR9, RZ ;  /* 0x000000090a087c10 */ /* 0x000fc6000ff1e0ff */
[----:B------:R1:W-:Y:S01]  /*4990*/  LDGSTS.E.BYPASS.LTC128B.128 [R235+0xe000], [R244.64+0x180] ;  /* 0x0e000180f4eb7fae */ /* 0x0003e2000b901d50 */
[----:B------:R-:W-:-:S03]  /*49a0*/  IADD3.X R9, R11, UR4, RZ, P0, !PT ;  /* 0x000000040b097c10 */ /* 0x000fc600087fe4ff */
        /* <DEDUP_REMOVED lines=13> */
.L_x_6246:
        /* <DEDUP_REMOVED lines=31> */
[----:B------:R-:W1:Y:S01]  /*4c70*/  SHFL.BFLY PT, R9, R10, 0x2, 0x1f ;  /* 0x0c401f000a097f89 */ /* 0x000e6200000e0000 */
[----:B------:R-:W-:-:S02]  /*4c80*/  ISETP.GT.AND P4, PT, R242, UR7, PT ;  /* 0x00000007f2007c0c */ /* 0x000fc4000bf84270 */
[-C--:B------:R-:W-:Y:S01]  /*4c90*/  LEA R221, R5, R224.reuse, 0x1 ;  /* 0x000000e005dd7211 */ /* 0x080fe200078e08ff */
[----:B------:R-:W2:Y:S01]  /*4ca0*/  SHFL.BFLY PT, R8, R11, 0x2, 0x1f ;  /* 0x0c401f000b087f89 */ /* 0x000ea200000e0000 */
[----:B------:R-:W-:-:S03]  /*4cb0*/  LEA R222, R7, R224, 0x1 ;  /* 0x000000e007de7211 */ /* 0x000fc600078e08ff */
[----:B------:R-:W-:Y:S01]  /*4cc0*/  LDSM.16.MT88.4 R156, [R224+0x10000] ;  /* 0x01000000e09c783b */ /* 0x000fe20000004200 */
[----:B------:R-:W-:-:S03]  /*4cd0*/  LEA R220, R5, R222, 0x1 ;  /* 0x000000de05dc7211 */ /* 0x000fc600078e08ff */
        /* <DEDUP_REMOVED lines=26> */
[--C-:B------:R-:W-:Y:S02]  /*4e80*/  FFMA.FTZ R179, R36, c[0x0][0x23c], -R195.reuse ;  /* 0x00008f0024b37a23 */ /* 0x100fe400000108c3 */
        /* <DEDUP_REMOVED lines=12> */
[----:B------:R-:W-:Y:S01]  /*4f50*/  LDSM.16.MT88.4 R24, [R224+0x12800] ;  /* 0x01280000e018783b */ /* 0x000fe20000004200 */
[--C-:B------:R-:W-:Y:S02]  /*4f60*/  FFMA.FTZ R173, R16, c[0x0][0x23c], -R195.reuse ;  /* 0x00008f0010ad7a23 */ /* 0x100fe400000108c3 */
[--C-:B------:R-:W-:Y:S01]  /*4f70*/  FFMA.FTZ R175, R19, c[0x0][0x23c], -R34.reuse ;  /* 0x00008f0013af7a23 */ /* 0x100fe20000010822 */
[----:B------:R-:W1:Y:S01]  /*4f80*/  LDSM.16.MT88.4 R4, [R220+0x16000] ;  /* 0x01600000dc04783b */ /* 0x000e620000004200 */
[--C-:B------:R-:W-:Y:S01]  /*4f90*/  FFMA.FTZ R170, R17, c[0x0][0x23c], -R34.reuse ;  /* 0x00008f0011aa7a23 */ /* 0x100fe20000010822 */
[----:B------:R-:W-:Y:S01]  /*4fa0*/  MUFU.EX2 R179, R179 ;  /* 0x000000b300b37308 */ /* 0x000fe20000000800 */
[----:B------:R-:W-:Y:S01]  /*4fb0*/  FFMA.FTZ R167, R12, c[0x0][0x23c], -R195 ;  /* 0x00008f000ca77a23 */ /* 0x000fe200000108c3 */
[----:B------:R-:W1:Y:S01]  /*4fc0*/  LDSM.16.MT88.4 R16, [R224+0x10800] ;  /* 0x01080000e010783b */ /* 0x000e620000004200 */
        /* <DEDUP_REMOVED lines=12> */
[----:B------:R-:W-:-:S02]  /*5090*/  FFMA.FTZ R188, R199, c[0x0][0x23c], -R34 ;  /* 0x00008f00c7bc7a23 */ /* 0x000fc40000010822 */
[--C-:B------:R-:W-:Y:S02]  /*50a0*/  FFMA.FTZ R189, R189, c[0x0][0x23c], -R34.reuse ;  /* 0x00008f00bdbd7a23 */ /* 0x100fe40000010822 */
[--C-:B------:R-:W-:Y:S02]  /*50b0*/  FFMA.FTZ R190, R197, c[0x0][0x23c], -R34.reuse ;  /* 0x00008f00c5be7a23 */ /* 0x100fe40000010822 */
[----:B------:R-:W-:Y:S01]  /*50c0*/  FFMA.FTZ R191, R191, c[0x0][0x23c], -R34 ;  /* 0x00008f00bfbf7a23 */ /* 0x000fe20000010822 */
[----:B------:R-:W4:Y:S01]  /*50d0*/  MUFU.EX2 R182, R182 ;  /* 0x000000b600b67308 */ /* 0x000f220000000800 */
[----:B---3--:R-:W-:Y:S01]  /*50e0*/  F2FP.PACK_AB R130, R174, R179 ;  /* 0x000000b3ae82723e */ /* 0x008fe200000000ff */
[--C-:B------:R-:W-:Y:S02]  /*50f0*/  FFMA.FTZ R249, R192, c[0x0][0x23c], -R195.reuse ;  /* 0x00008f00c0f97a23 */ /* 0x100fe400000108c3 */
[--C-:B------:R-:W-:Y:S02]  /*5100*/  FFMA.FTZ R197, R198, c[0x0][0x23c], -R195.reuse ;  /* 0x00008f00c6c57a23 */ /* 0x100fe400000108c3 */
[----:B------:R-:W-:-:S02]  /*5110*/  FFMA.FTZ R196, R196, c[0x0][0x23c], -R195 ;  /* 0x00008f00c4c47a23 */ /* 0x000fc400000108c3 */
        /* <DEDUP_REMOVED lines=8> */
[----:B------:R-:W-:Y:S01]  /*51a0*/  FADD.FTZ R180, R181, R180 ;  /* 0x000000b4b5b47221 */ /* 0x000fe20000010000 */
[----:B------:R-:W-:Y:S01]  /*51b0*/  LDSM.16.MT88.4 R32, [R222+0x11800] ;  /* 0x01180000de20783b */ /* 0x000fe20000004200 */
        /* <DEDUP_REMOVED lines=115> */
[----:B------:R-:W4:Y:S07]  /*58f0*/  LDSM.16.MT88.4 R20, [R221+0x11000] ;  /* 0x01100000dd14783b */ /* 0x000f2e0000004200 */
        /* <DEDUP_REMOVED lines=53> */
[----:B------:R-:W2:Y:S07]  /*5c50*/  LDSM.16.MT88.4 R28, [R221+0x11800] ;  /* 0x01180000dd1c783b */ /* 0x000eae0000004200 */
[C---:B-----5:R-:W-:Y:S08]  /*5c60*/  HMMA.16816.F32 R100, R4.reuse, R24, R100 ;  /* 0x000000180464723c */ /* 0x060ff00000001864 */
[C---:B------:R-:W-:Y:S01]  /*5c70*/  HMMA.16816.F32 R104, R4.reuse, R26, R104 ;  /* 0x0000001a0468723c */ /* 0x040fe20000001868 */
[----:B------:R-:W-:Y:S07]  /*5c80*/  LDSM.16.MT88.4 R24, [R220+0x11800] ;  /* 0x01180000dc18783b */ /* 0x000fee0000004200 */
[C---:B----4-:R-:W-:Y:S08]  /*5c90*/  HMMA.16816.F32 R108, R4.reuse, R20, R108 ;  /* 0x00000014046c723c */ /* 0x050ff0000000186c */
[C---:B------:R-:W-:Y:S01]  /*5ca0*/  HMMA.16816.F32 R112, R4.reuse, R22, R112 ;  /* 0x000000160470723c */ /* 0x040fe20000001870 */
[----:B------:R-:W-:Y:S07]  /*5cb0*/  LDSM.16.MT88.4 R20, [R222+0x13800] ;  /* 0x01380000de14783b */ /* 0x000fee0000004200 */
[C---:B-1----:R-:W-:Y:S08]  /*5cc0*/  HMMA.16816.F32 R116, R4.reuse, R16, R116 ;  /* 0x000000100474723c */ /* 0x042ff00000001874 */
[C---:B------:R-:W-:Y:S01]  /*5cd0*/  HMMA.16816.F32 R120, R4.reuse, R18, R120 ;  /* 0x000000120478723c */ /* 0x040fe20000001878 */
[----:B------:R-:W-:Y:S07]  /*5ce0*/  LDSM.16.MT88.4 R16, [R220+0x13800] ;  /* 0x01380000dc10783b */ /* 0x000fee0000004200 */
[C---:B--2---:R-:W-:Y:S08]  /*5cf0*/  HMMA.16816.F32 R124, R4.reuse, R12, R124 ;  /* 0x0000000c047c723c */ /* 0x044ff0000000187c */
        /* <DEDUP_REMOVED lines=58> */
[----:B------:R-:W-:Y:S01]  /*60a0*/  UIADD3 UR6, UR6, -0x2, URZ ;  /* 0xfffffffe06067890 */ /* 0x000fe2000fffe03f */
[----:B------:R-:W-:-:S05]  /*60b0*/  DEPBAR.LE SB0, 0x0 ;  /* 0x000080000000791a */ /* 0x000fca0000000000 */
[----:B------:R-:W-:Y:S01]  /*60c0*/  MOV R242, UR6 ;  /* 0x0000000600f27c02 */ /* 0x000fe20008000f00 */
[----:B------:R-:W-:Y:S06]  /*60d0*/  BAR.SYNC.DEFER_BLOCKING 0x0 ;  /* 0x0000000000007b1d */ /* 0x000fec0000010000 */
[----:B------:R-:W-:Y:S05]  /*60e0*/  @!P0 BRA `(.L_x_6250) ;  /* 0x0000047000008947 */ /* 0x000fea0003800000 */
[----:B------:R-:W1:Y:S01]  /*60f0*/  I2F.RP R8, UR8 ;  /* 0x0000000800087d06 */ /* 0x000e620008209400 */
[----:B------:R-:W-:-:S05]  /*6100*/  IMAD.SHL.U32 R5, R242, 0x40, RZ ;  /* 0x00000040f2057824 */ /* 0x000fca00078e00ff */
[----:B------:R-:W-:Y:S02]  /*6110*/  IADD3 R6, R5, 0x40, RZ ;  /* 0x0000004005067810 */ /* 0x000fe40007ffe0ff */
        /* <DEDUP_REMOVED lines=9> */
[----:B------:R-:W-:-:S03]  /*61b0*/  UIMAD UR9, UR4, UR8, URZ ;  /* 0x00000008040972a4 */ /* 0x000fc6000f8e023f */
[----:B------:R-:W-:Y:S02]  /*61c0*/  UMOV UR4, URZ ;  /* 0x0000003f00047c82 */ /* 0x000fe40008000000 */
[----:B------:R-:W-:Y:S02]  /*61d0*/  UIMAD.WIDE.U32 UR20, UR5, UR9, UR4 ;  /* 0x00000009051472a5 */ /* 0x000fe4000f8e0004 */
[----:B------:R-:W1:Y:S02]  /*61e0*/  R2UR UR4, R5 ;  /* 0x00000000050473c2 */ /* 0x000e6400000e0000 */
[----:B---3--:R-:W-:Y:S02]  /*61f0*/  UIMAD.WIDE.U32 UR14, UR21, UR10, URZ ;  /* 0x0000000a150e72a5 */ /* 0x008fe4000f8e003f */
[----:B--2---:R-:W-:Y:S02]  /*6200*/  UIMAD.WIDE.U32 UR20, UR21, UR6, URZ ;  /* 0x00000006151472a5 */ /* 0x004fe4000f8e003f */
[----:B------:R-:W-:-:S04]  /*6210*/  UIADD3 UR9, -UR15, URZ, URZ ;  /* 0x0000003f0f097290 */ /* 0x000fc8000fffe13f */
[----:B------:R-:W-:Y:S02]  /*6220*/  UIMAD UR10, UR8, UR9, UR10 ;  /* 0x00000009080a72a4 */ /* 0x000fe4000f8e020a */
[----:B------:R-:W-:Y:S02]  /*6230*/  UMOV UR13, UR21 ;  /* 0x00000015000d7c82 */ /* 0x000fe40008000000 */
[----:B------:R-:W-:Y:S02]  /*6240*/  UIADD3 UR5, -UR13, URZ, URZ ;  /* 0x0000003f0d057290 */ /* 0x000fe4000fffe13f */
[----:B------:R-:W-:Y:S01]  /*6250*/  UISETP.GT.U32.AND UP2, UPT, UR8, UR10, UPT ;  /* 0x0000000a0800728c */ /* 0x000fe2000bf44070 */
[----:B------:R-:W2:Y:S01]  /*6260*/  R2UR UR9, R6 ;  /* 0x00000000060973c2 */ /* 0x000ea200000e0000 */
[----:B------:R-:W-:-:S03]  /*6270*/  UIMAD UR6, UR8, UR5, UR6 ;  /* 0x00000005080672a4 */ /* 0x000fc6000f8e0206 */
[----:B------:R-:W-:Y:S02]  /*6280*/  ULDC UR5, c[0x0][0x2d0] ;  /* 0x0000b40000057ab9 */ /* 0x000fe40000000800 */
[----:B------:R-:W-:Y:S02]  /*6290*/  UISETP.GT.U32.AND UP1, UPT, UR8, UR6, UPT ;  /* 0x000000060800728c */ /* 0x000fe4000bf24070 */
[----:B-1----:R-:W-:Y:S02]  /*62a0*/  ULOP3.LUT UR4, UR4, UR5, URZ, 0x3c, !UPT ;  /* 0x0000000504047292 */ /* 0x002fe4000f8e3c3f */
[----:B------:R-:W-:Y:S02]  /*62b0*/  @!UP2 UIADD3 UR10, UR10, -UR8, URZ ;  /* 0x800000080a0aa290 */ /* 0x000fe4000fffe03f */
[----:B------:R-:W-:Y:S02]  /*62c0*/  UISETP.GE.AND UP0, UPT, UR4, URZ, UPT ;  /* 0x0000003f0400728c */ /* 0x000fe4000bf06270 */
[----:B------:R-:W-:-:S02]  /*62d0*/  UISETP.GE.U32.AND UP4, UPT, UR10, UR8, UPT ;  /* 0x000000080a00728c */ /* 0x000fc4000bf86070 */
[----:B------:R-:W-:Y:S02]  /*62e0*/  @!UP2 UIADD3 UR15, UR15, 0x1, URZ ;  /* 0x000000010f0fa890 */ /* 0x000fe4000fffe03f */
[----:B------:R-:W-:Y:S02]  /*62f0*/  @!UP1 UIADD3 UR6, UR6, -UR8, URZ ;  /* 0x8000000806069290 */ /* 0x000fe4000fffe03f */
[----:B------:R-:W-:Y:S02]  /*6300*/  @!UP1 UIADD3 UR13, UR13, 0x1, URZ ;  /* 0x000000010d0d9890 */ /* 0x000fe4000fffe03f */
[----:B------:R-:W-:Y:S02]  /*6310*/  UISETP.GE.U32.AND UP3, UPT, UR6, UR8, UPT ;  /* 0x000000080600728c */ /* 0x000fe4000bf66070 */
[----:B--2---:R-:W-:Y:S02]  /*6320*/  ULOP3.LUT UR9, UR9, UR5, URZ, 0x3c, !UPT ;  /* 0x0000000509097292 */ /* 0x004fe4000f8e3c3f */
[----:B------:R-:W-:-:S02]  /*6330*/  @UP4 UIADD3 UR15, UR15, 0x1, URZ ;  /* 0x000000010f0f4890 */ /* 0x000fc4000fffe03f */
[----:B------:R-:W-:-:S03]  /*6340*/  UISETP.GE.AND UP1, UPT, UR9, URZ, UPT ;  /* 0x0000003f0900728c */ /* 0x000fc6000bf26270 */
[----:B------:R-:W-:Y:S02]  /*6350*/  ULDC UR9, c[0x0][0x2d0] ;  /* 0x0000b40000097ab9 */ /* 0x000fe40000000800 */
[----:B------:R-:W-:Y:S02]  /*6360*/  @UP3 UIADD3 UR13, UR13, 0x1, URZ ;  /* 0x000000010d0d3890 */ /* 0x000fe4000fffe03f */
[----:B------:R-:W-:Y:S02]  /*6370*/  UISETP.NE.AND UP2, UPT, URZ, UR9, UPT ;  /* 0x000000093f00728c */ /* 0x000fe4000bf45270 */
[----:B------:R-:W-:Y:S02]  /*6380*/  ULOP3.LUT UR4, URZ, UR9, URZ, 0x33, !UPT ;  /* 0x000000093f047292 */ /* 0x000fe4000f8e333f */
[----:B------:R-:W-:Y:S02]  /*6390*/  @!UP1 UIADD3 UR15, -UR15, URZ, URZ ;  /* 0x0000003f0f0f9290 */ /* 0x000fe4000fffe13f */
[----:B------:R-:W-:-:S02]  /*63a0*/  @!UP0 UIADD3 UR13, -UR13, URZ, URZ ;  /* 0x0000003f0d0d8290 */ /* 0x000fc4000fffe13f */
[----:B------:R-:W-:Y:S02]  /*63b0*/  USEL UR5, UR4, UR15, !UP2 ;  /* 0x0000000f04057287 */ /* 0x000fe4000d000000 */
[----:B------:R-:W-:-:S04]  /*63c0*/  USEL UR4, UR4, UR13, !UP2 ;  /* 0x0000000d04047287 */ /* 0x000fc8000d000000 */
[----:B------:R-:W-:Y:S02]  /*63d0*/  MOV R5, UR5 ;  /* 0x0000000500057c02 */ /* 0x000fe40008000f00 */
[----:B------:R-:W-:-:S03]  /*63e0*/  IMAD.U32 R7, RZ, RZ, UR4 ;  /* 0x00000004ff077e24 */ /* 0x000fc6000f8e00ff */
[----:B------:R-:W-:-:S04]  /*63f0*/  IMAD.WIDE R4, R5, 0x4, R236 ;  /* 0x0000000405047825 */ /* 0x000fc800078e02ec */
[----:B------:R-:W-:Y:S02]  /*6400*/  IMAD.WIDE R6, R7, 0x4, R236 ;  /* 0x0000000407067825 */ /* 0x000fe400078e02ec */
[----:B------:R-:W2:Y:S04]  /*6410*/  LDG.E R4, [R4.64] ;  /* 0x0000001004047981 */ /* 0x000ea8000c1e1900 */
[----:B------:R-:W3:Y:S01]  /*6420*/  LDG.E R0, [R6.64] ;  /* 0x0000001006007981 */ /* 0x000ee2000c1e1900 */
[----:B------:R-:W-:-:S03]  /*6430*/  UIADD3 UR5, UR5, -UR4, URZ ;  /* 0x8000000405057290 */ /* 0x000fc6000fffe03f */
        /* <DEDUP_REMOVED lines=18> */
.L_x_6250:
[----:B------:R-:W-:Y:S02]  /*6560*/  ULDC UR14, c[0x0][0x1a0] ;  /* 0x00006800000e7ab9 */ /* 0x000fe40000000800 */
[----:B------:R-:W-:-:S04]  /*6570*/  ULEA UR14, -UR14, URZ, 0x6 ;  /* 0x0000003f0e0e7291 */ /* 0x000fc8000f8e313f */
[----:B------:R-:W-:Y:S02]  /*6580*/  USHF.R.S32.HI UR10, URZ, 0x1f, UR14 ;  /* 0x0000001f3f0a7899 */ /* 0x000fe4000801140e */
.L_x_6251:
[----:B------:R-:W-:Y:S01]  /*6590*/  IMAD.U32 R5, RZ, RZ, UR14 ;  /* 0x0000000eff057e24 */ /* 0x000fe2000f8e00ff */
[----:B------:R-:W-:Y:S01]  /*65a0*/  ULDC.64 UR4, c[0x0][0x1a0] ;  /* 0x0000680000047ab9 */ /* 0x000fe20000000a00 */
[----:B------:R-:W-:Y:S01]  /*65b0*/  IADD3 R7, P0, R168, UR14, RZ ;  /* 0x0000000ea8077c10 */ /* 0x000fe2000ff1e0ff */
[----:B------:R-:W-:Y:S01]  /*65c0*/  ULEA UR6, UP0, UR4, UR14, 0x4 ;  /* 0x0000000e04067291 */ /* 0x000fe2000f80203f */
[----:B------:R-:W-:Y:S01]  /*65d0*/  IMAD.U32 R0, RZ, RZ, UR10 ;  /* 0x0000000aff007e24 */ /* 0x000fe2000f8e00ff */
[C---:B------:R-:W-:Y:S01]  /*65e0*/  LEA R232, P1, R5.reuse, R232, 0x1 ;  /* 0x000000e805e87211 */ /* 0x040fe200078208ff */
[----:B------:R-:W-:Y:S01]  /*65f0*/  USHF.L.U32 UR9, UR4, 0x5, URZ ;  /* 0x0000000504097899 */ /* 0x000fe2000800063f */
[----:B------:R-:W-:Y:S01]  /*6600*/  IADD3.X R4, R166, UR10, RZ, P0, !PT ;  /* 0x0000000aa6047c10 */ /* 0x000fe200087fe4ff */
[----:B------:R-:W-:Y:S01]  /*6610*/  ULEA.HI.X UR10, UR4, UR10, UR5, 0x4, UP0 ;  /* 0x0000000a040a7291 */ /* 0x000fe200080f2405 */
[----:B------:R-:W-:Y:S02]  /*6620*/  LEA.HI.X R231, R5, R231, R0, 0x1, P1 ;  /* 0x000000e705e77211 */ /* 0x000fe400008f0c00 */
[----:B------:R-:W-:Y:S01]  /*6630*/  IADD3 R168, P0, R168, UR6, RZ ;  /* 0x00000006a8a87c10 */ /* 0x000fe2000ff1e0ff */
[----:B------:R-:W-:Y:S01]  /*6640*/  UMOV UR6, 0x5 ;  /* 0x0000000500067882 */ /* 0x000fe20000000000 */
[C---:B------:R-:W-:Y:S01]  /*6650*/  LEA R6, P1, R7.reuse, c[0x0][0x170], 0x1 ;  /* 0x00005c0007067a11 */ /* 0x040fe200078208ff */
[----:B------:R-:W-:Y:S01]  /*6660*/  USHF.L.U64.HI UR4, UR4, UR6, UR5 ;  /* 0x0000000604047299 */ /* 0x000fe20008010205 */
[----:B------:R-:W-:Y:S01]  /*6670*/  IADD3.X R5, R166, UR10, RZ, P0, !PT ;  /* 0x0000000aa6057c10 */ /* 0x000fe200087fe4ff */
[----:B------:R-:W-:Y:S01]  /*6680*/  IMAD.MOV.U32 R233, RZ, RZ, R231 ;  /* 0x000000ffffe97224 */ /* 0x000fe200078e00e7 */
[----:B------:R-:W-:-:S02]  /*6690*/  LEA.HI.X R7, R7, c[0x0][0x174], R4, 0x1, P1 ;  /* 0x00005d0007077a11 */ /* 0x000fc400008f0c04 */
[----:B------:R-:W-:Y:S02]  /*66a0*/  LEA R8, P0, R168, c[0x0][0x170], 0x1 ;  /* 0x00005c00a8087a11 */ /* 0x000fe400078008ff */
[----:B------:R-:W-:Y:S01]  /*66b0*/  IADD3 R4, P1, R232, UR9, RZ ;  /* 0x00000009e8047c10 */ /* 0x000fe2000ff3e0ff */
[----:B------:R-:W-:Y:S01]  /*66c0*/  @!PT LDS RZ, [RZ] ;  /* 0x00000000fffff984 */ /* 0x000fe20000000800 */
[----:B------:R-:W-:Y:S01]  /*66d0*/  @!PT LDS RZ, [RZ] ;  /* 0x00000000fffff984 */ /* 0x000fe20000000800 */
[----:B------:R-:W-:Y:S01]  /*66e0*/  @!PT LDS RZ, [RZ] ;  /* 0x00000000fffff984 */ /* 0x000fe20000000800 */
[----:B------:R1:W-:Y:S01]  /*66f0*/  LDGSTS.E.BYPASS.LTC128B.128 [R235+0x10000], [R232.64] ;  /* 0x10000000e8eb7fae */ /* 0x0003e2000b901d50 */
[----:B------:R-:W-:Y:S02]  /*6700*/  LEA.HI.X R9, R168, c[0x0][0x174], R5, 0x1, P0 ;  /* 0x00005d00a8097a11 */ /* 0x000fe400000f0c05 */
[----:B------:R-:W-:Y:S01]  /*6710*/  IADD3.X R5, R231, UR4, RZ, P1, !PT ;  /* 0x00000004e7057c10 */ /* 0x000fe20008ffe4ff */
[----:B------:R2:W-:Y:S01]  /*6720*/  LDGSTS.E.BYPASS.LTC128B.128 [R235+0x12000], [R6.64+0x80] ;  /* 0x1200008006eb7fae */ /* 0x0005e2000b901d50 */
[----:B------:R-:W-:Y:S02]  /*6730*/  IADD3 R12, P1, R4, UR9, RZ ;  /* 0x00000009040c7c10 */ /* 0x000fe4000ff3e0ff */
[----:B------:R-:W-:Y:S01]  /*6740*/  IADD3 R20, P0, R8, UR9, RZ ;  /* 0x0000000908147c10 */ /* 0x000fe2000ff1e0ff */
[----:B------:R2:W-:Y:S01]  /*6750*/  LDGSTS.E.BYPASS.LTC128B.128 [R235+0x14000], [R6.64+0x100] ;  /* 0x1400010006eb7fae */ /* 0x0005e2000b901d50 */
[----:B------:R-:W-:-:S02]  /*6760*/  IADD3.X R13, R5, UR4, RZ, P1, !PT ;  /* 0x00000004050d7c10 */ /* 0x000fc40008ffe4ff */
[----:B------:R-:W-:Y:S01]  /*6770*/  IADD3 R14, P1, R12, UR9, RZ ;  /* 0x000000090c0e7c10 */ /* 0x000fe2000ff3e0ff */
[----:B------:R2:W-:Y:S01]  /*6780*/  LDGSTS.E.BYPASS.LTC128B.128 [R235+0x16000], [R6.64+0x180] ;  /* 0x1600018006eb7fae */ /* 0x0005e2000b901d50 */
[----:B------:R-:W-:Y:S02]  /*6790*/  IADD3.X R21, R9, UR4, RZ, P0, !PT ;  /* 0x0000000409157c10 */ /* 0x000fe400087fe4ff */
[----:B------:R-:W-:Y:S01]  /*67a0*/  IADD3 R28, P0, R20, UR9, RZ ;  /* 0x00000009141c7c10 */ /* 0x000fe2000ff1e0ff */
[----:B------:R2:W-:Y:S01]  /*67b0*/  LDGSTS.E.BYPASS.LTC128B.128 [R235+0x10800], [R4.64] ;  /* 0x1080000004eb7fae */ /* 0x0005e2000b901d50 */
[----:B------:R-:W-:Y:S02]  /*67c0*/  IADD3.X R15, R13, UR4, RZ, P1, !PT ;  /* 0x000000040d0f7c10 */ /* 0x000fe40008ffe4ff */
[----:B------:R-:W-:Y:S01]  /*67d0*/  IADD3.X R29, R21, UR4, RZ, P0, !PT ;  /* 0x00000004151d7c10 */ /* 0x000fe200087fe4ff */
        /* <DEDUP_REMOVED lines=12> */
[----:B------:R-:W5:Y:S04]  /*68a0*/  LDSM.16.M88.4 R16, [R229+0x8000] ;  /* 0x00800000e510783b */ /* 0x000f680000000200 */
[----:B---3--:R-:W4:Y:S04]  /*68b0*/  LDSM.16.M88.4 R8, [R229+0x8800] ;  /* 0x00880000e508783b */ /* 0x008f280000000200 */
[----:B------:R-:W2:Y:S04]  /*68c0*/  LDSM.16.M88.4 R184, [R229+0x9000] ;  /* 0x00900000e5b8783b */ /* 0x000ea80000000200 */
[----:B------:R-:W3:Y:S04]  /*68d0*/  LDSM.16.M88.4 R196, [R229+0x9800] ;  /* 0x00980000e5c4783b */ /* 0x000ee80000000200 */
[----:B------:R-:W-:Y:S04]  /*68e0*/  LDSM.16.M88.4 R24, [R228] ;  /* 0x00000000e418783b */ /* 0x000fe80000000200 */
[----:B------:R-:W2:Y:S04]  /*68f0*/  LDSM.16.M88.4 R32, [R227] ;  /* 0x00000000e320783b */ /* 0x000ea80000000200 */
[----:B------:R-:W2:Y:S04]  /*6900*/  LDSM.16.M88.4 R188, [R219] ;  /* 0x00000000dbbc783b */ /* 0x000ea80000000200 */
[----:B------:R-:W2:Y:S04]  /*6910*/  LDSM.16.M88.4 R172, [R218] ;  /* 0x00000000daac783b */ /* 0x000ea80000000200 */
[----:B-1----:R-:W1:Y:S04]  /*6920*/  LDSM.16.M88.4 R28, [R217] ;  /* 0x00000000d91c783b */ /* 0x002e680000000200 */
[----:B------:R-:W-:Y:S01]  /*6930*/  LDSM.16.M88.4 R168, [R226] ;  /* 0x00000000e2a8783b */ /* 0x000fe20000000200 */
[C---:B-----5:R-:W-:Y:S03]  /*6940*/  HMMA.16816.F32 R20, R176.reuse, R16, RZ ;  /* 0x00000010b014723c */ /* 0x060fe600000018ff */
[----:B------:R-:W5:Y:S04]  /*6950*/  LDSM.16.M88.4 R192, [R223+0x8000] ;  /* 0x00800000dfc0783b */ /* 0x000f680000000200 */
[----:B------:R-:W0:Y:S01]  /*6960*/  LDGDEPBAR ;  /* 0x00000000000079af */ /* 0x000e220000000000 */
[C---:B------:R-:W-:Y:S08]  /*6970*/  HMMA.16816.F32 R16, R176.reuse, R18, RZ ;  /* 0x00000012b010723c */ /* 0x040ff000000018ff */
[C---:B----4-:R-:W-:Y:S08]  /*6980*/  HMMA.16816.F32 R12, R176.reuse, R8, RZ ;  /* 0x00000008b00c723c */ /* 0x050ff000000018ff */
[C---:B------:R-:W-:Y:S08]  /*6990*/  HMMA.16816.F32 R8, R176.reuse, R10, RZ ;  /* 0x0000000ab008723c */ /* 0x040ff000000018ff */
[C---:B--2---:R-:W-:Y:S08]  /*69a0*/  HMMA.16816.F32 R4, R176.reuse, R184, RZ ;  /* 0x000000b8b004723c */ /* 0x044ff000000018ff */
[C---:B------:R-:W-:Y:S08]  /*69b0*/  HMMA.16816.F32 R184, R176.reuse, R186, RZ ;  /* 0x000000bab0b8723c */ /* 0x040ff000000018ff */
[C---:B---3--:R-:W-:Y:S08]  /*69c0*/  HMMA.16816.F32 R180, R176.reuse, R196, RZ ;  /* 0x000000c4b0b4723c */ /* 0x048ff000000018ff */
[----:B------:R-:W-:Y:S01]  /*69d0*/  HMMA.16816.F32 R176, R176, R198, RZ ;  /* 0x000000c6b0b0723c */ /* 0x000fe200000018ff */
        /* <DEDUP_REMOVED lines=8> */
[C---:B------:R-:W-:Y:S01]  /*6a60*/  HMMA.16816.F32 R184, R24.reuse, R174, R184 ;  /* 0x000000ae18b8723c */ /* 0x040fe200000018b8 */
[----:B------:R-:W4:Y:S07]  /*6a70*/  LDSM.16.M88.4 R172, [R223+0x9800] ;  /* 0x00980000dfac783b */ /* 0x000f2e0000000200 */
[C---:B-1----:R-:W-:Y:S08]  /*6a80*/  HMMA.16816.F32 R180, R24.reuse, R28, R180 ;  /* 0x0000001c18b4723c */ /* 0x042ff000000018b4 */
[----:B------:R-:W-:Y:S01]  /*6a90*/  HMMA.16816.F32 R176, R24, R30, R176 ;  /* 0x0000001e18b0723c */ /* 0x000fe200000018b0 */
[----:B------:R-:W-:Y:S04]  /*6aa0*/  LDSM.16.M88.4 R28, [R225] ;  /* 0x00000000e11c783b */ /* 0x000fe80000000200 */
[----:B------:R-:W1:Y:S03]  /*6ab0*/  LDSM.16.M88.4 R24, [R216] ;  /* 0x00000000d818783b */ /* 0x000e660000000200 */
[C---:B-----5:R-:W-:Y:S08]  /*6ac0*/  HMMA.16816.F32 R20, R168.reuse, R192, R20 ;  /* 0x000000c0a814723c */ /* 0x060ff00000001814 */
[C---:B------:R-:W-:Y:S01]  /*6ad0*/  HMMA.16816.F32 R16, R168.reuse, R194, R16 ;  /* 0x000000c2a810723c */ /* 0x040fe20000001810 */
[----:B------:R-:W5:Y:S07]  /*6ae0*/  LDSM.16.M88.4 R192, [R216+0x800] ;  /* 0x00080000d8c0783b */ /* 0x000f6e0000000200 */
        /* <DEDUP_REMOVED lines=15> */
[----:B------:R-:W-:Y:S07]  /*6be0*/  LDSM.16.M88.4 R192, [R214] ;  /* 0x00000000d6c0783b */ /* 0x000fee0000000200 */
[C---:B--2---:R-:W-:Y:S08]  /*6bf0*/  HMMA.16816.F32 R4, R28.reuse, R32, R4 ;  /* 0x000000201c04723c */ /* 0x044ff00000001804 */
[C---:B------:R-:W-:Y:S01]  /*6c00*/  HMMA.16816.F32 R184, R28.reuse, R34, R184 ;  /* 0x000000221cb8723c */ /* 0x040fe200000018b8 */
[----:B------:R-:W2:Y:S07]  /*6c10*/  LDSM.16.M88.4 R32, [R229+0xb800] ;  /* 0x00b80000e520783b */ /* 0x000eae0000000200 */
[C---:B---3--:R-:W-:Y:S08]  /*6c20*/  HMMA.16816.F32 R180, R28.reuse, R188, R180 ;  /* 0x000000bc1cb4723c */ /* 0x048ff000000018b4 */
[----:B------:R-:W-:Y:S01]  /*6c30*/  HMMA.16816.F32 R176, R28, R190, R176 ;  /* 0x000000be1cb0723c */ /* 0x000fe200000018b0 */
[----:B------:R-:W-:Y:S04]  /*6c40*/  LDSM.16.M88.4 R28, [R228+0x2000] ;  /* 0x00200000e41c783b */ /* 0x000fe80000000200 */
[----:B------:R-:W3:Y:S03]  /*6c50*/  LDSM.16.M88.4 R188, [R215] ;  /* 0x00000000d7bc783b */ /* 0x000ee60000000200 */
[C---:B-1----:R-:W-:Y:S08]  /*6c60*/  HMMA.16816.F32 R20, R24.reuse, R172, R20 ;  /* 0x000000ac1814723c */ /* 0x042ff00000001814 */
[C---:B------:R-:W-:Y:S01]  /*6c70*/  HMMA.16816.F32 R16, R24.reuse, R174, R16 ;  /* 0x000000ae1810723c */ /* 0x040fe20000001810 */
[----:B------:R-:W1:Y:S07]  /*6c80*/  LDSM.16.M88.4 R172, [R213] ;  /* 0x00000000d5ac783b */ /* 0x000e6e0000000200 */
[C---:B------:R-:W-:Y:S08]  /*6c90*/  HMMA.16816.F32 R12, R24.reuse, R168, R12 ;  /* 0x000000a8180c723c */ /* 0x040ff0000000180c */
[C---:B------:R-:W-:Y:S01]  /*6ca0*/  HMMA.16816.F32 R8, R24.reuse, R170, R8 ;  /* 0x000000aa1808723c */ /* 0x040fe20000001808 */
[----:B------:R-:W4:Y:S07]  /*6cb0*/  LDSM.16.M88.4 R168, [R212] ;  /* 0x00000000d4a8783b */ /* 0x000f2e0000000200 */
[C---:B------:R-:W-:Y:S08]  /*6cc0*/  HMMA.16816.F32 R4, R24.reuse, R196, R4 ;  /* 0x000000c41804723c */ /* 0x040ff00000001804 */
[C---:B------:R-:W-:Y:S01]  /*6cd0*/  HMMA.16816.F32 R184, R24.reuse, R198, R184 ;  /* 0x000000c618b8723c */ /* 0x040fe200000018b8 */
[----:B------:R-:W-:Y:S07]  /*6ce0*/  LDSM.16.M88.4 R196, [R229+0xc800] ;  /* 0x00c80000e5c4783b */ /* 0x000fee0000000200 */
[C---:B--2---:R-:W-:Y:S08]  /*6cf0*/  HMMA.16816.F32 R180, R24.reuse, R32, R180 ;  /* 0x0000002018b4723c */ /* 0x044ff000000018b4 */
[----:B------:R-:W-:Y:S01]  /*6d00*/  HMMA.16816.F32 R176, R24, R34, R176 ;  /* 0x0000002218b0723c */ /* 0x000fe200000018b0 */
[----:B------:R-:W-:Y:S04]  /*6d10*/  LDSM.16.M88.4 R24, [R226+0x2000] ;  /* 0x00200000e218783b */ /* 0x000fe80000000200 */
[----:B------:R-:W2:Y:S03]  /*6d20*/  LDSM.16.M88.4 R32, [R223+0xa000] ;  /* 0x00a00000df20783b */ /* 0x000ea60000000200 */
        /* <DEDUP_REMOVED lines=9> */
[C---:B----4-:R-:W-:Y:S08]  /*6dc0*/  HMMA.16816.F32 R180, R28.reuse, R168, R180 ;  /* 0x000000a81cb4723c */ /* 0x050ff000000018b4 */
        /* <DEDUP_REMOVED lines=12> */
[C---:B----4-:R-:W-:Y:S08]  /*6e90*/  HMMA.16816.F32 R180, R24.reuse, R28, R180 ;  /* 0x0000001c18b4723c */ /* 0x050ff000000018b4 */
[----:B------:R-:W-:Y:S01]  /*6ea0*/  HMMA.16816.F32 R176, R24, R30, R176 ;  /* 0x0000001e18b0723c */ /* 0x000fe200000018b0 */
[----:B------:R-:W-:Y:S04]  /*6eb0*/  LDSM.16.M88.4 R28, [R230+0x4000] ;  /* 0x00400000e61c783b */ /* 0x000fe80000000200 */
[----:B------:R-:W4:Y:S03]  /*6ec0*/  LDSM.16.M88.4 R24, [R229+0xc000] ;  /* 0x00c00000e518783b */ /* 0x000f260000000200 */
[C---:B-----5:R-:W-:Y:S08]  /*6ed0*/  HMMA.16816.F32 R20, R168.reuse, R192, R20 ;  /* 0x000000c0a814723c */ /* 0x060ff00000001814 */
[C---:B------:R-:W-:Y:S01]  /*6ee0*/  HMMA.16816.F32 R16, R168.reuse, R194, R16 ;  /* 0x000000c2a810723c */ /* 0x040fe20000001810 */
[----:B------:R-:W-:Y:S07]  /*6ef0*/  LDSM.16.M88.4 R192, [R229+0xd800] ;  /* 0x00d80000e5c0783b */ /* 0x000fee0000000200 */
[C---:B--2---:R-:W-:Y:S08]  /*6f00*/  HMMA.16816.F32 R12, R168.reuse, R32, R12 ;  /* 0x00000020a80c723c */ /* 0x044ff0000000180c */
[C---:B------:R-:W-:Y:S01]  /*6f10*/  HMMA.16816.F32 R8, R168.reuse, R34, R8 ;  /* 0x00000022a808723c */ /* 0x040fe20000001808 */
[----:B------:R-:W2:Y:S07]  /*6f20*/  LDSM.16.M88.4 R32, [R229+0xd000] ;  /* 0x00d00000e520783b */ /* 0x000eae0000000200 */
[C---:B---3--:R-:W-:Y:S08]  /*6f30*/  HMMA.16816.F32 R4, R168.reuse, R188, R4 ;  /* 0x000000bca804723c */ /* 0x048ff00000001804 */
[C---:B------:R-:W-:Y:S01]  /*6f40*/  HMMA.16816.F32 R184, R168.reuse, R190, R184 ;  /* 0x000000bea8b8723c */ /* 0x040fe200000018b8 */
[----:B------:R-:W-:Y:S07]  /*6f50*/  LDSM.16.M88.4 R188, [R209] ;  /* 0x00000000d1bc783b */ /* 0x000fee0000000200 */
[C---:B-1----:R-:W-:Y:S08]  /*6f60*/  HMMA.16816.F32 R180, R168.reuse, R172, R180 ;  /* 0x000000aca8b4723c */ /* 0x042ff000000018b4 */
[----:B------:R-:W-:Y:S01]  /*6f70*/  HMMA.16816.F32 R176, R168, R174, R176 ;  /* 0x000000aea8b0723c */ /* 0x000fe200000018b0 */
[----:B------:R-:W-:Y:S04]  /*6f80*/  LDSM.16.M88.4 R172, [R211] ;  /* 0x00000000d3ac783b */ /* 0x000fe80000000200 */
[----:B------:R-:W-:Y:S03]  /*6f90*/  LDSM.16.M88.4 R168, [R210] ;  /* 0x00000000d2a8783b */ /* 0x000fe60000000200 */
[C---:B----4-:R-:W-:Y:S08]  /*6fa0*/  HMMA.16816.F32 R20, R28.reuse, R24, R20 ;  /* 0x000000181c14723c */ /* 0x050ff00000001814 */
[C---:B------:R-:W-:Y:S01]  /*6fb0*/  HMMA.16816.F32 R16, R28.reuse, R26, R16 ;  /* 0x0000001a1c10723c */ /* 0x040fe20000001810 */
[----:B------:R-:W1:Y:S07]  /*6fc0*/  LDSM.16.M88.4 R24, [R228+0x4000] ;  /* 0x00400000e418783b */ /* 0x000e6e0000000200 */
        /* <DEDUP_REMOVED lines=25> */
[----:B------:R-:W-:Y:S07]  /*7160*/  LDSM.16.M88.4 R196, [R229+0xf000] ;  /* 0x00f00000e5c4783b */ /* 0x000fee0000000200 */
[C---:B-1----:R-:W-:Y:S08]  /*7170*/  HMMA.16816.F32 R4, R28.reuse, R172, R4 ;  /* 0x000000ac1c04723c */ /* 0x042ff00000001804 */
[C---:B------:R-:W-:Y:S01]  /*7180*/  HMMA.16816.F32 R184, R28.reuse, R174, R184 ;  /* 0x000000ae1cb8723c */ /* 0x040fe200000018b8 */
[----:B------:R-:W1:Y:S07]  /*7190*/  LDSM.16.M88.4 R172, [R216+0x5000] ;  /* 0x00500000d8ac783b */ /* 0x000e6e0000000200 */
[C---:B----4-:R-:W-:Y:S08]  /*71a0*/  HMMA.16816.F32 R180, R28.reuse, R168, R180 ;  /* 0x000000a81cb4723c */ /* 0x050ff000000018b4 */
        /* <DEDUP_REMOVED lines=14> */
[----:B------:R-:W-:Y:S07]  /*7290*/  LDSM.16.M88.4 R172, [R228+0x6000] ;  /* 0x00600000e4ac783b */ /* 0x000fee0000000200 */
[C---:B---3--:R-:W-:Y:S08]  /*72a0*/  HMMA.16816.F32 R180, R32.reuse, R168, R180 ;  /* 0x000000a820b4723c */ /* 0x048ff000000018b4 */
[----:B------:R-:W-:Y:S01]  /*72b0*/  HMMA.16816.F32 R176, R32, R170, R176 ;  /* 0x000000aa20b0723c */ /* 0x000fe200000018b0 */
[----:B------:R-:W1:Y:S04]  /*72c0*/  LDSM.16.M88.4 R168, [R207] ;  /* 0x00000000cfa8783b */ /* 0x000e680000000200 */
[----:B------:R-:W-:Y:S03]  /*72d0*/  LDSM.16.M88.4 R32, [R206] ;  /* 0x00000000ce20783b */ /* 0x000fe60000000200 */
[C---:B----4-:R-:W-:Y:S08]  /*72e0*/  HMMA.16816.F32 R20, R192.reuse, R28, R20 ;  /* 0x0000001cc014723c */ /* 0x050ff00000001814 */
[C---:B------:R-:W-:Y:S01]  /*72f0*/  HMMA.16816.F32 R16, R192.reuse, R30, R16 ;  /* 0x0000001ec010723c */ /* 0x040fe20000001810 */
[----:B------:R-:W3:Y:S07]  /*7300*/  LDSM.16.M88.4 R28, [R205] ;  /* 0x00000000cd1c783b */ /* 0x000eee0000000200 */
[C---:B--2---:R-:W-:Y:S08]  /*7310*/  HMMA.16816.F32 R12, R192.reuse, R24, R12 ;  /* 0x00000018c00c723c */ /* 0x044ff0000000180c */
[C---:B------:R-:W-:Y:S01]  /*7320*/  HMMA.16816.F32 R8, R192.reuse, R26, R8 ;  /* 0x0000001ac008723c */ /* 0x040fe20000001808 */
[----:B------:R-:W2:Y:S07]  /*7330*/  LDSM.16.M88.4 R24, [R204] ;  /* 0x00000000cc18783b */ /* 0x000eae0000000200 */
[C---:B------:R-:W-:Y:S08]  /*7340*/  HMMA.16816.F32 R4, R192.reuse, R196, R4 ;  /* 0x000000c4c004723c */ /* 0x040ff00000001804 */
[C---:B------:R-:W-:Y:S08]  /*7350*/  HMMA.16816.F32 R184, R192.reuse, R198, R184 ;  /* 0x000000c6c0b8723c */ /* 0x040ff000000018b8 */
[C---:B-----5:R-:W-:Y:S08]  /*7360*/  HMMA.16816.F32 R180, R192.reuse, R188, R180 ;  /* 0x000000bcc0b4723c */ /* 0x060ff000000018b4 */
[----:B------:R-:W-:Y:S01]  /*7370*/  HMMA.16816.F32 R176, R192, R190, R176 ;  /* 0x000000bec0b0723c */ /* 0x000fe200000018b0 */
[----:B------:R-:W-:Y:S04]  /*7380*/  LDSM.16.M88.4 R188, [R226+0x6000] ;  /* 0x00600000e2bc783b */ /* 0x000fe80000000200 */
[----:B------:R-:W-:Y:S03]  /*7390*/  LDSM.16.M88.4 R192, [R223+0xf800] ;  /* 0x00f80000dfc0783b */ /* 0x000fe60000000200 */
        /* <DEDUP_REMOVED lines=8> */
[----:B------:R-:W4:Y:S07]  /*7420*/  LDSM.16.M88.4 R32, [R223+0xe800] ;  /* 0x00e80000df20783b */ /* 0x000f2e0000000200 */
[C---:B--2---:R-:W-:Y:S08]  /*7430*/  HMMA.16816.F32 R180, R172.reuse, R24, R180 ;  /* 0x00000018acb4723c */ /* 0x044ff000000018b4 */
[----:B------:R-:W-:Y:S01]  /*7440*/  HMMA.16816.F32 R176, R172, R26, R176 ;  /* 0x0000001aacb0723c */ /* 0x000fe200000018b0 */
[----:B------:R-:W-:Y:S04]  /*7450*/  LDSM.16.M88.4 R172, [R225+0x6000] ;  /* 0x00600000e1ac783b */ /* 0x000fe80000000200 */
[----:B------:R-:W2:Y:S03]  /*7460*/  LDSM.16.M88.4 R24, [R216+0x6000] ;  /* 0x00600000d818783b */ /* 0x000ea60000000200 */
[C---:B-1----:R-:W-:Y:S08]  /*7470*/  HMMA.16816.F32 R20, R188.reuse, R168, R20 ;  /* 0x000000a8bc14723c */ /* 0x042ff00000001814 */
[C---:B------:R-:W-:Y:S08]  /*7480*/  HMMA.16816.F32 R16, R188.reuse, R170, R16 ;  /* 0x000000aabc10723c */ /* 0x040ff00000001810 */
[C---:B---3--:R-:W-:Y:S08]  /*7490*/  HMMA.16816.F32 R4, R188.reuse, R28, R4 ;  /* 0x0000001cbc04723c */ /* 0x048ff00000001804 */
[C---:B------:R-:W-:Y:S01]  /*74a0*/  HMMA.16816.F32 R184, R188.reuse, R30, R184 ;  /* 0x0000001ebcb8723c */ /* 0x040fe200000018b8 */
[----:B------:R-:W1:Y:S07]  /*74b0*/  LDSM.16.M88.4 R28, [R216+0x6800] ;  /* 0x00680000d81c783b */ /* 0x000e6e0000000200 */
[----:B----4-:R-:W-:Y:S08]  /*74c0*/  HMMA.16816.F32 R8, R188, R34, R8 ;  /* 0x00000022bc08723c */ /* 0x010ff00000001808 */
[C---:B--2---:R-:W-:Y:S08]  /*74d0*/  HMMA.16816.F32 R20, R172.reuse, R24, R20 ;  /* 0x00000018ac14723c */ /* 0x044ff00000001814 */
[----:B------:R-:W-:Y:S08]  /*74e0*/  HMMA.16816.F32 R16, R172, R26, R16 ;  /* 0x0000001aac10723c */ /* 0x000ff00000001810 */
[C---:B------:R-:W-:Y:S07]  /*74f0*/  HMMA.16816.F32 R12, R188.reuse, R32, R12 ;  /* 0x00000020bc0c723c */ /* 0x040fee000000180c */
[----:B------:R-:W-:Y:S01]  /*7500*/  IMAD R33, R242, 0x40, R241 ;  /* 0x00000040f2217824 */ /* 0x000fe200078e02f1 */
[----:B------:R-:W-:Y:S04]  /*7510*/  HMMA.16816.F32 R176, R188, R194, R176 ;  /* 0x000000c2bcb0723c */ /* 0x000fe800000018b0 */
[----:B------:R-:W-:-:S02]  /*7520*/  IADD3 R25, R33, 0x1, RZ ;  /* 0x0000000121197810 */ /* 0x000fc40007ffe0ff */
[-C--:B------:R-:W-:Y:S02]  /*7530*/  ISETP.GE.AND P0, PT, R33, R239.reuse, PT ;  /* 0x000000ef2100720c */ /* 0x080fe40003f06270 */
[C---:B------:R-:W-:Y:S01]  /*7540*/  ISETP.GE.AND P6, PT, R25.reuse, R239, PT ;  /* 0x000000ef1900720c */ /* 0x040fe20003fc6270 */
[C---:B-1----:R-:W-:Y:S01]  /*7550*/  HMMA.16816.F32 R8, R172.reuse, R30, R8 ;  /* 0x0000001eac08723c */ /* 0x042fe20000001808 */
[----:B------:R-:W-:Y:S02]  /*7560*/  ISETP.GE.AND P2, PT, R25, R234, PT ;  /* 0x000000ea1900720c */ /* 0x000fe40003f46270 */
[CC--:B------:R-:W-:Y:S02]  /*7570*/  ISETP.LT.OR P0, PT, R33.reuse, R240.reuse, P0 ;  /* 0x000000f02100720c */ /* 0x0c0fe40000701670 */
[C---:B------:R-:W-:Y:S02]  /*7580*/  IADD3 R169, R33.reuse, 0x8, RZ ;  /* 0x0000000821a97810 */ /* 0x040fe40007ffe0ff */
[----:B------:R-:W-:Y:S01]  /*7590*/  IADD3 R35, R33, 0x9, RZ ;  /* 0x0000000921237810 */ /* 0x000fe20007ffe0ff */
[----:B------:R-:W-:Y:S01]  /*75a0*/  HMMA.16816.F32 R12, R172, R28, R12 ;  /* 0x0000001cac0c723c */ /* 0x000fe2000000180c */
[----:B------:R-:W-:-:S02]  /*75b0*/  ISETP.LT.OR P6, PT, R25, R240, P6 ;  /* 0x000000f01900720c */ /* 0x000fc400037c1670 */
[----:B------:R-:W-:Y:S02]  /*75c0*/  ISETP.LT.OR P2, PT, R25, R238, P2 ;  /* 0x000000ee1900720c */ /* 0x000fe40001741670 */
[----:B------:R-:W-:Y:S01]  /*75d0*/  FSEL R167, R20, -INF , !P0 ;  /* 0xff80000014a77808 */ /* 0x000fe20004000000 */
[----:B------:R-:W1:Y:S01]  /*75e0*/  LDSM.16.M88.4 R24, [R216+0x7000] ;  /* 0x00700000d818783b */ /* 0x000e620000000200 */
[CC--:B------:R-:W-:Y:S01]  /*75f0*/  ISETP.GE.AND P1, PT, R169.reuse, R239.reuse, PT ;  /* 0x000000efa900720c */ /* 0x0c0fe20003f26270 */
[----:B------:R-:W-:Y:S01]  /*7600*/  HMMA.16816.F32 R180, R188, R192, R180 ;  /* 0x000000c0bcb4723c */ /* 0x000fe200000018b4 */
[-C--:B------:R-:W-:Y:S02]  /*7610*/  ISETP.GE.AND P3, PT, R169, R234.reuse, PT ;  /* 0x000000eaa900720c */ /* 0x080fe40003f66270 */
[C---:B------:R-:W-:Y:S02]  /*7620*/  ISETP.GE.AND P5, PT, R35.reuse, R239, PT ;  /* 0x000000ef2300720c */ /* 0x040fe40003fa6270 */
[----:B------:R-:W-:-:S02]  /*7630*/  ISETP.GE.AND P0, PT, R35, R234, PT ;  /* 0x000000ea2300720c */ /* 0x000fc40003f06270 */
[C---:B------:R-:W-:Y:S02]  /*7640*/  ISETP.LT.OR P1, PT, R169.reuse, R240, P1 ;  /* 0x000000f0a900720c */ /* 0x040fe40000f21670 */
[----:B------:R-:W-:Y:S02]  /*7650*/  ISETP.LT.OR P3, PT, R169, R238, P3 ;  /* 0x000000eea900720c */ /* 0x000fe40001f61670 */
[C---:B------:R-:W-:Y:S02]  /*7660*/  ISETP.LT.OR P5, PT, R35.reuse, R240, P5 ;  /* 0x000000f02300720c */ /* 0x040fe40002fa1670 */
[----:B------:R-:W-:Y:S02]  /*7670*/  ISETP.LT.OR P0, PT, R35, R238, P0 ;  /* 0x000000ee2300720c */ /* 0x000fe40000701670 */
[----:B------:R-:W-:Y:S02]  /*7680*/  FSEL R199, R16, -INF , !P1 ;  /* 0xff80000010c77808 */ /* 0x000fe40004800000 */
[----:B------:R-:W-:-:S02]  /*7690*/  FSEL R194, R18, -INF , !P3 ;  /* 0xff80000012c27808 */ /* 0x000fc40005800000 */
[----:B------:R-:W-:Y:S02]  /*76a0*/  FSEL R31, R17, -INF , !P5 ;  /* 0xff800000111f7808 */ /* 0x000fe40006800000 */
[----:B------:R-:W-:Y:S02]  /*76b0*/  FSEL R20, R19, -INF , !P0 ;  /* 0xff80000013147808 */ /* 0x000fe40004000000 */
[----:B------:R-:W2:Y:S01]  /*76c0*/  LDSM.16.M88.4 R16, [R216+0x7800] ;  /* 0x00780000d810783b */ /* 0x000ea20000000200 */
[----:B------:R-:W-:Y:S01]  /*76d0*/  IADD3 R35, R33, 0x10, RZ ;  /* 0x0000001021237810 */ /* 0x000fe20007ffe0ff */
[----:B------:R-:W-:-:S04]  /*76e0*/  DEPBAR.LE SB0, 0x0 ;  /* 0x000080000000791a */ /* 0x000fc80000000000 */
[----:B------:R-:W-:Y:S02]  /*76f0*/  IADD3 R29, R33, 0x11, RZ ;  /* 0x00000011211d7810 */ /* 0x000fe40007ffe0ff */
[----:B------:R-:W-:Y:S01]  /*7700*/  FSEL R0, R23, -INF , !P2 ;  /* 0xff80000017007808 */ /* 0x000fe20005000000 */
[----:B------:R-:W-:Y:S01]  /*7710*/  BAR.SYNC.DEFER_BLOCKING 0x0 ;  /* 0x0000000000007b1d */ /* 0x000fe20000010000 */
[-C--:B------:R-:W-:Y:S02]  /*7720*/  ISETP.GE.AND P2, PT, R35, R239.reuse, PT ;  /* 0x000000ef2300720c */ /* 0x080fe40003f46270 */
[----:B------:R-:W-:Y:S02]  /*7730*/  FSEL R197, R21, -INF , !P6 ;  /* 0xff80000015c57808 */ /* 0x000fe40007000000 */
[----:B------:R-:W-:Y:S01]  /*7740*/  IADD3 R21, R33, 0x18, RZ ;  /* 0x0000001821157810 */ /* 0x000fe20007ffe0ff */
[----:B-1----:R-:W-:Y:S01]  /*7750*/  HMMA.16816.F32 R4, R172, R24, R4 ;  /* 0x00000018ac04723c */ /* 0x002fe20000001804 */
[----:B------:R-:W-:-:S02]  /*7760*/  ISETP.GE.AND P6, PT, R29, R239, PT ;  /* 0x000000ef1d00720c */ /* 0x000fc40003fc6270 */
[----:B------:R-:W-:Y:S02]  /*7770*/  ISETP.GE.AND P1, PT, R29, R234, PT ;  /* 0x000000ea1d00720c */ /* 0x000fe40003f26270 */
[----:B------:R-:W-:Y:S02]  /*7780*/  ISETP.LT.OR P2, PT, R35, R240, P2 ;  /* 0x000000f02300720c */ /* 0x000fe40001741670 */
[----:B------:R-:W-:Y:S01]  /*7790*/  IADD3 R23, R33, 0x19, RZ ;  /* 0x0000001921177810 */ /* 0x000fe20007ffe0ff */
[----:B------:R-:W-:Y:S01]  /*77a0*/  HMMA.16816.F32 R184, R172, R26, R184 ;  /* 0x0000001aacb8723c */ /* 0x000fe200000018b8 */
[C---:B------:R-:W-:Y:S02]  /*77b0*/  ISETP.GE.AND P0, PT, R21.reuse, R239, PT ;  /* 0x000000ef1500720c */ /* 0x040fe40003f06270 */
[----:B------:R-:W-:Y:S02]  /*77c0*/  ISETP.GE.AND P3, PT, R21, R234, PT ;  /* 0x000000ea1500720c */ /* 0x000fe40003f66270 */
[----:B------:R-:W-:-:S02]  /*77d0*/  ISETP.LT.OR P6, PT, R29, R240, P6 ;  /* 0x000000f01d00720c */ /* 0x000fc400037c1670 */
[----:B------:R-:W-:Y:S02]  /*77e0*/  ISETP.LT.OR P1, PT, R29, R238, P1 ;  /* 0x000000ee1d00720c */ /* 0x000fe40000f21670 */
[----:B------:R-:W-:Y:S02]  /*77f0*/  FSEL R29, R12, -INF , !P2 ;  /* 0xff8000000c1d7808 */ /* 0x000fe40005000000 */
[C---:B------:R-:W-:Y:S02]  /*7800*/  ISETP.GE.AND P5, PT, R23.reuse, R239, PT ;  /* 0x000000ef1700720c */ /* 0x040fe40003fa6270 */
[-C--:B------:R-:W-:Y:S02]  /*7810*/  ISETP.GE.AND P2, PT, R23, R234.reuse, PT ;  /* 0x000000ea1700720c */ /* 0x080fe40003f46270 */
[----:B------:R-:W-:Y:S02]  /*7820*/  ISETP.GE.AND P4, PT, R33, R234, PT ;  /* 0x000000ea2100720c */ /* 0x000fe40003f86270 */
[----:B------:R-:W-:-:S02]  /*7830*/  ISETP.LT.OR P0, PT, R21, R240, P0 ;  /* 0x000000f01500720c */ /* 0x000fc40000701670 */
[----:B------:R-:W-:Y:S02]  /*7840*/  ISETP.LT.OR P3, PT, R21, R238, P3 ;  /* 0x000000ee1500720c */ /* 0x000fe40001f61670 */
[----:B------:R-:W-:Y:S02]  /*7850*/  IADD3 R21, R33, 0x21, RZ ;  /* 0x0000002121157810 */ /* 0x000fe40007ffe0ff */
[C---:B------:R-:W-:Y:S02]  /*7860*/  ISETP.LT.OR P5, PT, R23.reuse, R240, P5 ;  /* 0x000000f01700720c */ /* 0x040fe40002fa1670 */
[-C--:B------:R-:W-:Y:S02]  /*7870*/  ISETP.LT.OR P2, PT, R23, R238.reuse, P2 ;  /* 0x000000ee1700720c */ /* 0x080fe40001741670 */
[----:B------:R-:W-:Y:S02]  /*7880*/  ISETP.LT.OR P4, PT, R33, R238, P4 ;  /* 0x000000ee2100720c */ /* 0x000fe40002781670 */
[----:B------:R-:W-:-:S02]  /*7890*/  FSEL R25, R13, -INF , !P6 ;  /* 0xff8000000d197808 */ /* 0x000fc40007000000 */
[----:B------:R-:W-:Y:S02]  /*78a0*/  FSEL R23, R8, -INF , !P0 ;  /* 0xff80000008177808 */ /* 0x000fe40004000000 */
[C---:B------:R-:W-:Y:S02]  /*78b0*/  ISETP.GE.AND P6, PT, R21.reuse, R239, PT ;  /* 0x000000ef1500720c */ /* 0x040fe40003fc6270 */
[-C--:B------:R-:W-:Y:S02]  /*78c0*/  ISETP.GE.AND P0, PT, R21, R234.reuse, PT ;  /* 0x000000ea1500720c */ /* 0x080fe40003f06270 */
[----:B------:R-:W-:Y:S02]  /*78d0*/  FSEL R22, R22, -INF , !P4 ;  /* 0xff80000016167808 */ /* 0x000fe40006000000 */
[----:B------:R-:W-:Y:S02]  /*78e0*/  ISETP.GE.AND P4, PT, R35, R234, PT ;  /* 0x000000ea2300720c */ /* 0x000fe40003f86270 */
[----:B------:R-:W-:-:S02]  /*78f0*/  ISETP.LT.OR P6, PT, R21, R240, P6 ;  /* 0x000000f01500720c */ /* 0x000fc400037c1670 */
[-C--:B------:R-:W-:Y:S02]  /*7900*/  ISETP.LT.OR P0, PT, R21, R238.reuse, P0 ;  /* 0x000000ee1500720c */ /* 0x080fe40000701670 */
[----:B------:R-:W-:Y:S02]  /*7910*/  FSEL R26, R10, -INF , !P3 ;  /* 0xff8000000a1a7808 */ /* 0x000fe40005800000 */
[----:B------:R-:W-:Y:S02]  /*7920*/  FSEL R21, R9, -INF , !P5 ;  /* 0xff80000009157808 */ /* 0x000fe40006800000 */
[----:B------:R-:W-:Y:S02]  /*7930*/  FSEL R24, R11, -INF , !P2 ;  /* 0xff8000000b187808 */ /* 0x000fe40005000000 */
[----:B--2---:R-:W-:Y:S01]  /*7940*/  HMMA.16816.F32 R8, R172, R16, R180 ;  /* 0x00000010ac08723c */ /* 0x004fe200000018b4 */
[----:B------:R-:W-:Y:S02]  /*7950*/  ISETP.LT.OR P4, PT, R35, R238, P4 ;  /* 0x000000ee2300720c */ /* 0x000fe40002781670 */
[----:B------:R-:W-:-:S02]  /*7960*/  FSEL R28, R15, -INF , !P1 ;  /* 0xff8000000f1c7808 */ /* 0x000fc40004800000 */
[C---:B------:R-:W-:Y:S02]  /*7970*/  IADD3 R35, R33.reuse, 0x20, RZ ;  /* 0x0000002021237810 */ /* 0x040fe40007ffe0ff */
[----:B------:R-:W-:Y:S01]  /*7980*/  IADD3 R15, R33, 0x28, RZ ;  /* 0x00000028210f7810 */ /* 0x000fe20007ffe0ff */
[----:B------:R-:W-:Y:S01]  /*7990*/  HMMA.16816.F32 R172, R172, R18, R176 ;  /* 0x00000012acac723c */ /* 0x000fe200000018b0 */
[----:B------:R-:W-:Y:S02]  /*79a0*/  FSEL R30, R14, -INF , !P4 ;  /* 0xff8000000e1e7808 */ /* 0x000fe40006000000 */
[-C--:B------:R-:W-:Y:S02]  /*79b0*/  ISETP.GE.AND P4, PT, R35, R234.reuse, PT ;  /* 0x000000ea2300720c */ /* 0x080fe40003f86270 */
[C---:B------:R-:W-:Y:S02]  /*79c0*/  ISETP.GE.AND P2, PT, R15.reuse, R239, PT ;  /* 0x000000ef0f00720c */ /* 0x040fe40003f46270 */
[----:B------:R-:W-:-:S02]  /*79d0*/  ISETP.GE.AND P3, PT, R15, R234, PT ;  /* 0x000000ea0f00720c */ /* 0x000fc40003f66270 */
[----:B------:R-:W-:Y:S02]  /*79e0*/  ISETP.LT.OR P4, PT, R35, R238, P4 ;  /* 0x000000ee2300720c */ /* 0x000fe40002781670 */
[C---:B------:R-:W-:Y:S02]  /*79f0*/  ISETP.LT.OR P2, PT, R15.reuse, R240, P2 ;  /* 0x000000f00f00720c */ /* 0x040fe40001741670 */
[----:B------:R-:W-:Y:S02]  /*7a00*/  ISETP.LT.OR P3, PT, R15, R238, P3 ;  /* 0x000000ee0f00720c */ /* 0x000fe40001f61670 */
[----:B------:R-:W-:Y:S02]  /*7a10*/  IADD3 R15, R33, 0x30, RZ ;  /* 0x00000030210f7810 */ /* 0x000fe40007ffe0ff */
[----:B------:R-:W-:Y:S02]  /*7a20*/  ISETP.GE.AND P1, PT, R35, R239, PT ;  /* 0x000000ef2300720c */ /* 0x000fe40003f26270 */
[----:B------:R-:W-:-:S02]  /*7a30*/  FSEL R192, R6, -INF , !P4 ;  /* 0xff80000006c07808 */ /* 0x000fc40006000000 */
[----:B------:R-:W-:Y:S02]  /*7a40*/  ISETP.GE.AND P4, PT, R15, R234, PT ;  /* 0x000000ea0f00720c */ /* 0x000fe40003f86270 */
[----:B------:R-:W-:Y:S02]  /*7a50*/  ISETP.LT.OR P1, PT, R35, R240, P1 ;  /* 0x000000f02300720c */ /* 0x000fe40000f21670 */
[----:B------:R-:W-:Y:S02]  /*7a60*/  IADD3 R13, R33, 0x29, RZ ;  /* 0x00000029210d7810 */ /* 0x000fe40007ffe0ff */
[----:B------:R-:W-:Y:S02]  /*7a70*/  ISETP.LT.OR P4, PT, R15, R238, P4 ;  /* 0x000000ee0f00720c */ /* 0x000fe40002781670 */
[----:B------:R-:W-:Y:S02]  /*7a80*/  FSEL R193, R4, -INF , !P1 ;  /* 0xff80000004c17808 */ /* 0x000fe40004800000 */
[----:B------:R-:W-:-:S02]  /*7a90*/  ISETP.GE.AND P5, PT, R13, R239, PT ;  /* 0x000000ef0d00720c */ /* 0x000fc40003fa6270 */
[----:B------:R-:W-:Y:S02]  /*7aa0*/  ISETP.GE.AND P1, PT, R13, R234, PT ;  /* 0x000000ea0d00720c */ /* 0x000fe40003f26270 */
[----:B------:R-:W-:Y:S02]  /*7ab0*/  FSEL R188, R7, -INF , !P0 ;  /* 0xff80000007bc7808 */ /* 0x000fe40004000000 */
[----:B------:R-:W-:Y:S02]  /*7ac0*/  ISETP.GE.AND P0, PT, R15, R239, PT ;  /* 0x000000ef0f00720c */ /* 0x000fe40003f06270 */
[----:B------:R-:W-:Y:S02]  /*7ad0*/  FSEL R32, R10, -INF , !P4 ;  /* 0xff8000000a207808 */ /* 0x000fe40006000000 */
[----:B------:R-:W-:Y:S02]  /*7ae0*/  ISETP.GT.AND P4, PT, R242, UR7, PT ;  /* 0x00000007f2007c0c */ /* 0x000fe4000bf84270 */
[----:B------:R-:W-:-:S02]  /*7af0*/  ISETP.LT.OR P5, PT, R13, R240, P5 ;  /* 0x000000f00d00720c */ /* 0x000fc40002fa1670 */
[----:B------:R-:W-:Y:S02]  /*7b00*/  ISETP.LT.OR P1, PT, R13, R238, P1 ;  /* 0x000000ee0d00720c */ /* 0x000fe40000f21670 */
[----:B------:R-:W-:Y:S02]  /*7b10*/  FSEL R191, R5, -INF , !P6 ;  /* 0xff80000005bf7808 */ /* 0x000fe40007000000 */
[----:B------:R-:W-:Y:S02]  /*7b20*/  IADD3 R13, R33, 0x31, RZ ;  /* 0x00000031210d7810 */ /* 0x000fe40007ffe0ff */
[----:B------:R-:W-:Y:S02]  /*7b30*/  ISETP.LT.OR P0, PT, R15, R240, P0 ;  /* 0x000000f00f00720c */ /* 0x000fe40000701670 */
[C---:B------:R-:W-:Y:S02]  /*7b40*/  IADD3 R5, R33.reuse, 0x38, RZ ;  /* 0x0000003821057810 */ /* 0x040fe40007ffe0ff */
[----:B------:R-:W-:-:S02]  /*7b50*/  IADD3 R33, R33, 0x39, RZ ;  /* 0x0000003921217810 */ /* 0x000fc40007ffe0ff */
[----:B------:R-:W-:Y:S02]  /*7b60*/  FSEL R189, R184, -INF , !P2 ;  /* 0xff800000b8bd7808 */ /* 0x000fe40005000000 */
[----:B------:R-:W-:Y:S02]  /*7b70*/  FSEL R186, R186, -INF , !P3 ;  /* 0xff800000baba7808 */ /* 0x000fe40005800000 */
[----:B------:R-:W-:Y:S02]  /*7b80*/  FSEL R195, R185, -INF , !P5 ;  /* 0xff800000b9c37808 */ /* 0x000fe40006800000 */
[----:B------:R-:W-:Y:S02]  /*7b90*/  FSEL R190, R187, -INF , !P1 ;  /* 0xff800000bbbe7808 */ /* 0x000fe40004800000 */
[----:B------:R-:W-:Y:S02]  /*7ba0*/  FSEL R181, R8, -INF , !P0 ;  /* 0xff80000008b57808 */ /* 0x000fe40004000000 */
[----:B------:R-:W-:-:S02]  /*7bb0*/  ISETP.GE.AND P6, PT, R13, R239, PT ;  /* 0x000000ef0d00720c */ /* 0x000fc40003fc6270 */
[-C--:B------:R-:W-:Y:S02]  /*7bc0*/  ISETP.GE.AND P2, PT, R13, R234.reuse, PT ;  /* 0x000000ea0d00720c */ /* 0x080fe40003f46270 */
[CC--:B------:R-:W-:Y:S02]  /*7bd0*/  ISETP.GE.AND P5, PT, R5.reuse, R239.reuse, PT ;  /* 0x000000ef0500720c */ /* 0x0c0fe40003fa6270 */
[-C--:B------:R-:W-:Y:S02]  /*7be0*/  ISETP.GE.AND P1, PT, R5, R234.reuse, PT ;  /* 0x000000ea0500720c */ /* 0x080fe40003f26270 */
[C---:B------:R-:W-:Y:S02]  /*7bf0*/  ISETP.GE.AND P3, PT, R33.reuse, R239, PT ;  /* 0x000000ef2100720c */ /* 0x040fe40003f66270 */
[----:B------:R-:W-:Y:S02]  /*7c00*/  ISETP.GE.AND P0, PT, R33, R234, PT ;  /* 0x000000ea2100720c */ /* 0x000fe40003f06270 */
[----:B------:R-:W-:-:S02]  /*7c10*/  ISETP.LT.OR P6, PT, R13, R240, P6 ;  /* 0x000000f00d00720c */ /* 0x000fc400037c1670 */
[----:B------:R-:W-:Y:S02]  /*7c20*/  ISETP.LT.OR P2, PT, R13, R238, P2 ;  /* 0x000000ee0d00720c */ /* 0x000fe40001741670 */
[C---:B------:R-:W-:Y:S02]  /*7c30*/  ISETP.LT.OR P5, PT, R5.reuse, R240, P5 ;  /* 0x000000f00500720c */ /* 0x040fe40002fa1670 */
[----:B------:R-:W-:Y:S02]  /*7c40*/  ISETP.LT.OR P1, PT, R5, R238, P1 ;  /* 0x000000ee0500720c */ /* 0x000fe40000f21670 */
[C---:B------:R-:W-:Y:S02]  /*7c50*/  ISETP.LT.OR P3, PT, R33.reuse, R240, P3 ;  /* 0x000000f02100720c */ /* 0x040fe40001f61670 */
[----:B------:R-:W-:Y:S02]  /*7c60*/  ISETP.LT.OR P0, PT, R33, R238, P0 ;  /* 0x000000ee2100720c */ /* 0x000fe40000701670 */
[----:B------:R-:W-:-:S02]  /*7c70*/  FSEL R179, R9, -INF , !P6 ;  /* 0xff80000009b37808 */ /* 0x000fc40007000000 */
[----:B------:R-:W-:Y:S02]  /*7c80*/  FSEL R178, R11, -INF , !P2 ;  /* 0xff8000000bb27808 */ /* 0x000fe40005000000 */
[----:B------:R-:W-:Y:S02]  /*7c90*/  FSEL R35, R172, -INF , !P5 ;  /* 0xff800000ac237808 */ /* 0x000fe40006800000 */
[----:B------:R-:W-:Y:S02]  /*7ca0*/  FSEL R176, R174, -INF , !P1 ;  /* 0xff800000aeb07808 */ /* 0x000fe40004800000 */
[----:B------:R-:W-:Y:S02]  /*7cb0*/  FSEL R33, R173, -INF , !P3 ;  /* 0xff800000ad217808 */ /* 0x000fe40005800000 */
[----:B------:R-:W-:Y:S01]  /*7cc0*/  FSEL R175, R175, -INF , !P0 ;  /* 0xff800000afaf7808 */ /* 0x000fe20004000000 */
[----:B------:R-:W-:Y:S05]  /*7cd0*/  @!P4 BRA `(.L_x_6252) ;  /* 0x000006000000c947 */ /* 0x000fea0003800000 */
[----:B------:R-:W-:-:S13]  /*7ce0*/  PLOP3.LUT P0, PT, PT, PT, UP5, 0x80, 0x0 ;  /* 0x000000000000781c */ /* 0x000fda0003f0f058 */
[----:B------:R-:W-:Y:S05]  /*7cf0*/  @!P0 BRA `(.L_x_6253) ;  /* 0x0000039000008947 */ /* 0x000fea0003800000 */
[----:B------:R-:W1:Y:S01]  /*7d00*/  I2F.RP R5, UR8 ;  /* 0x0000000800057d06 */ /* 0x000e620008209400 */
[----:B------:R-:W-:-:S05]  /*7d10*/  IMAD.SHL.U32 R4, R242, 0x40, RZ ;  /* 0x00000040f2047824 */ /* 0x000fca00078e00ff */
[C---:B------:R-:W-:Y:S02]  /*7d20*/  IADD3 R10, R4.reuse, -0x40, RZ ;  /* 0xffffffc0040a7810 */ /* 0x040fe40007ffe0ff */
[----:B------:R-:W-:Y:S02]  /*7d30*/  IABS R8, R4 ;  /* 0x0000000400087213 */ /* 0x000fe40000000000 */
[----:B------:R-:W-:Y:S02]  /*7d40*/  IABS R6, R10 ;  /* 0x0000000a00067213 */ /* 0x000fe40000000000 */
[----:B------:R-:W-:Y:S02]  /*7d50*/  LOP3.LUT R4, R4, c[0x0][0x2d0], RZ, 0x3c, !PT ;  /* 0x0000b40004047a12 */ /* 0x000fe400078e3cff */
[----:B------:R-:W-:Y:S01]  /*7d60*/  LOP3.LUT R10, R10, c[0x0][0x2d0], RZ, 0x3c, !PT ;  /* 0x0000b4000a0a7a12 */ /* 0x000fe200078e3cff */
[----:B-1----:R-:W1:Y:S01]  /*7d70*/  MUFU.RCP R12, R5 ;  /* 0x00000005000c7308 */ /* 0x002e620000001000 */
[----:B------:R-:W-:-:S02]  /*7d80*/  ISETP.GE.AND P2, PT, R4, RZ, PT ;  /* 0x000000ff0400720c */ /* 0x000fc40003f46270 */
[----:B------:R-:W-:Y:S02]  /*7d90*/  ISETP.GE.AND P0, PT, R10, RZ, PT ;  /* 0x000000ff0a00720c */ /* 0x000fe40003f06270 */
[----:B------:R-:W-:Y:S02]  /*7da0*/  LOP3.LUT R4, RZ, c[0x0][0x2d0], RZ, 0x33, !PT ;  /* 0x0000b400ff047a12 */ /* 0x000fe400078e33ff */
[----:B-1----:R-:W-:-:S04]  /*7db0*/  IADD3 R12, R12, 0xffffffe, RZ ;  /* 0x0ffffffe0c0c7810 */ /* 0x002fc80007ffe0ff */
        /* <DEDUP_REMOVED lines=9> */
[----:B------:R-:W-:Y:S02]  /*7e50*/  IMAD R7, R7, UR8, R8 ;  /* 0x0000000807077c24 */ /* 0x000fe4000f8e0208 */
        /* <DEDUP_REMOVED lines=28> */
[----:B--2---:R-:W-:-:S05]  /*8020*/  IMAD.IADD R6, R6, 0x1, -R5 ;  /* 0x0000000106067824 */ /* 0x004fca00078e0a05 */
[----:B------:R-:W-:-:S05]  /*8030*/  SHF.R.S32.HI R5, RZ, 0x1f, R6 ;  /* 0x0000001fff057819 */ /* 0x000fca0000011406 */
[----:B------:R-:W-:-:S04]  /*8040*/  IMAD R5, R5, c[0x0][0x180], RZ ;  /* 0x0000600005057a24 */ /* 0x000fc800078e02ff */
[C---:B------:R-:W-:Y:S02]  /*8050*/  IMAD R5, R6.reuse, c[0x0][0x184], R5 ;  /* 0x0000610006057a24 */ /* 0x040fe400078e0205 */
[----:B------:R-:W-:-:S04]  /*8060*/  IMAD.WIDE.U32 R6, R6, c[0x0][0x180], R8 ;  /* 0x0000600006067a25 */ /* 0x000fc800078e0008 */
[----:B------:R-:W-:Y:S01]  /*8070*/  IMAD.IADD R4, R7, 0x1, R5 ;  /* 0x0000000107047824 */ /* 0x000fe200078e0205 */
[----:B------:R-:W-:Y:S05]  /*8080*/  BRA `(.L_x_6254) ;  /* 0x0000004000007947 */ /* 0x000fea0003800000 */
.L_x_6253:
[----:B------:R-:W-:-:S04]  /*8090*/  ULEA UR5, -UR12, URZ, 0x6 ;  /* 0x0000003f0c057291 */ /* 0x000fc8000f8e313f */
[----:B------:R-:W-:Y:S02]  /*80a0*/  USHF.R.S32.HI UR4, URZ, 0x1f, UR5 ;  /* 0x0000001f3f047899 */ /* 0x000fe40008011405 */
[----:B------:R-:W-:-:S04]  /*80b0*/  MOV R6, UR5 ;  /* 0x0000000500067c02 */ /* 0x000fc80008000f00 */
[----:B------:R-:W-:Y:S02]  /*80c0*/  MOV R4, UR4 ;  /* 0x0000000400047c02 */ /* 0x000fe40008000f00 */
.L_x_6254:
[----:B------:R-:W-:Y:S01]  /*80d0*/  IADD3 R6, P0, R2, R6, RZ ;  /* 0x0000000602067210 */ /* 0x000fe20007f1e0ff */
[----:B------:R-:W-:Y:S02]  /*80e0*/  USHF.L.U32 UR5, UR12, 0x5, URZ ;  /* 0x000000050c057899 */ /* 0x000fe4000800063f */
[----:B------:R-:W-:Y:S02]  /*80f0*/  ULDC UR4, c[0x0][0x19c] ;  /* 0x0000670000047ab9 */ /* 0x000fe40000000800 */
[----:B------:R-:W-:Y:S01]  /*8100*/  IMAD.X R245, R165, 0x1, R4, P0 ;  /* 0x00000001a5f57824 */ /* 0x000fe200000e0604 */
[----:B------:R-:W-:Y:S01]  /*8110*/  LEA R244, P0, R6, c[0x0][0x168], 0x1 ;  /* 0x00005a0006f47a11 */ /* 0x000fe200078008ff */
[----:B------:R-:W-:-:S03]  /*8120*/  USHF.L.U64.HI UR4, UR12, UR6, UR4 ;  /* 0x000000060c047299 */ /* 0x000fc60008010204 */
[----:B------:R-:W-:Y:S02]  /*8130*/  LEA.HI.X R245, R6, c[0x0][0x16c], R245, 0x1, P0 ;  /* 0x00005b0006f57a11 */ /* 0x000fe400000f0cf5 */
        /* <DEDUP_REMOVED lines=26> */
.L_x_6252:
[----:B------:R-:W-:Y:S01]  /*82e0*/  FMNMX.FTZ R2, R164, R167, !PT ;  /* 0x000000a7a4027209 */ /* 0x000fe20007810000 */
[----:B------:R-:W-:Y:S01]  /*82f0*/  LDSM.16.MT88.4 R16, [R224+0x10000] ;  /* 0x01000000e010783b */ /* 0x000fe20000004200 */
[----:B-1----:R-:W-:-:S02]  /*8300*/  FMNMX.FTZ R5, R3, R22, !PT ;  /* 0x0000001603057209 */ /* 0x002fc40007810000 */
[----:B------:R-:W-:Y:S01]  /*8310*/  FMNMX.FTZ R2, R197, R2, !PT ;  /* 0x00000002c5027209 */ /* 0x000fe20007810000 */
        /* <DEDUP_REMOVED lines=52> */
[--C-:B------:R-:W-:Y:S01]  /*8660*/  FFMA.FTZ R167, R199, c[0x0][0x23c], -R34.reuse ;  /* 0x00008f00c7a77a23 */ /* 0x100fe20000010822 */
[----:B------:R-:W-:Y:S01]  /*8670*/  MUFU.EX2 R169, R169 ;  /* 0x000000a900a97308 */ /* 0x000fe20000000800 */
[----:B------:R-:W-:Y:S02]  /*8680*/  FFMA.FTZ R166, R31, c[0x0][0x23c], -R34 ;  /* 0x00008f001fa67a23 */ /* 0x000fe40000010822 */
[----:B------:R-:W-:-:S02]  /*8690*/  FFMA.FTZ R165, R22, c[0x0][0x23c], -R177 ;  /* 0x00008f0016a57a23 */ /* 0x000fc400000108b1 */
[--C-:B------:R-:W-:Y:S02]  /*86a0*/  FFMA.FTZ R0, R194, c[0x0][0x23c], -R177.reuse ;  /* 0x00008f00c2007a23 */ /* 0x100fe400000108b1 */
[----:B------:R-:W-:Y:S01]  /*86b0*/  FFMA.FTZ R173, R20, c[0x0][0x23c], -R177 ;  /* 0x00008f0014ad7a23 */ /* 0x000fe200000108b1 */
[----:B------:R-:W1:Y:S01]  /*86c0*/  MUFU.EX2 R168, R168 ;  /* 0x000000a800a87308 */ /* 0x000e620000000800 */
[----:B------:R-:W-:Y:S02]  /*86d0*/  FMUL.FTZ R172, R4, c[0x0][0x23c] ;  /* 0x00008f0004ac7a20 */ /* 0x000fe40000410000 */
[----:B------:R-:W-:Y:S02]  /*86e0*/  FMUL.FTZ R164, R6, c[0x0][0x23c] ;  /* 0x00008f0006a47a20 */ /* 0x000fe40000410000 */
[--C-:B------:R-:W-:Y:S02]  /*86f0*/  FFMA.FTZ R180, R23, c[0x0][0x23c], -R34.reuse ;  /* 0x00008f0017b47a23 */ /* 0x100fe40000010822 */
[--C-:B------:R-:W-:Y:S01]  /*8700*/  FFMA.FTZ R183, R21, c[0x0][0x23c], -R34.reuse ;  /* 0x00008f0015b77a23 */ /* 0x100fe20000010822 */
[----:B------:R-:W-:Y:S01]  /*8710*/  MUFU.EX2 R167, R167 ;  /* 0x000000a700a77308 */ /* 0x000fe20000000800 */
[----:B------:R-:W-:Y:S01]  /*8720*/  LDSM.16.MT88.4 R20, [R220+0x16000] ;  /* 0x01600000dc14783b */ /* 0x000fe20000004200 */
[----:B------:R-:W-:-:S02]  /*8730*/  FFMA.FTZ R3, R29, c[0x0][0x23c], -R34 ;  /* 0x00008f001d037a23 */ /* 0x000fc40000010822 */
[----:B------:R-:W-:Y:S02]  /*8740*/  FFMA.FTZ R174, R25, c[0x0][0x23c], -R34 ;  /* 0x00008f0019ae7a23 */ /* 0x000fe40000010822 */
[--C-:B------:R-:W-:Y:S02]  /*8750*/  FFMA.FTZ R182, R30, c[0x0][0x23c], -R177.reuse ;  /* 0x00008f001eb67a23 */ /* 0x100fe400000108b1 */
[----:B------:R-:W2:Y:S01]  /*8760*/  MUFU.EX2 R166, R166 ;  /* 0x000000a600a67308 */ /* 0x000ea20000000800 */
[----:B-1----:R-:W-:Y:S01]  /*8770*/  F2FP.PACK_AB R4, R168, R169 ;  /* 0x000000a9a804723e */ /* 0x002fe200000000ff */
[--C-:B------:R-:W-:Y:S02]  /*8780*/  FFMA.FTZ R185, R28, c[0x0][0x23c], -R177.reuse ;  /* 0x00008f001cb97a23 */ /* 0x100fe400000108b1 */
[--C-:B------:R-:W-:Y:S01]  /*8790*/  FFMA.FTZ R184, R26, c[0x0][0x23c], -R177.reuse ;  /* 0x00008f001ab87a23 */ /* 0x100fe200000108b1 */
[----:B------:R-:W-:Y:S01]  /*87a0*/  LDSM.16.MT88.4 R28, [R224+0x14800] ;  /* 0x01480000e01c783b */ /* 0x000fe20000004200 */
[----:B------:R-:W-:-:S02]  /*87b0*/  FFMA.FTZ R187, R24, c[0x0][0x23c], -R177 ;  /* 0x00008f0018bb7a23 */ /* 0x000fc400000108b1 */
[----:B------:R-:W-:Y:S01]  /*87c0*/  MUFU.EX2 R165, R165 ;  /* 0x000000a500a57308 */ /* 0x000fe20000000800 */
[----:B------:R-:W-:Y:S01]  /*87d0*/  LDSM.16.MT88.4 R24, [R220+0x10800] ;  /* 0x01080000dc18783b */ /* 0x000fe20000004200 */
[--C-:B------:R-:W-:Y:S02]  /*87e0*/  FFMA.FTZ R194, R191, c[0x0][0x23c], -R34.reuse ;  /* 0x00008f00bfc27a23 */ /* 0x100fe40000010822 */
[--C-:B------:R-:W-:Y:S02]  /*87f0*/  FFMA.FTZ R196, R195, c[0x0][0x23c], -R34.reuse ;  /* 0x00008f00c3c47a23 */ /* 0x100fe40000010822 */
[--C-:B------:R-:W-:Y:S02]  /*8800*/  FFMA.FTZ R193, R193, c[0x0][0x23c], -R34.reuse ;  /* 0x00008f00c1c17a23 */ /* 0x100fe40000010822 */
        /* <DEDUP_REMOVED lines=12> */
[----:B------:R-:W-:-:S02]  /*88d0*/  FFMA.FTZ R179, R35, c[0x0][0x23c], -R34 ;  /* 0x00008f0023b37a23 */ /* 0x000fc40000010822 */
[----:B------:R-:W-:Y:S02]  /*88e0*/  FFMA.FTZ R192, R33, c[0x0][0x23c], -R34 ;  /* 0x00008f0021c07a23 */ /* 0x000fe40000010822 */
[--C-:B------:R-:W-:Y:S02]  /*88f0*/  FFMA.FTZ R197, R32, c[0x0][0x23c], -R177.reuse ;  /* 0x00008f0020c57a23 */ /* 0x100fe400000108b1 */
        /* <DEDUP_REMOVED lines=25> */
[----:B------:R-:W2:Y:S01]  /*8a90*/  LDSM.16.MT88.4 R16, [R220+0x10000] ;  /* 0x01000000dc10783b */ /* 0x000ea20000004200 */
[----:B------:R-:W-:Y:S01]  /*8aa0*/  FMUL.FTZ R149, R149, R172 ;  /* 0x000000ac95957220 */ /* 0x000fe20000410000 */
[----:B------:R-:W-:Y:S01]  /*8ab0*/  MUFU.EX2 R183, R183 ;  /* 0x000000b700b77308 */ /* 0x000fe20000000800 */
        /* <DEDUP_REMOVED lines=17> */
[----:B------:R-:W-:Y:S02]  /*8bd0*/  FMUL.FTZ R137, R137, R172 ;  /* 0x000000ac89897220 */ /* 0x000fe40000410000 */
[-C--:B------:R-:W-:Y:S01]  /*8be0*/  FMUL.FTZ R138, R138, R164.reuse ;  /* 0x000000a48a8a7220 */ /* 0x080fe20000410000 */
[----:B------:R-:W-:Y:S01]  /*8bf0*/  MUFU.EX2 R184, R184 ;  /* 0x000000b800b87308 */ /* 0x000fe20000000800 */
[----:B------:R-:W-:Y:S02]  /*8c00*/  FMUL.FTZ R139, R139, R164 ;  /* 0x000000a48b8b7220 */ /* 0x000fe40000410000 */
[-C--:B------:R-:W-:Y:S01]  /*8c10*/  FMUL.FTZ R132, R132, R172.reuse ;  /* 0x000000ac84847220 */ /* 0x080fe20000410000 */
[----:B------:R-:W-:Y:S01]  /*8c20*/  HMMA.16816.F32 R140, R4, R10, R140 ;  /* 0x0000000a048c723c */ /* 0x000fe2000000188c */
[----:B------:R-:W5:Y:S01]  /*8c30*/  LDSM.16.MT88.4 R8, [R222+0x12000] ;  /* 0x01200000de08783b */ /* 0x000f620000004200 */
[----:B------:R-:W-:-:S02]  /*8c40*/  FMUL.FTZ R133, R133, R172 ;  /* 0x000000ac85857220 */ /* 0x000fc40000410000 */
[-C--:B------:R-:W-:Y:S01]  /*8c50*/  FMUL.FTZ R134, R134, R164.reuse ;  /* 0x000000a486867220 */ /* 0x080fe20000410000 */
[----:B------:R-:W1:Y:S01]  /*8c60*/  MUFU.EX2 R187, R187 ;  /* 0x000000bb00bb7308 */ /* 0x000e620000000800 */
[----:B------:R-:W-:Y:S02]  /*8c70*/  FMUL.FTZ R135, R135, R164 ;  /* 0x000000a487877220 */ /* 0x000fe40000410000 */
[C---:B--2---:R-:W-:Y:S01]  /*8c80*/  HMMA.16816.F32 R136, R4.reuse, R16, R136 ;  /* 0x000000100488723c */ /* 0x044fe20000001888 */
[-C--:B------:R-:W-:Y:S02]  /*8c90*/  FMUL.FTZ R36, R36, R172.reuse ;  /* 0x000000ac24247220 */ /* 0x080fe40000410000 */
[----:B------:R-:W-:Y:S02]  /*8ca0*/  FMUL.FTZ R37, R37, R172 ;  /* 0x000000ac25257220 */ /* 0x000fe40000410000 */
[-C--:B------:R-:W-:Y:S01]  /*8cb0*/  FMUL.FTZ R38, R38, R164.reuse ;  /* 0x000000a426267220 */ /* 0x080fe20000410000 */
[----:B------:R-:W-:Y:S01]  /*8cc0*/  MUFU.EX2 R193, R193 ;  /* 0x000000c100c17308 */ /* 0x000fe20000000800 */
[----:B------:R-:W-:Y:S01]  /*8cd0*/  FMUL.FTZ R39, R39, R164 ;  /* 0x000000a427277220 */ /* 0x000fe20000410000 */
[----:B------:R-:W-:Y:S01]  /*8ce0*/  HMMA.16816.F32 R132, R4, R18, R132 ;  /* 0x000000120484723c */ /* 0x000fe20000001884 */
[----:B------:R-:W2:Y:S01]  /*8cf0*/  LDSM.16.MT88.4 R16, [R221+0x12000] ;  /* 0x01200000dd10783b */ /* 0x000ea20000004200 */
[----:B------:R-:W-:-:S02]  /*8d00*/  FMUL.FTZ R40, R40, R172 ;  /* 0x000000ac28287220 */ /* 0x000fc40000410000 */
[----:B------:R-:W-:Y:S02]  /*8d10*/  FMUL.FTZ R41, R41, R172 ;  /* 0x000000ac29297220 */ /* 0x000fe40000410000 */
[-C--:B------:R-:W-:Y:S01]  /*8d20*/  FMUL.FTZ R42, R42, R164.reuse ;  /* 0x000000a42a2a7220 */ /* 0x080fe20000410000 */
[----:B------:R-:W1:Y:S01]  /*8d30*/  MUFU.EX2 R194, R194 ;  /* 0x000000c200c27308 */ /* 0x000e620000000800 */
[----:B------:R-:W-:Y:S02]  /*8d40*/  FMUL.FTZ R43, R43, R164 ;  /* 0x000000a42b2b7220 */ /* 0x000fe40000410000 */
[-C--:B------:R-:W-:Y:S01]  /*8d50*/  FMUL.FTZ R44, R44, R172.reuse ;  /* 0x000000ac2c2c7220 */ /* 0x080fe20000410000 */
[----:B---3--:R-:W-:Y:S01]  /*8d60*/  HMMA.16816.F32 R36, R4, R12, R36 ;  /* 0x0000000c0424723c */ /* 0x008fe20000001824 */
[----:B------:R-:W-:Y:S02]  /*8d70*/  FMUL.FTZ R45, R45, R172 ;  /* 0x000000ac2d2d7220 */ /* 0x000fe40000410000 */
[-C--:B------:R-:W-:Y:S01]  /*8d80*/  FMUL.FTZ R46, R46, R164.reuse ;  /* 0x000000a42e2e7220 */ /* 0x080fe20000410000 */
[----:B------:R-:W-:Y:S01]  /*8d90*/  MUFU.EX2 R189, R189 ;  /* 0x000000bd00bd7308 */ /* 0x000fe20000000800 */
[----:B------:R-:W-:-:S02]  /*8da0*/  FMUL.FTZ R47, R47, R164 ;  /* 0x000000a42f2f7220 */ /* 0x000fc40000410000 */
[-C--:B------:R-:W-:Y:S01]  /*8db0*/  FMUL.FTZ R48, R48, R172.reuse ;  /* 0x000000ac30307220 */ /* 0x080fe20000410000 */
[C---:B------:R-:W-:Y:S01]  /*8dc0*/  HMMA.16816.F32 R40, R4.reuse, R14, R40 ;  /* 0x0000000e0428723c */ /* 0x040fe20000001828 */
[----:B------:R-:W-:Y:S01]  /*8dd0*/  FMUL.FTZ R49, R49, R172 ;  /* 0x000000ac31317220 */ /* 0x000fe20000410000 */
[----:B------:R-:W3:Y:S01]  /*8de0*/  LDSM.16.MT88.4 R12, [R220+0x12000] ;  /* 0x01200000dc0c783b */ /* 0x000ee20000004200 */
[-C--:B------:R-:W-:Y:S01]  /*8df0*/  FMUL.FTZ R50, R50, R164.reuse ;  /* 0x000000a432327220 */ /* 0x080fe20000410000 */
[----:B------:R-:W-:Y:S01]  /*8e00*/  MUFU.EX2 R196, R196 ;  /* 0x000000c400c47308 */ /* 0x000fe20000000800 */
[----:B------:R-:W-:Y:S02]  /*8e10*/  FMUL.FTZ R51, R51, R164 ;  /* 0x000000a433337220 */ /* 0x000fe40000410000 */
[-C--:B------:R-:W-:Y:S01]  /*8e20*/  FMUL.FTZ R52, R52, R172.reuse ;  /* 0x000000ac34347220 */ /* 0x080fe20000410000 */
[----:B-----5:R-:W-:Y:S01]  /*8e30*/  HMMA.16816.F32 R44, R4, R8, R44 ;  /* 0x00000008042c723c */ /* 0x020fe2000000182c */
[----:B------:R-:W-:-:S02]  /*8e40*/  FMUL.FTZ R53, R53, R172 ;  /* 0x000000ac35357220 */ /* 0x000fc40000410000 */
[-C--:B------:R-:W-:Y:S01]  /*8e50*/  FMUL.FTZ R54, R54, R164.reuse ;  /* 0x000000a436367220 */ /* 0x080fe20000410000 */
[----:B------:R-:W-:Y:S01]  /*8e60*/  MUFU.EX2 R191, R191 ;  /* 0x000000bf00bf7308 */ /* 0x000fe20000000800 */
[----:B------:R-:W-:Y:S02]  /*8e70*/  FMUL.FTZ R55, R55, R164 ;  /* 0x000000a437377220 */ /* 0x000fe40000410000 */
[-C--:B------:R-:W-:Y:S01]  /*8e80*/  FMUL.FTZ R56, R56, R172.reuse ;  /* 0x000000ac38387220 */ /* 0x080fe20000410000 */
[----:B------:R-:W-:Y:S01]  /*8e90*/  HMMA.16816.F32 R48, R4, R10, R48 ;  /* 0x0000000a0430723c */ /* 0x000fe20000001830 */
[----:B------:R-:W-:Y:S01]  /*8ea0*/  FMUL.FTZ R57, R57, R172 ;  /* 0x000000ac39397220 */ /* 0x000fe20000410000 */
[----:B------:R-:W5:Y:S01]  /*8eb0*/  LDSM.16.MT88.4 R8, [R224+0x14000] ;  /* 0x01400000e008783b */ /* 0x000f620000004200 */
[-C--:B------:R-:W-:Y:S01]  /*8ec0*/  FMUL.FTZ R58, R58, R164.reuse ;  /* 0x000000a43a3a7220 */ /* 0x080fe20000410000 */
[----:B------:R-:W1:Y:S01]  /*8ed0*/  MUFU.EX2 R188, R188 ;  /* 0x000000bc00bc7308 */ /* 0x000e620000000800 */
        /* <DEDUP_REMOVED lines=12> */
[----:B------:R-:W1:Y:S01]  /*8fa0*/  MUFU.EX2 R195, R195 ;  /* 0x000000c300c37308 */ /* 0x000e620000000800 */
[----:B------:R-:W-:Y:S02]  /*8fb0*/  FMUL.FTZ R67, R67, R164 ;  /* 0x000000a443437220 */ /* 0x000fe40000410000 */
[-C--:B------:R-:W-:Y:S02]  /*8fc0*/  FMUL.FTZ R68, R68, R172.reuse ;  /* 0x000000ac44447220 */ /* 0x080fe40000410000 */
[----:B------:R-:W-:Y:S01]  /*8fd0*/  FMUL.FTZ R69, R69, R172 ;  /* 0x000000ac45457220 */ /* 0x000fe20000410000 */
[----:B---3--:R-:W-:Y:S01]  /*8fe0*/  HMMA.16816.F32 R60, R4, R12, R60 ;  /* 0x0000000c043c723c */ /* 0x008fe2000000183c */
[-C--:B------:R-:W-:Y:S01]  /*8ff0*/  FMUL.FTZ R70, R70, R164.reuse ;  /* 0x000000a446467220 */ /* 0x080fe20000410000 */
[----:B------:R-:W-:Y:S01]  /*9000*/  MUFU.EX2 R181, R181 ;  /* 0x000000b500b57308 */ /* 0x000fe20000000800 */
[----:B------:R-:W-:-:S02]  /*9010*/  FMUL.FTZ R71, R71, R164 ;  /* 0x000000a447477220 */ /* 0x000fc40000410000 */
[-C--:B------:R-:W-:Y:S02]  /*9020*/  FMUL.FTZ R72, R72, R172.reuse ;  /* 0x000000ac48487220 */ /* 0x080fe40000410000 */
[----:B------:R-:W-:Y:S01]  /*9030*/  FMUL.FTZ R73, R73, R172 ;  /* 0x000000ac49497220 */ /* 0x000fe20000410000 */
[C---:B------:R-:W-:Y:S01]  /*9040*/  HMMA.16816.F32 R64, R4.reuse, R14, R64 ;  /* 0x0000000e0440723c */ /* 0x040fe20000001840 */
[-C--:B------:R-:W-:Y:S01]  /*9050*/  FMUL.FTZ R74, R74, R164.reuse ;  /* 0x000000a44a4a7220 */ /* 0x080fe20000410000 */
[----:B------:R-:W3:Y:S01]  /*9060*/  LDSM.16.MT88.4 R12, [R221+0x14000] ;  /* 0x01400000dd0c783b */ /* 0x000ee20000004200 */
[----:B------:R-:W-:Y:S01]  /*9070*/  FMUL.FTZ R75, R75, R164 ;  /* 0x000000a44b4b7220 */ /* 0x000fe20000410000 */
[----:B------:R-:W1:Y:S01]  /*9080*/  MUFU.EX2 R190, R190 ;  /* 0x000000be00be7308 */ /* 0x000e620000000800 */
[-C--:B------:R-:W-:Y:S02]  /*9090*/  FMUL.FTZ R76, R76, R172.reuse ;  /* 0x000000ac4c4c7220 */ /* 0x080fe40000410000 */
[----:B------:R-:W-:Y:S01]  /*90a0*/  FMUL.FTZ R77, R77, R172 ;  /* 0x000000ac4d4d7220 */ /* 0x000fe20000410000 */
[----:B-----5:R-:W-:Y:S01]  /*90b0*/  HMMA.16816.F32 R68, R4, R8, R68 ;  /* 0x000000080444723c */ /* 0x020fe20000001844 */
[----:B------:R-:W-:-:S02]  /*90c0*/  FMUL.FTZ R78, R78, R164 ;  /* 0x000000a44e4e7220 */ /* 0x000fc40000410000 */
[----:B------:R-:W-:Y:S01]  /*90d0*/  FMUL.FTZ R79, R79, R164 ;  /* 0x000000a44f4f7220 */ /* 0x000fe20000410000 */
[----:B------:R-:W-:Y:S01]  /*90e0*/  MUFU.EX2 R179, R179 ;  /* 0x000000b300b37308 */ /* 0x000fe20000000800 */
[-C--:B------:R-:W-:Y:S02]  /*90f0*/  FMUL.FTZ R80, R80, R172.reuse ;  /* 0x000000ac50507220 */ /* 0x080fe40000410000 */
[----:B------:R-:W-:Y:S01]  /*9100*/  FMUL.FTZ R81, R81, R172 ;  /* 0x000000ac51517220 */ /* 0x000fe20000410000 */
[----:B------:R-:W-:Y:S01]  /*9110*/  HMMA.16816.F32 R72, R4, R10, R72 ;  /* 0x0000000a0448723c */ /* 0x000fe20000001848 */
[----:B------:R-:W5:Y:S01]  /*9120*/  LDSM.16.MT88.4 R8, [R220+0x14000] ;  /* 0x01400000dc08783b */ /* 0x000f620000004200 */
[-C--:B------:R-:W-:Y:S02]  /*9130*/  FMUL.FTZ R82, R82, R164.reuse ;  /* 0x000000a452527220 */ /* 0x080fe40000410000 */
[----:B------:R-:W-:Y:S01]  /*9140*/  FMUL.FTZ R83, R83, R164 ;  /* 0x000000a453537220 */ /* 0x000fe20000410000 */
[----:B------:R-:W-:Y:S01]  /*9150*/  MUFU.EX2 R192, R192 ;  /* 0x000000c000c07308 */ /* 0x000fe20000000800 */
[----:B------:R-:W-:-:S02]  /*9160*/  FMUL.FTZ R84, R84, R172 ;  /* 0x000000ac54547220 */ /* 0x000fc40000410000 */
[C---:B--2---:R-:W-:Y:S01]  /*9170*/  HMMA.16816.F32 R76, R4.reuse, R16, R76 ;  /* 0x00000010044c723c */ /* 0x044fe2000000184c */
[----:B------:R-:W-:Y:S02]  /*9180*/  FMUL.FTZ R85, R85, R172 ;  /* 0x000000ac55557220 */ /* 0x000fe40000410000 */
[-C--:B------:R-:W-:Y:S02]  /*9190*/  FMUL.FTZ R86, R86, R164.reuse ;  /* 0x000000a456567220 */ /* 0x080fe40000410000 */
[----:B------:R-:W-:Y:S01]  /*91a0*/  FMUL.FTZ R87, R87, R164 ;  /* 0x000000a457577220 */ /* 0x000fe20000410000 */
[----:B------:R-:W-:Y:S01]  /*91b0*/  MUFU.EX2 R197, R197 ;  /* 0x000000c500c57308 */ /* 0x000fe20000000800 */
[-C--:B------:R-:W-:Y:S01]  /*91c0*/  FMUL.FTZ R88, R88, R172.reuse ;  /* 0x000000ac58587220 */ /* 0x080fe20000410000 */
[----:B------:R-:W-:Y:S01]  /*91d0*/  HMMA.16816.F32 R80, R4, R18, R80 ;  /* 0x000000120450723c */ /* 0x000fe20000001850 */
[----:B------:R-:W2:Y:S01]  /*91e0*/  LDSM.16.MT88.4 R16, [R224+0x16000] ;  /* 0x01600000e010783b */ /* 0x000ea20000004200 */
[----:B------:R-:W-:-:S02]  /*91f0*/  FMUL.FTZ R89, R89, R172 ;  /* 0x000000ac59597220 */ /* 0x000fc40000410000 */
[-C--:B------:R-:W-:Y:S02]  /*9200*/  FMUL.FTZ R90, R90, R164.reuse ;  /* 0x000000a45a5a7220 */ /* 0x080fe40000410000 */
[----:B------:R-:W-:Y:S01]  /*9210*/  FMUL.FTZ R91, R91, R164 ;  /* 0x000000a45b5b7220 */ /* 0x000fe20000410000 */
[----:B------:R-:W1:Y:S01]  /*9220*/  MUFU.EX2 R178, R178 ;  /* 0x000000b200b27308 */ /* 0x000e620000000800 */
[-C--:B------:R-:W-:Y:S02]  /*9230*/  FMUL.FTZ R92, R92, R172.reuse ;  /* 0x000000ac5c5c7220 */ /* 0x080fe40000410000 */
[----:B------:R-:W-:Y:S01]  /*9240*/  FMUL.FTZ R93, R93, R172 ;  /* 0x000000ac5d5d7220 */ /* 0x000fe20000410000 */
[----:B---3--:R-:W-:Y:S01]  /*9250*/  HMMA.16816.F32 R84, R4, R12, R84 ;  /* 0x0000000c0454723c */ /* 0x008fe20000001854 */
[-C--:B------:R-:W-:Y:S02]  /*9260*/  FMUL.FTZ R94, R94, R164.reuse ;  /* 0x000000a45e5e7220 */ /* 0x080fe40000410000 */
[----:B------:R-:W-:Y:S01]  /*9270*/  FMUL.FTZ R95, R95, R164 ;  /* 0x000000a45f5f7220 */ /* 0x000fe20000410000 */
[----:B------:R-:W-:Y:S01]  /*9280*/  MUFU.EX2 R176, R176 ;  /* 0x000000b000b07308 */ /* 0x000fe20000000800 */
[----:B------:R-:W-:-:S02]  /*9290*/  FMUL.FTZ R96, R96, R172 ;  /* 0x000000ac60607220 */ /* 0x000fc40000410000 */
        /* <DEDUP_REMOVED lines=10> */
[----:B------:R-:W-:Y:S02]  /*9340*/  FMUL.FTZ R103, R103, R164 ;  /* 0x000000a467677220 */ /* 0x000fe40000410000 */
[-C--:B------:R-:W-:Y:S02]  /*9350*/  FMUL.FTZ R104, R104, R172.reuse ;  /* 0x000000ac68687220 */ /* 0x080fe40000410000 */
[----:B------:R-:W-:Y:S01]  /*9360*/  FMUL.FTZ R105, R105, R172 ;  /* 0x000000ac69697220 */ /* 0x000fe20000410000 */
[----:B------:R-:W-:Y:S01]  /*9370*/  HMMA.16816.F32 R96, R4, R10, R96 ;  /* 0x0000000a0460723c */ /* 0x000fe20000001860 */
[-C--:B------:R-:W-:Y:S01]  /*9380*/  FMUL.FTZ R106, R106, R164.reuse ;  /* 0x000000a46a6a7220 */ /* 0x080fe20000410000 */
[----:B------:R-:W5:Y:S01]  /*9390*/  LDSM.16.MT88.4 R8, [R221+0x16000] ;  /* 0x01600000dd08783b */ /* 0x000f620000004200 */
[----:B------:R-:W-:Y:S02]  /*93a0*/  FMUL.FTZ R107, R107, R164 ;  /* 0x000000a46b6b7220 */ /* 0x000fe40000410000 */
[----:B------:R-:W-:-:S02]  /*93b0*/  FMUL.FTZ R108, R108, R172 ;  /* 0x000000ac6c6c7220 */ /* 0x000fc40000410000 */
[----:B------:R-:W-:Y:S01]  /*93c0*/  FMUL.FTZ R109, R109, R172 ;  /* 0x000000ac6d6d7220 */ /* 0x000fe20000410000 */
[C---:B--2---:R-:W-:Y:S01]  /*93d0*/  HMMA.16816.F32 R100, R4.reuse, R16, R100 ;  /* 0x000000100464723c */ /* 0x044fe20000001864 */
[-C--:B------:R-:W-:Y:S02]  /*93e0*/  FMUL.FTZ R110, R110, R164.reuse ;  /* 0x000000a46e6e7220 */ /* 0x080fe40000410000 */
[----:B------:R-:W-:Y:S02]  /*93f0*/  FMUL.FTZ R111, R111, R164 ;  /* 0x000000a46f6f7220 */ /* 0x000fe40000410000 */
[-C--:B------:R-:W-:Y:S02]  /*9400*/  FMUL.FTZ R112, R112, R172.reuse ;  /* 0x000000ac70707220 */ /* 0x080fe40000410000 */
[----:B------:R-:W-:Y:S01]  /*9410*/  FMUL.FTZ R113, R113, R172 ;  /* 0x000000ac71717220 */ /* 0x000fe20000410000 */
[----:B------:R-:W-:Y:S01]  /*9420*/  HMMA.16816.F32 R104, R4, R18, R104 ;  /* 0x000000120468723c */ /* 0x000fe20000001868 */
[----:B------:R-:W2:Y:S01]  /*9430*/  LDSM.16.MT88.4 R16, [R224+0x10800] ;  /* 0x01080000e010783b */ /* 0x000ea20000004200 */
[----:B------:R-:W-:-:S02]  /*9440*/  FMUL.FTZ R114, R114, R164 ;  /* 0x000000a472727220 */ /* 0x000fc40000410000 */
[----:B------:R-:W-:Y:S02]  /*9450*/  FMUL.FTZ R115, R115, R164 ;  /* 0x000000a473737220 */ /* 0x000fe40000410000 */
[-C--:B------:R-:W-:Y:S02]  /*9460*/  FMUL.FTZ R116, R116, R172.reuse ;  /* 0x000000ac74747220 */ /* 0x080fe40000410000 */
[----:B------:R-:W-:Y:S02]  /*9470*/  FMUL.FTZ R117, R117, R172 ;  /* 0x000000ac75757220 */ /* 0x000fe40000410000 */
[-C--:B------:R-:W-:Y:S01]  /*9480*/  FMUL.FTZ R118, R118, R164.reuse ;  /* 0x000000a476767220 */ /* 0x080fe20000410000 */
[----:B---3--:R-:W-:Y:S01]  /*9490*/  HMMA.16816.F32 R108, R4, R12, R108 ;  /* 0x0000000c046c723c */ /* 0x008fe2000000186c */
[----:B------:R-:W-:Y:S02]  /*94a0*/  FMUL.FTZ R119, R119, R164 ;  /* 0x000000a477777220 */ /* 0x000fe40000410000 */
[----:B------:R-:W-:-:S02]  /*94b0*/  FMUL.FTZ R120, R120, R172 ;  /* 0x000000ac78787220 */ /* 0x000fc40000410000 */
[----:B------:R-:W-:Y:S02]  /*94c0*/  FMUL.FTZ R121, R121, R172 ;  /* 0x000000ac79797220 */ /* 0x000fe40000410000 */
[-C--:B------:R-:W-:Y:S01]  /*94d0*/  FMUL.FTZ R122, R122, R164.reuse ;  /* 0x000000a47a7a7220 */ /* 0x080fe20000410000 */
[C---:B------:R-:W-:Y:S01]  /*94e0*/  HMMA.16816.F32 R112, R4.reuse, R14, R112 ;  /* 0x0000000e0470723c */ /* 0x040fe20000001870 */
[----:B------:R-:W-:Y:S01]  /*94f0*/  FMUL.FTZ R123, R123, R164 ;  /* 0x000000a47b7b7220 */ /* 0x000fe20000410000 */
[----:B------:R-:W3:Y:S01]  /*9500*/  LDSM.16.MT88.4 R12, [R221+0x10800] ;  /* 0x01080000dd0c783b */ /* 0x000ee20000004200 */
[-C--:B------:R-:W-:Y:S02]  /*9510*/  FMUL.FTZ R124, R124, R172.reuse ;  /* 0x000000ac7c7c7220 */ /* 0x080fe40000410000 */
[----:B------:R-:W-:Y:S02]  /*9520*/  FMUL.FTZ R125, R125, R172 ;  /* 0x000000ac7d7d7220 */ /* 0x000fe40000410000 */
[-C--:B------:R-:W-:Y:S01]  /*9530*/  FMUL.FTZ R126, R126, R164.reuse ;  /* 0x000000a47e7e7220 */ /* 0x080fe20000410000 */
[----:B-----5:R-:W-:Y:S01]  /*9540*/  HMMA.16816.F32 R116, R4, R8, R116 ;  /* 0x000000080474723c */ /* 0x020fe20000001874 */
[----:B------:R-:W-:-:S02]  /*9550*/  FMUL.FTZ R127, R127, R164 ;  /* 0x000000a47f7f7220 */ /* 0x000fc40000410000 */
[-C--:B------:R-:W-:Y:S02]  /*9560*/  FMUL.FTZ R128, R128, R172.reuse ;  /* 0x000000ac80807220 */ /* 0x080fe40000410000 */
[----:B------:R-:W-:Y:S02]  /*9570*/  FMUL.FTZ R129, R129, R172 ;  /* 0x000000ac81817220 */ /* 0x000fe40000410000 */
[-C--:B------:R-:W-:Y:S01]  /*9580*/  FMUL.FTZ R130, R130, R164.reuse ;  /* 0x000000a482827220 */ /* 0x080fe20000410000 */
[----:B------:R-:W-:Y:S01]  /*9590*/  HMMA.16816.F32 R120, R4, R10, R120 ;  /* 0x0000000a0478723c */ /* 0x000fe20000001878 */
[----:B------:R-:W-:Y:S01]  /*95a0*/  FMUL.FTZ R131, R131, R164 ;  /* 0x000000a483837220 */ /* 0x000fe20000410000 */
[----:B------:R-:W-:Y:S01]  /*95b0*/  LDSM.16.MT88.4 R8, [R222+0x10800] ;  /* 0x01080000de08783b */ /* 0x000fe20000004200 */
[----:B------:R-:W-:-:S04]  /*95c0*/  FFMA.FTZ R169, R249, R172, R169 ;  /* 0x000000acf9a97223 */ /* 0x000fc800000100a9 */
[----:B------:R-:W-:Y:S01]  /*95d0*/  FADD.FTZ R168, R168, R169 ;  /* 0x000000a9a8a87221 */ /* 0x000fe20000010000 */
[----:B------:R-:W-:Y:S03]  /*95e0*/  HMMA.16816.F32 R124, R4, R20, R124 ;  /* 0x00000014047c723c */ /* 0x000fe6000000187c */
[----:B------:R-:W-:-:S04]  /*95f0*/  FADD.FTZ R167, R167, R168 ;  /* 0x000000a8a7a77221 */ /* 0x000fc80000010000 */
[----:B------:R-:W-:Y:S01]  /*9600*/  FADD.FTZ R166, R166, R167 ;  /* 0x000000a7a6a67221 */ /* 0x000fe20000010000 */
[----:B------:R-:W-:Y:S01]  /*9610*/  HMMA.16816.F32 R128, R4, R22, R128 ;  /* 0x000000160480723c */ /* 0x000fe20000001880 */
[----:B------:R-:W5:Y:S06]  /*9620*/  LDSM.16.MT88.4 R20, [R224+0x12800] ;  /* 0x01280000e014783b */ /* 0x000f6c0000004200 */
[----:B-1----:R-:W-:Y:S01]  /*9630*/  F2FP.PACK_AB R4, R174, R3 ;  /* 0x00000003ae04723e */ /* 0x002fe200000000ff */
[----:B------:R-:W-:Y:S01]  /*9640*/  FADD.FTZ R3, R3, R166 ;  /* 0x000000a603037221 */ /* 0x000fe20000010000 */
[----:B----4-:R-:W-:-:S02]  /*9650*/  F2FP.PACK_AB R5, R185, R182 ;  /* 0x000000b6b905723e */ /* 0x010fc400000000ff */
[----:B------:R-:W-:Y:S01]  /*9660*/  F2FP.PACK_AB R6, R183, R180 ;  /* 0x000000b4b706723e */ /* 0x000fe200000000ff */
[----:B------:R-:W-:Y:S01]  /*9670*/  FADD.FTZ R3, R174, R3 ;  /* 0x00000003ae037221 */ /* 0x000fe20000010000 */
[----:B------:R-:W-:-:S07]  /*9680*/  F2FP.PACK_AB R7, R187, R184 ;  /* 0x000000b8bb07723e */ /* 0x000fce00000000ff */
[C---:B--2---:R-:W-:Y:S08]  /*9690*/  HMMA.16816.F32 R160, R4.reuse, R16, R160 ;  /* 0x0000001004a0723c */ /* 0x044ff000000018a0 */
[C---:B------:R-:W-:Y:S01]  /*96a0*/  HMMA.16816.F32 R156, R4.reuse, R18, R156 ;  /* 0x00000012049c723c */ /* 0x040fe2000000189c */
[----:B------:R-:W1:Y:S07]  /*96b0*/  LDSM.16.MT88.4 R16, [R222+0x12800] ;  /* 0x01280000de10783b */ /* 0x000e6e0000004200 */
[C---:B---3--:R-:W-:Y:S08]  /*96c0*/  HMMA.16816.F32 R144, R4.reuse, R12, R144 ;  /* 0x0000000c0490723c */ /* 0x048ff00000001890 */
[C---:B-----5:R-:W-:Y:S08]  /*96d0*/  HMMA.16816.F32 R36, R4.reuse, R20, R36 ;  /* 0x000000140424723c */ /* 0x060ff00000001824 */
        /* <DEDUP_REMOVED lines=39> */
[----:B------:R-:W-:Y:S07]  /*9950*/  LDSM.16.MT88.4 R24, [R221+0x11000] ;  /* 0x01100000dd18783b */ /* 0x000fee0000004200 */
[C---:B----4-:R-:W-:Y:S08]  /*9960*/  HMMA.16816.F32 R100, R4.reuse, R8, R100 ;  /* 0x000000080464723c */ /* 0x050ff00000001864 */
[----:B------:R-:W-:Y:S01]  /*9970*/  HMMA.16816.F32 R104, R4, R10, R104 ;  /* 0x0000000a0468723c */ /* 0x000fe20000001868 */
[----:B------:R-:W4:Y:S06]  /*9980*/  LDSM.16.MT88.4 R8, [R222+0x13000] ;  /* 0x01300000de08783b */ /* 0x000f2c0000004200 */
[----:B------:R-:W-:-:S02]  /*9990*/  F2FP.PACK_AB R4, R194, R193 ;  /* 0x000000c1c204723e */ /* 0x000fc400000000ff */
[----:B------:R-:W-:Y:S02]  /*99a0*/  F2FP.PACK_AB R5, R188, R191 ;  /* 0x000000bfbc05723e */ /* 0x000fe400000000ff */
[----:B------:R-:W-:Y:S02]  /*99b0*/  F2FP.PACK_AB R6, R196, R189 ;  /* 0x000000bdc406723e */ /* 0x000fe400000000ff */
[----:B------:R-:W-:-:S07]  /*99c0*/  F2FP.PACK_AB R7, R195, R186 ;  /* 0x000000bac307723e */ /* 0x000fce00000000ff */
        /* <DEDUP_REMOVED lines=62> */
[C---:B--2---:R-:W-:Y:S07]  /*9db0*/  HMMA.16816.F32 R92, R4.reuse, R20, R92 ;  /* 0x00000014045c723c */ /* 0x044fee000000185c */
[----:B------:R-:W-:Y:S01]  /*9dc0*/  FFMA.FTZ R21, R247, R164, R165 ;  /* 0x000000a4f7157223 */ /* 0x000fe200000100a5 */
[----:B------:R-:W-:Y:S01]  /*9dd0*/  HMMA.16816.F32 R156, R4, R34, R156 ;  /* 0x00000022049c723c */ /* 0x000fe2000000189c */
[----:B------:R-:W2:Y:S01]  /*9de0*/  LDSM.16.MT88.4 R32, [R224+0x15800] ;  /* 0x01580000e020783b */ /* 0x000ea20000004200 */
[----:B------:R-:W-:Y:S01]  /*9df0*/  MOV R164, R171 ;  /* 0x000000ab00a47202 */ /* 0x000fe20000000f00 */
[----:B------:R-:W-:-:S04]  /*9e00*/  FADD.FTZ R21, R2, R21 ;  /* 0x0000001502157221 */ /* 0x000fc80000010000 */
[----:B------:R-:W-:Y:S01]  /*9e10*/  FADD.FTZ R0, R0, R21 ;  /* 0x0000001500007221 */ /* 0x000fe20000010000 */
[C---:B------:R-:W-:Y:S03]  /*9e20*/  HMMA.16816.F32 R144, R4.reuse, R28, R144 ;  /* 0x0000001c0490723c */ /* 0x040fe60000001890 */
[----:B------:R-:W-:Y:S02]  /*9e30*/  FADD.FTZ R173, R173, R0 ;  /* 0x00000000adad7221 */ /* 0x000fe40000010000 */
[----:B------:R-:W-:Y:S02]  /*9e40*/  FADD.FTZ R0, R180, R3 ;  /* 0x00000003b4007221 */ /* 0x000fe40000010000 */
[----:B------:R-:W-:Y:S01]  /*9e50*/  FADD.FTZ R182, R182, R173 ;  /* 0x000000adb6b67221 */ /* 0x000fe20000010000 */
[----:B------:R-:W-:Y:S01]  /*9e60*/  HMMA.16816.F32 R140, R4, R30, R140 ;  /* 0x0000001e048c723c */ /* 0x000fe2000000188c */
[----:B------:R-:W4:Y:S01]  /*9e70*/  LDSM.16.MT88.4 R28, [R222+0x15800] ;  /* 0x01580000de1c783b */ /* 0x000f220000004200 */
[----:B------:R-:W-:-:S02]  /*9e80*/  FADD.FTZ R0, R183, R0 ;  /* 0x00000000b7007221 */ /* 0x000fc40000010000 */
[----:B------:R-:W-:Y:S02]  /*9e90*/  FADD.FTZ R185, R185, R182 ;  /* 0x000000b6b9b97221 */ /* 0x000fe40000010000 */
[----:B------:R-:W-:Y:S02]  /*9ea0*/  FADD.FTZ R193, R193, R0 ;  /* 0x00000000c1c17221 */ /* 0x000fe40000010000 */
[C---:B------:R-:W-:Y:S01]  /*9eb0*/  HMMA.16816.F32 R136, R4.reuse, R24, R136 ;  /* 0x000000180488723c */ /* 0x040fe20000001888 */
[----:B------:R-:W-:Y:S02]  /*9ec0*/  FADD.FTZ R2, R184, R185 ;  /* 0x000000b9b8027221 */ /* 0x000fe40000010000 */
[----:B------:R-:W-:Y:S02]  /*9ed0*/  FADD.FTZ R194, R194, R193 ;  /* 0x000000c1c2c27221 */ /* 0x000fe40000010000 */
[----:B------:R-:W-:Y:S02]  /*9ee0*/  FADD.FTZ R2, R187, R2 ;  /* 0x00000002bb027221 */ /* 0x000fe40000010000 */
[----:B------:R-:W-:Y:S01]  /*9ef0*/  FADD.FTZ R189, R189, R194 ;  /* 0x000000c2bdbd7221 */ /* 0x000fe20000010000 */
[----:B------:R-:W-:Y:S01]  /*9f00*/  HMMA.16816.F32 R132, R4, R26, R132 ;  /* 0x0000001a0484723c */ /* 0x000fe20000001884 */
[----:B------:R-:W5:Y:S01]  /*9f10*/  LDSM.16.MT88.4 R24, [R221+0x15800] ;  /* 0x01580000dd18783b */ /* 0x000f620000004200 */
[----:B------:R-:W-:-:S02]  /*9f20*/  FADD.FTZ R3, R191, R2 ;  /* 0x00000002bf037221 */ /* 0x000fc40000010000 */
[----:B------:R-:W-:Y:S02]  /*9f30*/  FADD.FTZ R196, R196, R189 ;  /* 0x000000bdc4c47221 */ /* 0x000fe40000010000 */
[----:B------:R-:W-:Y:S02]  /*9f40*/  FADD.FTZ R3, R188, R3 ;  /* 0x00000003bc037221 */ /* 0x000fe40000010000 */
[C---:B------:R-:W-:Y:S01]  /*9f50*/  HMMA.16816.F32 R52, R4.reuse, R8, R52 ;  /* 0x000000080434723c */ /* 0x040fe20000001834 */
[----:B------:R-:W-:Y:S02]  /*9f60*/  FADD.FTZ R181, R181, R196 ;  /* 0x000000c4b5b57221 */ /* 0x000fe40000010000 */
[----:B------:R-:W-:Y:S01]  /*9f70*/  FADD.FTZ R0, R186, R3 ;  /* 0x00000003ba007221 */ /* 0x000fe20000010000 */
[----:B------:R-:W-:Y:S01]  /*9f80*/  MOV R3, R170 ;  /* 0x000000aa00037202 */ /* 0x000fe20000000f00 */
[----:B------:R-:W-:Y:S02]  /*9f90*/  FADD.FTZ R190, R190, R181 ;  /* 0x000000b5bebe7221 */ /* 0x000fe40000010000 */
[----:B------:R-:W-:Y:S01]  /*9fa0*/  FADD.FTZ R0, R195, R0 ;  /* 0x00000000c3007221 */ /* 0x000fe20000010000 */
[----:B------:R-:W-:Y:S01]  /*9fb0*/  HMMA.16816.F32 R56, R4, R10, R56 ;  /* 0x0000000a0438723c */ /* 0x000fe20000001838 */
[----:B------:R-:W4:Y:S01]  /*9fc0*/  LDSM.16.MT88.4 R8, [R222+0x17800] ;  /* 0x01780000de08783b */ /* 0x000f220000004200 */
[----:B------:R-:W-:-:S02]  /*9fd0*/  FADD.FTZ R179, R179, R190 ;  /* 0x000000beb3b37221 */ /* 0x000fc40000010000 */
[----:B------:R-:W-:Y:S02]  /*9fe0*/  FADD.FTZ R197, R197, R0 ;  /* 0x00000000c5c57221 */ /* 0x000fe40000010000 */
[----:B------:R-:W-:Y:S02]  /*9ff0*/  FADD.FTZ R249, R192, R179 ;  /* 0x000000b3c0f97221 */ /* 0x000fe40000010000 */
[----:B---3--:R-:W-:Y:S01]  /*a000*/  HMMA.16816.F32 R60, R4, R12, R60 ;  /* 0x0000000c043c723c */ /* 0x008fe2000000183c */
[----:B------:R-:W-:-:S04]  /*a010*/  FADD.FTZ R197, R178, R197 ;  /* 0x000000c5b2c57221 */ /* 0x000fc80000010000 */
[----:B------:R-:W-:-:S03]  /*a020*/  FADD.FTZ R176, R176, R197 ;  /* 0x000000c5b0b07221 */ /* 0x000fc60000010000 */
[----:B------:R-:W-:Y:S01]  /*a030*/  HMMA.16816.F32 R64, R4, R14, R64 ;  /* 0x0000000e0440723c */ /* 0x000fe20000001840 */
[----:B------:R-:W3:Y:S01]  /*a040*/  LDSM.16.MT88.4 R12, [R221+0x17800] ;  /* 0x01780000dd0c783b */ /* 0x000ee20000004200 */
[----:B------:R-:W-:-:S06]  /*a050*/  FADD.FTZ R247, R175, R176 ;  /* 0x000000b0aff77221 */ /* 0x000fcc0000010000 */
[C---:B-1----:R-:W-:Y:S08]  /*a060*/  HMMA.16816.F32 R100, R4.reuse, R16, R100 ;  /* 0x000000100464723c */ /* 0x042ff00000001864 */
[C---:B------:R-:W-:Y:S01]  /*a070*/  HMMA.16816.F32 R104, R4.reuse, R18, R104 ;  /* 0x000000120468723c */ /* 0x040fe20000001868 */
[----:B------:R-:W1:Y:S07]  /*a080*/  LDSM.16.MT88.4 R16, [R220+0x17800] ;  /* 0x01780000dc10783b */ /* 0x000e6e0000004200 */
        /* <DEDUP_REMOVED lines=8> */
[C---:B------:R-:W-:Y:S08]  /*a110*/  HMMA.16816.F32 R112, R4.reuse, R10, R112 ;  /* 0x0000000a0470723c */ /* 0x040ff00000001870 */
[C---:B---3--:R-:W-:Y:S08]  /*a120*/  HMMA.16816.F32 R116, R4.reuse, R12, R116 ;  /* 0x0000000c0474723c */ /* 0x048ff00000001874 */
[C---:B------:R-:W-:Y:S08]  /*a130*/  HMMA.16816.F32 R120, R4.reuse, R14, R120 ;  /* 0x0000000e0478723c */ /* 0x040ff00000001878 */
[C---:B-1----:R-:W-:Y:S08]  /*a140*/  HMMA.16816.F32 R124, R4.reuse, R16, R124 ;  /* 0x00000010047c723c */ /* 0x042ff0000000187c */
[----:B------:R-:W-:Y:S11]  /*a150*/  HMMA.16816.F32 R128, R4, R18, R128 ;  /* 0x000000120480723c */ /* 0x000ff60000001880 */
[----:B------:R-:W-:Y:S08]  /*a160*/  @!UPT UIADD3 URZ, URZ, URZ, URZ ;  /* 0x0000003f3f3ff290 */ /* 0x000ff0000fffe03f */
.L_x_6249:
[----:B------:R-:W-:Y:S05]  /*a170*/  @!P4 BRA `(.L_x_6255) ;  /* 0x00003f700000c947 */ /* 0x000fea0003800000 */
[----:B------:R-:W-:Y:S01]  /*a180*/  ULDC.64 UR4, c[0x0][0x1a0] ;  /* 0x0000680000047ab9 */ /* 0x000fe20000000a00 */
[----:B------:R-:W-:Y:S01]  /*a190*/  IMAD.MOV.U32 R0, RZ, RZ, R3 ;  /* 0x000000ffff007224 */ /* 0x000fe200078e0003 */
[----:B------:R-:W-:Y:S01]  /*a1a0*/  ULEA UR8, -UR4, URZ, 0x6 ;  /* 0x0000003f04087291 */ /* 0x000fe2000f8e313f */
[----:B------:R-:W-:Y:S01]  /*a1b0*/  IMAD.MOV.U32 R2, RZ, RZ, R164 ;  /* 0x000000ffff027224 */ /* 0x000fe200078e00a4 */
[----:B------:R-:W-:-:S02]  /*a1c0*/  UMOV UR6, 0x5 ;  /* 0x0000000500067882 */ /* 0x000fc40000000000 */
[----:B------:R-:W-:Y:S02]  /*a1d0*/  USHF.R.S32.HI UR15, URZ, 0x1f, UR8 ;  /* 0x0000001f3f0f7899 */ /* 0x000fe40008011408 */
[----:B------:R-:W-:Y:S01]  /*a1e0*/  ULEA UR14, -UR12, URZ, 0x6 ;  /* 0x0000003f0c0e7291 */ /* 0x000fe2000f8e313f */
[----:B------:R-:W-:Y:S01]  /*a1f0*/  MOV R246, UR8 ;  /* 0x0000000800f67c02 */ /* 0x000fe20008000f00 */
[----:B------:R-:W-:Y:S02]  /*a200*/  USHF.L.U64.HI UR5, UR4, UR6, UR5 ;  /* 0x0000000604057299 */ /* 0x000fe40008010205 */
[----:B------:R-:W-:Y:S01]  /*a210*/  USHF.L.U32 UR10, UR4, 0x5, URZ ;  /* 0x00000005040a7899 */ /* 0x000fe2000800063f */
[----:B------:R-:W-:Y:S01]  /*a220*/  MOV R243, UR15 ;  /* 0x0000000f00f37c02 */ /* 0x000fe20008000f00 */
[----:B------:R-:W-:Y:S02]  /*a230*/  USHF.L.U32 UR9, UR12, 0x5, URZ ;  /* 0x000000050c097899 */ /* 0x000fe4000800063f */
[----:B------:R-:W-:-:S02]  /*a240*/  ULDC UR4, c[0x0][0x19c] ;  /* 0x0000670000047ab9 */ /* 0x000fc40000000800 */
[----:B------:R-:W-:Y:S02]  /*a250*/  USHF.R.S32.HI UR13, URZ, 0x1f, UR14 ;  /* 0x0000001f3f0d7899 */ /* 0x000fe4000801140e */
[----:B------:R-:W-:Y:S02]  /*a260*/  USHF.L.U64.HI UR4, UR12, UR6, UR4 ;  /* 0x000000060c047299 */ /* 0x000fe40008010204 */
.L_x_6259:
[----:B------:R-:W-:Y:S04]  /*a270*/  DEPBAR.LE SB0, 0x0 ;  /* 0x000080000000791a */ /* 0x000fe80000000000 */
[----:B------:R-:W-:Y:S01]  /*a280*/  BAR.SYNC.DEFER_BLOCKING 0x0 ;  /* 0x0000000000007b1d */ /* 0x000fe20000010000 */
[----:B------:R-:W-:Y:S01]  /*a290*/  PLOP3.LUT P0, PT, PT, PT, UP5, 0x80, 0x0 ;  /* 0x000000000000781c */ /* 0x000fe20003f0f058 */
[----:B------:R-:W-:Y:S01]  /*a2a0*/  IMAD.MOV.U32 R8, RZ, RZ, R246 ;  /* 0x000000ffff087224 */ /* 0x000fe200078e00f6 */
[----:B------:R-:W-:Y:S01]  /*a2b0*/  IADD3 R242, R242, -0x1, RZ ;  /* 0xfffffffff2f27810 */ /* 0x000fe20007ffe0ff */
[----:B------:R-:W-:Y:S10]  /*a2c0*/  IMAD.MOV.U32 R3, RZ, RZ, R243 ;  /* 0x000000ffff037224 */ /* 0x000ff400078e00f3 */
        /* <DEDUP_REMOVED lines=11> */
[----:B------:R-:W-:Y:S01]  /*a380*/  ISETP.GE.AND P0, PT, R4, RZ, PT ;  /* 0x000000ff0400720c */ /* 0x000fe20003f06270 */
[----:B------:R-:W-:Y:S01]  /*a390*/  IMAD.MOV.U32 R4, RZ, RZ, 0x40 ;  /* 0x00000040ff047424 */ /* 0x000fe200078e00ff */
[----:B------:R-:W-:Y:S04]  /*a3a0*/  LOP3.LUT R11, R11, c[0x0][0x2d0], RZ, 0x3c, !PT ;  /* 0x0000b4000b0b7a12 */ /* 0x000fe800078e3cff */
        /* <DEDUP_REMOVED lines=32> */
[----:B------:R-:W2:Y:S02]  /*a5b0*/  LDG.E R5, [R12.64] ;  /* 0x000000100c057981 */ /* 0x000ea4000c1e1900 */
[----:B------:R-:W-:Y:S02]  /*a5c0*/  IMAD R4, R3, c[0x0][0x2d0], -R4 ;  /* 0x0000b40003047a24 */ /* 0x000fe400078e0a04 */
[----:B------:R-:W2:Y:S02]  /*a5d0*/  LDG.E R6, [R6.64] ;  /* 0x0000001006067981 */ /* 0x000ea4000c1e1900 */
        /* <DEDUP_REMOVED lines=11> */
.L_x_6256:
[C---:B------:R-:W-:Y:S04]  /*a690*/  LEA R232, P0, R8.reuse, R232, 0x1 ;  /* 0x000000e808e87211 */ /* 0x040fe800078008ff */
[----:B------:R-:W-:Y:S02]  /*a6a0*/  LEA.HI.X R231, R8, R231, R3, 0x1, P0 ;  /* 0x000000e708e77211 */ /* 0x000fe400000f0c03 */
[----:B------:R-:W-:Y:S03]  /*a6b0*/  IADD3 R26, P0, R232, UR10, RZ ;  /* 0x0000000ae81a7c10 */ /* 0x000fe6000ff1e0ff */
[----:B------:R-:W-:Y:S01]  /*a6c0*/  IMAD.MOV.U32 R233, RZ, RZ, R231 ;  /* 0x000000ffffe97224 */ /* 0x000fe200078e00e7 */
[----:B------:R-:W-:Y:S02]  /*a6d0*/  IADD3.X R27, R231, UR5, RZ, P0, !PT ;  /* 0x00000005e71b7c10 */ /* 0x000fe400087fe4ff */
        /* <DEDUP_REMOVED lines=10> */
[----:B------:R-:W-:Y:S01]  /*a780*/  ISETP.GT.AND P0, PT, R242, UR7, PT ;  /* 0x00000007f2007c0c */ /* 0x000fe2000bf04270 */
        /* <DEDUP_REMOVED lines=14> */
[----:B------:R-:W4:Y:S04]  /*a870*/  LDSM.16.M88.4 R168, [R229+0x8000] ;  /* 0x00800000e5a8783b */ /* 0x000f280000000200 */
[----:B------:R-:W5:Y:S04]  /*a880*/  LDSM.16.M88.4 R172, [R229+0x8800] ;  /* 0x00880000e5ac783b */ /* 0x000f680000000200 */
[----:B------:R-:W3:Y:S04]  /*a890*/  LDSM.16.M88.4 R176, [R229+0x9000] ;  /* 0x00900000e5b0783b */ /* 0x000ee80000000200 */
[----:B------:R-:W0:Y:S04]  /*a8a0*/  LDGDEPBAR ;  /* 0x00000000000079af */ /* 0x000e280000000000 */
[----:B------:R-:W1:Y:S04]  /*a8b0*/  LDSM.16.M88.4 R180, [R229+0x9800] ;  /* 0x00980000e5b4783b */ /* 0x000e680000000200 */
[----:B------:R-:W-:Y:S04]  /*a8c0*/  LDSM.16.M88.4 R184, [R228] ;  /* 0x00000000e4b8783b */ /* 0x000fe80000000200 */
[----:B------:R-:W1:Y:S04]  /*a8d0*/  LDSM.16.M88.4 R188, [R227] ;  /* 0x00000000e3bc783b */ /* 0x000e680000000200 */
[----:B------:R-:W1:Y:S04]  /*a8e0*/  LDSM.16.M88.4 R192, [R219] ;  /* 0x00000000dbc0783b */ /* 0x000e680000000200 */
[----:B------:R-:W1:Y:S04]  /*a8f0*/  LDSM.16.M88.4 R196, [R218] ;  /* 0x00000000dac4783b */ /* 0x000e680000000200 */
[----:B------:R-:W1:Y:S01]  /*a900*/  LDSM.16.M88.4 R200, [R217] ;  /* 0x00000000d9c8783b */ /* 0x000e620000000200 */
[C---:B----4-:R-:W-:Y:S08]  /*a910*/  HMMA.16816.F32 R4, R164.reuse, R168, RZ ;  /* 0x000000a8a404723c */ /* 0x050ff000000018ff */
[C---:B------:R-:W-:Y:S01]  /*a920*/  HMMA.16816.F32 R8, R164.reuse, R170, RZ ;  /* 0x000000aaa408723c */ /* 0x040fe200000018ff */
[----:B------:R-:W-:Y:S07]  /*a930*/  LDSM.16.M88.4 R168, [R226] ;  /* 0x00000000e2a8783b */ /* 0x000fee0000000200 */
[C---:B-----5:R-:W-:Y:S08]  /*a940*/  HMMA.16816.F32 R12, R164.reuse, R172, RZ ;  /* 0x000000aca40c723c */ /* 0x060ff000000018ff */
[C---:B------:R-:W-:Y:S01]  /*a950*/  HMMA.16816.F32 R16, R164.reuse, R174, RZ ;  /* 0x000000aea410723c */ /* 0x040fe200000018ff */
[----:B------:R-:W4:Y:S07]  /*a960*/  LDSM.16.M88.4 R172, [R223+0x8000] ;  /* 0x00800000dfac783b */ /* 0x000f2e0000000200 */
[C---:B---3--:R-:W-:Y:S08]  /*a970*/  HMMA.16816.F32 R20, R164.reuse, R176, RZ ;  /* 0x000000b0a414723c */ /* 0x048ff000000018ff */
[C---:B--2---:R-:W-:Y:S01]  /*a980*/  HMMA.16816.F32 R24, R164.reuse, R178, RZ ;  /* 0x000000b2a418723c */ /* 0x044fe200000018ff */
[----:B------:R-:W2:Y:S07]  /*a990*/  LDSM.16.M88.4 R176, [R223+0x8800] ;  /* 0x00880000dfb0783b */ /* 0x000eae0000000200 */
[C---:B-1----:R-:W-:Y:S08]  /*a9a0*/  HMMA.16816.F32 R28, R164.reuse, R180, RZ ;  /* 0x000000b4a41c723c */ /* 0x042ff000000018ff */
[----:B------:R-:W-:Y:S01]  /*a9b0*/  HMMA.16816.F32 R32, R164, R182, RZ ;  /* 0x000000b6a420723c */ /* 0x000fe200000018ff */
[----:B------:R-:W1:Y:S04]  /*a9c0*/  LDSM.16.M88.4 R164, [R223+0x9000] ;  /* 0x00900000dfa4783b */ /* 0x000e680000000200 */
[----:B------:R-:W3:Y:S03]  /*a9d0*/  LDSM.16.M88.4 R180, [R223+0x9800] ;  /* 0x00980000dfb4783b */ /* 0x000ee60000000200 */
[C---:B------:R-:W-:Y:S08]  /*a9e0*/  HMMA.16816.F32 R4, R184.reuse, R188, R4 ;  /* 0x000000bcb804723c */ /* 0x040ff00000001804 */
[C---:B------:R-:W-:Y:S01]  /*a9f0*/  HMMA.16816.F32 R8, R184.reuse, R190, R8 ;  /* 0x000000beb808723c */ /* 0x040fe20000001808 */
[----:B------:R-:W-:Y:S07]  /*aa00*/  LDSM.16.M88.4 R188, [R225] ;  /* 0x00000000e1bc783b */ /* 0x000fee0000000200 */
[C---:B------:R-:W-:Y:S08]  /*aa10*/  HMMA.16816.F32 R12, R184.reuse, R192, R12 ;  /* 0x000000c0b80c723c */ /* 0x040ff0000000180c */
[C---:B------:R-:W-:Y:S01]  /*aa20*/  HMMA.16816.F32 R16, R184.reuse, R194, R16 ;  /* 0x000000c2b810723c */ /* 0x040fe20000001810 */
[----:B------:R-:W5:Y:S07]  /*aa30*/  LDSM.16.M88.4 R192, [R216] ;  /* 0x00000000d8c0783b */ /* 0x000f6e0000000200 */
[C---:B------:R-:W-:Y:S08]  /*aa40*/  HMMA.16816.F32 R20, R184.reuse, R196, R20 ;  /* 0x000000c4b814723c */ /* 0x040ff00000001814 */
[C---:B------:R-:W-:Y:S01]  /*aa50*/  HMMA.16816.F32 R24, R184.reuse, R198, R24 ;  /* 0x000000c6b818723c */ /* 0x040fe20000001818 */
[----:B------:R-:W1:Y:S07]  /*aa60*/  LDSM.16.M88.4 R196, [R216+0x800] ;  /* 0x00080000d8c4783b */ /* 0x000e6e0000000200 */
[C---:B------:R-:W-:Y:S08]  /*aa70*/  HMMA.16816.F32 R28, R184.reuse, R200, R28 ;  /* 0x000000c8b81c723c */ /* 0x040ff0000000181c */
[----:B------:R-:W-:Y:S01]  /*aa80*/  HMMA.16816.F32 R32, R184, R202, R32 ;  /* 0x000000cab820723c */ /* 0x000fe20000001820 */
[----:B------:R-:W3:Y:S04]  /*aa90*/  LDSM.16.M88.4 R184, [R216+0x1000] ;  /* 0x00100000d8b8783b */ /* 0x000ee80000000200 */
[----:B------:R-:W3:Y:S03]  /*aaa0*/  LDSM.16.M88.4 R200, [R216+0x1800] ;  /* 0x00180000d8c8783b */ /* 0x000ee60000000200 */
[C---:B----4-:R-:W-:Y:S08]  /*aab0*/  HMMA.16816.F32 R4, R168.reuse, R172, R4 ;  /* 0x000000aca804723c */ /* 0x050ff00000001804 */
[C---:B------:R-:W-:Y:S01]  /*aac0*/  HMMA.16816.F32 R8, R168.reuse, R174, R8 ;  /* 0x000000aea808723c */ /* 0x040fe20000001808 */
[----:B------:R-:W-:Y:S07]  /*aad0*/  LDSM.16.M88.4 R172, [R229+0xa000] ;  /* 0x00a00000e5ac783b */ /* 0x000fee0000000200 */
[C---:B--2---:R-:W-:Y:S08]  /*aae0*/  HMMA.16816.F32 R12, R168.reuse, R176, R12 ;  /* 0x000000b0a80c723c */ /* 0x044ff0000000180c */
[C---:B------:R-:W-:Y:S01]  /*aaf0*/  HMMA.16816.F32 R16, R168.reuse, R178, R16 ;  /* 0x000000b2a810723c */ /* 0x040fe20000001810 */
[----:B------:R-:W-:Y:S07]  /*ab00*/  LDSM.16.M88.4 R176, [R229+0xa800] ;  /* 0x00a80000e5b0783b */ /* 0x000fee0000000200 */
[C---:B-1----:R-:W-:Y:S08]  /*ab10*/  HMMA.16816.F32 R20, R168.reuse, R164, R20 ;  /* 0x000000a4a814723c */ /* 0x042ff00000001814 */
[C---:B------:R-:W-:Y:S01]  /*ab20*/  HMMA.16816.F32 R24, R168.reuse, R166, R24 ;  /* 0x000000a6a818723c */ /* 0x040fe20000001818 */
[----:B------:R-:W1:Y:S07]  /*ab30*/  LDSM.16.M88.4 R164, [R230+0x2000] ;  /* 0x00200000e6a4783b */ /* 0x000e6e0000000200 */
[C---:B---3--:R-:W-:Y:S08]  /*ab40*/  HMMA.16816.F32 R28, R168.reuse, R180, R28 ;  /* 0x000000b4a81c723c */ /* 0x048ff0000000181c */
[----:B------:R-:W-:Y:S01]  /*ab50*/  HMMA.16816.F32 R32, R168, R182, R32 ;  /* 0x000000b6a820723c */ /* 0x000fe20000001820 */
[----:B------:R-:W2:Y:S04]  /*ab60*/  LDSM.16.M88.4 R168, [R229+0xb000] ;  /* 0x00b00000e5a8783b */ /* 0x000ea80000000200 */
[----:B------:R-:W3:Y:S03]  /*ab70*/  LDSM.16.M88.4 R180, [R229+0xb800] ;  /* 0x00b80000e5b4783b */ /* 0x000ee60000000200 */
[C---:B-----5:R-:W-:Y:S08]  /*ab80*/  HMMA.16816.F32 R4, R188.reuse, R192, R4 ;  /* 0x000000c0bc04723c */ /* 0x060ff00000001804 */
[C---:B------:R-:W-:Y:S01]  /*ab90*/  HMMA.16816.F32 R8, R188.reuse, R194, R8 ;  /* 0x000000c2bc08723c */ /* 0x040fe20000001808 */
[----:B------:R-:W-:Y:S07]  /*aba0*/  LDSM.16.M88.4 R192, [R215] ;  /* 0x00000000d7c0783b */ /* 0x000fee0000000200 */
[C---:B------:R-:W-:Y:S08]  /*abb0*/  HMMA.16816.F32 R12, R188.reuse, R196, R12 ;  /* 0x000000c4bc0c723c */ /* 0x040ff0000000180c */
[C---:B------:R-:W-:Y:S01]  /*abc0*/  HMMA.16816.F32 R16, R188.reuse, R198, R16 ;  /* 0x000000c6bc10723c */ /* 0x040fe20000001810 */
[----:B------:R-:W-:Y:S07]  /*abd0*/  LDSM.16.M88.4 R196, [R214] ;  /* 0x00000000d6c4783b */ /* 0x000fee0000000200 */
[C---:B------:R-:W-:Y:S08]  /*abe0*/  HMMA.16816.F32 R20, R188.reuse, R184, R20 ;  /* 0x000000b8bc14723c */ /* 0x040ff00000001814 */
[C---:B------:R-:W-:Y:S01]  /*abf0*/  HMMA.16816.F32 R24, R188.reuse, R186, R24 ;  /* 0x000000babc18723c */ /* 0x040fe20000001818 */
[----:B------:R-:W4:Y:S07]  /*ac00*/  LDSM.16.M88.4 R184, [R228+0x2000] ;  /* 0x00200000e4b8783b */ /* 0x000f2e0000000200 */
[C---:B------:R-:W-:Y:S08]  /*ac10*/  HMMA.16816.F32 R28, R188.reuse, R200, R28 ;  /* 0x000000c8bc1c723c */ /* 0x040ff0000000181c */
[----:B------:R-:W-:Y:S01]  /*ac20*/  HMMA.16816.F32 R32, R188, R202, R32 ;  /* 0x000000cabc20723c */ /* 0x000fe20000001820 */
[----:B------:R-:W5:Y:S04]  /*ac30*/  LDSM.16.M88.4 R188, [R213] ;  /* 0x00000000d5bc783b */ /* 0x000f680000000200 */
[----:B------:R-:W3:Y:S03]  /*ac40*/  LDSM.16.M88.4 R200, [R212] ;  /* 0x00000000d4c8783b */ /* 0x000ee60000000200 */
        /* <DEDUP_REMOVED lines=12> */
[----:B------:R-:W3:Y:S03]  /*ad10*/  LDSM.16.M88.4 R180, [R223+0xb800] ;  /* 0x00b80000dfb4783b */ /* 0x000ee60000000200 */
[C---:B----4-:R-:W-:Y:S08]  /*ad20*/  HMMA.16816.F32 R4, R184.reuse, R192, R4 ;  /* 0x000000c0b804723c */ /* 0x050ff00000001804 */
[C---:B------:R-:W-:Y:S01]  /*ad30*/  HMMA.16816.F32 R8, R184.reuse, R194, R8 ;  /* 0x000000c2b808723c */ /* 0x040fe20000001808 */
[----:B------:R-:W-:Y:S07]  /*ad40*/  LDSM.16.M88.4 R192, [R216+0x2000] ;  /* 0x00200000d8c0783b */ /* 0x000fee0000000200 */
[C---:B------:R-:W-:Y:S08]  /*ad50*/  HMMA.16816.F32 R12, R184.reuse, R196, R12 ;  /* 0x000000c4b80c723c */ /* 0x040ff0000000180c */
[C---:B------:R-:W-:Y:S01]  /*ad60*/  HMMA.16816.F32 R16, R184.reuse, R198, R16 ;  /* 0x000000c6b810723c */ /* 0x040fe20000001810 */
[----:B------:R-:W-:Y:S07]  /*ad70*/  LDSM.16.M88.4 R196, [R216+0x2800] ;  /* 0x00280000d8c4783b */ /* 0x000fee0000000200 */
[C---:B-----5:R-:W-:Y:S08]  /*ad80*/  HMMA.16816.F32 R20, R184.reuse, R188, R20 ;  /* 0x000000bcb814723c */ /* 0x060ff00000001814 */
[C---:B------:R-:W-:Y:S01]  /*ad90*/  HMMA.16816.F32 R24, R184.reuse, R190, R24 ;  /* 0x000000beb818723c */ /* 0x040fe20000001818 */
[----:B------:R-:W4:Y:S07]  /*ada0*/  LDSM.16.M88.4 R188, [R225+0x2000] ;  /* 0x00200000e1bc783b */ /* 0x000f2e0000000200 */
[C---:B------:R-:W-:Y:S08]  /*adb0*/  HMMA.16816.F32 R28, R184.reuse, R200, R28 ;  /* 0x000000c8b81c723c */ /* 0x040ff0000000181c */
[----:B------:R-:W-:Y:S01]  /*adc0*/  HMMA.16816.F32 R32, R184, R202, R32 ;  /* 0x000000cab820723c */ /* 0x000fe20000001820 */
[----:B------:R-:W5:Y:S04]  /*add0*/  LDSM.16.M88.4 R184, [R216+0x3000] ;  /* 0x00300000d8b8783b */ /* 0x000f680000000200 */
[----:B------:R-:W3:Y:S03]  /*ade0*/  LDSM.16.M88.4 R200, [R216+0x3800] ;  /* 0x00380000d8c8783b */ /* 0x000ee60000000200 */
        /* <DEDUP_REMOVED lines=15> */
[----:B------:R-:W-:Y:S07]  /*aee0*/  LDSM.16.M88.4 R192, [R211] ;  /* 0x00000000d3c0783b */ /* 0x000fee0000000200 */
[C---:B------:R-:W-:Y:S08]  /*aef0*/  HMMA.16816.F32 R12, R188.reuse, R196, R12 ;  /* 0x000000c4bc0c723c */ /* 0x040ff0000000180c */
[C---:B------:R-:W-:Y:S01]  /*af00*/  HMMA.16816.F32 R16, R188.reuse, R198, R16 ;  /* 0x000000c6bc10723c */ /* 0x040fe20000001810 */
[----:B------:R-:W-:Y:S07]  /*af10*/  LDSM.16.M88.4 R196, [R210] ;  /* 0x00000000d2c4783b */ /* 0x000fee0000000200 */
[C---:B-----5:R-:W-:Y:S08]  /*af20*/  HMMA.16816.F32 R20, R188.reuse, R184, R20 ;  /* 0x000000b8bc14723c */ /* 0x060ff00000001814 */
        /* <DEDUP_REMOVED lines=84> */
[C---:B-1----:R-:W-:Y:S01]  /*b470*/  HMMA.16816.F32 R4, R168.reuse, R172, R4 ;  /* 0x000000aca804723c */ /* 0x042fe20000001804 */
[----:B------:R-:W-:Y:S04]  /*b480*/  DEPBAR.LE SB0, 0x0 ;  /* 0x000080000000791a */ /* 0x000fe80000000000 */
[----:B------:R-:W-:Y:S03]  /*b490*/  BAR.SYNC.DEFER_BLOCKING 0x0 ;  /* 0x0000000000007b1d */ /* 0x000fe60000010000 */
[C---:B------:R-:W-:Y:S08]  /*b4a0*/  HMMA.16816.F32 R8, R168.reuse, R174, R8 ;  /* 0x000000aea808723c */ /* 0x040ff00000001808 */
[C---:B------:R-:W-:Y:S08]  /*b4b0*/  HMMA.16816.F32 R12, R168.reuse, R176, R12 ;  /* 0x000000b0a80c723c */ /* 0x040ff0000000180c */
[C---:B------:R-:W-:Y:S08]  /*b4c0*/  HMMA.16816.F32 R16, R168.reuse, R178, R16 ;  /* 0x000000b2a810723c */ /* 0x040ff00000001810 */
[C---:B--2---:R-:W-:Y:S08]  /*b4d0*/  HMMA.16816.F32 R20, R168.reuse, R164, R20 ;  /* 0x000000a4a814723c */ /* 0x044ff00000001814 */
[C---:B------:R-:W-:Y:S08]  /*b4e0*/  HMMA.16816.F32 R24, R168.reuse, R166, R24 ;  /* 0x000000a6a818723c */ /* 0x040ff00000001818 */
[C---:B---3--:R-:W-:Y:S08]  /*b4f0*/  HMMA.16816.F32 R28, R168.reuse, R180, R28 ;  /* 0x000000b4a81c723c */ /* 0x048ff0000000181c */
[----:B------:R-:W-:Y:S08]  /*b500*/  HMMA.16816.F32 R32, R168, R182, R32 ;  /* 0x000000b6a820723c */ /* 0x000ff00000001820 */
[C---:B----4-:R-:W-:Y:S08]  /*b510*/  HMMA.16816.F32 R4, R188.reuse, R192, R4 ;  /* 0x000000c0bc04723c */ /* 0x050ff00000001804 */
        /* <DEDUP_REMOVED lines=8> */
[----:B------:R-:W-:Y:S01]  /*b5a0*/  PLOP3.LUT P0, PT, PT, PT, UP5, 0x80, 0x0 ;  /* 0x000000000000781c */ /* 0x000fe20003f0f058 */
[----:B------:R-:W-:Y:S01]  /*b5b0*/  IMAD.U32 R168, RZ, RZ, UR14 ;  /* 0x0000000effa87e24 */ /* 0x000fe2000f8e00ff */
[----:B------:R-:W-:Y:S11]  /*b5c0*/  MOV R3, UR13 ;  /* 0x0000000d00037c02 */ /* 0x000ff60008000f00 */
[----:B------:R-:W-:-:S05]  /*b5d0*/  @!P0 BRA `(.L_x_6258) ;  /* 0x000003b000008947 */ /* 0x000fca0003800000 */
[----:B------:R-:W-:Y:S04]  /*b5e0*/  IABS R3, c[0x0][0x2d0] ;  /* 0x0000b40000037a13 */ /* 0x000fe80000000000 */
[----:B------:R-:W1:Y:S10]  /*b5f0*/  I2F.RP R171, R3 ;  /* 0x0000000300ab7306 */ /* 0x000e740000209400 */
[----:B-1----:R-:W1:Y:S02]  /*b600*/  MUFU.RCP R164, R171 ;  /* 0x000000ab00a47308 */ /* 0x002e640000001000 */
[----:B-1----:R-:W-:Y:S01]  /*b610*/  IADD3 R168, R164, 0xffffffe, RZ ;  /* 0x0ffffffea4a87810 */ /* 0x002fe20007ffe0ff */
[----:B------:R-:W-:Y:S07]  /*b620*/  IMAD.SHL.U32 R164, R242, 0x40, RZ ;  /* 0x00000040f2a47824 */ /* 0x000fee00078e00ff */
[----:B------:R-:W1:Y:S01]  /*b630*/  F2I.FTZ.U32.TRUNC.NTZ R169, R168 ;  /* 0x000000a800a97305 */ /* 0x000e62000021f000 */
[----:B------:R-:W-:Y:S02]  /*b640*/  IADD3 R170, R164, -0x40, RZ ;  /* 0xffffffc0a4aa7810 */ /* 0x000fe40007ffe0ff */
[----:B------:R-:W-:Y:S02]  /*b650*/  IABS R167, R164 ;  /* 0x000000a400a77213 */ /* 0x000fe40000000000 */
[----:B------:R-:W-:Y:S02]  /*b660*/  IABS R165, R170 ;  /* 0x000000aa00a57213 */ /* 0x000fe40000000000 */
[----:B------:R-:W-:Y:S02]  /*b670*/  LOP3.LUT R170, R170, c[0x0][0x2d0], RZ, 0x3c, !PT ;  /* 0x0000b400aaaa7a12 */ /* 0x000fe400078e3cff */
[----:B------:R-:W-:Y:S02]  /*b680*/  LOP3.LUT R164, R164, c[0x0][0x2d0], RZ, 0x3c, !PT ;  /* 0x0000b400a4a47a12 */ /* 0x000fe400078e3cff */
[----:B------:R-:W-:Y:S02]  /*b690*/  ISETP.GE.AND P0, PT, R170, RZ, PT ;  /* 0x000000ffaa00720c */ /* 0x000fe40003f06270 */
[----:B------:R-:W-:Y:S02]  /*b6a0*/  ISETP.GE.AND P2, PT, R164, RZ, PT ;  /* 0x000000ffa400720c */ /* 0x000fe40003f46270 */
[----:B------:R-:W-:Y:S01]  /*b6b0*/  LOP3.LUT R164, RZ, c[0x0][0x2d0], RZ, 0x33, !PT ;  /* 0x0000b400ffa47a12 */ /* 0x000fe200078e33ff */
        /* <DEDUP_REMOVED lines=18> */
[----:B------:R-:W-:Y:S09]  /*b7e0*/  ISETP.NE.AND P1, PT, RZ, c[0x0][0x2d0], PT ;  /* 0x0000b400ff007a0c */ /* 0x000ff20003f25270 */
[----:B------:R-:W-:Y:S02]  /*b7f0*/  @P4 IADD3 R169, R169, 0x1, RZ ;  /* 0x00000001a9a94810 */ /* 0x000fe40007ffe0ff */
[----:B------:R-:W-:Y:S03]  /*b800*/  @P5 IADD3 R171, R171, 0x1, RZ ;  /* 0x00000001abab5810 */ /* 0x000fe60007ffe0ff */
[----:B------:R-:W-:Y:S02]  /*b810*/  @!P0 IMAD.MOV R169, RZ, RZ, -R169 ;  /* 0x000000ffffa98224 */ /* 0x000fe400078e0aa9 */
[----:B------:R-:W-:Y:S03]  /*b820*/  @!P2 IMAD.MOV R171, RZ, RZ, -R171 ;  /* 0x000000ffffaba224 */ /* 0x000fe600078e0aab */
[C---:B------:R-:W-:Y:S02]  /*b830*/  SEL R169, R164.reuse, R169, !P1 ;  /* 0x000000a9a4a97207 */ /* 0x040fe40004800000 */
[----:B------:R-:W-:Y:S01]  /*b840*/  SEL R3, R164, R171, !P1 ;  /* 0x000000aba4037207 */ /* 0x000fe20004800000 */
[----:B------:R-:W-:Y:S01]  /*b850*/  IMAD.MOV.U32 R164, RZ, RZ, 0x40 ;  /* 0x00000040ffa47424 */ /* 0x000fe200078e00ff */
        /* <DEDUP_REMOVED lines=19> */
.L_x_6258:
        /* <DEDUP_REMOVED lines=14> */
[----:B------:R-:W-:Y:S03]  /*ba70*/  IADD3.X R165, R167, UR4, RZ, P0, !PT ;  /* 0x00000004a7a57c10 */ /* 0x000fe600087fe4ff */
        /* <DEDUP_REMOVED lines=13> */
.L_x_6257:
[----:B------:R-:W-:Y:S04]  /*bb50*/  LEA R3, R242, R241, 0x6 ;  /* 0x000000f1f2037211 */ /* 0x000fe800078e30ff */
[C---:B-1----:R-:W-:Y:S02]  /*bb60*/  IADD3 R165, R3.reuse, 0x1, RZ ;  /* 0x0000000103a57810 */ /* 0x042fe40007ffe0ff */
[----:B------:R-:W-:Y:S02]  /*bb70*/  ISETP.GE.AND P2, PT, R3, R240, PT ;  /* 0x000000f00300720c */ /* 0x000fe40003f46270 */
[C---:B------:R-:W-:Y:S02]  /*bb80*/  ISETP.GE.AND P1, PT, R165.reuse, R238, PT ;  /* 0x000000eea500720c */ /* 0x040fe40003f26270 */
[C---:B------:R-:W-:Y:S02]  /*bb90*/  ISETP.GE.AND P6, PT, R165.reuse, R240, PT ;  /* 0x000000f0a500720c */ /* 0x040fe40003fc6270 */
[C---:B------:R-:W-:Y:S02]  /*bba0*/  ISETP.GE.OR P1, PT, R165.reuse, R234, !P1 ;  /* 0x000000eaa500720c */ /* 0x040fe40004f26670 */
[-C--:B------:R-:W-:Y:S02]  /*bbb0*/  ISETP.GE.OR P6, PT, R165, R239.reuse, !P6 ;  /* 0x000000efa500720c */ /* 0x080fe400077c6670 */
[C---:B------:R-:W-:Y:S02]  /*bbc0*/  IADD3 R165, R3.reuse, 0x9, RZ ;  /* 0x0000000903a57810 */ /* 0x040fe40007ffe0ff */
[-C--:B------:R-:W-:Y:S02]  /*bbd0*/  ISETP.GE.OR P2, PT, R3, R239.reuse, !P2 ;  /* 0x000000ef0300720c */ /* 0x080fe40005746670 */
[C---:B------:R-:W-:Y:S02]  /*bbe0*/  ISETP.GE.AND P4, PT, R165.reuse, R240, PT ;  /* 0x000000f0a500720c */ /* 0x040fe40003f86270 */
[----:B------:R-:W-:Y:S02]  /*bbf0*/  FSEL R166, R4, -INF , !P2 ;  /* 0xff80000004a67808 */ /* 0x000fe40005000000 */
[C---:B------:R-:W-:Y:S02]  /*bc00*/  ISETP.GE.AND P2, PT, R165.reuse, R238, PT ;  /* 0x000000eea500720c */ /* 0x040fe40003f46270 */
[CC--:B------:R-:W-:Y:S02]  /*bc10*/  ISETP.GE.OR P4, PT, R165.reuse, R239.reuse, !P4 ;  /* 0x000000efa500720c */ /* 0x0c0fe40006786670 */
[----:B------:R-:W-:Y:S02]  /*bc20*/  ISETP.GE.OR P2, PT, R165, R234, !P2 ;  /* 0x000000eaa500720c */ /* 0x000fe40005746670 */
[C---:B------:R-:W-:Y:S02]  /*bc30*/  IADD3 R167, R3.reuse, 0x8, RZ ;  /* 0x0000000803a77810 */ /* 0x040fe40007ffe0ff */
[----:B------:R-:W-:Y:S02]  /*bc40*/  IADD3 R165, R3, 0x11, RZ ;  /* 0x0000001103a57810 */ /* 0x000fe40007ffe0ff */
[----:B------:R-:W-:Y:S02]  /*bc50*/  FSEL R172, R5, -INF , !P6 ;  /* 0xff80000005ac7808 */ /* 0x000fe40007000000 */
[-C--:B------:R-:W-:Y:S02]  /*bc60*/  ISETP.GE.AND P0, PT, R167, R240.reuse, PT ;  /* 0x000000f0a700720c */ /* 0x080fe40003f06270 */
[----:B------:R-:W-:Y:S02]  /*bc70*/  ISETP.GE.AND P6, PT, R165, R240, PT ;  /* 0x000000f0a500720c */ /* 0x000fe40003fc6270 */
[-C--:B------:R-:W-:Y:S02]  /*bc80*/  ISETP.GE.OR P0, PT, R167, R239.reuse, !P0 ;  /* 0x000000efa700720c */ /* 0x080fe40004706670 */
[-C--:B------:R-:W-:Y:S02]  /*bc90*/  ISETP.GE.AND P5, PT, R3, R238.reuse, PT ;  /* 0x000000ee0300720c */ /* 0x080fe40003fa6270 */
[----:B------:R-:W-:Y:S02]  /*bca0*/  ISETP.GE.AND P3, PT, R167, R238, PT ;  /* 0x000000eea700720c */ /* 0x000fe40003f66270 */
[----:B------:R-:W-:Y:S02]  /*bcb0*/  ISETP.GE.OR P6, PT, R165, R239, !P6 ;  /* 0x000000efa500720c */ /* 0x000fe400077c6670 */
[----:B------:R-:W-:Y:S02]  /*bcc0*/  FSEL R170, R8, -INF , !P0 ;  /* 0xff80000008aa7808 */ /* 0x000fe40004000000 */
[-C--:B------:R-:W-:Y:S02]  /*bcd0*/  ISETP.GE.OR P3, PT, R167, R234.reuse, !P3 ;  /* 0x000000eaa700720c */ /* 0x080fe40005f66670 */
[C---:B------:R-:W-:Y:S02]  /*bce0*/  ISETP.GE.OR P5, PT, R3.reuse, R234, !P5 ;  /* 0x000000ea0300720c */ /* 0x040fe40006fa6670 */
[----:B------:R-:W-:Y:S02]  /*bcf0*/  IADD3 R167, R3, 0x10, RZ ;  /* 0x0000001003a77810 */ /* 0x000fe40007ffe0ff */
[----:B------:R-:W-:Y:S02]  /*bd00*/  FSEL R188, R13, -INF , !P6 ;  /* 0xff8000000dbc7808 */ /* 0x000fe40007000000 */
[----:B------:R-:W-:Y:S02]  /*bd10*/  FMNMX.FTZ R13, R166, R2, !PT ;  /* 0x00000002a60d7209 */ /* 0x000fe40007810000 */
[----:B------:R-:W-:Y:S02]  /*bd20*/  ISETP.GE.AND P0, PT, R165, R238, PT ;  /* 0x000000eea500720c */ /* 0x000fe40003f06270 */
[----:B------:R-:W-:Y:S02]  /*bd30*/  FSEL R169, R6, -INF , !P5 ;  /* 0xff80000006a97808 */ /* 0x000fe40006800000 */
[----:B------:R-:W-:Y:S02]  /*bd40*/  FSEL R7, R7, -INF , !P1 ;  /* 0xff80000007077808 */ /* 0x000fe40004800000 */
[C---:B------:R-:W-:Y:S02]  /*bd50*/  ISETP.GE.AND P1, PT, R167.reuse, R240, PT ;  /* 0x000000f0a700720c */ /* 0x040fe40003f26270 */
[----:B------:R-:W-:Y:S02]  /*bd60*/  ISETP.GE.AND P5, PT, R167, R238, PT ;  /* 0x000000eea700720c */ /* 0x000fe40003fa6270 */
[----:B------:R-:W-:Y:S02]  /*bd70*/  FMNMX.FTZ R13, R172, R13, !PT ;  /* 0x0000000dac0d7209 */ /* 0x000fe40007810000 */
[-C--:B------:R-:W-:Y:S02]  /*bd80*/  ISETP.GE.OR P0, PT, R165, R234.reuse, !P0 ;  /* 0x000000eaa500720c */ /* 0x080fe40004706670 */
[----:B------:R-:W-:Y:S02]  /*bd90*/  IADD3 R165, R3, 0x19, RZ ;  /* 0x0000001903a57810 */ /* 0x000fe40007ffe0ff */
[C---:B------:R-:W-:Y:S02]  /*bda0*/  ISETP.GE.OR P1, PT, R167.reuse, R239, !P1 ;  /* 0x000000efa700720c */ /* 0x040fe40004f26670 */
[----:B------:R-:W-:Y:S02]  /*bdb0*/  ISETP.GE.OR P5, PT, R167, R234, !P5 ;  /* 0x000000eaa700720c */ /* 0x000fe40006fa6670 */
[----:B------:R-:W-:Y:S02]  /*bdc0*/  FSEL R168, R9, -INF , !P4 ;  /* 0xff80000009a87808 */ /* 0x000fe40006000000 */
[----:B------:R-:W-:Y:S02]  /*bdd0*/  FSEL R5, R10, -INF , !P3 ;  /* 0xff8000000a057808 */ /* 0x000fe40005800000 */
[----:B------:R-:W-:Y:S02]  /*bde0*/  FMNMX.FTZ R13, R170, R13, !PT ;  /* 0x0000000daa0d7209 */ /* 0x000fe40007810000 */
[----:B------:R-:W-:Y:S02]  /*bdf0*/  IADD3 R167, R3, 0x18, RZ ;  /* 0x0000001803a77810 */ /* 0x000fe40007ffe0ff */
[----:B------:R-:W-:Y:S02]  /*be00*/  ISETP.GE.AND P3, PT, R165, R240, PT ;  /* 0x000000f0a500720c */ /* 0x000fe40003f66270 */
[----:B------:R-:W-:Y:S02]  /*be10*/  FMNMX.FTZ R4, R169, R0, !PT ;  /* 0x00000000a9047209 */ /* 0x000fe40007810000 */
[----:B------:R-:W-:Y:S02]  /*be20*/  FSEL R194, R12, -INF , !P1 ;  /* 0xff8000000cc27808 */ /* 0x000fe40004800000 */
[----:B------:R-:W-:Y:S02]  /*be30*/  FMNMX.FTZ R13, R168, R13, !PT ;  /* 0x0000000da80d7209 */ /* 0x000fe40007810000 */
[----:B------:R-:W-:Y:S02]  /*be40*/  ISETP.GE.AND P4, PT, R167, R240, PT ;  /* 0x000000f0a700720c */ /* 0x000fe40003f86270 */
[C---:B------:R-:W-:Y:S02]  /*be50*/  ISETP.GE.AND P1, PT, R165.reuse, R238, PT ;  /* 0x000000eea500720c */ /* 0x040fe40003f26270 */
[-C--:B------:R-:W-:Y:S02]  /*be60*/  ISETP.GE.OR P3, PT, R165, R239.reuse, !P3 ;  /* 0x000000efa500720c */ /* 0x080fe40005f66670 */
[----:B------:R-:W-:Y:S02]  /*be70*/  FMNMX.FTZ R4, R7, R4, !PT ;  /* 0x0000000407047209 */ /* 0x000fe40007810000 */
[----:B------:R-:W-:Y:S02]  /*be80*/  ISETP.GE.OR P4, PT, R167, R239, !P4 ;  /* 0x000000efa700720c */ /* 0x000fe40006786670 */
[----:B------:R-:W-:Y:S02]  /*be90*/  ISETP.GE.OR P1, PT, R165, R234, !P1 ;  /* 0x000000eaa500720c */ /* 0x000fe40004f26670 */
[C---:B------:R-:W-:Y:S02]  /*bea0*/  IADD3 R165, R3.reuse, 0x20, RZ ;  /* 0x0000002003a57810 */ /* 0x040fe40007ffe0ff */
[----:B------:R-:W-:Y:S02]  /*beb0*/  IADD3 R9, R3, 0x21, RZ ;  /* 0x0000002103097810 */ /* 0x000fe40007ffe0ff */
[----:B------:R-:W-:Y:S02]  /*bec0*/  FSEL R190, R17, -INF , !P3 ;  /* 0xff80000011be7808 */ /* 0x000fe40005800000 */
[----:B------:R-:W-:Y:S02]  /*bed0*/  FMNMX.FTZ R17, R194, R13, !PT ;  /* 0x0000000dc2117209 */ /* 0x000fe40007810000 */
[----:B------:R-:W-:Y:S02]  /*bee0*/  FSEL R11, R11, -INF , !P2 ;  /* 0xff8000000b0b7808 */ /* 0x000fe40005000000 */
[----:B------:R-:W-:Y:S02]  /*bef0*/  FMNMX.FTZ R4, R5, R4, !PT ;  /* 0x0000000405047209 */ /* 0x000fe40007810000 */
[----:B------:R-:W-:Y:S02]  /*bf00*/  FSEL R192, R16, -INF , !P4 ;  /* 0xff80000010c07808 */ /* 0x000fe40006000000 */
[----:B------:R-:W-:Y:S02]  /*bf10*/  ISETP.GE.AND P2, PT, R167, R238, PT ;  /* 0x000000eea700720c */ /* 0x000fe40003f46270 */
[----:B------:R-:W-:Y:S02]  /*bf20*/  FSEL R233, R15, -INF , !P0 ;  /* 0xff8000000fe97808 */ /* 0x000fe40004000000 */
[-C--:B------:R-:W-:Y:S02]  /*bf30*/  ISETP.GE.AND P0, PT, R165, R240.reuse, PT ;  /* 0x000000f0a500720c */ /* 0x080fe40003f06270 */
[C---:B------:R-:W-:Y:S02]  /*bf40*/  ISETP.GE.AND P6, PT, R9.reuse, R240, PT ;  /* 0x000000f00900720c */ /* 0x040fe40003fc6270 */
[----:B------:R-:W-:Y:S02]  /*bf50*/  ISETP.GE.AND P4, PT, R9, R238, PT ;  /* 0x000000ee0900720c */ /* 0x000fe40003f86270 */
[----:B------:R-:W-:Y:S02]  /*bf60*/  FMNMX.FTZ R17, R188, R17, !PT ;  /* 0x00000011bc117209 */ /* 0x000fe40007810000 */
[----:B------:R-:W-:Y:S02]  /*bf70*/  FSEL R191, R14, -INF , !P5 ;  /* 0xff8000000ebf7808 */ /* 0x000fe40006800000 */
[----:B------:R-:W-:Y:S02]  /*bf80*/  FMNMX.FTZ R4, R11, R4, !PT ;  /* 0x000000040b047209 */ /* 0x000fe40007810000 */
[-C--:B------:R-:W-:Y:S02]  /*bf90*/  ISETP.GE.OR P0, PT, R165, R239.reuse, !P0 ;  /* 0x000000efa500720c */ /* 0x080fe40004706670 */
[C---:B------:R-:W-:Y:S02]  /*bfa0*/  ISETP.GE.OR P6, PT, R9.reuse, R239, !P6 ;  /* 0x000000ef0900720c */ /* 0x040fe400077c6670 */
[-C--:B------:R-:W-:Y:S02]  /*bfb0*/  ISETP.GE.OR P4, PT, R9, R234.reuse, !P4 ;  /* 0x000000ea0900720c */ /* 0x080fe40006786670 */
[----:B------:R-:W-:Y:S02]  /*bfc0*/  ISETP.GE.OR P2, PT, R167, R234, !P2 ;  /* 0x000000eaa700720c */ /* 0x000fe40005746670 */
[C---:B------:R-:W-:Y:S02]  /*bfd0*/  IADD3 R9, R3.reuse, 0x28, RZ ;  /* 0x0000002803097810 */ /* 0x040fe40007ffe0ff */
[----:B------:R-:W-:Y:S02]  /*bfe0*/  FMNMX.FTZ R17, R192, R17, !PT ;  /* 0x00000011c0117209 */ /* 0x000fe40007810000 */
[----:B------:R-:W-:Y:S02]  /*bff0*/  IADD3 R15, R3, 0x29, RZ ;  /* 0x00000029030f7810 */ /* 0x000fe40007ffe0ff */
[----:B------:R-:W-:Y:S02]  /*c000*/  FMNMX.FTZ R4, R191, R4, !PT ;  /* 0x00000004bf047209 */ /* 0x000fe40007810000 */
[----:B------:R-:W-:Y:S02]  /*c010*/  FSEL R202, R20, -INF , !P0 ;  /* 0xff80000014ca7808 */ /* 0x000fe40004000000 */
[----:B------:R-:W-:Y:S02]  /*c020*/  FSEL R193, R18, -INF , !P2 ;  /* 0xff80000012c17808 */ /* 0x000fe40005000000 */
[-C--:B------:R-:W-:Y:S02]  /*c030*/  ISETP.GE.AND P3, PT, R9, R240.reuse, PT ;  /* 0x000000f00900720c */ /* 0x080fe40003f66270 */
[----:B------:R-:W-:Y:S02]  /*c040*/  FMNMX.FTZ R17, R190, R17, !PT ;  /* 0x00000011be117209 */ /* 0x000fe40007810000 */
[C---:B------:R-:W-:Y:S02]  /*c050*/  ISETP.GE.AND P2, PT, R15.reuse, R240, PT ;  /* 0x000000f00f00720c */ /* 0x040fe40003f46270 */
[-C--:B------:R-:W-:Y:S02]  /*c060*/  ISETP.GE.AND P0, PT, R15, R238.reuse, PT ;  /* 0x000000ee0f00720c */ /* 0x080fe40003f06270 */
[----:B------:R-:W-:Y:S02]  /*c070*/  FSEL R203, R19, -INF , !P1 ;  /* 0xff80000013cb7808 */ /* 0x000fe40004800000 */
[-C--:B------:R-:W-:Y:S02]  /*c080*/  ISETP.GE.AND P5, PT, R165, R238.reuse, PT ;  /* 0x000000eea500720c */ /* 0x080fe40003fa6270 */
[----:B------:R-:W-:Y:S02]  /*c090*/  ISETP.GE.AND P1, PT, R9, R238, PT ;  /* 0x000000ee0900720c */ /* 0x000fe40003f26270 */
[----:B------:R-:W-:Y:S02]  /*c0a0*/  FMNMX.FTZ R4, R233, R4, !PT ;  /* 0x00000004e9047209 */ /* 0x000fe40007810000 */
[----:B------:R-:W-:Y:S02]  /*c0b0*/  FSEL R200, R21, -INF , !P6 ;  /* 0xff80000015c87808 */ /* 0x000fe40007000000 */
[-C--:B------:R-:W-:Y:S02]  /*c0c0*/  ISETP.GE.OR P3, PT, R9, R239.reuse, !P3 ;  /* 0x000000ef0900720c */ /* 0x080fe40005f66670 */
[C---:B------:R-:W-:Y:S02]  /*c0d0*/  ISETP.GE.OR P2, PT, R15.reuse, R239, !P2 ;  /* 0x000000ef0f00720c */ /* 0x040fe40005746670 */
[-C--:B------:R-:W-:Y:S02]  /*c0e0*/  ISETP.GE.OR P0, PT, R15, R234.reuse, !P0 ;  /* 0x000000ea0f00720c */ /* 0x080fe40004706670 */
[----:B------:R-:W-:Y:S02]  /*c0f0*/  IADD3 R15, R3, 0x30, RZ ;  /* 0x00000030030f7810 */ /* 0x000fe40007ffe0ff */
[----:B------:R-:W-:Y:S02]  /*c100*/  FMNMX.FTZ R17, R202, R17, !PT ;  /* 0x00000011ca117209 */ /* 0x000fe40007810000 */
[-C--:B------:R-:W-:Y:S02]  /*c110*/  ISETP.GE.OR P5, PT, R165, R234.reuse, !P5 ;  /* 0x000000eaa500720c */ /* 0x080fe40006fa6670 */
[----:B------:R-:W-:Y:S02]  /*c120*/  ISETP.GE.OR P1, PT, R9, R234, !P1 ;  /* 0x000000ea0900720c */ /* 0x000fe40004f26670 */
[----:B------:R-:W-:Y:S02]  /*c130*/  IADD3 R9, R3, 0x38, RZ ;  /* 0x0000003803097810 */ /* 0x000fe40007ffe0ff */
[----:B------:R-:W-:Y:S02]  /*c140*/  FMNMX.FTZ R4, R193, R4, !PT ;  /* 0x00000004c1047209 */ /* 0x000fe40007810000 */
[----:B------:R-:W-:Y:S02]  /*c150*/  IADD3 R13, R3, 0x31, RZ ;  /* 0x00000031030d7810 */ /* 0x000fe40007ffe0ff */
[----:B------:R-:W-:Y:S02]  /*c160*/  FSEL R198, R24, -INF , !P3 ;  /* 0xff80000018c67808 */ /* 0x000fe40005800000 */
[-C--:B------:R-:W-:Y:S02]  /*c170*/  ISETP.GE.AND P6, PT, R15, R240.reuse, PT ;  /* 0x000000f00f00720c */ /* 0x080fe40003fc6270 */
[----:B------:R-:W-:Y:S02]  /*c180*/  FMNMX.FTZ R17, R200, R17, !PT ;  /* 0x00000011c8117209 */ /* 0x000fe40007810000 */
[----:B------:R-:W-:Y:S02]  /*c190*/  FSEL R201, R22, -INF , !P5 ;  /* 0xff80000016c97808 */ /* 0x000fe40006800000 */
[----:B------:R-:W-:Y:S02]  /*c1a0*/  FSEL R196, R25, -INF , !P2 ;  /* 0xff80000019c47808 */ /* 0x000fe40005000000 */
[----:B------:R-:W-:Y:S02]  /*c1b0*/  ISETP.GE.AND P2, PT, R9, R240, PT ;  /* 0x000000f00900720c */ /* 0x000fe40003f46270 */
[----:B------:R-:W-:Y:S02]  /*c1c0*/  FMNMX.FTZ R4, R203, R4, !PT ;  /* 0x00000004cb047209 */ /* 0x000fe40007810000 */
[----:B------:R-:W-:Y:S02]  /*c1d0*/  ISETP.GE.AND P3, PT, R13, R240, PT ;  /* 0x000000f00d00720c */ /* 0x000fe40003f66270 */
[----:B------:R-:W-:Y:S02]  /*c1e0*/  ISETP.GE.OR P6, PT, R15, R239, !P6 ;  /* 0x000000ef0f00720c */ /* 0x000fe400077c6670 */
[----:B------:R-:W-:Y:S02]  /*c1f0*/  FMNMX.FTZ R17, R198, R17, !PT ;  /* 0x00000011c6117209 */ /* 0x000fe40007810000 */
[----:B------:R-:W-:Y:S02]  /*c200*/  FSEL R199, R23, -INF , !P4 ;  /* 0xff80000017c77808 */ /* 0x000fe40006000000 */
[-C--:B------:R-:W-:Y:S01]  /*c210*/  ISETP.GE.OR P2, PT, R9, R239.reuse, !P2 ;  /* 0x000000ef0900720c */ /* 0x080fe20005746670 */
[----:B------:R-:W-:Y:S01]  /*c220*/  LDSM.16.MT88.4 R20, [R222+0x10000] ;  /* 0x01000000de14783b */ /* 0x000fe20000004200 */
[----:B------:R-:W-:Y:S02]  /*c230*/  FMNMX.FTZ R6, R201, R4, !PT ;  /* 0x00000004c9067209 */ /* 0x000fe40007810000 */
[----:B------:R-:W-:Y:S02]  /*c240*/  FSEL R186, R28, -INF , !P6 ;  /* 0xff8000001cba7808 */ /* 0x000fe40007000000 */
[----:B------:R-:W-:Y:S02]  /*c250*/  ISETP.GE.OR P3, PT, R13, R239, !P3 ;  /* 0x000000ef0d00720c */ /* 0x000fe40005f66670 */
[----:B------:R-:W-:Y:S02]  /*c260*/  IADD3 R3, R3, 0x39, RZ ;  /* 0x0000003903037810 */ /* 0x000fe40007ffe0ff */
[----:B------:R-:W-:Y:S02]  /*c270*/  FMNMX.FTZ R17, R196, R17, !PT ;  /* 0x00000011c4117209 */ /* 0x000fe40007810000 */
[----:B------:R-:W-:Y:S02]  /*c280*/  FSEL R176, R32, -INF , !P2 ;  /* 0xff80000020b07808 */ /* 0x000fe40005000000 */
[----:B------:R-:W-:Y:S02]  /*c290*/  ISETP.GE.AND P2, PT, R15, R238, PT ;  /* 0x000000ee0f00720c */ /* 0x000fe40003f46270 */
[----:B------:R-:W-:Y:S02]  /*c2a0*/  FSEL R197, R26, -INF , !P1 ;  /* 0xff8000001ac57808 */ /* 0x000fe40004800000 */
[----:B------:R-:W-:Y:S02]  /*c2b0*/  FMNMX.FTZ R6, R199, R6, !PT ;  /* 0x00000006c7067209 */ /* 0x000fe40007810000 */
[----:B------:R-:W-:Y:S02]  /*c2c0*/  FSEL R178, R29, -INF , !P3 ;  /* 0xff8000001db27808 */ /* 0x000fe40005800000 */
[----:B------:R-:W-:Y:S02]  /*c2d0*/  FMNMX.FTZ R17, R186, R17, !PT ;  /* 0x00000011ba117209 */ /* 0x000fe40007810000 */
[----:B------:R-:W-:Y:S02]  /*c2e0*/  ISETP.GE.AND P6, PT, R3, R240, PT ;  /* 0x000000f00300720c */ /* 0x000fe40003fc6270 */
[----:B------:R-:W-:Y:S02]  /*c2f0*/  ISETP.GE.OR P1, PT, R15, R234, !P2 ;  /* 0x000000ea0f00720c */ /* 0x000fe40005726670 */
[----:B------:R-:W-:Y:S02]  /*c300*/  ISETP.GE.AND P2, PT, R13, R238, PT ;  /* 0x000000ee0d00720c */ /* 0x000fe40003f46270 */
[----:B------:R-:W-:Y:S02]  /*c310*/  FSEL R195, R27, -INF , !P0 ;  /* 0xff8000001bc37808 */ /* 0x000fe40004000000 */
[----:B------:R-:W-:Y:S02]  /*c320*/  FMNMX.FTZ R6, R197, R6, !PT ;  /* 0x00000006c5067209 */ /* 0x000fe40007810000 */
[----:B------:R-:W-:Y:S02]  /*c330*/  FMNMX.FTZ R17, R178, R17, !PT ;  /* 0x00000011b2117209 */ /* 0x000fe40007810000 */
[----:B------:R-:W-:Y:S02]  /*c340*/  ISETP.GE.OR P6, PT, R3, R239, !P6 ;  /* 0x000000ef0300720c */ /* 0x000fe400077c6670 */
[----:B------:R-:W-:Y:S02]  /*c350*/  ISETP.GE.OR P2, PT, R13, R234, !P2 ;  /* 0x000000ea0d00720c */ /* 0x000fe40005746670 */
[----:B------:R-:W-:Y:S02]  /*c360*/  FSEL R177, R30, -INF , !P1 ;  /* 0xff8000001eb17808 */ /* 0x000fe40004800000 */
[----:B------:R-:W-:Y:S02]  /*c370*/  ISETP.GE.AND P0, PT, R9, R238, PT ;  /* 0x000000ee0900720c */ /* 0x000fe40003f06270 */
[----:B------:R-:W-:Y:S02]  /*c380*/  FMNMX.FTZ R6, R195, R6, !PT ;  /* 0x00000006c3067209 */ /* 0x000fe40007810000 */
[----:B------:R-:W-:Y:S02]  /*c390*/  FSEL R174, R33, -INF , !P6 ;  /* 0xff80000021ae7808 */ /* 0x000fe40007000000 */
[----:B------:R-:W-:Y:S02]  /*c3a0*/  FMNMX.FTZ R17, R176, R17, !PT ;  /* 0x00000011b0117209 */ /* 0x000fe40007810000 */
[----:B------:R-:W-:Y:S02]  /*c3b0*/  FSEL R175, R31, -INF , !P2 ;  /* 0xff8000001faf7808 */ /* 0x000fe40005000000 */
[----:B------:R-:W-:Y:S01]  /*c3c0*/  FMNMX.FTZ R8, R177, R6, !PT ;  /* 0x00000006b1087209 */ /* 0x000fe20007810000 */
[----:B------:R-:W-:Y:S01]  /*c3d0*/  LDSM.16.MT88.4 R28, [R221+0x10000] ;  /* 0x01000000dd1c783b */ /* 0x000fe20000004200 */
[----:B------:R-:W-:Y:S02]  /*c3e0*/  ISETP.GE.OR P1, PT, R9, R234, !P0 ;  /* 0x000000ea0900720c */ /* 0x000fe40004726670 */
[----:B------:R-:W-:Y:S02]  /*c3f0*/  ISETP.GE.AND P0, PT, R3, R238, PT ;  /* 0x000000ee0300720c */ /* 0x000fe40003f06270 */
[----:B------:R-:W-:Y:S02]  /*c400*/  FMNMX.FTZ R4, R174, R17, !PT ;  /* 0x00000011ae047209 */ /* 0x000fe40007810000 */
[----:B------:R-:W-:Y:S02]  /*c410*/  FSEL R173, R34, -INF , !P1 ;  /* 0xff80000022ad7808 */ /* 0x000fe40004800000 */
[----:B------:R-:W-:Y:S01]  /*c420*/  FMNMX.FTZ R8, R175, R8, !PT ;  /* 0x00000008af087209 */ /* 0x000fe20007810000 */
[----:B------:R-:W1:Y:S01]  /*c430*/  SHFL.BFLY PT, R15, R4, 0x2, 0x1f ;  /* 0x0c401f00040f7f89 */ /* 0x000e6200000e0000 */
[----:B------:R-:W-:Y:S02]  /*c440*/  ISETP.GE.OR P0, PT, R3, R234, !P0 ;  /* 0x000000ea0300720c */ /* 0x000fe40004706670 */
[----:B------:R-:W-:Y:S02]  /*c450*/  FMNMX.FTZ R8, R173, R8, !PT ;  /* 0x00000008ad087209 */ /* 0x000fe40007810000 */
[----:B------:R-:W-:Y:S04]  /*c460*/  FSEL R165, R35, -INF , !P0 ;  /* 0xff80000023a57808 */ /* 0x000fe80004000000 */
        /* <DEDUP_REMOVED lines=9> */
[----:B------:R-:W-:Y:S05]  /*c500*/  FMUL.FTZ R179, R164, c[0x0][0x23c] ;  /* 0x00008f00a4b37a20 */ /* 0x000fea0000410000 */
[----:B------:R-:W-:Y:S02]  /*c510*/  FSEL R179, R179, RZ, P1 ;  /* 0x000000ffb3b37208 */ /* 0x000fe40000800000 */
[----:B--2---:R-:W-:Y:S03]  /*c520*/  FMNMX.FTZ R3, R4, R3, !PT ;  /* 0x0000000304037209 */ /* 0x004fe60007810000 */
[--C-:B------:R-:W-:Y:S02]  /*c530*/  FFMA.FTZ R167, R166, c[0x0][0x23c], -R179.reuse ;  /* 0x00008f00a6a77a23 */ /* 0x100fe400000108b3 */
[--C-:B------:R-:W-:Y:S01]  /*c540*/  FFMA.FTZ R166, R172, c[0x0][0x23c], -R179.reuse ;  /* 0x00008f00aca67a23 */ /* 0x100fe200000108b3 */
[C---:B------:R-:W-:Y:S01]  /*c550*/  FSETP.NEU.FTZ.AND P0, PT, R3.reuse, -INF , PT ;  /* 0xff8000000300780b */ /* 0x040fe20003f1d000 */
        /* <DEDUP_REMOVED lines=10> */
[----:B------:R-:W2:Y:S01]  /*c600*/  MUFU.EX2 R166, R166 ;  /* 0x000000a600a67308 */ /* 0x000ea20000000800 */
[----:B------:R-:W-:Y:S02]  /*c610*/  FFMA.FTZ R182, R7, c[0x0][0x23c], -R172 ;  /* 0x00008f0007b67a23 */ /* 0x000fe400000108ac */
[----:B------:R-:W-:Y:S01]  /*c620*/  FADD.FTZ R4, -R5, R2 ;  /* 0x0000000205047221 */ /* 0x000fe20000010100 */
[----:B------:R-:W-:Y:S01]  /*c630*/  FSEL R5, R3, RZ, P0 ;  /* 0x000000ff03057208 */ /* 0x000fe20000000000 */
[----:B------:R-:W-:Y:S01]  /*c640*/  FFMA.FTZ R180, R11, c[0x0][0x23c], -R172 ;  /* 0x00008f000bb47a23 */ /* 0x000fe200000108ac */
[----:B------:R-:W-:Y:S01]  /*c650*/  ISETP.GT.AND P0, PT, R242, UR7, PT ;  /* 0x00000007f2007c0c */ /* 0x000fe2000bf04270 */
        /* <DEDUP_REMOVED lines=24> */
[----:B---3--:R-:W-:Y:S01]  /*c7e0*/  F2FP.PACK_AB R170, R184, R185 ;  /* 0x000000b9b8aa723e */ /* 0x008fe200000000ff */
[--C-:B------:R-:W-:Y:S02]  /*c7f0*/  FFMA.FTZ R197, R197, c[0x0][0x23c], -R172.reuse ;  /* 0x00008f00c5c57a23 */ /* 0x100fe400000108ac */
[--C-:B------:R-:W-:Y:S02]  /*c800*/  FFMA.FTZ R200, R195, c[0x0][0x23c], -R172.reuse ;  /* 0x00008f00c3c87a23 */ /* 0x100fe400000108ac */
[--C-:B------:R-:W-:Y:S01]  /*c810*/  FFMA.FTZ R195, R178, c[0x0][0x23c], -R179.reuse ;  /* 0x00008f00b2c37a23 */ /* 0x100fe200000108b3 */
[----:B------:R-:W-:Y:S01]  /*c820*/  MUFU.EX2 R181, R181 ;  /* 0x000000b500b57308 */ /* 0x000fe20000000800 */
[----:B------:R-:W-:Y:S02]  /*c830*/  FFMA.FTZ R172, R165, c[0x0][0x23c], -R172 ;  /* 0x00008f00a5ac7a23 */ /* 0x000fe400000108ac */
[--C-:B------:R-:W-:Y:S02]  /*c840*/  FFMA.FTZ R186, R186, c[0x0][0x23c], -R179.reuse ;  /* 0x00008f00baba7a23 */ /* 0x100fe400000108b3 */
[----:B------:R-:W-:Y:S05]  /*c850*/  FFMA.FTZ R179, R174, c[0x0][0x23c], -R179 ;  /* 0x00008f00aeb37a23 */ /* 0x000fea00000108b3 */
[----:B------:R-:W3:Y:S01]  /*c860*/  MUFU.EX2 R180, R180 ;  /* 0x000000b400b47308 */ /* 0x000ee20000000800 */
[----:B--2---:R-:W-:Y:S09]  /*c870*/  F2FP.PACK_AB R169, R182, R183 ;  /* 0x000000b7b6a9723e */ /* 0x004ff200000000ff */
[----:B------:R-:W2:Y:S10]  /*c880*/  MUFU.EX2 R2, R2 ;  /* 0x0000000200027308 */ /* 0x000eb40000000800 */
[----:B------:R-:W4:Y:S01]  /*c890*/  MUFU.EX2 R0, R0 ;  /* 0x0000000000007308 */ /* 0x000f220000000800 */
[----:B---3--:R-:W-:Y:S09]  /*c8a0*/  F2FP.PACK_AB R171, R180, R181 ;  /* 0x000000b5b4ab723e */ /* 0x008ff200000000ff */
[----:B------:R3:W-:Y:S01]  /*c8b0*/  MUFU.EX2 R165, R172 ;  /* 0x000000ac00a57308 */ /* 0x0007e20000000800 */
[C---:B--2---:R-:W-:Y:S02]  /*c8c0*/  FMUL.FTZ R4, R2.reuse, R160 ;  /* 0x000000a002047220 */ /* 0x044fe40000410000 */
[C---:B------:R-:W-:Y:S02]  /*c8d0*/  FMUL.FTZ R5, R2.reuse, R161 ;  /* 0x000000a102057220 */ /* 0x040fe40000410000 */
[C---:B------:R-:W-:Y:S02]  /*c8e0*/  FMUL.FTZ R8, R2.reuse, R156 ;  /* 0x0000009c02087220 */ /* 0x040fe40000410000 */
[C---:B------:R-:W-:Y:S03]  /*c8f0*/  FMUL.FTZ R9, R2.reuse, R157 ;  /* 0x0000009d02097220 */ /* 0x040fe60000410000 */
[----:B------:R2:W-:Y:S01]  /*c900*/  MUFU.EX2 R248, R179 ;  /* 0x000000b300f87308 */ /* 0x0005e20000000800 */
[----:B------:R-:W-:Y:S02]  /*c910*/  FMUL.FTZ R16, R2, R148 ;  /* 0x0000009402107220 */ /* 0x000fe40000410000 */
[C---:B----4-:R-:W-:Y:S02]  /*c920*/  FMUL.FTZ R6, R0.reuse, R162 ;  /* 0x000000a200067220 */ /* 0x050fe40000410000 */
[C---:B------:R-:W-:Y:S02]  /*c930*/  FMUL.FTZ R7, R0.reuse, R163 ;  /* 0x000000a300077220 */ /* 0x040fe40000410000 */
[----:B------:R-:W-:Y:S01]  /*c940*/  LDSM.16.MT88.4 R160, [R221+0x12800] ;  /* 0x01280000dda0783b */ /* 0x000fe20000004200 */
[C---:B------:R-:W-:Y:S02]  /*c950*/  FMUL.FTZ R10, R0.reuse, R158 ;  /* 0x0000009e000a7220 */ /* 0x040fe40000410000 */
[----:B------:R-:W-:Y:S01]  /*c960*/  FMUL.FTZ R11, R0, R159 ;  /* 0x0000009f000b7220 */ /* 0x000fe20000410000 */
[----:B------:R-:W-:Y:S01]  /*c970*/  MUFU.EX2 R187, R187 ;  /* 0x000000bb00bb7308 */ /* 0x000fe20000000800 */
[C---:B-1----:R-:W-:Y:S03]  /*c980*/  HMMA.16816.F32 R4, R168.reuse, R12, R4 ;  /* 0x0000000ca804723c */ /* 0x042fe60000001804 */
[----:B------:R-:W-:Y:S02]  /*c990*/  LDSM.16.MT88.4 R156, [R222+0x12800] ;  /* 0x01280000de9c783b */ /* 0x000fe40000004200 */
[C---:B------:R-:W-:Y:S02]  /*c9a0*/  FMUL.FTZ R17, R2.reuse, R149 ;  /* 0x0000009502117220 */ /* 0x040fe40000410000 */
[C---:B------:R-:W-:Y:S01]  /*c9b0*/  FMUL.FTZ R12, R2.reuse, R152 ;  /* 0x00000098020c7220 */ /* 0x040fe20000410000 */
[C---:B------:R-:W-:Y:S01]  /*c9c0*/  HMMA.16816.F32 R8, R168.reuse, R14, R8 ;  /* 0x0000000ea808723c */ /* 0x040fe20000001808 */
[----:B------:R-:W1:Y:S02]  /*c9d0*/  MUFU.EX2 R188, R188 ;  /* 0x000000bc00bc7308 */ /* 0x000e640000000800 */
[----:B---3--:R-:W-:Y:S01]  /*c9e0*/  LDSM.16.MT88.4 R172, [R221+0x11800] ;  /* 0x01180000ddac783b */ /* 0x008fe20000004200 */
[----:B------:R-:W-:Y:S02]  /*c9f0*/  FMUL.FTZ R13, R2, R153 ;  /* 0x00000099020d7220 */ /* 0x000fe40000410000 */
[C---:B------:R-:W-:Y:S02]  /*ca00*/  FMUL.FTZ R18, R0.reuse, R150 ;  /* 0x0000009600127220 */ /* 0x040fe40000410000 */
[C---:B------:R-:W-:Y:S03]  /*ca10*/  FMUL.FTZ R14, R0.reuse, R154 ;  /* 0x0000009a000e7220 */ /* 0x040fe60000410000 */
[----:B--2---:R-:W-:Y:S01]  /*ca20*/  LDSM.16.MT88.4 R176, [R220+0x11800] ;  /* 0x01180000dcb0783b */ /* 0x004fe20000004200 */
[C---:B------:R-:W-:Y:S01]  /*ca30*/  FMUL.FTZ R15, R0.reuse, R155 ;  /* 0x0000009b000f7220 */ /* 0x040fe20000410000 */
[----:B------:R-:W-:Y:S01]  /*ca40*/  MUFU.EX2 R189, R189 ;  /* 0x000000bd00bd7308 */ /* 0x000fe20000000800 */
[----:B------:R-:W-:Y:S02]  /*ca50*/  FMUL.FTZ R19, R0, R151 ;  /* 0x0000009700137220 */ /* 0x000fe40000410000 */
[C---:B------:R-:W-:Y:S02]  /*ca60*/  FMUL.FTZ R24, R2.reuse, R140 ;  /* 0x0000008c02187220 */ /* 0x040fe40000410000 */
[----:B------:R-:W-:Y:S01]  /*ca70*/  FMUL.FTZ R25, R2, R141 ;  /* 0x0000008d02197220 */ /* 0x000fe20000410000 */
[C---:B------:R-:W-:Y:S01]  /*ca80*/  HMMA.16816.F32 R12, R168.reuse, R20, R12 ;  /* 0x00000014a80c723c */ /* 0x040fe2000000180c */
[----:B------:R-:W2:Y:S02]  /*ca90*/  LDSM.16.MT88.4 R152, [R220+0x10000] ;  /* 0x01000000dc98783b */ /* 0x000ea40000004200 */
[C---:B------:R-:W-:Y:S01]  /*caa0*/  FMUL.FTZ R26, R0.reuse, R142 ;  /* 0x0000008e001a7220 */ /* 0x040fe20000410000 */
[----:B------:R-:W-:Y:S01]  /*cab0*/  MUFU.EX2 R190, R190 ;  /* 0x000000be00be7308 */ /* 0x000fe20000000800 */
[----:B------:R-:W-:Y:S02]  /*cac0*/  FMUL.FTZ R27, R0, R143 ;  /* 0x0000008f001b7220 */ /* 0x000fe40000410000 */
[C---:B------:R-:W-:Y:S01]  /*cad0*/  FMUL.FTZ R20, R2.reuse, R144 ;  /* 0x0000009002147220 */ /* 0x040fe20000410000 */
[C---:B------:R-:W-:Y:S01]  /*cae0*/  HMMA.16816.F32 R16, R168.reuse, R22, R16 ;  /* 0x00000016a810723c */ /* 0x040fe20000001810 */
[----:B------:R-:W-:Y:S03]  /*caf0*/  LDSM.16.MT88.4 R140, [R220+0x12000] ;  /* 0x01200000dc8c783b */ /* 0x000fe60000004200 */
[C---:B------:R-:W-:Y:S02]  /*cb00*/  FMUL.FTZ R21, R2.reuse, R145 ;  /* 0x0000009102157220 */ /* 0x040fe40000410000 */
[----:B------:R-:W-:Y:S01]  /*cb10*/  FMUL.FTZ R32, R2, R132 ;  /* 0x0000008402207220 */ /* 0x000fe20000410000 */
[----:B------:R-:W-:Y:S01]  /*cb20*/  MUFU.EX2 R191, R191 ;  /* 0x000000bf00bf7308 */ /* 0x000fe20000000800 */
[C---:B------:R-:W-:Y:S01]  /*cb30*/  FMUL.FTZ R22, R0.reuse, R146 ;  /* 0x0000009200167220 */ /* 0x040fe20000410000 */
[----:B------:R-:W-:Y:S03]  /*cb40*/  LDSM.16.MT88.4 R148, [R220+0x10800] ;  /* 0x01080000dc94783b */ /* 0x000fe60000004200 */
[----:B------:R-:W-:Y:S02]  /*cb50*/  FMUL.FTZ R23, R0, R147 ;  /* 0x0000009300177220 */ /* 0x000fe40000410000 */
[----:B------:R-:W-:Y:S02]  /*cb60*/  FMUL.FTZ R33, R2, R133 ;  /* 0x0000008502217220 */ /* 0x000fe40000410000 */
[C---:B------:R-:W-:Y:S01]  /*cb70*/  FMUL.FTZ R34, R0.reuse, R134 ;  /* 0x0000008600227220 */ /* 0x040fe20000410000 */
[----:B------:R-:W3:Y:S01]  /*cb80*/  LDSM.16.MT88.4 R144, [R224+0x12000] ;  /* 0x01200000e090783b */ /* 0x000ee20000004200 */
[----:B------:R-:W-:Y:S01]  /*cb90*/  FMUL.FTZ R35, R0, R135 ;  /* 0x0000008700237220 */ /* 0x000fe20000410000 */
[C---:B------:R-:W-:Y:S01]  /*cba0*/  HMMA.16816.F32 R20, R168.reuse, R28, R20 ;  /* 0x0000001ca814723c */ /* 0x040fe20000001814 */
[----:B------:R-:W4:Y:S02]  /*cbb0*/  MUFU.EX2 R192, R192 ;  /* 0x000000c000c07308 */ /* 0x000f240000000800 */
[C---:B------:R-:W-:Y:S02]  /*cbc0*/  FMUL.FTZ R36, R2.reuse, R36 ;  /* 0x0000002402247220 */ /* 0x040fe40000410000 */
[C---:B------:R-:W-:Y:S01]  /*cbd0*/  FMUL.FTZ R37, R2.reuse, R37 ;  /* 0x0000002502257220 */ /* 0x040fe20000410000 */
[----:B------:R-:W-:Y:S01]  /*cbe0*/  LDSM.16.MT88.4 R132, [R221+0x12000] ;  /* 0x01200000dd84783b */ /* 0x000fe20000004200 */
[C---:B------:R-:W-:Y:S01]  /*cbf0*/  FMUL.FTZ R28, R2.reuse, R136 ;  /* 0x00000088021c7220 */ /* 0x040fe20000410000 */
[C---:B------:R-:W-:Y:S03]  /*cc00*/  HMMA.16816.F32 R24, R168.reuse, R30, R24 ;  /* 0x0000001ea818723c */ /* 0x040fe60000001818 */
[----:B------:R-:W-:Y:S01]  /*cc10*/  MUFU.EX2 R193, R193 ;  /* 0x000000c100c17308 */ /* 0x000fe20000000800 */
[----:B------:R-:W-:Y:S02]  /*cc20*/  FMUL.FTZ R29, R2, R137 ;  /* 0x00000089021d7220 */ /* 0x000fe40000410000 */
[C---:B------:R-:W-:Y:S02]  /*cc30*/  FMUL.FTZ R38, R0.reuse, R38 ;  /* 0x0000002600267220 */ /* 0x040fe40000410000 */
[C---:B------:R-:W-:Y:S04]  /*cc40*/  FMUL.FTZ R30, R0.reuse, R138 ;  /* 0x0000008a001e7220 */ /* 0x040fe80000410000 */
[C---:B------:R-:W-:Y:S01]  /*cc50*/  FMUL.FTZ R31, R0.reuse, R139 ;  /* 0x0000008b001f7220 */ /* 0x040fe20000410000 */
[----:B------:R-:W5:Y:S01]  /*cc60*/  MUFU.EX2 R194, R194 ;  /* 0x000000c200c27308 */ /* 0x000f620000000800 */
[----:B------:R-:W1:Y:S01]  /*cc70*/  LDSM.16.MT88.4 R136, [R222+0x12000] ;  /* 0x01200000de88783b */ /* 0x000e620000004200 */
[----:B------:R-:W-:Y:S02]  /*cc80*/  FMUL.FTZ R39, R0, R39 ;  /* 0x0000002700277220 */ /* 0x000fe40000410000 */
[C---:B------:R-:W-:Y:S02]  /*cc90*/  FMUL.FTZ R40, R2.reuse, R40 ;  /* 0x0000002802287220 */ /* 0x040fe40000410000 */
[C---:B--2---:R-:W-:Y:S03]  /*cca0*/  HMMA.16816.F32 R28, R168.reuse, R152, R28 ;  /* 0x00000098a81c723c */ /* 0x044fe6000000181c */
[----:B------:R-:W-:Y:S01]  /*ccb0*/  FMUL.FTZ R41, R2, R41 ;  /* 0x0000002902297220 */ /* 0x000fe20000410000 */
[----:B------:R-:W-:Y:S01]  /*ccc0*/  MUFU.EX2 R202, R202 ;  /* 0x000000ca00ca7308 */ /* 0x000fe20000000800 */
[C---:B------:R-:W-:Y:S02]  /*ccd0*/  FMUL.FTZ R42, R0.reuse, R42 ;  /* 0x0000002a002a7220 */ /* 0x040fe40000410000 */
[----:B------:R-:W-:Y:S01]  /*cce0*/  FMUL.FTZ R43, R0, R43 ;  /* 0x0000002b002b7220 */ /* 0x000fe20000410000 */
[C---:B------:R-:W-:Y:S01]  /*ccf0*/  HMMA.16816.F32 R32, R168.reuse, R154, R32 ;  /* 0x0000009aa820723c */ /* 0x040fe20000001820 */
[----:B------:R-:W-:Y:S03]  /*cd00*/  LDSM.16.MT88.4 R152, [R224+0x12800] ;  /* 0x01280000e098783b */ /* 0x000fe60000004200 */
[C---:B------:R-:W-:Y:S02]  /*cd10*/  FMUL.FTZ R44, R2.reuse, R44 ;  /* 0x0000002c022c7220 */ /* 0x040fe40000410000 */
[----:B------:R-:W-:Y:S01]  /*cd20*/  FMUL.FTZ R45, R2, R45 ;  /* 0x0000002d022d7220 */ /* 0x000fe20000410000 */
[----:B------:R-:W-:Y:S01]  /*cd30*/  MUFU.EX2 R203, R203 ;  /* 0x000000cb00cb7308 */ /* 0x000fe20000000800 */
[C---:B---3--:R-:W-:Y:S04]  /*cd40*/  HMMA.16816.F32 R36, R168.reuse, R144, R36 ;  /* 0x00000090a824723c */ /* 0x048fe80000001824 */
[C---:B------:R-:W-:Y:S02]  /*cd50*/  FMUL.FTZ R46, R0.reuse, R46 ;  /* 0x0000002e002e7220 */ /* 0x040fe40000410000 */
[----:B------:R-:W-:Y:S02]  /*cd60*/  FMUL.FTZ R47, R0, R47 ;  /* 0x0000002f002f7220 */ /* 0x000fe40000410000 */
[C---:B------:R-:W-:Y:S01]  /*cd70*/  HMMA.16816.F32 R40, R168.reuse, R146, R40 ;  /* 0x00000092a828723c */ /* 0x040fe20000001828 */
[----:B------:R-:W-:Y:S01]  /*cd80*/  LDSM.16.MT88.4 R144, [R221+0x10800] ;  /* 0x01080000dd90783b */ /* 0x000fe20000004200 */
[----:B------:R-:W-:Y:S02]  /*cd90*/  MUFU.EX2 R198, R198 ;  /* 0x000000c600c67308 */ /* 0x000fe40000000800 */
[C---:B------:R-:W-:Y:S02]  /*cda0*/  FMUL.FTZ R48, R2.reuse, R48 ;  /* 0x0000003002307220 */ /* 0x040fe40000410000 */
[----:B------:R-:W-:Y:S02]  /*cdb0*/  FMUL.FTZ R49, R2, R49 ;  /* 0x0000003102317220 */ /* 0x000fe40000410000 */
[C---:B------:R-:W-:Y:S01]  /*cdc0*/  FMUL.FTZ R50, R0.reuse, R50 ;  /* 0x0000003200327220 */ /* 0x040fe20000410000 */
[C---:B-1----:R-:W-:Y:S03]  /*cdd0*/  HMMA.16816.F32 R44, R168.reuse, R136, R44 ;  /* 0x00000088a82c723c */ /* 0x042fe6000000182c */
[----:B------:R-:W-:Y:S01]  /*cde0*/  MUFU.EX2 R233, R233 ;  /* 0x000000e900e97308 */ /* 0x000fe20000000800 */
[----:B------:R-:W-:Y:S02]  /*cdf0*/  FMUL.FTZ R51, R0, R51 ;  /* 0x0000003300337220 */ /* 0x000fe40000410000 */
[C---:B------:R-:W-:Y:S02]  /*ce00*/  FMUL.FTZ R52, R2.reuse, R52 ;  /* 0x0000003402347220 */ /* 0x040fe40000410000 */
[----:B------:R-:W-:Y:S04]  /*ce10*/  FMUL.FTZ R53, R2, R53 ;  /* 0x0000003502357220 */ /* 0x000fe80000410000 */
[C---:B------:R-:W-:Y:S01]  /*ce20*/  FMUL.FTZ R54, R0.reuse, R54 ;  /* 0x0000003600367220 */ /* 0x040fe20000410000 */
[C---:B------:R-:W-:Y:S01]  /*ce30*/  HMMA.16816.F32 R48, R168.reuse, R138, R48 ;  /* 0x0000008aa830723c */ /* 0x040fe20000001830 */
[----:B------:R-:W1:Y:S01]  /*ce40*/  LDSM.16.MT88.4 R136, [R224+0x14000] ;  /* 0x01400000e088783b */ /* 0x000e620000004200 */
[----:B------:R-:W-:Y:S01]  /*ce50*/  MUFU.EX2 R196, R196 ;  /* 0x000000c400c47308 */ /* 0x000fe20000000800 */
[----:B------:R-:W-:Y:S02]  /*ce60*/  FMUL.FTZ R55, R0, R55 ;  /* 0x0000003700377220 */ /* 0x000fe40000410000 */
[C---:B------:R-:W-:Y:S02]  /*ce70*/  FMUL.FTZ R56, R2.reuse, R56 ;  /* 0x0000003802387220 */ /* 0x040fe40000410000 */
[----:B------:R-:W-:Y:S02]  /*ce80*/  FMUL.FTZ R57, R2, R57 ;  /* 0x0000003902397220 */ /* 0x000fe40000410000 */
[C---:B------:R-:W-:Y:S01]  /*ce90*/  FMUL.FTZ R58, R0.reuse, R58 ;  /* 0x0000003a003a7220 */ /* 0x040fe20000410000 */
[C---:B------:R-:W-:Y:S02]  /*cea0*/  HMMA.16816.F32 R52, R168.reuse, R132, R52 ;  /* 0x00000084a834723c */ /* 0x040fe40000001834 */
[----:B------:R-:W-:Y:S01]  /*ceb0*/  MUFU.EX2 R199, R199 ;  /* 0x000000c700c77308 */ /* 0x000fe20000000800 */
[----:B------:R-:W-:Y:S02]  /*cec0*/  FMUL.FTZ R59, R0, R59 ;  /* 0x0000003b003b7220 */ /* 0x000fe40000410000 */
[C---:B------:R-:W-:Y:S02]  /*ced0*/  FMUL.FTZ R60, R2.reuse, R60 ;  /* 0x0000003c023c7220 */ /* 0x040fe40000410000 */
[----:B------:R-:W-:Y:S02]  /*cee0*/  FMUL.FTZ R61, R2, R61 ;  /* 0x0000003d023d7220 */ /* 0x000fe40000410000 */
[C---:B------:R-:W-:Y:S01]  /*cef0*/  FMUL.FTZ R62, R0.reuse, R62 ;  /* 0x0000003e003e7220 */ /* 0x040fe20000410000 */
[C---:B------:R-:W-:Y:S01]  /*cf00*/  HMMA.16816.F32 R56, R168.reuse, R134, R56 ;  /* 0x00000086a838723c */ /* 0x040fe20000001838 */
[----:B------:R-:W2:Y:S01]  /*cf10*/  LDSM.16.MT88.4 R132, [R222+0x14000] ;  /* 0x01400000de84783b */ /* 0x000ea20000004200 */
        /* <DEDUP_REMOVED lines=12> */
[----:B------:R-:W3:Y:S01]  /*cfe0*/  LDSM.16.MT88.4 R140, [R221+0x14000] ;  /* 0x01400000dd8c783b */ /* 0x000ee20000004200 */
[----:B------:R-:W-:Y:S01]  /*cff0*/  MUFU.EX2 R186, R186 ;  /* 0x000000ba00ba7308 */ /* 0x000fe20000000800 */
[----:B------:R-:W-:Y:S02]  /*d000*/  FMUL.FTZ R71, R0, R71 ;  /* 0x0000004700477220 */ /* 0x000fe40000410000 */
[C---:B------:R-:W-:Y:S02]  /*d010*/  FMUL.FTZ R72, R2.reuse, R72 ;  /* 0x0000004802487220 */ /* 0x040fe40000410000 */
[----:B------:R-:W-:Y:S02]  /*d020*/  FMUL.FTZ R73, R2, R73 ;  /* 0x0000004902497220 */ /* 0x000fe40000410000 */
[C---:B------:R-:W-:Y:S01]  /*d030*/  FMUL.FTZ R74, R0.reuse, R74 ;  /* 0x0000004a004a7220 */ /* 0x040fe20000410000 */
[C---:B-1----:R-:W-:Y:S02]  /*d040*/  HMMA.16816.F32 R68, R168.reuse, R136, R68 ;  /* 0x00000088a844723c */ /* 0x042fe40000001844 */
[----:B------:R-:W1:Y:S01]  /*d050*/  MUFU.EX2 R195, R195 ;  /* 0x000000c300c37308 */ /* 0x000e620000000800 */
[----:B------:R-:W-:Y:S02]  /*d060*/  FMUL.FTZ R75, R0, R75 ;  /* 0x0000004b004b7220 */ /* 0x000fe40000410000 */
[C---:B------:R-:W-:Y:S02]  /*d070*/  FMUL.FTZ R76, R2.reuse, R76 ;  /* 0x0000004c024c7220 */ /* 0x040fe40000410000 */
[----:B------:R-:W-:Y:S02]  /*d080*/  FMUL.FTZ R77, R2, R77 ;  /* 0x0000004d024d7220 */ /* 0x000fe40000410000 */
        /* <DEDUP_REMOVED lines=8> */
[C---:B--2---:R-:W-:Y:S02]  /*d110*/  HMMA.16816.F32 R76, R168.reuse, R132, R76 ;  /* 0x00000084a84c723c */ /* 0x044fe4000000184c */
[----:B------:R-:W-:Y:S01]  /*d120*/  MUFU.EX2 R250, R250 ;  /* 0x000000fa00fa7308 */ /* 0x000fe20000000800 */
[----:B------:R-:W-:Y:S02]  /*d130*/  FMUL.FTZ R83, R0, R83 ;  /* 0x0000005300537220 */ /* 0x000fe40000410000 */
[C---:B------:R-:W-:Y:S02]  /*d140*/  FMUL.FTZ R84, R2.reuse, R84 ;  /* 0x0000005402547220 */ /* 0x040fe40000410000 */
[----:B------:R-:W-:Y:S02]  /*d150*/  FMUL.FTZ R85, R2, R85 ;  /* 0x0000005502557220 */ /* 0x000fe40000410000 */
[C---:B------:R-:W-:Y:S01]  /*d160*/  FMUL.FTZ R86, R0.reuse, R86 ;  /* 0x0000005600567220 */ /* 0x040fe20000410000 */
[C---:B------:R-:W-:Y:S01]  /*d170*/  HMMA.16816.F32 R80, R168.reuse, R134, R80 ;  /* 0x00000086a850723c */ /* 0x040fe20000001850 */
[----:B------:R-:W2:Y:S01]  /*d180*/  LDSM.16.MT88.4 R132, [R224+0x16000] ;  /* 0x01600000e084783b */ /* 0x000ea20000004200 */
[----:B------:R-:W1:Y:S01]  /*d190*/  MUFU.EX2 R251, R251 ;  /* 0x000000fb00fb7308 */ /* 0x000e620000000800 */
[----:B------:R-:W-:Y:S02]  /*d1a0*/  FMUL.FTZ R87, R0, R87 ;  /* 0x0000005700577220 */ /* 0x000fe40000410000 */
[C---:B------:R-:W-:Y:S02]  /*d1b0*/  FMUL.FTZ R88, R2.reuse, R88 ;  /* 0x0000005802587220 */ /* 0x040fe40000410000 */
[----:B------:R-:W-:Y:S02]  /*d1c0*/  FMUL.FTZ R89, R2, R89 ;  /* 0x0000005902597220 */ /* 0x000fe40000410000 */
[C---:B------:R-:W-:Y:S01]  /*d1d0*/  FMUL.FTZ R90, R0.reuse, R90 ;  /* 0x0000005a005a7220 */ /* 0x040fe20000410000 */
[C---:B---3--:R-:W-:Y:S02]  /*d1e0*/  HMMA.16816.F32 R84, R168.reuse, R140, R84 ;  /* 0x0000008ca854723c */ /* 0x048fe40000001854 */
[----:B------:R-:W3:Y:S01]  /*d1f0*/  MUFU.EX2 R252, R252 ;  /* 0x000000fc00fc7308 */ /* 0x000ee20000000800 */
[----:B------:R-:W-:Y:S02]  /*d200*/  FMUL.FTZ R91, R0, R91 ;  /* 0x0000005b005b7220 */ /* 0x000fe40000410000 */
[C---:B------:R-:W-:Y:S02]  /*d210*/  FMUL.FTZ R92, R2.reuse, R92 ;  /* 0x0000005c025c7220 */ /* 0x040fe40000410000 */
[----:B------:R-:W-:Y:S02]  /*d220*/  FMUL.FTZ R93, R2, R93 ;  /* 0x0000005d025d7220 */ /* 0x000fe40000410000 */
[C---:B------:R-:W-:Y:S01]  /*d230*/  FMUL.FTZ R94, R0.reuse, R94 ;  /* 0x0000005e005e7220 */ /* 0x040fe20000410000 */
[C---:B------:R-:W-:Y:S01]  /*d240*/  HMMA.16816.F32 R88, R168.reuse, R142, R88 ;  /* 0x0000008ea858723c */ /* 0x040fe20000001858 */
[----:B------:R-:W3:Y:S02]  /*d250*/  LDSM.16.MT88.4 R140, [R222+0x16000] ;  /* 0x01600000de8c783b */ /* 0x000ee40000004200 */
[----:B------:R-:W-:Y:S02]  /*d260*/  FMUL.FTZ R95, R0, R95 ;  /* 0x0000005f005f7220 */ /* 0x000fe40000410000 */
        /* <DEDUP_REMOVED lines=16> */
[C---:B------:R-:W-:Y:S02]  /*d370*/  FMUL.FTZ R108, R2.reuse, R108 ;  /* 0x0000006c026c7220 */ /* 0x040fe40000410000 */
[----:B------:R-:W-:Y:S02]  /*d380*/  FMUL.FTZ R109, R2, R109 ;  /* 0x0000006d026d7220 */ /* 0x000fe40000410000 */
[C---:B------:R-:W-:Y:S01]  /*d390*/  FMUL.FTZ R110, R0.reuse, R110 ;  /* 0x0000006e006e7220 */ /* 0x040fe20000410000 */
[C---:B------:R-:W-:Y:S01]  /*d3a0*/  HMMA.16816.F32 R104, R168.reuse, R134, R104 ;  /* 0x00000086a868723c */ /* 0x040fe20000001868 */
[----:B------:R-:W2:Y:S02]  /*d3b0*/  LDSM.16.MT88.4 R132, [R220+0x16000] ;  /* 0x01600000dc84783b */ /* 0x000ea40000004200 */
[----:B------:R-:W-:Y:S02]  /*d3c0*/  FMUL.FTZ R111, R0, R111 ;  /* 0x0000006f006f7220 */ /* 0x000fe40000410000 */
[C---:B------:R-:W-:Y:S02]  /*d3d0*/  FMUL.FTZ R112, R2.reuse, R112 ;  /* 0x0000007002707220 */ /* 0x040fe40000410000 */
[----:B------:R-:W-:Y:S02]  /*d3e0*/  FMUL.FTZ R113, R2, R113 ;  /* 0x0000007102717220 */ /* 0x000fe40000410000 */
[C---:B------:R-:W-:Y:S01]  /*d3f0*/  FMUL.FTZ R114, R0.reuse, R114 ;  /* 0x0000007200727220 */ /* 0x040fe20000410000 */
[C---:B---3--:R-:W-:Y:S03]  /*d400*/  HMMA.16816.F32 R108, R168.reuse, R140, R108 ;  /* 0x0000008ca86c723c */ /* 0x048fe6000000186c */
        /* <DEDUP_REMOVED lines=23> */
[----:B------:R-:W-:Y:S01]  /*d580*/  FFMA.FTZ R167, R2, R249, R167 ;  /* 0x000000f902a77223 */ /* 0x000fe200000100a7 */
[----:B------:R-:W-:Y:S01]  /*d590*/  MOV R2, R164 ;  /* 0x000000a400027202 */ /* 0x000fe20000000f00 */
[----:B------:R-:W-:Y:S01]  /*d5a0*/  FFMA.FTZ R183, R0, R247, R183 ;  /* 0x000000f700b77223 */ /* 0x000fe200000100b7 */
[----:B------:R-:W-:Y:S01]  /*d5b0*/  F2FP.PACK_AB R132, R188, R187 ;  /* 0x000000bbbc84723e */ /* 0x000fe200000000ff */
[----:B------:R-:W-:Y:S01]  /*d5c0*/  FADD.FTZ R166, R166, R167 ;  /* 0x000000a7a6a67221 */ /* 0x000fe20000010000 */
[----:B------:R-:W-:Y:S01]  /*d5d0*/  HMMA.16816.F32 R128, R168, R134, R128 ;  /* 0x00000086a880723c */ /* 0x000fe20000001880 */
[----:B------:R-:W-:Y:S02]  /*d5e0*/  LDSM.16.MT88.4 R168, [R222+0x14800] ;  /* 0x01480000dea8783b */ /* 0x000fe40000004200 */
[----:B----4-:R-:W-:Y:S01]  /*d5f0*/  F2FP.PACK_AB R133, R192, R191 ;  /* 0x000000bfc085723e */ /* 0x010fe200000000ff */
[----:B------:R-:W-:Y:S02]  /*d600*/  FADD.FTZ R182, R182, R183 ;  /* 0x000000b7b6b67221 */ /* 0x000fe40000010000 */
        /* <DEDUP_REMOVED lines=10> */
[----:B------:R-:W2:Y:S03]  /*d6b0*/  LDSM.16.MT88.4 R140, [R220+0x12800] ;  /* 0x01280000dc8c783b */ /* 0x000ea60000004200 */
[----:B------:R-:W-:Y:S02]  /*d6c0*/  FADD.FTZ R188, R188, R187 ;  /* 0x000000bbbcbc7221 */ /* 0x000fe40000010000 */
[----:B------:R-:W-:Y:S02]  /*d6d0*/  FADD.FTZ R192, R192, R191 ;  /* 0x000000bfc0c07221 */ /* 0x000fe40000010000 */
        /* <DEDUP_REMOVED lines=23> */
[C---:B------:R-:W-:Y:S07]  /*d850*/  HMMA.16816.F32 R76, R132.reuse, R168, R76 ;  /* 0x000000a8844c723c */ /* 0x040fee000000184c */
[----:B------:R-:W-:Y:S01]  /*d860*/  F2FP.PACK_AB R168, R195, R186 ;  /* 0x000000bac3a8723e */ /* 0x000fe200000000ff */
[C---:B------:R-:W-:Y:S04]  /*d870*/  HMMA.16816.F32 R80, R132.reuse, R170, R80 ;  /* 0x000000aa8450723c */ /* 0x040fe80000001850 */
[----:B------:R-:W-:Y:S03]  /*d880*/  F2FP.PACK_AB R169, R251, R250 ;  /* 0x000000fafba9723e */ /* 0x000fe600000000ff */
[----:B------:R-:W-:Y:S01]  /*d890*/  F2FP.PACK_AB R170, R248, R201 ;  /* 0x000000c9f8aa723e */ /* 0x000fe200000000ff */
[C---:B---3--:R-:W-:Y:S04]  /*d8a0*/  HMMA.16816.F32 R84, R132.reuse, R144, R84 ;  /* 0x000000908454723c */ /* 0x048fe80000001854 */
[----:B------:R-:W-:Y:S04]  /*d8b0*/  F2FP.PACK_AB R171, R165, R252 ;  /* 0x000000fca5ab723e */ /* 0x000fe800000000ff */
        /* <DEDUP_REMOVED lines=16> */
[----:B------:R-:W-:Y:S06]  /*d9c0*/  LDSM.16.MT88.4 R148, [R222+0x13000] ;  /* 0x01300000de94783b */ /* 0x000fec0000004200 */
[----:B------:R-:W-:Y:S02]  /*d9d0*/  F2FP.PACK_AB R132, R203, R202 ;  /* 0x000000cacb84723e */ /* 0x000fe400000000ff */
[----:B------:R-:W-:Y:S03]  /*d9e0*/  F2FP.PACK_AB R134, R233, R198 ;  /* 0x000000c6e986723e */ /* 0x000fe600000000ff */
[----:B------:R-:W-:Y:S02]  /*d9f0*/  F2FP.PACK_AB R133, R199, R196 ;  /* 0x000000c4c785723e */ /* 0x000fe400000000ff */
[----:B------:R-:W-:Y:S07]  /*da00*/  F2FP.PACK_AB R135, R200, R197 ;  /* 0x000000c5c887723e */ /* 0x000fee00000000ff */
[C---:B-1----:R-:W-:Y:S08]  /*da10*/  HMMA.16816.F32 R4, R132.reuse, R136, R4 ;  /* 0x000000888404723c */ /* 0x042ff00000001804 */
        /* <DEDUP_REMOVED lines=20> */
[C---:B---3--:R-:W-:Y:S08]  /*db60*/  HMMA.16816.F32 R60, R132.reuse, R152, R60 ;  /* 0x00000098843c723c */ /* 0x048ff0000000183c */
[C---:B------:R-:W-:Y:S08]  /*db70*/  HMMA.16816.F32 R64, R132.reuse, R154, R64 ;  /* 0x0000009a8440723c */ /* 0x040ff00000001840 */
[C---:B----4-:R-:W-:Y:S08]  /*db80*/  HMMA.16816.F32 R68, R132.reuse, R140, R68 ;  /* 0x0000008c8444723c */ /* 0x050ff00000001844 */
        /* <DEDUP_REMOVED lines=12> */
[C---:B------:R-:W-:Y:S01]  /*dc50*/  HMMA.16816.F32 R104, R132.reuse, R142, R104 ;  /* 0x0000008e8468723c */ /* 0x040fe20000001868 */
[----:B------:R-:W3:Y:S07]  /*dc60*/  LDSM.16.MT88.4 R140, [R222+0x11800] ;  /* 0x01180000de8c783b */ /* 0x000eee0000004200 */
[C---:B--2---:R-:W-:Y:S08]  /*dc70*/  HMMA.16816.F32 R108, R132.reuse, R144, R108 ;  /* 0x00000090846c723c */ /* 0x044ff0000000186c */
[C---:B------:R-:W-:Y:S08]  /*dc80*/  HMMA.16816.F32 R112, R132.reuse, R146, R112 ;  /* 0x000000928470723c */ /* 0x040ff00000001870 */
[C---:B-1----:R-:W-:Y:S08]  /*dc90*/  HMMA.16816.F32 R116, R132.reuse, R136, R116 ;  /* 0x000000888474723c */ /* 0x042ff00000001874 */
[C---:B------:R-:W-:Y:S08]  /*dca0*/  HMMA.16816.F32 R120, R132.reuse, R138, R120 ;  /* 0x0000008a8478723c */ /* 0x040ff00000001878 */
[C---:B----4-:R-:W-:Y:S08]  /*dcb0*/  HMMA.16816.F32 R124, R132.reuse, R148, R124 ;  /* 0x00000094847c723c */ /* 0x050ff0000000187c */
[----:B------:R-:W-:Y:S08]  /*dcc0*/  HMMA.16816.F32 R128, R132, R150, R128 ;  /* 0x000000968480723c */ /* 0x000ff00000001880 */
[C---:B------:R-:W-:Y:S01]  /*dcd0*/  HMMA.16816.F32 R160, R168.reuse, R156, R4 ;  /* 0x0000009ca8a0723c */ /* 0x040fe20000001804 */
[----:B------:R-:W1:Y:S07]  /*dce0*/  LDSM.16.MT88.4 R4, [R224+0x13800] ;  /* 0x01380000e004783b */ /* 0x000e6e0000004200 */
[C---:B------:R-:W-:Y:S01]  /*dcf0*/  HMMA.16816.F32 R156, R168.reuse, R158, R8 ;  /* 0x0000009ea89c723c */ /* 0x040fe20000001808 */
[----:B------:R-:W2:Y:S07]  /*dd00*/  LDSM.16.MT88.4 R8, [R222+0x13800] ;  /* 0x01380000de08783b */ /* 0x000eae0000004200 */
[C---:B---3--:R-:W-:Y:S01]  /*dd10*/  HMMA.16816.F32 R152, R168.reuse, R140, R12 ;  /* 0x0000008ca898723c */ /* 0x048fe2000000180c */
[----:B------:R-:W3:Y:S07]  /*dd20*/  LDSM.16.MT88.4 R12, [R221+0x13800] ;  /* 0x01380000dd0c783b */ /* 0x000eee0000004200 */
[C---:B------:R-:W-:Y:S01]  /*dd30*/  HMMA.16816.F32 R148, R168.reuse, R142, R16 ;  /* 0x0000008ea894723c */ /* 0x040fe20000001810 */
[----:B------:R-:W4:Y:S07]  /*dd40*/  LDSM.16.MT88.4 R16, [R220+0x13800] ;  /* 0x01380000dc10783b */ /* 0x000f2e0000004200 */
[C---:B------:R-:W-:Y:S01]  /*dd50*/  HMMA.16816.F32 R144, R168.reuse, R172, R20 ;  /* 0x000000aca890723c */ /* 0x040fe20000001814 */
[----:B------:R-:W5:Y:S07]  /*dd60*/  LDSM.16.MT88.4 R20, [R224+0x15800] ;  /* 0x01580000e014783b */ /* 0x000f6e0000004200 */
[C---:B------:R-:W-:Y:S01]  /*dd70*/  HMMA.16816.F32 R140, R168.reuse, R174, R24 ;  /* 0x000000aea88c723c */ /* 0x040fe20000001818 */
[----:B------:R-:W3:Y:S07]  /*dd80*/  LDSM.16.MT88.4 R24, [R222+0x15800] ;  /* 0x01580000de18783b */ /* 0x000eee0000004200 */
[C---:B------:R-:W-:Y:S01]  /*dd90*/  HMMA.16816.F32 R136, R168.reuse, R176, R28 ;  /* 0x000000b0a888723c */ /* 0x040fe2000000181c */
[----:B------:R-:W3:Y:S07]  /*dda0*/  LDSM.16.MT88.4 R28, [R221+0x15800] ;  /* 0x01580000dd1c783b */ /* 0x000eee0000004200 */
[C---:B------:R-:W-:Y:S01]  /*ddb0*/  HMMA.16816.F32 R132, R168.reuse, R178, R32 ;  /* 0x000000b2a884723c */ /* 0x040fe20000001820 */
[----:B------:R-:W4:Y:S07]  /*ddc0*/  LDSM.16.MT88.4 R172, [R220+0x15800] ;  /* 0x01580000dcac783b */ /* 0x000f2e0000004200 */
[C---:B-1----:R-:W-:Y:S01]  /*ddd0*/  HMMA.16816.F32 R36, R168.reuse, R4, R36 ;  /* 0x00000004a824723c */ /* 0x042fe20000001824 */
[----:B------:R-:W1:Y:S07]  /*dde0*/  LDSM.16.MT88.4 R32, [R224+0x17800] ;  /* 0x01780000e020783b */ /* 0x000e6e0000004200 */
        /* <DEDUP_REMOVED lines=20> */
[C---:B------:R-:W-:Y:S07]  /*df30*/  HMMA.16816.F32 R108, R168.reuse, R4, R108 ;  /* 0x00000004a86c723c */ /* 0x040fee000000186c */
[----:B------:R-:W-:Y:S01]  /*df40*/  FADD.FTZ R5, R189, R188 ;  /* 0x000000bcbd057221 */ /* 0x000fe20000010000 */
[C---:B------:R-:W-:Y:S04]  /*df50*/  HMMA.16816.F32 R112, R168.reuse, R6, R112 ;  /* 0x00000006a870723c */ /* 0x040fe80000001870 */
[----:B------:R-:W-:Y:S03]  /*df60*/  FADD.FTZ R5, R190, R5 ;  /* 0x00000005be057221 */ /* 0x000fe60000010000 */
[----:B------:R-:W-:Y:S01]  /*df70*/  FADD.FTZ R7, R193, R192 ;  /* 0x000000c0c1077221 */ /* 0x000fe20000010000 */
[C---:B--2---:R-:W-:Y:S04]  /*df80*/  HMMA.16816.F32 R116, R168.reuse, R8, R116 ;  /* 0x00000008a874723c */ /* 0x044fe80000001874 */
[----:B------:R-:W-:Y:S02]  /*df90*/  FADD.FTZ R7, R194, R7 ;  /* 0x00000007c2077221 */ /* 0x000fe40000010000 */
[----:B------:R-:W-:Y:S02]  /*dfa0*/  FADD.FTZ R202, R202, R5 ;  /* 0x00000005caca7221 */ /* 0x000fe40000010000 */
[----:B------:R-:W-:Y:S01]  /*dfb0*/  FADD.FTZ R0, R196, R7 ;  /* 0x00000007c4007221 */ /* 0x000fe20000010000 */
[C---:B------:R-:W-:Y:S03]  /*dfc0*/  HMMA.16816.F32 R120, R168.reuse, R10, R120 ;  /* 0x0000000aa878723c */ /* 0x040fe60000001878 */
[----:B------:R-:W-:Y:S02]  /*dfd0*/  FADD.FTZ R203, R203, R202 ;  /* 0x000000cacbcb7221 */ /* 0x000fe40000010000 */
[----:B------:R-:W-:Y:S02]  /*dfe0*/  FADD.FTZ R0, R199, R0 ;  /* 0x00000000c7007221 */ /* 0x000fe40000010000 */
[----:B------:R-:W-:Y:S01]  /*dff0*/  FADD.FTZ R198, R198, R203 ;  /* 0x000000cbc6c67221 */ /* 0x000fe20000010000 */
[C---:B---3--:R-:W-:Y:S04]  /*e000*/  HMMA.16816.F32 R124, R168.reuse, R12, R124 ;  /* 0x0000000ca87c723c */ /* 0x048fe8000000187c */
[----:B------:R-:W-:Y:S01]  /*e010*/  FADD.FTZ R5, R197, R0 ;  /* 0x00000000c5057221 */ /* 0x000fe20000010000 */
[----:B------:R-:W-:Y:S01]  /*e020*/  MOV R0, R3 ;  /* 0x0000000300007202 */ /* 0x000fe20000000f00 */
[----:B------:R-:W-:Y:S02]  /*e030*/  FADD.FTZ R233, R233, R198 ;  /* 0x000000c6e9e97221 */ /* 0x000fe40000010000 */
[----:B------:R-:W-:Y:S01]  /*e040*/  FADD.FTZ R5, R200, R5 ;  /* 0x00000005c8057221 */ /* 0x000fe20000010000 */
[----:B------:R-:W-:Y:S03]  /*e050*/  HMMA.16816.F32 R128, R168, R14, R128 ;  /* 0x0000000ea880723c */ /* 0x000fe60000001880 */
[----:B------:R-:W-:Y:S02]  /*e060*/  FADD.FTZ R186, R186, R233 ;  /* 0x000000e9baba7221 */ /* 0x000fe40000010000 */
[----:B------:R-:W-:Y:S02]  /*e070*/  FADD.FTZ R250, R250, R5 ;  /* 0x00000005fafa7221 */ /* 0x000fe40000010000 */
[----:B------:R-:W-:Y:S02]  /*e080*/  FADD.FTZ R186, R195, R186 ;  /* 0x000000bac3ba7221 */ /* 0x000fe40000010000 */
[----:B------:R-:W-:Y:S03]  /*e090*/  FADD.FTZ R251, R251, R250 ;  /* 0x000000fafbfb7221 */ /* 0x000fe60000010000 */
[----:B------:R-:W-:Y:S02]  /*e0a0*/  FADD.FTZ R201, R201, R186 ;  /* 0x000000bac9c97221 */ /* 0x000fe40000010000 */
[----:B------:R-:W-:Y:S02]  /*e0b0*/  FADD.FTZ R252, R252, R251 ;  /* 0x000000fbfcfc7221 */ /* 0x000fe40000010000 */
[----:B------:R-:W-:Y:S02]  /*e0c0*/  FADD.FTZ R249, R248, R201 ;  /* 0x000000c9f8f97221 */ /* 0x000fe40000010000 */
[----:B------:R-:W-:Y:S01]  /*e0d0*/  FADD.FTZ R247, R165, R252 ;  /* 0x000000fca5f77221 */ /* 0x000fe20000010000 */
[----:B------:R-:W-:-:S05]  /*e0e0*/  @P0 BRA `(.L_x_6259) ;  /* 0xffffc18000000947 */ /* 0x000fca000383ffff */
.L_x_6255:
[----:B------:R-:W1:Y:S01]  /*e0f0*/  SHFL.BFLY PT, R0, R247, 0x2, 0x1f ;  /* 0x0c401f00f7007f89 */ /* 0x000e6200000e0000 */
[----:B------:R-:W-:Y:S01]  /*e100*/  MOV R9, 0x3f800000 ;  /* 0x3f80000000097802 */ /* 0x000fe20000000f00 */
[----:B------:R-:W2:Y:S01]  /*e110*/  S2UR UR6, SR_CTAID.Y ;  /* 0x00000000000679c3 */ /* 0x000ea20000002600 */
[----:B------:R-:W-:Y:S01]  /*e120*/  MOV R10, 0x3f800000 ;  /* 0x3f800000000a7802 */ /* 0x000fe20000000f00 */
[----:B------:R-:W3:Y:S01]  /*e130*/  SHFL.BFLY PT, R2, R249, 0x2, 0x1f ;  /* 0x0c401f00f9027f89 */ /* 0x000ee200000e0000 */
[----:B------:R-:W-:Y:S01]  /*e140*/  UISETP.NE.AND UP1, UPT, UR11, -0x1, UPT ;  /* 0xffffffff0b00788c */ /* 0x000fe2000bf25270 */
[----:B------:R-:W-:Y:S01]  /*e150*/  BSSY B0, `(.L_x_6260) ;  /* 0x0000179000007945 */ /* 0x000fe20003800000 */
[----:B------:R-:W-:Y:S01]  /*e160*/  ULDC.U8 UR7, c[0x0][0x328] ;  /* 0x0000ca0000077ab9 */ /* 0x000fe20000000000 */
[----:B------:R-:W4:Y:S01]  /*e170*/  S2R R5, SR_TID.X ;  /* 0x0000000000057919 */ /* 0x000f220000002100 */
[----:B------:R-:W-:-:S02]  /*e180*/  UISETP.NE.AND UP2, UPT, UR7, URZ, UPT ;  /* 0x0000003f0700728c */ /* 0x000fc4000bf45270 */
[----:B------:R-:W5:Y:S01]  /*e190*/  S2UR UR7, SR_CTAID.Z ;  /* 0x00000000000779c3 */ /* 0x000f620000002700 */
[----:B------:R-:W-:Y:S02]  /*e1a0*/  ULDC.64 UR4, c[0x0][0x1e8] ;  /* 0x00007a0000047ab9 */ /* 0x000fe40000000a00 */
[----:B------:R-:W-:Y:S02]  /*e1b0*/  UISETP.NE.OR UP0, UPT, UR11, -0x1, !UP2 ;  /* 0xffffffff0b00788c */ /* 0x000fe4000d705670 */
[----:B------:R-:W-:-:S04]  /*e1c0*/  @UP1 UIMAD.WIDE.U32 UR12, UR11, UR4, URZ ;  /* 0x000000040b0c12a5 */ /* 0x000fc8000f8e003f */
[----:B------:R-:W-:-:S03]  /*e1d0*/  @UP1 UIMAD UR8, UR11, UR5, UR13 ;  /* 0x000000050b0812a4 */ /* 0x000fc6000f8e020d */
[----:B------:R-:W-:Y:S01]  /*e1e0*/  ULDC.64 UR4, c[0x0][0x1e0] ;  /* 0x0000780000047ab9 */ /* 0x000fe20000000a00 */
[----:B-1----:R-:W-:Y:S01]  /*e1f0*/  FADD.FTZ R7, R0, R247 ;  /* 0x000000f700077221 */ /* 0x002fe20000010000 */
[----:B--2---:R-:W-:Y:S01]  /*e200*/  @!UP1 USHF.R.S32.HI UR9, URZ, 0x1f, UR6 ;  /* 0x0000001f3f099899 */ /* 0x004fe20008011406 */
[----:B---3--:R-:W-:-:S03]  /*e210*/  FADD.FTZ R11, R2, R249 ;  /* 0x000000f9020b7221 */ /* 0x008fc60000010000 */
[----:B------:R-:W1:Y:S01]  /*e220*/  SHFL.BFLY PT, R4, R7, 0x1, 0x1f ;  /* 0x0c201f0007047f89 */ /* 0x000e6200000e0000 */
[----:B------:R-:W-:Y:S01]  /*e230*/  @!UP1 UIMAD UR9, UR9, UR4, URZ ;  /* 0x00000004090992a4 */ /* 0x000fe2000f8e023f */
[----:B----4-:R-:W-:Y:S02]  /*e240*/  SHF.R.S32.HI R2, RZ, 0x1f, R5 ;  /* 0x0000001fff027819 */ /* 0x010fe40000011405 */
[----:B------:R-:W2:Y:S01]  /*e250*/  SHFL.BFLY PT, R6, R11, 0x1, 0x1f ;  /* 0x0c201f000b067f89 */ /* 0x000ea200000e0000 */
[----:B------:R-:W-:Y:S01]  /*e260*/  @!UP1 UIMAD UR13, UR6, UR5, UR9 ;  /* 0x00000005060d92a4 */ /* 0x000fe2000f8e0209 */
[CC--:B------:R-:W-:Y:S02]  /*e270*/  LEA.HI R8, R2.reuse, R5.reuse, RZ, 0x2 ;  /* 0x0000000502087211 */ /* 0x0c0fe400078f10ff */
[----:B------:R-:W-:Y:S01]  /*e280*/  ULDC UR9, c[0x0][0x214] ;  /* 0x0000850000097ab9 */ /* 0x000fe20000000800 */
[----:B------:R-:W-:Y:S01]  /*e290*/  LEA.HI R2, R2, R5, RZ, 0x5 ;  /* 0x0000000502027211 */ /* 0x000fe200078f28ff */
[----:B------:R-:W-:Y:S01]  /*e2a0*/  @!UP0 UIMAD UR11, UR6, UR9, URZ ;  /* 0x00000009060b82a4 */ /* 0x000fe2000f8e023f */
[----:B------:R-:W-:Y:S01]  /*e2b0*/  LOP3.LUT R12, R8, 0x3ffffffc, RZ, 0xc0, !PT ;  /* 0x3ffffffc080c7812 */ /* 0x000fe200078ec0ff */
[----:B------:R-:W-:Y:S01]  /*e2c0*/  ULDC UR5, c[0x0][0x234] ;  /* 0x00008d0000057ab9 */ /* 0x000fe20000000800 */
[----:B------:R-:W-:Y:S01]  /*e2d0*/  LOP3.LUT R0, R2, 0xffffffe0, RZ, 0xc0, !PT ;  /* 0xffffffe002007812 */ /* 0x000fe200078ec0ff */
[----:B-----5:R-:W-:Y:S01]  /*e2e0*/  @UP2 UMOV UR10, UR7 ;  /* 0x00000007000a2c82 */ /* 0x020fe20008000000 */
[----:B------:R-:W-:Y:S01]  /*e2f0*/  SHF.R.S32.HI R2, RZ, 0x5, R2 ;  /* 0x00000005ff027819 */ /* 0x000fe20000011402 */
[----:B------:R-:W-:Y:S01]  /*e300*/  @!UP1 UIMAD.WIDE.U32 UR14, UR6, UR4, URZ ;  /* 0x00000004060e92a5 */ /* 0x000fe2000f8e003f */
[----:B------:R-:W-:Y:S01]  /*e310*/  IADD3 R0, R5, -R0, RZ ;  /* 0x8000000005007210 */ /* 0x000fe20007ffe0ff */
[----:B------:R-:W-:-:S02]  /*e320*/  @UP2 UIMAD UR5, UR10, UR5, UR11 ;  /* 0x000000050a0522a4 */ /* 0x000fc4000f8e020b */
[----:B------:R-:W-:Y:S02]  /*e330*/  ULDC UR4, c[0x0][0x1c0] ;  /* 0x0000700000047ab9 */ /* 0x000fe40000000800 */
[----:B------:R-:W-:Y:S01]  /*e340*/  @!UP2 UMOV UR10, UR7 ;  /* 0x00000007000aac82 */ /* 0x000fe20008000000 */
[----:B-1----:R-:W-:Y:S01]  /*e350*/  FADD.FTZ R4, R7, R4 ;  /* 0x0000000407047221 */ /* 0x002fe20000010000 */
[----:B------:R-:W-:Y:S01]  /*e360*/  IADD3 R7, -R12, R5, RZ ;  /* 0x000000050c077210 */ /* 0x000fe20007ffe1ff */
[----:B------:R-:W-:Y:S01]  /*e370*/  @!UP2 UIMAD UR4, UR6, UR4, UR10 ;  /* 0x000000040604a2a4 */ /* 0x000fe2000f8e020a */
[----:B------:R-:W-:Y:S01]  /*e380*/  SHF.R.S32.HI R5, RZ, 0x2, R8 ;  /* 0x00000002ff057819 */ /* 0x000fe20000011408 */
[----:B--2---:R-:W-:Y:S01]  /*e390*/  FADD.FTZ R6, R11, R6 ;  /* 0x000000060b067221 */ /* 0x004fe20000010000 */
[----:B------:R-:W-:Y:S01]  /*e3a0*/  SHF.R.S32.HI R8, RZ, 0x1f, R8 ;  /* 0x0000001fff087819 */ /* 0x000fe20000011408 */
[----:B------:R-:W-:Y:S01]  /*e3b0*/  @!UP1 UIADD3 UR8, UR15, UR13, URZ ;  /* 0x0000000d0f089290 */ /* 0x000fe2000fffe03f */
[----:B------:R-:W-:Y:S01]  /*e3c0*/  FSETP.NE.FTZ.AND P3, PT, R4, RZ, PT ;  /* 0x000000ff0400720b */ /* 0x000fe20003f75000 */
[----:B------:R-:W-:Y:S01]  /*e3d0*/  @!UP2 UIMAD UR5, UR4, UR9, URZ ;  /* 0x000000090405a2a4 */ /* 0x000fe2000f8e023f */
[----:B------:R-:W-:Y:S01]  /*e3e0*/  FSETP.NE.FTZ.AND P4, PT, R6, RZ, PT ;  /* 0x000000ff0600720b */ /* 0x000fe20003f95000 */
[----:B------:R-:W-:Y:S01]  /*e3f0*/  @!UP1 UMOV UR12, UR14 ;  /* 0x0000000e000c9c82 */ /* 0x000fe20008000000 */
[----:B------:R-:W-:-:S02]  /*e400*/  LEA.HI R8, R8, R5, RZ, 0x3 ;  /* 0x0000000508087211 */ /* 0x000fc400078f18ff */
[----:B------:R-:W-:Y:S02]  /*e410*/  LEA R7, R2, R7, 0x9 ;  /* 0x0000000702077211 */ /* 0x000fe400078e48ff */
[----:B------:R-:W-:-:S04]  /*e420*/  LOP3.LUT R8, R8, 0xfffffff8, RZ, 0xc0, !PT ;  /* 0xfffffff808087812 */ /* 0x000fc800078ec0ff */
[----:B------:R-:W-:Y:S01]  /*e430*/  IADD3 R8, R5, -R8, RZ ;  /* 0x8000000805087210 */ /* 0x000fe20007ffe0ff */
[----:B------:R-:W1:Y:S03]  /*e440*/  @P3 MUFU.RCP R10, R4 ;  /* 0x00000004000a3308 */ /* 0x000e660000001000 */
[C---:B------:R-:W-:Y:S02]  /*e450*/  SHF.L.U32 R5, R8.reuse, 0x6, RZ ;  /* 0x0000000608057819 */ /* 0x040fe400000006ff */
[----:B------:R-:W-:Y:S02]  /*e460*/  LOP3.LUT R11, R8, 0x1, RZ, 0xc0, !PT ;  /* 0x00000001080b7812 */ /* 0x000fe400078ec0ff */
[----:B------:R-:W-:Y:S01]  /*e470*/  LOP3.LUT R5, R5, 0x1c0, RZ, 0xc0, !PT ;  /* 0x000001c005057812 */ /* 0x000fe200078ec0ff */
[----:B------:R-:W2:Y:S01]  /*e480*/  @P4 MUFU.RCP R9, R6 ;  /* 0x0000000600094308 */ /* 0x000ea20000001000 */
[----:B------:R-:W-:-:S02]  /*e490*/  ISETP.NE.U32.AND P0, PT, R11, 0x1, PT ;  /* 0x000000010b00780c */ /* 0x000fc40003f05070 */
[----:B------:R-:W-:Y:S02]  /*e4a0*/  LEA.HI R12, R5, R5, RZ, 0x1d ;  /* 0x00000005050c7211 */ /* 0x000fe400078fe8ff */
[----:B------:R-:W-:Y:S02]  /*e4b0*/  R2P PR, R8, 0x6 ;  /* 0x0000000608007804 */ /* 0x000fe40000000000 */
[----:B------:R-:W-:Y:S01]  /*e4c0*/  LEA R7, R7, R12, 0x1 ;  /* 0x0000000c07077211 */ /* 0x000fe200078e08ff */
[C---:B-1----:R-:W-:Y:S01]  /*e4d0*/  FMUL.FTZ R163, R10.reuse, R163 ;  /* 0x000000a30aa37220 */ /* 0x042fe20000410000 */
[----:B------:R-:W-:Y:S01]  /*e4e0*/  MOV R5, 0x20 ;  /* 0x0000002000057802 */ /* 0x000fe20000000f00 */
[C---:B------:R-:W-:Y:S01]  /*e4f0*/  FMUL.FTZ R162, R10.reuse, R162 ;  /* 0x000000a20aa27220 */ /* 0x040fe20000410000 */
[----:B------:R-:W-:Y:S01]  /*e500*/  SHF.L.U32 R7, R7, 0x1, RZ ;  /* 0x0000000107077819 */ /* 0x000fe200000006ff */
[C---:B------:R-:W-:Y:S01]  /*e510*/  FMUL.FTZ R159, R10.reuse, R159 ;  /* 0x0000009f0a9f7220 */ /* 0x040fe20000410000 */
[----:B------:R-:W-:Y:S01]  /*e520*/  SEL R8, R5, 0xffffffe0, !P1 ;  /* 0xffffffe005087807 */ /* 0x000fe20004800000 */
[C---:B------:R-:W-:Y:S01]  /*e530*/  FMUL.FTZ R158, R10.reuse, R158 ;  /* 0x0000009e0a9e7220 */ /* 0x040fe20000410000 */
[----:B------:R-:W-:Y:S01]  /*e540*/  MOV R5, 0x40 ;  /* 0x0000004000057802 */ /* 0x000fe20000000f00 */
[----:B--2---:R-:W-:Y:S01]  /*e550*/  FMUL.FTZ R160, R9, R160 ;  /* 0x000000a009a07220 */ /* 0x004fe20000410000 */
[----:B------:R-:W-:Y:S01]  /*e560*/  IADD3 R11, R7, -0x10, RZ ;  /* 0xfffffff0070b7810 */ /* 0x000fe20007ffe0ff */
[----:B------:R-:W-:Y:S01]  /*e570*/  FMUL.FTZ R161, R9, R161 ;  /* 0x000000a109a17220 */ /* 0x000fe20000410000 */
[----:B------:R-:W-:Y:S01]  /*e580*/  @P0 IADD3 R11, R7, 0x10, RZ ;  /* 0x00000010070b0810 */ /* 0x000fe20007ffe0ff */
[----:B------:R-:W-:Y:S01]  /*e590*/  FMUL.FTZ R156, R9, R156 ;  /* 0x0000009c099c7220 */ /* 0x000fe20000410000 */
[----:B------:R-:W-:Y:S01]  /*e5a0*/  F2FP.PACK_AB R162, R163, R162 ;  /* 0x000000a2a3a2723e */ /* 0x000fe200000000ff */
[----:B------:R-:W-:Y:S01]  /*e5b0*/  FMUL.FTZ R157, R9, R157 ;  /* 0x0000009d099d7220 */ /* 0x000fe20000410000 */
[----:B------:R-:W-:Y:S01]  /*e5c0*/  F2FP.PACK_AB R160, R161, R160 ;  /* 0x000000a0a1a0723e */ /* 0x000fe200000000ff */
[----:B------:R-:W-:Y:S01]  /*e5d0*/  FMUL.FTZ R152, R9, R152 ;  /* 0x0000009809987220 */ /* 0x000fe20000410000 */
[----:B------:R-:W-:Y:S01]  /*e5e0*/  SEL R12, R5, 0xffffffc0, !P2 ;  /* 0xffffffc0050c7807 */ /* 0x000fe20005000000 */
        /* <DEDUP_REMOVED lines=227> */
[----:B------:R2:W-:Y:S01]  /*f420*/  STS [R7+0x6400], R102 ;  /* 0x0064006607007388 */ /* 0x0005e20000000800 */
[C---:B------:R-:W-:Y:S01]  /*f430*/  FMUL.FTZ R127, R10.reuse, R127 ;  /* 0x0000007f0a7f7220 */ /* 0x040fe20000410000 */
[----:B------:R-:W-:Y:S01]  /*f440*/  F2FP.PACK_AB R124, R125, R124 ;  /* 0x0000007c7d7c723e */ /* 0x000fe200000000ff */
[C---:B------:R-:W-:Y:S01]  /*f450*/  FMUL.FTZ R126, R10.reuse, R126 ;  /* 0x0000007e0a7e7220 */ /* 0x040fe20000410000 */
[----:B------:R3:W-:Y:S01]  /*f460*/  STS [R11+0x6000], R104 ;  /* 0x006000680b007388 */ /* 0x0007e20000000800 */
[----:B------:R-:W-:Y:S01]  /*f470*/  FMUL.FTZ R131, R10, R131 ;  /* 0x000000830a837220 */ /* 0x000fe20000410000 */
[----:B------:R-:W-:Y:S01]  /*f480*/  LOP3.LUT P0, RZ, R0, 0x3, RZ, 0xc0, !PT ;  /* 0x0000000300ff7812 */ /* 0x000fe2000780c0ff */
[----:B------:R-:W-:Y:S01]  /*f490*/  FMUL.FTZ R9, R9, R129 ;  /* 0x0000008109097220 */ /* 0x000fe20000410000 */
[----:B------:R-:W-:Y:S01]  /*f4a0*/  F2FP.PACK_AB R126, R127, R126 ;  /* 0x0000007e7f7e723e */ /* 0x000fe200000000ff */
[----:B------:R-:W-:Y:S01]  /*f4b0*/  FMUL.FTZ R10, R10, R130 ;  /* 0x000000820a0a7220 */ /* 0x000fe20000410000 */
[----:B------:R3:W-:Y:S01]  /*f4c0*/  STS [R11+0x6400], R106 ;  /* 0x0064006a0b007388 */ /* 0x0007e20000000800 */
[----:B------:R-:W4:Y:S01]  /*f4d0*/  @P4 MUFU.LG2 R6, R6 ;  /* 0x0000000600064308 */ /* 0x000f220000000c00 */
[----:B------:R-:W-:-:S02]  /*f4e0*/  F2FP.PACK_AB R9, R9, R128 ;  /* 0x000000800909723e */ /* 0x000fc400000000ff */
[----:B------:R-:W-:Y:S01]  /*f4f0*/  F2FP.PACK_AB R10, R131, R10 ;  /* 0x0000000a830a723e */ /* 0x000fe200000000ff */
[----:B------:R3:W-:Y:S04]  /*f500*/  STS [R13+0x6000], R108 ;  /* 0x0060006c0d007388 */ /* 0x0007e80000000800 */
[----:B------:R3:W-:Y:S01]  /*f510*/  STS [R13+0x6400], R110 ;  /* 0x0064006e0d007388 */ /* 0x0007e20000000800 */
[----:B------:R-:W5:Y:S03]  /*f520*/  @P3 MUFU.LG2 R4, R4 ;  /* 0x0000000400043308 */ /* 0x000f660000000c00 */
[----:B------:R3:W-:Y:S04]  /*f530*/  STS [R15+0x6000], R112 ;  /* 0x006000700f007388 */ /* 0x0007e80000000800 */
[----:B------:R3:W-:Y:S01]  /*f540*/  STS [R15+0x6400], R114 ;  /* 0x006400720f007388 */ /* 0x0007e20000000800 */
[----:B----4-:R-:W-:-:S03]  /*f550*/  @P4 FMUL.FTZ R75, R6, 0.69314718246459960938 ;  /* 0x3f317218064b4820 */ /* 0x010fc60000410000 */
[----:B------:R3:W-:Y:S04]  /*f560*/  STS [R17+0x6000], R116 ;  /* 0x0060007411007388 */ /* 0x0007e80000000800 */
[----:B------:R3:W-:Y:S01]  /*f570*/  STS [R17+0x6400], R118 ;  /* 0x0064007611007388 */ /* 0x0007e20000000800 */
[----:B-----5:R-:W-:-:S03]  /*f580*/  @P3 FMUL.FTZ R4, R4, 0.69314718246459960938 ;  /* 0x3f31721804043820 */ /* 0x020fc60000410000 */
[----:B------:R3:W-:Y:S04]  /*f590*/  STS [R19+0x6000], R120 ;  /* 0x0060007813007388 */ /* 0x0007e80000000800 */
[----:B------:R3:W-:Y:S04]  /*f5a0*/  STS [R19+0x6400], R122 ;  /* 0x0064007a13007388 */ /* 0x0007e80000000800 */
[----:B------:R3:W-:Y:S04]  /*f5b0*/  STS [R21+0x6000], R124 ;  /* 0x0060007c15007388 */ /* 0x0007e80000000800 */
[----:B------:R3:W-:Y:S04]  /*f5c0*/  STS [R21+0x6400], R126 ;  /* 0x0064007e15007388 */ /* 0x0007e80000000800 */
[----:B------:R3:W-:Y:S04]  /*f5d0*/  STS [R23+0x6000], R9 ;  /* 0x0060000917007388 */ /* 0x0007e80000000800 */
[----:B------:R3:W-:Y:S04]  /*f5e0*/  STS [R23+0x6400], R10 ;  /* 0x0064000a17007388 */ /* 0x0007e80000000800 */
[----:B------:R-:W-:Y:S06]  /*f5f0*/  BAR.SYNC.DEFER_BLOCKING 0x0 ;  /* 0x0000000000007b1d */ /* 0x000fec0000010000 */
[----:B------:R-:W1:Y:S04]  /*f600*/  S2R R5, SR_TID.X ;  /* 0x0000000000057919 */ /* 0x000e680000002100 */
[----:B------:R3:W4:Y:S04]  /*f610*/  LDS.128 R64, [R235] ;  /* 0x00000000eb407984 */ /* 0x0007280000000c00 */
[----:B------:R3:W3:Y:S01]  /*f620*/  LDS.128 R60, [R235+0x800] ;  /* 0x00080000eb3c7984 */ /* 0x0006e20000000c00 */
[----:B-1----:R-:W-:-:S03]  /*f630*/  SHF.R.S32.HI R72, RZ, 0x1f, R5 ;  /* 0x0000001fff487819 */ /* 0x002fc60000011405 */
[----:B------:R1:W1:Y:S01]  /*f640*/  LDS.128 R56, [R235+0x1000] ;  /* 0x00100000eb387984 */ /* 0x0002620000000c00 */
[----:B--2---:R-:W-:-:S03]  /*f650*/  LEA.HI R7, R72, R5, RZ, 0x5 ;  /* 0x0000000548077211 */ /* 0x004fc600078f28ff */
[----:B------:R2:W1:Y:S01]  /*f660*/  LDS.128 R52, [R235+0x1800] ;  /* 0x00180000eb347984 */ /* 0x0004620000000c00 */
[----:B------:R-:W-:-:S03]  /*f670*/  LOP3.LUT R0, R7, 0xffffffe0, RZ, 0xc0, !PT ;  /* 0xffffffe007007812 */ /* 0x000fc600078ec0ff */
[----:B------:R2:W1:Y:S01]  /*f680*/  LDS.128 R48, [R235+0x2000] ;  /* 0x00200000eb307984 */ /* 0x0004620000000c00 */
[----:B------:R-:W-:Y:S02]  /*f690*/  SHF.R.S32.HI R7, RZ, 0x1f, R2 ;  /* 0x0000001fff077819 */ /* 0x000fe40000011402 */
[----:B------:R-:W-:Y:S01]  /*f6a0*/  IADD3 R0, R5, -R0, RZ ;  /* 0x8000000005007210 */ /* 0x000fe20007ffe0ff */
[----:B------:R2:W1:Y:S01]  /*f6b0*/  LDS.128 R44, [R235+0x2800] ;  /* 0x00280000eb2c7984 */ /* 0x0004620000000c00 */
[----:B------:R-:W-:Y:S02]  /*f6c0*/  LEA.HI R7, R7, R2, RZ, 0x2 ;  /* 0x0000000207077211 */ /* 0x000fe400078f10ff */
[----:B------:R-:W-:Y:S01]  /*f6d0*/  SHF.R.S32.HI R73, RZ, 0x1f, R0 ;  /* 0x0000001fff497819 */ /* 0x000fe20000011400 */
[----:B------:R2:W1:Y:S01]  /*f6e0*/  LDS.128 R40, [R235+0x3000] ;  /* 0x00300000eb287984 */ /* 0x0004620000000c00 */
[----:B------:R-:W-:Y:S02]  /*f6f0*/  LOP3.LUT R7, R7, 0xffffffc, RZ, 0xc0, !PT ;  /* 0x0ffffffc07077812 */ /* 0x000fe400078ec0ff */
[----:B------:R-:W-:Y:S01]  /*f700*/  LEA.HI R0, R73, R0, RZ, 0x2 ;  /* 0x0000000049007211 */ /* 0x000fe200078f10ff */
[----:B------:R2:W1:Y:S01]  /*f710*/  LDS.128 R36, [R235+0x3800] ;  /* 0x00380000eb247984 */ /* 0x0004620000000c00 */
[----:B------:R-:W-:-:S02]  /*f720*/  IADD3 R2, R2, -R7, RZ ;  /* 0x8000000702027210 */ /* 0x000fc40007ffe0ff */
[----:B------:R-:W-:Y:S01]  /*f730*/  SHF.R.S32.HI R77, RZ, 0x2, R0 ;  /* 0x00000002ff4d7819 */ /* 0x000fe20000011400 */
[----:B------:R2:W1:Y:S01]  /*f740*/  LDS.128 R32, [R235+0x4000] ;  /* 0x00400000eb207984 */ /* 0x0004620000000c00 */
[----:B------:R-:W-:Y:S01]  /*f750*/  MOV R7, 0x7f800000 ;  /* 0x7f80000000077802 */ /* 0x000fe20000000f00 */
[----:B------:R-:W-:Y:S01]  /*f760*/  @P4 FFMA.FTZ R7, R164, c[0x0][0x238], R75 ;  /* 0x00008e00a4074a23 */ /* 0x000fe2000001004b */
[----:B------:R-:W-:Y:S01]  /*f770*/  MOV R73, 0x7f800000 ;  /* 0x7f80000000497802 */ /* 0x000fe20000000f00 */
[----:B------:R2:W1:Y:S01]  /*f780*/  LDS.128 R28, [R235+0x4800] ;  /* 0x00480000eb1c7984 */ /* 0x0004620000000c00 */
[----:B------:R-:W-:Y:S01]  /*f790*/  @P3 FFMA.FTZ R73, R3, c[0x0][0x238], R4 ;  /* 0x00008e0003493a23 */ /* 0x000fe20000010004 */
[----:B------:R-:W-:Y:S02]  /*f7a0*/  LEA R77, R2, R77, 0x4 ;  /* 0x0000004d024d7211 */ /* 0x000fe400078e20ff */
        /* <DEDUP_REMOVED lines=19> */
.L_x_6261:
[----:B---34-:R-:W-:Y:S05]  /*f8e0*/  BSYNC B0 ;  /* 0x0000000000007941 */ /* 0x018fea0003800000 */
.L_x_6260:
[----:B------:R-:W3:Y:S01]  /*f8f0*/  S2R R0, SR_CTAID.X ;  /* 0x0000000000007919 */ /* 0x000ee20000002500 */
[----:B------:R-:W-:Y:S01]  /*f900*/  LEA.HI R72, R72, R5, RZ, 0x3 ;  /* 0x0000000548487211 */ /* 0x000fe200078f18ff */
[----:B------:R-:W-:Y:S01]  /*f910*/  USHF.R.S32.HI UR6, URZ, 0x1f, UR10 ;  /* 0x0000001f3f067899 */ /* 0x000fe2000801140a */
[----:B------:R-:W-:Y:S01]  /*f920*/  BSSY B0, `(.L_x_6262) ;  /* 0x0000021000007945 */ /* 0x000fe20003800000 */
[----:B------:R-:W-:Y:S01]  /*f930*/  ULDC.64 UR4, c[0x0][0x1f0] ;  /* 0x00007c0000047ab9 */ /* 0x000fe20000000a00 */
[----:B------:R-:W-:Y:S01]  /*f940*/  LOP3.LUT R2, R72, 0xfffffff8, RZ, 0xc0, !PT ;  /* 0xfffffff848027812 */ /* 0x000fe200078ec0ff */
[----:B------:R-:W-:Y:S01]  /*f950*/  UIMAD UR4, UR6, UR4, URZ ;  /* 0x00000004060472a4 */ /* 0x000fe2000f8e023f */
[----:B------:R-:W-:-:S03]  /*f960*/  SHF.R.S32.HI R72, RZ, 0x3, R72 ;  /* 0x00000003ff487819 */ /* 0x000fc60000011448 */
[----:B------:R-:W-:Y:S01]  /*f970*/  IMAD.IADD R2, R5, 0x1, -R2 ;  /* 0x0000000105027824 */ /* 0x000fe200078e0a02 */
[----:B------:R-:W-:-:S03]  /*f980*/  UIMAD UR4, UR10, UR5, UR4 ;  /* 0x000000050a0472a4 */ /* 0x000fc6000f8e0204 */
[----:B------:R-:W-:-:S05]  /*f990*/  IMAD.SHL.U32 R4, R2, 0x8, RZ ;  /* 0x0000000802047824 */ /* 0x000fca00078e00ff */
[----:B------:R-:W-:Y:S01]  /*f9a0*/  SHF.R.S32.HI R5, RZ, 0x1f, R4 ;  /* 0x0000001fff057819 */ /* 0x000fe20000011404 */
[----:B---3--:R-:W-:-:S04]  /*f9b0*/  IMAD.SHL.U32 R0, R0, 0x40, RZ ;  /* 0x0000004000007824 */ /* 0x008fc800078e00ff */
[----:B------:R-:W-:Y:S01]  /*f9c0*/  IMAD.WIDE.U32 R4, R0, c[0x0][0x1e8], R4 ;  /* 0x00007a0000047a25 */ /* 0x000fe200078e0004 */
[----:B------:R-:W-:-:S04]  /*f9d0*/  SHF.R.S32.HI R3, RZ, 0x1f, R0 ;  /* 0x0000001fff037819 */ /* 0x000fc80000011400 */
[----:B------:R-:W-:Y:S01]  /*f9e0*/  IADD3 R4, P0, R4, UR12, RZ ;  /* 0x0000000c04047c10 */ /* 0x000fe2000ff1e0ff */
[----:B------:R-:W-:-:S04]  /*f9f0*/  IMAD R3, R3, c[0x0][0x1e8], RZ ;  /* 0x00007a0003037a24 */ /* 0x000fc800078e02ff */
[----:B------:R-:W-:-:S05]  /*fa00*/  IMAD R0, R0, c[0x0][0x1ec], R3 ;  /* 0x00007b0000007a24 */ /* 0x000fca00078e0203 */
[----:B------:R-:W-:Y:S01]  /*fa10*/  IADD3.X R5, R0, UR8, R5, P0, !PT ;  /* 0x0000000800057c10 */ /* 0x000fe200087fe405 */
[----:B------:R-:W-:Y:S01]  /*fa20*/  IMAD.U32 R0, RZ, RZ, UR10 ;  /* 0x0000000aff007e24 */ /* 0x000fe2000f8e00ff */
[----:B------:R-:W-:-:S03]  /*fa30*/  ISETP.GE.AND P0, PT, R72, UR18, PT ;  /* 0x0000001248007c0c */ /* 0x000fc6000bf06270 */
[----:B------:R-:W-:Y:S01]  /*fa40*/  IMAD.WIDE.U32 R4, R0, c[0x0][0x1f0], R4 ;  /* 0x00007c0000047a25 */ /* 0x000fe200078e0004 */
[----:B------:R-:W-:-:S04]  /*fa50*/  SHF.R.S32.HI R0, RZ, 0x1f, R72 ;  /* 0x0000001fff007819 */ /* 0x000fc80000011448 */
[----:B------:R-:W-:-:S05]  /*fa60*/  IADD3 R7, R5, UR4, RZ ;  /* 0x0000000405077c10 */ /* 0x000fca000fffe0ff */
        /* <DEDUP_REMOVED lines=12> */
.L_x_6263:
[----:B------:R-:W-:Y:S05]  /*fb30*/  BSYNC B0 ;  /* 0x0000000000007941 */ /* 0x000fea0003800000 */
.L_x_6262:
[----:B------:R-:W-:Y:S01]  /*fb40*/  IADD3 R2, R72, 0x10, RZ ;  /* 0x0000001048027810 */ /* 0x000fe20007ffe0ff */
[----:B------:R-:W-:Y:S03]  /*fb50*/  BSSY B0, `(.L_x_6264) ;  /* 0x0000011000007945 */ /* 0x000fe60003800000 */
[----:B------:R-:W-:-:S13]  /*fb60*/  ISETP.GE.AND P0, PT, R2, UR18, PT ;  /* 0x0000001202007c0c */ /* 0x000fda000bf06270 */
[----:B------:R-:W-:Y:S05]  /*fb70*/  @P0 BRA `(.L_x_6265) ;  /* 0x000000e000000947 */ /* 0x000fea0003800000 */
[----:B------:R-:W-:Y:S01]  /*fb80*/  IADD3 R3, P0, R72, 0x10, RZ ;  /* 0x0000001048037810 */ /* 0x000fe20007f1e0ff */
[----:B-1-3--:R-:W-:Y:S01]  /*fb90*/  IMAD.MOV.U32 R16, RZ, RZ, R4 ;  /* 0x000000ffff107224 */ /* 0x00afe200078e0004 */
        /* <DEDUP_REMOVED lines=8> */
[----:B------:R1:W-:Y:S04]  /*fc20*/  STG.E.128 [R18.64], R60 ;  /* 0x0000003c12007986 */ /* 0x0003e8000c101d10 */
[----:B------:R1:W-:Y:S04]  /*fc30*/  STG.E.128 [R18.64+0x80], R44 ;  /* 0x0000802c12007986 */ /* 0x0003e8000c101d10 */
[----:B------:R1:W-:Y:S04]  /*fc40*/  STG.E.128 [R18.64+0x100], R28 ;  /* 0x0001001c12007986 */ /* 0x0003e8000c101d10 */
[----:B------:R1:W-:Y:S02]  /*fc50*/  STG.E.128 [R18.64+0x180], R12 ;  /* 0x0001800c12007986 */ /* 0x0003e4000c101d10 */
.L_x_6265:
[----:B------:R-:W-:Y:S05]  /*fc60*/  BSYNC B0 ;  /* 0x0000000000007941 */ /* 0x000fea0003800000 */
.L_x_6264:
        /* <DEDUP_REMOVED lines=18> */
.L_x_6267:
[----:B------:R-:W-:Y:S05]  /*fd90*/  BSYNC B0 ;  /* 0x0000000000007941 */ /* 0x000fea0003800000 */
.L_x_6266:
[----:B------:R-:W-:-:S04]  /*fda0*/  IADD3 R2, R72, 0x30, RZ ;  /* 0x0000003048027810 */ /* 0x000fc80007ffe0ff */
[----:B------:R-:W-:-:S13]  /*fdb0*/  ISETP.GE.AND P0, PT, R2, UR18, PT ;  /* 0x0000001202007c0c */ /* 0x000fda000bf06270 */
[----:B------:R-:W-:Y:S05]  /*fdc0*/  @P0 EXIT ;  /* 0x000000000000094d */ /* 0x000fea0003800000 */
        /* <DEDUP_REMOVED lines=9> */
[----:B-1----:R-:W-:Y:S04]  /*fe60*/  STG.E.128 [R2.64], R52 ;  /* 0x0000003402007986 */ /* 0x002fe8000c101d10 */
[----:B------:R-:W-:Y:S04]  /*fe70*/  STG.E.128 [R2.64+0x80], R36 ;  /* 0x0000802402007986 */ /* 0x000fe8000c101d10 */
[----:B------:R-:W-:Y:S04]  /*fe80*/  STG.E.128 [R2.64+0x100], R20 ;  /* 0x0001001402007986 */ /* 0x000fe8000c101d10 */
[----:B------:R-:W-:Y:S01]  /*fe90*/  STG.E.128 [R2.64+0x180], R68 ;  /* 0x0001804402007986 */ /* 0x000fe2000c101d10 */
[----:B------:R-:W-:Y:S05]  /*fea0*/  EXIT ;  /* 0x000000000000794d */ /* 0x000fea0003800000 */
.L_x_6268:
        /* <DEDUP_REMOVED lines=13> */
.L_x_8812:


//--------------------- .text._ZN5flash24flash_fwd_splitkv_kernelI23Flash_fwd_kernel_traitsILi256ELi64ELi64ELi4ELb0ELb0EN7cutlass6half_tE19Flash_kernel_traitsILi256ELi64ELi64ELi4ES3_EELb0ELb1ELb0ELb0ELb1ELb1ELb0ELb0EEEvNS_16Flash_fwd_paramsE --------------------------
	.section	.text._ZN5flash24flash_fwd_splitkv_kernelI23Flash_fwd_kernel_traitsILi256ELi64ELi64ELi4ELb0ELb0EN7cutlass6half_tE19Flash_kernel_traitsILi256ELi64ELi64ELi4ES3_EELb0ELb1ELb0ELb0ELb1ELb1ELb0ELb0EEEvNS_16Flash_fwd_paramsE,"ax",@progbits
	.sectioninfo	@"SHI_REGISTERS=255"
	.align	128
        .global         _ZN5flash24flash_fwd_splitkv_kernelI23Flash_fwd_kernel_traitsILi256ELi64ELi64ELi4ELb0ELb0EN7cutlass6half_tE19Flash_kernel_traitsILi256ELi64ELi64ELi4ES3_EELb0ELb1ELb0ELb0ELb1ELb1ELb0ELb0EEEvNS_16Flash_fwd_paramsE
        .type           _ZN5flash24flash_fwd_splitkv_kernelI23Flash_fwd_kernel_traitsILi256ELi64ELi64ELi4ELb0ELb0EN7cutlass6half_tE19Flash_kernel_traitsILi256ELi64ELi64ELi4ES3_EELb0ELb1ELb0ELb0ELb1ELb1ELb0ELb0EEEvNS_16Flash_fwd_paramsE,@function
        .size           _ZN5flash24flash_fwd_splitkv_kernelI23Flash_fwd_kernel_traitsILi256ELi64ELi64ELi4ELb0ELb0EN7cutlass6half_tE19Flash_kernel_traitsILi256ELi64ELi64ELi4ES3_EELb0ELb1ELb0ELb0ELb1ELb1ELb0ELb0EEEvNS_16Flash_fwd_paramsE,(.L_x_8813 - _ZN5flash24flash_fwd_splitkv_kernelI23Flash_fwd_kernel_traitsILi256ELi64ELi64ELi4ELb0ELb0EN7cutlass6half_tE19Flash_kernel_traitsILi256ELi64ELi64ELi4ES3_EELb0ELb1ELb0ELb0ELb1ELb1ELb0ELb0EEEvNS_16Flash_fwd_paramsE)
        .other          _ZN5flash24flash_fwd_splitkv_kernelI23Flash_fwd_kernel_traitsILi256ELi64ELi64ELi4ELb0ELb0EN7cutlass6half_tE19Flash_kernel_traitsILi256ELi64ELi64ELi4ES3_EELb0ELb1ELb0ELb0ELb1ELb1ELb0ELb0EEEvNS_16Flash_fwd_paramsE,@"STO_CUDA_ENTRY STV_DEFAULT"
_ZN5flash24flash_fwd_splitkv_kernelI23Flash_fwd_kernel_traitsILi256ELi64ELi64ELi4ELb0ELb0EN7cutlass6half_tE19Flash_kernel_traitsILi256ELi64ELi64ELi4ES3_EELb0ELb1ELb0ELb0ELb1ELb1ELb0ELb0EEEvNS_16Flash_fwd_paramsE:
.text._ZN5flash24flash_fwd_splitkv_kernelI23Flash_fwd_kernel_traitsILi256ELi64ELi64ELi4ELb0ELb0EN7cutlass6half_tE19Flash_kernel_traitsILi256ELi64ELi64ELi4ES3_EELb0ELb1ELb0ELb0ELb1ELb1ELb0ELb0EEEvNS_16Flash_fwd_paramsE:
        /* <DEDUP_REMOVED lines=49> */
.L_x_6269:
[----:B------:R-:W-:Y:S02]  /*0310*/  ULDC UR7, c[0x0][0x218] ;  /* 0x0000860000077ab9 */ /* 0x000fe40000000800 */
.L_x_6270:
        /* <DEDUP_REMOVED lines=66> */
[----:B------:R-:W-:Y:S01]  /*0740*/  UIMAD UR6, UR15, UR5, UR4 ;  /* 0x000000050f0672a4 */ /* 0x000fe2000f8e0204 */
[----:B------:R-:W-:Y:S01]  /*0750*/  SHF.R.S32.HI R2, RZ, 0x1f, R7 ;  /* 0x0000001fff027819 */ /* 0x000fe20000011407 */
[----:B------:R-:W-:Y:S01]  /*0760*/  @UP0 UIMAD UR7, UR13, UR7, UR9 ;  /* 0x000000070d0702a4 */ /* 0x000fe2000f8e0209 */
[----:B------:R-:W-:Y:S01]  /*0770*/  IMAD.SHL.U32 R4, R4, 0x8, RZ ;  /* 0x0000000804047824 */ /* 0x000fe200078e00ff */
[----:B------:R-:W-:-:S02]  /*0780*/  @!UP0 USHF.R.S32.HI UR9, URZ, 0x1f, UR20 ;  /* 0x0000001f3f098899 */ /* 0x000fc40008011414 */
[----:B------:R-:W-:Y:S02]  /*0790*/  ULDC.64 UR4, c[0x0][0x1e0] ;  /* 0x0000780000047ab9 */ /* 0x000fe40000000a00 */
[----:B------:R-:W-:Y:S01]  /*07a0*/  @!UP0 UIMAD UR9, UR9, UR4, URZ ;  /* 0x00000004090982a4 */ /* 0x000fe2000f8e023f */
[----:B------:R-:W-:Y:S01]  /*07b0*/  SHF.R.S32.HI R5, RZ, 0x1f, R4 ;  /* 0x0000001fff057819 */ /* 0x000fe20000011404 */
[----:B------:R-:W-:Y:S02]  /*07c0*/  @!UP0 UIMAD.WIDE.U32 UR12, UR20, UR4, URZ ;  /* 0x00000004140c82a5 */ /* 0x000fe4000f8e003f */
[----:B------:R-:W-:Y:S02]  /*07d0*/  @!UP0 UIMAD UR9, UR20, UR5, UR9 ;  /* 0x00000005140982a4 */ /* 0x000fe4000f8e0209 */
[----:B------:R-:W-:Y:S01]  /*07e0*/  IMAD.WIDE.U32 R4, R0, c[0x0][0x1e8], R4 ;  /* 0x00007a0000047a25 */ /* 0x000fe200078e0004 */
[----:B------:R-:W-:Y:S02]  /*07f0*/  USHF.R.S32.HI UR10, URZ, 0x1f, UR14 ;  /* 0x0000001f3f0a7899 */ /* 0x000fe4000801140e */
        /* <DEDUP_REMOVED lines=10> */
[----:B------:R-:W-:Y:S02]  /*08a0*/  ULDC UR5, c[0x0][0x1c0] ;  /* 0x0000700000057ab9 */ /* 0x000fe40000000800 */
[----:B------:R-:W-:-:S02]  /*08b0*/  UIMAD UR14, UR20, UR5, UR14 ;  /* 0x00000005140e72a4 */ /* 0x000fc4000f8e020e */
[----:B------:R-:W-:Y:S01]  /*08c0*/  IADD3 R13, R9, UR4, RZ ;  /* 0x00000004090d7c10 */ /* 0x000fe2000fffe0ff */
[----:B------:R-:W-:Y:S02]  /*08d0*/  ULDC UR5, c[0x0][0x214] ;  /* 0x0000850000057ab9 */ /* 0x000fe40000000800 */
[----:B------:R-:W-:Y:S02]  /*08e0*/  UIMAD UR5, UR14, UR5, UR15 ;  /* 0x000000050e0572a4 */ /* 0x000fe4000f8e020f */
        /* <DEDUP_REMOVED lines=12> */
.L_x_6273:
[----:B------:R-:W-:Y:S05]  /*09b0*/  BSYNC B0 ;  /* 0x0000000000007941 */ /* 0x000fea0003800000 */
.L_x_6272:
        /* <DEDUP_REMOVED lines=18> */
.L_x_6275:
[----:B------:R-:W-:Y:S05]  /*0ae0*/  BSYNC B0 ;  /* 0x0000000000007941 */ /* 0x000fea0003800000 */
.L_x_6274:
[----:B-1----:R-:W-:Y:S01]  /*0af0*/  IADD3 R4, R7, 0x20, RZ ;  /* 0x0000002007047810 */ /* 0x002fe20007ffe0ff */
[----:B------:R-:W-:Y:S03]  /*0b00*/  BSSY B0, `(.L_x_6276) ;  /* 0x0000011000007945 */ /* 0x000fe60003800000 */
[----:B------:R-:W-:-:S13]  /*0b10*/  ISETP.GE.AND P0, PT, R4, UR17, PT ;  /* 0x0000001104007c0c */ /* 0x000fda000bf06270 */
        /* <DEDUP_REMOVED lines=15> */
.L_x_6277:
[----:B------:R-:W-:Y:S05]  /*0c10*/  BSYNC B0 ;  /* 0x0000000000007941 */ /* 0x000fea0003800000 */
.L_x_6276:
[----:B------:R-:W-:Y:S01]  /*0c20*/  IADD3 R10, R7, 0x30, RZ ;  /* 0x00000030070a7810 */ /* 0x000fe20007ffe0ff */
        /* <DEDUP_REMOVED lines=16> */
.L_x_6279:
[----:B------:R-:W-:Y:S05]  /*0d30*/  BSYNC B0 ;  /* 0x0000000000007941 */ /* 0x000fea0003800000 */
.L_x_6278:
        /* <DEDUP_REMOVED lines=17> */
[----:B---3--:R-:W-:-:S05]  /*0e50*/  MOV R3, 0x7f800000 ;  /* 0x7f80000000037802 */ /* 0x008fca0000000f00 */
[----:B------:R-:W-:Y:S01]  /*0e60*/  STG.E [R4.64+0xc0], R3 ;  /* 0x0000c00304007986 */ /* 0x000fe2000c101912 */
[----:B------:R-:W-:Y:S05]  /*0e70*/  EXIT ;  /* 0x000000000000794d */ /* 0x000fea0003800000 */
.L_x_6271:
        /* <DEDUP_REMOVED lines=14> */
[----:B------:R1:W5:Y:S01]  /*0f60*/  @P0 LDG.E R0, [R4.64] ;  /* 0x0000001204000981 */ /* 0x000362000c1e1900 */
[----:B------:R-:W-:-:S07]  /*0f70*/  IABS R2, c[0x0][0x2d0] ;  /* 0x0000b40000027a13 */ /* 0x000fce0000000000 */
[----:B------:R-:W-:Y:S02]  /*0f80*/  @UP1 USHF.R.S32.HI UR10, URZ, 0x1f, UR20 ;  /* 0x0000001f3f0a1899 */ /* 0x000fe40008011414 */
[----:B------:R-:W-:Y:S02]  /*0f90*/  @UP1 UIMAD.WIDE.U32 UR24, UR20, UR4, URZ ;  /* 0x00000004141812a5 */ /* 0x000fe4000f8e003f */
[----:B------:R-:W-:-:S03]  /*0fa0*/  @UP1 UIMAD UR10, UR10, UR4, URZ ;  /* 0x000000040a0a12a4 */ /* 0x000fc6000f8e023f */
[----:B------:R-:W-:Y:S02]  /*0fb0*/  UMOV UR4, URZ ;  /* 0x0000003f00047c82 */ /* 0x000fe40008000000 */
[----:B------:R-:W-:Y:S02]  /*0fc0*/  @UP1 UIMAD UR5, UR20, UR5, UR10 ;  /* 0x00000005140512a4 */ /* 0x000fe4000f8e020a */
[----:B------:R-:W-:Y:S02]  /*0fd0*/  @UP1 ULEA UR4, UP0, UR24, UR6, 0x2 ;  /* 0x0000000618041291 */ /* 0x000fe4000f80103f */
[----:B------:R-:W-:Y:S02]  /*0fe0*/  @UP1 UIADD3 UR5, UR25, UR5, URZ ;  /* 0x0000000519051290 */ /* 0x000fe4000fffe03f */
[----:B------:R1:W2:Y:S02]  /*0ff0*/  R2UR UR10, R2 ;  /* 0x00000000020a73c2 */ /* 0x0002a400000e0000 */
[----:B------:R-:W-:Y:S01]  /*1000*/  @UP1 USHF.L.U64.HI UR24, UR24, 0x2, UR5 ;  /* 0x0000000218181899 */ /* 0x000fe20008010205 */
[----:B------:R-:W-:-:S02]  /*1010*/  IMAD.U32 R240, RZ, RZ, UR4 ;  /* 0x00000004fff07e24 */ /* 0x000fc4000f8e00ff */
[----:B------:R-:W-:Y:S02]  /*1020*/  UMOV UR5, URZ ;  /* 0x0000003f00057c82 */ /* 0x000fe40008000000 */
[----:B------:R-:W-:Y:S02]  /*1030*/  @UP1 UIADD3.X UR5, UR24, UR7, URZ, UP0, !UPT ;  /* 0x0000000718051290 */ /* 0x000fe400087fe43f */
[----:B------:R-:W-:-:S04]  /*1040*/  @UP1 UISETP.NE.U32.AND UP0, UPT, UR4, URZ, UPT ;  /* 0x0000003f0400128c */ /* 0x000fc8000bf05070 */
[----:B------:R-:W-:Y:S01]  /*1050*/  @UP1 UISETP.NE.AND.EX UP5, UPT, UR5, URZ, UPT, UP0 ;  /* 0x0000003f0500128c */ /* 0x000fe2000bfa5300 */
[----:B------:R-:W-:-:S10]  /*1060*/  MOV R241, UR5 ;  /* 0x0000000500f17c02 */ /* 0x000fd40008000f00 */
[----:B------:R-:W-:-:S13]  /*1070*/  PLOP3.LUT P0, PT, PT, PT, UP5, 0x80, 0x0 ;  /* 0x000000000000781c */ /* 0x000fda0003f0f058 */
[----:B-12---:R-:W-:Y:S05]  /*1080*/  @!P0 BRA `(.L_x_6280) ;  /* 0x0000059000008947 */ /* 0x006fea0003800000 */
[----:B------:R-:W1:Y:S01]  /*1090*/  I2F.RP R4, UR10 ;  /* 0x0000000a00047d06 */ /* 0x000e620008209400 */
[----:B------:R-:W-:Y:S02]  /*10a0*/  ULEA UR11, UR8, 0xffffffc0, 0x6 ;  /* 0xffffffc0080b7891 */ /* 0x000fe4000f8e303f */
[----:B------:R-:W-:Y:S02]  /*10b0*/  UMOV UR22, URZ ;  /* 0x0000003f00167c82 */ /* 0x000fe40008000000 */
[----:B------:R-:W-:Y:S02]  /*10c0*/  ULDC UR12, c[0x0][0x2d0] ;  /* 0x0000b400000c7ab9 */ /* 0x000fe40000000800 */
        /* <DEDUP_REMOVED lines=22> */
[----:B------:R-:W1:Y:S01]  /*1230*/  S2R R0, SR_CTAID.Z ;  /* 0x0000000000007919 */ /* 0x000e620000002700 */
[----:B------:R-:W-:Y:S01]  /*1240*/  IMAD.MOV.U32 R6, RZ, RZ, RZ ;  /* 0x000000ffff067224 */ /* 0x000fe200078e00ff */
        /* <DEDUP_REMOVED lines=8> */
[----:B------:R-:W2:Y:S01]  /*12d0*/  LDG.E R2, [R10.64] ;  /* 0x000000120a027981 */ /* 0x000ea2000c1e1900 */
[----:B------:R-:W-:Y:S01]  /*12e0*/  IABS R5, c[0x0][0x1c8] ;  /* 0x0000720000057a13 */ /* 0x000fe20000000000 */
[----:B------:R-:W-:Y:S01]  /*12f0*/  ULOP3.LUT UR25, UR14, UR25, URZ, 0x3c, !UPT ;  /* 0x000000190e197292 */ /* 0x000fe2000f8e3c3f */
[----:B-1----:R-:W-:Y:S01]  /*1300*/  IABS R0, R0 ;  /* 0x0000000000007213 */ /* 0x002fe20000000000 */
[----:B------:R-:W-:Y:S01]  /*1310*/  UIADD3 UR24, -UR24, URZ, URZ ;  /* 0x0000003f18187290 */ /* 0x000fe2000fffe13f */
[----:B------:R-:W1:Y:S03]  /*1320*/  I2F.RP R9, R5 ;  /* 0x0000000500097306 */ /* 0x000e660000209400 */
[----:B------:R-:W-:Y:S01]  /*1330*/  ISETP.LE.AND P0, PT, RZ, UR25, PT ;  /* 0x00000019ff007c0c */ /* 0x000fe2000bf03270 */
[----:B------:R-:W-:-:S04]  /*1340*/  UIMAD UR12, UR24, UR12, UR11 ;  /* 0x0000000c180c72a4 */ /* 0x000fc8000f8e020b */
[----:B------:R-:W-:Y:S01]  /*1350*/  USHF.R.S32.HI UR11, URZ, 0x1f, UR12 ;  /* 0x0000001f3f0b7899 */ /* 0x000fe2000801140c */
[----:B-1----:R-:W1:Y:S02]  /*1360*/  MUFU.RCP R8, R9 ;  /* 0x0000000900087308 */ /* 0x002e640000001000 */
[----:B-1----:R-:W-:-:S06]  /*1370*/  IADD3 R8, R8, 0xffffffe, RZ ;  /* 0x0ffffffe08087810 */ /* 0x002fcc0007ffe0ff */
[----:B------:R-:W1:Y:S02]  /*1380*/  F2I.FTZ.U32.TRUNC.NTZ R7, R8 ;  /* 0x0000000800077305 */ /* 0x000e64000021f000 */
[----:B-1----:R-:W-:-:S05]  /*1390*/  IADD3 R4, RZ, -R7, RZ ;  /* 0x80000007ff047210 */ /* 0x002fca0007ffe0ff */
[----:B------:R-:W-:-:S04]  /*13a0*/  IMAD R4, R4, R5, RZ ;  /* 0x0000000504047224 */ /* 0x000fc800078e02ff */
[----:B------:R-:W-:-:S04]  /*13b0*/  IMAD.HI.U32 R7, R7, R4, R6 ;  /* 0x0000000407077227 */ /* 0x000fc800078e0006 */
[----:B------:R-:W-:-:S04]  /*13c0*/  IMAD.MOV.U32 R4, RZ, RZ, R0 ;  /* 0x000000ffff047224 */ /* 0x000fc800078e0000 */
[----:B------:R-:W-:-:S05]  /*13d0*/  IMAD.HI.U32 R6, R7, R4, RZ ;  /* 0x0000000407067227 */ /* 0x000fca00078e00ff */
[----:B------:R-:W-:-:S05]  /*13e0*/  IADD3 R0, -R6, RZ, RZ ;  /* 0x000000ff06007210 */ /* 0x000fca0007ffe1ff */
        /* <DEDUP_REMOVED lines=8> */
[----:B------:R-:W-:-:S04]  /*1470*/  @!P1 LOP3.LUT R6, RZ, c[0x0][0x1c8], RZ, 0x33, !PT ;  /* 0x00007200ff069a12 */ /* 0x000fc800078e33ff */
[----:B------:R-:W-:Y:S02]  /*1480*/  SHF.R.S32.HI R5, RZ, 0x1f, R6 ;  /* 0x0000001fff057819 */ /* 0x000fe40000011406 */
[----:B------:R-:W-:-:S03]  /*1490*/  MOV R8, R6 ;  /* 0x0000000600087202 */ /* 0x000fc60000000f00 */
[----:B------:R-:W-:-:S04]  /*14a0*/  IMAD R9, R5, c[0x0][0x1b0], RZ ;  /* 0x00006c0005097a24 */ /* 0x000fc800078e02ff */
[----:B------:R-:W-:Y:S01]  /*14b0*/  IMAD R9, R6, c[0x0][0x1b4], R9 ;  /* 0x00006d0006097a24 */ /* 0x000fe200078e0209 */
[----:B--2---:R-:W1:Y:S02]  /*14c0*/  R2UR UR7, R2 ;  /* 0x00000000020773c2 */ /* 0x004e6400000e0000 */
        /* <DEDUP_REMOVED lines=20> */
[----:B------:R-:W-:Y:S05]  /*1610*/  BRA `(.L_x_6281) ;  /* 0x0000057000007947 */ /* 0x000fea0003800000 */
.L_x_6280:
[----:B------:R-:W-:Y:S02]  /*1620*/  UISETP.NE.AND UP0, UPT, UR22, -0x1, UPT ;  /* 0xffffffff1600788c */ /* 0x000fe4000bf05270 */
[----:B------:R-:W-:-:S04]  /*1630*/  ULDC.64 UR4, c[0x0][0x198] ;  /* 0x0000660000047ab9 */ /* 0x000fc80000000a00 */
[----:B------:R-:W-:-:S05]  /*1640*/  PLOP3.LUT P0, PT, PT, PT, UP0, 0x80, 0x0 ;  /* 0x000000000000781c */ /* 0x000fca0003f0f008 */
[----:B------:R-:W-:-:S04]  /*1650*/  @UP0 UIADD3 UR7, UR21, UR22, URZ ;  /* 0x0000001615070290 */ /* 0x000fc8000fffe03f */
[----:B------:R-:W-:-:S04]  /*1660*/  @UP0 UIMAD.WIDE.U32 UR24, UR7, UR4, URZ ;  /* 0x00000004071802a5 */ /* 0x000fc8000f8e003f */
[----:B------:R-:W-:Y:S01]  /*1670*/  @UP0 UIMAD UR7, UR7, UR5, UR25 ;  /* 0x00000005070702a4 */ /* 0x000fe2000f8e0219 */
[----:B------:R-:W-:Y:S10]  /*1680*/  @P0 BRA `(.L_x_6282) ;  /* 0x0000010000000947 */ /* 0x000ff40003800000 */
        /* <DEDUP_REMOVED lines=16> */
.L_x_6282:
        /* <DEDUP_REMOVED lines=23> */
[----:B------:R-:W-:-:S03]  /*1900*/  MOV R4, R2 ;  /* 0x0000000200047202 */ /* 0x000fc60000000f00 */
[----:B------:R-:W-:Y:S02]  /*1910*/  IMAD.U32 R6, RZ, RZ, UR24 ;  /* 0x00000018ff067e24 */ /* 0x000fe4000f8e00ff */
[----:B------:R-:W-:Y:S01]  /*1920*/  IMAD.HI.U32 R8, R7, R4, RZ ;  /* 0x0000000407087227 */ /* 0x000fe200078e00ff */
[----:B------:R-:W-:-:S03]  /*1930*/  MOV R7, UR25 ;  /* 0x0000001900077c02 */ /* 0x000fc60008000f00 */
[----:B------:R-:W-:Y:S02]  /*1940*/  IMAD.MOV R2, RZ, RZ, -R8 ;  /* 0x000000ffff027224 */ /* 0x000fe400078e0a08 */
[----:B------:R-:W-:Y:S01]  /*1950*/  IMAD.U32 R7, RZ, RZ, UR4 ;  /* 0x00000004ff077e24 */ /* 0x000fe2000f8e00ff */
[----:B------:R-:W-:Y:S01]  /*1960*/  ULDC.64 UR4, c[0x0][0x1a0] ;  /* 0x0000680000047ab9 */ /* 0x000fe20000000a00 */
[----:B------:R-:W-:Y:S01]  /*1970*/  IMAD R2, R5, R2, R4 ;  /* 0x0000000205027224 */ /* 0x000fe200078e0204 */
[----:B------:R-:W-:-:S04]  /*1980*/  @UP0 UIMAD.WIDE.U32 UR24, UR22, UR4, URZ ;  /* 0x00000004161802a5 */ /* 0x000fc8000f8e003f */
[----:B------:R-:W-:Y:S01]  /*1990*/  ISETP.GT.U32.AND P1, PT, R5, R2, PT ;  /* 0x000000020500720c */ /* 0x000fe20003f24070 */
[----:B------:R-:W-:-:S12]  /*19a0*/  @UP0 UIMAD UR22, UR22, UR5, UR25 ;  /* 0x00000005161602a4 */ /* 0x000fd8000f8e0219 */
[----:B------:R-:W-:Y:S01]  /*19b0*/  @!P1 IMAD.IADD R2, R2, 0x1, -R5 ;  /* 0x0000000102029824 */ /* 0x000fe200078e0a05 */
[----:B------:R-:W-:Y:S02]  /*19c0*/  @!P1 IADD3 R8, R8, 0x1, RZ ;  /* 0x0000000108089810 */ /* 0x000fe40007ffe0ff */
[----:B------:R-:W-:Y:S02]  /*19d0*/  ISETP.NE.AND P1, PT, RZ, c[0x0][0x1c8], PT ;  /* 0x00007200ff007a0c */ /* 0x000fe40003f25270 */
[----:B------:R-:W-:-:S13]  /*19e0*/  ISETP.GE.U32.AND P3, PT, R2, R5, PT ;  /* 0x000000050200720c */ /* 0x000fda0003f66070 */
        /* <DEDUP_REMOVED lines=26> */
.L_x_6281:
[----:B------:R-:W-:Y:S01]  /*1b90*/  UISETP.NE.AND UP0, UPT, UR13, -0x1, UPT ;  /* 0xffffffff0d00788c */ /* 0x000fe2000bf05270 */
[----:B------:R-:W-:Y:S01]  /*1ba0*/  SHF.R.S32.HI R88, RZ, 0x1f, R3 ;  /* 0x0000001fff587819 */ /* 0x000fe20000011403 */
[----:B------:R-:W1:Y:S01]  /*1bb0*/  S2R R27, SR_CTAID.X ;  /* 0x00000000001b7919 */ /* 0x000e620000002500 */
[----:B------:R-:W-:Y:S01]  /*1bc0*/  ULDC.64 UR6, c[0x0][0x190] ;  /* 0x0000640000067ab9 */ /* 0x000fe20000000a00 */
[----:B------:R-:W-:Y:S01]  /*1bd0*/  IMAD R5, R5, c[0x0][0x1b8], RZ ;  /* 0x00006e0005057a24 */ /* 0x000fe200078e02ff */
[----:B------:R-:W-:Y:S01]  /*1be0*/  LEA.HI R6, R88, R3, RZ, 0x3 ;  /* 0x0000000358067211 */ /* 0x000fe200078f18ff */
[----:B------:R-:W2:Y:S01]  /*1bf0*/  S2R R22, SR_CTAID.Z ;  /* 0x0000000000167919 */ /* 0x000ea20000002700 */
[----:B------:R-:W-:Y:S01]  /*1c00*/  ULDC.64 UR4, c[0x0][0x178] ;  /* 0x00005e0000047ab9 */ /* 0x000fe20000000a00 */
[----:B------:R-:W-:Y:S01]  /*1c10*/  IMAD R5, R8, c[0x0][0x1bc], R5 ;  /* 0x00006f0008057a24 */ /* 0x000fe200078e0205 */
[----:B-----5:R-:W-:Y:S01]  /*1c20*/  LOP3.LUT R0, R6, 0xfffffff8, RZ, 0xc0, !PT ;  /* 0xfffffff806007812 */ /* 0x020fe200078ec0ff */
[----:B------:R-:W-:Y:S01]  /*1c30*/  IMAD.SHL.U32 R245, R3, 0x2, RZ ;  /* 0x0000000203f57824 */ /* 0x000fe200078e00ff */
[----:B------:R-:W-:Y:S01]  /*1c40*/  SHF.R.S32.HI R6, RZ, 0x3, R6 ;  /* 0x00000003ff067819 */ /* 0x000fe20000011406 */
[----:B------:R-:W-:-:S02]  /*1c50*/  @UP0 UIMAD.WIDE.U32 UR26, UR13, UR6, URZ ;  /* 0x000000060d1a02a5 */ /* 0x000fc4000f8e003f */
[----:B------:R-:W-:Y:S01]  /*1c60*/  UIADD3 UR6, -UR15, UR17, URZ ;  /* 0x000000110f067290 */ /* 0x000fe2000fffe13f */
[----:B------:R-:W-:Y:S01]  /*1c70*/  IADD3 R14, R6, 0x10, RZ ;  /* 0x00000010060e7810 */ /* 0x000fe20007ffe0ff */
[----:B------:R-:W-:Y:S01]  /*1c80*/  @!UP0 USHF.R.S32.HI UR21, URZ, 0x1f, UR20 ;  /* 0x0000001f3f158899 */ /* 0x000fe20008011414 */
[----:B------:R-:W-:Y:S01]  /*1c90*/  SHF.R.S32.HI R7, RZ, 0x1f, R6 ;  /* 0x0000001fff077819 */ /* 0x000fe20000011406 */
[----:B------:R-:W-:Y:S01]  /*1ca0*/  @!UP0 UIMAD.WIDE.U32 UR28, UR20, UR4, URZ ;  /* 0x00000004141c82a5 */ /* 0x000fe2000f8e003f */
[----:B------:R-:W-:Y:S01]  /*1cb0*/  IMAD.IADD R0, R3, 0x1, -R0 ;  /* 0x0000000103007824 */ /* 0x000fe200078e0a00 */
[----:B------:R-:W-:Y:S01]  /*1cc0*/  ISETP.GE.AND P4, PT, R14, UR6, PT ;  /* 0x000000060e007c0c */ /* 0x000fe2000bf86270 */
[----:B------:R-:W-:Y:S01]  /*1cd0*/  @!UP0 UIMAD UR21, UR21, UR4, URZ ;  /* 0x00000004151582a4 */ /* 0x000fe2000f8e023f */
[----:B------:R-:W-:Y:S01]  /*1ce0*/  IADD3 R2, R6, 0x20, RZ ;  /* 0x0000002006027810 */ /* 0x000fe20007ffe0ff */
[----:B------:R-:W-:Y:S01]  /*1cf0*/  IMAD.SHL.U32 R13, R0, 0x8, RZ ;  /* 0x00000008000d7824 */ /* 0x000fe200078e00ff */
[----:B------:R-:W-:Y:S01]  /*1d00*/  IADD3 R4, R6, 0x30, RZ ;  /* 0x0000003006047810 */ /* 0x000fe20007ffe0ff */
[----:B------:R-:W-:Y:S01]  /*1d10*/  @!UP0 UIMAD UR21, UR20, UR5, UR21 ;  /* 0x00000005141582a4 */ /* 0x000fe2000f8e0215 */
[----:B-1----:R-:W-:Y:S01]  /*1d20*/  IMAD.WIDE R26, R27, 0x40, R6 ;  /* 0x000000401b1a7825 */ /* 0x002fe200078e0206 */
[----:B------:R-:W-:Y:S01]  /*1d30*/  @UP0 UIMAD UR7, UR13, UR7, UR27 ;  /* 0x000000070d0702a4 */ /* 0x000fe2000f8e021b */
[----:B------:R-:W-:Y:S01]  /*1d40*/  ISETP.GE.AND P3, PT, R2, UR6, PT ;  /* 0x0000000602007c0c */ /* 0x000fe2000bf66270 */
[----:B------:R-:W-:Y:S01]  /*1d50*/  @!UP0 UMOV UR26, UR28 ;  /* 0x0000001c001a8c82 */ /* 0x000fe20008000000 */
[----:B------:R-:W-:Y:S01]  /*1d60*/  IMAD.SHL.U32 R20, R6, 0x40, RZ ;  /* 0x0000004006147824 */ /* 0x000fe200078e00ff */
[----:B------:R-:W-:Y:S01]  /*1d70*/  @!UP0 UIADD3 UR7, UR29, UR21, URZ ;  /* 0x000000151d078290 */ /* 0x000fe2000fffe03f */
[----:B------:R-:W-:Y:S01]  /*1d80*/  SHF.R.S32.HI R12, RZ, 0x1f, R13 ;  /* 0x0000001fff0c7819 */ /* 0x000fe2000001140d */
[----:B------:R-:W-:Y:S01]  /*1d90*/  USHF.R.S32.HI UR20, URZ, 0x1f, UR14 ;  /* 0x0000001f3f147899 */ /* 0x000fe2000801140e */
[----:B------:R-:W-:Y:S01]  /*1da0*/  @!P4 IADD3 R24, P6, R26, 0x10, RZ ;  /* 0x000000101a18c810 */ /* 0x000fe20007fde0ff */
[----:B------:R-:W-:Y:S01]  /*1db0*/  ULDC.64 UR4, c[0x0][0x1a8] ;  /* 0x00006a0000047ab9 */ /* 0x000fe20000000a00 */
[----:B------:R-:W-:Y:S01]  /*1dc0*/  IADD3 R16, P2, R13, UR26, RZ ;  /* 0x0000001a0d107c10 */ /* 0x000fe2000ff5e0ff */
[----:B------:R-:W-:Y:S01]  /*1dd0*/  UIMAD UR4, UR20, UR4, URZ ;  /* 0x00000004140472a4 */ /* 0x000fe2000f8e023f */
[----:B------:R-:W-:Y:S01]  /*1de0*/  ISETP.GE.AND P0, PT, R4, UR6, PT ;  /* 0x0000000604007c0c */ /* 0x000fe2000bf06270 */
[----:B------:R-:W-:Y:S01]  /*1df0*/  @!P4 IMAD.X R21, RZ, RZ, R27, P6 ;  /* 0x000000ffff15c224 */ /* 0x000fe200030e061b */
[----:B------:R-:W-:Y:S01]  /*1e00*/  ISETP.GE.AND P1, PT, R6, UR6, PT ;  /* 0x0000000606007c0c */ /* 0x000fe2000bf26270 */
[----:B------:R-:W-:Y:S01]  /*1e10*/  UIMAD UR4, UR14, UR5, UR4 ;  /* 0x000000050e0472a4 */ /* 0x000fe2000f8e0204 */
[----:B------:R-:W-:Y:S01]  /*1e20*/  LOP3.LUT R20, R20, 0x1c0, RZ, 0xc0, !PT ;  /* 0x000001c014147812 */ /* 0x000fe200078ec0ff */
[----:B------:R-:W-:Y:S01]  /*1e30*/  @!P4 IMAD R21, R21, c[0x0][0x190], RZ ;  /* 0x000064001515ca24 */ /* 0x000fe200078e02ff */
[----:B------:R-:W-:Y:S01]  /*1e40*/  IADD3.X R17, R12, UR7, RZ, P2, !PT ;  /* 0x000000070c117c10 */ /* 0x000fe200097fe4ff */
[----:B------:R-:W-:Y:S01]  /*1e50*/  UIADD3 UR7, UR8, -0x1, URZ ;  /* 0xffffffff08077890 */ /* 0x000fe2000fffe03f */
[----:B------:R-:W-:Y:S01]  /*1e60*/  LOP3.LUT R11, R20, 0x38, R13, 0xf8, !PT ;  /* 0x00000038140b7812 */ /* 0x000fe200078ef80d */
[----:B------:R-:W-:Y:S01]  /*1e70*/  ULDC UR14, c[0x0][0x198] ;  /* 0x00006600000e7ab9 */ /* 0x000fe20000000800 */
[----:B------:R-:W-:Y:S01]  /*1e80*/  SHF.R.U32.HI R20, RZ, 0x3, R20 ;  /* 0x00000003ff147819 */ /* 0x000fe20000011614 */
[----:B--2---:R-:W-:Y:S01]  /*1e90*/  IMAD.WIDE.U32 R22, R22, c[0x0][0x1a8], R16 ;  /* 0x00006a0016167a25 */ /* 0x004fe200078e0010 */
[----:B------:R-:W-:Y:S01]  /*1ea0*/  @!P3 IADD3 R18, P5, R26, 0x20, RZ ;  /* 0x000000201a12b810 */ /* 0x000fe20007fbe0ff */
[----:B------:R-:W-:Y:S01]  /*1eb0*/  USHF.L.U32 UR5, UR7, 0x6, URZ ;  /* 0x0000000607057899 */ /* 0x000fe2000800063f */
[----:B------:R-:W-:Y:S01]  /*1ec0*/  LOP3.LUT R20, R11, R20, RZ, 0x3c, !PT ;  /* 0x000000140b147212 */ /* 0x000fe200078e3cff */
[----:B------:R-:W-:Y:S01]  /*1ed0*/  @!P4 IMAD R16, R24, c[0x0][0x194], R21 ;  /* 0x000065001810ca24 */ /* 0x000fe200078e0215 */
[----:B------:R-:W-:Y:S01]  /*1ee0*/  @!P0 IADD3 R11, P2, R26, 0x30, RZ ;  /* 0x000000301a0b8810 */ /* 0x000fe20007f5e0ff */
[----:B------:R-:W-:Y:S01]  /*1ef0*/  @!P1 IMAD R17, R27, c[0x0][0x190], RZ ;  /* 0x000064001b119a24 */ /* 0x000fe200078e02ff */
[----:B------:R-:W-:Y:S01]  /*1f00*/  LEA.HI R21, R88, R3, RZ, 0x6 ;  /* 0x0000000358157211 */ /* 0x000fe200078f30ff */
[----:B------:R-:W-:Y:S01]  /*1f10*/  @!P3 IMAD.X R15, RZ, RZ, R27, P5 ;  /* 0x000000ffff0fb224 */ /* 0x000fe200028e061b */
[----:B------:R-:W-:Y:S01]  /*1f20*/  IADD3 R23, R23, UR4, RZ ;  /* 0x0000000417177c10 */ /* 0x000fe2000fffe0ff */
[C---:B------:R-:W-:Y:S01]  /*1f30*/  @!P1 IMAD R17, R26.reuse, c[0x0][0x194], R17 ;  /* 0x000065001a119a24 */ /* 0x040fe200078e0211 */
[----:B------:R-:W-:Y:S01]  /*1f40*/  UIADD3 UR4, -UR5, UR16, URZ ;  /* 0x0000001005047290 */ /* 0x000fe2000fffe13f */
[----:B------:R-:W-:Y:S01]  /*1f50*/  @!P0 IMAD.X R19, RZ, RZ, R27, P2 ;  /* 0x000000ffff138224 */ /* 0x000fe200010e061b */
[----:B------:R-:W-:Y:S01]  /*1f60*/  UIMAD.WIDE.U32 UR20, UR14, 0x20, URZ ;  /* 0x000000200e1478a5 */ /* 0x000fe2000f8e003f */
[----:B------:R-:W-:Y:S01]  /*1f70*/  IMAD.SHL.U32 R21, R21, 0x8, RZ ;  /* 0x0000000815157824 */ /* 0x000fe200078e00ff */
[----:B------:R-:W-:Y:S01]  /*1f80*/  LOP3.LUT R245, R245, 0x6, RZ, 0xc0, !PT ;  /* 0x00000006f5f57812 */ /* 0x000fe200078ec0ff */
[----:B------:R-:W-:Y:S01]  /*1f90*/  @!P1 IMAD.WIDE.U32 R26, R26, c[0x0][0x190], R22 ;  /* 0x000064001a1a9a25 */ /* 0x000fe200078e0016 */
[----:B------:R-:W-:-:S02]  /*1fa0*/  ISETP.GE.AND P6, PT, R14, UR4, PT ;  /* 0x000000040e007c0c */ /* 0x000fc4000bfc6270 */
[----:B------:R-:W-:Y:S01]  /*1fb0*/  LOP3.LUT R20, R20, 0xfffffe00, R21, 0xf8, !PT ;  /* 0xfffffe0014147812 */ /* 0x000fe200078ef815 */
[----:B------:R-:W-:Y:S01]  /*1fc0*/  @!P4 IMAD.WIDE.U32 R24, R24, c[0x0][0x190], R22 ;  /* 0x000064001818ca25 */ /* 0x000fe200078e0016 */
[----:B------:R-:W-:-:S03]  /*1fd0*/  @!P1 LEA R28, P5, R26, c[0x0][0x160], 0x1 ;  /* 0x000058001a1c9a11 */ /* 0x000fc600078a08ff */
[----:B------:R-:W-:Y:S01]  /*1fe0*/  @!P3 IMAD R15, R15, c[0x0][0x190], RZ ;  /* 0x000064000f0fba24 */ /* 0x000fe200078e02ff */
[----:B------:R-:W-:Y:S01]  /*1ff0*/  @!P4 LEA R30, P2, R24, c[0x0][0x160], 0x1 ;  /* 0x00005800181eca11 */ /* 0x000fe200078408ff */
[----:B------:R-:W-:Y:S02]  /*2000*/  @!P3 IMAD.MOV.U32 R32, RZ, RZ, R22 ;  /* 0x000000ffff20b224 */ /* 0x000fe400078e0016 */
[----:B------:R-:W-:Y:S02]  /*2010*/  @!P3 IMAD.MOV.U32 R33, RZ, RZ, R23 ;  /* 0x000000ffff21b224 */ /* 0x000fe400078e0017 */
[----:B------:R-:W-:Y:S02]  /*2020*/  @!P1 IMAD.IADD R17, R27, 0x1, R17 ;  /* 0x000000011b119824 */ /* 0x000fe400078e0211 */
[----:B------:R-:W-:Y:S02]  /*2030*/  @!P4 IMAD.IADD R16, R25, 0x1, R16 ;  /* 0x000000011910c824 */ /* 0x000fe400078e0210 */
[----:B------:R-:W-:Y:S01]  /*2040*/  @!P3 IMAD R15, R18, c[0x0][0x194], R15 ;  /* 0x00006500120fba24 */ /* 0x000fe200078e020f */
[----:B------:R-:W-:Y:S01]  /*2050*/  @!P1 LEA.HI.X R29, R26, c[0x0][0x164], R17, 0x1, P5 ;  /* 0x000059001a1d9a11 */ /* 0x000fe200028f0c11 */
[----:B------:R-:W-:Y:S01]  /*2060*/  @!P3 IMAD.WIDE.U32 R32, R18, c[0x0][0x190], R32 ;  /* 0x000064001220ba25 */ /* 0x000fe200078e0020 */
[----:B------:R-:W-:-:S02]  /*2070*/  @!P4 LEA.HI.X R31, R24, c[0x0][0x164], R16, 0x1, P2 ;  /* 0x00005900181fca11 */ /* 0x000fc400010f0c10 */
[----:B------:R-:W-:Y:S01]  /*2080*/  ISETP.GE.AND P5, PT, R14, UR4, PT ;  /* 0x000000040e007c0c */ /* 0x000fe2000bfa6270 */
[----:B------:R-:W-:Y:S01]  /*2090*/  IMAD.SHL.U32 R239, R20, 0x2, RZ ;  /* 0x0000000214ef7824 */ /* 0x000fe200078e00ff */
[C---:B------:R-:W-:Y:S01]  /*20a0*/  @!P3 LEA R16, P2, R32.reuse, c[0x0][0x160], 0x1 ;  /* 0x000058002010ba11 */ /* 0x040fe200078408ff */
[----:B------:R-:W-:Y:S02]  /*20b0*/  @!P3 IMAD.IADD R15, R33, 0x1, R15 ;  /* 0x00000001210fb824 */ /* 0x000fe400078e020f */
[----:B------:R-:W-:Y:S01]  /*20c0*/  @!P0 IMAD R14, R19, c[0x0][0x190], RZ ;  /* 0x00006400130e8a24 */ /* 0x000fe200078e02ff */
[----:B------:R-:W-:Y:S01]  /*20d0*/  @!PT LDS RZ, [RZ] ;  /* 0x00000000fffff984 */ /* 0x000fe20000000800 */
[----:B------:R-:W-:Y:S01]  /*20e0*/  @!PT LDS RZ, [RZ] ;  /* 0x00000000fffff984 */ /* 0x000fe20000000800 */
[----:B------:R-:W-:Y:S01]  /*20f0*/  @!PT LDS RZ, [RZ] ;  /* 0x00000000fffff984 */ /* 0x000fe20000000800 */
[----:B------:R1:W-:Y:S01]  /*2100*/  @!P1 LDGSTS.E.BYPASS.LTC128B.128 [R239], [R28.64] ;  /* 0x000000001cef9fae */ /* 0x0003e2000b901d52 */
[C---:B------:R-:W-:Y:S01]  /*2110*/  @!P0 IMAD.WIDE.U32 R22, R11.reuse, c[0x0][0x190], R22 ;  /* 0x000064000b168a25 */ /* 0x040fe200078e0016 */
[----:B------:R-:W-:Y:S02]  /*2120*/  @!P3 LEA.HI.X R17, R32, c[0x0][0x164], R15, 0x1, P2 ;  /* 0x000059002011ba11 */ /* 0x000fe400010f0c0f */
[----:B------:R1:W-:Y:S01]  /*2130*/  @!P1 LDGSTS.E.BYPASS.LTC128B.128 [R239+0x2000], [R28.64+0x80] ;  /* 0x020000801cef9fae */ /* 0x0003e2000b901d52 */
[----:B------:R-:W-:Y:S01]  /*2140*/  @!P0 IMAD R14, R11, c[0x0][0x194], R14 ;  /* 0x000065000b0e8a24 */ /* 0x000fe200078e020e */
[----:B------:R-:W-:Y:S01]  /*2150*/  ISETP.GE.AND P2, PT, R2, UR4, PT ;  /* 0x0000000402007c0c */ /* 0x000fe2000bf46270 */
[----:B------:R-:W-:Y:S01]  /*2160*/  IMAD R15, R7, c[0x0][0x198], RZ ;  /* 0x00006600070f7a24 */ /* 0x000fe200078e02ff */
[----:B------:R1:W-:Y:S01]  /*2170*/  @!P1 LDGSTS.E.BYPASS.LTC128B.128 [R239+0x4000], [R28.64+0x100] ;  /* 0x040001001cef9fae */ /* 0x0003e2000b901d52 */
[----:B------:R-:W-:-:S02]  /*2180*/  IMAD.U32 R246, RZ, RZ, UR7 ;  /* 0x00000007fff67e24 */ /* 0x000fc4000f8e00ff */
[----:B------:R-:W-:Y:S01]  /*2190*/  IMAD R15, R6, c[0x0][0x19c], R15 ;  /* 0x00006700060f7a24 */ /* 0x000fe200078e020f */
[----:B------:R1:W-:Y:S01]  /*21a0*/  @!P1 LDGSTS.E.BYPASS.LTC128B.128 [R239+0x6000], [R28.64+0x180] ;  /* 0x060001801cef9fae */ /* 0x0003e2000b901d52 */
[----:B------:R-:W-:-:S03]  /*21b0*/  IADD3 R10, P1, R13, R10, RZ ;  /* 0x0000000a0d0a7210 */ /* 0x000fc60007f3e0ff */
[----:B------:R1:W-:Y:S02]  /*21c0*/  @!P4 LDGSTS.E.BYPASS.LTC128B.128 [R239+0x800], [R30.64] ;  /* 0x008000001eefcfae */ /* 0x0003e4000b901d52 */
[----:B------:R-:W-:Y:S01]  /*21d0*/  IMAD.X R11, R12, 0x1, R9, P1 ;  /* 0x000000010c0b7824 */ /* 0x000fe200008e0609 */
[----:B------:R-:W-:Y:S01]  /*21e0*/  @!P0 LEA R18, P1, R22, c[0x0][0x160], 0x1 ;  /* 0x0000580016128a11 */ /* 0x000fe200078208ff */
[----:B------:R1:W-:Y:S01]  /*21f0*/  @!P4 LDGSTS.E.BYPASS.LTC128B.128 [R239+0x2800], [R30.64+0x80] ;  /* 0x028000801eefcfae */ /* 0x0003e2000b901d52 */
[----:B------:R-:W-:Y:S02]  /*2200*/  @!P0 IMAD.IADD R9, R23, 0x1, R14 ;  /* 0x0000000117098824 */ /* 0x000fe400078e020e */
[----:B------:R-:W-:Y:S01]  /*2210*/  IMAD.WIDE.U32 R10, R6, c[0x0][0x198], R10 ;  /* 0x00006600060a7a25 */ /* 0x000fe200078e000a */
[----:B------:R1:W-:Y:S02]  /*2220*/  @!P4 LDGSTS.E.BYPASS.LTC128B.128 [R239+0x4800], [R30.64+0x100] ;  /* 0x048001001eefcfae */ /* 0x0003e4000b901d52 */
[----:B------:R-:W-:Y:S01]  /*2230*/  @!P0 LEA.HI.X R19, R22, c[0x0][0x164], R9, 0x1, P1 ;  /* 0x0000590016138a11 */ /* 0x000fe200008f0c09 */
[----:B------:R-:W-:Y:S01]  /*2240*/  IMAD.IADD R165, R11, 0x1, R15 ;  /* 0x000000010ba57824 */ /* 0x000fe200078e020f */
[----:B------:R1:W-:Y:S01]  /*2250*/  @!P4 LDGSTS.E.BYPASS.LTC128B.128 [R239+0x6800], [R30.64+0x180] ;  /* 0x068001801eefcfae */ /* 0x0003e2000b901d52 */
[----:B------:R-:W-:Y:S01]  /*2260*/  ISETP.GE.AND P4, PT, R2, UR4, PT ;  /* 0x0000000402007c0c */ /* 0x000fe2000bf86270 */
[----:B------:R-:W-:Y:S01]  /*2270*/  IMAD.MOV.U32 R2, RZ, RZ, R10 ;  /* 0x000000ffff027224 */ /* 0x000fe200078e000a */
[----:B------:R-:W-:Y:S01]  /*2280*/  IADD3 R168, P1, R6, UR12, RZ ;  /* 0x0000000c06a87c10 */ /* 0x000fe2000ff3e0ff */
[----:B------:R2:W-:Y:S01]  /*2290*/  @!P3 LDGSTS.E.BYPASS.LTC128B.128 [R239+0x1000], [R16.64] ;  /* 0x0100000010efbfae */ /* 0x0005e2000b901d52 */
[----:B------:R-:W-:Y:S01]  /*22a0*/  IMAD.U32 R11, RZ, RZ, UR14 ;  /* 0x0000000eff0b7e24 */ /* 0x000fe2000f8e00ff */
[----:B------:R-:W-:Y:S01]  /*22b0*/  UIADD3 UR12, UR16, 0x1, -UR17 ;  /* 0x00000001100c7890 */ /* 0x000fe2000fffe811 */
[----:B------:R-:W-:Y:S01]  /*22c0*/  IADD3.X R7, R7, UR11, RZ, P1, !PT ;  /* 0x0000000b07077c10 */ /* 0x000fe20008ffe4ff */
[----:B------:R2:W-:Y:S01]  /*22d0*/  @!P3 LDGSTS.E.BYPASS.LTC128B.128 [R239+0x3000], [R16.64+0x80] ;  /* 0x0300008010efbfae */ /* 0x0005e2000b901d52 */
[----:B------:R-:W-:Y:S01]  /*22e0*/  ISETP.GE.AND P1, PT, R4, UR4, PT ;  /* 0x0000000404007c0c */ /* 0x000fe2000bf26270 */
[----:B------:R-:W-:Y:S01]  /*22f0*/  IMAD.U32 R9, RZ, RZ, UR14 ;  /* 0x0000000eff097e24 */ /* 0x000fe2000f8e00ff */
[----:B------:R-:W-:Y:S01]  /*2300*/  ULDC UR11, c[0x0][0x2e4] ;  /* 0x0000b900000b7ab9 */ /* 0x000fe20000000800 */
[----:B------:R2:W-:Y:S01]  /*2310*/  @!P3 LDGSTS.E.BYPASS.LTC128B.128 [R239+0x5000], [R16.64+0x100] ;  /* 0x0500010010efbfae */ /* 0x0005e2000b901d52 */
[----:B------:R-:W-:Y:S01]  /*2320*/  IMAD R7, R7, c[0x0][0x1a0], RZ ;  /* 0x0000680007077a24 */ /* 0x000fe200078e02ff */
[----:B------:R-:W-:-:S02]  /*2330*/  UIADD3 UR11, UR16, -UR11, -UR17 ;  /* 0x8000000b100b7290 */ /* 0x000fc4000fffe811 */
[----:B------:R2:W-:Y:S01]  /*2340*/  @!P3 LDGSTS.E.BYPASS.LTC128B.128 [R239+0x7000], [R16.64+0x180] ;  /* 0x0700018010efbfae */ /* 0x0005e2000b901d52 */
[----:B------:R-:W-:-:S03]  /*2350*/  IADD3 R20, P3, R13, UR24, RZ ;  /* 0x000000180d147c10 */ /* 0x000fc6000ff7e0ff */
[----:B------:R3:W-:Y:S01]  /*2360*/  @!P0 LDGSTS.E.BYPASS.LTC128B.128 [R239+0x1800], [R18.64] ;  /* 0x0180000012ef8fae */ /* 0x0007e2000b901d52 */
[----:B------:R-:W-:Y:S01]  /*2370*/  IADD3.X R21, R12, UR22, RZ, P3, !PT ;  /* 0x000000160c157c10 */ /* 0x000fe20009ffe4ff */
[----:B------:R-:W-:Y:S01]  /*2380*/  IMAD.U32 R12, RZ, RZ, UR14 ;  /* 0x0000000eff0c7e24 */ /* 0x000fe2000f8e00ff */
[----:B------:R-:W-:Y:S01]  /*2390*/  ISETP.GE.AND P3, PT, R6, UR4, PT ;  /* 0x0000000406007c0c */ /* 0x000fe2000bf66270 */
[----:B------:R3:W-:Y:S01]  /*23a0*/  @!P0 LDGSTS.E.BYPASS.LTC128B.128 [R239+0x3800], [R18.64+0x80] ;  /* 0x0380008012ef8fae */ /* 0x0007e2000b901d52 */
[----:B------:R-:W-:Y:S02]  /*23b0*/  @!P1 IMAD.MOV.U32 R164, RZ, RZ, R2 ;  /* 0x000000ffffa49224 */ /* 0x000fe400078e0002 */
[----:B------:R-:W-:Y:S01]  /*23c0*/  IMAD.WIDE.U32 R20, R8, c[0x0][0x1b8], R20 ;  /* 0x00006e0008147a25 */ /* 0x000fe200078e0014 */
[----:B------:R3:W-:Y:S03]  /*23d0*/  @!P0 LDGSTS.E.BYPASS.LTC128B.128 [R239+0x5800], [R18.64+0x100] ;  /* 0x0580010012ef8fae */ /* 0x0007e6000b901d52 */
[----:B------:R-:W-:Y:S01]  /*23e0*/  IMAD.MOV.U32 R8, RZ, RZ, c[0x0][0x19c] ;  /* 0x00006700ff087624 */ /* 0x000fe200078e00ff */
[----:B------:R3:W-:Y:S01]  /*23f0*/  @!P0 LDGSTS.E.BYPASS.LTC128B.128 [R239+0x7800], [R18.64+0x180] ;  /* 0x0780018012ef8fae */ /* 0x0007e2000b901d52 */
[----:B------:R-:W-:-:S03]  /*2400*/  @!P1 IMAD.WIDE.U32 R12, R12, 0x30, R164 ;  /* 0x000000300c0c9825 */ /* 0x000fc600078e00a4 */
[----:B------:R-:W-:Y:S01]  /*2410*/  @!P3 LEA R24, P0, R2, c[0x0][0x168], 0x1 ;  /* 0x00005a000218ba11 */ /* 0x000fe200078008ff */
[----:B------:R-:W-:Y:S02]  /*2420*/  IMAD.SHL.U32 R14, R8, 0x20, RZ ;  /* 0x00000020080e7824 */ /* 0x000fe400078e00ff */
[----:B------:R-:W-:Y:S01]  /*2430*/  IMAD.IADD R21, R21, 0x1, R5 ;  /* 0x0000000115157824 */ /* 0x000fe200078e0205 */
[----:B------:R-:W-:Y:S02]  /*2440*/  @!P3 LEA.HI.X R25, R2, c[0x0][0x16c], R165, 0x1, P0 ;  /* 0x00005b000219ba11 */ /* 0x000fe400000f0ca5 */
[----:B--2---:R-:W-:Y:S01]  /*2450*/  @!P6 LEA R16, P0, R11, R2, 0x4 ;  /* 0x000000020b10e211 */ /* 0x004fe200078020ff */
[C---:B------:R-:W-:Y:S02]  /*2460*/  IMAD R11, R168.reuse, c[0x0][0x1a4], R7 ;  /* 0x00006900a80b7a24 */ /* 0x040fe400078e0207 */
[----:B------:R2:W-:Y:S01]  /*2470*/  @!P3 LDGSTS.E.BYPASS.LTC128B.128 [R239+0x8000], [R24.64] ;  /* 0x0800000018efbfae */ /* 0x0005e2000b901d52 */
[----:B------:R-:W-:Y:S01]  /*2480*/  IMAD.WIDE.U32 R168, R168, c[0x0][0x1a0], R20 ;  /* 0x00006800a8a87a25 */ /* 0x000fe200078e0014 */
[----:B------:R-:W-:-:S02]  /*2490*/  @!P6 LEA.HI.X R9, R9, R165, R8, 0x4, P0 ;  /* 0x000000a50909e211 */ /* 0x000fc400000f2408 */
[----:B------:R2:W-:Y:S01]  /*24a0*/  @!P3 LDGSTS.E.BYPASS.LTC128B.128 [R239+0xa000], [R24.64+0x80] ;  /* 0x0a00008018efbfae */ /* 0x0005e2000b901d52 */
[----:B------:R-:W-:Y:S01]  /*24b0*/  @!P2 IADD3 R10, P0, R2, UR20, RZ ;  /* 0x00000014020aac10 */ /* 0x000fe2000ff1e0ff */
[----:B------:R-:W-:Y:S02]  /*24c0*/  @!P1 IMAD R8, R8, 0x30, RZ ;  /* 0x0000003008089824 */ /* 0x000fe400078e02ff */
[----:B------:R2:W-:Y:S01]  /*24d0*/  @!P3 LDGSTS.E.BYPASS.LTC128B.128 [R239+0xc000], [R24.64+0x100] ;  /* 0x0c00010018efbfae */ /* 0x0005e2000b901d52 */
[----:B------:R-:W-:Y:S02]  /*24e0*/  IMAD.IADD R166, R169, 0x1, R11 ;  /* 0x00000001a9a67824 */ /* 0x000fe400078e020b */
[----:B------:R-:W-:Y:S01]  /*24f0*/  @!P1 IMAD.IADD R5, R13, 0x1, R8 ;  /* 0x000000010d059824 */ /* 0x000fe200078e0208 */
[----:B------:R2:W-:Y:S01]  /*2500*/  @!P3 LDGSTS.E.BYPASS.LTC128B.128 [R239+0xe000], [R24.64+0x180] ;  /* 0x0e00018018efbfae */ /* 0x0005e2000b901d52 */
[----:B------:R-:W-:Y:S01]  /*2510*/  @!P6 LEA R22, P3, R16, c[0x0][0x168], 0x1 ;  /* 0x00005a001016ea11 */ /* 0x000fe200078608ff */
[----:B------:R-:W-:-:S03]  /*2520*/  IMAD.SHL.U32 R13, R6, 0x8, RZ ;  /* 0x00000008060d7824 */ /* 0x000fc600078e00ff */
[----:B------:R-:W-:Y:S02]  /*2530*/  @!P6 LEA.HI.X R23, R16, c[0x0][0x16c], R9, 0x1, P3 ;  /* 0x00005b001017ea11 */ /* 0x000fe400018f0c09 */
[----:B------:R-:W-:Y:S02]  /*2540*/  @!P2 IADD3.X R9, R165, UR21, R14, P0, !PT ;  /* 0x00000015a509ac10 */ /* 0x000fe400087fe40e */
[----:B------:R-:W-:Y:S01]  /*2550*/  @!P2 LEA R16, P0, R10, c[0x0][0x168], 0x1 ;  /* 0x00005a000a10aa11 */ /* 0x000fe200078008ff */
[----:B------:R4:W-:Y:S01]  /*2560*/  @!P6 LDGSTS.E.BYPASS.LTC128B.128 [R239+0x8800], [R22.64] ;  /* 0x0880000016efefae */ /* 0x0009e2000b901d52 */
[----:B------:R-:W-:Y:S02]  /*2570*/  LEA.HI R14, R88, R3, RZ, 0x4 ;  /* 0x00000003580e7211 */ /* 0x000fe400078f20ff */
[----:B------:R-:W-:Y:S01]  /*2580*/  @!P2 LEA.HI.X R17, R10, c[0x0][0x16c], R9, 0x1, P0 ;  /* 0x00005b000a11aa11 */ /* 0x000fe200000f0c09 */
[----:B------:R4:W-:Y:S01]  /*2590*/  @!P6 LDGSTS.E.BYPASS.LTC128B.128 [R239+0xa800], [R22.64+0x80] ;  /* 0x0a80008016efefae */ /* 0x0009e2000b901d52 */
[----:B---3--:R-:W-:Y:S01]  /*25a0*/  @!P1 LEA R18, P0, R12, c[0x0][0x168], 0x1 ;  /* 0x00005a000c129a11 */ /* 0x008fe200078008ff */
[----:B------:R-:W-:Y:S01]  /*25b0*/  IMAD.SHL.U32 R10, R0, 0x40, RZ ;  /* 0x00000040000a7824 */ /* 0x000fe200078e00ff */
[----:B------:R-:W-:Y:S01]  /*25c0*/  LOP3.LUT R8, R14, 0xfffffff0, RZ, 0xc0, !PT ;  /* 0xfffffff00e087812 */ /* 0x000fe200078ec0ff */
[----:B------:R4:W-:Y:S01]  /*25d0*/  @!P6 LDGSTS.E.BYPASS.LTC128B.128 [R239+0xc800], [R22.64+0x100] ;  /* 0x0c80010016efefae */ /* 0x0009e2000b901d52 */
[----:B------:R-:W-:Y:S01]  /*25e0*/  @!P1 LEA.HI.X R19, R12, c[0x0][0x16c], R5, 0x1, P0 ;  /* 0x00005b000c139a11 */ /* 0x000fe200000f0c05 */
[----:B------:R-:W-:Y:S01]  /*25f0*/  IMAD.MOV.U32 R5, RZ, RZ, 0x20 ;  /* 0x00000020ff057424 */ /* 0x000fe200078e00ff */
[----:B------:R-:W-:Y:S01]  /*2600*/  SHF.R.S32.HI R7, RZ, 0x4, R14 ;  /* 0x00000004ff077819 */ /* 0x000fe2000001140e */
[----:B------:R4:W-:Y:S01]  /*2610*/  @!P6 LDGSTS.E.BYPASS.LTC128B.128 [R239+0xe800], [R22.64+0x180] ;  /* 0x0e80018016efefae */ /* 0x0009e2000b901d52 */
[----:B------:R-:W-:Y:S01]  /*2620*/  IMAD.IADD R9, R3, 0x1, -R8 ;  /* 0x0000000103097824 */ /* 0x000fe200078e0a08 */
[----:B------:R-:W-:Y:S01]  /*2630*/  ISETP.GE.AND P6, PT, R6, UR4, PT ;  /* 0x0000000406007c0c */ /* 0x000fe2000bfc6270 */
[----:B------:R-:W-:Y:S01]  /*2640*/  IMAD.WIDE.U32 R20, R5, c[0x0][0x1a0], RZ ;  /* 0x0000680005147a25 */ /* 0x000fe200078e00ff */
[----:B------:R3:W-:Y:S01]  /*2650*/  @!P2 LDGSTS.E.BYPASS.LTC128B.128 [R239+0x9000], [R16.64] ;  /* 0x0900000010efafae */ /* 0x0007e2000b901d52 */
[----:B------:R-:W-:-:S02]  /*2660*/  LEA R236, P0, R168, c[0x0][0x170], 0x1 ;  /* 0x00005c00a8ec7a11 */ /* 0x000fc400078008ff */
[----:B------:R-:W-:Y:S01]  /*2670*/  SHF.R.S32.HI R8, RZ, 0x1f, R9 ;  /* 0x0000001fff087819 */ /* 0x000fe20000011409 */
[----:B------:R3:W-:Y:S01]  /*2680*/  @!P2 LDGSTS.E.BYPASS.LTC128B.128 [R239+0xb000], [R16.64+0x80] ;  /* 0x0b00008010efafae */ /* 0x0007e2000b901d52 */
[----:B------:R-:W-:Y:S02]  /*2690*/  LEA.HI R14, R14, R7, RZ, 0x1 ;  /* 0x000000070e0e7211 */ /* 0x000fe400078f08ff */
[----:B------:R-:W-:Y:S01]  /*26a0*/  LEA.HI R6, R8, R9, RZ, 0x3 ;  /* 0x0000000908067211 */ /* 0x000fe200078f18ff */
[----:B------:R3:W-:Y:S01]  /*26b0*/  @!P2 LDGSTS.E.BYPASS.LTC128B.128 [R239+0xd000], [R16.64+0x100] ;  /* 0x0d00010010efafae */ /* 0x0007e2000b901d52 */
[----:B------:R-:W-:Y:S02]  /*26c0*/  LOP3.LUT R10, R10, 0x1c0, RZ, 0xc0, !PT ;  /* 0x000001c00a0a7812 */ /* 0x000fe400078ec0ff */
[----:B------:R-:W-:Y:S01]  /*26d0*/  LOP3.LUT R12, R6, 0xfffffff8, RZ, 0xc0, !PT ;  /* 0xfffffff8060c7812 */ /* 0x000fe200078ec0ff */
[----:B------:R3:W-:Y:S01]  /*26e0*/  @!P2 LDGSTS.E.BYPASS.LTC128B.128 [R239+0xf000], [R16.64+0x180] ;  /* 0x0f00018010efafae */ /* 0x0007e2000b901d52 */
[----:B------:R-:W-:Y:S01]  /*26f0*/  ISETP.GE.AND P3, PT, R4, UR4, PT ;  /* 0x0000000404007c0c */ /* 0x000fe2000bf66270 */
[----:B------:R-:W-:Y:S01]  /*2700*/  IMAD R4, R5, c[0x0][0x1a4], RZ ;  /* 0x0000690005047a24 */ /* 0x000fe200078e02ff */
[----:B------:R-:W-:Y:S01]  /*2710*/  LEA.HI.X R235, R168, c[0x0][0x174], R166, 0x1, P0 ;  /* 0x00005d00a8eb7a11 */ /* 0x000fe200000f0ca6 */
[----:B------:R3:W-:Y:S01]  /*2720*/  @!P1 LDGSTS.E.BYPASS.LTC128B.128 [R239+0x9800], [R18.64] ;  /* 0x0980000012ef9fae */ /* 0x0007e2000b901d52 */
[----:B------:R-:W-:Y:S01]  /*2730*/  LOP3.LUT R14, R14, 0xfffffffe, RZ, 0xc0, !PT ;  /* 0xfffffffe0e0e7812 */ /* 0x000fe200078ec0ff */
[----:B------:R-:W-:Y:S01]  /*2740*/  IMAD.IADD R12, R9, 0x1, -R12 ;  /* 0x00000001090c7824 */ /* 0x000fe200078e0a0c */
[----:B------:R-:W-:Y:S01]  /*2750*/  LOP3.LUT R11, R10, 0x8, R13, 0xf8, !PT ;  /* 0x000000080a0b7812 */ /* 0x000fe200078ef80d */
[----:B------:R3:W-:Y:S01]  /*2760*/  @!P1 LDGSTS.E.BYPASS.LTC128B.128 [R239+0xb800], [R18.64+0x80] ;  /* 0x0b80008012ef9fae */ /* 0x0007e2000b901d52 */
[----:B------:R-:W-:Y:S01]  /*2770*/  @!P5 IADD3 R8, P0, R236, R20, RZ ;  /* 0x00000014ec08d210 */ /* 0x000fe20007f1e0ff */
[----:B------:R-:W-:Y:S01]  /*2780*/  IMAD.IADD R7, R7, 0x1, -R14 ;  /* 0x0000000107077824 */ /* 0x000fe200078e0a0e */
[----:B------:R-:W-:Y:S01]  /*2790*/  SHF.R.U32.HI R10, RZ, 0x3, R10 ;  /* 0x00000003ff0a7819 */ /* 0x000fe2000001160a */
[----:B------:R3:W-:Y:S01]  /*27a0*/  @!P1 LDGSTS.E.BYPASS.LTC128B.128 [R239+0xd800], [R18.64+0x100] ;  /* 0x0d80010012ef9fae */ /* 0x0007e2000b901d52 */
[----:B------:R-:W-:Y:S01]  /*27b0*/  @!P5 IADD3.X R9, R235, R21, R4, P0, !PT ;  /* 0x00000015eb09d210 */ /* 0x000fe200007fe404 */
[----:B------:R-:W-:Y:S01]  /*27c0*/  IMAD.SHL.U32 R4, R12, 0x40, RZ ;  /* 0x000000400c047824 */ /* 0x000fe200078e00ff */
[----:B------:R-:W-:Y:S01]  /*27d0*/  LOP3.LUT R10, R11, R10, RZ, 0x3c, !PT ;  /* 0x0000000a0b0a7212 */ /* 0x000fe200078e3cff */
[----:B------:R3:W-:Y:S01]  /*27e0*/  @!P1 LDGSTS.E.BYPASS.LTC128B.128 [R239+0xf800], [R18.64+0x180] ;  /* 0x0f80018012ef9fae */ /* 0x0007e2000b901d52 */
[C---:B------:R-:W-:Y:S01]  /*27f0*/  IMAD.SHL.U32 R13, R7.reuse, 0x8, RZ ;  /* 0x00000008070d7824 */ /* 0x040fe200078e00ff */
[----:B------:R-:W-:Y:S01]  /*2800*/  LEA.HI R88, R88, R3, RZ, 0x5 ;  /* 0x0000000358587211 */ /* 0x000fe200078f28ff */
[----:B------:R-:W-:Y:S01]  /*2810*/  @!P6 IMAD.MOV.U32 R237, RZ, RZ, R235 ;  /* 0x000000ffffede224 */ /* 0x000fe200078e00eb */
[----:B------:R-:W0:Y:S01]  /*2820*/  LDGDEPBAR ;  /* 0x00000000000079af */ /* 0x000e220000000000 */
[----:B------:R-:W-:Y:S01]  /*2830*/  IMAD R233, R7, 0x200, R10 ;  /* 0x0000020007e97824 */ /* 0x000fe200078e020a */
[----:B------:R-:W-:Y:S01]  /*2840*/  LOP3.LUT R4, R4, 0x1c0, RZ, 0xc0, !PT ;  /* 0x000001c004047812 */ /* 0x000fe200078ec0ff */
[----:B------:R-:W-:Y:S01]  /*2850*/  @!P4 IMAD.MOV.U32 R7, RZ, RZ, c[0x0][0x1a0] ;  /* 0x00006800ff07c624 */ /* 0x000fe200078e00ff */
[----:B------:R-:W-:Y:S01]  /*2860*/  R2P PR, R12, 0x6 ;  /* 0x000000060c007804 */ /* 0x000fe20000000000 */
[----:B------:R-:W-:Y:S01]  /*2870*/  IMAD.SHL.U32 R89, R6, 0x40, RZ ;  /* 0x0000004006597824 */ /* 0x000fe200078e00ff */
[----:B------:R-:W-:Y:S01]  /*2880*/  LOP3.LUT R13, R4, 0x8, R13, 0xf8, !PT ;  /* 0x00000008040d7812 */ /* 0x000fe200078ef80d */
[----:B------:R-:W-:Y:S01]  /*2890*/  @!P4 IMAD.MOV.U32 R10, RZ, RZ, c[0x0][0x1a4] ;  /* 0x00006900ff0ac624 */ /* 0x000fe200078e00ff */
[----:B------:R-:W-:Y:S01]  /*28a0*/  SHF.R.U32.HI R4, RZ, 0x3, R4 ;  /* 0x00000003ff047819 */ /* 0x000fe20000011604 */
[----:B------:R-:W-:Y:S01]  /*28b0*/  @!P3 IMAD.MOV.U32 R14, RZ, RZ, c[0x0][0x1a0] ;  /* 0x00006800ff0eb624 */ /* 0x000fe200078e00ff */
[----:B------:R-:W-:Y:S01]  /*28c0*/  @!P4 LEA R12, P0, R7, R236, 0x6 ;  /* 0x000000ec070cc211 */ /* 0x000fe200078030ff */
[----:B------:R-:W-:Y:S01]  /*28d0*/  @!P3 IMAD.MOV.U32 R11, RZ, RZ, c[0x0][0x1a4] ;  /* 0x00006900ff0bb624 */ /* 0x000fe200078e00ff */
[----:B------:R-:W-:Y:S01]  /*28e0*/  SHF.R.S32.HI R6, RZ, 0x5, R88 ;  /* 0x00000005ff067819 */ /* 0x000fe20000011458 */
[----:B------:R-:W-:Y:S01]  /*28f0*/  @!P3 IMAD.MOV.U32 R234, RZ, RZ, R236 ;  /* 0x000000ffffeab224 */ /* 0x000fe200078e00ec */
[----:B------:R-:W-:Y:S01]  /*2900*/  LOP3.LUT R89, R89, 0xfffffe00, RZ, 0xc0, !PT ;  /* 0xfffffe0059597812 */ /* 0x000fe200078ec0ff */
[----:B------:R-:W-:Y:S01]  /*2910*/  @!P3 IMAD R11, R11, 0x60, RZ ;  /* 0x000000600b0bb824 */ /* 0x000fe200078e02ff */
[----:B------:R-:W-:Y:S01]  /*2920*/  LOP3.LUT R4, R13, R4, RZ, 0x3c, !PT ;  /* 0x000000040d047212 */ /* 0x000fe200078e3cff */
[----:B------:R-:W-:Y:S01]  /*2930*/  @!P3 IMAD.WIDE.U32 R14, R14, 0x60, R234 ;  /* 0x000000600e0eb825 */ /* 0x000fe200078e00ea */
[----:B------:R-:W-:Y:S01]  /*2940*/  @!P4 LEA.HI.X R13, R7, R235, R10, 0x6, P0 ;  /* 0x000000eb070dc211 */ /* 0x000fe200000f340a */
[----:B------:R-:W-:Y:S01]  /*2950*/  ULDC UR4, c[0x0][0x2e8] ;  /* 0x0000ba0000047ab9 */ /* 0x000fe20000000800 */
[----:B------:R-:W-:Y:S01]  /*2960*/  SEL R5, R5, 0xffffffe0, !P2 ;  /* 0xffffffe005057807 */ /* 0x000fe20005000000 */
[----:B------:R-:W-:Y:S01]  /*2970*/  IMAD R7, R6, 0x400, R89 ;  /* 0x0000040006077824 */ /* 0x000fe200078e0259 */
[----:B------:R-:W-:Y:S01]  /*2980*/  UIADD3 UR4, UR12, UR4, URZ ;  /* 0x000000040c047290 */ /* 0x000fe2000fffe03f */
[----:B------:R-:W-:Y:S01]  /*2990*/  @!P3 IMAD.IADD R11, R15, 0x1, R11 ;  /* 0x000000010f0bb824 */ /* 0x000fe200078e020b */
[----:B------:R-:W-:-:S04]  /*29a0*/  DEPBAR.LE SB0, 0x0 ;  /* 0x000080000000791a */ /* 0x000fc80000000000 */
[----:B------:R-:W-:Y:S01]  /*29b0*/  BAR.SYNC.DEFER_BLOCKING 0x0 ;  /* 0x0000000000007b1d */ /* 0x000fe20000010000 */
[----:B------:R-:W-:Y:S02]  /*29c0*/  @!P3 IMAD.MOV.U32 R10, RZ, RZ, R14 ;  /* 0x000000ffff0ab224 */ /* 0x000fe400078e000e */
[----:B------:R-:W-:Y:S02]  /*29d0*/  IMAD.IADD R234, R4, 0x1, R7 ;  /* 0x0000000104ea7824 */ /* 0x000fe400078e0207 */
[----:B------:R-:W-:Y:S02]  /*29e0*/  IMAD.SHL.U32 R233, R233, 0x2, RZ ;  /* 0x00000002e9e97824 */ /* 0x000fe400078e00ff */
[----:B------:R-:W-:Y:S02]  /*29f0*/  IMAD.SHL.U32 R234, R234, 0x2, RZ ;  /* 0x00000002eaea7824 */ /* 0x000fe400078e00ff */
[----:B------:R-:W-:Y:S01]  /*2a00*/  IMAD.MOV.U32 R7, RZ, RZ, 0x10 ;  /* 0x00000010ff077424 */ /* 0x000fe200078e00ff */
[----:B------:R-:W-:Y:S01]  /*2a10*/  IADD3 R231, R233, 0x8020, RZ ;  /* 0x00008020e9e77810 */ /* 0x000fe20007ffe0ff */
[----:B------:R-:W-:-:S03]  /*2a20*/  IMAD R230, R5, 0x2, R234 ;  /* 0x0000000205e67824 */ /* 0x000fc600078e02ea */
[----:B------:R-:W-:Y:S02]  /*2a30*/  SEL R7, R7, 0xfffffff0, !P1 ;  /* 0xfffffff007077807 */ /* 0x000fe40004800000 */
[----:B------:R-:W-:Y:S02]  /*2a40*/  R2P PR, R0, 0x6 ;  /* 0x0000000600007804 */ /* 0x000fe40000000000 */
[----:B------:R-:W-:Y:S01]  /*2a50*/  IADD3 R0, R233, 0x8000, RZ ;  /* 0x00008000e9007810 */ /* 0x000fe20007ffe0ff */
[----:B------:R-:W-:-:S04]  /*2a60*/  IMAD R232, R7, 0x2, R234 ;  /* 0x0000000207e87824 */ /* 0x000fc800078e02ea */
[----:B------:R-:W-:Y:S01]  /*2a70*/  IMAD R229, R5, 0x2, R232 ;  /* 0x0000000205e57824 */ /* 0x000fe200078e02e8 */
[----:B------:R-:W-:Y:S04]  /*2a80*/  @P6 STS.128 [R239+0x10000], RZ ;  /* 0x010000ffef006388 */ /* 0x000fe80000000c00 */
[----:B------:R-:W-:Y:S01]  /*2a90*/  @P6 STS.128 [R239+0x12000], RZ ;  /* 0x012000ffef006388 */ /* 0x000fe20000000c00 */
[----:B------:R-:W-:Y:S01]  /*2aa0*/  @P1 IADD3 R231, R0, -0x20, RZ ;  /* 0xffffffe000e71810 */ /* 0x000fe20007ffe0ff */
[----:B------:R-:W-:Y:S02]  /*2ab0*/  IMAD.MOV.U32 R0, RZ, RZ, 0x40 ;  /* 0x00000040ff007424 */ /* 0x000fe400078e00ff */
[----:B------:R-:W-:Y:S01]  /*2ac0*/  @P6 STS.128 [R239+0x14000], RZ ;  /* 0x014000ffef006388 */ /* 0x000fe20000000c00 */
[----:B------:R-:W-:-:S02]  /*2ad0*/  IADD3 R223, R231, 0x800, RZ ;  /* 0x00000800e7df7810 */ /* 0x000fc40007ffe0ff */
[----:B------:R-:W-:Y:S01]  /*2ae0*/  SEL R0, R0, 0xffffffc0, !P2 ;  /* 0xffffffc000007807 */ /* 0x000fe20005000000 */
[----:B------:R-:W-:Y:S01]  /*2af0*/  @P6 STS.128 [R239+0x16000], RZ ;  /* 0x016000ffef006388 */ /* 0x000fe20000000c00 */
[C---:B------:R-:W-:Y:S02]  /*2b00*/  IADD3 R222, R231.reuse, 0x1000, RZ ;  /* 0x00001000e7de7810 */ /* 0x040fe40007ffe0ff */
[----:B------:R-:W-:Y:S01]  /*2b10*/  IADD3 R221, R231, 0x1800, RZ ;  /* 0x00001800e7dd7810 */ /* 0x000fe20007ffe0ff */
[----:B------:R-:W-:Y:S01]  /*2b20*/  @!PT LDS RZ, [RZ] ;  /* 0x00000000fffff984 */ /* 0x000fe20000000800 */
[----:B------:R-:W-:Y:S01]  /*2b30*/  @!PT LDS RZ, [RZ] ;  /* 0x00000000fffff984 */ /* 0x000fe20000000800 */
[----:B------:R-:W-:Y:S01]  /*2b40*/  @!PT LDS RZ, [RZ] ;  /* 0x00000000fffff984 */ /* 0x000fe20000000800 */
[----:B------:R1:W-:Y:S01]  /*2b50*/  @!P6 LDGSTS.E.BYPASS.LTC128B.128 [R239+0x10000], [R236.64] ;  /* 0x10000000ecefefae */ /* 0x0003e2000b901d52 */
[----:B------:R-:W-:Y:S01]  /*2b60*/  IMAD.IADD R227, R233, 0x1, R0 ;  /* 0x00000001e9e37824 */ /* 0x000fe200078e0200 */
[----:B------:R-:W-:Y:S01]  /*2b70*/  IADD3 R219, R231, 0x2000, RZ ;  /* 0x00002000e7db7810 */ /* 0x000fe20007ffe0ff */
[----:B------:R-:W-:Y:S01]  /*2b80*/  IMAD.IADD R220, R0, 0x1, R231 ;  /* 0x0000000100dc7824 */ /* 0x000fe200078e02e7 */
[----:B------:R1:W-:Y:S01]  /*2b90*/  @!P6 LDGSTS.E.BYPASS.LTC128B.128 [R239+0x12000], [R236.64+0x80] ;  /* 0x12000080ecefefae */ /* 0x0003e2000b901d52 */
[----:B------:R-:W-:-:S02]  /*2ba0*/  LOP3.LUT R0, R88, 0xffffffe0, RZ, 0xc0, !PT ;  /* 0xffffffe058007812 */ /* 0x000fc400078ec0ff */
[C---:B------:R-:W-:Y:S01]  /*2bb0*/  IADD3 R218, R231.reuse, 0x2800, RZ ;  /* 0x00002800e7da7810 */ /* 0x040fe20007ffe0ff */
[----:B------:R1:W-:Y:S01]  /*2bc0*/  @!P6 LDGSTS.E.BYPASS.LTC128B.128 [R239+0x14000], [R236.64+0x100] ;  /* 0x14000100ecefefae */ /* 0x0003e2000b901d52 */
[----:B------:R-:W-:Y:S01]  /*2bd0*/  IADD3 R217, R231, 0x3000, RZ ;  /* 0x00003000e7d97810 */ /* 0x000fe20007ffe0ff */
[----:B------:R-:W-:Y:S01]  /*2be0*/  IMAD.IADD R0, R3, 0x1, -R0 ;  /* 0x0000000103007824 */ /* 0x000fe200078e0a00 */
[----:B------:R-:W-:Y:S01]  /*2bf0*/  IADD3 R3, R245, UR5, RZ ;  /* 0x00000005f5037c10 */ /* 0x000fe2000fffe0ff */
[----:B------:R1:W-:Y:S01]  /*2c00*/  @!P6 LDGSTS.E.BYPASS.LTC128B.128 [R239+0x16000], [R236.64+0x180] ;  /* 0x16000180ecefefae */ /* 0x0003e2000b901d52 */
[C---:B------:R-:W-:Y:S02]  /*2c10*/  IADD3 R216, R231.reuse, 0x3800, RZ ;  /* 0x00003800e7d87810 */ /* 0x040fe40007ffe0ff */
[C---:B------:R-:W-:Y:S01]  /*2c20*/  IADD3 R215, R231.reuse, 0x4000, RZ ;  /* 0x00004000e7d77810 */ /* 0x040fe20007ffe0ff */
[----:B------:R-:W-:Y:S01]  /*2c30*/  @P5 STS.128 [R239+0x10800], RZ ;  /* 0x010800ffef005388 */ /* 0x000fe20000000c00 */
[----:B------:R-:W-:-:S02]  /*2c40*/  IADD3 R214, R231, 0x4800, RZ ;  /* 0x00004800e7d67810 */ /* 0x000fc40007ffe0ff */
[C---:B------:R-:W-:Y:S01]  /*2c50*/  IADD3 R213, R231.reuse, 0x5000, RZ ;  /* 0x00005000e7d57810 */ /* 0x040fe20007ffe0ff */
[----:B------:R-:W-:Y:S01]  /*2c60*/  @P5 STS.128 [R239+0x12800], RZ ;  /* 0x012800ffef005388 */ /* 0x000fe20000000c00 */
[C---:B------:R-:W-:Y:S02]  /*2c70*/  IADD3 R212, R231.reuse, 0x5800, RZ ;  /* 0x00005800e7d47810 */ /* 0x040fe40007ffe0ff */
[C---:B------:R-:W-:Y:S01]  /*2c80*/  IADD3 R211, R231.reuse, 0x6000, RZ ;  /* 0x00006000e7d37810 */ /* 0x040fe20007ffe0ff */
[----:B------:R-:W-:Y:S01]  /*2c90*/  @P5 STS.128 [R239+0x14800], RZ ;  /* 0x014800ffef005388 */ /* 0x000fe20000000c00 */
[C---:B------:R-:W-:Y:S02]  /*2ca0*/  IADD3 R210, R231.reuse, 0x6800, RZ ;  /* 0x00006800e7d27810 */ /* 0x040fe40007ffe0ff */
[C---:B------:R-:W-:Y:S01]  /*2cb0*/  IADD3 R209, R231.reuse, 0x7000, RZ ;  /* 0x00007000e7d17810 */ /* 0x040fe20007ffe0ff */
[----:B------:R-:W-:Y:S01]  /*2cc0*/  @P5 STS.128 [R239+0x16800], RZ ;  /* 0x016800ffef005388 */ /* 0x000fe20000000c00 */
[----:B------:R-:W-:-:S03]  /*2cd0*/  IADD3 R208, R231, 0x7800, RZ ;  /* 0x00007800e7d07810 */ /* 0x000fc60007ffe0ff */
        /* <DEDUP_REMOVED lines=29> */
[----:B------:R-:W-:Y:S04]  /*2eb0*/  LDSM.16.M88.4 R36, [R234] ;  /* 0x00000000ea24783b */ /* 0x000fe80000000200 */
[----:B-1----:R-:W4:Y:S04]  /*2ec0*/  LDSM.16.M88.4 R28, [R233+0x8000] ;  /* 0x00800000e91c783b */ /* 0x002f280000000200 */
[----:B------:R-:W-:Y:S04]  /*2ed0*/  LDSM.16.M88.4 R80, [R231] ;  /* 0x00000000e750783b */ /* 0x000fe80000000200 */
[----:B------:R-:W1:Y:S04]  /*2ee0*/  LDSM.16.M88.4 R60, [R233+0x8800] ;  /* 0x00880000e93c783b */ /* 0x000e680000000200 */
[----:B------:R-:W-:Y:S04]  /*2ef0*/  LDSM.16.M88.4 R52, [R233+0x9000] ;  /* 0x00900000e934783b */ /* 0x000fe80000000200 */
[----:B------:R-:W-:Y:S04]  /*2f00*/  LDSM.16.M88.4 R32, [R233+0x9800] ;  /* 0x00980000e920783b */ /* 0x000fe80000000200 */
[----:B--2---:R-:W2:Y:S04]  /*2f10*/  LDSM.16.M88.4 R8, [R232] ;  /* 0x00000000e808783b */ /* 0x004ea80000000200 */
[----:B------:R-:W-:Y:S04]  /*2f20*/  LDSM.16.M88.4 R44, [R230] ;  /* 0x00000000e62c783b */ /* 0x000fe80000000200 */
[----:B------:R-:W2:Y:S04]  /*2f30*/  LDSM.16.M88.4 R76, [R227+0x8000] ;  /* 0x00800000e34c783b */ /* 0x000ea80000000200 */
[----:B------:R-:W2:Y:S04]  /*2f40*/  LDSM.16.M88.4 R24, [R231+0x800] ;  /* 0x00080000e718783b */ /* 0x000ea80000000200 */
[----:B------:R-:W2:Y:S01]  /*2f50*/  LDSM.16.M88.4 R12, [R231+0x1000] ;  /* 0x00100000e70c783b */ /* 0x000ea20000000200 */
[C---:B----4-:R-:W-:Y:S03]  /*2f60*/  HMMA.16816.F32 R20, R36.reuse, R28, RZ ;  /* 0x0000001c2414723c */ /* 0x050fe600000018ff */
[----:B------:R-:W4:Y:S04]  /*2f70*/  LDSM.16.M88.4 R72, [R231+0x1800] ;  /* 0x00180000e748783b */ /* 0x000f280000000200 */
[----:B------:R-:W-:Y:S01]  /*2f80*/  LDSM.16.M88.4 R84, [R220] ;  /* 0x00000000dc54783b */ /* 0x000fe20000000200 */
[C---:B------:R-:W-:Y:S03]  /*2f90*/  HMMA.16816.F32 R28, R36.reuse, R30, RZ ;  /* 0x0000001e241c723c */ /* 0x040fe600000018ff */
[----:B------:R-:W-:Y:S04]  /*2fa0*/  LDSM.16.M88.4 R68, [R227+0x8800] ;  /* 0x00880000e344783b */ /* 0x000fe80000000200 */
[----:B---3--:R-:W-:Y:S01]  /*2fb0*/  LDSM.16.M88.4 R16, [R227+0x9000] ;  /* 0x00900000e310783b */ /* 0x008fe20000000200 */
[----:B-1----:R-:W-:Y:S03]  /*2fc0*/  HMMA.16816.F32 R64, R36, R60, RZ ;  /* 0x0000003c2440723c */ /* 0x002fe600000018ff */
[----:B------:R-:W-:Y:S04]  /*2fd0*/  LDSM.16.M88.4 R40, [R227+0x9800] ;  /* 0x00980000e328783b */ /* 0x000fe80000000200 */
[----:B------:R-:W0:Y:S01]  /*2fe0*/  LDGDEPBAR ;  /* 0x00000000000079af */ /* 0x000e220000000000 */
[----:B--2---:R-:W-:Y:S08]  /*2ff0*/  HMMA.16816.F32 R20, R8, R80, R20 ;  /* 0x000000500814723c */ /* 0x004ff00000001814 */
[C---:B------:R-:W-:Y:S08]  /*3000*/  HMMA.16816.F32 R56, R36.reuse, R52, RZ ;  /* 0x000000342438723c */ /* 0x040ff000000018ff */
[C---:B------:R-:W-:Y:S08]  /*3010*/  HMMA.16816.F32 R60, R36.reuse, R62, RZ ;  /* 0x0000003e243c723c */ /* 0x040ff000000018ff */
[C---:B------:R-:W-:Y:S08]  /*3020*/  HMMA.16816.F32 R52, R36.reuse, R54, RZ ;  /* 0x000000362434723c */ /* 0x040ff000000018ff */
[C---:B------:R-:W-:Y:S08]  /*3030*/  HMMA.16816.F32 R48, R36.reuse, R32, RZ ;  /* 0x000000202430723c */ /* 0x040ff000000018ff */
[----:B------:R-:W-:Y:S01]  /*3040*/  HMMA.16816.F32 R36, R36, R34, RZ ;  /* 0x000000222424723c */ /* 0x000fe200000018ff */
[----:B------:R-:W1:Y:S07]  /*3050*/  LDSM.16.M88.4 R32, [R229] ;  /* 0x00000000e520783b */ /* 0x000e6e0000000200 */
[----:B------:R-:W-:Y:S01]  /*3060*/  HMMA.16816.F32 R28, R8, R82, R28 ;  /* 0x00000052081c723c */ /* 0x000fe2000000181c */
[----:B------:R-:W-:Y:S07]  /*3070*/  LDSM.16.M88.4 R80, [R233+0xa000] ;  /* 0x00a00000e950783b */ /* 0x000fee0000000200 */
[----:B------:R-:W-:Y:S08]  /*3080*/  HMMA.16816.F32 R20, R44, R76, R20 ;  /* 0x0000004c2c14723c */ /* 0x000ff00000001814 */
        /* <DEDUP_REMOVED lines=8> */
[----:B------:R-:W2:Y:S04]  /*3110*/  LDSM.16.M88.4 R36, [R234+0x2000] ;  /* 0x00200000ea24783b */ /* 0x000ea80000000200 */
[----:B------:R-:W3:Y:S03]  /*3120*/  LDSM.16.M88.4 R72, [R220+0x1800] ;  /* 0x00180000dc48783b */ /* 0x000ee60000000200 */
[----:B------:R-:W-:Y:S01]  /*3130*/  HMMA.16816.F32 R28, R44, R78, R28 ;  /* 0x0000004e2c1c723c */ /* 0x000fe2000000181c */
[----:B------:R-:W-:Y:S07]  /*3140*/  LDSM.16.M88.4 R76, [R231+0x2000] ;  /* 0x00200000e74c783b */ /* 0x000fee0000000200 */
        /* <DEDUP_REMOVED lines=9> */
[----:B------:R-:W1:Y:S04]  /*31e0*/  LDSM.16.M88.4 R8, [R232+0x2000] ;  /* 0x00200000e808783b */ /* 0x000e680000000200 */
[----:B------:R-:W4:Y:S03]  /*31f0*/  LDSM.16.M88.4 R40, [R233+0xb800] ;  /* 0x00b80000e928783b */ /* 0x000f260000000200 */
[----:B------:R-:W-:Y:S01]  /*3200*/  HMMA.16816.F32 R28, R32, R86, R28 ;  /* 0x00000056201c723c */ /* 0x000fe2000000181c */
[----:B------:R-:W-:Y:S07]  /*3210*/  LDSM.16.M88.4 R84, [R227+0xa000] ;  /* 0x00a00000e354783b */ /* 0x000fee0000000200 */
[----:B--2---:R-:W-:Y:S08]  /*3220*/  HMMA.16816.F32 R20, R36, R80, R20 ;  /* 0x000000502414723c */ /* 0x004ff00000001814 */
        /* <DEDUP_REMOVED lines=35> */
[----:B------:R-:W2:Y:S03]  /*3460*/  LDSM.16.M88.4 R72, [R233+0xc000] ;  /* 0x00c00000e948783b */ /* 0x000ea60000000200 */
        /* <DEDUP_REMOVED lines=12> */
[----:B------:R-:W3:Y:S03]  /*3530*/  LDSM.16.M88.4 R36, [R233+0xd800] ;  /* 0x00d80000e924783b */ /* 0x000ee60000000200 */
        /* <DEDUP_REMOVED lines=25> */
[----:B------:R-:W1:Y:S03]  /*36d0*/  LDSM.16.M88.4 R36, [R220+0x4000] ;  /* 0x00400000dc24783b */ /* 0x000e660000000200 */
        /* <DEDUP_REMOVED lines=26> */
[----:B------:R-:W-:Y:S01]  /*3880*/  HMMA.16816.F32 R28, R8, R38, R28 ;  /* 0x00000026081c723c */ /* 0x000fe2000000181c */
[----:B------:R-:W-:Y:S07]  /*3890*/  LDSM.16.M88.4 R36, [R231+0x6800] ;  /* 0x00680000e724783b */ /* 0x000fee0000000200 */
[----:B--2---:R-:W-:Y:S08]  /*38a0*/  HMMA.16816.F32 R20, R80, R32, R20 ;  /* 0x000000205014723c */ /* 0x004ff00000001814 */
[C---:B------:R-:W-:Y:S08]  /*38b0*/  HMMA.16816.F32 R64, R8.reuse, R24, R64 ;  /* 0x000000180840723c */ /* 0x040ff00000001840 */
        /* <DEDUP_REMOVED lines=12> */
[C---:B------:R-:W-:Y:S08]  /*3980*/  HMMA.16816.F32 R64, R80.reuse, R76, R64 ;  /* 0x0000004c5040723c */ /* 0x040ff00000001840 */
[----:B------:R-:W-:Y:S01]  /*3990*/  HMMA.16816.F32 R60, R80, R78, R60 ;  /* 0x0000004e503c723c */ /* 0x000fe2000000183c */
[----:B------:R-:W3:Y:S07]  /*39a0*/  LDSM.16.M88.4 R76, [R227+0xe800] ;  /* 0x00e80000e34c783b */ /* 0x000eee0000000200 */
[----:B------:R-:W-:Y:S08]  /*39b0*/  HMMA.16816.F32 R28, R40, R86, R28 ;  /* 0x00000056281c723c */ /* 0x000ff0000000181c */
[----:B--2---:R-:W-:Y:S08]  /*39c0*/  HMMA.16816.F32 R20, R12, R24, R20 ;  /* 0x000000180c14723c */ /* 0x004ff00000001814 */
[----:B------:R-:W-:Y:S08]  /*39d0*/  HMMA.16816.F32 R64, R40, R36, R64 ;  /* 0x000000242840723c */ /* 0x000ff00000001840 */
[----:B------:R-:W-:Y:S01]  /*39e0*/  HMMA.16816.F32 R28, R12, R26, R28 ;  /* 0x0000001a0c1c723c */ /* 0x000fe2000000181c */
[----:B------:R-:W2:Y:S07]  /*39f0*/  LDSM.16.M88.4 R24, [R220+0x6800] ;  /* 0x00680000dc18783b */ /* 0x000eae0000000200 */
[----:B-1----:R-:W-:Y:S08]  /*3a00*/  HMMA.16816.F32 R20, R8, R16, R20 ;  /* 0x000000100814723c */ /* 0x002ff00000001814 */
[C---:B------:R-:W-:Y:S08]  /*3a10*/  HMMA.16816.F32 R56, R80.reuse, R72, R56 ;  /* 0x000000485038723c */ /* 0x040ff00000001838 */
[----:B------:R-:W-:Y:S08]  /*3a20*/  HMMA.16816.F32 R52, R80, R74, R52 ;  /* 0x0000004a5034723c */ /* 0x000ff00000001834 */
[----:B---3--:R-:W-:Y:S01]  /*3a30*/  HMMA.16816.F32 R64, R12, R76, R64 ;  /* 0x0000004c0c40723c */ /* 0x008fe20000001840 */
[----:B------:R-:W-:-:S02]  /*3a40*/  FMUL.FTZ R21, R21, c[0x0][0x2ec] ;  /* 0x0000bb0015157a20 */ /* 0x000fc40000410000 */
[----:B------:R-:W-:Y:S02]  /*3a50*/  FMUL.FTZ R20, R20, c[0x0][0x2ec] ;  /* 0x0000bb0014147a20 */ /* 0x000fe40000410000 */
[----:B------:R1:W3:Y:S01]  /*3a60*/  MUFU.TANH R36, R21 ;  /* 0x0000001500247308 */ /* 0x0002e20000002400 */
[----:B------:R-:W-:Y:S02]  /*3a70*/  FMUL.FTZ R22, R22, c[0x0][0x2ec] ;  /* 0x0000bb0016167a20 */ /* 0x000fe40000410000 */
[----:B------:R-:W-:Y:S01]  /*3a80*/  HMMA.16816.F32 R60, R40, R38, R60 ;  /* 0x00000026283c723c */ /* 0x000fe2000000183c */
[----:B------:R-:W-:-:S04]  /*3a90*/  FMUL.FTZ R23, R23, c[0x0][0x2ec] ;  /* 0x0000bb0017177a20 */ /* 0x000fc80000410000 */
[----:B------:R-:W4:Y:S03]  /*3aa0*/  MUFU.TANH R37, R20 ;  /* 0x0000001400257308 */ /* 0x000f260000002400 */
[----:B------:R-:W-:Y:S01]  /*3ab0*/  HMMA.16816.F32 R48, R80, R68, R48 ;  /* 0x000000445030723c */ /* 0x000fe20000001830 */
[----:B-1----:R-:W-:-:S04]  /*3ac0*/  SHF.R.S32.HI R21, RZ, 0x1f, R0 ;  /* 0x0000001fff157819 */ /* 0x002fc80000011400 */
[----:B------:R-:W-:Y:S03]  /*3ad0*/  MUFU.TANH R38, R22 ;  /* 0x0000001600267308 */ /* 0x000fe60000002400 */
[----:B------:R-:W-:Y:S01]  /*3ae0*/  HMMA.16816.F32 R44, R80, R70, R44 ;  /* 0x00000046502c723c */ /* 0x000fe2000000182c */
[----:B------:R-:W1:Y:S01]  /*3af0*/  LDSM.16.M88.4 R68, [R231+0x7800] ;  /* 0x00780000e744783b */ /* 0x000e620000000200 */
[----:B------:R-:W-:-:S04]  /*3b00*/  LEA.HI R0, R21, R0, RZ, 0x2 ;  /* 0x0000000015007211 */ /* 0x000fc800078f10ff */
[----:B------:R-:W-:Y:S01]  /*3b10*/  SHF.R.S32.HI R21, RZ, 0x2, R0 ;  /* 0x00000002ff157819 */ /* 0x000fe20000011400 */
[----:B------:R2:W1:Y:S01]  /*3b20*/  MUFU.TANH R39, R23 ;  /* 0x0000001700277308 */ /* 0x0004620000002400 */
[----:B------:R-:W-:Y:S01]  /*3b30*/  HMMA.16816.F32 R56, R40, R32, R56 ;  /* 0x000000202838723c */ /* 0x000fe20000001838 */
[----:B------:R-:W-:-:S07]  /*3b40*/  IMAD.IADD R0, R89, 0x1, R4 ;  /* 0x0000000159007824 */ /* 0x000fce00078e0204 */
[----:B------:R-:W-:Y:S01]  /*3b50*/  HMMA.16816.F32 R52, R40, R34, R52 ;  /* 0x000000222834723c */ /* 0x000fe20000001834 */
[----:B------:R-:W3:Y:S07]  /*3b60*/  LDSM.16.M88.4 R32, [R227+0xf000] ;  /* 0x00f00000e320783b */ /* 0x000eee0000000200 */
[----:B--2---:R-:W-:Y:S07]  /*3b70*/  HMMA.16816.F32 R64, R8, R24, R64 ;  /* 0x000000180840723c */ /* 0x004fee0000001840 */
[----:B------:R-:W-:Y:S01]  /*3b80*/  LEA R24, R6, UR15, 0x4 ;  /* 0x0000000f06187c11 */ /* 0x000fe2000f8e20ff */
[----:B------:R-:W-:Y:S01]  /*3b90*/  HMMA.16816.F32 R60, R12, R78, R60 ;  /* 0x0000004e0c3c723c */ /* 0x000fe2000000183c */
[----:B------:R-:W-:-:S03]  /*3ba0*/  IADD3 R25, R3, 0x8, RZ ;  /* 0x0000000803197810 */ /* 0x000fc60007ffe0ff */
[----:B------:R-:W-:Y:S02]  /*3bb0*/  IMAD.IADD R24, R21, 0x1, R24 ;  /* 0x0000000115187824 */ /* 0x000fe400078e0218 */
[----:B------:R-:W2:Y:S02]  /*3bc0*/  LDSM.16.M88.4 R20, [R227+0xf800] ;  /* 0x00f80000e314783b */ /* 0x000ea40000000200 */
[----:B------:R-:W-:Y:S01]  /*3bd0*/  HMMA.16816.F32 R28, R8, R18, R28 ;  /* 0x00000012081c723c */ /* 0x000fe2000000181c */
[C---:B------:R-:W-:Y:S01]  /*3be0*/  IADD3 R238, R24.reuse, 0x8, RZ ;  /* 0x0000000818ee7810 */ /* 0x040fe20007ffe0ff */
[----:B------:R-:W2:Y:S01]  /*3bf0*/  LDSM.16.M88.4 R16, [R220+0x7000] ;  /* 0x00700000dc10783b */ /* 0x000ea20000000200 */
[----:B------:R-:W-:Y:S02]  /*3c00*/  IADD3 R243, R24, UR4, RZ ;  /* 0x0000000418f37c10 */ /* 0x000fe4000fffe0ff */
[C---:B------:R-:W-:Y:S02]  /*3c10*/  IADD3 R242, R238.reuse, UR11, RZ ;  /* 0x0000000beef27c10 */ /* 0x040fe4000fffe0ff */
[----:B------:R-:W-:Y:S01]  /*3c20*/  IADD3 R238, R238, UR4, RZ ;  /* 0x00000004eeee7c10 */ /* 0x000fe2000fffe0ff */
[----:B-1----:R-:W-:Y:S01]  /*3c30*/  HMMA.16816.F32 R48, R40, R68, R48 ;  /* 0x000000442830723c */ /* 0x002fe20000001830 */
[----:B------:R-:W-:Y:S01]  /*3c40*/  IADD3 R244, R24, UR11, RZ ;  /* 0x0000000b18f47c10 */ /* 0x000fe2000fffe0ff */
[----:B------:R-:W-:Y:S01]  /*3c50*/  FMUL.FTZ R4, R65, c[0x0][0x2ec] ;  /* 0x0000bb0041047a20 */ /* 0x000fe20000410000 */
[----:B------:R-:W-:-:S02]  /*3c60*/  IMNMX R243, R243, UR16, PT ;  /* 0x00000010f3f37c17 */ /* 0x000fc4000b800200 */
[----:B------:R-:W-:Y:S02]  /*3c70*/  IMNMX R238, R238, UR16, PT ;  /* 0x00000010eeee7c17 */ /* 0x000fe4000b800200 */
[----:B------:R-:W-:Y:S01]  /*3c80*/  IMNMX R244, RZ, R244, !PT ;  /* 0x000000f4fff47217 */ /* 0x000fe20007800200 */
[----:B------:R-:W-:Y:S01]  /*3c90*/  HMMA.16816.F32 R60, R8, R26, R60 ;  /* 0x0000001a083c723c */ /* 0x000fe2000000183c */
[----:B------:R-:W-:Y:S01]  /*3ca0*/  IMNMX R242, RZ, R242, !PT ;  /* 0x000000f2fff27217 */ /* 0x000fe20007800200 */
[----:B------:R-:W-:Y:S01]  /*3cb0*/  MUFU.TANH R4, R4 ;  /* 0x0000000400047308 */ /* 0x000fe20000002400 */
[CC--:B------:R-:W-:Y:S02]  /*3cc0*/  ISETP.GE.AND P5, PT, R25.reuse, R243.reuse, PT ;  /* 0x000000f31900720c */ /* 0x0c0fe40003fa6270 */
[C---:B------:R-:W-:Y:S02]  /*3cd0*/  ISETP.GE.AND P0, PT, R25.reuse, R238, PT ;  /* 0x000000ee1900720c */ /* 0x040fe40003f06270 */
[C---:B------:R-:W-:Y:S01]  /*3ce0*/  ISETP.LT.OR P5, PT, R25.reuse, R244, P5 ;  /* 0x000000f41900720c */ /* 0x040fe20002fa1670 */
[----:B---3--:R-:W-:Y:S01]  /*3cf0*/  HMMA.16816.F32 R56, R12, R32, R56 ;  /* 0x000000200c38723c */ /* 0x008fe20000001838 */
[----:B------:R-:W-:Y:S01]  /*3d00*/  ISETP.LT.OR P0, PT, R25, R242, P0 ;  /* 0x000000f21900720c */ /* 0x000fe20000701670 */
[----:B------:R-:W-:Y:S01]  /*3d10*/  FMUL.FTZ R31, R31, c[0x0][0x2ec] ;  /* 0x0000bb001f1f7a20 */ /* 0x000fe20000410000 */
[C---:B------:R-:W-:Y:S01]  /*3d20*/  IADD3 R27, R3.reuse, 0x1, RZ ;  /* 0x00000001031b7810 */ /* 0x040fe20007ffe0ff */
[----:B------:R-:W-:Y:S01]  /*3d30*/  FMUL.FTZ R28, R28, c[0x0][0x2ec] ;  /* 0x0000bb001c1c7a20 */ /* 0x000fe20000410000 */
[----:B------:R-:W-:Y:S01]  /*3d40*/  IADD3 R25, R3, 0x9, RZ ;  /* 0x0000000903197810 */ /* 0x000fe20007ffe0ff */
[----:B------:R-:W-:Y:S01]  /*3d50*/  FMUL.FTZ R29, R29, c[0x0][0x2ec] ;  /* 0x0000bb001d1d7a20 */ /* 0x000fe20000410000 */
[CC--:B------:R-:W-:Y:S01]  /*3d60*/  ISETP.GE.AND P2, PT, R27.reuse, R243.reuse, PT ;  /* 0x000000f31b00720c */ /* 0x0c0fe20003f46270 */
[----:B------:R-:W-:Y:S01]  /*3d70*/  HMMA.16816.F32 R44, R40, R70, R44 ;  /* 0x00000046282c723c */ /* 0x000fe2000000182c */
[-C--:B------:R-:W-:Y:S01]  /*3d80*/  ISETP.GE.AND P3, PT, R27, R238.reuse, PT ;  /* 0x000000ee1b00720c */ /* 0x080fe20003f66270 */
[----:B------:R-:W-:Y:S01]  /*3d90*/  FMUL.FTZ R30, R30, c[0x0][0x2ec] ;  /* 0x0000bb001e1e7a20 */ /* 0x000fe20000410000 */
[C---:B------:R-:W-:Y:S01]  /*3da0*/  ISETP.GE.AND P6, PT, R25.reuse, R243, PT ;  /* 0x000000f31900720c */ /* 0x040fe20003fc6270 */
[----:B------:R1:W3:Y:S01]  /*3db0*/  MUFU.TANH R6, R31 ;  /* 0x0000001f00067308 */ /* 0x0002e20000002400 */
[----:B------:R-:W-:-:S02]  /*3dc0*/  ISETP.GE.AND P4, PT, R25, R238, PT ;  /* 0x000000ee1900720c */ /* 0x000fc40003f86270 */
[C---:B------:R-:W-:Y:S01]  /*3dd0*/  ISETP.LT.OR P2, PT, R27.reuse, R244, P2 ;  /* 0x000000f41b00720c */ /* 0x040fe20001741670 */
[C---:B------:R-:W-:Y:S01]  /*3de0*/  HMMA.16816.F32 R52, R12.reuse, R34, R52 ;  /* 0x000000220c34723c */ /* 0x040fe20000001834 */
[----:B------:R-:W-:Y:S01]  /*3df0*/  ISETP.LT.OR P3, PT, R27, R242, P3 ;  /* 0x000000f21b00720c */ /* 0x000fe20001f61670 */
[----:B------:R-:W-:Y:S01]  /*3e00*/  FMUL.FTZ R33, R60, c[0x0][0x2ec] ;  /* 0x0000bb003c217a20 */ /* 0x000fe20000410000 */
[C---:B------:R-:W-:Y:S01]  /*3e10*/  ISETP.LT.OR P6, PT, R25.reuse, R244, P6 ;  /* 0x000000f41900720c */ /* 0x040fe200037c1670 */
[----:B------:R3:W3:Y:S01]  /*3e20*/  MUFU.TANH R32, R29 ;  /* 0x0000001d00207308 */ /* 0x0006e20000002400 */
[----:B------:R-:W-:Y:S01]  /*3e30*/  ISETP.LT.OR P4, PT, R25, R242, P4 ;  /* 0x000000f21900720c */ /* 0x000fe20002781670 */
[----:B------:R-:W-:Y:S01]  /*3e40*/  FMUL.FTZ R40, R63, c[0x0][0x2ec] ;  /* 0x0000bb003f287a20 */ /* 0x000fe20000410000 */
[----:B------:R-:W3:Y:S01]  /*3e50*/  LDSM.16.M88.4 R24, [R220+0x7800] ;  /* 0x00780000dc18783b */ /* 0x000ee20000000200 */
[----:B--2---:R-:W-:Y:S01]  /*3e60*/  HMMA.16816.F32 R48, R12, R20, R48 ;  /* 0x000000140c30723c */ /* 0x004fe20000001830 */
[C---:B------:R-:W-:Y:S01]  /*3e70*/  ISETP.GE.AND P1, PT, R3.reuse, R243, PT ;  /* 0x000000f30300720c */ /* 0x040fe20003f26270 */
[----:B------:R-:W-:Y:S01]  /*3e80*/  FMUL.FTZ R35, R64, c[0x0][0x2ec] ;  /* 0x0000bb0040237a20 */ /* 0x000fe20000410000 */
[----:B------:R-:W-:Y:S01]  /*3e90*/  FSEL R36, R36, -INF , !P2 ;  /* 0xff80000024247808 */ /* 0x000fe20005000000 */
[----:B------:R-:W-:Y:S01]  /*3ea0*/  MUFU.TANH R28, R28 ;  /* 0x0000001c001c7308 */ /* 0x000fe20000002400 */
[C---:B------:R-:W-:Y:S01]  /*3eb0*/  ISETP.LT.OR P1, PT, R3.reuse, R244, P1 ;  /* 0x000000f40300720c */ /* 0x040fe20000f21670 */
[----:B------:R-:W-:Y:S01]  /*3ec0*/  FMUL.FTZ R34, R66, c[0x0][0x2ec] ;  /* 0x0000bb0042227a20 */ /* 0x000fe20000410000 */
[----:B------:R-:W-:Y:S01]  /*3ed0*/  IADD3 R21, R3, 0x10, RZ ;  /* 0x0000001003157810 */ /* 0x000fe20007ffe0ff */
[----:B------:R-:W-:Y:S01]  /*3ee0*/  HMMA.16816.F32 R56, R8, R16, R56 ;  /* 0x000000100838723c */ /* 0x000fe20000001838 */
[----:B-1----:R-:W-:Y:S01]  /*3ef0*/  FMUL.FTZ R31, R61, c[0x0][0x2ec] ;  /* 0x0000bb003d1f7a20 */ /* 0x002fe20000410000 */
[----:B------:R-:W-:-:S04]  /*3f00*/  DEPBAR.LE SB0, 0x0 ;  /* 0x000080000000791a */ /* 0x000fc80000000000 */
[----:B------:R-:W1:Y:S01]  /*3f10*/  MUFU.TANH R35, R35 ;  /* 0x0000002300237308 */ /* 0x000e620000002400 */
[----:B----4-:R-:W-:Y:S01]  /*3f20*/  FSEL R16, R37, -INF , !P1 ;  /* 0xff80000025107808 */ /* 0x010fe20004800000 */
[----:B------:R-:W-:Y:S01]  /*3f30*/  HMMA.16816.F32 R44, R12, R22, R44 ;  /* 0x000000160c2c723c */ /* 0x000fe2000000182c */
[----:B------:R-:W-:Y:S01]  /*3f40*/  ISETP.GE.AND P1, PT, R3, R238, PT ;  /* 0x000000ee0300720c */ /* 0x000fe20003f26270 */
[----:B------:R-:W-:Y:S01]  /*3f50*/  FMUL.FTZ R17, R67, c[0x0][0x2ec] ;  /* 0x0000bb0043117a20 */ /* 0x000fe20000410000 */
[----:B---3--:R-:W-:Y:S01]  /*3f60*/  FSEL R29, R39, -INF , !P3 ;  /* 0xff800000271d7808 */ /* 0x008fe20005800000 */
[----:B------:R-:W-:Y:S01]  /*3f70*/  FMUL.FTZ R62, R62, c[0x0][0x2ec] ;  /* 0x0000bb003e3e7a20 */ /* 0x000fe20000410000 */
[----:B------:R-:W-:Y:S01]  /*3f80*/  ISETP.LT.OR P1, PT, R3, R242, P1 ;  /* 0x000000f20300720c */ /* 0x000fe20000f21670 */
[----:B------:R-:W2:Y:S01]  /*3f90*/  MUFU.TANH R30, R30 ;  /* 0x0000001e001e7308 */ /* 0x000ea20000002400 */
[----:B------:R-:W-:Y:S01]  /*3fa0*/  ISETP.GE.AND P3, PT, R21, R238, PT ;  /* 0x000000ee1500720c */ /* 0x000fe20003f66270 */
[----:B------:R-:W-:Y:S01]  /*3fb0*/  HMMA.16816.F32 R52, R8, R18, R52 ;  /* 0x000000120834723c */ /* 0x000fe20000001834 */
[----:B------:R-:W-:-:S02]  /*3fc0*/  FSEL R38, R38, -INF , !P1 ;  /* 0xff80000026267808 */ /* 0x000fc40004800000 */
[----:B------:R-:W-:Y:S02]  /*3fd0*/  ISETP.GE.AND P1, PT, R21, R243, PT ;  /* 0x000000f31500720c */ /* 0x000fe40003f26270 */
[----:B------:R-:W-:Y:S01]  /*3fe0*/  IADD3 R15, R3, 0x19, RZ ;  /* 0x00000019030f7810 */ /* 0x000fe20007ffe0ff */
[----:B------:R-:W3:Y:S01]  /*3ff0*/  MUFU.TANH R34, R34 ;  /* 0x0000002200227308 */ /* 0x000ee20000002400 */
[----:B------:R-:W-:Y:S01]  /*4000*/  ISETP.LT.OR P1, PT, R21, R244, P1 ;  /* 0x000000f41500720c */ /* 0x000fe20000f21670 */
[----:B------:R-:W-:Y:S01]  /*4010*/  FMUL.FTZ R56, R56, c[0x0][0x2ec] ;  /* 0x0000bb0038387a20 */ /* 0x000fe20000410000 */
[----:B------:R-:W-:Y:S01]  /*4020*/  IADD3 R19, R3, 0x11, RZ ;  /* 0x0000001103137810 */ /* 0x000fe20007ffe0ff */
[----:B------:R-:W-:Y:S01]  /*4030*/  FMUL.FTZ R59, R59, c[0x0][0x2ec] ;  /* 0x0000bb003b3b7a20 */ /* 0x000fe20000410000 */
[----:B------:R-:W-:Y:S01]  /*4040*/  ISETP.LT.OR P3, PT, R21, R242, P3 ;  /* 0x000000f21500720c */ /* 0x000fe20001f61670 */
[----:B------:R-:W-:Y:S01]  /*4050*/  FMUL.FTZ R57, R57, c[0x0][0x2ec] ;  /* 0x0000bb0039397a20 */ /* 0x000fe20000410000 */
[----:B------:R-:W-:Y:S01]  /*4060*/  IADD3 R13, R3, 0x18, RZ ;  /* 0x00000018030d7810 */ /* 0x000fe20007ffe0ff */
[----:B------:R-:W4:Y:S01]  /*4070*/  MUFU.TANH R17, R17 ;  /* 0x0000001100117308 */ /* 0x000f220000002400 */
[----:B------:R-:W-:Y:S01]  /*4080*/  HMMA.16816.F32 R48, R8, R24, R48 ;  /* 0x000000180830723c */ /* 0x000fe20000001830 */
[----:B------:R-:W-:Y:S01]  /*4090*/  FSEL R21, R6, -INF , !P4 ;  /* 0xff80000006157808 */ /* 0x000fe20006000000 */
[----:B------:R-:W-:Y:S01]  /*40a0*/  FMUL.FTZ R58, R58, c[0x0][0x2ec] ;  /* 0x0000bb003a3a7a20 */ /* 0x000fe20000410000 */
[----:B------:R-:W-:-:S02]  /*40b0*/  FSEL R20, R32, -INF , !P6 ;  /* 0xff80000020147808 */ /* 0x000fc40007000000 */
[----:B-1----:R-:W-:Y:S02]  /*40c0*/  FSEL R6, R35, -INF , !P1 ;  /* 0xff80000023067808 */ /* 0x002fe40004800000 */
[----:B------:R-:W1:Y:S01]  /*40d0*/  MUFU.TANH R33, R33 ;  /* 0x0000002100217308 */ /* 0x000e620000002400 */
[----:B------:R-:W-:Y:S01]  /*40e0*/  HMMA.16816.F32 R44, R8, R26, R44 ;  /* 0x0000001a082c723c */ /* 0x000fe2000000182c */
[CC--:B------:R-:W-:Y:S01]  /*40f0*/  ISETP.GE.AND P6, PT, R15.reuse, R243.reuse, PT ;  /* 0x000000f30f00720c */ /* 0x0c0fe20003fc6270 */
[----:B------:R-:W-:Y:S01]  /*4100*/  FMUL.FTZ R52, R52, c[0x0][0x2ec] ;  /* 0x0000bb0034347a20 */ /* 0x000fe20000410000 */
[----:B------:R-:W-:Y:S01]  /*4110*/  ISETP.GE.AND P1, PT, R15, R238, PT ;  /* 0x000000ee0f00720c */ /* 0x000fe20003f26270 */
[----:B------:R-:W-:Y:S01]  /*4120*/  FMUL.FTZ R54, R54, c[0x0][0x2ec] ;  /* 0x0000bb0036367a20 */ /* 0x000fe20000410000 */
[----:B------:R-:W-:Y:S01]  /*4130*/  ISETP.GE.AND P2, PT, R19, R243, PT ;  /* 0x000000f31300720c */ /* 0x000fe20003f46270 */
[----:B------:R-:W-:Y:S01]  /*4140*/  FMUL.FTZ R53, R53, c[0x0][0x2ec] ;  /* 0x0000bb0035357a20 */ /* 0x000fe20000410000 */
[----:B------:R-:W1:Y:S01]  /*4150*/  MUFU.TANH R37, R62 ;  /* 0x0000003e00257308 */ /* 0x000e620000002400 */
[----:B------:R-:W-:Y:S01]  /*4160*/  FSEL R18, R28, -INF , !P5 ;  /* 0xff8000001c127808 */ /* 0x000fe20006800000 */
[----:B------:R-:W-:Y:S01]  /*4170*/  FMUL.FTZ R55, R55, c[0x0][0x2ec] ;  /* 0x0000bb0037377a20 */ /* 0x000fe20000410000 */
[----:B--2---:R-:W-:-:S02]  /*4180*/  FSEL R23, R30, -INF , !P0 ;  /* 0xff8000001e177808 */ /* 0x004fc40004000000 */
[-C--:B------:R-:W-:Y:S02]  /*4190*/  ISETP.GE.AND P5, PT, R19, R238.reuse, PT ;  /* 0x000000ee1300720c */ /* 0x080fe40003fa6270 */
[C---:B------:R-:W-:Y:S01]  /*41a0*/  ISETP.GE.AND P0, PT, R13.reuse, R243, PT ;  /* 0x000000f30d00720c */ /* 0x040fe20003f06270 */
[----:B------:R-:W2:Y:S01]  /*41b0*/  MUFU.TANH R40, R40 ;  /* 0x0000002800287308 */ /* 0x000ea20000002400 */
[----:B------:R-:W-:Y:S01]  /*41c0*/  ISETP.GE.AND P4, PT, R13, R238, PT ;  /* 0x000000ee0d00720c */ /* 0x000fe20003f86270 */
[----:B------:R-:W-:Y:S01]  /*41d0*/  FMUL.FTZ R48, R48, c[0x0][0x2ec] ;  /* 0x0000bb0030307a20 */ /* 0x000fe20000410000 */
[C---:B------:R-:W-:Y:S01]  /*41e0*/  ISETP.LT.OR P6, PT, R15.reuse, R244, P6 ;  /* 0x000000f40f00720c */ /* 0x040fe200037c1670 */
[----:B------:R-:W-:Y:S01]  /*41f0*/  FMUL.FTZ R50, R50, c[0x0][0x2ec] ;  /* 0x0000bb0032327a20 */ /* 0x000fe20000410000 */
[----:B------:R-:W-:Y:S01]  /*4200*/  ISETP.LT.OR P1, PT, R15, R242, P1 ;  /* 0x000000f20f00720c */ /* 0x000fe20000f21670 */
[----:B------:R-:W-:Y:S01]  /*4210*/  FMUL.FTZ R49, R49, c[0x0][0x2ec] ;  /* 0x0000bb0031317a20 */ /* 0x000fe20000410000 */
[----:B------:R-:W-:Y:S01]  /*4220*/  ISETP.LT.OR P2, PT, R19, R244, P2 ;  /* 0x000000f41300720c */ /* 0x000fe20001741670 */
[----:B------:R-:W1:Y:S01]  /*4230*/  MUFU.TANH R31, R31 ;  /* 0x0000001f001f7308 */ /* 0x000e620000002400 */
[----:B------:R-:W-:Y:S01]  /*4240*/  IADD3 R15, R3, 0x20, RZ ;  /* 0x00000020030f7810 */ /* 0x000fe20007ffe0ff */
[----:B------:R-:W-:Y:S01]  /*4250*/  FMUL.FTZ R35, R51, c[0x0][0x2ec] ;  /* 0x0000bb0033237a20 */ /* 0x000fe20000410000 */
[----:B------:R-:W-:Y:S01]  /*4260*/  ISETP.LT.OR P5, PT, R19, R242, P5 ;  /* 0x000000f21300720c */ /* 0x000fe20002fa1670 */
[----:B------:R-:W-:Y:S01]  /*4270*/  FMUL.FTZ R32, R47, c[0x0][0x2ec] ;  /* 0x0000bb002f207a20 */ /* 0x000fe20000410000 */
[C---:B------:R-:W-:Y:S01]  /*4280*/  ISETP.LT.OR P0, PT, R13.reuse, R244, P0 ;  /* 0x000000f40d00720c */ /* 0x040fe20000701670 */
[----:B------:R-:W-:Y:S01]  /*4290*/  FMUL.FTZ R44, R44, c[0x0][0x2ec] ;  /* 0x0000bb002c2c7a20 */ /* 0x000fe20000410000 */
[----:B------:R-:W-:Y:S01]  /*42a0*/  ISETP.LT.OR P4, PT, R13, R242, P4 ;  /* 0x000000f20d00720c */ /* 0x000fe20002781670 */
[----:B------:R-:W2:Y:S01]  /*42b0*/  MUFU.TANH R184, R56 ;  /* 0x0000003800b87308 */ /* 0x000ea20000002400 */
[----:B------:R-:W-:Y:S01]  /*42c0*/  IADD3 R13, R3, 0x21, RZ ;  /* 0x00000021030d7810 */ /* 0x000fe20007ffe0ff */
[----:B------:R-:W-:Y:S01]  /*42d0*/  FMUL.FTZ R45, R45, c[0x0][0x2ec] ;  /* 0x0000bb002d2d7a20 */ /* 0x000fe20000410000 */
[----:B---3--:R-:W-:-:S02]  /*42e0*/  FSEL R19, R34, -INF , !P3 ;  /* 0xff80000022137808 */ /* 0x008fc40005800000 */
[-C--:B------:R-:W-:Y:S02]  /*42f0*/  ISETP.GE.AND P3, PT, R15, R243.reuse, PT ;  /* 0x000000f30f00720c */ /* 0x080fe40003f66270 */
[----:B------:R-:W-:Y:S01]  /*4300*/  FSEL R14, R4, -INF , !P2 ;  /* 0xff800000040e7808 */ /* 0x000fe20005000000 */
[----:B------:R-:W3:Y:S01]  /*4310*/  MUFU.TANH R189, R59 ;  /* 0x0000003b00bd7308 */ /* 0x000ee20000002400 */
[----:B----4-:R-:W-:Y:S02]  /*4320*/  FSEL R17, R17, -INF , !P5 ;  /* 0xff80000011117808 */ /* 0x010fe40006800000 */
[----:B-1----:R-:W-:Y:S02]  /*4330*/  FSEL R4, R33, -INF , !P0 ;  /* 0xff80000021047808 */ /* 0x002fe40004000000 */
[----:B------:R-:W-:Y:S02]  /*4340*/  ISETP.GE.AND P2, PT, R13, R243, PT ;  /* 0x000000f30d00720c */ /* 0x000fe40003f46270 */
[-C--:B------:R-:W-:Y:S01]  /*4350*/  ISETP.GE.AND P5, PT, R15, R238.reuse, PT ;  /* 0x000000ee0f00720c */ /* 0x080fe20003fa6270 */
[----:B------:R-:W1:Y:S01]  /*4360*/  MUFU.TANH R186, R52 ;  /* 0x0000003400ba7308 */ /* 0x000e620000002400 */
[----:B------:R-:W-:-:S02]  /*4370*/  ISETP.GE.AND P0, PT, R13, R238, PT ;  /* 0x000000ee0d00720c */ /* 0x000fc40003f06270 */
[----:B------:R-:W-:Y:S02]  /*4380*/  ISETP.LT.OR P3, PT, R15, R244, P3 ;  /* 0x000000f40f00720c */ /* 0x000fe40001f61670 */
[C---:B------:R-:W-:Y:S02]  /*4390*/  IADD3 R33, R3.reuse, 0x28, RZ ;  /* 0x0000002803217810 */ /* 0x040fe40007ffe0ff */
[----:B------:R-:W-:Y:S01]  /*43a0*/  IADD3 R25, R3, 0x29, RZ ;  /* 0x0000002903197810 */ /* 0x000fe20007ffe0ff */
[----:B------:R-:W-:Y:S01]  /*43b0*/  MUFU.TANH R190, R57 ;  /* 0x0000003900be7308 */ /* 0x000fe20000002400 */
[----:B------:R-:W-:Y:S02]  /*43c0*/  ISETP.LT.OR P5, PT, R15, R242, P5 ;  /* 0x000000f20f00720c */ /* 0x000fe40002fa1670 */
[C---:B------:R-:W-:Y:S02]  /*43d0*/  ISETP.LT.OR P2, PT, R13.reuse, R244, P2 ;  /* 0x000000f40d00720c */ /* 0x040fe40001741670 */
[----:B------:R-:W-:-:S02]  /*43e0*/  ISETP.LT.OR P0, PT, R13, R242, P0 ;  /* 0x000000f20d00720c */ /* 0x000fc40000701670 */
[----:B------:R-:W-:Y:S01]  /*43f0*/  FSEL R15, R37, -INF , !P4 ;  /* 0xff800000250f7808 */ /* 0x000fe20006000000 */
[----:B------:R-:W4:Y:S01]  /*4400*/  MUFU.TANH R199, R58 ;  /* 0x0000003a00c77308 */ /* 0x000f220000002400 */
[----:B--2---:R-:W-:Y:S02]  /*4410*/  FSEL R13, R40, -INF , !P1 ;  /* 0xff800000280d7808 */ /* 0x004fe40004800000 */
[----:B------:R-:W-:Y:S02]  /*4420*/  ISETP.GE.AND P4, PT, R33, R243, PT ;  /* 0x000000f32100720c */ /* 0x000fe40003f86270 */
[----:B------:R-:W-:Y:S02]  /*4430*/  FSEL R12, R31, -INF , !P6 ;  /* 0xff8000001f0c7808 */ /* 0x000fe40007000000 */
[----:B------:R-:W-:Y:S01]  /*4440*/  ISETP.GE.AND P1, PT, R33, R238, PT ;  /* 0x000000ee2100720c */ /* 0x000fe20003f26270 */
[----:B------:R-:W2:Y:S01]  /*4450*/  MUFU.TANH R197, R54 ;  /* 0x0000003600c57308 */ /* 0x000ea20000002400 */
[----:B------:R-:W-:-:S02]  /*4460*/  FSEL R184, R184, -INF , !P3 ;  /* 0xff800000b8b87808 */ /* 0x000fc40005800000 */
[C---:B------:R-:W-:Y:S02]  /*4470*/  ISETP.GE.AND P6, PT, R25.reuse, R243, PT ;  /* 0x000000f31900720c */ /* 0x040fe40003fc6270 */
[----:B------:R-:W-:Y:S02]  /*4480*/  ISETP.GE.AND P3, PT, R25, R238, PT ;  /* 0x000000ee1900720c */ /* 0x000fe40003f66270 */
[C---:B------:R-:W-:Y:S01]  /*4490*/  ISETP.LT.OR P4, PT, R33.reuse, R244, P4 ;  /* 0x000000f42100720c */ /* 0x040fe20002781670 */
[----:B------:R-:W2:Y:S01]  /*44a0*/  MUFU.TANH R188, R53 ;  /* 0x0000003500bc7308 */ /* 0x000ea20000002400 */
[----:B------:R-:W-:Y:S01]  /*44b0*/  ISETP.LT.OR P1, PT, R33, R242, P1 ;  /* 0x000000f22100720c */ /* 0x000fe20000f21670 */
[----:B------:R-:W-:Y:S01]  /*44c0*/  FMUL.FTZ R33, R46, c[0x0][0x2ec] ;  /* 0x0000bb002e217a20 */ /* 0x000fe20000410000 */
[C---:B------:R-:W-:Y:S02]  /*44d0*/  ISETP.LT.OR P6, PT, R25.reuse, R244, P6 ;  /* 0x000000f41900720c */ /* 0x040fe400037c1670 */
[----:B------:R-:W-:-:S02]  /*44e0*/  ISETP.LT.OR P3, PT, R25, R242, P3 ;  /* 0x000000f21900720c */ /* 0x000fc40001f61670 */
[C---:B------:R-:W-:Y:S01]  /*44f0*/  IADD3 R9, R3.reuse, 0x31, RZ ;  /* 0x0000003103097810 */ /* 0x040fe20007ffe0ff */
[----:B------:R-:W2:Y:S01]  /*4500*/  MUFU.TANH R191, R55 ;  /* 0x0000003700bf7308 */ /* 0x000ea20000002400 */
[----:B------:R-:W-:Y:S02]  /*4510*/  IADD3 R25, R3, 0x30, RZ ;  /* 0x0000003003197810 */ /* 0x000fe40007ffe0ff */
[----:B---3--:R-:W-:Y:S02]  /*4520*/  FSEL R189, R189, -INF , !P0 ;  /* 0xff800000bdbd7808 */ /* 0x008fe40004000000 */
[----:B-1----:R-:W-:Y:S02]  /*4530*/  FSEL R186, R186, -INF , !P4 ;  /* 0xff800000baba7808 */ /* 0x002fe40006000000 */
[----:B----4-:R-:W-:Y:S01]  /*4540*/  FSEL R199, R199, -INF , !P5 ;  /* 0xff800000c7c77808 */ /* 0x010fe20006800000 */
[----:B------:R-:W1:Y:S01]  /*4550*/  MUFU.TANH R48, R48 ;  /* 0x0000003000307308 */ /* 0x000e620000002400 */
[----:B------:R-:W-:-:S02]  /*4560*/  FSEL R190, R190, -INF , !P2 ;  /* 0xff800000bebe7808 */ /* 0x000fc40005000000 */
[CC--:B------:R-:W-:Y:S02]  /*4570*/  ISETP.GE.AND P0, PT, R9.reuse, R243.reuse, PT ;  /* 0x000000f30900720c */ /* 0x0c0fe40003f06270 */
[-C--:B------:R-:W-:Y:S02]  /*4580*/  ISETP.GE.AND P4, PT, R9, R238.reuse, PT ;  /* 0x000000ee0900720c */ /* 0x080fe40003f86270 */
[----:B--2---:R-:W-:Y:S01]  /*4590*/  FSEL R197, R197, -INF , !P1 ;  /* 0xff800000c5c57808 */ /* 0x004fe20004800000 */
[----:B------:R-:W2:Y:S01]  /*45a0*/  MUFU.TANH R193, R50 ;  /* 0x0000003200c17308 */ /* 0x000ea20000002400 */
[C---:B------:R-:W-:Y:S02]  /*45b0*/  ISETP.GE.AND P5, PT, R25.reuse, R243, PT ;  /* 0x000000f31900720c */ /* 0x040fe40003fa6270 */
[----:B------:R-:W-:Y:S02]  /*45c0*/  ISETP.GE.AND P2, PT, R25, R238, PT ;  /* 0x000000ee1900720c */ /* 0x000fe40003f46270 */
[----:B------:R-:W-:-:S02]  /*45d0*/  ISETP.GT.AND P1, PT, R246, UR9, PT ;  /* 0x00000009f6007c0c */ /* 0x000fc4000bf24270 */
[C---:B------:R-:W-:Y:S01]  /*45e0*/  ISETP.LT.OR P0, PT, R9.reuse, R244, P0 ;  /* 0x000000f40900720c */ /* 0x040fe20000701670 */
[----:B------:R-:W3:Y:S01]  /*45f0*/  MUFU.TANH R196, R49 ;  /* 0x0000003100c47308 */ /* 0x000ee20000002400 */
[----:B------:R-:W-:Y:S02]  /*4600*/  ISETP.LT.OR P4, PT, R9, R242, P4 ;  /* 0x000000f20900720c */ /* 0x000fe40002781670 */
[C---:B------:R-:W-:Y:S02]  /*4610*/  ISETP.LT.OR P5, PT, R25.reuse, R244, P5 ;  /* 0x000000f41900720c */ /* 0x040fe40002fa1670 */
[----:B------:R-:W-:Y:S02]  /*4620*/  ISETP.LT.OR P2, PT, R25, R242, P2 ;  /* 0x000000f21900720c */ /* 0x000fe40001741670 */
[C---:B------:R-:W-:Y:S01]  /*4630*/  IADD3 R9, R3.reuse, 0x38, RZ ;  /* 0x0000003803097810 */ /* 0x040fe20007ffe0ff */
[----:B------:R-:W4:Y:S01]  /*4640*/  MUFU.TANH R35, R35 ;  /* 0x0000002300237308 */ /* 0x000f220000002400 */
[----:B------:R-:W-:-:S02]  /*4650*/  IADD3 R3, R3, 0x39, RZ ;  /* 0x0000003903037810 */ /* 0x000fc40007ffe0ff */
[----:B------:R-:W-:Y:S02]  /*4660*/  FSEL R188, R188, -INF , !P6 ;  /* 0xff800000bcbc7808 */ /* 0x000fe40007000000 */
[----:B------:R-:W-:Y:S02]  /*4670*/  FSEL R191, R191, -INF , !P3 ;  /* 0xff800000bfbf7808 */ /* 0x000fe40005800000 */
[----:B-1----:R-:W-:Y:S01]  /*4680*/  FSEL R198, R48, -INF , !P5 ;  /* 0xff80000030c67808 */ /* 0x002fe20006800000 */
[----:B------:R-:W1:Y:S01]  /*4690*/  MUFU.TANH R194, R44 ;  /* 0x0000002c00c27308 */ /* 0x000e620000002400 */
[----:B--2---:R-:W-:Y:S02]  /*46a0*/  FSEL R193, R193, -INF , !P2 ;  /* 0xff800000c1c17808 */ /* 0x004fe40005000000 */
[C---:B------:R-:W-:Y:S02]  /*46b0*/  ISETP.GE.AND P6, PT, R9.reuse, R243, PT ;  /* 0x000000f30900720c */ /* 0x040fe40003fc6270 */
[----:B------:R-:W-:-:S02]  /*46c0*/  ISETP.GE.AND P3, PT, R9, R238, PT ;  /* 0x000000ee0900720c */ /* 0x000fc40003f66270 */
[C---:B------:R-:W-:Y:S01]  /*46d0*/  ISETP.GE.AND P5, PT, R3.reuse, R243, PT ;  /* 0x000000f30300720c */ /* 0x040fe20003fa6270 */
[----:B------:R-:W2:Y:S01]  /*46e0*/  MUFU.TANH R192, R45 ;  /* 0x0000002d00c07308 */ /* 0x000ea20000002400 */
[----:B------:R-:W-:Y:S02]  /*46f0*/  ISETP.GE.AND P2, PT, R3, R238, PT ;  /* 0x000000ee0300720c */ /* 0x000fe40003f46270 */
[----:B---3--:R-:W-:Y:S02]  /*4700*/  FSEL R196, R196, -INF , !P0 ;  /* 0xff800000c4c47808 */ /* 0x008fe40004000000 */
[C---:B------:R-:W-:Y:S02]  /*4710*/  ISETP.LT.OR P6, PT, R9.reuse, R244, P6 ;  /* 0x000000f40900720c */ /* 0x040fe400037c1670 */
[----:B------:R-:W-:Y:S01]  /*4720*/  ISETP.LT.OR P3, PT, R9, R242, P3 ;  /* 0x000000f20900720c */ /* 0x000fe20001f61670 */
[----:B------:R-:W3:Y:S01]  /*4730*/  MUFU.TANH R33, R33 ;  /* 0x0000002100217308 */ /* 0x000ee20000002400 */
[----:B------:R-:W-:Y:S01]  /*4740*/  BAR.SYNC.DEFER_BLOCKING 0x0 ;  /* 0x0000000000007b1d */ /* 0x000fe20000010000 */
[----:B------:R-:W-:-:S02]  /*4750*/  @!P1 LEA R248, P0, R2, c[0x0][0x168], 0x1 ;  /* 0x00005a0002f89a11 */ /* 0x000fc400078008ff */
[C---:B------:R-:W-:Y:S02]  /*4760*/  ISETP.LT.OR P5, PT, R3.reuse, R244, P5 ;  /* 0x000000f40300720c */ /* 0x040fe40002fa1670 */
[----:B------:R-:W-:Y:S02]  /*4770*/  ISETP.LT.OR P2, PT, R3, R242, P2 ;  /* 0x000000f20300720c */ /* 0x000fe40001741670 */
[----:B------:R-:W3:Y:S01]  /*4780*/  MUFU.TANH R32, R32 ;  /* 0x0000002000207308 */ /* 0x000ee20000002400 */
[----:B------:R-:W-:Y:S02]  /*4790*/  @!P1 LEA.HI.X R249, R2, c[0x0][0x16c], R165, 0x1, P0 ;  /* 0x00005b0002f99a11 */ /* 0x000fe400000f0ca5 */
[----:B----4-:R-:W-:Y:S02]  /*47a0*/  FSEL R35, R35, -INF , !P4 ;  /* 0xff80000023237808 */ /* 0x010fe40006000000 */
[----:B-1----:R-:W-:Y:S02]  /*47b0*/  FSEL R194, R194, -INF , !P6 ;  /* 0xff800000c2c27808 */ /* 0x002fe40007000000 */
[----:B--2---:R-:W-:-:S02]  /*47c0*/  FSEL R192, R192, -INF , !P5 ;  /* 0xff800000c0c07808 */ /* 0x004fc40006800000 */
[----:B---3--:R-:W-:Y:S02]  /*47d0*/  FSEL R33, R33, -INF , !P3 ;  /* 0xff80000021217808 */ /* 0x008fe40005800000 */
[----:B------:R-:W-:Y:S01]  /*47e0*/  FSEL R32, R32, -INF , !P2 ;  /* 0xff80000020207808 */ /* 0x000fe20005000000 */
        /* <DEDUP_REMOVED lines=63> */
.L_x_6284:
[----:B------:R-:W-:-:S04]  /*4be0*/  ULEA UR4, -UR14, URZ, 0x6 ;  /* 0x0000003f0e047291 */ /* 0x000fc8000f8e313f */
[----:B------:R-:W-:Y:S02]  /*4bf0*/  USHF.R.S32.HI UR5, URZ, 0x1f, UR4 ;  /* 0x0000001f3f057899 */ /* 0x000fe40008011404 */
[----:B------:R-:W-:-:S04]  /*4c00*/  MOV R3, UR4 ;  /* 0x0000000400037c02 */ /* 0x000fc80008000f00 */
[----:B------:R-:W-:Y:S02]  /*4c10*/  MOV R8, UR5 ;  /* 0x0000000500087c02 */ /* 0x000fe40008000f00 */
.L_x_6285:
        /* <DEDUP_REMOVED lines=34> */
.L_x_6283:
        /* <DEDUP_REMOVED lines=430> */
.L_x_6287:
[----:B------:R-:W-:Y:S02]  /*6920*/  ULDC UR16, c[0x0][0x1a0] ;  /* 0x0000680000107ab9 */ /* 0x000fe40000000800 */
[----:B------:R-:W-:-:S04]  /*6930*/  ULEA UR16, -UR16, URZ, 0x6 ;  /* 0x0000003f10107291 */ /* 0x000fc8000f8e313f */
[----:B------:R-:W-:Y:S02]  /*6940*/  USHF.R.S32.HI UR11, URZ, 0x1f, UR16 ;  /* 0x0000001f3f0b7899 */ /* 0x000fe40008011410 */
.L_x_6288:
        /* <DEDUP_REMOVED lines=51> */
[----:B------:R-:W1:Y:S04]  /*6c80*/  LDSM.16.M88.4 R180, [R233+0x9000] ;  /* 0x00900000e9b4783b */ /* 0x000e680000000200 */
[----:B--2---:R-:W2:Y:S04]  /*6c90*/  LDSM.16.M88.4 R4, [R233+0x9800] ;  /* 0x00980000e904783b */ /* 0x004ea80000000200 */
[----:B---3--:R-:W-:Y:S04]  /*6ca0*/  LDSM.16.M88.4 R8, [R232] ;  /* 0x00000000e808783b */ /* 0x008fe80000000200 */
[----:B------:R-:W3:Y:S04]  /*6cb0*/  LDSM.16.M88.4 R20, [R231] ;  /* 0x00000000e714783b */ /* 0x000ee80000000200 */
[----:B------:R-:W1:Y:S04]  /*6cc0*/  LDSM.16.M88.4 R192, [R223] ;  /* 0x00000000dfc0783b */ /* 0x000e680000000200 */
[----:B------:R-:W2:Y:S04]  /*6cd0*/  LDSM.16.M88.4 R24, [R222] ;  /* 0x00000000de18783b */ /* 0x000ea80000000200 */
[----:B------:R-:W2:Y:S04]  /*6ce0*/  LDSM.16.M88.4 R32, [R221] ;  /* 0x00000000dd20783b */ /* 0x000ea80000000200 */
[----:B------:R-:W-:Y:S01]  /*6cf0*/  LDSM.16.M88.4 R168, [R227+0x8000] ;  /* 0x00800000e3a8783b */ /* 0x000fe20000000200 */
[C---:B----4-:R-:W-:Y:S03]  /*6d00*/  HMMA.16816.F32 R16, R172.reuse, R12, RZ ;  /* 0x0000000cac10723c */ /* 0x050fe600000018ff */
[----:B------:R-:W-:Y:S04]  /*6d10*/  LDSM.16.M88.4 R200, [R234+0x6000] ;  /* 0x00600000eac8783b */ /* 0x000fe80000000200 */
[----:B------:R-:W-:Y:S01]  /*6d20*/  LDSM.16.M88.4 R204, [R233+0xe800] ;  /* 0x00e80000e9cc783b */ /* 0x000fe20000000200 */
[C---:B------:R-:W-:Y:S03]  /*6d30*/  HMMA.16816.F32 R12, R172.reuse, R14, RZ ;  /* 0x0000000eac0c723c */ /* 0x040fe600000018ff */
[----:B------:R-:W-:Y:S04]  /*6d40*/  LDSM.16.M88.4 R196, [R233+0xf000] ;  /* 0x00f00000e9c4783b */ /* 0x000fe80000000200 */
[----:B------:R-:W0:Y:S01]  /*6d50*/  LDGDEPBAR ;  /* 0x00000000000079af */ /* 0x000e220000000000 */
[C---:B-----5:R-:W-:Y:S08]  /*6d60*/  HMMA.16816.F32 R28, R172.reuse, R188, RZ ;  /* 0x000000bcac1c723c */ /* 0x060ff000000018ff */
[C---:B-1----:R-:W-:Y:S08]  /*6d70*/  HMMA.16816.F32 R184, R172.reuse, R180, RZ ;  /* 0x000000b4acb8723c */ /* 0x042ff000000018ff */
[C---:B------:R-:W-:Y:S08]  /*6d80*/  HMMA.16816.F32 R188, R172.reuse, R190, RZ ;  /* 0x000000beacbc723c */ /* 0x040ff000000018ff */
[C---:B------:R-:W-:Y:S08]  /*6d90*/  HMMA.16816.F32 R180, R172.reuse, R182, RZ ;  /* 0x000000b6acb4723c */ /* 0x040ff000000018ff */
[C---:B--2---:R-:W-:Y:S08]  /*6da0*/  HMMA.16816.F32 R176, R172.reuse, R4, RZ ;  /* 0x00000004acb0723c */ /* 0x044ff000000018ff */
[----:B------:R-:W-:Y:S01]  /*6db0*/  HMMA.16816.F32 R172, R172, R6, RZ ;  /* 0x00000006acac723c */ /* 0x000fe200000018ff */
[----:B------:R-:W1:Y:S07]  /*6dc0*/  LDSM.16.M88.4 R4, [R230] ;  /* 0x00000000e604783b */ /* 0x000e6e0000000200 */
[C---:B---3--:R-:W-:Y:S08]  /*6dd0*/  HMMA.16816.F32 R16, R8.reuse, R20, R16 ;  /* 0x000000140810723c */ /* 0x048ff00000001810 */
        /* <DEDUP_REMOVED lines=10> */
[----:B------:R-:W-:Y:S04]  /*6e80*/  LDSM.16.M88.4 R8, [R229] ;  /* 0x00000000e508783b */ /* 0x000fe80000000200 */
[----:B------:R-:W5:Y:S03]  /*6e90*/  LDSM.16.M88.4 R32, [R220] ;  /* 0x00000000dc20783b */ /* 0x000f660000000200 */
        /* <DEDUP_REMOVED lines=12> */
[----:B------:R-:W4:Y:S03]  /*6f60*/  LDSM.16.M88.4 R24, [R233+0xa000] ;  /* 0x00a00000e918783b */ /* 0x000f260000000200 */
[C---:B-----5:R-:W-:Y:S08]  /*6f70*/  HMMA.16816.F32 R16, R8.reuse, R32, R16 ;  /* 0x000000200810723c */ /* 0x060ff00000001810 */
        /* <DEDUP_REMOVED lines=17> */
[----:B------:R-:W5:Y:S07]  /*7090*/  LDSM.16.M88.4 R32, [R217] ;  /* 0x00000000d920783b */ /* 0x000f6e0000000200 */
[C---:B-1----:R-:W-:Y:S08]  /*70a0*/  HMMA.16816.F32 R184, R4.reuse, R168, R184 ;  /* 0x000000a804b8723c */ /* 0x042ff000000018b8 */
[C---:B------:R-:W-:Y:S01]  /*70b0*/  HMMA.16816.F32 R180, R4.reuse, R170, R180 ;  /* 0x000000aa04b4723c */ /* 0x040fe200000018b4 */
[----:B------:R-:W1:Y:S07]  /*70c0*/  LDSM.16.M88.4 R168, [R216] ;  /* 0x00000000d8a8783b */ /* 0x000e6e0000000200 */
[C---:B--2---:R-:W-:Y:S08]  /*70d0*/  HMMA.16816.F32 R176, R4.reuse, R20, R176 ;  /* 0x0000001404b0723c */ /* 0x044ff000000018b0 */
[----:B------:R-:W-:Y:S01]  /*70e0*/  HMMA.16816.F32 R172, R4, R22, R172 ;  /* 0x0000001604ac723c */ /* 0x000fe200000018ac */
[----:B------:R-:W-:Y:S04]  /*70f0*/  LDSM.16.M88.4 R4, [R230+0x2000] ;  /* 0x00200000e604783b */ /* 0x000fe80000000200 */
[----:B------:R-:W2:Y:S03]  /*7100*/  LDSM.16.M88.4 R20, [R227+0xa000] ;  /* 0x00a00000e314783b */ /* 0x000ea60000000200 */
        /* <DEDUP_REMOVED lines=8> */
[----:B------:R-:W5:Y:S07]  /*7190*/  LDSM.16.M88.4 R32, [R227+0xb800] ;  /* 0x00b80000e320783b */ /* 0x000f6e0000000200 */
[C---:B-1----:R-:W-:Y:S08]  /*71a0*/  HMMA.16816.F32 R176, R8.reuse, R168, R176 ;  /* 0x000000a808b0723c */ /* 0x042ff000000018b0 */
[----:B------:R-:W-:Y:S01]  /*71b0*/  HMMA.16816.F32 R172, R8, R170, R172 ;  /* 0x000000aa08ac723c */ /* 0x000fe200000018ac */
[----:B------:R-:W-:Y:S04]  /*71c0*/  LDSM.16.M88.4 R8, [R229+0x2000] ;  /* 0x00200000e508783b */ /* 0x000fe80000000200 */
[----:B------:R-:W1:Y:S03]  /*71d0*/  LDSM.16.M88.4 R168, [R220+0x2000] ;  /* 0x00200000dca8783b */ /* 0x000e660000000200 */
        /* <DEDUP_REMOVED lines=24> */
[----:B------:R-:W-:Y:S04]  /*7360*/  LDSM.16.M88.4 R8, [R232+0x4000] ;  /* 0x00400000e808783b */ /* 0x000fe80000000200 */
[----:B------:R-:W5:Y:S03]  /*7370*/  LDSM.16.M88.4 R192, [R215] ;  /* 0x00000000d7c0783b */ /* 0x000f660000000200 */
[C---:B----4-:R-:W-:Y:S08]  /*7380*/  HMMA.16816.F32 R16, R4.reuse, R32, R16 ;  /* 0x000000200410723c */ /* 0x050ff00000001810 */
[C---:B------:R-:W-:Y:S01]  /*7390*/  HMMA.16816.F32 R12, R4.reuse, R34, R12 ;  /* 0x00000022040c723c */ /* 0x040fe2000000180c */
[----:B------:R-:W4:Y:S07]  /*73a0*/  LDSM.16.M88.4 R32, [R214] ;  /* 0x00000000d620783b */ /* 0x000f2e0000000200 */
[C---:B-1----:R-:W-:Y:S08]  /*73b0*/  HMMA.16816.F32 R28, R4.reuse, R168, R28 ;  /* 0x000000a8041c723c */ /* 0x042ff0000000181c */
[C---:B------:R-:W-:Y:S01]  /*73c0*/  HMMA.16816.F32 R188, R4.reuse, R170, R188 ;  /* 0x000000aa04bc723c */ /* 0x040fe200000018bc */
[----:B------:R-:W1:Y:S07]  /*73d0*/  LDSM.16.M88.4 R168, [R213] ;  /* 0x00000000d5a8783b */ /* 0x000e6e0000000200 */
[C---:B--2---:R-:W-:Y:S08]  /*73e0*/  HMMA.16816.F32 R184, R4.reuse, R20, R184 ;  /* 0x0000001404b8723c */ /* 0x044ff000000018b8 */
[C---:B------:R-:W-:Y:S01]  /*73f0*/  HMMA.16816.F32 R180, R4.reuse, R22, R180 ;  /* 0x0000001604b4723c */ /* 0x040fe200000018b4 */
[----:B------:R-:W2:Y:S07]  /*7400*/  LDSM.16.M88.4 R20, [R212] ;  /* 0x00000000d414783b */ /* 0x000eae0000000200 */
[C---:B---3--:R-:W-:Y:S08]  /*7410*/  HMMA.16816.F32 R176, R4.reuse, R24, R176 ;  /* 0x0000001804b0723c */ /* 0x048ff000000018b0 */
[----:B------:R-:W-:Y:S01]  /*7420*/  HMMA.16816.F32 R172, R4, R26, R172 ;  /* 0x0000001a04ac723c */ /* 0x000fe200000018ac */
[----:B------:R-:W-:Y:S04]  /*7430*/  LDSM.16.M88.4 R24, [R230+0x4000] ;  /* 0x00400000e618783b */ /* 0x000fe80000000200 */
[----:B------:R-:W3:Y:S03]  /*7440*/  LDSM.16.M88.4 R4, [R227+0xc000] ;  /* 0x00c00000e304783b */ /* 0x000ee60000000200 */
[C---:B-----5:R-:W-:Y:S08]  /*7450*/  HMMA.16816.F32 R16, R8.reuse, R192, R16 ;  /* 0x000000c00810723c */ /* 0x060ff00000001810 */
[C---:B------:R-:W-:Y:S01]  /*7460*/  HMMA.16816.F32 R12, R8.reuse, R194, R12 ;  /* 0x000000c2080c723c */ /* 0x040fe2000000180c */
[----:B------:R-:W5:Y:S07]  /*7470*/  LDSM.16.M88.4 R192, [R227+0xc800] ;  /* 0x00c80000e3c0783b */ /* 0x000f6e0000000200 */
[C---:B----4-:R-:W-:Y:S08]  /*7480*/  HMMA.16816.F32 R28, R8.reuse, R32, R28 ;  /* 0x00000020081c723c */ /* 0x050ff0000000181c */
[C---:B------:R-:W-:Y:S01]  /*7490*/  HMMA.16816.F32 R188, R8.reuse, R34, R188 ;  /* 0x0000002208bc723c */ /* 0x040fe200000018bc */
[----:B------:R-:W4:Y:S07]  /*74a0*/  LDSM.16.M88.4 R32, [R227+0xd000] ;  /* 0x00d00000e320783b */ /* 0x000f2e0000000200 */
[C---:B-1----:R-:W-:Y:S08]  /*74b0*/  HMMA.16816.F32 R184, R8.reuse, R168, R184 ;  /* 0x000000a808b8723c */ /* 0x042ff000000018b8 */
[C---:B------:R-:W-:Y:S01]  /*74c0*/  HMMA.16816.F32 R180, R8.reuse, R170, R180 ;  /* 0x000000aa08b4723c */ /* 0x040fe200000018b4 */
[----:B------:R-:W1:Y:S07]  /*74d0*/  LDSM.16.M88.4 R168, [R227+0xd800] ;  /* 0x00d80000e3a8783b */ /* 0x000e6e0000000200 */
[C---:B--2---:R-:W-:Y:S08]  /*74e0*/  HMMA.16816.F32 R176, R8.reuse, R20, R176 ;  /* 0x0000001408b0723c */ /* 0x044ff000000018b0 */
[----:B------:R-:W-:Y:S01]  /*74f0*/  HMMA.16816.F32 R172, R8, R22, R172 ;  /* 0x0000001608ac723c */ /* 0x000fe200000018ac */
[----:B------:R-:W-:Y:S04]  /*7500*/  LDSM.16.M88.4 R8, [R229+0x4000] ;  /* 0x00400000e508783b */ /* 0x000fe80000000200 */
[----:B------:R-:W2:Y:S03]  /*7510*/  LDSM.16.M88.4 R20, [R220+0x4000] ;  /* 0x00400000dc14783b */ /* 0x000ea60000000200 */
[C---:B---3--:R-:W-:Y:S08]  /*7520*/  HMMA.16816.F32 R16, R24.reuse, R4, R16 ;  /* 0x000000041810723c */ /* 0x048ff00000001810 */
[C---:B------:R-:W-:Y:S01]  /*7530*/  HMMA.16816.F32 R12, R24.reuse, R6, R12 ;  /* 0x00000006180c723c */ /* 0x040fe2000000180c */
[----:B------:R-:W3:Y:S07]  /*7540*/  LDSM.16.M88.4 R4, [R220+0x4800] ;  /* 0x00480000dc04783b */ /* 0x000eee0000000200 */
[C---:B-----5:R-:W-:Y:S08]  /*7550*/  HMMA.16816.F32 R28, R24.reuse, R192, R28 ;  /* 0x000000c0181c723c */ /* 0x060ff0000000181c */
[C---:B------:R-:W-:Y:S01]  /*7560*/  HMMA.16816.F32 R188, R24.reuse, R194, R188 ;  /* 0x000000c218bc723c */ /* 0x040fe200000018bc */
[----:B------:R-:W-:Y:S07]  /*7570*/  LDSM.16.M88.4 R192, [R233+0xf800] ;  /* 0x00f80000e9c0783b */ /* 0x000fee0000000200 */
[C---:B----4-:R-:W-:Y:S08]  /*7580*/  HMMA.16816.F32 R184, R24.reuse, R32, R184 ;  /* 0x0000002018b8723c */ /* 0x050ff000000018b8 */
        /* <DEDUP_REMOVED lines=10> */
[----:B------:R-:W-:Y:S01]  /*7630*/  HMMA.16816.F32 R188, R8, R6, R188 ;  /* 0x0000000608bc723c */ /* 0x000fe200000018bc */
[----:B------:R-:W3:Y:S07]  /*7640*/  LDSM.16.M88.4 R4, [R211] ;  /* 0x00000000d304783b */ /* 0x000eee0000000200 */
[C---:B----4-:R-:W-:Y:S08]  /*7650*/  HMMA.16816.F32 R16, R200.reuse, R32, R16 ;  /* 0x00000020c810723c */ /* 0x050ff00000001810 */
[----:B------:R-:W-:Y:S01]  /*7660*/  HMMA.16816.F32 R12, R200, R34, R12 ;  /* 0x00000022c80c723c */ /* 0x000fe2000000180c */
[----:B------:R-:W-:Y:S07]  /*7670*/  LDSM.16.M88.4 R32, [R210] ;  /* 0x00000000d220783b */ /* 0x000fee0000000200 */
[C---:B-1----:R-:W-:Y:S08]  /*7680*/  HMMA.16816.F32 R184, R8.reuse, R24, R184 ;  /* 0x0000001808b8723c */ /* 0x042ff000000018b8 */
[C---:B------:R-:W-:Y:S01]  /*7690*/  HMMA.16816.F32 R180, R8.reuse, R26, R180 ;  /* 0x0000001a08b4723c */ /* 0x040fe200000018b4 */
[----:B------:R-:W-:Y:S07]  /*76a0*/  LDSM.16.M88.4 R24, [R230+0x6000] ;  /* 0x00600000e618783b */ /* 0x000fee0000000200 */
[C---:B--2---:R-:W-:Y:S08]  /*76b0*/  HMMA.16816.F32 R176, R8.reuse, R20, R176 ;  /* 0x0000001408b0723c */ /* 0x044ff000000018b0 */
[----:B------:R-:W-:Y:S01]  /*76c0*/  HMMA.16816.F32 R172, R8, R22, R172 ;  /* 0x0000001608ac723c */ /* 0x000fe200000018ac */
[----:B------:R-:W1:Y:S04]  /*76d0*/  LDSM.16.M88.4 R20, [R227+0xe000] ;  /* 0x00e00000e314783b */ /* 0x000e680000000200 */
[----:B------:R-:W-:Y:S03]  /*76e0*/  LDSM.16.M88.4 R8, [R229+0x6000] ;  /* 0x00600000e508783b */ /* 0x000fe60000000200 */
[C---:B---3--:R-:W-:Y:S08]  /*76f0*/  HMMA.16816.F32 R16, R168.reuse, R4, R16 ;  /* 0x00000004a810723c */ /* 0x048ff00000001810 */
[----:B------:R-:W-:Y:S01]  /*7700*/  HMMA.16816.F32 R12, R168, R6, R12 ;  /* 0x00000006a80c723c */ /* 0x000fe2000000180c */
[----:B------:R-:W2:Y:S07]  /*7710*/  LDSM.16.M88.4 R4, [R220+0x6000] ;  /* 0x00600000dc04783b */ /* 0x000eae0000000200 */
[C---:B------:R-:W-:Y:S08]  /*7720*/  HMMA.16816.F32 R28, R200.reuse, R204, R28 ;  /* 0x000000ccc81c723c */ /* 0x040ff0000000181c */
[C---:B------:R-:W-:Y:S08]  /*7730*/  HMMA.16816.F32 R188, R200.reuse, R206, R188 ;  /* 0x000000cec8bc723c */ /* 0x040ff000000018bc */
[----:B------:R-:W-:Y:S08]  /*7740*/  HMMA.16816.F32 R176, R200, R192, R176 ;  /* 0x000000c0c8b0723c */ /* 0x000ff000000018b0 */
[C---:B-1----:R-:W-:Y:S08]  /*7750*/  HMMA.16816.F32 R16, R24.reuse, R20, R16 ;  /* 0x000000141810723c */ /* 0x042ff00000001810 */
[----:B------:R-:W-:Y:S01]  /*7760*/  HMMA.16816.F32 R12, R24, R22, R12 ;  /* 0x00000016180c723c */ /* 0x000fe2000000180c */
[----:B------:R-:W1:Y:S07]  /*7770*/  LDSM.16.M88.4 R20, [R227+0xe800] ;  /* 0x00e80000e314783b */ /* 0x000e6e0000000200 */
[----:B------:R-:W-:Y:S08]  /*7780*/  HMMA.16816.F32 R28, R168, R32, R28 ;  /* 0x00000020a81c723c */ /* 0x000ff0000000181c */
[----:B--2---:R-:W-:Y:S08]  /*7790*/  HMMA.16816.F32 R16, R8, R4, R16 ;  /* 0x000000040810723c */ /* 0x004ff00000001810 */
[C---:B------:R-:W-:Y:S01]  /*77a0*/  HMMA.16816.F32 R192, R200.reuse, R194, R172 ;  /* 0x000000c2c8c0723c */ /* 0x040fe200000018ac */
[----:B------:R-:W2:Y:S07]  /*77b0*/  LDSM.16.M88.4 R172, [R220+0x6800] ;  /* 0x00680000dcac783b */ /* 0x000eae0000000200 */
[C---:B------:R-:W-:Y:S08]  /*77c0*/  HMMA.16816.F32 R184, R200.reuse, R196, R184 ;  /* 0x000000c4c8b8723c */ /* 0x040ff000000018b8 */
[----:B------:R-:W-:Y:S01]  /*77d0*/  HMMA.16816.F32 R180, R200, R198, R180 ;  /* 0x000000c6c8b4723c */ /* 0x000fe200000018b4 */
[----:B------:R-:W3:Y:S01]  /*77e0*/  LDSM.16.M88.4 R196, [R209] ;  /* 0x00000000d1c4783b */ /* 0x000ee20000000200 */
[----:B------:R-:W-:-:S02]  /*77f0*/  FMUL.FTZ R32, R16, c[0x0][0x2ec] ;  /* 0x0000bb0010207a20 */ /* 0x000fc40000410000 */
[----:B------:R-:W-:Y:S02]  /*7800*/  FMUL.FTZ R0, R17, c[0x0][0x2ec] ;  /* 0x0000bb0011007a20 */ /* 0x000fe40000410000 */
[----:B------:R-:W-:Y:S02]  /*7810*/  FMUL.FTZ R33, R18, c[0x0][0x2ec] ;  /* 0x0000bb0012217a20 */ /* 0x000fe40000410000 */
[----:B------:R-:W-:Y:S01]  /*7820*/  HMMA.16816.F32 R188, R168, R34, R188 ;  /* 0x00000022a8bc723c */ /* 0x000fe200000018bc */
[----:B------:R-:W-:Y:S06]  /*7830*/  MUFU.TANH R32, R32 ;  /* 0x0000002000207308 */ /* 0x000fec0000002400 */
[----:B------:R-:W-:Y:S01]  /*7840*/  FMUL.FTZ R34, R19, c[0x0][0x2ec] ;  /* 0x0000bb0013227a20 */ /* 0x000fe20000410000 */
[----:B-1----:R-:W-:Y:S01]  /*7850*/  HMMA.16816.F32 R28, R24, R20, R28 ;  /* 0x00000014181c723c */ /* 0x002fe2000000181c */
[----:B------:R-:W1:Y:S01]  /*7860*/  LDSM.16.M88.4 R16, [R208] ;  /* 0x00000000d010783b */ /* 0x000e620000000200 */
[----:B------:R-:W-:Y:S06]  /*7870*/  MUFU.TANH R0, R0 ;  /* 0x0000000000007308 */ /* 0x000fec0000002400 */
[----:B------:R-:W-:Y:S01]  /*7880*/  HMMA.16816.F32 R12, R8, R6, R12 ;  /* 0x00000006080c723c */ /* 0x000fe2000000180c */
[----:B------:R-:W4:Y:S01]  /*7890*/  LDSM.16.M88.4 R4, [R227+0xf000] ;  /* 0x00f00000e304783b */ /* 0x000f220000000200 */
[----:B------:R-:W-:Y:S06]  /*78a0*/  MUFU.TANH R33, R33 ;  /* 0x0000002100217308 */ /* 0x000fec0000002400 */
[----:B------:R-:W-:Y:S01]  /*78b0*/  HMMA.16816.F32 R188, R24, R22, R188 ;  /* 0x0000001618bc723c */ /* 0x000fe200000018bc */
[----:B------:R-:W-:Y:S01]  /*78c0*/  LDSM.16.M88.4 R20, [R220+0x7000] ;  /* 0x00700000dc14783b */ /* 0x000fe20000000200 */
[----:B------:R-:W-:Y:S06]  /*78d0*/  MUFU.TANH R34, R34 ;  /* 0x0000002200227308 */ /* 0x000fec0000002400 */
[----:B--2---:R-:W-:Y:S08]  /*78e0*/  HMMA.16816.F32 R28, R8, R172, R28 ;  /* 0x000000ac081c723c */ /* 0x004ff0000000181c */
[----:B---3--:R-:W-:Y:S01]  /*78f0*/  HMMA.16816.F32 R184, R168, R196, R184 ;  /* 0x000000c4a8b8723c */ /* 0x008fe200000018b8 */
[----:B------:R-:W-:-:S02]  /*7900*/  FMUL.FTZ R166, R12, c[0x0][0x2ec] ;  /* 0x0000bb000ca67a20 */ /* 0x000fc40000410000 */
[----:B------:R-:W-:Y:S02]  /*7910*/  FMUL.FTZ R35, R13, c[0x0][0x2ec] ;  /* 0x0000bb000d237a20 */ /* 0x000fe40000410000 */
[----:B------:R-:W-:Y:S02]  /*7920*/  FMUL.FTZ R167, R14, c[0x0][0x2ec] ;  /* 0x0000bb000ea77a20 */ /* 0x000fe40000410000 */
[----:B------:R-:W-:Y:S01]  /*7930*/  FMUL.FTZ R172, R15, c[0x0][0x2ec] ;  /* 0x0000bb000fac7a20 */ /* 0x000fe20000410000 */
[C---:B------:R-:W-:Y:S01]  /*7940*/  HMMA.16816.F32 R180, R168.reuse, R198, R180 ;  /* 0x000000c6a8b4723c */ /* 0x040fe200000018b4 */
[----:B------:R-:W2:Y:S01]  /*7950*/  LDSM.16.M88.4 R12, [R227+0xf800] ;  /* 0x00f80000e30c783b */ /* 0x000ea20000000200 */
[----:B------:R-:W3:Y:S06]  /*7960*/  MUFU.TANH R166, R166 ;  /* 0x000000a600a67308 */ /* 0x000eec0000002400 */
[----:B-1----:R-:W-:Y:S01]  /*7970*/  HMMA.16816.F32 R176, R168, R16, R176 ;  /* 0x00000010a8b0723c */ /* 0x002fe200000018b0 */
[----:B------:R-:W-:Y:S01]  /*7980*/  FMUL.FTZ R173, R28, c[0x0][0x2ec] ;  /* 0x0000bb001cad7a20 */ /* 0x000fe20000410000 */
[----:B------:R-:W1:Y:S01]  /*7990*/  MUFU.TANH R172, R172 ;  /* 0x000000ac00ac7308 */ /* 0x000e620000002400 */
[----:B------:R-:W-:-:S02]  /*79a0*/  FMUL.FTZ R28, R29, c[0x0][0x2ec] ;  /* 0x0000bb001d1c7a20 */ /* 0x000fc40000410000 */
[----:B------:R-:W-:Y:S02]  /*79b0*/  FMUL.FTZ R30, R30, c[0x0][0x2ec] ;  /* 0x0000bb001e1e7a20 */ /* 0x000fe40000410000 */
[----:B------:R-:W-:Y:S01]  /*79c0*/  IMAD R17, R246, 0x40, R245 ;  /* 0x00000040f6117824 */ /* 0x000fe200078e02f5 */
[C---:B----4-:R-:W-:Y:S01]  /*79d0*/  HMMA.16816.F32 R184, R24.reuse, R4, R184 ;  /* 0x0000000418b8723c */ /* 0x050fe200000018b8 */
[----:B------:R-:W-:Y:S01]  /*79e0*/  FMUL.FTZ R16, R31, c[0x0][0x2ec] ;  /* 0x0000bb001f107a20 */ /* 0x000fe20000410000 */
[----:B------:R-:W4:Y:S02]  /*79f0*/  MUFU.TANH R173, R173 ;  /* 0x000000ad00ad7308 */ /* 0x000f240000002400 */
[CC--:B------:R-:W-:Y:S02]  /*7a00*/  ISETP.GE.AND P1, PT, R17.reuse, R243.reuse, PT ;  /* 0x000000f31100720c */ /* 0x0c0fe40003f26270 */
[C---:B------:R-:W-:Y:S02]  /*7a10*/  IADD3 R29, R17.reuse, 0x1, RZ ;  /* 0x00000001111d7810 */ /* 0x040fe40007ffe0ff */
[----:B------:R-:W-:Y:S01]  /*7a20*/  HMMA.16816.F32 R180, R24, R6, R180 ;  /* 0x0000000618b4723c */ /* 0x000fe200000018b4 */
[----:B------:R-:W5:Y:S01]  /*7a30*/  LDSM.16.M88.4 R4, [R220+0x7800] ;  /* 0x00780000dc04783b */ /* 0x000f620000000200 */
[----:B------:R-:W-:Y:S01]  /*7a40*/  ISETP.LT.OR P1, PT, R17, R244, P1 ;  /* 0x000000f41100720c */ /* 0x000fe20000f21670 */
[----:B------:R-:W-:Y:S01]  /*7a50*/  MUFU.TANH R35, R35 ;  /* 0x0000002300237308 */ /* 0x000fe20000002400 */
[----:B------:R-:W-:Y:S01]  /*7a60*/  ISETP.GE.AND P3, PT, R29, R243, PT ;  /* 0x000000f31d00720c */ /* 0x000fe20003f66270 */
[----:B------:R-:W-:-:S04]  /*7a70*/  DEPBAR.LE SB0, 0x0 ;  /* 0x000080000000791a */ /* 0x000fc80000000000 */
[----:B------:R-:W-:Y:S01]  /*7a80*/  HMMA.16816.F32 R192, R168, R18, R192 ;  /* 0x00000012a8c0723c */ /* 0x000fe200000018c0 */
[C---:B------:R-:W-:Y:S01]  /*7a90*/  ISETP.GE.AND P0, PT, R29.reuse, R238, PT ;  /* 0x000000ee1d00720c */ /* 0x040fe20003f06270 */
[----:B------:R-:W1:Y:S01]  /*7aa0*/  MUFU.TANH R167, R167 ;  /* 0x000000a700a77308 */ /* 0x000e620000002400 */
[C---:B------:R-:W-:Y:S02]  /*7ab0*/  ISETP.LT.OR P3, PT, R29.reuse, R244, P3 ;  /* 0x000000f41d00720c */ /* 0x040fe40001f61670 */
[----:B------:R-:W-:Y:S02]  /*7ac0*/  ISETP.LT.OR P0, PT, R29, R242, P0 ;  /* 0x000000f21d00720c */ /* 0x000fe40000701670 */
[C---:B------:R-:W-:Y:S01]  /*7ad0*/  IADD3 R31, R17.reuse, 0x21, RZ ;  /* 0x00000021111f7810 */ /* 0x040fe20007ffe0ff */
[----:B--2---:R-:W-:Y:S02]  /*7ae0*/  HMMA.16816.F32 R176, R24, R12, R176 ;  /* 0x0000000c18b0723c */ /* 0x004fe400000018b0 */
[----:B------:R-:W-:Y:S05]  /*7af0*/  MUFU.TANH R28, R28 ;  /* 0x0000001c001c7308 */ /* 0x000fea0000002400 */
[----:B------:R-:W-:Y:S01]  /*7b00*/  IADD3 R13, R17, 0x8, RZ ;  /* 0x00000008110d7810 */ /* 0x000fe20007ffe0ff */
[----:B------:R-:W-:Y:S02]  /*7b10*/  HMMA.16816.F32 R188, R8, R174, R188 ;  /* 0x000000ae08bc723c */ /* 0x000fe400000018bc */
[----:B------:R-:W2:Y:S01]  /*7b20*/  MUFU.TANH R30, R30 ;  /* 0x0000001e001e7308 */ /* 0x000ea20000002400 */
[----:B------:R-:W-:-:S02]  /*7b30*/  ISETP.GE.AND P4, PT, R13, R243, PT ;  /* 0x000000f30d00720c */ /* 0x000fc40003f86270 */
[C---:B------:R-:W-:Y:S02]  /*7b40*/  ISETP.GE.AND P6, PT, R13.reuse, R238, PT ;  /* 0x000000ee0d00720c */ /* 0x040fe40003fc6270 */
[C---:B------:R-:W-:Y:S01]  /*7b50*/  ISETP.LT.OR P4, PT, R13.reuse, R244, P4 ;  /* 0x000000f40d00720c */ /* 0x040fe20002781670 */
[----:B------:R-:W-:Y:S01]  /*7b60*/  HMMA.16816.F32 R184, R8, R20, R184 ;  /* 0x0000001408b8723c */ /* 0x000fe200000018b8 */
[----:B------:R-:W-:Y:S01]  /*7b70*/  ISETP.LT.OR P6, PT, R13, R242, P6 ;  /* 0x000000f20d00720c */ /* 0x000fe200037c1670 */
[----:B------:R-:W1:Y:S01]  /*7b80*/  MUFU.TANH R16, R16 ;  /* 0x0000001000107308 */ /* 0x000e620000002400 */
[----:B------:R-:W-:Y:S02]  /*7b90*/  IADD3 R13, R17, 0x9, RZ ;  /* 0x00000009110d7810 */ /* 0x000fe40007ffe0ff */
[----:B---3--:R-:W-:Y:S02]  /*7ba0*/  FSEL R29, R166, -INF , !P4 ;  /* 0xff800000a61d7808 */ /* 0x008fe40006000000 */
[C---:B------:R-:W-:Y:S01]  /*7bb0*/  ISETP.GE.AND P2, PT, R13.reuse, R243, PT ;  /* 0x000000f30d00720c */ /* 0x040fe20003f46270 */
[----:B------:R-:W-:Y:S01]  /*7bc0*/  HMMA.16816.F32 R192, R24, R14, R192 ;  /* 0x0000000e18c0723c */ /* 0x000fe200000018c0 */
[----:B------:R-:W-:-:S02]  /*7bd0*/  ISETP.GE.AND P5, PT, R13, R238, PT ;  /* 0x000000ee0d00720c */ /* 0x000fc40003fa6270 */
[C---:B------:R-:W-:Y:S02]  /*7be0*/  ISETP.LT.OR P2, PT, R13.reuse, R244, P2 ;  /* 0x000000f40d00720c */ /* 0x040fe40001741670 */
[----:B------:R-:W-:Y:S02]  /*7bf0*/  ISETP.LT.OR P5, PT, R13, R242, P5 ;  /* 0x000000f20d00720c */ /* 0x000fe40002fa1670 */
[----:B------:R-:W-:Y:S01]  /*7c00*/  FSEL R13, R32, -INF , !P1 ;  /* 0xff800000200d7808 */ /* 0x000fe20004800000 */
[C---:B------:R-:W-:Y:S01]  /*7c10*/  HMMA.16816.F32 R180, R8.reuse, R22, R180 ;  /* 0x0000001608b4723c */ /* 0x040fe200000018b4 */
[----:B------:R-:W-:Y:S01]  /*7c20*/  ISETP.GE.AND P1, PT, R17, R238, PT ;  /* 0x000000ee1100720c */ /* 0x000fe20003f26270 */
[----:B------:R-:W-:Y:S01]  /*7c30*/  FMUL.FTZ R18, R189, c[0x0][0x2ec] ;  /* 0x0000bb00bd127a20 */ /* 0x000fe20000410000 */
[C---:B------:R-:W-:Y:S01]  /*7c40*/  IADD3 R25, R17.reuse, 0x10, RZ ;  /* 0x0000001011197810 */ /* 0x040fe20007ffe0ff */
[----:B------:R-:W-:Y:S01]  /*7c50*/  FMUL.FTZ R20, R190, c[0x0][0x2ec] ;  /* 0x0000bb00be147a20 */ /* 0x000fe20000410000 */
[C---:B------:R-:W-:Y:S01]  /*7c60*/  ISETP.LT.OR P1, PT, R17.reuse, R242, P1 ;  /* 0x000000f21100720c */ /* 0x040fe20000f21670 */
[----:B------:R-:W-:Y:S01]  /*7c70*/  FMUL.FTZ R21, R188, c[0x0][0x2ec] ;  /* 0x0000bb00bc157a20 */ /* 0x000fe20000410000 */
[----:B------:R-:W-:Y:S01]  /*7c80*/  IADD3 R23, R17, 0x11, RZ ;  /* 0x0000001111177810 */ /* 0x000fe20007ffe0ff */
[C---:B-----5:R-:W-:Y:S01]  /*7c90*/  HMMA.16816.F32 R176, R8.reuse, R4, R176 ;  /* 0x0000000408b0723c */ /* 0x060fe200000018b0 */
[----:B------:R-:W-:Y:S01]  /*7ca0*/  FSEL R15, R0, -INF , !P3 ;  /* 0xff800000000f7808 */ /* 0x000fe20005800000 */
[----:B------:R-:W-:Y:S01]  /*7cb0*/  MUFU.TANH R18, R18 ;  /* 0x0000001200127308 */ /* 0x000fe20000002400 */
[----:B------:R-:W-:Y:S01]  /*7cc0*/  FSEL R12, R33, -INF , !P1 ;  /* 0xff800000210c7808 */ /* 0x000fe20004800000 */
[----:B------:R-:W-:Y:S01]  /*7cd0*/  FMUL.FTZ R19, R191, c[0x0][0x2ec] ;  /* 0x0000bb00bf137a20 */ /* 0x000fe20000410000 */
[----:B------:R-:W-:Y:S01]  /*7ce0*/  FSEL R0, R34, -INF , !P0 ;  /* 0xff80000022007808 */ /* 0x000fe20004000000 */
[----:B------:R-:W-:Y:S01]  /*7cf0*/  FMUL.FTZ R184, R184, c[0x0][0x2ec] ;  /* 0x0000bb00b8b87a20 */ /* 0x000fe20000410000 */
[-C--:B------:R-:W-:Y:S01]  /*7d00*/  ISETP.GE.AND P1, PT, R25, R243.reuse, PT ;  /* 0x000000f31900720c */ /* 0x080fe20003f26270 */
[----:B------:R-:W-:Y:S01]  /*7d10*/  HMMA.16816.F32 R192, R8, R6, R192 ;  /* 0x0000000608c0723c */ /* 0x000fe200000018c0 */
[CC--:B------:R-:W-:Y:S01]  /*7d20*/  ISETP.GE.AND P0, PT, R23.reuse, R243.reuse, PT ;  /* 0x000000f31700720c */ /* 0x0c0fe20003f06270 */
[----:B------:R-:W3:Y:S01]  /*7d30*/  MUFU.TANH R20, R20 ;  /* 0x0000001400147308 */ /* 0x000ee20000002400 */
[-C--:B------:R-:W-:Y:S01]  /*7d40*/  ISETP.GE.AND P4, PT, R23, R238.reuse, PT ;  /* 0x000000ee1700720c */ /* 0x080fe20003f86270 */
[----:B------:R-:W-:Y:S01]  /*7d50*/  FMUL.FTZ R185, R185, c[0x0][0x2ec] ;  /* 0x0000bb00b9b97a20 */ /* 0x000fe20000410000 */
[----:B------:R-:W-:Y:S01]  /*7d60*/  ISETP.GE.AND P3, PT, R25, R238, PT ;  /* 0x000000ee1900720c */ /* 0x000fe20003f66270 */
[----:B------:R-:W-:Y:S01]  /*7d70*/  FMUL.FTZ R187, R187, c[0x0][0x2ec] ;  /* 0x0000bb00bbbb7a20 */ /* 0x000fe20000410000 */
[-C--:B------:R-:W-:Y:S01]  /*7d80*/  ISETP.LT.OR P1, PT, R25, R244.reuse, P1 ;  /* 0x000000f41900720c */ /* 0x080fe20000f21670 */
[----:B------:R-:W-:Y:S01]  /*7d90*/  FMUL.FTZ R180, R180, c[0x0][0x2ec] ;  /* 0x0000bb00b4b47a20 */ /* 0x000fe20000410000 */
[C---:B------:R-:W-:Y:S01]  /*7da0*/  ISETP.LT.OR P0, PT, R23.reuse, R244, P0 ;  /* 0x000000f41700720c */ /* 0x040fe20000701670 */
[----:B------:R-:W5:Y:S01]  /*7db0*/  MUFU.TANH R21, R21 ;  /* 0x0000001500157308 */ /* 0x000f620000002400 */
[-C--:B------:R-:W-:Y:S01]  /*7dc0*/  ISETP.LT.OR P4, PT, R23, R242.reuse, P4 ;  /* 0x000000f21700720c */ /* 0x080fe20002781670 */
[----:B------:R-:W-:Y:S01]  /*7dd0*/  FMUL.FTZ R186, R186, c[0x0][0x2ec] ;  /* 0x0000bb00baba7a20 */ /* 0x000fe20000410000 */
[----:B------:R-:W-:Y:S01]  /*7de0*/  IADD3 R23, R17, 0x19, RZ ;  /* 0x0000001911177810 */ /* 0x000fe20007ffe0ff */
[----:B------:R-:W-:Y:S01]  /*7df0*/  FMUL.FTZ R181, R181, c[0x0][0x2ec] ;  /* 0x0000bb00b5b57a20 */ /* 0x000fe20000410000 */
[----:B------:R-:W-:Y:S01]  /*7e00*/  ISETP.LT.OR P3, PT, R25, R242, P3 ;  /* 0x000000f21900720c */ /* 0x000fe20001f61670 */
[----:B------:R-:W-:Y:S01]  /*7e10*/  FMUL.FTZ R32, R178, c[0x0][0x2ec] ;  /* 0x0000bb00b2207a20 */ /* 0x000fe20000410000 */
[----:B------:R-:W-:Y:S01]  /*7e20*/  IADD3 R25, R17, 0x18, RZ ;  /* 0x0000001811197810 */ /* 0x000fe20007ffe0ff */
[----:B------:R-:W2:Y:S01]  /*7e30*/  MUFU.TANH R19, R19 ;  /* 0x0000001300137308 */ /* 0x000ea20000002400 */
[----:B-1----:R-:W-:Y:S01]  /*7e40*/  FSEL R172, R172, -INF , !P5 ;  /* 0xff800000acac7808 */ /* 0x002fe20006800000 */
[----:B------:R-:W-:Y:S01]  /*7e50*/  FMUL.FTZ R182, R182, c[0x0][0x2ec] ;  /* 0x0000bb00b6b67a20 */ /* 0x000fe20000410000 */
[----:B----4-:R-:W-:Y:S01]  /*7e60*/  FSEL R27, R173, -INF , !P1 ;  /* 0xff800000ad1b7808 */ /* 0x010fe20004800000 */
[----:B------:R-:W-:Y:S01]  /*7e70*/  FMUL.FTZ R183, R183, c[0x0][0x2ec] ;  /* 0x0000bb00b7b77a20 */ /* 0x000fe20000410000 */
[CC--:B------:R-:W-:Y:S01]  /*7e80*/  ISETP.GE.AND P5, PT, R23.reuse, R243.reuse, PT ;  /* 0x000000f31700720c */ /* 0x0c0fe20003fa6270 */
[----:B------:R-:W-:Y:S01]  /*7e90*/  FMUL.FTZ R176, R176, c[0x0][0x2ec] ;  /* 0x0000bb00b0b07a20 */ /* 0x000fe20000410000 */
[-C--:B------:R-:W-:Y:S01]  /*7ea0*/  ISETP.GE.AND P1, PT, R23, R238.reuse, PT ;  /* 0x000000ee1700720c */ /* 0x080fe20003f26270 */
[----:B------:R-:W1:Y:S01]  /*7eb0*/  MUFU.TANH R199, R184 ;  /* 0x000000b800c77308 */ /* 0x000e620000002400 */
[----:B------:R-:W-:Y:S01]  /*7ec0*/  FSEL R4, R167, -INF , !P6 ;  /* 0xff800000a7047808 */ /* 0x000fe20007000000 */
[----:B------:R-:W-:Y:S01]  /*7ed0*/  FMUL.FTZ R178, R179, c[0x0][0x2ec] ;  /* 0x0000bb00b3b27a20 */ /* 0x000fe20000410000 */
[----:B------:R-:W-:Y:S01]  /*7ee0*/  FSEL R5, R35, -INF , !P2 ;  /* 0xff80000023057808 */ /* 0x000fe20005000000 */
[----:B------:R-:W-:Y:S01]  /*7ef0*/  FMUL.FTZ R35, R192, c[0x0][0x2ec] ;  /* 0x0000bb00c0237a20 */ /* 0x000fe20000410000 */
[----:B------:R-:W-:Y:S01]  /*7f00*/  ISETP.GE.AND P6, PT, R25, R243, PT ;  /* 0x000000f31900720c */ /* 0x000fe20003fc6270 */
[----:B------:R-:W-:Y:S01]  /*7f10*/  FMUL.FTZ R33, R193, c[0x0][0x2ec] ;  /* 0x0000bb00c1217a20 */ /* 0x000fe20000410000 */
[----:B------:R-:W-:Y:S01]  /*7f20*/  ISETP.GE.AND P2, PT, R25, R238, PT ;  /* 0x000000ee1900720c */ /* 0x000fe20003f46270 */
[----:B------:R-:W4:Y:S01]  /*7f30*/  MUFU.TANH R197, R185 ;  /* 0x000000b900c57308 */ /* 0x000f220000002400 */
[----:B------:R-:W-:Y:S01]  /*7f40*/  ISETP.LT.OR P5, PT, R23, R244, P5 ;  /* 0x000000f41700720c */ /* 0x000fe20002fa1670 */
[----:B------:R-:W-:Y:S01]  /*7f50*/  FMUL.FTZ R174, R195, c[0x0][0x2ec] ;  /* 0x0000bb00c3ae7a20 */ /* 0x000fe20000410000 */
[----:B------:R-:W-:Y:S01]  /*7f60*/  ISETP.LT.OR P1, PT, R23, R242, P1 ;  /* 0x000000f21700720c */ /* 0x000fe20000f21670 */
[----:B------:R-:W-:Y:S01]  /*7f70*/  FMUL.FTZ R177, R177, c[0x0][0x2ec] ;  /* 0x0000bb00b1b17a20 */ /* 0x000fe20000410000 */
[----:B------:R-:W-:-:S02]  /*7f80*/  IADD3 R23, R17, 0x20, RZ ;  /* 0x0000002011177810 */ /* 0x000fc40007ffe0ff */
[C---:B------:R-:W-:Y:S01]  /*7f90*/  ISETP.LT.OR P6, PT, R25.reuse, R244, P6 ;  /* 0x000000f41900720c */ /* 0x040fe200037c1670 */
[----:B------:R-:W1:Y:S01]  /*7fa0*/  MUFU.TANH R190, R187 ;  /* 0x000000bb00be7308 */ /* 0x000e620000002400 */
[----:B------:R-:W-:Y:S02]  /*7fb0*/  ISETP.LT.OR P2, PT, R25, R242, P2 ;  /* 0x000000f21900720c */ /* 0x000fe40001741670 */
[----:B--2---:R-:W-:Y:S02]  /*7fc0*/  FSEL R30, R30, -INF , !P3 ;  /* 0xff8000001e1e7808 */ /* 0x004fe40005800000 */
[----:B------:R-:W-:Y:S02]  /*7fd0*/  FSEL R25, R28, -INF , !P0 ;  /* 0xff8000001c197808 */ /* 0x000fe40004000000 */
[C---:B------:R-:W-:Y:S01]  /*7fe0*/  ISETP.GE.AND P3, PT, R23.reuse, R243, PT ;  /* 0x000000f31700720c */ /* 0x040fe20003f66270 */
[----:B------:R-:W2:Y:S01]  /*7ff0*/  MUFU.TANH R191, R180 ;  /* 0x000000b400bf7308 */ /* 0x000ea20000002400 */
[----:B------:R-:W-:-:S02]  /*8000*/  ISETP.GE.AND P0, PT, R23, R238, PT ;  /* 0x000000ee1700720c */ /* 0x000fc40003f06270 */
[----:B------:R-:W-:Y:S02]  /*8010*/  IADD3 R9, R17, 0x28, RZ ;  /* 0x0000002811097810 */ /* 0x000fe40007ffe0ff */
[C---:B------:R-:W-:Y:S02]  /*8020*/  ISETP.LT.OR P3, PT, R23.reuse, R244, P3 ;  /* 0x000000f41700720c */ /* 0x040fe40001f61670 */
[----:B------:R-:W-:Y:S01]  /*8030*/  ISETP.LT.OR P0, PT, R23, R242, P0 ;  /* 0x000000f21700720c */ /* 0x000fe20000701670 */
[----:B------:R-:W1:Y:S01]  /*8040*/  MUFU.TANH R196, R186 ;  /* 0x000000ba00c47308 */ /* 0x000e620000002400 */
[----:B------:R-:W-:Y:S02]  /*8050*/  FSEL R28, R16, -INF , !P4 ;  /* 0xff800000101c7808 */ /* 0x000fe40006000000 */
[----:B---3--:R-:W-:Y:S02]  /*8060*/  FSEL R26, R20, -INF , !P2 ;  /* 0xff800000141a7808 */ /* 0x008fe40005000000 */
[----:B------:R-:W-:-:S02]  /*8070*/  FSEL R23, R18, -INF , !P5 ;  /* 0xff80000012177808 */ /* 0x000fc40006800000 */
[-C--:B------:R-:W-:Y:S01]  /*8080*/  ISETP.GE.AND P4, PT, R31, R243.reuse, PT ;  /* 0x000000f31f00720c */ /* 0x080fe20003f86270 */
[----:B------:R-:W3:Y:S01]  /*8090*/  MUFU.TANH R32, R32 ;  /* 0x0000002000207308 */ /* 0x000ee20000002400 */
[C---:B------:R-:W-:Y:S02]  /*80a0*/  ISETP.GE.AND P2, PT, R9.reuse, R243, PT ;  /* 0x000000f30900720c */ /* 0x040fe40003f46270 */
[----:B------:R-:W-:Y:S02]  /*80b0*/  ISETP.GE.AND P5, PT, R9, R238, PT ;  /* 0x000000ee0900720c */ /* 0x000fe40003fa6270 */
[----:B------:R-:W-:Y:S02]  /*80c0*/  IADD3 R7, R17, 0x29, RZ ;  /* 0x0000002911077810 */ /* 0x000fe40007ffe0ff */
[-C--:B------:R-:W-:Y:S01]  /*80d0*/  ISETP.LT.OR P4, PT, R31, R244.reuse, P4 ;  /* 0x000000f41f00720c */ /* 0x080fe20002781670 */
[----:B------:R-:W-:Y:S01]  /*80e0*/  MUFU.TANH R189, R181 ;  /* 0x000000b500bd7308 */ /* 0x000fe20000002400 */
[----:B------:R-:W-:-:S02]  /*80f0*/  ISETP.LT.OR P2, PT, R9, R244, P2 ;  /* 0x000000f40900720c */ /* 0x000fc40001741670 */
[----:B------:R-:W-:Y:S02]  /*8100*/  ISETP.LT.OR P5, PT, R9, R242, P5 ;  /* 0x000000f20900720c */ /* 0x000fe40002fa1670 */
[----:B-----5:R-:W-:Y:S02]  /*8110*/  FSEL R21, R21, -INF , !P6 ;  /* 0xff80000015157808 */ /* 0x020fe40007000000 */
[----:B------:R-:W-:Y:S01]  /*8120*/  FSEL R24, R19, -INF , !P1 ;  /* 0xff80000013187808 */ /* 0x000fe20004800000 */
[----:B------:R-:W5:Y:S01]  /*8130*/  MUFU.TANH R188, R182 ;  /* 0x000000b600bc7308 */ /* 0x000f620000002400 */
[----:B-1----:R-:W-:Y:S02]  /*8140*/  FSEL R199, R199, -INF , !P3 ;  /* 0xff800000c7c77808 */ /* 0x002fe40005800000 */
[----:B------:R-:W-:Y:S02]  /*8150*/  IADD3 R9, R17, 0x30, RZ ;  /* 0x0000003011097810 */ /* 0x000fe40007ffe0ff */
[----:B------:R-:W-:-:S02]  /*8160*/  ISETP.GE.AND P6, PT, R31, R238, PT ;  /* 0x000000ee1f00720c */ /* 0x000fc40003fc6270 */
[C---:B------:R-:W-:Y:S01]  /*8170*/  ISETP.GE.AND P1, PT, R7.reuse, R243, PT ;  /* 0x000000f30700720c */ /* 0x040fe20003f26270 */
[----:B------:R-:W1:Y:S01]  /*8180*/  MUFU.TANH R186, R183 ;  /* 0x000000b700ba7308 */ /* 0x000e620000002400 */
[-C--:B------:R-:W-:Y:S02]  /*8190*/  ISETP.GE.AND P3, PT, R7, R238.reuse, PT ;  /* 0x000000ee0700720c */ /* 0x080fe40003f66270 */
[----:B----4-:R-:W-:Y:S02]  /*81a0*/  FSEL R197, R197, -INF , !P4 ;  /* 0xff800000c5c57808 */ /* 0x010fe40006000000 */
[----:B------:R-:W-:Y:S02]  /*81b0*/  ISETP.GE.AND P4, PT, R9, R238, PT ;  /* 0x000000ee0900720c */ /* 0x000fe40003f86270 */
[----:B------:R-:W-:Y:S01]  /*81c0*/  ISETP.LT.OR P6, PT, R31, R242, P6 ;  /* 0x000000f21f00720c */ /* 0x000fe200037c1670 */
[----:B------:R4:W1:Y:S01]  /*81d0*/  MUFU.TANH R181, R176 ;  /* 0x000000b000b57308 */ /* 0x0008620000002400 */
[----:B------:R-:W-:-:S02]  /*81e0*/  ISETP.LT.OR P1, PT, R7, R244, P1 ;  /* 0x000000f40700720c */ /* 0x000fc40000f21670 */
[-C--:B------:R-:W-:Y:S02]  /*81f0*/  ISETP.LT.OR P3, PT, R7, R242.reuse, P3 ;  /* 0x000000f20700720c */ /* 0x080fe40001f61670 */
[----:B------:R-:W-:Y:S02]  /*8200*/  IADD3 R7, R17, 0x31, RZ ;  /* 0x0000003111077810 */ /* 0x000fe40007ffe0ff */
[----:B------:R-:W-:Y:S01]  /*8210*/  ISETP.LT.OR P4, PT, R9, R242, P4 ;  /* 0x000000f20900720c */ /* 0x000fe20002781670 */
[----:B------:R-:W1:Y:S01]  /*8220*/  MUFU.TANH R6, R177 ;  /* 0x000000b100067308 */ /* 0x000e620000002400 */
[----:B------:R-:W-:Y:S02]  /*8230*/  FSEL R190, R190, -INF , !P6 ;  /* 0xff800000bebe7808 */ /* 0x000fe40007000000 */
[----:B--2---:R-:W-:Y:S02]  /*8240*/  FSEL R191, R191, -INF , !P2 ;  /* 0xff800000bfbf7808 */ /* 0x004fe40005000000 */
[----:B------:R-:W-:-:S02]  /*8250*/  FSEL R196, R196, -INF , !P0 ;  /* 0xff800000c4c47808 */ /* 0x000fc40004000000 */
[CC--:B------:R-:W-:Y:S01]  /*8260*/  ISETP.GE.AND P6, PT, R7.reuse, R243.reuse, PT ;  /* 0x000000f30700720c */ /* 0x0c0fe20003fc6270 */
[----:B----4-:R-:W-:Y:S01]  /*8270*/  FMUL.FTZ R176, R194, c[0x0][0x2ec] ;  /* 0x0000bb00c2b07a20 */ /* 0x010fe20000410000 */
[----:B------:R-:W-:Y:S01]  /*8280*/  ISETP.GE.AND P2, PT, R7, R238, PT ;  /* 0x000000ee0700720c */ /* 0x000fe20003f46270 */
[----:B------:R-:W2:Y:S01]  /*8290*/  MUFU.TANH R178, R178 ;  /* 0x000000b200b27308 */ /* 0x000ea20000002400 */
[----:B------:R-:W-:Y:S02]  /*82a0*/  ISETP.GE.AND P0, PT, R9, R243, PT ;  /* 0x000000f30900720c */ /* 0x000fe40003f06270 */
[----:B---3--:R-:W-:Y:S02]  /*82b0*/  FSEL R32, R32, -INF , !P4 ;  /* 0xff80000020207808 */ /* 0x008fe40006000000 */
[----:B------:R-:W-:Y:S02]  /*82c0*/  ISETP.GT.AND P4, PT, R246, UR9, PT ;  /* 0x00000009f6007c0c */ /* 0x000fe4000bf84270 */
[C---:B------:R-:W-:Y:S01]  /*82d0*/  ISETP.LT.OR P6, PT, R7.reuse, R244, P6 ;  /* 0x000000f40700720c */ /* 0x040fe200037c1670 */
[----:B------:R-:W3:Y:S01]  /*82e0*/  MUFU.TANH R35, R35 ;  /* 0x0000002300237308 */ /* 0x000ee20000002400 */
[----:B------:R-:W-:-:S02]  /*82f0*/  ISETP.LT.OR P2, PT, R7, R242, P2 ;  /* 0x000000f20700720c */ /* 0x000fc40001741670 */
[----:B------:R-:W-:Y:S02]  /*8300*/  ISETP.LT.OR P0, PT, R9, R244, P0 ;  /* 0x000000f40900720c */ /* 0x000fe40000701670 */
[C---:B------:R-:W-:Y:S02]  /*8310*/  IADD3 R7, R17.reuse, 0x38, RZ ;  /* 0x0000003811077810 */ /* 0x040fe40007ffe0ff */
[----:B------:R-:W-:Y:S01]  /*8320*/  IADD3 R17, R17, 0x39, RZ ;  /* 0x0000003911117810 */ /* 0x000fe20007ffe0ff */
[----:B------:R-:W-:Y:S01]  /*8330*/  MUFU.TANH R33, R33 ;  /* 0x0000002100217308 */ /* 0x000fe20000002400 */
[----:B-----5:R-:W-:Y:S02]  /*8340*/  FSEL R188, R188, -INF , !P5 ;  /* 0xff800000bcbc7808 */ /* 0x020fe40006800000 */
[----:B------:R-:W-:Y:S02]  /*8350*/  FSEL R189, R189, -INF , !P1 ;  /* 0xff800000bdbd7808 */ /* 0x000fe40004800000 */
[----:B-1----:R-:W-:-:S02]  /*8360*/  FSEL R186, R186, -INF , !P3 ;  /* 0xff800000baba7808 */ /* 0x002fc40005800000 */
[----:B------:R-:W-:Y:S01]  /*8370*/  FSEL R181, R181, -INF , !P0 ;  /* 0xff800000b5b57808 */ /* 0x000fe20004000000 */
[----:B------:R-:W1:Y:S01]  /*8380*/  MUFU.TANH R176, R176 ;  /* 0x000000b000b07308 */ /* 0x000e620000002400 */
[----:B------:R-:W-:Y:S01]  /*8390*/  BAR.SYNC.DEFER_BLOCKING 0x0 ;  /* 0x0000000000007b1d */ /* 0x000fe20000010000 */
[CC--:B------:R-:W-:Y:S02]  /*83a0*/  ISETP.GE.AND P5, PT, R7.reuse, R243.reuse, PT ;  /* 0x000000f30700720c */ /* 0x0c0fe40003fa6270 */
[-C--:B------:R-:W-:Y:S02]  /*83b0*/  ISETP.GE.AND P1, PT, R7, R238.reuse, PT ;  /* 0x000000ee0700720c */ /* 0x080fe40003f26270 */
[C---:B------:R-:W-:Y:S02]  /*83c0*/  ISETP.GE.AND P3, PT, R17.reuse, R243, PT ;  /* 0x000000f31100720c */ /* 0x040fe40003f66270 */
[----:B------:R-:W4:Y:S01]  /*83d0*/  MUFU.TANH R174, R174 ;  /* 0x000000ae00ae7308 */ /* 0x000f220000002400 */
[----:B------:R-:W-:-:S02]  /*83e0*/  ISETP.GE.AND P0, PT, R17, R238, PT ;  /* 0x000000ee1100720c */ /* 0x000fc40003f06270 */
[C---:B------:R-:W-:Y:S02]  /*83f0*/  ISETP.LT.OR P5, PT, R7.reuse, R244, P5 ;  /* 0x000000f40700720c */ /* 0x040fe40002fa1670 */
[----:B------:R-:W-:Y:S02]  /*8400*/  ISETP.LT.OR P1, PT, R7, R242, P1 ;  /* 0x000000f20700720c */ /* 0x000fe40000f21670 */
[C---:B------:R-:W-:Y:S02]  /*8410*/  ISETP.LT.OR P3, PT, R17.reuse, R244, P3 ;  /* 0x000000f41100720c */ /* 0x040fe40001f61670 */
[----:B------:R-:W-:Y:S02]  /*8420*/  ISETP.LT.OR P0, PT, R17, R242, P0 ;  /* 0x000000f21100720c */ /* 0x000fe40000701670 */
[----:B------:R-:W-:Y:S02]  /*8430*/  FSEL R179, R6, -INF , !P6 ;  /* 0xff80000006b37808 */ /* 0x000fe40007000000 */
[----:B--2---:R-:W-:-:S02]  /*8440*/  FSEL R178, R178, -INF , !P2 ;  /* 0xff800000b2b27808 */ /* 0x004fc40005000000 */
[----:B---3--:R-:W-:Y:S02]  /*8450*/  FSEL R35, R35, -INF , !P5 ;  /* 0xff80000023237808 */ /* 0x008fe40006800000 */
[----:B-1----:R-:W-:Y:S02]  /*8460*/  FSEL R176, R176, -INF , !P1 ;  /* 0xff800000b0b07808 */ /* 0x002fe40004800000 */
[----:B------:R-:W-:Y:S02]  /*8470*/  FSEL R33, R33, -INF , !P3 ;  /* 0xff80000021217808 */ /* 0x000fe40005800000 */
[----:B----4-:R-:W-:Y:S01]  /*8480*/  FSEL R174, R174, -INF , !P0 ;  /* 0xff800000aeae7808 */ /* 0x010fe20004000000 */
        /* <DEDUP_REMOVED lines=60> */
.L_x_6290:
[----:B------:R-:W-:-:S04]  /*8850*/  ULEA UR5, -UR14, URZ, 0x6 ;  /* 0x0000003f0e057291 */ /* 0x000fc8000f8e313f */
[----:B------:R-:W-:Y:S02]  /*8860*/  USHF.R.S32.HI UR4, URZ, 0x1f, UR5 ;  /* 0x0000001f3f047899 */ /* 0x000fe40008011405 */
[----:B------:R-:W-:-:S04]  /*8870*/  MOV R8, UR5 ;  /* 0x0000000500087c02 */ /* 0x000fc80008000f00 */
[----:B------:R-:W-:Y:S02]  /*8880*/  MOV R6, UR4 ;  /* 0x0000000400067c02 */ /* 0x000fe40008000f00 */
.L_x_6291:
        /* <DEDUP_REMOVED lines=33> */
.L_x_6289:
[----:B------:R-:W-:Y:S01]  /*8aa0*/  FMNMX.FTZ R2, R164, R13, !PT ;  /* 0x0000000da4027209 */ /* 0x000fe20007810000 */
[----:B------:R-:W-:Y:S01]  /*8ab0*/  LDSM.16.MT88.4 R16, [R228+0x10000] ;  /* 0x01000000e410783b */ /* 0x000fe20000004200 */
        /* <DEDUP_REMOVED lines=42> */
[----:B------:R-:W-:Y:S01]  /*8d60*/  FMUL.FTZ R177, R170, c[0x0][0x23c] ;  /* 0x00008f00aab17a20 */ /* 0x000fe20000410000 */
[----:B------:R-:W-:Y:S02]  /*8d70*/  FSEL R34, R34, RZ, P1 ;  /* 0x000000ff22227208 */ /* 0x000fe40000800000 */
[----:B------:R-:W-:Y:S02]  /*8d80*/  FSEL R6, R170, RZ, P0 ;  /* 0x000000ffaa067208 */ /* 0x000fe40000000000 */
[----:B------:R-:W-:Y:S01]  /*8d90*/  FSEL R177, R177, RZ, P0 ;  /* 0x000000ffb1b17208 */ /* 0x000fe20000000000 */
[----:B------:R-:W-:Y:S01]  /*8da0*/  FFMA.FTZ R166, R5, c[0x0][0x23c], -R34 ;  /* 0x00008f0005a67a23 */ /* 0x000fe20000010822 */
[----:B------:R-:W-:Y:S01]  /*8db0*/  FSEL R5, R171, RZ, P1 ;  /* 0x000000ffab057208 */ /* 0x000fe20000800000 */
[----:B------:R-:W-:-:S02]  /*8dc0*/  FADD.FTZ R6, R3, -R6 ;  /* 0x8000000603067221 */ /* 0x000fc40000010000 */
[--C-:B------:R-:W-:Y:S02]  /*8dd0*/  FFMA.FTZ R2, R0, c[0x0][0x23c], -R177.reuse ;  /* 0x00008f0000027a23 */ /* 0x100fe400000108b1 */
[----:B------:R-:W-:Y:S01]  /*8de0*/  FFMA.FTZ R0, R4, c[0x0][0x23c], -R177 ;  /* 0x00008f0004007a23 */ /* 0x000fe200000108b1 */
[----:B------:R-:W-:Y:S01]  /*8df0*/  MUFU.EX2 R166, R166 ;  /* 0x000000a600a67308 */ /* 0x000fe20000000800 */
[----:B------:R-:W-:Y:S02]  /*8e00*/  FADD.FTZ R4, R164, -R5 ;  /* 0x80000005a4047221 */ /* 0x000fe40000010000 */
[--C-:B------:R-:W-:Y:S02]  /*8e10*/  FFMA.FTZ R169, R13, c[0x0][0x23c], -R34.reuse ;  /* 0x00008f000da97a23 */ /* 0x100fe40000010822 */
[--C-:B------:R-:W-:Y:S02]  /*8e20*/  FFMA.FTZ R168, R15, c[0x0][0x23c], -R34.reuse ;  /* 0x00008f000fa87a23 */ /* 0x100fe40000010822 */
[----:B------:R-:W-:Y:S01]  /*8e30*/  FFMA.FTZ R167, R29, c[0x0][0x23c], -R34 ;  /* 0x00008f001da77a23 */ /* 0x000fe20000010822 */
[----:B------:R-:W-:Y:S01]  /*8e40*/  MUFU.EX2 R2, R2 ;  /* 0x0000000200027308 */ /* 0x000fe20000000800 */
[----:B------:R-:W-:-:S02]  /*8e50*/  FFMA.FTZ R165, R12, c[0x0][0x23c], -R177 ;  /* 0x00008f000ca57a23 */ /* 0x000fc400000108b1 */
[----:B------:R-:W-:Y:S01]  /*8e60*/  FFMA.FTZ R173, R172, c[0x0][0x23c], -R177 ;  /* 0x00008f00acad7a23 */ /* 0x000fe200000108b1 */
[----:B------:R-:W1:Y:S01]  /*8e70*/  LDSM.16.MT88.4 R12, [R226+0x10000] ;  /* 0x01000000e20c783b */ /* 0x000e620000004200 */
[----:B------:R-:W-:Y:S02]  /*8e80*/  FMUL.FTZ R164, R6, c[0x0][0x23c] ;  /* 0x00008f0006a47a20 */ /* 0x000fe40000410000 */
[----:B------:R-:W-:Y:S01]  /*8e90*/  FMUL.FTZ R8, R4, c[0x0][0x23c] ;  /* 0x00008f0004087a20 */ /* 0x000fe20000410000 */
[----:B------:R-:W-:Y:S01]  /*8ea0*/  MUFU.EX2 R169, R169 ;  /* 0x000000a900a97308 */ /* 0x000fe20000000800 */
[--C-:B------:R-:W-:Y:S02]  /*8eb0*/  FFMA.FTZ R180, R21, c[0x0][0x23c], -R34.reuse ;  /* 0x00008f0015b47a23 */ /* 0x100fe40000010822 */
[--C-:B------:R-:W-:Y:S02]  /*8ec0*/  FFMA.FTZ R183, R23, c[0x0][0x23c], -R34.reuse ;  /* 0x00008f0017b77a23 */ /* 0x100fe40000010822 */
[----:B------:R-:W-:Y:S01]  /*8ed0*/  LDSM.16.MT88.4 R20, [R224+0x16000] ;  /* 0x01600000e014783b */ /* 0x000fe20000004200 */
[----:B------:R-:W-:-:S02]  /*8ee0*/  FFMA.FTZ R172, R27, c[0x0][0x23c], -R34 ;  /* 0x00008f001bac7a23 */ /* 0x000fc40000010822 */
[----:B------:R-:W2:Y:S01]  /*8ef0*/  MUFU.EX2 R168, R168 ;  /* 0x000000a800a87308 */ /* 0x000ea20000000800 */
[--C-:B------:R-:W-:Y:S02]  /*8f00*/  FFMA.FTZ R175, R25, c[0x0][0x23c], -R34.reuse ;  /* 0x00008f0019af7a23 */ /* 0x100fe40000010822 */
[--C-:B------:R-:W-:Y:S02]  /*8f10*/  FFMA.FTZ R182, R30, c[0x0][0x23c], -R177.reuse ;  /* 0x00008f001eb67a23 */ /* 0x100fe400000108b1 */
[--C-:B------:R-:W-:Y:S02]  /*8f20*/  FFMA.FTZ R185, R28, c[0x0][0x23c], -R177.reuse ;  /* 0x00008f001cb97a23 */ /* 0x100fe400000108b1 */
[--C-:B------:R-:W-:Y:S01]  /*8f30*/  FFMA.FTZ R184, R26, c[0x0][0x23c], -R177.reuse ;  /* 0x00008f001ab87a23 */ /* 0x100fe200000108b1 */
[----:B------:R-:W3:Y:S01]  /*8f40*/  MUFU.EX2 R167, R167 ;  /* 0x000000a700a77308 */ /* 0x000ee20000000800 */
[----:B------:R-:W-:Y:S01]  /*8f50*/  FFMA.FTZ R187, R24, c[0x0][0x23c], -R177 ;  /* 0x00008f0018bb7a23 */ /* 0x000fe200000108b1 */
[----:B------:R-:W-:Y:S01]  /*8f60*/  LDSM.16.MT88.4 R28, [R228+0x14800] ;  /* 0x01480000e41c783b */ /* 0x000fe20000004200 */
[----:B------:R-:W-:-:S02]  /*8f70*/  FFMA.FTZ R194, R189, c[0x0][0x23c], -R34 ;  /* 0x00008f00bdc27a23 */ /* 0x000fc40000010822 */
[--C-:B------:R-:W-:Y:S01]  /*8f80*/  FFMA.FTZ R192, R199, c[0x0][0x23c], -R34.reuse ;  /* 0x00008f00c7c07a23 */ /* 0x100fe20000010822 */
[----:B------:R-:W-:Y:S01]  /*8f90*/  LDSM.16.MT88.4 R24, [R224+0x10800] ;  /* 0x01080000e018783b */ /* 0x000fe20000004200 */
[--C-:B------:R-:W-:Y:S01]  /*8fa0*/  FFMA.FTZ R193, R197, c[0x0][0x23c], -R34.reuse ;  /* 0x00008f00c5c17a23 */ /* 0x100fe20000010822 */
[----:B------:R-:W4:Y:S01]  /*8fb0*/  MUFU.EX2 R165, R165 ;  /* 0x000000a500a57308 */ /* 0x000f220000000800 */
[----:B--2---:R-:W-:Y:S01]  /*8fc0*/  F2FP.PACK_AB R4, R168, R169 ;  /* 0x000000a9a804723e */ /* 0x004fe200000000ff */
[----:B------:R-:W-:Y:S02]  /*8fd0*/  FFMA.FTZ R191, R191, c[0x0][0x23c], -R34 ;  /* 0x00008f00bfbf7a23 */ /* 0x000fe40000010822 */
[--C-:B------:R-:W-:Y:S02]  /*8fe0*/  FFMA.FTZ R189, R196, c[0x0][0x23c], -R177.reuse ;  /* 0x00008f00c4bd7a23 */ /* 0x100fe400000108b1 */
[--C-:B------:R-:W-:Y:S02]  /*8ff0*/  FFMA.FTZ R190, R190, c[0x0][0x23c], -R177.reuse ;  /* 0x00008f00bebe7a23 */ /* 0x100fe400000108b1 */
[----:B------:R-:W-:Y:S01]  /*9000*/  MUFU.EX2 R0, R0 ;  /* 0x0000000000007308 */ /* 0x000fe20000000800 */
[----:B---3--:R-:W-:Y:S01]  /*9010*/  F2FP.PACK_AB R6, R166, R167 ;  /* 0x000000a7a606723e */ /* 0x008fe200000000ff */
[----:B------:R-:W-:-:S02]  /*9020*/  FFMA.FTZ R188, R188, c[0x0][0x23c], -R177 ;  /* 0x00008f00bcbc7a23 */ /* 0x000fc400000108b1 */
[--C-:B------:R-:W-:Y:S02]  /*9030*/  FFMA.FTZ R195, R186, c[0x0][0x23c], -R177.reuse ;  /* 0x00008f00bac37a23 */ /* 0x100fe400000108b1 */
[----:B------:R-:W-:Y:S02]  /*9040*/  FFMA.FTZ R186, R179, c[0x0][0x23c], -R34 ;  /* 0x00008f00b3ba7a23 */ /* 0x000fe40000010822 */
[----:B------:R-:W2:Y:S01]  /*9050*/  MUFU.EX2 R173, R173 ;  /* 0x000000ad00ad7308 */ /* 0x000ea20000000800 */
[----:B----4-:R-:W-:Y:S01]  /*9060*/  F2FP.PACK_AB R5, R2, R165 ;  /* 0x000000a50205723e */ /* 0x010fe200000000ff */
[--C-:B------:R-:W-:Y:S02]  /*9070*/  FFMA.FTZ R197, R32, c[0x0][0x23c], -R177.reuse ;  /* 0x00008f0020c57a23 */ /* 0x100fe400000108b1 */
[--C-:B------:R-:W-:Y:S02]  /*9080*/  FFMA.FTZ R178, R178, c[0x0][0x23c], -R177.reuse ;  /* 0x00008f00b2b27a23 */ /* 0x100fe400000108b1 */
[----:B------:R-:W-:-:S02]  /*9090*/  FFMA.FTZ R176, R176, c[0x0][0x23c], -R177 ;  /* 0x00008f00b0b07a23 */ /* 0x000fc400000108b1 */
[----:B------:R-:W3:Y:S01]  /*90a0*/  MUFU.EX2 R3, R8 ;  /* 0x0000000800037308 */ /* 0x000ee20000000800 */
[--C-:B------:R-:W-:Y:S02]  /*90b0*/  FFMA.FTZ R181, R181, c[0x0][0x23c], -R34.reuse ;  /* 0x00008f00b5b57a23 */ /* 0x100fe40000010822 */
[--C-:B------:R-:W-:Y:S02]  /*90c0*/  FFMA.FTZ R179, R35, c[0x0][0x23c], -R34.reuse ;  /* 0x00008f0023b37a23 */ /* 0x100fe40000010822 */
[----:B------:R-:W-:Y:S02]  /*90d0*/  FFMA.FTZ R196, R33, c[0x0][0x23c], -R34 ;  /* 0x00008f0021c47a23 */ /* 0x000fe40000010822 */
[----:B------:R-:W-:Y:S01]  /*90e0*/  FFMA.FTZ R177, R174, c[0x0][0x23c], -R177 ;  /* 0x00008f00aeb17a23 */ /* 0x000fe200000108b1 */
[----:B------:R-:W4:Y:S01]  /*90f0*/  MUFU.EX2 R164, R164 ;  /* 0x000000a400a47308 */ /* 0x000f220000000800 */
[----:B--2---:R-:W-:Y:S01]  /*9100*/  F2FP.PACK_AB R7, R173, R0 ;  /* 0x00000000ad07723e */ /* 0x004fe200000000ff */
[----:B------:R-:W-:Y:S01]  /*9110*/  LDSM.16.MT88.4 R32, [R228+0x11800] ;  /* 0x01180000e420783b */ /* 0x000fe20000004200 */
[----:B---3--:R-:W-:-:S03]  /*9120*/  FMUL.FTZ R160, R160, R3 ;  /* 0x00000003a0a07220 */ /* 0x008fc60000410000 */
[----:B------:R-:W2:Y:S01]  /*9130*/  LDSM.16.MT88.4 R8, [R225+0x10000] ;  /* 0x01000000e108783b */ /* 0x000ea20000004200 */
[-C--:B------:R-:W-:Y:S01]  /*9140*/  FMUL.FTZ R161, R161, R3.reuse ;  /* 0x00000003a1a17220 */ /* 0x080fe20000410000 */
[----:B------:R-:W-:Y:S01]  /*9150*/  MUFU.EX2 R172, R172 ;  /* 0x000000ac00ac7308 */ /* 0x000fe20000000800 */
[-C--:B------:R-:W-:Y:S02]  /*9160*/  FMUL.FTZ R156, R156, R3.reuse ;  /* 0x000000039c9c7220 */ /* 0x080fe40000410000 */
[----:B------:R-:W-:Y:S02]  /*9170*/  FMUL.FTZ R157, R157, R3 ;  /* 0x000000039d9d7220 */ /* 0x000fe40000410000 */
[-C--:B----4-:R-:W-:Y:S02]  /*9180*/  FMUL.FTZ R162, R162, R164.reuse ;  /* 0x000000a4a2a27220 */ /* 0x090fe40000410000 */
[-C--:B------:R-:W-:Y:S01]  /*9190*/  FMUL.FTZ R163, R163, R164.reuse ;  /* 0x000000a4a3a37220 */ /* 0x080fe20000410000 */
[----:B------:R-:W3:Y:S01]  /*91a0*/  MUFU.EX2 R175, R175 ;  /* 0x000000af00af7308 */ /* 0x000ee20000000800 */
        /* <DEDUP_REMOVED lines=23> */
[----:B------:R-:W-:Y:S01]  /*9320*/  FMUL.FTZ R141, R141, R3 ;  /* 0x000000038d8d7220 */ /* 0x000fe20000410000 */
[----:B------:R-:W1:Y:S01]  /*9330*/  LDSM.16.MT88.4 R12, [R228+0x12000] ;  /* 0x01200000e40c783b */ /* 0x000e620000004200 */
[-C--:B------:R-:W-:Y:S01]  /*9340*/  FMUL.FTZ R142, R142, R164.reuse ;  /* 0x000000a48e8e7220 */ /* 0x080fe20000410000 */
[----:B------:R-:W5:Y:S01]  /*9350*/  MUFU.EX2 R185, R185 ;  /* 0x000000b900b97308 */ /* 0x000f620000000800 */
        /* <DEDUP_REMOVED lines=13> */
[-C--:B------:R-:W-:Y:S02]  /*9430*/  FMUL.FTZ R135, R135, R164.reuse ;  /* 0x000000a487877220 */ /* 0x080fe40000410000 */
        /* <DEDUP_REMOVED lines=27> */
[----:B--2---:R-:W-:Y:S01]  /*95f0*/  HMMA.16816.F32 R44, R4, R8, R44 ;  /* 0x00000008042c723c */ /* 0x004fe2000000182c */
[----:B------:R-:W-:-:S02]  /*9600*/  FMUL.FTZ R53, R53, R3 ;  /* 0x0000000335357220 */ /* 0x000fc40000410000 */
[-C--:B------:R-:W-:Y:S01]  /*9610*/  FMUL.FTZ R54, R54, R164.reuse ;  /* 0x000000a436367220 */ /* 0x080fe20000410000 */
[----:B------:R-:W2:Y:S01]  /*9620*/  MUFU.EX2 R189, R189 ;  /* 0x000000bd00bd7308 */ /* 0x000ea20000000800 */
[-C--:B------:R-:W-:Y:S02]  /*9630*/  FMUL.FTZ R55, R55, R164.reuse ;  /* 0x000000a437377220 */ /* 0x080fe40000410000 */
[-C--:B------:R-:W-:Y:S01]  /*9640*/  FMUL.FTZ R56, R56, R3.reuse ;  /* 0x0000000338387220 */ /* 0x080fe20000410000 */
[----:B------:R-:W-:Y:S01]  /*9650*/  HMMA.16816.F32 R48, R4, R10, R48 ;  /* 0x0000000a0430723c */ /* 0x000fe20000001830 */
[----:B------:R-:W-:Y:S01]  /*9660*/  FMUL.FTZ R57, R57, R3 ;  /* 0x0000000339397220 */ /* 0x000fe20000410000 */
[----:B------:R-:W2:Y:S01]  /*9670*/  LDSM.16.MT88.4 R8, [R228+0x14000] ;  /* 0x01400000e408783b */ /* 0x000ea20000004200 */
[-C--:B------:R-:W-:Y:S01]  /*9680*/  FMUL.FTZ R58, R58, R164.reuse ;  /* 0x000000a43a3a7220 */ /* 0x080fe20000410000 */
[----:B------:R-:W1:Y:S01]  /*9690*/  MUFU.EX2 R190, R190 ;  /* 0x000000be00be7308 */ /* 0x000e620000000800 */
[----:B------:R-:W-:-:S02]  /*96a0*/  FMUL.FTZ R59, R59, R164 ;  /* 0x000000a43b3b7220 */ /* 0x000fc40000410000 */
[-C--:B------:R-:W-:Y:S01]  /*96b0*/  FMUL.FTZ R60, R60, R3.reuse ;  /* 0x000000033c3c7220 */ /* 0x080fe20000410000 */
[C---:B----4-:R-:W-:Y:S01]  /*96c0*/  HMMA.16816.F32 R52, R4.reuse, R16, R52 ;  /* 0x000000100434723c */ /* 0x050fe20000001834 */
        /* <DEDUP_REMOVED lines=9> */
[----:B------:R-:W2:Y:S01]  /*9760*/  MUFU.EX2 R195, R195 ;  /* 0x000000c300c37308 */ /* 0x000ea20000000800 */
[-C--:B------:R-:W-:Y:S02]  /*9770*/  FMUL.FTZ R67, R67, R164.reuse ;  /* 0x000000a443437220 */ /* 0x080fe40000410000 */
[-C--:B------:R-:W-:Y:S02]  /*9780*/  FMUL.FTZ R68, R68, R3.reuse ;  /* 0x0000000344447220 */ /* 0x080fe40000410000 */
[----:B------:R-:W-:Y:S01]  /*9790*/  FMUL.FTZ R69, R69, R3 ;  /* 0x0000000345457220 */ /* 0x000fe20000410000 */
[----:B-1----:R-:W-:Y:S01]  /*97a0*/  HMMA.16816.F32 R60, R4, R12, R60 ;  /* 0x0000000c043c723c */ /* 0x002fe2000000183c */
[-C--:B------:R-:W-:Y:S01]  /*97b0*/  FMUL.FTZ R70, R70, R164.reuse ;  /* 0x000000a446467220 */ /* 0x080fe20000410000 */
[----:B------:R-:W-:Y:S01]  /*97c0*/  MUFU.EX2 R181, R181 ;  /* 0x000000b500b57308 */ /* 0x000fe20000000800 */
[----:B------:R-:W-:-:S02]  /*97d0*/  FMUL.FTZ R71, R71, R164 ;  /* 0x000000a447477220 */ /* 0x000fc40000410000 */
[-C--:B------:R-:W-:Y:S02]  /*97e0*/  FMUL.FTZ R72, R72, R3.reuse ;  /* 0x0000000348487220 */ /* 0x080fe40000410000 */
[-C--:B------:R-:W-:Y:S01]  /*97f0*/  FMUL.FTZ R73, R73, R3.reuse ;  /* 0x0000000349497220 */ /* 0x080fe20000410000 */
[C---:B------:R-:W-:Y:S01]  /*9800*/  HMMA.16816.F32 R64, R4.reuse, R14, R64 ;  /* 0x0000000e0440723c */ /* 0x040fe20000001840 */
[-C--:B------:R-:W-:Y:S01]  /*9810*/  FMUL.FTZ R74, R74, R164.reuse ;  /* 0x000000a44a4a7220 */ /* 0x080fe20000410000 */
[----:B------:R-:W1:Y:S01]  /*9820*/  LDSM.16.MT88.4 R12, [R225+0x14000] ;  /* 0x01400000e10c783b */ /* 0x000e620000004200 */
[-C--:B------:R-:W-:Y:S01]  /*9830*/  FMUL.FTZ R75, R75, R164.reuse ;  /* 0x000000a44b4b7220 */ /* 0x080fe20000410000 */
[----:B------:R-:W1:Y:S01]  /*9840*/  MUFU.EX2 R186, R186 ;  /* 0x000000ba00ba7308 */ /* 0x000e620000000800 */
[-C--:B------:R-:W-:Y:S02]  /*9850*/  FMUL.FTZ R76, R76, R3.reuse ;  /* 0x000000034c4c7220 */ /* 0x080fe40000410000 */
[----:B------:R-:W-:Y:S01]  /*9860*/  FMUL.FTZ R77, R77, R3 ;  /* 0x000000034d4d7220 */ /* 0x000fe20000410000 */
[----:B--2---:R-:W-:Y:S01]  /*9870*/  HMMA.16816.F32 R68, R4, R8, R68 ;  /* 0x000000080444723c */ /* 0x004fe20000001844 */
[----:B------:R-:W-:-:S02]  /*9880*/  FMUL.FTZ R78, R78, R164 ;  /* 0x000000a44e4e7220 */ /* 0x000fc40000410000 */
[-C--:B------:R-:W-:Y:S01]  /*9890*/  FMUL.FTZ R79, R79, R164.reuse ;  /* 0x000000a44f4f7220 */ /* 0x080fe20000410000 */
[----:B------:R-:W-:Y:S01]  /*98a0*/  MUFU.EX2 R179, R179 ;  /* 0x000000b300b37308 */ /* 0x000fe20000000800 */
[-C--:B------:R-:W-:Y:S02]  /*98b0*/  FMUL.FTZ R80, R80, R3.reuse ;  /* 0x0000000350507220 */ /* 0x080fe40000410000 */
[-C--:B------:R-:W-:Y:S01]  /*98c0*/  FMUL.FTZ R81, R81, R3.reuse ;  /* 0x0000000351517220 */ /* 0x080fe20000410000 */
[----:B------:R-:W-:Y:S01]  /*98d0*/  HMMA.16816.F32 R72, R4, R10, R72 ;  /* 0x0000000a0448723c */ /* 0x000fe20000001848 */
[----:B------:R-:W2:Y:S01]  /*98e0*/  LDSM.16.MT88.4 R8, [R224+0x14000] ;  /* 0x01400000e008783b */ /* 0x000ea20000004200 */
[-C--:B------:R-:W-:Y:S02]  /*98f0*/  FMUL.FTZ R82, R82, R164.reuse ;  /* 0x000000a452527220 */ /* 0x080fe40000410000 */
[----:B------:R-:W-:Y:S01]  /*9900*/  FMUL.FTZ R83, R83, R164 ;  /* 0x000000a453537220 */ /* 0x000fe20000410000 */
[----:B------:R-:W-:Y:S01]  /*9910*/  MUFU.EX2 R196, R196 ;  /* 0x000000c400c47308 */ /* 0x000fe20000000800 */
[----:B------:R-:W-:-:S02]  /*9920*/  FMUL.FTZ R84, R84, R3 ;  /* 0x0000000354547220 */ /* 0x000fc40000410000 */
[C---:B----4-:R-:W-:Y:S01]  /*9930*/  HMMA.16816.F32 R76, R4.reuse, R16, R76 ;  /* 0x00000010044c723c */ /* 0x050fe2000000184c */
[-C--:B------:R-:W-:Y:S02]  /*9940*/  FMUL.FTZ R85, R85, R3.reuse ;  /* 0x0000000355557220 */ /* 0x080fe40000410000 */
[-C--:B------:R-:W-:Y:S02]  /*9950*/  FMUL.FTZ R86, R86, R164.reuse ;  /* 0x000000a456567220 */ /* 0x080fe40000410000 */
[----:B------:R-:W-:Y:S01]  /*9960*/  FMUL.FTZ R87, R87, R164 ;  /* 0x000000a457577220 */ /* 0x000fe20000410000 */
[----:B------:R-:W-:Y:S01]  /*9970*/  MUFU.EX2 R197, R197 ;  /* 0x000000c500c57308 */ /* 0x000fe20000000800 */
[-C--:B------:R-:W-:Y:S01]  /*9980*/  FMUL.FTZ R88, R88, R3.reuse ;  /* 0x0000000358587220 */ /* 0x080fe20000410000 */
[----:B------:R-:W-:Y:S01]  /*9990*/  HMMA.16816.F32 R80, R4, R18, R80 ;  /* 0x000000120450723c */ /* 0x000fe20000001850 */
[----:B------:R-:W4:Y:S01]  /*99a0*/  LDSM.16.MT88.4 R16, [R228+0x16000] ;  /* 0x01600000e410783b */ /* 0x000f220000004200 */
[----:B------:R-:W-:-:S02]  /*99b0*/  FMUL.FTZ R89, R89, R3 ;  /* 0x0000000359597220 */ /* 0x000fc40000410000 */
[-C--:B------:R-:W-:Y:S02]  /*99c0*/  FMUL.FTZ R90, R90, R164.reuse ;  /* 0x000000a45a5a7220 */ /* 0x080fe40000410000 */
[-C--:B------:R-:W-:Y:S01]  /*99d0*/  FMUL.FTZ R91, R91, R164.reuse ;  /* 0x000000a45b5b7220 */ /* 0x080fe20000410000 */
[----:B------:R-:W2:Y:S01]  /*99e0*/  MUFU.EX2 R178, R178 ;  /* 0x000000b200b27308 */ /* 0x000ea20000000800 */
[-C--:B------:R-:W-:Y:S02]  /*99f0*/  FMUL.FTZ R92, R92, R3.reuse ;  /* 0x000000035c5c7220 */ /* 0x080fe40000410000 */
[-C--:B------:R-:W-:Y:S01]  /*9a00*/  FMUL.FTZ R93, R93, R3.reuse ;  /* 0x000000035d5d7220 */ /* 0x080fe20000410000 */
[----:B-1----:R-:W-:Y:S01]  /*9a10*/  HMMA.16816.F32 R84, R4, R12, R84 ;  /* 0x0000000c0454723c */ /* 0x002fe20000001854 */
[-C--:B------:R-:W-:Y:S02]  /*9a20*/  FMUL.FTZ R94, R94, R164.reuse ;  /* 0x000000a45e5e7220 */ /* 0x080fe40000410000 */
[----:B------:R-:W-:Y:S01]  /*9a30*/  FMUL.FTZ R95, R95, R164 ;  /* 0x000000a45f5f7220 */ /* 0x000fe20000410000 */
        /* <DEDUP_REMOVED lines=16> */
[-C--:B------:R-:W-:Y:S01]  /*9b40*/  FMUL.FTZ R106, R106, R164.reuse ;  /* 0x000000a46a6a7220 */ /* 0x080fe20000410000 */
[----:B------:R-:W2:Y:S01]  /*9b50*/  LDSM.16.MT88.4 R8, [R225+0x16000] ;  /* 0x01600000e108783b */ /* 0x000ea20000004200 */
[----:B------:R-:W-:Y:S02]  /*9b60*/  FMUL.FTZ R107, R107, R164 ;  /* 0x000000a46b6b7220 */ /* 0x000fe40000410000 */
[----:B------:R-:W-:-:S02]  /*9b70*/  FMUL.FTZ R108, R108, R3 ;  /* 0x000000036c6c7220 */ /* 0x000fc40000410000 */
[-C--:B------:R-:W-:Y:S01]  /*9b80*/  FMUL.FTZ R109, R109, R3.reuse ;  /* 0x000000036d6d7220 */ /* 0x080fe20000410000 */
[C---:B----4-:R-:W-:Y:S01]  /*9b90*/  HMMA.16816.F32 R100, R4.reuse, R16, R100 ;  /* 0x000000100464723c */ /* 0x050fe20000001864 */
[-C--:B------:R-:W-:Y:S02]  /*9ba0*/  FMUL.FTZ R110, R110, R164.reuse ;  /* 0x000000a46e6e7220 */ /* 0x080fe40000410000 */
[-C--:B------:R-:W-:Y:S02]  /*9bb0*/  FMUL.FTZ R111, R111, R164.reuse ;  /* 0x000000a46f6f7220 */ /* 0x080fe40000410000 */
[-C--:B------:R-:W-:Y:S02]  /*9bc0*/  FMUL.FTZ R112, R112, R3.reuse ;  /* 0x0000000370707220 */ /* 0x080fe40000410000 */
[----:B------:R-:W-:Y:S01]  /*9bd0*/  FMUL.FTZ R113, R113, R3 ;  /* 0x0000000371717220 */ /* 0x000fe20000410000 */
[----:B------:R-:W-:Y:S01]  /*9be0*/  HMMA.16816.F32 R104, R4, R18, R104 ;  /* 0x000000120468723c */ /* 0x000fe20000001868 */
[----:B------:R-:W4:Y:S01]  /*9bf0*/  LDSM.16.MT88.4 R16, [R228+0x10800] ;  /* 0x01080000e410783b */ /* 0x000f220000004200 */
        /* <DEDUP_REMOVED lines=16> */
[----:B--2---:R-:W-:Y:S01]  /*9d00*/  HMMA.16816.F32 R116, R4, R8, R116 ;  /* 0x000000080474723c */ /* 0x004fe20000001874 */
[----:B------:R-:W-:-:S02]  /*9d10*/  FMUL.FTZ R127, R127, R164 ;  /* 0x000000a47f7f7220 */ /* 0x000fc40000410000 */
[-C--:B------:R-:W-:Y:S02]  /*9d20*/  FMUL.FTZ R128, R128, R3.reuse ;  /* 0x0000000380807220 */ /* 0x080fe40000410000 */
[-C--:B------:R-:W-:Y:S02]  /*9d30*/  FMUL.FTZ R129, R129, R3.reuse ;  /* 0x0000000381817220 */ /* 0x080fe40000410000 */
[-C--:B------:R-:W-:Y:S01]  /*9d40*/  FMUL.FTZ R130, R130, R164.reuse ;  /* 0x000000a482827220 */ /* 0x080fe20000410000 */
[C---:B------:R-:W-:Y:S01]  /*9d50*/  HMMA.16816.F32 R120, R4.reuse, R10, R120 ;  /* 0x0000000a0478723c */ /* 0x040fe20000001878 */
[-C--:B------:R-:W-:Y:S01]  /*9d60*/  FMUL.FTZ R131, R131, R164.reuse ;  /* 0x000000a483837220 */ /* 0x080fe20000410000 */
[----:B------:R-:W2:Y:S01]  /*9d70*/  LDSM.16.MT88.4 R8, [R226+0x10800] ;  /* 0x01080000e208783b */ /* 0x000ea20000004200 */
[----:B------:R-:W-:Y:S02]  /*9d80*/  FFMA.FTZ R3, R252, R3, R169 ;  /* 0x00000003fc037223 */ /* 0x000fe400000100a9 */
[----:B------:R-:W-:Y:S01]  /*9d90*/  FFMA.FTZ R165, R251, R164, R165 ;  /* 0x000000a4fba57223 */ /* 0x000fe200000100a5 */
[----:B------:R-:W-:Y:S01]  /*9da0*/  MOV R164, R171 ;  /* 0x000000ab00a47202 */ /* 0x000fe20000000f00 */
[----:B------:R-:W-:Y:S01]  /*9db0*/  FADD.FTZ R168, R168, R3 ;  /* 0x00000003a8a87221 */ /* 0x000fe20000010000 */
[----:B------:R-:W-:Y:S01]  /*9dc0*/  HMMA.16816.F32 R124, R4, R20, R124 ;  /* 0x00000014047c723c */ /* 0x000fe2000000187c */
[----:B------:R-:W-:-:S02]  /*9dd0*/  FADD.FTZ R3, R2, R165 ;  /* 0x000000a502037221 */ /* 0x000fc40000010000 */
[----:B------:R-:W-:Y:S02]  /*9de0*/  FADD.FTZ R167, R167, R168 ;  /* 0x000000a8a7a77221 */ /* 0x000fe40000010000 */
[----:B------:R-:W-:Y:S02]  /*9df0*/  FADD.FTZ R0, R0, R3 ;  /* 0x0000000300007221 */ /* 0x000fe40000010000 */
[----:B------:R-:W-:Y:S01]  /*9e00*/  FADD.FTZ R3, R166, R167 ;  /* 0x000000a7a6037221 */ /* 0x000fe20000010000 */
[----:B------:R-:W-:Y:S01]  /*9e10*/  HMMA.16816.F32 R128, R4, R22, R128 ;  /* 0x000000160480723c */ /* 0x000fe20000001880 */
[----:B------:R-:W2:Y:S01]  /*9e20*/  LDSM.16.MT88.4 R20, [R228+0x12800] ;  /* 0x01280000e414783b */ /* 0x000ea20000004200 */
[----:B------:R-:W-:-:S05]  /*9e30*/  FADD.FTZ R173, R173, R0 ;  /* 0x00000000adad7221 */ /* 0x000fca0000010000 */
[----:B---3--:R-:W-:Y:S01]  /*9e40*/  F2FP.PACK_AB R4, R175, R172 ;  /* 0x000000acaf04723e */ /* 0x008fe200000000ff */
[----:B------:R-:W-:Y:S01]  /*9e50*/  FADD.FTZ R172, R172, R3 ;  /* 0x00000003acac7221 */ /* 0x000fe20000010000 */
[----:B-----5:R-:W-:Y:S01]  /*9e60*/  F2FP.PACK_AB R5, R185, R182 ;  /* 0x000000b6b905723e */ /* 0x020fe200000000ff */
        /* <DEDUP_REMOVED lines=8> */
[----:B------:R-:W-:Y:S02]  /*9ef0*/  FADD.FTZ R183, R183, R180 ;  /* 0x000000b4b7b77221 */ /* 0x000fe40000010000 */
[----:B------:R-:W-:-:S04]  /*9f00*/  FADD.FTZ R0, R187, R0 ;  /* 0x00000000bb007221 */ /* 0x000fc80000010000 */
[----:B------:R-:W-:Y:S01]  /*9f10*/  FADD.FTZ R3, R189, R0 ;  /* 0x00000000bd037221 */ /* 0x000fe20000010000 */
[----:B------:R-:W-:Y:S01]  /*9f20*/  HMMA.16816.F32 R156, R4, R18, R156 ;  /* 0x00000012049c723c */ /* 0x000fe2000000189c */
[----:B------:R-:W3:Y:S02]  /*9f30*/  LDSM.16.MT88.4 R16, [R226+0x12800] ;  /* 0x01280000e210783b */ /* 0x000ee40000004200 */
[----:B------:R-:W-:-:S05]  /*9f40*/  FADD.FTZ R3, R190, R3 ;  /* 0x00000003be037221 */ /* 0x000fca0000010000 */
[C---:B-1----:R-:W-:Y:S08]  /*9f50*/  HMMA.16816.F32 R144, R4.reuse, R12, R144 ;  /* 0x0000000c0490723c */ /* 0x042ff00000001890 */
[C---:B------:R-:W-:Y:S01]  /*9f60*/  HMMA.16816.F32 R140, R4.reuse, R14, R140 ;  /* 0x0000000e048c723c */ /* 0x040fe2000000188c */
[----:B------:R-:W1:Y:S07]  /*9f70*/  LDSM.16.MT88.4 R12, [R224+0x12800] ;  /* 0x01280000e00c783b */ /* 0x000e6e0000004200 */
[C---:B--2---:R-:W-:Y:S08]  /*9f80*/  HMMA.16816.F32 R152, R4.reuse, R8, R152 ;  /* 0x000000080498723c */ /* 0x044ff00000001898 */
[C---:B------:R-:W-:Y:S01]  /*9f90*/  HMMA.16816.F32 R148, R4.reuse, R10, R148 ;  /* 0x0000000a0494723c */ /* 0x040fe20000001894 */
[----:B------:R-:W-:Y:S07]  /*9fa0*/  LDSM.16.MT88.4 R8, [R225+0x12800] ;  /* 0x01280000e108783b */ /* 0x000fee0000004200 */
[C---:B------:R-:W-:Y:S08]  /*9fb0*/  HMMA.16816.F32 R36, R4.reuse, R20, R36 ;  /* 0x000000140424723c */ /* 0x040ff00000001824 */
[C---:B---3--:R-:W-:Y:S08]  /*9fc0*/  HMMA.16816.F32 R44, R4.reuse, R16, R44 ;  /* 0x00000010042c723c */ /* 0x048ff0000000182c */
[C---:B------:R-:W-:Y:S01]  /*9fd0*/  HMMA.16816.F32 R48, R4.reuse, R18, R48 ;  /* 0x000000120430723c */ /* 0x040fe20000001830 */
[----:B------:R-:W2:Y:S07]  /*9fe0*/  LDSM.16.MT88.4 R16, [R224+0x14800] ;  /* 0x01480000e010783b */ /* 0x000eae0000004200 */
        /* <DEDUP_REMOVED lines=33> */
[----:B------:R-:W-:Y:S01]  /*a200*/  HMMA.16816.F32 R120, R4, R22, R120 ;  /* 0x000000160478723c */ /* 0x000fe20000001878 */
[----:B------:R-:W3:Y:S06]  /*a210*/  LDSM.16.MT88.4 R20, [R224+0x11000] ;  /* 0x01100000e014783b */ /* 0x000eec0000004200 */
[----:B------:R-:W-:Y:S01]  /*a220*/  F2FP.PACK_AB R4, R193, R192 ;  /* 0x000000c0c104723e */ /* 0x000fe200000000ff */
[----:B------:R-:W-:Y:S01]  /*a230*/  FADD.FTZ R192, R192, R183 ;  /* 0x000000b7c0c07221 */ /* 0x000fe20000010000 */
[----:B------:R-:W-:-:S02]  /*a240*/  F2FP.PACK_AB R5, R190, R189 ;  /* 0x000000bdbe05723e */ /* 0x000fc400000000ff */
[----:B------:R-:W-:Y:S01]  /*a250*/  F2FP.PACK_AB R6, R194, R191 ;  /* 0x000000bfc206723e */ /* 0x000fe200000000ff */
[----:B------:R-:W-:Y:S01]  /*a260*/  FADD.FTZ R0, R193, R192 ;  /* 0x000000c0c1007221 */ /* 0x000fe20000010000 */
[----:B------:R-:W-:-:S03]  /*a270*/  F2FP.PACK_AB R7, R195, R188 ;  /* 0x000000bcc307723e */ /* 0x000fc600000000ff */
[----:B------:R-:W-:Y:S02]  /*a280*/  FADD.FTZ R191, R191, R0 ;  /* 0x00000000bfbf7221 */ /* 0x000fe40000010000 */
[----:B------:R-:W-:Y:S01]  /*a290*/  FADD.FTZ R0, R188, R3 ;  /* 0x00000003bc007221 */ /* 0x000fe20000010000 */
[----:B------:R-:W-:Y:S01]  /*a2a0*/  MOV R3, R170 ;  /* 0x000000aa00037202 */ /* 0x000fe20000000f00 */
        /* <DEDUP_REMOVED lines=102> */
[----:B------:R-:W-:Y:S11]  /*a910*/  HMMA.16816.F32 R128, R4, R18, R128 ;  /* 0x000000120480723c */ /* 0x000ff60000001880 */
[----:B------:R-:W-:Y:S08]  /*a920*/  @!UPT UIADD3 URZ, URZ, URZ, URZ ;  /* 0x0000003f3f3ff290 */ /* 0x000ff0000fffe03f */
.L_x_6286:
        /* <DEDUP_REMOVED lines=16> */
.L_x_6296:
        /* <DEDUP_REMOVED lines=66> */
.L_x_6293:
[C---:B------:R-:W-:Y:S04]  /*ae50*/  LEA R236, P0, R8.reuse, R236, 0x1 ;  /* 0x000000ec08ec7211 */ /* 0x040fe800078008ff */
[----:B------:R-:W-:Y:S02]  /*ae60*/  LEA.HI.X R235, R8, R235, R3, 0x1, P0 ;  /* 0x000000eb08eb7211 */ /* 0x000fe400000f0c03 */
[----:B------:R-:W-:Y:S02]  /*ae70*/  IADD3 R22, P0, R236, UR11, RZ ;  /* 0x0000000bec167c10 */ /* 0x000fe4000ff1e0ff */
[----:B------:R-:W-:Y:S02]  /*ae80*/  MOV R237, R235 ;  /* 0x000000eb00ed7202 */ /* 0x000fe40000000f00 */
[----:B------:R-:W-:Y:S02]  /*ae90*/  IADD3.X R23, R235, UR5, RZ, P0, !PT ;  /* 0x00000005eb177c10 */ /* 0x000fe400087fe4ff */
[----:B------:R-:W-:Y:S01]  /*aea0*/  IADD3 R18, P0, R22, UR11, RZ ;  /* 0x0000000b16127c10 */ /* 0x000fe2000ff1e0ff */
[----:B------:R-:W-:Y:S01]  /*aeb0*/  @!PT LDS RZ, [RZ] ;  /* 0x00000000fffff984 */ /* 0x000fe20000000800 */
[----:B------:R-:W-:Y:S01]  /*aec0*/  @!PT LDS RZ, [RZ] ;  /* 0x00000000fffff984 */ /* 0x000fe20000000800 */
[----:B------:R-:W-:Y:S01]  /*aed0*/  @!PT LDS RZ, [RZ] ;  /* 0x00000000fffff984 */ /* 0x000fe20000000800 */
[----:B------:R1:W-:Y:S03]  /*aee0*/  LDGSTS.E.BYPASS.LTC128B.128 [R239+0x10000], [R236.64] ;  /* 0x10000000ecef7fae */ /* 0x0003e6000b901d52 */
[----:B------:R-:W-:Y:S02]  /*aef0*/  IADD3.X R19, R23, UR5, RZ, P0, !PT ;  /* 0x0000000517137c10 */ /* 0x000fe400087fe4ff */
[----:B------:R-:W-:Y:S01]  /*af00*/  IADD3 R14, P0, R18, UR11, RZ ;  /* 0x0000000b120e7c10 */ /* 0x000fe2000ff1e0ff */
[----:B------:R1:W-:Y:S03]  /*af10*/  LDGSTS.E.BYPASS.LTC128B.128 [R239+0x12000], [R236.64+0x80] ;  /* 0x12000080ecef7fae */ /* 0x0003e6000b901d52 */
[----:B------:R-:W-:Y:S02]  /*af20*/  IADD3.X R15, R19, UR5, RZ, P0, !PT ;  /* 0x00000005130f7c10 */ /* 0x000fe400087fe4ff */
[----:B------:R-:W-:Y:S01]  /*af30*/  ISETP.GT.AND P0, PT, R246, UR9, PT ;  /* 0x00000009f6007c0c */ /* 0x000fe2000bf04270 */
        /* <DEDUP_REMOVED lines=15> */
[----:B------:R-:W5:Y:S06]  /*b030*/  LDSM.16.M88.4 R168, [R233+0x8000] ;  /* 0x00800000e9a8783b */ /* 0x000f6c0000000200 */
[----:B------:R-:W4:Y:S06]  /*b040*/  LDSM.16.M88.4 R172, [R233+0x8800] ;  /* 0x00880000e9ac783b */ /* 0x000f2c0000000200 */
[----:B------:R-:W2:Y:S06]  /*b050*/  LDSM.16.M88.4 R176, [R233+0x9000] ;  /* 0x00900000e9b0783b */ /* 0x000eac0000000200 */
[----:B------:R-:W0:Y:S06]  /*b060*/  LDGDEPBAR ;  /* 0x00000000000079af */ /* 0x000e2c0000000000 */
[----:B------:R-:W1:Y:S06]  /*b070*/  LDSM.16.M88.4 R180, [R233+0x9800] ;  /* 0x00980000e9b4783b */ /* 0x000e6c0000000200 */
[----:B------:R-:W-:Y:S06]  /*b080*/  LDSM.16.M88.4 R184, [R232] ;  /* 0x00000000e8b8783b */ /* 0x000fec0000000200 */
[----:B------:R-:W1:Y:S01]  /*b090*/  LDSM.16.M88.4 R188, [R231] ;  /* 0x00000000e7bc783b */ /* 0x000e620000000200 */
[C---:B-----5:R-:W-:Y:S05]  /*b0a0*/  HMMA.16816.F32 R4, R164.reuse, R168, RZ ;  /* 0x000000a8a404723c */ /* 0x060fea00000018ff */
[----:B------:R-:W5:Y:S03]  /*b0b0*/  LDSM.16.M88.4 R192, [R223] ;  /* 0x00000000dfc0783b */ /* 0x000f660000000200 */
[C---:B------:R-:W-:Y:S03]  /*b0c0*/  HMMA.16816.F32 R8, R164.reuse, R170, RZ ;  /* 0x000000aaa408723c */ /* 0x040fe600000018ff */
[----:B------:R-:W5:Y:S06]  /*b0d0*/  LDSM.16.M88.4 R168, [R222] ;  /* 0x00000000dea8783b */ /* 0x000f6c0000000200 */
[----:B------:R-:W5:Y:S01]  /*b0e0*/  LDSM.16.M88.4 R196, [R221] ;  /* 0x00000000ddc4783b */ /* 0x000f620000000200 */
[C---:B----4-:R-:W-:Y:S05]  /*b0f0*/  HMMA.16816.F32 R12, R164.reuse, R172, RZ ;  /* 0x000000aca40c723c */ /* 0x050fea00000018ff */
[----:B------:R-:W-:Y:S03]  /*b100*/  LDSM.16.M88.4 R200, [R230] ;  /* 0x00000000e6c8783b */ /* 0x000fe60000000200 */
[C---:B---3--:R-:W-:Y:S03]  /*b110*/  HMMA.16816.F32 R16, R164.reuse, R174, RZ ;  /* 0x000000aea410723c */ /* 0x048fe600000018ff */
[----:B------:R-:W3:Y:S05]  /*b120*/  LDSM.16.M88.4 R204, [R227+0x8000] ;  /* 0x00800000e3cc783b */ /* 0x000eea0000000200 */
[C---:B--2---:R-:W-:Y:S01]  /*b130*/  HMMA.16816.F32 R20, R164.reuse, R176, RZ ;  /* 0x000000b0a414723c */ /* 0x044fe200000018ff */
[----:B------:R-:W-:Y:S07]  /*b140*/  LDSM.16.M88.4 R172, [R227+0x9000] ;  /* 0x00900000e3ac783b */ /* 0x000fee0000000200 */
[C---:B------:R-:W-:Y:S01]  /*b150*/  HMMA.16816.F32 R24, R164.reuse, R178, RZ ;  /* 0x000000b2a418723c */ /* 0x040fe200000018ff */
[----:B------:R-:W-:Y:S07]  /*b160*/  LDSM.16.M88.4 R176, [R227+0x9800] ;  /* 0x00980000e3b0783b */ /* 0x000fee0000000200 */
[C---:B-1----:R-:W-:Y:S08]  /*b170*/  HMMA.16816.F32 R28, R164.reuse, R180, RZ ;  /* 0x000000b4a41c723c */ /* 0x042ff000000018ff */
[----:B------:R-:W-:Y:S01]  /*b180*/  HMMA.16816.F32 R32, R164, R182, RZ ;  /* 0x000000b6a420723c */ /* 0x000fe200000018ff */
[----:B------:R-:W1:Y:S06]  /*b190*/  LDSM.16.M88.4 R164, [R227+0x8800] ;  /* 0x00880000e3a4783b */ /* 0x000e6c0000000200 */
[----:B------:R-:W-:Y:S01]  /*b1a0*/  LDSM.16.M88.4 R180, [R220] ;  /* 0x00000000dcb4783b */ /* 0x000fe20000000200 */
[C---:B------:R-:W-:Y:S08]  /*b1b0*/  HMMA.16816.F32 R4, R184.reuse, R188, R4 ;  /* 0x000000bcb804723c */ /* 0x040ff00000001804 */
[C---:B------:R-:W-:Y:S01]  /*b1c0*/  HMMA.16816.F32 R8, R184.reuse, R190, R8 ;  /* 0x000000beb808723c */ /* 0x040fe20000001808 */
[----:B------:R-:W-:Y:S07]  /*b1d0*/  LDSM.16.M88.4 R188, [R220+0x1000] ;  /* 0x00100000dcbc783b */ /* 0x000fee0000000200 */
[C---:B-----5:R-:W-:Y:S08]  /*b1e0*/  HMMA.16816.F32 R12, R184.reuse, R192, R12 ;  /* 0x000000c0b80c723c */ /* 0x060ff0000000180c */
[C---:B------:R-:W-:Y:S01]  /*b1f0*/  HMMA.16816.F32 R16, R184.reuse, R194, R16 ;  /* 0x000000c2b810723c */ /* 0x040fe20000001810 */
[----:B------:R-:W-:Y:S07]  /*b200*/  LDSM.16.M88.4 R192, [R233+0xa000] ;  /* 0x00a00000e9c0783b */ /* 0x000fee0000000200 */
[C---:B------:R-:W-:Y:S08]  /*b210*/  HMMA.16816.F32 R20, R184.reuse, R168, R20 ;  /* 0x000000a8b814723c */ /* 0x040ff00000001814 */
[C---:B------:R-:W-:Y:S01]  /*b220*/  HMMA.16816.F32 R24, R184.reuse, R170, R24 ;  /* 0x000000aab818723c */ /* 0x040fe20000001818 */
[----:B------:R-:W2:Y:S07]  /*b230*/  LDSM.16.M88.4 R168, [R229] ;  /* 0x00000000e5a8783b */ /* 0x000eae0000000200 */
[C---:B------:R-:W-:Y:S08]  /*b240*/  HMMA.16816.F32 R28, R184.reuse, R196, R28 ;  /* 0x000000c4b81c723c */ /* 0x040ff0000000181c */
[----:B------:R-:W-:Y:S01]  /*b250*/  HMMA.16816.F32 R32, R184, R198, R32 ;  /* 0x000000c6b820723c */ /* 0x000fe20000001820 */
[----:B------:R-:W4:Y:S06]  /*b260*/  LDSM.16.M88.4 R184, [R220+0x800] ;  /* 0x00080000dcb8783b */ /* 0x000f2c0000000200 */
[----:B------:R-:W-:Y:S01]  /*b270*/  LDSM.16.M88.4 R196, [R233+0xa800] ;  /* 0x00a80000e9c4783b */ /* 0x000fe20000000200 */
[C---:B---3--:R-:W-:Y:S08]  /*b280*/  HMMA.16816.F32 R4, R200.reuse, R204, R4 ;  /* 0x000000ccc804723c */ /* 0x048ff00000001804 */
[C---:B------:R-:W-:Y:S01]  /*b290*/  HMMA.16816.F32 R8, R200.reuse, R206, R8 ;  /* 0x000000cec808723c */ /* 0x040fe20000001808 */
[----:B------:R-:W-:Y:S07]  /*b2a0*/  LDSM.16.M88.4 R204, [R233+0xc000] ;  /* 0x00c00000e9cc783b */ /* 0x000fee0000000200 */
[C---:B-1----:R-:W-:Y:S08]  /*b2b0*/  HMMA.16816.F32 R12, R200.reuse, R164, R12 ;  /* 0x000000a4c80c723c */ /* 0x042ff0000000180c */
[C---:B------:R-:W-:Y:S01]  /*b2c0*/  HMMA.16816.F32 R16, R200.reuse, R166, R16 ;  /* 0x000000a6c810723c */ /* 0x040fe20000001810 */
[----:B------:R-:W1:Y:S07]  /*b2d0*/  LDSM.16.M88.4 R164, [R220+0x1800] ;  /* 0x00180000dca4783b */ /* 0x000e6e0000000200 */
[C---:B------:R-:W-:Y:S08]  /*b2e0*/  HMMA.16816.F32 R20, R200.reuse, R172, R20 ;  /* 0x000000acc814723c */ /* 0x040ff00000001814 */
[C---:B------:R-:W-:Y:S01]  /*b2f0*/  HMMA.16816.F32 R24, R200.reuse, R174, R24 ;  /* 0x000000aec818723c */ /* 0x040fe20000001818 */
[----:B------:R-:W3:Y:S07]  /*b300*/  LDSM.16.M88.4 R172, [R234+0x2000] ;  /* 0x00200000eaac783b */ /* 0x000eee0000000200 */
[C---:B------:R-:W-:Y:S08]  /*b310*/  HMMA.16816.F32 R28, R200.reuse, R176, R28 ;  /* 0x000000b0c81c723c */ /* 0x040ff0000000181c */
[----:B------:R-:W-:Y:S01]  /*b320*/  HMMA.16816.F32 R32, R200, R178, R32 ;  /* 0x000000b2c820723c */ /* 0x000fe20000001820 */
[----:B------:R-:W5:Y:S06]  /*b330*/  LDSM.16.M88.4 R176, [R233+0xb000] ;  /* 0x00b00000e9b0783b */ /* 0x000f6c0000000200 */
[----:B------:R-:W-:Y:S01]  /*b340*/  LDSM.16.M88.4 R200, [R218] ;  /* 0x00000000dac8783b */ /* 0x000fe20000000200 */
        /* <DEDUP_REMOVED lines=11> */
[----:B------:R-:W1:Y:S06]  /*b400*/  LDSM.16.M88.4 R164, [R217] ;  /* 0x00000000d9a4783b */ /* 0x000e6c0000000200 */
[----:B------:R-:W1:Y:S01]  /*b410*/  LDSM.16.M88.4 R168, [R216] ;  /* 0x00000000d8a8783b */ /* 0x000e620000000200 */
        /* <DEDUP_REMOVED lines=11> */
[----:B------:R-:W2:Y:S06]  /*b4d0*/  LDSM.16.M88.4 R172, [R227+0xb000] ;  /* 0x00b00000e3ac783b */ /* 0x000eac0000000200 */
[----:B------:R-:W-:Y:S01]  /*b4e0*/  LDSM.16.M88.4 R180, [R229+0x2000] ;  /* 0x00200000e5b4783b */ /* 0x000fe20000000200 */
        /* <DEDUP_REMOVED lines=11> */
[----:B------:R-:W4:Y:S06]  /*b5a0*/  LDSM.16.M88.4 R168, [R220+0x2800] ;  /* 0x00280000dca8783b */ /* 0x000f2c0000000200 */
[----:B------:R-:W5:Y:S01]  /*b5b0*/  LDSM.16.M88.4 R184, [R220+0x3000] ;  /* 0x00300000dcb8783b */ /* 0x000f620000000200 */
        /* <DEDUP_REMOVED lines=8> */
[----:B------:R-:W-:Y:S07]  /*b640*/  LDSM.16.M88.4 R172, [R233+0xd000] ;  /* 0x00d00000e9ac783b */ /* 0x000fee0000000200 */
[C---:B-1----:R-:W-:Y:S08]  /*b650*/  HMMA.16816.F32 R28, R176.reuse, R164, R28 ;  /* 0x000000a4b01c723c */ /* 0x042ff0000000181c */
[----:B------:R-:W-:Y:S01]  /*b660*/  HMMA.16816.F32 R32, R176, R166, R32 ;  /* 0x000000a6b020723c */ /* 0x000fe20000001820 */
[----:B------:R-:W1:Y:S06]  /*b670*/  LDSM.16.M88.4 R164, [R233+0xc800] ;  /* 0x00c80000e9a4783b */ /* 0x000e6c0000000200 */
[----:B------:R-:W-:Y:S01]  /*b680*/  LDSM.16.M88.4 R176, [R232+0x4000] ;  /* 0x00400000e8b0783b */ /* 0x000fe20000000200 */
        /* <DEDUP_REMOVED lines=9> */
[C---:B---3--:R-:W-:Y:S08]  /*b720*/  HMMA.16816.F32 R28, R180.reuse, R192, R28 ;  /* 0x000000c0b41c723c */ /* 0x048ff0000000181c */
[----:B------:R-:W-:Y:S01]  /*b730*/  HMMA.16816.F32 R32, R180, R194, R32 ;  /* 0x000000c2b420723c */ /* 0x000fe20000001820 */
[----:B------:R-:W3:Y:S06]  /*b740*/  LDSM.16.M88.4 R180, [R215] ;  /* 0x00000000d7b4783b */ /* 0x000eec0000000200 */
[----:B------:R-:W-:Y:S01]  /*b750*/  LDSM.16.M88.4 R192, [R227+0xc000] ;  /* 0x00c00000e3c0783b */ /* 0x000fe20000000200 */
        /* <DEDUP_REMOVED lines=8> */
[----:B------:R-:W4:Y:S07]  /*b7e0*/  LDSM.16.M88.4 R172, [R230+0x4000] ;  /* 0x00400000e6ac783b */ /* 0x000f2e0000000200 */
[C---:B--2---:R-:W-:Y:S08]  /*b7f0*/  HMMA.16816.F32 R28, R200.reuse, R168, R28 ;  /* 0x000000a8c81c723c */ /* 0x044ff0000000181c */
[----:B------:R-:W-:Y:S01]  /*b800*/  HMMA.16816.F32 R32, R200, R170, R32 ;  /* 0x000000aac820723c */ /* 0x000fe20000001820 */
[----:B------:R-:W2:Y:S06]  /*b810*/  LDSM.16.M88.4 R168, [R227+0xc800] ;  /* 0x00c80000e3a8783b */ /* 0x000eac0000000200 */
[----:B------:R-:W-:Y:S01]  /*b820*/  LDSM.16.M88.4 R200, [R233+0xe000] ;  /* 0x00e00000e9c8783b */ /* 0x000fe20000000200 */
        /* <DEDUP_REMOVED lines=11> */
[----:B------:R-:W1:Y:S06]  /*b8e0*/  LDSM.16.M88.4 R164, [R227+0xd800] ;  /* 0x00d80000e3a4783b */ /* 0x000e6c0000000200 */
[----:B------:R-:W5:Y:S01]  /*b8f0*/  LDSM.16.M88.4 R176, [R229+0x4000] ;  /* 0x00400000e5b0783b */ /* 0x000f620000000200 */
[C---:B----4-:R-:W-:Y:S08]  /*b900*/  HMMA.16816.F32 R4, R172.reuse, R192, R4 ;  /* 0x000000c0ac04723c */ /* 0x050ff00000001804 */
[C---:B------:R-:W-:Y:S01]  /*b910*/  HMMA.16816.F32 R8, R172.reuse, R194, R8 ;  /* 0x000000c2ac08723c */ /* 0x040fe20000001808 */
[----:B------:R-:W4:Y:S07]  /*b920*/  LDSM.16.M88.4 R192, [R220+0x5000] ;  /* 0x00500000dcc0783b */ /* 0x000f2e0000000200 */
[C---:B--2---:R-:W-:Y:S08]  /*b930*/  HMMA.16816.F32 R12, R172.reuse, R168, R12 ;  /* 0x000000a8ac0c723c */ /* 0x044ff0000000180c */
[C---:B------:R-:W-:Y:S01]  /*b940*/  HMMA.16816.F32 R16, R172.reuse, R170, R16 ;  /* 0x000000aaac10723c */ /* 0x040fe20000001810 */
[----:B------:R-:W2:Y:S07]  /*b950*/  LDSM.16.M88.4 R168, [R220+0x5800] ;  /* 0x00580000dca8783b */ /* 0x000eae0000000200 */
[C---:B---3--:R-:W-:Y:S08]  /*b960*/  HMMA.16816.F32 R20, R172.reuse, R180, R20 ;  /* 0x000000b4ac14723c */ /* 0x048ff00000001814 */
[C---:B------:R-:W-:Y:S01]  /*b970*/  HMMA.16816.F32 R24, R172.reuse, R182, R24 ;  /* 0x000000b6ac18723c */ /* 0x040fe20000001818 */
[----:B------:R-:W-:Y:S07]  /*b980*/  LDSM.16.M88.4 R180, [R232+0x6000] ;  /* 0x00600000e8b4783b */ /* 0x000fee0000000200 */
[C---:B-1----:R-:W-:Y:S08]  /*b990*/  HMMA.16816.F32 R28, R172.reuse, R164, R28 ;  /* 0x000000a4ac1c723c */ /* 0x042ff0000000181c */
[----:B------:R-:W-:Y:S01]  /*b9a0*/  HMMA.16816.F32 R32, R172, R166, R32 ;  /* 0x000000a6ac20723c */ /* 0x000fe20000001820 */
[----:B------:R-:W1:Y:S06]  /*b9b0*/  LDSM.16.M88.4 R164, [R233+0xf000] ;  /* 0x00f00000e9a4783b */ /* 0x000e6c0000000200 */
[----:B------:R-:W3:Y:S01]  /*b9c0*/  LDSM.16.M88.4 R172, [R233+0xf800] ;  /* 0x00f80000e9ac783b */ /* 0x000ee20000000200 */
[C---:B-----5:R-:W-:Y:S08]  /*b9d0*/  HMMA.16816.F32 R4, R176.reuse, R184, R4 ;  /* 0x000000b8b004723c */ /* 0x060ff00000001804 */
[C---:B------:R-:W-:Y:S01]  /*b9e0*/  HMMA.16816.F32 R8, R176.reuse, R186, R8 ;  /* 0x000000bab008723c */ /* 0x040fe20000001808 */
[----:B------:R-:W5:Y:S07]  /*b9f0*/  LDSM.16.M88.4 R184, [R211] ;  /* 0x00000000d3b8783b */ /* 0x000f6e0000000200 */
[C---:B------:R-:W-:Y:S08]  /*ba00*/  HMMA.16816.F32 R12, R176.reuse, R188, R12 ;  /* 0x000000bcb00c723c */ /* 0x040ff0000000180c */
[C---:B------:R-:W-:Y:S01]  /*ba10*/  HMMA.16816.F32 R16, R176.reuse, R190, R16 ;  /* 0x000000beb010723c */ /* 0x040fe20000001810 */
[----:B------:R-:W1:Y:S07]  /*ba20*/  LDSM.16.M88.4 R188, [R210] ;  /* 0x00000000d2bc783b */ /* 0x000e6e0000000200 */
[C---:B----4-:R-:W-:Y:S08]  /*ba30*/  HMMA.16816.F32 R20, R176.reuse, R192, R20 ;  /* 0x000000c0b014723c */ /* 0x050ff00000001814 */
[C---:B------:R-:W-:Y:S01]  /*ba40*/  HMMA.16816.F32 R24, R176.reuse, R194, R24 ;  /* 0x000000c2b018723c */ /* 0x040fe20000001818 */
[----:B------:R-:W-:Y:S07]  /*ba50*/  LDSM.16.M88.4 R192, [R230+0x6000] ;  /* 0x00600000e6c0783b */ /* 0x000fee0000000200 */
[C---:B--2---:R-:W-:Y:S08]  /*ba60*/  HMMA.16816.F32 R28, R176.reuse, R168, R28 ;  /* 0x000000a8b01c723c */ /* 0x044ff0000000181c */
[----:B------:R-:W-:Y:S01]  /*ba70*/  HMMA.16816.F32 R32, R176, R170, R32 ;  /* 0x000000aab020723c */ /* 0x000fe20000001820 */
[----:B------:R-:W2:Y:S06]  /*ba80*/  LDSM.16.M88.4 R168, [R209] ;  /* 0x00000000d1a8783b */ /* 0x000eac0000000200 */
[----:B------:R-:W4:Y:S01]  /*ba90*/  LDSM.16.M88.4 R176, [R208] ;  /* 0x00000000d0b0783b */ /* 0x000f220000000200 */
[C---:B------:R-:W-:Y:S08]  /*baa0*/  HMMA.16816.F32 R4, R196.reuse, R200, R4 ;  /* 0x000000c8c404723c */ /* 0x040ff00000001804 */
[C---:B------:R-:W-:Y:S01]  /*bab0*/  HMMA.16816.F32 R8, R196.reuse, R202, R8 ;  /* 0x000000cac408723c */ /* 0x040fe20000001808 */
[----:B------:R-:W2:Y:S07]  /*bac0*/  LDSM.16.M88.4 R200, [R227+0xe000] ;  /* 0x00e00000e3c8783b */ /* 0x000eae0000000200 */
[C---:B------:R-:W-:Y:S08]  /*bad0*/  HMMA.16816.F32 R12, R196.reuse, R204, R12 ;  /* 0x000000ccc40c723c */ /* 0x040ff0000000180c */
[C---:B------:R-:W-:Y:S01]  /*bae0*/  HMMA.16816.F32 R16, R196.reuse, R206, R16 ;  /* 0x000000cec410723c */ /* 0x040fe20000001810 */
[----:B------:R-:W-:Y:S07]  /*baf0*/  LDSM.16.M88.4 R204, [R220+0x6000] ;  /* 0x00600000dccc783b */ /* 0x000fee0000000200 */
[C---:B-1----:R-:W-:Y:S08]  /*bb00*/  HMMA.16816.F32 R20, R196.reuse, R164, R20 ;  /* 0x000000a4c414723c */ /* 0x042ff00000001814 */
[C---:B------:R-:W-:Y:S01]  /*bb10*/  HMMA.16816.F32 R24, R196.reuse, R166, R24 ;  /* 0x000000a6c418723c */ /* 0x040fe20000001818 */
[----:B------:R-:W1:Y:S07]  /*bb20*/  LDSM.16.M88.4 R164, [R227+0xe800] ;  /* 0x00e80000e3a4783b */ /* 0x000e6e0000000200 */
[C---:B---3--:R-:W-:Y:S08]  /*bb30*/  HMMA.16816.F32 R28, R196.reuse, R172, R28 ;  /* 0x000000acc41c723c */ /* 0x048ff0000000181c */
[----:B------:R-:W-:Y:S01]  /*bb40*/  HMMA.16816.F32 R32, R196, R174, R32 ;  /* 0x000000aec420723c */ /* 0x000fe20000001820 */
[----:B------:R-:W3:Y:S06]  /*bb50*/  LDSM.16.M88.4 R172, [R227+0xf000] ;  /* 0x00f00000e3ac783b */ /* 0x000eec0000000200 */
[----:B------:R-:W-:Y:S01]  /*bb60*/  LDSM.16.M88.4 R196, [R229+0x6000] ;  /* 0x00600000e5c4783b */ /* 0x000fe20000000200 */
[C---:B-----5:R-:W-:Y:S08]  /*bb70*/  HMMA.16816.F32 R4, R180.reuse, R184, R4 ;  /* 0x000000b8b404723c */ /* 0x060ff00000001804 */
[C---:B------:R-:W-:Y:S01]  /*bb80*/  HMMA.16816.F32 R8, R180.reuse, R186, R8 ;  /* 0x000000bab408723c */ /* 0x040fe20000001808 */
[----:B------:R-:W5:Y:S07]  /*bb90*/  LDSM.16.M88.4 R184, [R227+0xf800] ;  /* 0x00f80000e3b8783b */ /* 0x000f6e0000000200 */
[C---:B------:R-:W-:Y:S08]  /*bba0*/  HMMA.16816.F32 R12, R180.reuse, R188, R12 ;  /* 0x000000bcb40c723c */ /* 0x040ff0000000180c */
[C---:B------:R-:W-:Y:S08]  /*bbb0*/  HMMA.16816.F32 R16, R180.reuse, R190, R16 ;  /* 0x000000beb410723c */ /* 0x040ff00000001810 */
[C---:B--2---:R-:W-:Y:S08]  /*bbc0*/  HMMA.16816.F32 R20, R180.reuse, R168, R20 ;  /* 0x000000a8b414723c */ /* 0x044ff00000001814 */
[C---:B------:R-:W-:Y:S01]  /*bbd0*/  HMMA.16816.F32 R24, R180.reuse, R170, R24 ;  /* 0x000000aab418723c */ /* 0x040fe20000001818 */
[----:B------:R-:W-:Y:S07]  /*bbe0*/  LDSM.16.M88.4 R168, [R220+0x7000] ;  /* 0x00700000dca8783b */ /* 0x000fee0000000200 */
[C---:B----4-:R-:W-:Y:S08]  /*bbf0*/  HMMA.16816.F32 R28, R180.reuse, R176, R28 ;  /* 0x000000b0b41c723c */ /* 0x050ff0000000181c */
[----:B------:R-:W-:Y:S08]  /*bc00*/  HMMA.16816.F32 R32, R180, R178, R32 ;  /* 0x000000b2b420723c */ /* 0x000ff00000001820 */
[C---:B------:R-:W-:Y:S08]  /*bc10*/  HMMA.16816.F32 R4, R192.reuse, R200, R4 ;  /* 0x000000c8c004723c */ /* 0x040ff00000001804 */
[C---:B------:R-:W-:Y:S08]  /*bc20*/  HMMA.16816.F32 R8, R192.reuse, R202, R8 ;  /* 0x000000cac008723c */ /* 0x040ff00000001808 */
[C---:B-1----:R-:W-:Y:S08]  /*bc30*/  HMMA.16816.F32 R12, R192.reuse, R164, R12 ;  /* 0x000000a4c00c723c */ /* 0x042ff0000000180c */
[C---:B------:R-:W-:Y:S01]  /*bc40*/  HMMA.16816.F32 R16, R192.reuse, R166, R16 ;  /* 0x000000a6c010723c */ /* 0x040fe20000001810 */
[----:B------:R-:W1:Y:S07]  /*bc50*/  LDSM.16.M88.4 R164, [R220+0x6800] ;  /* 0x00680000dca4783b */ /* 0x000e6e0000000200 */
[C---:B---3--:R-:W-:Y:S08]  /*bc60*/  HMMA.16816.F32 R20, R192.reuse, R172, R20 ;  /* 0x000000acc014723c */ /* 0x048ff00000001814 */
[C---:B------:R-:W-:Y:S08]  /*bc70*/  HMMA.16816.F32 R24, R192.reuse, R174, R24 ;  /* 0x000000aec018723c */ /* 0x040ff00000001818 */
[C---:B-----5:R-:W-:Y:S08]  /*bc80*/  HMMA.16816.F32 R28, R192.reuse, R184, R28 ;  /* 0x000000b8c01c723c */ /* 0x060ff0000000181c */
[----:B------:R-:W-:Y:S08]  /*bc90*/  HMMA.16816.F32 R32, R192, R186, R32 ;  /* 0x000000bac020723c */ /* 0x000ff00000001820 */
[C---:B------:R-:W-:Y:S08]  /*bca0*/  HMMA.16816.F32 R4, R196.reuse, R204, R4 ;  /* 0x000000ccc404723c */ /* 0x040ff00000001804 */
[C---:B------:R-:W-:Y:S08]  /*bcb0*/  HMMA.16816.F32 R8, R196.reuse, R206, R8 ;  /* 0x000000cec408723c */ /* 0x040ff00000001808 */
[C---:B-1----:R-:W-:Y:S08]  /*bcc0*/  HMMA.16816.F32 R12, R196.reuse, R164, R12 ;  /* 0x000000a4c40c723c */ /* 0x042ff0000000180c */
[C---:B------:R-:W-:Y:S01]  /*bcd0*/  HMMA.16816.F32 R16, R196.reuse, R166, R16 ;  /* 0x000000a6c410723c */ /* 0x040fe20000001810 */
[----:B------:R-:W1:Y:S01]  /*bce0*/  LDSM.16.M88.4 R164, [R220+0x7800] ;  /* 0x00780000dca4783b */ /* 0x000e620000000200 */
[----:B------:R-:W-:Y:S04]  /*bcf0*/  DEPBAR.LE SB0, 0x0 ;  /* 0x000080000000791a */ /* 0x000fe80000000000 */
[----:B------:R-:W-:Y:S02]  /*bd00*/  FMUL.FTZ R237, R4, c[0x0][0x2ec] ;  /* 0x0000bb0004ed7a20 */ /* 0x000fe40000410000 */
[C---:B------:R-:W-:Y:S04]  /*bd10*/  HMMA.16816.F32 R20, R196.reuse, R168, R20 ;  /* 0x000000a8c414723c */ /* 0x040fe80000001814 */
[----:B------:R-:W2:Y:S01]  /*bd20*/  MUFU.TANH R237, R237 ;  /* 0x000000ed00ed7308 */ /* 0x000ea20000002400 */
[----:B------:R-:W-:Y:S01]  /*bd30*/  BAR.SYNC.DEFER_BLOCKING 0x0 ;  /* 0x0000000000007b1d */ /* 0x000fe20000010000 */
[----:B------:R-:W-:Y:S02]  /*bd40*/  FMUL.FTZ R193, R5, c[0x0][0x2ec] ;  /* 0x0000bb0005c17a20 */ /* 0x000fe40000410000 */
[C---:B------:R-:W-:Y:S04]  /*bd50*/  HMMA.16816.F32 R24, R196.reuse, R170, R24 ;  /* 0x000000aac418723c */ /* 0x040fe80000001818 */
[----:B------:R-:W-:Y:S02]  /*bd60*/  FMUL.FTZ R194, R6, c[0x0][0x2ec] ;  /* 0x0000bb0006c27a20 */ /* 0x000fe40000410000 */
[----:B------:R-:W3:Y:S01]  /*bd70*/  MUFU.TANH R193, R193 ;  /* 0x000000c100c17308 */ /* 0x000ee20000002400 */
[----:B------:R-:W-:Y:S02]  /*bd80*/  FMUL.FTZ R3, R7, c[0x0][0x2ec] ;  /* 0x0000bb0007037a20 */ /* 0x000fe40000410000 */
[----:B------:R-:W-:Y:S03]  /*bd90*/  FMUL.FTZ R17, R17, c[0x0][0x2ec] ;  /* 0x0000bb0011117a20 */ /* 0x000fe60000410000 */
[----:B------:R-:W-:Y:S02]  /*bda0*/  FMUL.FTZ R195, R8, c[0x0][0x2ec] ;  /* 0x0000bb0008c37a20 */ /* 0x000fe40000410000 */
[----:B------:R-:W-:Y:S02]  /*bdb0*/  FMUL.FTZ R203, R9, c[0x0][0x2ec] ;  /* 0x0000bb0009cb7a20 */ /* 0x000fe40000410000 */
[----:B------:R4:W2:Y:S01]  /*bdc0*/  MUFU.TANH R190, R17 ;  /* 0x0000001100be7308 */ /* 0x0008a20000002400 */
[----:B------:R-:W-:Y:S02]  /*bdd0*/  FMUL.FTZ R21, R21, c[0x0][0x2ec] ;  /* 0x0000bb0015157a20 */ /* 0x000fe40000410000 */
[----:B------:R-:W-:Y:S02]  /*bde0*/  FMUL.FTZ R202, R10, c[0x0][0x2ec] ;  /* 0x0000bb000aca7a20 */ /* 0x000fe40000410000 */
[----:B------:R-:W-:Y:S02]  /*bdf0*/  FMUL.FTZ R201, R11, c[0x0][0x2ec] ;  /* 0x0000bb000bc97a20 */ /* 0x000fe40000410000 */
[----:B------:R-:W-:Y:S01]  /*be00*/  FMUL.FTZ R207, R12, c[0x0][0x2ec] ;  /* 0x0000bb000ccf7a20 */ /* 0x000fe20000410000 */
[C---:B-1----:R-:W-:Y:S02]  /*be10*/  HMMA.16816.F32 R28, R196.reuse, R164, R28 ;  /* 0x000000a4c41c723c */ /* 0x042fe4000000181c */
[----:B------:R1:W1:Y:S01]  /*be20*/  MUFU.TANH R174, R21 ;  /* 0x0000001500ae7308 */ /* 0x0002620000002400 */
[----:B------:R-:W-:Y:S02]  /*be30*/  FMUL.FTZ R206, R13, c[0x0][0x2ec] ;  /* 0x0000bb000dce7a20 */ /* 0x000fe40000410000 */
[----:B------:R-:W-:Y:S02]  /*be40*/  FMUL.FTZ R13, R14, c[0x0][0x2ec] ;  /* 0x0000bb000e0d7a20 */ /* 0x000fe40000410000 */
[----:B------:R-:W-:Y:S01]  /*be50*/  FMUL.FTZ R205, R15, c[0x0][0x2ec] ;  /* 0x0000bb000fcd7a20 */ /* 0x000fe20000410000 */
[----:B------:R-:W-:Y:S04]  /*be60*/  HMMA.16816.F32 R32, R196, R166, R32 ;  /* 0x000000a6c420723c */ /* 0x000fe80000001820 */
[----:B------:R-:W2:Y:S01]  /*be70*/  MUFU.TANH R194, R194 ;  /* 0x000000c200c27308 */ /* 0x000ea20000002400 */
[----:B------:R-:W-:Y:S02]  /*be80*/  FMUL.FTZ R173, R16, c[0x0][0x2ec] ;  /* 0x0000bb0010ad7a20 */ /* 0x000fe40000410000 */
[----:B------:R-:W-:Y:S02]  /*be90*/  FMUL.FTZ R15, R18, c[0x0][0x2ec] ;  /* 0x0000bb00120f7a20 */ /* 0x000fe40000410000 */
[----:B------:R-:W-:Y:S03]  /*bea0*/  FMUL.FTZ R14, R19, c[0x0][0x2ec] ;  /* 0x0000bb00130e7a20 */ /* 0x000fe60000410000 */
[----:B------:R-:W-:Y:S02]  /*beb0*/  FMUL.FTZ R19, R20, c[0x0][0x2ec] ;  /* 0x0000bb0014137a20 */ /* 0x000fe40000410000 */
[----:B------:R-:W2:Y:S01]  /*bec0*/  MUFU.TANH R3, R3 ;  /* 0x0000000300037308 */ /* 0x000ea20000002400 */
[----:B------:R-:W-:Y:S02]  /*bed0*/  FMUL.FTZ R18, R22, c[0x0][0x2ec] ;  /* 0x0000bb0016127a20 */ /* 0x000fe40000410000 */
[----:B------:R-:W-:Y:S02]  /*bee0*/  FMUL.FTZ R29, R29, c[0x0][0x2ec] ;  /* 0x0000bb001d1d7a20 */ /* 0x000fe40000410000 */
[----:B----4-:R-:W-:Y:S02]  /*bef0*/  FMUL.FTZ R17, R23, c[0x0][0x2ec] ;  /* 0x0000bb0017117a20 */ /* 0x010fe40000410000 */
[----:B------:R-:W-:Y:S02]  /*bf00*/  FMUL.FTZ R175, R24, c[0x0][0x2ec] ;  /* 0x0000bb0018af7a20 */ /* 0x000fe40000410000 */
[----:B------:R-:W-:Y:S01]  /*bf10*/  FMUL.FTZ R23, R25, c[0x0][0x2ec] ;  /* 0x0000bb0019177a20 */ /* 0x000fe20000410000 */
[----:B------:R4:W2:Y:S01]  /*bf20*/  MUFU.TANH R197, R29 ;  /* 0x0000001d00c57308 */ /* 0x0008a20000002400 */
[----:B------:R-:W-:Y:S02]  /*bf30*/  FMUL.FTZ R22, R26, c[0x0][0x2ec] ;  /* 0x0000bb001a167a20 */ /* 0x000fe40000410000 */
[----:B-1----:R-:W-:Y:S02]  /*bf40*/  FMUL.FTZ R21, R27, c[0x0][0x2ec] ;  /* 0x0000bb001b157a20 */ /* 0x002fe40000410000 */
[----:B------:R-:W-:Y:S02]  /*bf50*/  FMUL.FTZ R25, R28, c[0x0][0x2ec] ;  /* 0x0000bb001c197a20 */ /* 0x000fe40000410000 */
[----:B------:R-:W-:Y:S02]  /*bf60*/  FMUL.FTZ R27, R30, c[0x0][0x2ec] ;  /* 0x0000bb001e1b7a20 */ /* 0x000fe40000410000 */
[----:B------:R-:W-:Y:S01]  /*bf70*/  FMUL.FTZ R26, R31, c[0x0][0x2ec] ;  /* 0x0000bb001f1a7a20 */ /* 0x000fe20000410000 */
[----:B------:R-:W1:Y:S01]  /*bf80*/  MUFU.TANH R195, R195 ;  /* 0x000000c300c37308 */ /* 0x000e620000002400 */
[----:B------:R-:W-:Y:S02]  /*bf90*/  FMUL.FTZ R199, R32, c[0x0][0x2ec] ;  /* 0x0000bb0020c77a20 */ /* 0x000fe40000410000 */
[----:B------:R-:W-:Y:S02]  /*bfa0*/  FMUL.FTZ R31, R33, c[0x0][0x2ec] ;  /* 0x0000bb00211f7a20 */ /* 0x000fe40000410000 */
[----:B------:R-:W-:Y:S05]  /*bfb0*/  FMUL.FTZ R30, R34, c[0x0][0x2ec] ;  /* 0x0000bb00221e7a20 */ /* 0x000fea0000410000 */
[----:B------:R-:W1:Y:S01]  /*bfc0*/  MUFU.TANH R203, R203 ;  /* 0x000000cb00cb7308 */ /* 0x000e620000002400 */
[----:B----4-:R-:W-:Y:S09]  /*bfd0*/  FMUL.FTZ R29, R35, c[0x0][0x2ec] ;  /* 0x0000bb00231d7a20 */ /* 0x010ff20000410000 */
[----:B------:R-:W4:Y:S10]  /*bfe0*/  MUFU.TANH R202, R202 ;  /* 0x000000ca00ca7308 */ /* 0x000f340000002400 */
[----:B------:R-:W1:Y:S10]  /*bff0*/  MUFU.TANH R201, R201 ;  /* 0x000000c900c97308 */ /* 0x000e740000002400 */
        /* <DEDUP_REMOVED lines=20> */
[----:B------:R-:W1:Y:S01]  /*c140*/  MUFU.TANH R29, R29 ;  /* 0x0000001d001d7308 */ /* 0x000e620000002400 */
[----:B------:R-:W-:-:S05]  /*c150*/  @!P0 BRA `(.L_x_6294) ;  /* 0x000005b000008947 */ /* 0x000fca0003800000 */
[----:B--234-:R-:W-:Y:S01]  /*c160*/  PLOP3.LUT P0, PT, PT, PT, UP5, 0x80, 0x0 ;  /* 0x000000000000781c */ /* 0x01cfe20003f0f058 */
[----:B------:R-:W-:Y:S01]  /*c170*/  IMAD.U32 R8, RZ, RZ, UR15 ;  /* 0x0000000fff087e24 */ /* 0x000fe2000f8e00ff */
[----:B------:R-:W-:Y:S11]  /*c180*/  MOV R5, UR12 ;  /* 0x0000000c00057c02 */ /* 0x000ff60008000f00 */
[----:B------:R-:W-:-:S05]  /*c190*/  @!P0 BRA `(.L_x_6295) ;  /* 0x000003b000008947 */ /* 0x000fca0003800000 */
[----:B------:R-:W-:Y:S04]  /*c1a0*/  IABS R4, c[0x0][0x2d0] ;  /* 0x0000b40000047a13 */ /* 0x000fe80000000000 */
[----:B------:R-:W2:Y:S10]  /*c1b0*/  I2F.RP R9, R4 ;  /* 0x0000000400097306 */ /* 0x000eb40000209400 */
[----:B--2---:R-:W2:Y:S02]  /*c1c0*/  MUFU.RCP R5, R9 ;  /* 0x0000000900057308 */ /* 0x004ea40000001000 */
[----:B--2---:R-:W-:Y:S01]  /*c1d0*/  IADD3 R32, R5, 0xffffffe, RZ ;  /* 0x0ffffffe05207810 */ /* 0x004fe20007ffe0ff */
[----:B------:R-:W-:Y:S07]  /*c1e0*/  IMAD.SHL.U32 R5, R246, 0x40, RZ ;  /* 0x00000040f6057824 */ /* 0x000fee00078e00ff */
[----:B------:R-:W2:Y:S01]  /*c1f0*/  F2I.FTZ.U32.TRUNC.NTZ R33, R32 ;  /* 0x0000002000217305 */ /* 0x000ea2000021f000 */
        /* <DEDUP_REMOVED lines=8> */
[--C-:B--2---:R-:W-:Y:S02]  /*c280*/  IMAD.MOV R7, RZ, RZ, -R33.reuse ;  /* 0x000000ffff077224 */ /* 0x104fe400078e0a21 */
        /* <DEDUP_REMOVED lines=27> */
[-C--:B------:R-:W-:Y:S02]  /*c440*/  LEA.HI.X.SX32 R35, R9, R241.reuse, 0x2, P1 ;  /* 0x000000f109237211 */ /* 0x080fe400008f16ff */
[----:B------:R-:W-:Y:S01]  /*c450*/  LEA.HI.X.SX32 R33, R5, R241, 0x2, P0 ;  /* 0x000000f105217211 */ /* 0x000fe200000f16ff */
[----:B------:R-:W-:Y:S02]  /*c460*/  IMAD.MOV.U32 R5, RZ, RZ, 0x40 ;  /* 0x00000040ff057424 */ /* 0x000fe400078e00ff */
        /* <DEDUP_REMOVED lines=14> */
.L_x_6295:
        /* <DEDUP_REMOVED lines=28> */
.L_x_6294:
[----:B--234-:R-:W-:Y:S04]  /*c710*/  LEA R33, R246, R245, 0x6 ;  /* 0x000000f5f6217211 */ /* 0x01cfe800078e30ff */
[C---:B------:R-:W-:Y:S02]  /*c720*/  IADD3 R7, R33.reuse, 0x1, RZ ;  /* 0x0000000121077810 */ /* 0x040fe40007ffe0ff */
[C---:B------:R-:W-:Y:S02]  /*c730*/  IADD3 R5, R33.reuse, 0x8, RZ ;  /* 0x0000000821057810 */ /* 0x040fe40007ffe0ff */
[----:B------:R-:W-:Y:S02]  /*c740*/  ISETP.GE.AND P2, PT, R33, R242, PT ;  /* 0x000000f22100720c */ /* 0x000fe40003f46270 */
[-C--:B------:R-:W-:Y:S02]  /*c750*/  ISETP.GE.AND P1, PT, R7, R244.reuse, PT ;  /* 0x000000f40700720c */ /* 0x080fe40003f26270 */
[----:B------:R-:W-:Y:S02]  /*c760*/  ISETP.GE.AND P5, PT, R5, R244, PT ;  /* 0x000000f40500720c */ /* 0x000fe40003fa6270 */
[-C--:B------:R-:W-:Y:S02]  /*c770*/  ISETP.GE.OR P1, PT, R7, R243.reuse, !P1 ;  /* 0x000000f30700720c */ /* 0x080fe40004f26670 */
[C---:B------:R-:W-:Y:S02]  /*c780*/  IADD3 R9, R33.reuse, 0x10, RZ ;  /* 0x0000001021097810 */ /* 0x040fe40007ffe0ff */
[----:B------:R-:W-:Y:S02]  /*c790*/  ISETP.GE.OR P2, PT, R33, R238, !P2 ;  /* 0x000000ee2100720c */ /* 0x000fe40005746670 */
[C---:B------:R-:W-:Y:S02]  /*c7a0*/  ISETP.GE.AND P4, PT, R5.reuse, R242, PT ;  /* 0x000000f20500720c */ /* 0x040fe40003f86270 */
[-C--:B------:R-:W-:Y:S02]  /*c7b0*/  ISETP.GE.OR P5, PT, R5, R243.reuse, !P5 ;  /* 0x000000f30500720c */ /* 0x080fe40006fa6670 */
[----:B------:R-:W-:Y:S02]  /*c7c0*/  FSEL R16, R193, -INF , !P1 ;  /* 0xff800000c1107808 */ /* 0x000fe40004800000 */
[----:B------:R-:W-:Y:S02]  /*c7d0*/  ISETP.GE.OR P4, PT, R5, R238, !P4 ;  /* 0x000000ee0500720c */ /* 0x000fe40006786670 */
[----:B------:R-:W-:Y:S02]  /*c7e0*/  FSEL R5, R194, -INF , !P2 ;  /* 0xff800000c2057808 */ /* 0x000fe40005000000 */
[C---:B------:R-:W-:Y:S02]  /*c7f0*/  ISETP.GE.AND P2, PT, R9.reuse, R244, PT ;  /* 0x000000f40900720c */ /* 0x040fe40003f46270 */
[C---:B------:R-:W-:Y:S02]  /*c800*/  ISETP.GE.AND P1, PT, R9.reuse, R242, PT ;  /* 0x000000f20900720c */ /* 0x040fe40003f26270 */
[CC--:B------:R-:W-:Y:S02]  /*c810*/  ISETP.GE.OR P2, PT, R9.reuse, R243.reuse, !P2 ;  /* 0x000000f30900720c */ /* 0x0c0fe40005746670 */
[----:B------:R-:W-:Y:S02]  /*c820*/  ISETP.GE.OR P1, PT, R9, R238, !P1 ;  /* 0x000000ee0900720c */ /* 0x000fe40004f26670 */
[----:B------:R-:W-:Y:S02]  /*c830*/  IADD3 R9, R33, 0x18, RZ ;  /* 0x0000001821097810 */ /* 0x000fe40007ffe0ff */
[----:B-1----:R-:W-:Y:S02]  /*c840*/  FSEL R194, R207, -INF , !P2 ;  /* 0xff800000cfc27808 */ /* 0x002fe40005000000 */
[-C--:B------:R-:W-:Y:S02]  /*c850*/  ISETP.GE.AND P3, PT, R33, R244.reuse, PT ;  /* 0x000000f42100720c */ /* 0x080fe40003f66270 */
[----:B------:R-:W-:Y:S02]  /*c860*/  ISETP.GE.AND P2, PT, R9, R244, PT ;  /* 0x000000f40900720c */ /* 0x000fe40003f46270 */
[----:B------:R-:W-:Y:S02]  /*c870*/  ISETP.GE.AND P6, PT, R7, R242, PT ;  /* 0x000000f20700720c */ /* 0x000fe40003fc6270 */
[-C--:B------:R-:W-:Y:S02]  /*c880*/  ISETP.GE.OR P3, PT, R33, R243.reuse, !P3 ;  /* 0x000000f32100720c */ /* 0x080fe40005f66670 */
[----:B------:R-:W-:Y:S02]  /*c890*/  ISETP.GE.OR P6, PT, R7, R238, !P6 ;  /* 0x000000ee0700720c */ /* 0x000fe400077c6670 */
[C---:B------:R-:W-:Y:S02]  /*c8a0*/  IADD3 R7, R33.reuse, 0x9, RZ ;  /* 0x0000000921077810 */ /* 0x040fe40007ffe0ff */
[----:B------:R-:W-:Y:S02]  /*c8b0*/  IADD3 R165, R33, 0x20, RZ ;  /* 0x0000002021a57810 */ /* 0x000fe40007ffe0ff */
[-C--:B------:R-:W-:Y:S02]  /*c8c0*/  ISETP.GE.OR P2, PT, R9, R243.reuse, !P2 ;  /* 0x000000f30900720c */ /* 0x080fe40005746670 */
[----:B------:R-:W-:Y:S02]  /*c8d0*/  FSEL R237, R237, -INF , !P3 ;  /* 0xff800000eded7808 */ /* 0x000fe40005800000 */
[----:B------:R-:W-:Y:S02]  /*c8e0*/  FSEL R192, R173, -INF , !P2 ;  /* 0xff800000adc07808 */ /* 0x000fe40005000000 */
[-C--:B------:R-:W-:Y:S02]  /*c8f0*/  ISETP.GE.AND P2, PT, R165, R244.reuse, PT ;  /* 0x000000f4a500720c */ /* 0x080fe40003f46270 */
[C---:B------:R-:W-:Y:S02]  /*c900*/  ISETP.GE.AND P0, PT, R7.reuse, R244, PT ;  /* 0x000000f40700720c */ /* 0x040fe40003f06270 */
[C---:B------:R-:W-:Y:S02]  /*c910*/  ISETP.GE.AND P3, PT, R7.reuse, R242, PT ;  /* 0x000000f20700720c */ /* 0x040fe40003f66270 */
[CC--:B------:R-:W-:Y:S02]  /*c920*/  ISETP.GE.OR P0, PT, R7.reuse, R243.reuse, !P0 ;  /* 0x000000f30700720c */ /* 0x0c0fe40004706670 */
[----:B------:R-:W-:Y:S02]  /*c930*/  ISETP.GE.OR P3, PT, R7, R238, !P3 ;  /* 0x000000ee0700720c */ /* 0x000fe40005f66670 */
[C---:B------:R-:W-:Y:S02]  /*c940*/  IADD3 R7, R33.reuse, 0x11, RZ ;  /* 0x0000001121077810 */ /* 0x040fe40007ffe0ff */
[----:B------:R-:W-:Y:S02]  /*c950*/  IADD3 R35, R33, 0x21, RZ ;  /* 0x0000002121237810 */ /* 0x000fe40007ffe0ff */
[-C--:B------:R-:W-:Y:S02]  /*c960*/  ISETP.GE.OR P2, PT, R165, R243.reuse, !P2 ;  /* 0x000000f3a500720c */ /* 0x080fe40005746670 */
[----:B------:R-:W-:Y:S02]  /*c970*/  FSEL R12, R195, -INF , !P5 ;  /* 0xff800000c30c7808 */ /* 0x000fe40006800000 */
[----:B------:R-:W-:Y:S02]  /*c980*/  FSEL R10, R203, -INF , !P0 ;  /* 0xff800000cb0a7808 */ /* 0x000fe40004000000 */
[----:B------:R-:W-:Y:S02]  /*c990*/  FSEL R11, R202, -INF , !P4 ;  /* 0xff800000ca0b7808 */ /* 0x000fe40006000000 */
[----:B------:R-:W-:Y:S02]  /*c9a0*/  FSEL R202, R19, -INF , !P2 ;  /* 0xff80000013ca7808 */ /* 0x000fe40005000000 */
[C---:B------:R-:W-:Y:S02]  /*c9b0*/  ISETP.GE.AND P5, PT, R7.reuse, R244, PT ;  /* 0x000000f40700720c */ /* 0x040fe40003fa6270 */
[----:B------:R-:W-:Y:S02]  /*c9c0*/  ISETP.GE.AND P0, PT, R7, R242, PT ;  /* 0x000000f20700720c */ /* 0x000fe40003f06270 */
[----:B------:R-:W-:Y:S02]  /*c9d0*/  ISETP.GE.AND P2, PT, R35, R244, PT ;  /* 0x000000f42300720c */ /* 0x000fe40003f46270 */
[CC--:B------:R-:W-:Y:S02]  /*c9e0*/  ISETP.GE.OR P5, PT, R7.reuse, R243.reuse, !P5 ;  /* 0x000000f30700720c */ /* 0x0c0fe40006fa6670 */
[----:B------:R-:W-:Y:S02]  /*c9f0*/  ISETP.GE.OR P0, PT, R7, R238, !P0 ;  /* 0x000000ee0700720c */ /* 0x000fe40004706670 */
[----:B------:R-:W-:Y:S02]  /*ca00*/  FSEL R7, R3, -INF , !P6 ;  /* 0xff80000003077808 */ /* 0x000fe40007000000 */
[-C--:B------:R-:W-:Y:S02]  /*ca10*/  ISETP.GE.AND P6, PT, R9, R242.reuse, PT ;  /* 0x000000f20900720c */ /* 0x080fe40003fc6270 */
[----:B------:R-:W-:Y:S02]  /*ca20*/  ISETP.GE.AND P4, PT, R165, R242, PT ;  /* 0x000000f2a500720c */ /* 0x000fe40003f86270 */
[----:B------:R-:W-:Y:S02]  /*ca30*/  ISETP.GE.OR P2, PT, R35, R243, !P2 ;  /* 0x000000f32300720c */ /* 0x000fe40005746670 */
[----:B------:R-:W-:Y:S02]  /*ca40*/  IADD3 R3, R33, 0x28, RZ ;  /* 0x0000002821037810 */ /* 0x000fe40007ffe0ff */
[-C--:B------:R-:W-:Y:S02]  /*ca50*/  ISETP.GE.OR P6, PT, R9, R238.reuse, !P6 ;  /* 0x000000ee0900720c */ /* 0x080fe400077c6670 */
[----:B------:R-:W-:Y:S02]  /*ca60*/  FSEL R9, R201, -INF , !P3 ;  /* 0xff800000c9097808 */ /* 0x000fe40005800000 */
[----:B------:R-:W-:Y:S02]  /*ca70*/  FSEL R200, R174, -INF , !P2 ;  /* 0xff800000aec87808 */ /* 0x000fe40005000000 */
[----:B------:R-:W-:Y:S02]  /*ca80*/  ISETP.GE.OR P4, PT, R165, R238, !P4 ;  /* 0x000000eea500720c */ /* 0x000fe40006786670 */
[----:B------:R-:W-:Y:S02]  /*ca90*/  FMNMX.FTZ R165, R237, R2, !PT ;  /* 0x00000002eda57209 */ /* 0x000fe40007810000 */
[----:B------:R-:W-:Y:S02]  /*caa0*/  ISETP.GE.AND P3, PT, R35, R242, PT ;  /* 0x000000f22300720c */ /* 0x000fe40003f66270 */
[----:B------:R-:W-:Y:S02]  /*cab0*/  FMNMX.FTZ R4, R5, R0, !PT ;  /* 0x0000000005047209 */ /* 0x000fe40007810000 */
[----:B------:R-:W-:Y:S02]  /*cac0*/  ISETP.GE.AND P2, PT, R3, R244, PT ;  /* 0x000000f40300720c */ /* 0x000fe40003f46270 */
[----:B------:R-:W-:Y:S02]  /*cad0*/  FMNMX.FTZ R4, R7, R4, !PT ;  /* 0x0000000407047209 */ /* 0x000fe40007810000 */
[----:B------:R-:W-:Y:S02]  /*cae0*/  IADD3 R167, R33, 0x19, RZ ;  /* 0x0000001921a77810 */ /* 0x000fe40007ffe0ff */
[----:B------:R-:W-:Y:S02]  /*caf0*/  ISETP.GE.OR P3, PT, R35, R238, !P3 ;  /* 0x000000ee2300720c */ /* 0x000fe40005f66670 */
[----:B------:R-:W-:Y:S02]  /*cb00*/  FMNMX.FTZ R35, R16, R165, !PT ;  /* 0x000000a510237209 */ /* 0x000fe40007810000 */
[----:B------:R-:W-:Y:S02]  /*cb10*/  IADD3 R19, R33, 0x29, RZ ;  /* 0x0000002921137810 */ /* 0x000fe40007ffe0ff */
[----:B------:R-:W-:Y:S02]  /*cb20*/  ISETP.GE.OR P2, PT, R3, R243, !P2 ;  /* 0x000000f30300720c */ /* 0x000fe40005746670 */
[----:B------:R-:W-:Y:S02]  /*cb30*/  FMNMX.FTZ R35, R12, R35, !PT ;  /* 0x000000230c237209 */ /* 0x000fe40007810000 */
[----:B------:R-:W-:Y:S02]  /*cb40*/  FSEL R188, R206, -INF , !P5 ;  /* 0xff800000cebc7808 */ /* 0x000fe40006800000 */
[----:B------:R-:W-:Y:S02]  /*cb50*/  FSEL R198, R175, -INF , !P2 ;  /* 0xff800000afc67808 */ /* 0x000fe40005000000 */
[----:B------:R-:W-:Y:S02]  /*cb60*/  FMNMX.FTZ R4, R11, R4, !PT ;  /* 0x000000040b047209 */ /* 0x000fe40007810000 */
[-C--:B------:R-:W-:Y:S02]  /*cb70*/  ISETP.GE.AND P5, PT, R167, R244.reuse, PT ;  /* 0x000000f4a700720c */ /* 0x080fe40003fa6270 */
[----:B------:R-:W-:Y:S02]  /*cb80*/  ISETP.GE.AND P2, PT, R19, R244, PT ;  /* 0x000000f41300720c */ /* 0x000fe40003f46270 */
[----:B------:R-:W-:Y:S02]  /*cb90*/  FSEL R205, R205, -INF , !P0 ;  /* 0xff800000cdcd7808 */ /* 0x000fe40004000000 */
[----:B------:R-:W-:Y:S02]  /*cba0*/  ISETP.GE.AND P0, PT, R19, R242, PT ;  /* 0x000000f21300720c */ /* 0x000fe40003f06270 */
[----:B------:R-:W-:Y:S02]  /*cbb0*/  FSEL R191, R13, -INF , !P1 ;  /* 0xff8000000dbf7808 */ /* 0x000fe40004800000 */
[----:B------:R-:W-:Y:S02]  /*cbc0*/  FMNMX.FTZ R35, R10, R35, !PT ;  /* 0x000000230a237209 */ /* 0x000fe40007810000 */
[----:B------:R-:W-:Y:S02]  /*cbd0*/  ISETP.GE.OR P0, PT, R19, R238, !P0 ;  /* 0x000000ee1300720c */ /* 0x000fe40004706670 */
[----:B------:R-:W-:Y:S02]  /*cbe0*/  FMNMX.FTZ R4, R9, R4, !PT ;  /* 0x0000000409047209 */ /* 0x000fe40007810000 */
[-C--:B------:R-:W-:Y:S02]  /*cbf0*/  ISETP.GE.OR P5, PT, R167, R243.reuse, !P5 ;  /* 0x000000f3a700720c */ /* 0x080fe40006fa6670 */
[----:B------:R-:W-:Y:S02]  /*cc00*/  ISETP.GE.OR P2, PT, R19, R243, !P2 ;  /* 0x000000f31300720c */ /* 0x000fe40005746670 */
[----:B------:R-:W-:Y:S02]  /*cc10*/  IADD3 R19, R33, 0x30, RZ ;  /* 0x0000003021137810 */ /* 0x000fe40007ffe0ff */
[----:B------:R-:W-:Y:S02]  /*cc20*/  FSEL R190, R190, -INF , !P5 ;  /* 0xff800000bebe7808 */ /* 0x000fe40006800000 */
[-C--:B------:R-:W-:Y:S02]  /*cc30*/  ISETP.GE.AND P5, PT, R167, R242.reuse, PT ;  /* 0x000000f2a700720c */ /* 0x080fe40003fa6270 */
[----:B------:R-:W-:Y:S02]  /*cc40*/  ISETP.GE.AND P1, PT, R3, R242, PT ;  /* 0x000000f20300720c */ /* 0x000fe40003f26270 */
[----:B------:R-:W-:Y:S02]  /*cc50*/  FMNMX.FTZ R35, R194, R35, !PT ;  /* 0x00000023c2237209 */ /* 0x000fe40007810000 */
[----:B------:R-:W-:Y:S02]  /*cc60*/  FSEL R196, R23, -INF , !P2 ;  /* 0xff80000017c47808 */ /* 0x000fe40005000000 */
[----:B------:R-:W-:Y:S02]  /*cc70*/  ISETP.GE.AND P2, PT, R19, R244, PT ;  /* 0x000000f41300720c */ /* 0x000fe40003f46270 */
[----:B------:R-:W-:Y:S02]  /*cc80*/  FMNMX.FTZ R4, R191, R4, !PT ;  /* 0x00000004bf047209 */ /* 0x000fe40007810000 */
[-C--:B------:R-:W-:Y:S02]  /*cc90*/  ISETP.GE.OR P5, PT, R167, R238.reuse, !P5 ;  /* 0x000000eea700720c */ /* 0x080fe40006fa6670 */
[----:B------:R-:W-:Y:S02]  /*cca0*/  ISETP.GE.OR P1, PT, R3, R238, !P1 ;  /* 0x000000ee0300720c */ /* 0x000fe40004f26670 */
[----:B------:R-:W-:Y:S02]  /*ccb0*/  FMNMX.FTZ R35, R188, R35, !PT ;  /* 0x00000023bc237209 */ /* 0x000fe40007810000 */
[----:B------:R-:W-:Y:S02]  /*ccc0*/  ISETP.GE.OR P2, PT, R19, R243, !P2 ;  /* 0x000000f31300720c */ /* 0x000fe40005746670 */
[----:B------:R-:W-:Y:S02]  /*ccd0*/  FSEL R193, R15, -INF , !P6 ;  /* 0xff8000000fc17808 */ /* 0x000fe40007000000 */
[----:B------:R-:W-:Y:S02]  /*cce0*/  IADD3 R3, R33, 0x38, RZ ;  /* 0x0000003821037810 */ /* 0x000fe40007ffe0ff */
[----:B------:R-:W-:Y:S02]  /*ccf0*/  FMNMX.FTZ R4, R205, R4, !PT ;  /* 0x00000004cd047209 */ /* 0x000fe40007810000 */
[----:B------:R-:W-:Y:S02]  /*cd00*/  IADD3 R13, R33, 0x31, RZ ;  /* 0x00000031210d7810 */ /* 0x000fe40007ffe0ff */
[----:B------:R-:W-:Y:S02]  /*cd10*/  FSEL R203, R14, -INF , !P5 ;  /* 0xff8000000ecb7808 */ /* 0x000fe40006800000 */
[----:B------:R-:W-:Y:S02]  /*cd20*/  FMNMX.FTZ R23, R192, R35, !PT ;  /* 0x00000023c0177209 */ /* 0x000fe40007810000 */
        /* <DEDUP_REMOVED lines=11> */
[----:B------:R-:W-:Y:S02]  /*cde0*/  FSEL R199, R17, -INF , !P3 ;  /* 0xff80000011c77808 */ /* 0x000fe40005800000 */
[----:B------:R-:W-:Y:S02]  /*cdf0*/  FMNMX.FTZ R6, R201, R4, !PT ;  /* 0x00000004c9067209 */ /* 0x000fe40007810000 */
[----:B------:R-:W-:Y:S02]  /*ce00*/  FSEL R178, R197, -INF , !P6 ;  /* 0xff800000c5b27808 */ /* 0x000fe40007000000 */
[----:B------:R-:W-:Y:S02]  /*ce10*/  FSEL R197, R22, -INF , !P1 ;  /* 0xff80000016c57808 */ /* 0x000fe40004800000 */
[----:B------:R-:W-:Y:S02]  /*ce20*/  ISETP.GE.AND P2, PT, R19, R242, PT ;  /* 0x000000f21300720c */ /* 0x000fe40003f46270 */
[----:B------:R-:W-:Y:S02]  /*ce30*/  FMNMX.FTZ R15, R200, R15, !PT ;  /* 0x0000000fc80f7209 */ /* 0x000fe40007810000 */
[----:B------:R-:W-:Y:S02]  /*ce40*/  FMNMX.FTZ R6, R199, R6, !PT ;  /* 0x00000006c7067209 */ /* 0x000fe40007810000 */
[----:B------:R-:W-:Y:S02]  /*ce50*/  ISETP.GE.AND P1, PT, R13, R242, PT ;  /* 0x000000f20d00720c */ /* 0x000fe40003f26270 */
[----:B------:R-:W-:Y:S02]  /*ce60*/  FSEL R195, R21, -INF , !P0 ;  /* 0xff80000015c37808 */ /* 0x000fe40004000000 */
[----:B------:R-:W-:Y:S01]  /*ce70*/  ISETP.GE.OR P2, PT, R19, R238, !P2 ;  /* 0x000000ee1300720c */ /* 0x000fe20005746670 */
[----:B------:R-:W-:Y:S01]  /*ce80*/  LDSM.16.MT88.4 R20, [R226+0x10000] ;  /* 0x01000000e214783b */ /* 0x000fe20000004200 */
[----:B------:R-:W-:Y:S02]  /*ce90*/  FMNMX.FTZ R15, R198, R15, !PT ;  /* 0x0000000fc60f7209 */ /* 0x000fe40007810000 */
[----:B------:R-:W-:Y:S02]  /*cea0*/  FMNMX.FTZ R6, R197, R6, !PT ;  /* 0x00000006c5067209 */ /* 0x000fe40007810000 */
[----:B------:R-:W-:Y:S02]  /*ceb0*/  ISETP.GE.OR P1, PT, R13, R238, !P1 ;  /* 0x000000ee0d00720c */ /* 0x000fe40004f26670 */
[----:B------:R-:W-:Y:S02]  /*cec0*/  FSEL R177, R27, -INF , !P2 ;  /* 0xff8000001bb17808 */ /* 0x000fe40005000000 */
[----:B------:R-:W-:Y:S02]  /*ced0*/  IADD3 R33, R33, 0x39, RZ ;  /* 0x0000003921217810 */ /* 0x000fe40007ffe0ff */
[----:B------:R-:W-:Y:S02]  /*cee0*/  FMNMX.FTZ R6, R195, R6, !PT ;  /* 0x00000006c3067209 */ /* 0x000fe40007810000 */
[----:B------:R-:W-:Y:S02]  /*cef0*/  FMNMX.FTZ R15, R196, R15, !PT ;  /* 0x0000000fc40f7209 */ /* 0x000fe40007810000 */
[----:B------:R-:W-:Y:S02]  /*cf00*/  ISETP.GE.AND P0, PT, R3, R242, PT ;  /* 0x000000f20300720c */ /* 0x000fe40003f06270 */
[----:B------:R-:W-:Y:S02]  /*cf10*/  FSEL R175, R26, -INF , !P1 ;  /* 0xff8000001aaf7808 */ /* 0x000fe40004800000 */
[----:B------:R-:W-:Y:S02]  /*cf20*/  FMNMX.FTZ R8, R177, R6, !PT ;  /* 0x00000006b1087209 */ /* 0x000fe40007810000 */
[----:B------:R-:W-:Y:S02]  /*cf30*/  ISETP.GE.AND P5, PT, R33, R244, PT ;  /* 0x000000f42100720c */ /* 0x000fe40003fa6270 */
[----:B------:R-:W-:Y:S02]  /*cf40*/  FMNMX.FTZ R15, R186, R15, !PT ;  /* 0x0000000fba0f7209 */ /* 0x000fe40007810000 */
[----:B------:R-:W-:Y:S02]  /*cf50*/  ISETP.GE.OR P2, PT, R3, R238, !P0 ;  /* 0x000000ee0300720c */ /* 0x000fe40004746670 */
[----:B------:R-:W-:Y:S02]  /*cf60*/  ISETP.GE.AND P0, PT, R33, R242, PT ;  /* 0x000000f22100720c */ /* 0x000fe40003f06270 */
[----:B------:R-:W-:Y:S02]  /*cf70*/  FMNMX.FTZ R15, R178, R15, !PT ;  /* 0x0000000fb20f7209 */ /* 0x000fe40007810000 */
[----:B------:R-:W-:Y:S02]  /*cf80*/  FSEL R173, R30, -INF , !P2 ;  /* 0xff8000001ead7808 */ /* 0x000fe40005000000 */
[----:B------:R-:W-:Y:S02]  /*cf90*/  FMNMX.FTZ R8, R175, R8, !PT ;  /* 0x00000008af087209 */ /* 0x000fe40007810000 */
[C---:B------:R-:W-:Y:S02]  /*cfa0*/  ISETP.GE.OR P5, PT, R33.reuse, R243, !P5 ;  /* 0x000000f32100720c */ /* 0x040fe40006fa6670 */
[----:B------:R-:W-:Y:S02]  /*cfb0*/  ISETP.GE.OR P0, PT, R33, R238, !P0 ;  /* 0x000000ee2100720c */ /* 0x000fe40004706670 */
[----:B------:R-:W-:Y:S02]  /*cfc0*/  FSEL R174, R31, -INF , !P5 ;  /* 0xff8000001fae7808 */ /* 0x000fe40006800000 */
[----:B------:R-:W-:Y:S02]  /*cfd0*/  FMNMX.FTZ R15, R176, R15, !PT ;  /* 0x0000000fb00f7209 */ /* 0x000fe40007810000 */
[----:B------:R-:W-:Y:S02]  /*cfe0*/  FSEL R165, R29, -INF , !P0 ;  /* 0xff8000001da57808 */ /* 0x000fe40004000000 */
[----:B------:R-:W-:Y:S01]  /*cff0*/  FMNMX.FTZ R8, R173, R8, !PT ;  /* 0x00000008ad087209 */ /* 0x000fe20007810000 */
[----:B------:R-:W-:Y:S01]  /*d000*/  LDSM.16.MT88.4 R28, [R225+0x10000] ;  /* 0x01000000e11c783b */ /* 0x000fe20000004200 */
[----:B------:R-:W-:Y:S02]  /*d010*/  FMNMX.FTZ R4, R174, R15, !PT ;  /* 0x0000000fae047209 */ /* 0x000fe40007810000 */
[----:B------:R-:W-:Y:S05]  /*d020*/  FMNMX.FTZ R6, R165, R8, !PT ;  /* 0x00000008a5067209 */ /* 0x000fea0007810000 */
[----:B------:R-:W1:Y:S08]  /*d030*/  SHFL.BFLY PT, R15, R4, 0x2, 0x1f ;  /* 0x0c401f00040f7f89 */ /* 0x000e7000000e0000 */
[----:B------:R-:W2:Y:S01]  /*d040*/  SHFL.BFLY PT, R3, R6, 0x2, 0x1f ;  /* 0x0c401f0006037f89 */ /* 0x000ea200000e0000 */
[----:B-1----:R-:W-:Y:S07]  /*d050*/  FMNMX.FTZ R15, R4, R15, !PT ;  /* 0x0000000f040f7209 */ /* 0x002fee0007810000 */
[----:B------:R-:W1:Y:S01]  /*d060*/  SHFL.BFLY PT, R164, R15, 0x1, 0x1f ;  /* 0x0c201f000fa47f89 */ /* 0x000e6200000e0000 */
[----:B--2---:R-:W-:Y:S07]  /*d070*/  FMNMX.FTZ R4, R6, R3, !PT ;  /* 0x0000000306047209 */ /* 0x004fee0007810000 */
[----:B------:R-:W2:Y:S01]  /*d080*/  SHFL.BFLY PT, R3, R4, 0x1, 0x1f ;  /* 0x0c201f0004037f89 */ /* 0x000ea200000e0000 */
[----:B-1----:R-:W-:Y:S04]  /*d090*/  FMNMX.FTZ R164, R15, R164, !PT ;  /* 0x000000a40fa47209 */ /* 0x002fe80007810000 */
[C---:B------:R-:W-:Y:S01]  /*d0a0*/  FSETP.NEU.FTZ.AND P1, PT, R164.reuse, -INF , PT ;  /* 0xff800000a400780b */ /* 0x040fe20003f3d000 */
[----:B------:R-:W-:Y:S01]  /*d0b0*/  FMUL.FTZ R179, R164, c[0x0][0x23c] ;  /* 0x00008f00a4b37a20 */ /* 0x000fe20000410000 */
[----:B--2---:R-:W-:Y:S04]  /*d0c0*/  FMNMX.FTZ R3, R4, R3, !PT ;  /* 0x0000000304037209 */ /* 0x004fe80007810000 */
[----:B------:R-:W-:Y:S02]  /*d0d0*/  FSEL R179, R179, RZ, P1 ;  /* 0x000000ffb3b37208 */ /* 0x000fe40000800000 */
[C---:B------:R-:W-:Y:S01]  /*d0e0*/  FSETP.NEU.FTZ.AND P0, PT, R3.reuse, -INF , PT ;  /* 0xff8000000300780b */ /* 0x040fe20003f1d000 */
[----:B------:R-:W-:Y:S02]  /*d0f0*/  FMUL.FTZ R172, R3, c[0x0][0x23c] ;  /* 0x00008f0003ac7a20 */ /* 0x000fe40000410000 */
[--C-:B------:R-:W-:Y:S02]  /*d100*/  FFMA.FTZ R185, R12, c[0x0][0x23c], -R179.reuse ;  /* 0x00008f000cb97a23 */ /* 0x100fe400000108b3 */
[----:B------:R-:W1:Y:S01]  /*d110*/  LDSM.16.MT88.4 R12, [R228+0x10000] ;  /* 0x01000000e40c783b */ /* 0x000e620000004200 */
[----:B------:R-:W-:Y:S01]  /*d120*/  FSEL R172, R172, RZ, P0 ;  /* 0x000000ffacac7208 */ /* 0x000fe20000000000 */
[--C-:B------:R-:W-:Y:S02]  /*d130*/  FFMA.FTZ R167, R237, c[0x0][0x23c], -R179.reuse ;  /* 0x00008f00eda77a23 */ /* 0x100fe400000108b3 */
[--C-:B------:R-:W-:Y:S01]  /*d140*/  FFMA.FTZ R166, R16, c[0x0][0x23c], -R179.reuse ;  /* 0x00008f0010a67a23 */ /* 0x100fe200000108b3 */
[----:B------:R-:W-:Y:S01]  /*d150*/  MUFU.EX2 R185, R185 ;  /* 0x000000b900b97308 */ /* 0x000fe20000000800 */
[--C-:B------:R-:W-:Y:S01]  /*d160*/  FFMA.FTZ R183, R5, c[0x0][0x23c], -R172.reuse ;  /* 0x00008f0005b77a23 */ /* 0x100fe200000108ac */
[----:B------:R-:W-:Y:S01]  /*d170*/  FSEL R5, R164, RZ, P1 ;  /* 0x000000ffa4057208 */ /* 0x000fe20000800000 */
[--C-:B------:R-:W-:Y:S02]  /*d180*/  FFMA.FTZ R184, R10, c[0x0][0x23c], -R179.reuse ;  /* 0x00008f000ab87a23 */ /* 0x100fe400000108b3 */
[----:B------:R-:W-:Y:S02]  /*d190*/  FFMA.FTZ R182, R7, c[0x0][0x23c], -R172 ;  /* 0x00008f0007b67a23 */ /* 0x000fe400000108ac */
[----:B------:R-:W-:Y:S01]  /*d1a0*/  FADD.FTZ R4, -R5, R2 ;  /* 0x0000000205047221 */ /* 0x000fe20000010100 */
[----:B------:R-:W-:Y:S01]  /*d1b0*/  FSEL R5, R3, RZ, P0 ;  /* 0x000000ff03057208 */ /* 0x000fe20000000000 */
[--C-:B------:R-:W-:Y:S01]  /*d1c0*/  FFMA.FTZ R181, R11, c[0x0][0x23c], -R172.reuse ;  /* 0x00008f000bb57a23 */ /* 0x100fe200000108ac */
[----:B------:R-:W-:Y:S01]  /*d1d0*/  MUFU.EX2 R167, R167 ;  /* 0x000000a700a77308 */ /* 0x000fe20000000800 */
[----:B------:R-:W-:Y:S01]  /*d1e0*/  FFMA.FTZ R180, R9, c[0x0][0x23c], -R172 ;  /* 0x00008f0009b47a23 */ /* 0x000fe200000108ac */
[----:B------:R-:W-:Y:S01]  /*d1f0*/  ISETP.GT.AND P0, PT, R246, UR9, PT ;  /* 0x00000009f6007c0c */ /* 0x000fe2000bf04270 */
[----:B------:R-:W-:Y:S02]  /*d200*/  FADD.FTZ R5, -R5, R0 ;  /* 0x0000000005057221 */ /* 0x000fe40000010100 */
[----:B------:R-:W-:Y:S02]  /*d210*/  FMUL.FTZ R2, R4, c[0x0][0x23c] ;  /* 0x00008f0004027a20 */ /* 0x000fe40000410000 */
[----:B------:R-:W-:Y:S02]  /*d220*/  FMUL.FTZ R0, R5, c[0x0][0x23c] ;  /* 0x00008f0005007a20 */ /* 0x000fe40000410000 */
[--C-:B------:R-:W-:Y:S01]  /*d230*/  FFMA.FTZ R206, R177, c[0x0][0x23c], -R172.reuse ;  /* 0x00008f00b1ce7a23 */ /* 0x100fe200000108ac */
[----:B------:R-:W2:Y:S01]  /*d240*/  MUFU.EX2 R166, R166 ;  /* 0x000000a600a67308 */ /* 0x000ea20000000800 */
        /* <DEDUP_REMOVED lines=8> */
[--C-:B------:R-:W-:Y:S02]  /*d2d0*/  FFMA.FTZ R192, R205, c[0x0][0x23c], -R172.reuse ;  /* 0x00008f00cdc07a23 */ /* 0x100fe400000108ac */
[--C-:B------:R-:W-:Y:S02]  /*d2e0*/  FFMA.FTZ R193, R193, c[0x0][0x23c], -R172.reuse ;  /* 0x00008f00c1c17a23 */ /* 0x100fe400000108ac */
[--C-:B------:R-:W-:Y:S01]  /*d2f0*/  FFMA.FTZ R194, R203, c[0x0][0x23c], -R172.reuse ;  /* 0x00008f00cbc27a23 */ /* 0x100fe200000108ac */
[----:B------:R-:W-:Y:S01]  /*d300*/  MUFU.EX2 R183, R183 ;  /* 0x000000b700b77308 */ /* 0x000fe20000000800 */
        /* <DEDUP_REMOVED lines=410> */
.L_x_6292:
        /* <DEDUP_REMOVED lines=383> */
.L_x_6298:
[----:B---34-:R-:W-:Y:S05]  /*104a0*/  BSYNC B0 ;  /* 0x0000000000007941 */ /* 0x018fea0003800000 */
.L_x_6297:
        /* <DEDUP_REMOVED lines=36> */
.L_x_6300:
[----:B------:R-:W-:Y:S05]  /*106f0*/  BSYNC B0 ;  /* 0x0000000000007941 */ /* 0x000fea0003800000 */
.L_x_6299:
        /* <DEDUP_REMOVED lines=18> */
.L_x_6302:
[----:B------:R-:W-:Y:S05]  /*10820*/  BSYNC B0 ;  /* 0x0000000000007941 */ /* 0x000fea0003800000 */
.L_x_6301:
        /* <DEDUP_REMOVED lines=18> */
.L_x_6304:
[----:B------:R-:W-:Y:S05]  /*10950*/  BSYNC B0 ;  /* 0x0000000000007941 */ /* 0x000fea0003800000 */
.L_x_6303:
        /* <DEDUP_REMOVED lines=17> */
.L_x_6305:
        /* <DEDUP_REMOVED lines=9> */
.L_x_8813:


//--------------------- .text._ZN5flash24flash_fwd_splitkv_kernelI23Flash_fwd_kernel_traitsILi256ELi64ELi64ELi4ELb0ELb0EN7cutlass6half_tE19Flash_kernel_traitsILi256ELi64ELi64ELi4ES3_EELb0ELb1ELb1ELb0ELb0ELb0ELb0ELb0EEEvNS_16Flash_fwd_paramsE --------------------------
	.section	.text._ZN5flash24flash_fwd_splitkv_kernelI23Flash_fwd_kernel_traitsILi256ELi64ELi64ELi4ELb0ELb0EN7cutlass6half_tE19Flash_kernel_traitsILi256ELi64ELi64ELi4ES3_EELb0ELb1ELb1ELb0ELb0ELb0ELb0ELb0EEEvNS_16Flash_fwd_paramsE,"ax",@progbits
	.sectioninfo	@"SHI_REGISTERS=255"
	.align	128
        .global         _ZN5flash24flash_fwd_splitkv_kernelI23Flash_fwd_kernel_traitsILi256ELi64ELi64ELi4ELb0ELb0EN7cutlass6half_tE19Flash_kernel_traitsILi256ELi64ELi64ELi4ES3_EELb0ELb1ELb1ELb0ELb0ELb0ELb0ELb0EEEvNS_16Flash_fwd_paramsE
        .type           _ZN5flash24flash_fwd_splitkv_kernelI23Flash_fwd_kernel_traitsILi256ELi64ELi64ELi4ELb0ELb0EN7cutlass6half_tE19Flash_kernel_traitsILi256ELi64ELi64ELi4ES3_EELb0ELb1ELb1ELb0ELb0ELb0ELb0ELb0EEEvNS_16Flash_fwd_paramsE,@function
        .size           _ZN5flash24flash_fwd_splitkv_kernelI23Flash_fwd_kernel_traitsILi256ELi64ELi64ELi4ELb0ELb0EN7cutlass6half_tE19Flash_kernel_traitsILi256ELi64ELi64ELi4ES3_EELb0ELb1ELb1ELb0ELb0ELb0ELb0ELb0EEEvNS_16Flash_fwd_paramsE,(.L_x_8814 - _ZN5flash24flash_fwd_splitkv_kernelI23Flash_fwd_kernel_traitsILi256ELi64ELi64ELi4ELb0ELb0EN7cutlass6half_tE19Flash_kernel_traitsILi256ELi64ELi64ELi4ES3_EELb0ELb1ELb1ELb0ELb0ELb0ELb0ELb0EEEvNS_16Flash_fwd_paramsE)
        .other          _ZN5flash24flash_fwd_splitkv_kernelI23Flash_fwd_kernel_traitsILi256ELi64ELi64ELi4ELb0ELb0EN7cutlass6half_tE19Flash_kernel_traitsILi256ELi64ELi64ELi4ES3_EELb0ELb1ELb1ELb0ELb0ELb0ELb0ELb0EEEvNS_16Flash_fwd_paramsE,@"STO_CUDA_ENTRY STV_DEFAULT"
_ZN5flash24flash_fwd_splitkv_kernelI23Flash_fwd_kernel_traitsILi256ELi64ELi64ELi4ELb0ELb0EN7cutlass6half_tE19Flash_kernel_traitsILi256ELi64ELi64ELi4ES3_EELb0ELb1ELb1ELb0ELb0ELb0ELb0ELb0EEEvNS_16Flash_fwd_paramsE:
.text._ZN5flash24flash_fwd_splitkv_kernelI23Flash_fwd_kernel_traitsILi256ELi64ELi64ELi4ELb0ELb0EN7cutlass6half_tE19Flash_kernel_traitsILi256ELi64ELi64ELi4ES3_EELb0ELb1ELb1ELb0ELb0ELb0ELb0ELb0EEEvNS_16Flash_fwd_paramsE:
        /* <DEDUP_REMOVED lines=55> */
.L_x_6306:
[----:B------:R-:W-:Y:S02]  /*0370*/  ULDC UR6, c[0x0][0x218] ;  /* 0x0000860000067ab9 */ /* 0x000fe40000000800 */
.L_x_6307:
        /* <DEDUP_REMOVED lines=62> */
[----:B------:R-:W-:Y:S01]  /*0760*/  BSSY B0, `(.L_x_6309) ;  /* 0x0000033000007945 */ /* 0x000fe20003800000 */
[----:B------:R-:W-:-:S02]  /*0770*/  UIADD3 UR13, -UR26, UR13, URZ ;  /* 0x0000000d1a0d7290 */ /* 0x000fc4000fffe13f */
[----:B------:R-:W-:Y:S01]  /*0780*/  @UP0 UIMAD.WIDE.U32 UR8, UR14, UR6, URZ ;  /* 0x000000060e0802a5 */ /* 0x000fe2000f8e003f */
[----:B------:R-:W-:Y:S01]  /*0790*/  IMAD.IADD R11, R10, 0x1, -R11 ;  /* 0x000000010a0b7824 */ /* 0x000fe200078e0a0b */
[----:B------:R-:W-:Y:S01]  /*07a0*/  UIMAD UR6, UR26, UR5, UR4 ;  /* 0x000000051a0672a4 */ /* 0x000fe2000f8e0204 */
[----:B------:R-:W-:Y:S01]  /*07b0*/  SHF.R.S32.HI R10, RZ, 0x3, R0 ;  /* 0x00000003ff0a7819 */ /* 0x000fe20000011400 */
[----:B------:R-:W-:Y:S01]  /*07c0*/  @UP0 UIMAD UR7, UR14, UR7, UR9 ;  /* 0x000000070e0702a4 */ /* 0x000fe2000f8e0209 */
[----:B------:R-:W-:Y:S01]  /*07d0*/  IMAD.SHL.U32 R16, R11, 0x8, RZ ;  /* 0x000000080b107824 */ /* 0x000fe200078e00ff */
[----:B------:R-:W-:Y:S01]  /*07e0*/  @!UP0 USHF.R.S32.HI UR9, URZ, 0x1f, UR19 ;  /* 0x0000001f3f098899 */ /* 0x000fe20008011413 */
[----:B------:R-:W-:Y:S01]  /*07f0*/  SHF.R.S32.HI R3, RZ, 0x1f, R10 ;  /* 0x0000001fff037819 */ /* 0x000fe2000001140a */
        /* <DEDUP_REMOVED lines=41> */
.L_x_6310:
[----:B------:R-:W-:Y:S05]  /*0a90*/  BSYNC B0 ;  /* 0x0000000000007941 */ /* 0x000fea0003800000 */
.L_x_6309:
        /* <DEDUP_REMOVED lines=22> */
.L_x_6312:
[----:B------:R-:W-:Y:S05]  /*0c00*/  BSYNC B0 ;  /* 0x0000000000007941 */ /* 0x000fea0003800000 */
.L_x_6311:
        /* <DEDUP_REMOVED lines=22> */
.L_x_6314:
[----:B------:R-:W-:Y:S05]  /*0d70*/  BSYNC B0 ;  /* 0x0000000000007941 */ /* 0x000fea0003800000 */
.L_x_6313:
        /* <DEDUP_REMOVED lines=21> */
.L_x_6316:
[----:B------:R-:W-:Y:S05]  /*0ed0*/  BSYNC B0 ;  /* 0x0000000000007941 */ /* 0x000fea0003800000 */
.L_x_6315:
        /* <DEDUP_REMOVED lines=20> */
.L_x_6308:
        /* <DEDUP_REMOVED lines=118> */
[----:B------:R-:W-:Y:S02]  /*1780*/  UIADD3 UR10, UR29, UR5, URZ ;  /* 0x000000051d0a7290 */ /* 0x000fe4000fffe03f */
[----:B------:R-:W-:Y:S01]  /*1790*/  UMOV UR12, UR28 ;  /* 0x0000001c000c7c82 */ /* 0x000fe20008000000 */
[----:B------:R-:W-:Y:S05]  /*17a0*/  BRA `(.L_x_6318) ;  /* 0x0000054000007947 */ /* 0x000fea0003800000 */
.L_x_6317:
        /* <DEDUP_REMOVED lines=21> */
.L_x_6319:
        /* <DEDUP_REMOVED lines=39> */
[----:B------:R-:W-:Y:S01]  /*1b70*/  @P3 IADD3 R12, R12, 0x1, RZ ;  /* 0x000000010c0c3810 */ /* 0x000fe20007ffe0ff */
[----:B------:R-:W-:-:S04]  /*1b80*/  @UP0 UMOV UR12, UR28 ;  /* 0x0000001c000c0c82 */ /* 0x000fc80008000000 */
        /* <DEDUP_REMOVED lines=22> */
.L_x_6318:
        /* <DEDUP_REMOVED lines=11> */
[----:B------:R-:W-:Y:S01]  /*1da0*/  USHF.R.S32.HI UR31, URZ, 0x1f, UR30 ;  /* 0x0000001f3f1f7899 */ /* 0x000fe2000801141e */
        /* <DEDUP_REMOVED lines=27> */
[----:B------:R-:W-:Y:S01]  /*1f60*/  IMAD R8, R12, c[0x0][0x1bc], R8 ;  /* 0x00006f000c087a24 */ /* 0x000fe200078e0208 */
[----:B------:R-:W-:Y:S01]  /*1f70*/  SHF.R.S32.HI R2, RZ, 0x1f, R236 ;  /* 0x0000001fff027819 */ /* 0x000fe200000114ec */
[----:B------:R-:W-:Y:S01]  /*1f80*/  ULDC.64 UR4, c[0x0][0x1a8] ;  /* 0x00006a0000047ab9 */ /* 0x000fe20000000a00 */
[----:B------:R-:W-:Y:S01]  /*1f90*/  LOP3.LUT R4, R0, 0xfffffff8, RZ, 0xc0, !PT ;  /* 0xfffffff800047812 */ /* 0x000fe200078ec0ff */
[----:B------:R-:W-:Y:S01]  /*1fa0*/  UIMAD UR4, UR31, UR4, URZ ;  /* 0x000000041f0472a4 */ /* 0x000fe2000f8e023f */
[----:B------:R-:W-:Y:S01]  /*1fb0*/  IADD3 R24, P1, R236, UR12, RZ ;  /* 0x0000000cec187c10 */ /* 0x000fe2000ff3e0ff */
[----:B------:R-:W-:Y:S01]  /*1fc0*/  IMAD.X R21, R2, 0x1, R5, P2 ;  /* 0x0000000102157824 */ /* 0x000fe200010e0605 */
[----:B------:R-:W-:Y:S01]  /*1fd0*/  IADD3 R14, P0, R236, UR32, RZ ;  /* 0x00000020ec0e7c10 */ /* 0x000fe2000ff1e0ff */
[----:B------:R-:W-:Y:S01]  /*1fe0*/  IMAD.IADD R4, R7, 0x1, -R4 ;  /* 0x0000000107047824 */ /* 0x000fe200078e0a04 */
[C---:B------:R-:W-:Y:S01]  /*1ff0*/  IADD3.X R25, R2.reuse, UR10, RZ, P1, !PT ;  /* 0x0000000a02197c10 */ /* 0x040fe20008ffe4ff */
[----:B------:R-:W-:Y:S01]  /*2000*/  UIADD3 UR10, -UR26, UR13, URZ ;  /* 0x0000000d1a0a7290 */ /* 0x000fe2000fffe13f */
        /* <DEDUP_REMOVED lines=22> */
[----:B------:R-:W-:Y:S01]  /*2170*/  LOP3.LUT R5, R6, 0xffffffe0, RZ, 0xc0, !PT ;  /* 0xffffffe006057812 */ /* 0x000fe200078ec0ff */
[----:B-1----:R-:W-:Y:S01]  /*2180*/  IMAD.WIDE.U32 R18, R18, c[0x0][0x1a8], R14 ;  /* 0x00006a0012127a25 */ /* 0x002fe200078e000e */
[----:B------:R-:W-:-:S02]  /*2190*/  LOP3.LUT R4, R4, 0xfffffe00, R0, 0xf8, !PT ;  /* 0xfffffe0004047812 */ /* 0x000fc400078ef800 */
[----:B------:R-:W-:Y:S01]  /*21a0*/  SHF.R.S32.HI R6, RZ, 0x5, R6 ;  /* 0x00000005ff067819 */ /* 0x000fe20000011406 */
[----:B------:R-:W-:Y:S01]  /*21b0*/  IMAD.MOV.U32 R8, RZ, RZ, R12 ;  /* 0x000000ffff087224 */ /* 0x000fe200078e000c */
[----:B------:R-:W-:Y:S01]  /*21c0*/  IADD3 R233, R236, 0x40, RZ ;  /* 0x00000040ece97810 */ /* 0x000fe20007ffe0ff */
        /* <DEDUP_REMOVED lines=54> */
.L_x_6321:
[----:B------:R-:W-:Y:S05]  /*2530*/  BSYNC B0 ;  /* 0x0000000000007941 */ /* 0x000fea0003800000 */
.L_x_6320:
        /* <DEDUP_REMOVED lines=45> */
.L_x_6323:
[----:B------:R-:W-:Y:S05]  /*2810*/  BSYNC B0 ;  /* 0x0000000000007941 */ /* 0x000fea0003800000 */
.L_x_6322:
        /* <DEDUP_REMOVED lines=45> */
.L_x_6325:
[----:B------:R-:W-:Y:S05]  /*2af0*/  BSYNC B0 ;  /* 0x0000000000007941 */ /* 0x000fea0003800000 */
.L_x_6324:
        /* <DEDUP_REMOVED lines=44> */
.L_x_6327:
[----:B------:R-:W-:Y:S05]  /*2dc0*/  BSYNC B0 ;  /* 0x0000000000007941 */ /* 0x000fea0003800000 */
.L_x_6326:
        /* <DEDUP_REMOVED lines=39> */
.L_x_6329:
[----:B------:R-:W-:Y:S05]  /*3040*/  BSYNC B0 ;  /* 0x0000000000007941 */ /* 0x000fea0003800000 */
.L_x_6328:
        /* <DEDUP_REMOVED lines=41> */
.L_x_6331:
[----:B------:R-:W-:Y:S05]  /*32e0*/  BSYNC B0 ;  /* 0x0000000000007941 */ /* 0x000fea0003800000 */
.L_x_6330:
[----:B------:R-:W-:Y:S01]  /*32f0*/  ISETP.GE.AND P0, PT, R14, UR29, PT ;  /* 0x0000001d0e007c0c */ /* 0x000fe2000bf06270 */
[----:B------:R-:W-:-:S12]  /*3300*/  BSSY B0, `(.L_x_6332) ;  /* 0x0000028000007945 */ /* 0x000fd80003800000 */
[----:B------:R-:W-:Y:S05]  /*3310*/  @P0 BRA `(.L_x_6333) ;  /* 0x0000026000000947 */ /* 0x000fea0003800000 */
[----:B------:R-:W-:Y:S01]  /*3320*/  ISETP.GE.AND P5, PT, R236, c[0x0][0x220], PT ;  /* 0x00008800ec007a0c */ /* 0x000fe20003fa6270 */
[----:B-1----:R-:W-:Y:S01]  /*3330*/  IMAD.U32 R9, RZ, RZ, UR8 ;  /* 0x00000008ff097e24 */ /* 0x002fe2000f8e00ff */
        /* <DEDUP_REMOVED lines=36> */
.L_x_6333:
[----:B------:R-:W-:Y:S05]  /*3580*/  BSYNC B0 ;  /* 0x0000000000007941 */ /* 0x000fea0003800000 */
.L_x_6332:
[----:B------:R-:W-:Y:S01]  /*3590*/  ISETP.GE.AND P0, PT, R13, UR29, PT ;  /* 0x0000001d0d007c0c */ /* 0x000fe2000bf06270 */
[----:B------:R-:W-:-:S12]  /*35a0*/  BSSY B0, `(.L_x_6334) ;  /* 0x0000029000007945 */ /* 0x000fd80003800000 */
[----:B------:R-:W-:Y:S05]  /*35b0*/  @P0 BRA `(.L_x_6335) ;  /* 0x0000027000000947 */ /* 0x000fea0003800000 */
[----:B------:R-:W-:Y:S01]  /*35c0*/  ISETP.GE.AND P6, PT, R236, c[0x0][0x220], PT ;  /* 0x00008800ec007a0c */ /* 0x000fe20003fc6270 */
[----:B-12---:R-:W-:Y:S01]  /*35d0*/  IMAD.U32 R24, RZ, RZ, UR8 ;  /* 0x00000008ff187e24 */ /* 0x006fe2000f8e00ff */
        /* <DEDUP_REMOVED lines=37> */
.L_x_6335:
[----:B------:R-:W-:Y:S05]  /*3830*/  BSYNC B0 ;  /* 0x0000000000007941 */ /* 0x000fea0003800000 */
.L_x_6334:
        /* <DEDUP_REMOVED lines=12> */
[----:B------:R-:W-:-:S05]  /*3900*/  DEPBAR.LE SB0, 0x0 ;  /* 0x000080000000791a */ /* 0x000fca0000000000 */
[----:B------:R1:W3:Y:S04]  /*3910*/  LDG.E R9, [R8.64] ;  /* 0x0000001608097981 */ /* 0x0002e8000c1e1900 */
[----:B------:R-:W-:Y:S01]  /*3920*/  BAR.SYNC.DEFER_BLOCKING 0x0 ;  /* 0x0000000000007b1d */ /* 0x000fe20000010000 */
[----:B------:R-:W-:Y:S01]  /*3930*/  ISETP.GE.AND P1, PT, R16, UR29, PT ;  /* 0x0000001d10007c0c */ /* 0x000fe2000bf26270 */
[----:B------:R-:W-:Y:S01]  /*3940*/  IMAD.SHL.U32 R234, R10, 0x2, RZ ;  /* 0x000000020aea7824 */ /* 0x000fe200078e00ff */
[----:B------:R-:W-:-:S03]  /*3950*/  LEA R167, P0, R170, c[0x0][0x170], 0x1 ;  /* 0x00005c00aaa77a11 */ /* 0x000fc600078008ff */
[----:B------:R-:W-:Y:S01]  /*3960*/  BSSY B0, `(.L_x_6336) ;  /* 0x000002f000007945 */ /* 0x000fe20003800000 */
[----:B------:R-:W-:Y:S02]  /*3970*/  LOP3.LUT R234, R234, 0x6, RZ, 0xc0, !PT ;  /* 0x00000006eaea7812 */ /* 0x000fe400078ec0ff */
[----:B------:R-:W-:Y:S01]  /*3980*/  LEA.HI.X R166, R170, c[0x0][0x174], R168, 0x1, P0 ;  /* 0x00005d00aaa67a11 */ /* 0x000fe200000f0ca8 */
[----:B-1----:R-:W3:Y:S04]  /*3990*/  MUFU.RCP R8, c[0x0][0x238] ;  /* 0x00008e0000087b08 */ /* 0x002ee80000001000 */
[----:B------:R1:W-:Y:S04]  /*39a0*/  @P1 STS.128 [R235+0x10000], RZ ;  /* 0x010000ffeb001388 */ /* 0x0003e80000000c00 */
[----:B------:R1:W-:Y:S04]  /*39b0*/  @P1 STS.128 [R235+0x12000], RZ ;  /* 0x012000ffeb001388 */ /* 0x0003e80000000c00 */
[----:B------:R1:W-:Y:S04]  /*39c0*/  @P1 STS.128 [R235+0x14000], RZ ;  /* 0x014000ffeb001388 */ /* 0x0003e80000000c00 */
[----:B------:R1:W-:Y:S01]  /*39d0*/  @P1 STS.128 [R235+0x16000], RZ ;  /* 0x016000ffeb001388 */ /* 0x0003e20000000c00 */
[----:B---3--:R-:W-:-:S04]  /*39e0*/  FMUL.FTZ R8, R9, R8 ;  /* 0x0000000809087220 */ /* 0x008fc80000410000 */
[----:B------:R3:W4:Y:S02]  /*39f0*/  R2UR UR19, R8 ;  /* 0x00000000081373c2 */ /* 0x00072400000e0000 */
[----:B---3--:R-:W-:-:S04]  /*3a00*/  SHF.R.S32.HI R8, RZ, 0x1f, R5 ;  /* 0x0000001fff087819 */ /* 0x008fc80000011405 */
[----:B------:R-:W-:-:S04]  /*3a10*/  LEA.HI R5, R8, R5, RZ, 0x2 ;  /* 0x0000000508057211 */ /* 0x000fc800078f10ff */
[----:B------:R-:W-:Y:S01]  /*3a20*/  SHF.R.S32.HI R5, RZ, 0x2, R5 ;  /* 0x00000002ff057819 */ /* 0x000fe20000011405 */
[----:B------:R-:W-:Y:S05]  /*3a30*/  @P1 BRA `(.L_x_6337) ;  /* 0x0000021000001947 */ /* 0x000fea0003800000 */
[----:B-1--4-:R-:W-:Y:S02]  /*3a40*/  ISETP.GE.AND P3, PT, R236, c[0x0][0x220], PT ;  /* 0x00008800ec007a0c */ /* 0x012fe40003f66270 */
[----:B------:R-:W-:Y:S02]  /*3a50*/  ISETP.GE.AND P2, PT, R233, c[0x0][0x220], PT ;  /* 0x00008800e9007a0c */ /* 0x000fe40003f46270 */
        /* <DEDUP_REMOVED lines=31> */
.L_x_6337:
[----:B-1--4-:R-:W-:Y:S05]  /*3c50*/  BSYNC B0 ;  /* 0x0000000000007941 */ /* 0x012fea0003800000 */
.L_x_6336:
        /* <DEDUP_REMOVED lines=21> */
[----:B--2---:R-:W-:Y:S01]  /*3db0*/  @!P4 LEA R20, P3, R12, R167, 0x1 ;  /* 0x000000a70c14c211 */ /* 0x004fe200078608ff */
        /* <DEDUP_REMOVED lines=31> */
.L_x_6339:
[----:B------:R-:W-:Y:S05]  /*3fb0*/  BSYNC B0 ;  /* 0x0000000000007941 */ /* 0x000fea0003800000 */
.L_x_6338:
        /* <DEDUP_REMOVED lines=10> */
[----:B------:R-:W-:Y:S01]  /*4060*/  IMAD.MOV.U32 R9, RZ, RZ, 0x5 ;  /* 0x00000005ff097424 */ /* 0x000fe200078e00ff */
[----:B------:R-:W-:Y:S01]  /*4070*/  ISETP.GE.AND P2, PT, R232, c[0x0][0x220], PT ;  /* 0x00008800e8007a0c */ /* 0x000fe20003f46270 */
[----:B------:R-:W-:Y:S01]  /*4080*/  IMAD.U32 R8, RZ, RZ, UR6 ;  /* 0x00000006ff087e24 */ /* 0x000fe2000f8e00ff */
[----:B------:R-:W-:Y:S01]  /*4090*/  ISETP.GE.AND P0, PT, R231, c[0x0][0x220], PT ;  /* 0x00008800e7007a0c */ /* 0x000fe20003f06270 */
[----:B------:R-:W-:-:S03]  /*40a0*/  IMAD.SHL.U32 R7, R7, 0x20, RZ ;  /* 0x0000002007077824 */ /* 0x000fc600078e00ff */
[----:B------:R-:W-:-:S03]  /*40b0*/  SHF.L.U64.HI R8, R8, R9, c[0x0][0x1a4] ;  /* 0x0000690008087619 */ /* 0x000fc60000010209 */
[CC--:B--2---:R-:W-:Y:S01]  /*40c0*/  @!P5 LEA R18, P6, R7.reuse, R167.reuse, 0x1 ;  /* 0x000000a70712d211 */ /* 0x0c4fe200078c08ff */
[----:B------:R2:W-:Y:S01]  /*40d0*/  @P5 STS.128 [R235+0x11000], RZ ;  /* 0x011000ffeb005388 */ /* 0x0005e20000000c00 */
[CC--:B------:R-:W-:Y:S02]  /*40e0*/  @!P4 LEA R14, P3, R7.reuse, R167.reuse, 0x1 ;  /* 0x000000a7070ec211 */ /* 0x0c0fe400078608ff */
[C---:B---3--:R-:W-:Y:S02]  /*40f0*/  @!P2 LEA R10, P1, R7.reuse, R167, 0x1 ;  /* 0x000000a7070aa211 */ /* 0x048fe400078208ff */
        /* <DEDUP_REMOVED lines=25> */
.L_x_6341:
[----:B------:R-:W-:Y:S05]  /*4290*/  BSYNC B0 ;  /* 0x0000000000007941 */ /* 0x000fea0003800000 */
.L_x_6340:
        /* <DEDUP_REMOVED lines=10> */
[----:B--2---:R-:W-:Y:S02]  /*4340*/  MOV R14, UR6 ;  /* 0x00000006000e7c02 */ /* 0x004fe40008000f00 */
[----:B------:R-:W-:Y:S02]  /*4350*/  ISETP.GE.AND P1, PT, R232, c[0x0][0x220], PT ;  /* 0x00008800e8007a0c */ /* 0x000fe40003f26270 */
[----:B------:R-:W-:Y:S02]  /*4360*/  MOV R7, UR6 ;  /* 0x0000000600077c02 */ /* 0x000fe40008000f00 */
[----:B------:R-:W-:-:S03]  /*4370*/  ISETP.GE.AND P0, PT, R231, c[0x0][0x220], PT ;  /* 0x00008800e7007a0c */ /* 0x000fc60003f06270 */
[-C--:B------:R-:W-:Y:S01]  /*4380*/  @!P3 MOV R8, R167.reuse ;  /* 0x000000a70008b202 */ /* 0x080fe20000000f00 */
[----:B------:R-:W-:Y:S01]  /*4390*/  @!P3 IMAD.MOV.U32 R9, RZ, RZ, R166 ;  /* 0x000000ffff09b224 */ /* 0x000fe200078e00a6 */
[----:B------:R2:W-:Y:S01]  /*43a0*/  @P3 STS.128 [R235+0x11800], RZ ;  /* 0x011800ffeb003388 */ /* 0x0005e20000000c00 */
[----:B---3--:R-:W-:Y:S02]  /*43b0*/  @!P3 IMAD.MOV.U32 R10, RZ, RZ, c[0x0][0x1a4] ;  /* 0x00006900ff0ab624 */ /* 0x008fe400078e00ff */
        /* <DEDUP_REMOVED lines=44> */
.L_x_6343:
[----:B------:R-:W-:Y:S05]  /*4680*/  BSYNC B0 ;  /* 0x0000000000007941 */ /* 0x000fea0003800000 */
.L_x_6342:
        /* <DEDUP_REMOVED lines=17> */
[----:B------:R-:W-:Y:S01]  /*47a0*/  LDSM.16.M88.4 R60, [R228] ;  /* 0x00000000e43c783b */ /* 0x000fe20000000200 */
[----:B------:R-:W-:Y:S01]  /*47b0*/  IMAD.IADD R5, R5, 0x1, R6 ;  /* 0x0000000105057824 */ /* 0x000fe200078e0206 */
[----:B------:R-:W-:Y:S01]  /*47c0*/  ULDC UR4, c[0x0][0x2e8] ;  /* 0x0000ba0000047ab9 */ /* 0x000fe20000000800 */
[----:B------:R-:W-:Y:S01]  /*47d0*/  IMAD R229, R229, 0x200, R7 ;  /* 0x00000200e5e57824 */ /* 0x000fe200078e0207 */
[----:B------:R-:W-:Y:S01]  /*47e0*/  LDSM.16.M88.4 R76, [R226] ;  /* 0x00000000e24c783b */ /* 0x000fe20000000200 */
[----:B------:R-:W-:Y:S01]  /*47f0*/  UIADD3 UR4, UR5, UR4, URZ ;  /* 0x0000000405047290 */ /* 0x000fe2000fffe03f */
[----:B------:R-:W-:Y:S01]  /*4800*/  PLOP3.LUT P6, PT, PT, PT, UP0, 0x80, 0x0 ;  /* 0x000000000000781c */ /* 0x000fe20003fcf008 */
[----:B------:R-:W-:Y:S01]  /*4810*/  IMAD.SHL.U32 R229, R229, 0x2, RZ ;  /* 0x00000002e5e57824 */ /* 0x000fe200078e00ff */
[----:B------:R-:W-:Y:S01]  /*4820*/  LDSM.16.M88.4 R68, [R225] ;  /* 0x00000000e144783b */ /* 0x000fe20000000200 */
[----:B------:R-:W-:Y:S01]  /*4830*/  UIADD3 UR5, UR27, -UR13, URZ ;  /* 0x8000000d1b057290 */ /* 0x000fe2000fffe03f */
[----:B------:R-:W-:-:S02]  /*4840*/  IADD3 R240, R5, 0x8, RZ ;  /* 0x0000000805f07810 */ /* 0x000fc40007ffe0ff */
[----:B------:R-:W5:Y:S01]  /*4850*/  LDSM.16.M88.4 R48, [R229+0x8000] ;  /* 0x00800000e530783b */ /* 0x000f620000000200 */
[C---:B------:R-:W-:Y:S02]  /*4860*/  IADD3 R3, R229.reuse, 0x8000, RZ ;  /* 0x00008000e5037810 */ /* 0x040fe40007ffe0ff */
[----:B------:R-:W-:Y:S01]  /*4870*/  IADD3 R227, R229, 0x8020, RZ ;  /* 0x00008020e5e37810 */ /* 0x000fe20007ffe0ff */
[----:B------:R-:W1:Y:S01]  /*4880*/  LDSM.16.M88.4 R40, [R229+0x8800] ;  /* 0x00880000e528783b */ /* 0x000e620000000200 */
[----:B------:R-:W-:Y:S01]  /*4890*/  @P1 IADD3 R227, R3, -0x20, RZ ;  /* 0xffffffe003e31810 */ /* 0x000fe20007ffe0ff */
[----:B------:R-:W-:Y:S01]  /*48a0*/  IMAD.MOV.U32 R3, RZ, RZ, 0x40 ;  /* 0x00000040ff037424 */ /* 0x000fe200078e00ff */
[C---:B------:R-:W-:Y:S01]  /*48b0*/  IADD3 R238, R240.reuse, UR4, RZ ;  /* 0x00000004f0ee7c10 */ /* 0x040fe2000fffe0ff */
[----:B------:R-:W2:Y:S01]  /*48c0*/  LDSM.16.M88.4 R32, [R229+0x9000] ;  /* 0x00900000e520783b */ /* 0x000ea20000000200 */
[----:B------:R-:W-:Y:S02]  /*48d0*/  IADD3 R243, R5, UR5, RZ ;  /* 0x0000000505f37c10 */ /* 0x000fe4000fffe0ff */
[----:B------:R-:W-:Y:S01]  /*48e0*/  SEL R3, R3, 0xffffffc0, !P2 ;  /* 0xffffffc003037807 */ /* 0x000fe20005000000 */
[----:B--2---:R-:W2:Y:S01]  /*48f0*/  LDSM.16.M88.4 R20, [R229+0x9800] ;  /* 0x00980000e514783b */ /* 0x004ea20000000200 */
[----:B------:R-:W-:-:S02]  /*4900*/  IADD3 R240, R240, UR5, RZ ;  /* 0x00000005f0f07c10 */ /* 0x000fc4000fffe0ff */
[----:B------:R-:W-:Y:S01]  /*4910*/  IADD3 R241, R5, UR4, RZ ;  /* 0x0000000405f17c10 */ /* 0x000fe2000fffe0ff */
[----:B------:R-:W3:Y:S01]  /*4920*/  LDSM.16.M88.4 R16, [R227] ;  /* 0x00000000e310783b */ /* 0x000ee20000000200 */
[----:B------:R-:W-:Y:S01]  /*4930*/  IMAD.IADD R223, R229, 0x1, R3 ;  /* 0x00000001e5df7824 */ /* 0x000fe200078e0203 */
[----:B------:R-:W-:Y:S01]  /*4940*/  IADD3 R242, R243, -c[0x0][0x2e4], RZ ;  /* 0x8000b900f3f27a10 */ /* 0x000fe20007ffe0ff */
[----:B------:R-:W-:Y:S01]  /*4950*/  IMAD.IADD R216, R3, 0x1, R227 ;  /* 0x0000000103d87824 */ /* 0x000fe200078e02e3 */
[----:B------:R-:W4:Y:S01]  /*4960*/  LDSM.16.M88.4 R12, [R227+0x800] ;  /* 0x00080000e30c783b */ /* 0x000f220000000200 */
[----:B------:R-:W-:Y:S02]  /*4970*/  IADD3 R239, R240, -c[0x0][0x2e4], RZ ;  /* 0x8000b900f0ef7a10 */ /* 0x000fe40007ffe0ff */
[----:B------:R-:W-:Y:S01]  /*4980*/  IMNMX R241, R241, UR27, PT ;  /* 0x0000001bf1f17c17 */ /* 0x000fe2000b800200 */
[----:B---3--:R-:W3:Y:S01]  /*4990*/  LDSM.16.M88.4 R8, [R227+0x1000] ;  /* 0x00100000e308783b */ /* 0x008ee20000000200 */
[----:B------:R-:W-:-:S02]  /*49a0*/  IMNMX R238, R238, UR27, PT ;  /* 0x0000001beeee7c17 */ /* 0x000fc4000b800200 */
[----:B------:R-:W-:Y:S01]  /*49b0*/  IMNMX R242, RZ, R242, !PT ;  /* 0x000000f2fff27217 */ /* 0x000fe20007800200 */
[----:B------:R-:W2:Y:S01]  /*49c0*/  LDSM.16.M88.4 R64, [R227+0x1800] ;  /* 0x00180000e340783b */ /* 0x000ea20000000200 */
[----:B------:R-:W-:Y:S02]  /*49d0*/  IMNMX R239, RZ, R239, !PT ;  /* 0x000000efffef7217 */ /* 0x000fe40007800200 */
[C---:B------:R-:W-:Y:S01]  /*49e0*/  IADD3 R219, R227.reuse, 0x800, RZ ;  /* 0x00000800e3db7810 */ /* 0x040fe20007ffe0ff */
[----:B------:R-:W2:Y:S01]  /*49f0*/  LDSM.16.M88.4 R56, [R223+0x8000] ;  /* 0x00800000df38783b */ /* 0x000ea20000000200 */
[C---:B------:R-:W-:Y:S02]  /*4a00*/  IADD3 R218, R227.reuse, 0x1000, RZ ;  /* 0x00001000e3da7810 */ /* 0x040fe40007ffe0ff */
[C---:B------:R-:W-:Y:S01]  /*4a10*/  IADD3 R217, R227.reuse, 0x1800, RZ ;  /* 0x00001800e3d97810 */ /* 0x040fe20007ffe0ff */
[----:B------:R-:W2:Y:S01]  /*4a20*/  LDSM.16.M88.4 R24, [R223+0x8800] ;  /* 0x00880000df18783b */ /* 0x000ea20000000200 */
[----:B------:R-:W-:-:S02]  /*4a30*/  IADD3 R215, R227, 0x2000, RZ ;  /* 0x00002000e3d77810 */ /* 0x000fc40007ffe0ff */
[C---:B------:R-:W-:Y:S01]  /*4a40*/  IADD3 R214, R227.reuse, 0x2800, RZ ;  /* 0x00002800e3d67810 */ /* 0x040fe20007ffe0ff */
[C---:B-----5:R-:W-:Y:S01]  /*4a50*/  HMMA.16816.F32 R52, R80.reuse, R48, RZ ;  /* 0x000000305034723c */ /* 0x060fe200000018ff */
[----:B------:R-:W-:Y:S01]  /*4a60*/  LDSM.16.M88.4 R84, [R223+0x9800] ;  /* 0x00980000df54783b */ /* 0x000fe20000000200 */
[C---:B------:R-:W-:Y:S02]  /*4a70*/  IADD3 R213, R227.reuse, 0x3000, RZ ;  /* 0x00003000e3d57810 */ /* 0x040fe40007ffe0ff */
[C---:B------:R-:W-:Y:S01]  /*4a80*/  IADD3 R212, R227.reuse, 0x3800, RZ ;  /* 0x00003800e3d47810 */ /* 0x040fe20007ffe0ff */
[----:B------:R-:W-:Y:S01]  /*4a90*/  LDSM.16.M88.4 R72, [R216+0x1800] ;  /* 0x00180000d848783b */ /* 0x000fe20000000200 */
[C---:B------:R-:W-:Y:S02]  /*4aa0*/  IADD3 R211, R227.reuse, 0x4000, RZ ;  /* 0x00004000e3d37810 */ /* 0x040fe40007ffe0ff */
[----:B-1----:R-:W-:Y:S01]  /*4ab0*/  HMMA.16816.F32 R44, R80, R40, RZ ;  /* 0x00000028502c723c */ /* 0x002fe200000018ff */
[----:B------:R-:W-:-:S02]  /*4ac0*/  IADD3 R210, R227, 0x4800, RZ ;  /* 0x00004800e3d27810 */ /* 0x000fc40007ffe0ff */
[C---:B------:R-:W-:Y:S02]  /*4ad0*/  IADD3 R209, R227.reuse, 0x5000, RZ ;  /* 0x00005000e3d17810 */ /* 0x040fe40007ffe0ff */
[C---:B------:R-:W-:Y:S02]  /*4ae0*/  IADD3 R208, R227.reuse, 0x5800, RZ ;  /* 0x00005800e3d07810 */ /* 0x040fe40007ffe0ff */
[C---:B------:R-:W-:Y:S01]  /*4af0*/  IADD3 R207, R227.reuse, 0x6000, RZ ;  /* 0x00006000e3cf7810 */ /* 0x040fe20007ffe0ff */
[----:B------:R-:W-:Y:S01]  /*4b00*/  HMMA.16816.F32 R36, R80, R32, RZ ;  /* 0x000000205024723c */ /* 0x000fe200000018ff */
[C---:B------:R-:W-:Y:S02]  /*4b10*/  IADD3 R206, R227.reuse, 0x6800, RZ ;  /* 0x00006800e3ce7810 */ /* 0x040fe40007ffe0ff */
[C---:B------:R-:W-:Y:S02]  /*4b20*/  IADD3 R205, R227.reuse, 0x7000, RZ ;  /* 0x00007000e3cd7810 */ /* 0x040fe40007ffe0ff */
[----:B------:R-:W-:-:S03]  /*4b30*/  IADD3 R204, R227, 0x7800, RZ ;  /* 0x00007800e3cc7810 */ /* 0x000fc60007ffe0ff */
[C---:B------:R-:W-:Y:S08]  /*4b40*/  HMMA.16816.F32 R48, R80.reuse, R50, RZ ;  /* 0x000000325030723c */ /* 0x040ff000000018ff */
[C---:B------:R-:W-:Y:S08]  /*4b50*/  HMMA.16816.F32 R40, R80.reuse, R42, RZ ;  /* 0x0000002a5028723c */ /* 0x040ff000000018ff */
[C---:B------:R-:W-:Y:S08]  /*4b60*/  HMMA.16816.F32 R32, R80.reuse, R34, RZ ;  /* 0x000000225020723c */ /* 0x040ff000000018ff */
[C---:B--2---:R-:W-:Y:S08]  /*4b70*/  HMMA.16816.F32 R28, R80.reuse, R20, RZ ;  /* 0x00000014501c723c */ /* 0x044ff000000018ff */
[----:B------:R-:W-:Y:S01]  /*4b80*/  HMMA.16816.F32 R80, R80, R22, RZ ;  /* 0x000000165050723c */ /* 0x000fe200000018ff */
[----:B------:R-:W1:Y:S07]  /*4b90*/  LDSM.16.M88.4 R20, [R223+0x9000] ;  /* 0x00900000df14783b */ /* 0x000e6e0000000200 */
[C---:B------:R-:W-:Y:S08]  /*4ba0*/  HMMA.16816.F32 R52, R60.reuse, R16, R52 ;  /* 0x000000103c34723c */ /* 0x040ff00000001834 */
[C---:B------:R-:W-:Y:S01]  /*4bb0*/  HMMA.16816.F32 R48, R60.reuse, R18, R48 ;  /* 0x000000123c30723c */ /* 0x040fe20000001830 */
[----:B------:R-:W2:Y:S07]  /*4bc0*/  LDSM.16.M88.4 R16, [R216] ;  /* 0x00000000d810783b */ /* 0x000eae0000000200 */
[C---:B----4-:R-:W-:Y:S08]  /*4bd0*/  HMMA.16816.F32 R44, R60.reuse, R12, R44 ;  /* 0x0000000c3c2c723c */ /* 0x050ff0000000182c */
[C---:B------:R-:W-:Y:S01]  /*4be0*/  HMMA.16816.F32 R40, R60.reuse, R14, R40 ;  /* 0x0000000e3c28723c */ /* 0x040fe20000001828 */
[----:B------:R-:W4:Y:S07]  /*4bf0*/  LDSM.16.M88.4 R12, [R216+0x800] ;  /* 0x00080000d80c783b */ /* 0x000f2e0000000200 */
[C---:B---3--:R-:W-:Y:S08]  /*4c00*/  HMMA.16816.F32 R36, R60.reuse, R8, R36 ;  /* 0x000000083c24723c */ /* 0x048ff00000001824 */
[C---:B------:R-:W-:Y:S01]  /*4c10*/  HMMA.16816.F32 R32, R60.reuse, R10, R32 ;  /* 0x0000000a3c20723c */ /* 0x040fe20000001820 */
[----:B------:R-:W3:Y:S07]  /*4c20*/  LDSM.16.M88.4 R8, [R216+0x1000] ;  /* 0x00100000d808783b */ /* 0x000eee0000000200 */
[C---:B------:R-:W-:Y:S08]  /*4c30*/  HMMA.16816.F32 R28, R60.reuse, R64, R28 ;  /* 0x000000403c1c723c */ /* 0x040ff0000000181c */
        /* <DEDUP_REMOVED lines=29> */
[C---:B-----5:R-:W-:Y:S08]  /*4e10*/  HMMA.16816.F32 R52, R60.reuse, R56, R52 ;  /* 0x000000383c34723c */ /* 0x060ff00000001834 */
        /* <DEDUP_REMOVED lines=76> */
[----:B------:R-:W5:Y:S03]  /*52e0*/  LDSM.16.M88.4 R68, [R229+0xe000] ;  /* 0x00e00000e544783b */ /* 0x000f660000000200 */
        /* <DEDUP_REMOVED lines=8> */
[----:B------:R-:W1:Y:S07]  /*5370*/  LDSM.16.M88.4 R56, [R229+0xf800] ;  /* 0x00f80000e538783b */ /* 0x000e6e0000000200 */
[C---:B------:R-:W-:Y:S08]  /*5380*/  HMMA.16816.F32 R28, R20.reuse, R24, R28 ;  /* 0x00000018141c723c */ /* 0x040ff0000000181c */
[----:B------:R-:W-:Y:S01]  /*5390*/  HMMA.16816.F32 R76, R20, R26, R76 ;  /* 0x0000001a144c723c */ /* 0x000fe2000000184c */
[----:B------:R-:W-:Y:S04]  /*53a0*/  LDSM.16.M88.4 R24, [R228+0x6000] ;  /* 0x00600000e418783b */ /* 0x000fe80000000200 */
[----:B------:R-:W1:Y:S03]  /*53b0*/  LDSM.16.M88.4 R20, [R227+0x6000] ;  /* 0x00600000e314783b */ /* 0x000e660000000200 */
        /* <DEDUP_REMOVED lines=10> */
[----:B------:R-:W-:Y:S08]  /*5460*/  HMMA.16816.F32 R76, R80, R86, R76 ;  /* 0x00000056504c723c */ /* 0x000ff0000000184c */
        /* <DEDUP_REMOVED lines=9> */
[C---:B------:R-:W-:Y:S01]  /*5500*/  HMMA.16816.F32 R80, R72.reuse, R56, R28 ;  /* 0x000000384850723c */ /* 0x040fe2000000181c */
[----:B------:R-:W1:Y:S07]  /*5510*/  LDSM.16.M88.4 R28, [R223+0xf000] ;  /* 0x00f00000df1c783b */ /* 0x000e6e0000000200 */
[----:B------:R-:W-:Y:S01]  /*5520*/  HMMA.16816.F32 R76, R72, R58, R76 ;  /* 0x0000003a484c723c */ /* 0x000fe2000000184c */
[----:B------:R-:W1:Y:S04]  /*5530*/  LDSM.16.M88.4 R56, [R223+0xf800] ;  /* 0x00f80000df38783b */ /* 0x000e680000000200 */
[----:B------:R-:W-:Y:S03]  /*5540*/  LDSM.16.M88.4 R72, [R225+0x6000] ;  /* 0x00600000e148783b */ /* 0x000fe60000000200 */
[C---:B------:R-:W-:Y:S08]  /*5550*/  HMMA.16816.F32 R52, R24.reuse, R20, R52 ;  /* 0x000000141834723c */ /* 0x040ff00000001834 */
        /* <DEDUP_REMOVED lines=8> */
[C---:B---3--:R-:W-:Y:S08]  /*55e0*/  HMMA.16816.F32 R80, R24.reuse, R8, R80 ;  /* 0x000000081850723c */ /* 0x048ff00000001850 */
[----:B------:R-:W-:Y:S01]  /*55f0*/  HMMA.16816.F32 R76, R24, R10, R76 ;  /* 0x0000000a184c723c */ /* 0x000fe2000000184c */
[----:B------:R-:W3:Y:S01]  /*5600*/  LDSM.16.M88.4 R8, [R216+0x7800] ;  /* 0x00780000d808783b */ /* 0x000ee20000000200 */
[----:B------:R-:W-:-:S06]  /*5610*/  DEPBAR.LE SB0, 0x0 ;  /* 0x000080000000791a */ /* 0x000fcc0000000000 */
[C---:B-1----:R-:W-:Y:S08]  /*5620*/  HMMA.16816.F32 R52, R68.reuse, R64, R52 ;  /* 0x000000404434723c */ /* 0x042ff00000001834 */
[C---:B------:R-:W-:Y:S08]  /*5630*/  HMMA.16816.F32 R48, R68.reuse, R66, R48 ;  /* 0x000000424430723c */ /* 0x040ff00000001830 */
[C---:B-----5:R-:W-:Y:S08]  /*5640*/  HMMA.16816.F32 R44, R68.reuse, R60, R44 ;  /* 0x0000003c442c723c */ /* 0x060ff0000000182c */
[C---:B------:R-:W-:Y:S08]  /*5650*/  HMMA.16816.F32 R40, R68.reuse, R62, R40 ;  /* 0x0000003e4428723c */ /* 0x040ff00000001828 */
[C---:B------:R-:W-:Y:S08]  /*5660*/  HMMA.16816.F32 R36, R68.reuse, R28, R36 ;  /* 0x0000001c4424723c */ /* 0x040ff00000001824 */
[C---:B------:R-:W-:Y:S08]  /*5670*/  HMMA.16816.F32 R32, R68.reuse, R30, R32 ;  /* 0x0000001e4420723c */ /* 0x040ff00000001820 */
[C---:B------:R-:W-:Y:S08]  /*5680*/  HMMA.16816.F32 R80, R68.reuse, R56, R80 ;  /* 0x000000384450723c */ /* 0x040ff00000001850 */
[----:B------:R-:W-:Y:S08]  /*5690*/  HMMA.16816.F32 R76, R68, R58, R76 ;  /* 0x0000003a444c723c */ /* 0x000ff0000000184c */
[C---:B------:R-:W-:Y:S08]  /*56a0*/  HMMA.16816.F32 R52, R72.reuse, R20, R52 ;  /* 0x000000144834723c */ /* 0x040ff00000001834 */
[C---:B------:R-:W-:Y:S08]  /*56b0*/  HMMA.16816.F32 R48, R72.reuse, R22, R48 ;  /* 0x000000164830723c */ /* 0x040ff00000001830 */
[C---:B--2---:R-:W-:Y:S08]  /*56c0*/  HMMA.16816.F32 R44, R72.reuse, R16, R44 ;  /* 0x00000010482c723c */ /* 0x044ff0000000182c */
[C---:B------:R-:W-:Y:S08]  /*56d0*/  HMMA.16816.F32 R40, R72.reuse, R18, R40 ;  /* 0x000000124828723c */ /* 0x040ff00000001828 */
[C---:B----4-:R-:W-:Y:S08]  /*56e0*/  HMMA.16816.F32 R36, R72.reuse, R12, R36 ;  /* 0x0000000c4824723c */ /* 0x050ff00000001824 */
[C---:B------:R-:W-:Y:S08]  /*56f0*/  HMMA.16816.F32 R32, R72.reuse, R14, R32 ;  /* 0x0000000e4820723c */ /* 0x040ff00000001820 */
[C---:B---3--:R-:W-:Y:S08]  /*5700*/  HMMA.16816.F32 R80, R72.reuse, R8, R80 ;  /* 0x000000084850723c */ /* 0x048ff00000001850 */
        /* <DEDUP_REMOVED lines=78> */
.L_x_6345:
[----:B------:R-:W-:-:S04]  /*5bf0*/  ULEA UR4, -UR8, URZ, 0x6 ;  /* 0x0000003f08047291 */ /* 0x000fc8000f8e313f */
[----:B------:R-:W-:Y:S02]  /*5c00*/  USHF.R.S32.HI UR5, URZ, 0x1f, UR4 ;  /* 0x0000001f3f057899 */ /* 0x000fe40008011404 */
[----:B------:R-:W-:-:S04]  /*5c10*/  MOV R10, UR4 ;  /* 0x00000004000a7c02 */ /* 0x000fc80008000f00 */
[----:B------:R-:W-:Y:S02]  /*5c20*/  MOV R9, UR5 ;  /* 0x0000000500097c02 */ /* 0x000fe40008000f00 */
.L_x_6346:
        /* <DEDUP_REMOVED lines=156> */
.L_x_6348:
[----:B------:R-:W-:Y:S05]  /*65f0*/  BSYNC B0 ;  /* 0x0000000000007941 */ /* 0x000fea0003800000 */
.L_x_6347:
[----:B------:R-:W0:Y:S01]  /*6600*/  LDGDEPBAR ;  /* 0x00000000000079af */ /* 0x000e220000000000 */
[----:B------:R-:W-:-:S04]  /*6610*/  IADD3 R196, P0, R10, R196, RZ ;  /* 0x000000c40ac47210 */ /* 0x000fc80007f1e0ff */
[----:B------:R-:W-:Y:S02]  /*6620*/  IADD3.X R165, R9, R165, RZ, P0, !PT ;  /* 0x000000a509a57210 */ /* 0x000fe400007fe4ff */
.L_x_6344:
[----:B-1----:R-:W-:Y:S01]  /*6630*/  IADD3 R59, R234, UR28, RZ ;  /* 0x0000001cea3b7c10 */ /* 0x002fe2000fffe0ff */
[----:B------:R-:W-:-:S03]  /*6640*/  IMAD.SHL.U32 R224, R4, 0x2, RZ ;  /* 0x0000000204e07824 */ /* 0x000fc600078e00ff */
[----:B------:R-:W-:Y:S01]  /*6650*/  IADD3 R15, R59, 0x10, RZ ;  /* 0x000000103b0f7810 */ /* 0x000fe20007ffe0ff */
[----:B------:R-:W-:Y:S01]  /*6660*/  IMAD.IADD R58, R243, 0x1, -R59 ;  /* 0x00000001f33a7824 */ /* 0x000fe200078e0a3b */
[C---:B------:R-:W-:Y:S01]  /*6670*/  IADD3 R9, R59.reuse, 0x9, RZ ;  /* 0x000000093b097810 */ /* 0x040fe20007ffe0ff */
[----:B------:R-:W-:Y:S01]  /*6680*/  LDSM.16.MT88.4 R156, [R224+0x10000] ;  /* 0x01000000e09c783b */ /* 0x000fe20000004200 */
[----:B------:R-:W-:Y:S01]  /*6690*/  IADD3 R12, R59, 0x29, RZ ;  /* 0x000000293b0c7810 */ /* 0x000fe20007ffe0ff */
[----:B------:R-:W-:Y:S01]  /*66a0*/  IMAD.IADD R30, R243, 0x1, -R15 ;  /* 0x00000001f31e7824 */ /* 0x000fe200078e0a0f */
[----:B------:R-:W-:Y:S01]  /*66b0*/  IADD3 R3, R59, 0x39, RZ ;  /* 0x000000393b037810 */ /* 0x000fe20007ffe0ff */
[----:B------:R-:W-:Y:S01]  /*66c0*/  IMAD.IADD R31, R243, 0x1, -R9 ;  /* 0x00000001f31f7824 */ /* 0x000fe200078e0a09 */
[----:B------:R-:W-:Y:S01]  /*66d0*/  IADD3 R5, R59, 0x1, RZ ;  /* 0x000000013b057810 */ /* 0x000fe20007ffe0ff */
[----:B------:R-:W-:Y:S01]  /*66e0*/  IMAD.IADD R23, R243, 0x1, -R12 ;  /* 0x00000001f3177824 */ /* 0x000fe200078e0a0c */
[----:B------:R-:W-:Y:S01]  /*66f0*/  IADD3 R16, R59, 0x38, RZ ;  /* 0x000000383b107810 */ /* 0x000fe20007ffe0ff */
[----:B--2---:R-:W-:Y:S01]  /*6700*/  IMAD.IADD R6, R243, 0x1, -R3 ;  /* 0x00000001f3067824 */ /* 0x004fe200078e0a03 */
[----:B------:R-:W-:Y:S01]  /*6710*/  IADD3 R11, R59, 0x11, RZ ;  /* 0x000000113b0b7810 */ /* 0x000fe20007ffe0ff */
[----:B------:R-:W-:Y:S01]  /*6720*/  IMAD.IADD R57, R243, 0x1, -R5 ;  /* 0x00000001f3397824 */ /* 0x000fe200078e0a05 */
[----:B------:R-:W-:Y:S01]  /*6730*/  IADD3 R20, R59, 0x20, RZ ;  /* 0x000000203b147810 */ /* 0x000fe20007ffe0ff */
[C---:B------:R-:W-:Y:S01]  /*6740*/  IMAD.IADD R19, R243.reuse, 0x1, -R16 ;  /* 0x00000001f3137824 */ /* 0x040fe200078e0a10 */
[----:B------:R-:W-:Y:S01]  /*6750*/  IABS R58, R58 ;  /* 0x0000003a003a7213 */ /* 0x000fe20000000000 */
[C---:B------:R-:W-:Y:S01]  /*6760*/  IMAD.IADD R29, R243.reuse, 0x1, -R11 ;  /* 0x00000001f31d7824 */ /* 0x040fe200078e0a0b */
[----:B------:R-:W-:Y:S01]  /*6770*/  IABS R30, R30 ;  /* 0x0000001e001e7213 */ /* 0x000fe20000000000 */
[----:B------:R-:W-:Y:S01]  /*6780*/  IMAD.IADD R26, R243, 0x1, -R20 ;  /* 0x00000001f31a7824 */ /* 0x000fe200078e0a14 */
[C---:B------:R-:W-:Y:S01]  /*6790*/  IADD3 R18, R59.reuse, 0x30, RZ ;  /* 0x000000303b127810 */ /* 0x040fe20007ffe0ff */
[----:B------:R-:W-:Y:S01]  /*67a0*/  IMAD R222, R2, 0x2, R224 ;  /* 0x0000000202de7824 */ /* 0x000fe200078e02e0 */
[----:B------:R-:W-:Y:S01]  /*67b0*/  IADD3 R10, R59, 0x8, RZ ;  /* 0x000000083b0a7810 */ /* 0x000fe20007ffe0ff */
[----:B------:R-:W1:Y:S01]  /*67c0*/  I2F R58, R58 ;  /* 0x0000003a003a7306 */ /* 0x000e620000201400 */
[----:B------:R-:W-:Y:S01]  /*67d0*/  IABS R31, R31 ;  /* 0x0000001f001f7213 */ /* 0x000fe20000000000 */
[C---:B------:R-:W-:Y:S01]  /*67e0*/  IMAD.IADD R22, R243.reuse, 0x1, -R18 ;  /* 0x00000001f3167824 */ /* 0x040fe200078e0a12 */
[----:B------:R-:W-:Y:S01]  /*67f0*/  IABS R23, R23 ;  /* 0x0000001700177213 */ /* 0x000fe20000000000 */
[----:B------:R-:W-:Y:S01]  /*6800*/  IMAD.IADD R56, R243, 0x1, -R10 ;  /* 0x00000001f3387824 */ /* 0x000fe200078e0a0a */
[----:B------:R-:W-:Y:S01]  /*6810*/  IABS R6, R6 ;  /* 0x0000000600067213 */ /* 0x000fe20000000000 */
[C---:B------:R-:W-:Y:S01]  /*6820*/  IMAD R221, R0.reuse, 0x2, R224 ;  /* 0x0000000200dd7824 */ /* 0x040fe200078e02e0 */
[C---:B------:R-:W-:Y:S01]  /*6830*/  IADD3 R8, R59.reuse, 0x18, RZ ;  /* 0x000000183b087810 */ /* 0x040fe20007ffe0ff */
[----:B------:R-:W2:Y:S01]  /*6840*/  I2F R30, R30 ;  /* 0x0000001e001e7306 */ /* 0x000ea20000201400 */
[----:B------:R-:W-:Y:S01]  /*6850*/  IABS R57, R57 ;  /* 0x0000003900397213 */ /* 0x000fe20000000000 */
[----:B------:R-:W-:Y:S01]  /*6860*/  IMAD R220, R0, 0x2, R222 ;  /* 0x0000000200dc7824 */ /* 0x000fe200078e02de */
[----:B------:R-:W-:Y:S01]  /*6870*/  IADD3 R17, R59, 0x31, RZ ;  /* 0x000000313b117810 */ /* 0x000fe20007ffe0ff */
[----:B------:R-:W-:Y:S01]  /*6880*/  IMAD.IADD R28, R243, 0x1, -R8 ;  /* 0x00000001f31c7824 */ /* 0x000fe200078e0a08 */
[----:B------:R-:W-:Y:S01]  /*6890*/  IABS R19, R19 ;  /* 0x0000001300137213 */ /* 0x000fe20000000000 */
[----:B------:R-:W-:Y:S01]  /*68a0*/  LDSM.16.MT88.4 R148, [R222+0x10000] ;  /* 0x01000000de94783b */ /* 0x000fe20000004200 */
[----:B------:R-:W-:Y:S01]  /*68b0*/  IADD3 R13, R59, 0x28, RZ ;  /* 0x000000283b0d7810 */ /* 0x000fe20007ffe0ff */
[----:B------:R-:W3:Y:S01]  /*68c0*/  I2F R31, R31 ;  /* 0x0000001f001f7306 */ /* 0x000ee20000201400 */
[----:B------:R-:W-:Y:S01]  /*68d0*/  IABS R29, R29 ;  /* 0x0000001d001d7213 */ /* 0x000fe20000000000 */
[C---:B------:R-:W-:Y:S01]  /*68e0*/  IMAD.IADD R21, R243.reuse, 0x1, -R17 ;  /* 0x00000001f3157824 */ /* 0x040fe200078e0a11 */
[----:B------:R-:W-:Y:S01]  /*68f0*/  IABS R26, R26 ;  /* 0x0000001a001a7213 */ /* 0x000fe20000000000 */
[----:B------:R-:W-:Y:S01]  /*6900*/  IMAD.IADD R24, R243, 0x1, -R13 ;  /* 0x00000001f3187824 */ /* 0x000fe200078e0a0d */
[----:B------:R-:W-:Y:S01]  /*6910*/  IABS R22, R22 ;  /* 0x0000001600167213 */ /* 0x000fe20000000000 */
[----:B-1----:R-:W-:Y:S01]  /*6920*/  FFMA.FTZ R52, R58, -UR19, R52 ;  /* 0x800000133a347c23 */ /* 0x002fe20008010034 */
[----:B------:R-:W-:Y:S01]  /*6930*/  IADD3 R7, R59, 0x19, RZ ;  /* 0x000000193b077810 */ /* 0x000fe20007ffe0ff */
[----:B------:R-:W1:Y:S01]  /*6940*/  I2F R23, R23 ;  /* 0x0000001700177306 */ /* 0x000e620000201400 */
[----:B------:R-:W-:Y:S01]  /*6950*/  IABS R56, R56 ;  /* 0x0000003800387213 */ /* 0x000fe20000000000 */
[----:B--2---:R-:W-:Y:S01]  /*6960*/  FFMA.FTZ R30, R30, -UR19, R44 ;  /* 0x800000131e1e7c23 */ /* 0x004fe2000801002c */
[----:B------:R-:W-:Y:S01]  /*6970*/  IABS R28, R28 ;  /* 0x0000001c001c7213 */ /* 0x000fe20000000000 */
[----:B------:R-:W-:Y:S01]  /*6980*/  IMAD.IADD R27, R243, 0x1, -R7 ;  /* 0x00000001f31b7824 */ /* 0x000fe200078e0a07 */
[----:B------:R-:W-:Y:S01]  /*6990*/  IABS R21, R21 ;  /* 0x0000001500157213 */ /* 0x000fe20000000000 */
[----:B------:R-:W-:Y:S01]  /*69a0*/  LDSM.16.MT88.4 R140, [R221+0x10000] ;  /* 0x01000000dd8c783b */ /* 0x000fe20000004200 */
[----:B------:R-:W-:Y:S01]  /*69b0*/  IABS R24, R24 ;  /* 0x0000001800187213 */ /* 0x000fe20000000000 */
[----:B------:R-:W2:Y:S01]  /*69c0*/  I2F R6, R6 ;  /* 0x0000000600067306 */ /* 0x000ea20000201400 */
[-C--:B------:R-:W-:Y:S01]  /*69d0*/  ISETP.GE.AND P0, PT, R59, R241.reuse, PT ;  /* 0x000000f13b00720c */ /* 0x080fe20003f06270 */
[----:B---3--:R-:W-:Y:S01]  /*69e0*/  FFMA.FTZ R31, R31, -UR19, R49 ;  /* 0x800000131f1f7c23 */ /* 0x008fe20008010031 */
[----:B------:R-:W-:Y:S01]  /*69f0*/  ISETP.GE.AND P4, PT, R15, R241, PT ;  /* 0x000000f10f00720c */ /* 0x000fe20003f86270 */
[----:B------:R-:W-:Y:S01]  /*6a00*/  LDSM.16.MT88.4 R132, [R220+0x10000] ;  /* 0x01000000dc84783b */ /* 0x000fe20000004200 */
[----:B------:R-:W-:-:S02]  /*6a10*/  IADD3 R14, R59, 0x21, RZ ;  /* 0x000000213b0e7810 */ /* 0x000fc40007ffe0ff */
[----:B------:R-:W-:Y:S01]  /*6a20*/  IABS R27, R27 ;  /* 0x0000001b001b7213 */ /* 0x000fe20000000000 */
[----:B------:R-:W3:Y:S01]  /*6a30*/  I2F R57, R57 ;  /* 0x0000003900397306 */ /* 0x000ee20000201400 */
[-C--:B------:R-:W-:Y:S01]  /*6a40*/  ISETP.GE.AND P1, PT, R9, R241.reuse, PT ;  /* 0x000000f10900720c */ /* 0x080fe20003f26270 */
[----:B------:R-:W-:Y:S01]  /*6a50*/  IMAD.IADD R25, R243, 0x1, -R14 ;  /* 0x00000001f3197824 */ /* 0x000fe200078e0a0e */
[-C--:B------:R-:W-:Y:S01]  /*6a60*/  ISETP.LT.OR P0, PT, R59, R242.reuse, P0 ;  /* 0x000000f23b00720c */ /* 0x080fe20000701670 */
[----:B-1----:R-:W-:Y:S01]  /*6a70*/  FFMA.FTZ R33, R23, -UR19, R33 ;  /* 0x8000001317217c23 */ /* 0x002fe20008010021 */
[----:B------:R-:W-:Y:S01]  /*6a80*/  ISETP.LT.OR P4, PT, R15, R242, P4 ;  /* 0x000000f20f00720c */ /* 0x000fe20002781670 */
[----:B------:R-:W-:Y:S01]  /*6a90*/  LDSM.16.MT88.4 R64, [R220+0x12000] ;  /* 0x01200000dc40783b */ /* 0x000fe20000004200 */
[----:B------:R-:W-:Y:S01]  /*6aa0*/  ISETP.GE.AND P5, PT, R5, R241, PT ;  /* 0x000000f10500720c */ /* 0x000fe20003fa6270 */
[----:B------:R-:W1:Y:S01]  /*6ab0*/  I2F R19, R19 ;  /* 0x0000001300137306 */ /* 0x000e620000201400 */
[----:B------:R-:W-:Y:S01]  /*6ac0*/  ISETP.GE.AND P2, PT, R59, R238, PT ;  /* 0x000000ee3b00720c */ /* 0x000fe20003f46270 */
[----:B--2---:R-:W-:Y:S01]  /*6ad0*/  FFMA.FTZ R77, R6, -UR19, R77 ;  /* 0x80000013064d7c23 */ /* 0x004fe2000801004d */
[----:B------:R-:W-:Y:S01]  /*6ae0*/  ISETP.LT.OR P1, PT, R9, R242, P1 ;  /* 0x000000f20900720c */ /* 0x000fe20000f21670 */
[----:B------:R-:W-:Y:S01]  /*6af0*/  LDSM.16.MT88.4 R72, [R224+0x14000] ;  /* 0x01400000e048783b */ /* 0x000fe20000004200 */
[----:B------:R-:W-:-:S02]  /*6b00*/  FSEL R23, R52, -INF , !P0 ;  /* 0xff80000034177808 */ /* 0x000fc40004000000 */
[----:B------:R-:W-:Y:S01]  /*6b10*/  FSEL R6, R30, -INF , !P4 ;  /* 0xff8000001e067808 */ /* 0x000fe20006000000 */
[----:B------:R-:W2:Y:S01]  /*6b20*/  I2F R29, R29 ;  /* 0x0000001d001d7306 */ /* 0x000ea20000201400 */
[----:B---3--:R-:W-:Y:S01]  /*6b30*/  FFMA.FTZ R53, R57, -UR19, R53 ;  /* 0x8000001339357c23 */ /* 0x008fe20008010035 */
[-C--:B------:R-:W-:Y:S01]  /*6b40*/  ISETP.GE.AND P0, PT, R11, R241.reuse, PT ;  /* 0x000000f10b00720c */ /* 0x080fe20003f06270 */
[----:B------:R-:W-:Y:S01]  /*6b50*/  IMAD.IADD R30, R240, 0x1, -R5 ;  /* 0x00000001f01e7824 */ /* 0x000fe200078e0a05 */
[----:B------:R-:W-:Y:S01]  /*6b60*/  ISETP.GE.AND P4, PT, R20, R241, PT ;  /* 0x000000f11400720c */ /* 0x000fe20003f86270 */
[----:B------:R-:W-:Y:S01]  /*6b70*/  LDSM.16.MT88.4 R88, [R221+0x14000] ;  /* 0x01400000dd58783b */ /* 0x000fe20000004200 */
[----:B------:R-:W-:Y:S02]  /*6b80*/  ISETP.LT.OR P5, PT, R5, R242, P5 ;  /* 0x000000f20500720c */ /* 0x000fe40002fa1670 */
[----:B------:R-:W3:Y:S01]  /*6b90*/  I2F R26, R26 ;  /* 0x0000001a001a7306 */ /* 0x000ee20000201400 */
[----:B-1----:R-:W-:Y:S01]  /*6ba0*/  FFMA.FTZ R76, R19, -UR19, R76 ;  /* 0x80000013134c7c23 */ /* 0x002fe2000801004c */
[----:B------:R-:W-:Y:S01]  /*6bb0*/  IABS R25, R25 ;  /* 0x0000001900197213 */ /* 0x000fe20000000000 */
[----:B------:R-:W-:Y:S01]  /*6bc0*/  LDSM.16.MT88.4 R96, [R220+0x14000] ;  /* 0x01400000dc60783b */ /* 0x000fe20000004200 */
[----:B------:R-:W-:Y:S01]  /*6bd0*/  ISETP.LT.OR P2, PT, R59, R239, P2 ;  /* 0x000000ef3b00720c */ /* 0x000fe20001741670 */
[----:B------:R-:W-:Y:S01]  /*6be0*/  IMAD.IADD R59, R240, 0x1, -R59 ;  /* 0x00000001f03b7824 */ /* 0x000fe200078e0a3b */
[----:B------:R-:W-:Y:S01]  /*6bf0*/  FSEL R19, R31, -INF , !P1 ;  /* 0xff8000001f137808 */ /* 0x000fe20004800000 */
[----:B------:R-:W-:Y:S01]  /*6c00*/  LDSM.16.MT88.4 R104, [R224+0x16000] ;  /* 0x01600000e068783b */ /* 0x000fe20000004200 */
[----:B------:R-:W1:Y:S01]  /*6c10*/  I2F R22, R22 ;  /* 0x0000001600167306 */ /* 0x000e620000201400 */
[----:B--2---:R-:W-:Y:S01]  /*6c20*/  FFMA.FTZ R29, R29, -UR19, R45 ;  /* 0x800000131d1d7c23 */ /* 0x004fe2000801002d */
[----:B------:R-:W-:Y:S01]  /*6c30*/  ISETP.GE.AND P3, PT, R10, R241, PT ;  /* 0x000000f10a00720c */ /* 0x000fe20003f66270 */
[----:B------:R-:W-:Y:S01]  /*6c40*/  LDSM.16.MT88.4 R112, [R222+0x16000] ;  /* 0x01600000de70783b */ /* 0x000fe20000004200 */
[----:B------:R-:W-:-:S02]  /*6c50*/  ISETP.GE.AND P1, PT, R5, R238, PT ;  /* 0x000000ee0500720c */ /* 0x000fc40003f26270 */
[-C--:B------:R-:W-:Y:S01]  /*6c60*/  ISETP.LT.OR P0, PT, R11, R242.reuse, P0 ;  /* 0x000000f20b00720c */ /* 0x080fe20000701670 */
[----:B------:R-:W-:Y:S01]  /*6c70*/  LDSM.16.MT88.4 R120, [R221+0x16000] ;  /* 0x01600000dd78783b */ /* 0x000fe20000004200 */
[----:B------:R-:W2:Y:S01]  /*6c80*/  I2F R56, R56 ;  /* 0x0000003800387306 */ /* 0x000ea20000201400 */
[----:B---3--:R-:W-:Y:S01]  /*6c90*/  FFMA.FTZ R26, R26, -UR19, R36 ;  /* 0x800000131a1a7c23 */ /* 0x008fe20008010024 */
[-C--:B------:R-:W-:Y:S02]  /*6ca0*/  ISETP.LT.OR P4, PT, R20, R242.reuse, P4 ;  /* 0x000000f21400720c */ /* 0x080fe40002781670 */
[----:B------:R-:W-:Y:S02]  /*6cb0*/  ISETP.LT.OR P3, PT, R10, R242, P3 ;  /* 0x000000f20a00720c */ /* 0x000fe40001f61670 */
[----:B------:R-:W-:Y:S02]  /*6cc0*/  ISETP.LT.OR P1, PT, R5, R239, P1 ;  /* 0x000000ef0500720c */ /* 0x000fe40000f21670 */
[----:B------:R-:W3:Y:S01]  /*6cd0*/  I2F R28, R28 ;  /* 0x0000001c001c7306 */ /* 0x000ee20000201400 */
[----:B-1----:R-:W-:Y:S01]  /*6ce0*/  FFMA.FTZ R80, R22, -UR19, R80 ;  /* 0x8000001316507c23 */ /* 0x002fe20008010050 */
[----:B------:R-:W-:-:S02]  /*6cf0*/  FSEL R22, R53, -INF , !P5 ;  /* 0xff80000035167808 */ /* 0x000fc40006800000 */
[----:B------:R-:W-:Y:S02]  /*6d00*/  ISETP.GE.AND P5, PT, R8, R241, PT ;  /* 0x000000f10800720c */ /* 0x000fe40003fa6270 */
[----:B------:R-:W-:Y:S02]  /*6d10*/  IABS R31, R59 ;  /* 0x0000003b001f7213 */ /* 0x000fe40000000000 */
[----:B------:R-:W1:Y:S01]  /*6d20*/  I2F R21, R21 ;  /* 0x0000001500157306 */ /* 0x000e620000201400 */
[----:B--2---:R-:W-:Y:S01]  /*6d30*/  FFMA.FTZ R48, R56, -UR19, R48 ;  /* 0x8000001338307c23 */ /* 0x004fe20008010030 */
[----:B------:R-:W-:Y:S01]  /*6d40*/  FSEL R5, R29, -INF , !P0 ;  /* 0xff8000001d057808 */ /* 0x000fe20004000000 */
[----:B------:R-:W-:Y:S01]  /*6d50*/  LDSM.16.MT88.4 R56, [R221+0x12000] ;  /* 0x01200000dd38783b */ /* 0x000fe20000004200 */
[----:B------:R-:W-:Y:S02]  /*6d60*/  FSEL R185, R26, -INF , !P4 ;  /* 0xff8000001ab97808 */ /* 0x000fe40006000000 */
[----:B------:R-:W-:-:S02]  /*6d70*/  ISETP.GE.AND P0, PT, R10, R238, PT ;  /* 0x000000ee0a00720c */ /* 0x000fc40003f06270 */
[----:B------:R-:W2:Y:S01]  /*6d80*/  I2F R24, R24 ;  /* 0x0000001800187306 */ /* 0x000ea20000201400 */
[----:B---3--:R-:W-:Y:S01]  /*6d90*/  FFMA.FTZ R28, R28, -UR19, R40 ;  /* 0x800000131c1c7c23 */ /* 0x008fe20008010028 */
[----:B------:R-:W-:Y:S02]  /*6da0*/  ISETP.GE.AND P4, PT, R13, R241, PT ;  /* 0x000000f10d00720c */ /* 0x000fe40003f86270 */
[----:B------:R-:W-:Y:S02]  /*6db0*/  ISETP.LT.OR P5, PT, R8, R242, P5 ;  /* 0x000000f20800720c */ /* 0x000fe40002fa1670 */
[----:B------:R-:W-:Y:S02]  /*6dc0*/  ISETP.LT.OR P0, PT, R10, R239, P0 ;  /* 0x000000ef0a00720c */ /* 0x000fe40000701670 */
[----:B------:R-:W3:Y:S01]  /*6dd0*/  I2F R27, R27 ;  /* 0x0000001b001b7306 */ /* 0x000ee20000201400 */
[----:B-1----:R-:W-:Y:S01]  /*6de0*/  FFMA.FTZ R81, R21, -UR19, R81 ;  /* 0x8000001315517c23 */ /* 0x002fe20008010051 */
[----:B------:R-:W-:-:S02]  /*6df0*/  FSEL R21, R48, -INF , !P3 ;  /* 0xff80000030157808 */ /* 0x000fc40005800000 */
[-C--:B------:R-:W-:Y:S02]  /*6e00*/  ISETP.GE.AND P3, PT, R7, R241.reuse, PT ;  /* 0x000000f10700720c */ /* 0x080fe40003f66270 */
[----:B------:R-:W-:Y:S02]  /*6e10*/  ISETP.LT.OR P4, PT, R13, R242, P4 ;  /* 0x000000f20d00720c */ /* 0x000fe40002781670 */
[----:B------:R-:W1:Y:S01]  /*6e20*/  I2F R25, R25 ;  /* 0x0000001900197306 */ /* 0x000e620000201400 */
[----:B--2---:R-:W-:Y:S01]  /*6e30*/  FFMA.FTZ R24, R24, -UR19, R32 ;  /* 0x8000001318187c23 */ /* 0x004fe20008010020 */
[----:B------:R-:W-:Y:S01]  /*6e40*/  IABS R30, R30 ;  /* 0x0000001e001e7213 */ /* 0x000fe20000000000 */
[----:B------:R-:W-:Y:S01]  /*6e50*/  IMAD.IADD R32, R240, 0x1, -R7 ;  /* 0x00000001f0207824 */ /* 0x000fe200078e0a07 */
[----:B------:R-:W-:Y:S02]  /*6e60*/  ISETP.LT.OR P3, PT, R7, R242, P3 ;  /* 0x000000f20700720c */ /* 0x000fe40001f61670 */
[----:B------:R-:W-:Y:S01]  /*6e70*/  FSEL R187, R24, -INF , !P4 ;  /* 0xff80000018bb7808 */ /* 0x000fe20006000000 */
[----:B------:R-:W-:Y:S01]  /*6e80*/  IMAD.IADD R24, R240, 0x1, -R8 ;  /* 0x00000001f0187824 */ /* 0x000fe200078e0a08 */
[----:B------:R2:W4:Y:S01]  /*6e90*/  I2F R29, R31 ;  /* 0x0000001f001d7306 */ /* 0x0005220000201400 */
[----:B---3--:R-:W-:Y:S01]  /*6ea0*/  FFMA.FTZ R27, R27, -UR19, R41 ;  /* 0x800000131b1b7c23 */ /* 0x008fe20008010029 */
[----:B------:R-:W-:-:S02]  /*6eb0*/  ISETP.GE.AND P4, PT, R18, R241, PT ;  /* 0x000000f11200720c */ /* 0x000fc40003f86270 */
[----:B------:R-:W-:Y:S02]  /*6ec0*/  IABS R24, R24 ;  /* 0x0000001800187213 */ /* 0x000fe40000000000 */
[----:B------:R-:W-:Y:S01]  /*6ed0*/  ISETP.LT.OR P4, PT, R18, R242, P4 ;  /* 0x000000f21200720c */ /* 0x000fe20002781670 */
[----:B-1----:R-:W-:Y:S01]  /*6ee0*/  FFMA.FTZ R25, R25, -UR19, R37 ;  /* 0x8000001319197c23 */ /* 0x002fe20008010025 */
[----:B------:R-:W-:Y:S02]  /*6ef0*/  IABS R32, R32 ;  /* 0x0000002000207213 */ /* 0x000fe40000000000 */
[----:B------:R-:W-:Y:S02]  /*6f00*/  FSEL R199, R80, -INF , !P4 ;  /* 0xff80000050c77808 */ /* 0x000fe40006000000 */
[----:B------:R-:W-:Y:S02]  /*6f10*/  ISETP.GE.AND P4, PT, R16, R241, PT ;  /* 0x000000f11000720c */ /* 0x000fe40003f86270 */
[----:B------:R-:W1:Y:S01]  /*6f20*/  I2F R32, R32 ;  /* 0x0000002000207306 */ /* 0x000e620000201400 */
[----:B--2---:R-:W-:Y:S01]  /*6f30*/  IMAD.IADD R31, R240, 0x1, -R10 ;  /* 0x00000001f01f7824 */ /* 0x004fe200078e0a0a */
[----:B------:R-:W-:Y:S01]  /*6f40*/  FSEL R10, R28, -INF , !P5 ;  /* 0xff8000001c0a7808 */ /* 0x000fe20006800000 */
[----:B----4-:R-:W-:Y:S01]  /*6f50*/  FFMA.FTZ R54, R29, -UR19, R54 ;  /* 0x800000131d367c23 */ /* 0x010fe20008010036 */
[----:B------:R-:W-:-:S02]  /*6f60*/  ISETP.GE.AND P5, PT, R9, R238, PT ;  /* 0x000000ee0900720c */ /* 0x000fc40003fa6270 */
[----:B------:R-:W-:Y:S02]  /*6f70*/  IABS R31, R31 ;  /* 0x0000001f001f7213 */ /* 0x000fe40000000000 */
[----:B------:R2:W3:Y:S01]  /*6f80*/  I2F R28, R30 ;  /* 0x0000001e001c7306 */ /* 0x0004e20000201400 */
[----:B------:R-:W-:Y:S02]  /*6f90*/  ISETP.LT.OR P5, PT, R9, R239, P5 ;  /* 0x000000ef0900720c */ /* 0x000fe40002fa1670 */
[----:B------:R-:W-:-:S04]  /*6fa0*/  ISETP.LT.OR P4, PT, R16, R242, P4 ;  /* 0x000000f21000720c */ /* 0x000fc80002781670 */
[----:B------:R-:W-:Y:S01]  /*6fb0*/  FSEL R197, R76, -INF , !P4 ;  /* 0xff8000004cc57808 */ /* 0x000fe20006000000 */
[----:B-1----:R-:W-:Y:S01]  /*6fc0*/  FFMA.FTZ R32, R32, -UR19, R43 ;  /* 0x8000001320207c23 */ /* 0x002fe2000801002b */
[----:B------:R-:W-:-:S04]  /*6fd0*/  ISETP.GE.AND P4, PT, R15, R238, PT ;  /* 0x000000ee0f00720c */ /* 0x000fc80003f86270 */
[----:B------:R-:W-:Y:S01]  /*6fe0*/  ISETP.LT.OR P4, PT, R15, R239, P4 ;  /* 0x000000ef0f00720c */ /* 0x000fe20002781670 */
[----:B--2---:R-:W-:Y:S01]  /*6ff0*/  IMAD.IADD R30, R240, 0x1, -R9 ;  /* 0x00000001f01e7824 */ /* 0x004fe200078e0a09 */
[----:B------:R-:W-:Y:S01]  /*7000*/  FSEL R9, R27, -INF , !P3 ;  /* 0xff8000001b097808 */ /* 0x000fe20005800000 */
[----:B---3--:R-:W-:Y:S01]  /*7010*/  FFMA.FTZ R55, R28, -UR19, R55 ;  /* 0x800000131c377c23 */ /* 0x008fe20008010037 */
[C---:B------:R-:W-:Y:S01]  /*7020*/  ISETP.GE.AND P3, PT, R14.reuse, R241, PT ;  /* 0x000000f10e00720c */ /* 0x040fe20003f66270 */
[----:B------:R1:W2:Y:S01]  /*7030*/  I2F R27, R31 ;  /* 0x0000001f001b7306 */ /* 0x0002a20000201400 */
[----:B------:R-:W-:Y:S02]  /*7040*/  IABS R30, R30 ;  /* 0x0000001e001e7213 */ /* 0x000fe40000000000 */
[----:B------:R-:W-:-:S03]  /*7050*/  ISETP.LT.OR P3, PT, R14, R242, P3 ;  /* 0x000000f20e00720c */ /* 0x000fc60001f61670 */
[----:B------:R-:W-:Y:S01]  /*7060*/  IMAD.MOV.U32 R26, RZ, RZ, R30 ;  /* 0x000000ffff1a7224 */ /* 0x000fe200078e001e */
[----:B------:R-:W-:Y:S01]  /*7070*/  FSEL R186, R25, -INF , !P3 ;  /* 0xff80000019ba7808 */ /* 0x000fe20005800000 */
[----:B------:R-:W-:Y:S01]  /*7080*/  IMAD.IADD R25, R240, 0x1, -R11 ;  /* 0x00000001f0197824 */ /* 0x000fe200078e0a0b */
[C---:B------:R-:W-:Y:S01]  /*7090*/  ISETP.GE.AND P3, PT, R12.reuse, R241, PT ;  /* 0x000000f10c00720c */ /* 0x040fe20003f66270 */
[----:B------:R3:W-:Y:S03]  /*70a0*/  I2F R30, R24 ;  /* 0x00000018001e7306 */ /* 0x0007e60000201400 */
[-C--:B------:R-:W-:Y:S02]  /*70b0*/  ISETP.LT.OR P3, PT, R12, R242.reuse, P3 ;  /* 0x000000f20c00720c */ /* 0x080fe40001f61670 */
[----:B------:R-:W-:Y:S01]  /*70c0*/  IABS R25, R25 ;  /* 0x0000001900197213 */ /* 0x000fe20000000000 */
[C---:B-1----:R-:W-:Y:S01]  /*70d0*/  IMAD.IADD R31, R240.reuse, 0x1, -R15 ;  /* 0x00000001f01f7824 */ /* 0x042fe200078e0a0f */
[----:B------:R-:W-:Y:S01]  /*70e0*/  FSEL R188, R33, -INF , !P3 ;  /* 0xff80000021bc7808 */ /* 0x000fe20005800000 */
[----:B------:R-:W-:Y:S01]  /*70f0*/  I2F R26, R26 ;  /* 0x0000001a001a7306 */ /* 0x000fe20000201400 */
[----:B------:R-:W-:Y:S01]  /*7100*/  ISETP.GE.AND P3, PT, R17, R241, PT ;  /* 0x000000f11100720c */ /* 0x000fe20003f66270 */
[----:B------:R-:W-:Y:S01]  /*7110*/  IMAD.IADD R15, R240, 0x1, -R14 ;  /* 0x00000001f00f7824 */ /* 0x000fe200078e0a0e */
[----:B------:R-:W-:Y:S01]  /*7120*/  IABS R31, R31 ;  /* 0x0000001f001f7213 */ /* 0x000fe20000000000 */
[----:B--2---:R-:W-:Y:S01]  /*7130*/  FFMA.FTZ R27, R27, -UR19, R50 ;  /* 0x800000131b1b7c23 */ /* 0x004fe20008010032 */
[----:B------:R-:W-:-:S02]  /*7140*/  ISETP.LT.OR P3, PT, R17, R242, P3 ;  /* 0x000000f21100720c */ /* 0x000fc40001f61670 */
[----:B------:R-:W-:Y:S01]  /*7150*/  IABS R15, R15 ;  /* 0x0000000f000f7213 */ /* 0x000fe20000000000 */
[----:B---3--:R-:W-:Y:S01]  /*7160*/  IMAD.IADD R24, R240, 0x1, -R20 ;  /* 0x00000001f0187824 */ /* 0x008fe200078e0a14 */
[----:B------:R-:W-:Y:S01]  /*7170*/  I2F R31, R31 ;  /* 0x0000001f001f7306 */ /* 0x000fe20000201400 */
[----:B------:R-:W-:Y:S02]  /*7180*/  FSEL R198, R81, -INF , !P3 ;  /* 0xff80000051c67808 */ /* 0x000fe40005800000 */
[C---:B------:R-:W-:Y:S02]  /*7190*/  ISETP.GE.AND P3, PT, R3.reuse, R241, PT ;  /* 0x000000f10300720c */ /* 0x040fe40003f66270 */
[----:B------:R-:W-:Y:S02]  /*71a0*/  IABS R24, R24 ;  /* 0x0000001800187213 */ /* 0x000fe40000000000 */
[----:B------:R-:W-:Y:S01]  /*71b0*/  ISETP.LT.OR P3, PT, R3, R242, P3 ;  /* 0x000000f20300720c */ /* 0x000fe20001f61670 */
[----:B------:R-:W1:Y:S03]  /*71c0*/  I2F R25, R25 ;  /* 0x0000001900197306 */ /* 0x000e660000201400 */
[----:B------:R-:W-:-:S02]  /*71d0*/  FSEL R195, R77, -INF , !P3 ;  /* 0xff8000004dc37808 */ /* 0x000fc40005800000 */
[----:B------:R-:W-:-:S03]  /*71e0*/  ISETP.GE.AND P3, PT, R11, R238, PT ;  /* 0x000000ee0b00720c */ /* 0x000fc60003f66270 */
[----:B------:R2:W3:Y:S01]  /*71f0*/  I2F R29, R24 ;  /* 0x00000018001d7306 */ /* 0x0004e20000201400 */
[----:B------:R-:W-:Y:S01]  /*7200*/  ISETP.LT.OR P3, PT, R11, R239, P3 ;  /* 0x000000ef0b00720c */ /* 0x000fe20001f61670 */
[----:B------:R-:W-:-:S05]  /*7210*/  IMAD.IADD R11, R240, 0x1, -R13 ;  /* 0x00000001f00b7824 */ /* 0x000fca00078e0a0d */
[----:B------:R-:W-:Y:S01]  /*7220*/  IABS R11, R11 ;  /* 0x0000000b000b7213 */ /* 0x000fe20000000000 */
[----:B------:R4:W5:Y:S01]  /*7230*/  I2F R28, R15 ;  /* 0x0000000f001c7306 */ /* 0x0009620000201400 */
[----:B-1----:R-:W-:Y:S01]  /*7240*/  FFMA.FTZ R25, R25, -UR19, R47 ;  /* 0x8000001319197c23 */ /* 0x002fe2000801002f */
[----:B--2---:R-:W-:Y:S01]  /*7250*/  FSEL R24, R54, -INF , !P2 ;  /* 0xff80000036187808 */ /* 0x004fe20005000000 */
[----:B---3--:R-:W-:Y:S01]  /*7260*/  FFMA.FTZ R29, R29, -UR19, R38 ;  /* 0x800000131d1d7c23 */ /* 0x008fe20008010026 */
[----:B------:R-:W-:-:S04]  /*7270*/  ISETP.GE.AND P2, PT, R8, R238, PT ;  /* 0x000000ee0800720c */ /* 0x000fc80003f46270 */
[-C--:B------:R-:W-:Y:S01]  /*7280*/  ISETP.LT.OR P2, PT, R8, R239.reuse, P2 ;  /* 0x000000ef0800720c */ /* 0x080fe20001741670 */
[----:B------:R-:W-:Y:S01]  /*7290*/  FFMA.FTZ R8, R31, -UR19, R46 ;  /* 0x800000131f087c23 */ /* 0x000fe2000801002e */
[----:B----4-:R-:W-:Y:S01]  /*72a0*/  FSEL R15, R55, -INF , !P1 ;  /* 0xff800000370f7808 */ /* 0x010fe20004800000 */
[----:B-----5:R-:W-:Y:S01]  /*72b0*/  FFMA.FTZ R28, R28, -UR19, R39 ;  /* 0x800000131c1c7c23 */ /* 0x020fe20008010027 */
[CC--:B------:R-:W-:Y:S02]  /*72c0*/  ISETP.GE.AND P1, PT, R7.reuse, R238.reuse, PT ;  /* 0x000000ee0700720c */ /* 0x0c0fe40003f26270 */
[----:B------:R-:W-:Y:S02]  /*72d0*/  FSEL R8, R8, -INF , !P4 ;  /* 0xff80000008087808 */ /* 0x000fe40006000000 */
[----:B------:R-:W-:Y:S01]  /*72e0*/  ISETP.LT.OR P1, PT, R7, R239, P1 ;  /* 0x000000ef0700720c */ /* 0x000fe20000f21670 */
[----:B------:R-:W-:Y:S01]  /*72f0*/  FFMA.FTZ R7, R26, -UR19, R51 ;  /* 0x800000131a077c23 */ /* 0x000fe20008010033 */
[----:B------:R-:W-:Y:S01]  /*7300*/  ISETP.GE.AND P4, PT, R13, R238, PT ;  /* 0x000000ee0d00720c */ /* 0x000fe20003f86270 */
[----:B------:R-:W1:Y:S01]  /*7310*/  I2F R26, R11 ;  /* 0x0000000b001a7306 */ /* 0x000e620000201400 */
[----:B------:R-:W-:Y:S02]  /*7320*/  LDSM.16.MT88.4 R48, [R222+0x12000] ;  /* 0x01200000de30783b */ /* 0x000fe40000004200 */
[----:B------:R-:W-:-:S02]  /*7330*/  FSEL R7, R7, -INF , !P5 ;  /* 0xff80000007077808 */ /* 0x000fc40006800000 */
[-C--:B------:R-:W-:Y:S02]  /*7340*/  ISETP.GE.AND P5, PT, R14, R238.reuse, PT ;  /* 0x000000ee0e00720c */ /* 0x080fe40003fa6270 */
[-C--:B------:R-:W-:Y:S01]  /*7350*/  ISETP.LT.OR P4, PT, R13, R239.reuse, P4 ;  /* 0x000000ef0d00720c */ /* 0x080fe20002781670 */
[----:B------:R-:W-:Y:S01]  /*7360*/  FFMA.FTZ R13, R30, -UR19, R42 ;  /* 0x800000131e0d7c23 */ /* 0x000fe2000801002a */
[----:B------:R-:W-:Y:S01]  /*7370*/  ISETP.LT.OR P5, PT, R14, R239, P5 ;  /* 0x000000ef0e00720c */ /* 0x000fe20002fa1670 */
[----:B------:R-:W-:Y:S01]  /*7380*/  LDSM.16.MT88.4 R40, [R224+0x12000] ;  /* 0x01200000e028783b */ /* 0x000fe20000004200 */
[----:B------:R-:W-:Y:S01]  /*7390*/  FSEL R14, R25, -INF , !P3 ;  /* 0xff800000190e7808 */ /* 0x000fe20005800000 */
[----:B------:R-:W-:Y:S01]  /*73a0*/  IMAD.IADD R25, R240, 0x1, -R12 ;  /* 0x00000001f0197824 */ /* 0x000fe200078e0a0c */
[----:B------:R-:W-:Y:S02]  /*73b0*/  ISETP.GE.AND P3, PT, R12, R238, PT ;  /* 0x000000ee0c00720c */ /* 0x000fe40003f66270 */
[----:B------:R-:W-:Y:S01]  /*73c0*/  FSEL R13, R13, -INF , !P2 ;  /* 0xff8000000d0d7808 */ /* 0x000fe20005000000 */
[----:B-1----:R-:W-:Y:S01]  /*73d0*/  FFMA.FTZ R26, R26, -UR19, R34 ;  /* 0x800000131a1a7c23 */ /* 0x002fe20008010022 */
[----:B------:R-:W-:-:S02]  /*73e0*/  FSEL R11, R27, -INF , !P0 ;  /* 0xff8000001b0b7808 */ /* 0x000fc40004000000 */
[-C--:B------:R-:W-:Y:S02]  /*73f0*/  ISETP.GE.AND P0, PT, R20, R238.reuse, PT ;  /* 0x000000ee1400720c */ /* 0x080fe40003f06270 */
[----:B------:R-:W-:Y:S02]  /*7400*/  ISETP.LT.OR P3, PT, R12, R239, P3 ;  /* 0x000000ef0c00720c */ /* 0x000fe40001f61670 */
[-C--:B------:R-:W-:Y:S02]  /*7410*/  ISETP.GE.AND P2, PT, R18, R238.reuse, PT ;  /* 0x000000ee1200720c */ /* 0x080fe40003f46270 */
[----:B------:R-:W-:Y:S02]  /*7420*/  FSEL R12, R32, -INF , !P1 ;  /* 0xff800000200c7808 */ /* 0x000fe40004800000 */
[----:B------:R-:W-:Y:S02]  /*7430*/  ISETP.GE.AND P1, PT, R17, R238, PT ;  /* 0x000000ee1100720c */ /* 0x000fe40003f26270 */
[----:B------:R-:W-:-:S02]  /*7440*/  IABS R25, R25 ;  /* 0x0000001900197213 */ /* 0x000fc40000000000 */
[----:B------:R-:W-:Y:S02]  /*7450*/  FMNMX.FTZ R27, R23, R22, !PT ;  /* 0x00000016171b7209 */ /* 0x000fe40007810000 */
[-C--:B------:R-:W-:Y:S01]  /*7460*/  ISETP.LT.OR P0, PT, R20, R239.reuse, P0 ;  /* 0x000000ef1400720c */ /* 0x080fe20000701670 */
[----:B------:R-:W-:Y:S01]  /*7470*/  IMAD.IADD R20, R240, 0x1, -R18 ;  /* 0x00000001f0147824 */ /* 0x000fe200078e0a12 */
[-C--:B------:R-:W-:Y:S01]  /*7480*/  ISETP.LT.OR P2, PT, R18, R239.reuse, P2 ;  /* 0x000000ef1200720c */ /* 0x080fe20001741670 */
[----:B------:R-:W-:Y:S01]  /*7490*/  IMAD.IADD R18, R240, 0x1, -R17 ;  /* 0x00000001f0127824 */ /* 0x000fe200078e0a11 */
[----:B------:R-:W-:Y:S01]  /*74a0*/  ISETP.LT.OR P1, PT, R17, R239, P1 ;  /* 0x000000ef1100720c */ /* 0x000fe20000f21670 */
[----:B------:R-:W-:Y:S01]  /*74b0*/  IMAD.MOV.U32 R17, RZ, RZ, R25 ;  /* 0x000000ffff117224 */ /* 0x000fe200078e0019 */
[----:B------:R-:W-:Y:S02]  /*74c0*/  FMNMX.FTZ R27, R21, R27, !PT ;  /* 0x0000001b151b7209 */ /* 0x000fe40007810000 */
[----:B------:R-:W-:-:S02]  /*74d0*/  FMNMX.FTZ R25, R24, R15, !PT ;  /* 0x0000000f18197209 */ /* 0x000fc40007810000 */
[----:B------:R-:W-:Y:S02]  /*74e0*/  FMNMX.FTZ R27, R19, R27, !PT ;  /* 0x0000001b131b7209 */ /* 0x000fe40007810000 */
[----:B------:R-:W-:Y:S02]  /*74f0*/  FMNMX.FTZ R25, R11, R25, !PT ;  /* 0x000000190b197209 */ /* 0x000fe40007810000 */
[----:B------:R-:W-:Y:S02]  /*7500*/  FMNMX.FTZ R27, R6, R27, !PT ;  /* 0x0000001b061b7209 */ /* 0x000fe40007810000 */
[----:B------:R-:W-:Y:S02]  /*7510*/  FMNMX.FTZ R25, R7, R25, !PT ;  /* 0x0000001907197209 */ /* 0x000fe40007810000 */
[----:B------:R-:W-:Y:S02]  /*7520*/  FSEL R189, R29, -INF , !P0 ;  /* 0xff8000001dbd7808 */ /* 0x000fe40004000000 */
[----:B------:R-:W-:Y:S01]  /*7530*/  ISETP.GE.AND P0, PT, R16, R238, PT ;  /* 0x000000ee1000720c */ /* 0x000fe20003f06270 */
[----:B------:R1:W2:Y:S01]  /*7540*/  I2F R29, R17 ;  /* 0x00000011001d7306 */ /* 0x0002a20000201400 */
[----:B------:R-:W-:-:S02]  /*7550*/  FMNMX.FTZ R27, R5, R27, !PT ;  /* 0x0000001b051b7209 */ /* 0x000fc40007810000 */
[----:B------:R-:W-:Y:S02]  /*7560*/  FMNMX.FTZ R25, R8, R25, !PT ;  /* 0x0000001908197209 */ /* 0x000fe40007810000 */
[----:B------:R-:W-:Y:S02]  /*7570*/  IABS R20, R20 ;  /* 0x0000001400147213 */ /* 0x000fe40000000000 */
[----:B------:R-:W-:Y:S02]  /*7580*/  FMNMX.FTZ R27, R10, R27, !PT ;  /* 0x0000001b0a1b7209 */ /* 0x000fe40007810000 */
[----:B------:R-:W-:Y:S01]  /*7590*/  ISETP.LT.OR P0, PT, R16, R239, P0 ;  /* 0x000000ef1000720c */ /* 0x000fe20000701670 */
[----:B------:R-:W-:Y:S01]  /*75a0*/  IMAD.IADD R16, R240, 0x1, -R16 ;  /* 0x00000001f0107824 */ /* 0x000fe200078e0a10 */
[----:B------:R-:W-:Y:S01]  /*75b0*/  FMNMX.FTZ R25, R14, R25, !PT ;  /* 0x000000190e197209 */ /* 0x000fe20007810000 */
[----:B------:R-:W3:Y:S01]  /*75c0*/  I2F R20, R20 ;  /* 0x0000001400147306 */ /* 0x000ee20000201400 */
[----:B------:R-:W-:-:S02]  /*75d0*/  IABS R18, R18 ;  /* 0x0000001200127213 */ /* 0x000fc40000000000 */
[----:B------:R-:W-:Y:S01]  /*75e0*/  FMNMX.FTZ R27, R9, R27, !PT ;  /* 0x0000001b091b7209 */ /* 0x000fe20007810000 */
[----:B-1----:R-:W-:Y:S01]  /*75f0*/  IMAD.IADD R17, R240, 0x1, -R3 ;  /* 0x00000001f0117824 */ /* 0x002fe200078e0a03 */
[----:B------:R-:W-:Y:S01]  /*7600*/  FMNMX.FTZ R25, R13, R25, !PT ;  /* 0x000000190d197209 */ /* 0x000fe20007810000 */
[----:B--2---:R-:W-:Y:S01]  /*7610*/  FFMA.FTZ R35, R29, -UR19, R35 ;  /* 0x800000131d237c23 */ /* 0x004fe20008010023 */
[----:B------:R-:W-:Y:S01]  /*7620*/  IABS R16, R16 ;  /* 0x0000001000107213 */ /* 0x000fe20000000000 */
[----:B------:R-:W1:Y:S01]  /*7630*/  I2F R18, R18 ;  /* 0x0000001200127306 */ /* 0x000e620000201400 */
[----:B------:R-:W-:Y:S02]  /*7640*/  FMNMX.FTZ R27, R185, R27, !PT ;  /* 0x0000001bb91b7209 */ /* 0x000fe40007810000 */
[----:B------:R-:W-:Y:S02]  /*7650*/  FMNMX.FTZ R25, R12, R25, !PT ;  /* 0x000000190c197209 */ /* 0x000fe40007810000 */
[----:B------:R-:W-:-:S02]  /*7660*/  IABS R17, R17 ;  /* 0x0000001100117213 */ /* 0x000fc40000000000 */
[----:B------:R-:W-:Y:S01]  /*7670*/  FMNMX.FTZ R27, R186, R27, !PT ;  /* 0x0000001bba1b7209 */ /* 0x000fe20007810000 */
[----:B------:R-:W2:Y:S01]  /*7680*/  I2F R16, R16 ;  /* 0x0000001000107306 */ /* 0x000ea20000201400 */
[----:B------:R-:W-:Y:S01]  /*7690*/  FSEL R190, R28, -INF , !P5 ;  /* 0xff8000001cbe7808 */ /* 0x000fe20006800000 */
[----:B---3--:R-:W-:Y:S01]  /*76a0*/  FFMA.FTZ R82, R20, -UR19, R82 ;  /* 0x8000001314527c23 */ /* 0x008fe20008010052 */
[----:B------:R-:W-:Y:S01]  /*76b0*/  FMNMX.FTZ R25, R189, R25, !PT ;  /* 0x00000019bd197209 */ /* 0x000fe20007810000 */
[----:B------:R-:W-:Y:S01]  /*76c0*/  LDSM.16.MT88.4 R28, [R221+0x10800] ;  /* 0x01080000dd1c783b */ /* 0x000fe20000004200 */
[----:B------:R-:W-:Y:S02]  /*76d0*/  FMNMX.FTZ R27, R187, R27, !PT ;  /* 0x0000001bbb1b7209 */ /* 0x000fe40007810000 */
[----:B------:R-:W-:Y:S01]  /*76e0*/  FSEL R191, R26, -INF , !P4 ;  /* 0xff8000001abf7808 */ /* 0x000fe20006000000 */
[----:B------:R-:W3:Y:S01]  /*76f0*/  I2F R17, R17 ;  /* 0x0000001100117306 */ /* 0x000ee20000201400 */
[----:B------:R-:W-:-:S02]  /*7700*/  FMNMX.FTZ R25, R190, R25, !PT ;  /* 0x00000019be197209 */ /* 0x000fc40007810000 */
[----:B------:R-:W-:Y:S02]  /*7710*/  FMNMX.FTZ R27, R188, R27, !PT ;  /* 0x0000001bbc1b7209 */ /* 0x000fe40007810000 */
[----:B------:R-:W-:Y:S01]  /*7720*/  FSEL R192, R35, -INF , !P3 ;  /* 0xff80000023c07808 */ /* 0x000fe20005800000 */
[----:B-1----:R-:W-:Y:S01]  /*7730*/  FFMA.FTZ R35, R18, -UR19, R83 ;  /* 0x8000001312237c23 */ /* 0x002fe20008010053 */
[----:B------:R-:W-:Y:S01]  /*7740*/  FMNMX.FTZ R25, R191, R25, !PT ;  /* 0x00000019bf197209 */ /* 0x000fe20007810000 */
[----:B--2---:R-:W-:Y:S01]  /*7750*/  FFMA.FTZ R16, R16, -UR19, R78 ;  /* 0x8000001310107c23 */ /* 0x004fe2000801004e */
[----:B------:R-:W-:Y:S02]  /*7760*/  FMNMX.FTZ R27, R199, R27, !PT ;  /* 0x0000001bc71b7209 */ /* 0x000fe40007810000 */
[----:B------:R-:W-:Y:S02]  /*7770*/  FSEL R193, R82, -INF , !P2 ;  /* 0xff80000052c17808 */ /* 0x000fe40005000000 */
[----:B------:R-:W-:Y:S01]  /*7780*/  FMNMX.FTZ R25, R192, R25, !PT ;  /* 0x00000019c0197209 */ /* 0x000fe20007810000 */
[----:B------:R-:W-:Y:S01]  /*7790*/  LDSM.16.MT88.4 R80, [R222+0x14000] ;  /* 0x01400000de50783b */ /* 0x000fe20000004200 */
[----:B------:R-:W-:Y:S01]  /*77a0*/  FMNMX.FTZ R27, R198, R27, !PT ;  /* 0x0000001bc61b7209 */ /* 0x000fe20007810000 */
[----:B---3--:R-:W-:Y:S01]  /*77b0*/  FFMA.FTZ R17, R17, -UR19, R79 ;  /* 0x8000001311117c23 */ /* 0x008fe2000801004f */
[----:B------:R-:W-:-:S02]  /*77c0*/  ISETP.GE.AND P3, PT, R3, R238, PT ;  /* 0x000000ee0300720c */ /* 0x000fc40003f66270 */
[----:B------:R-:W-:Y:S02]  /*77d0*/  FSEL R35, R35, -INF , !P1 ;  /* 0xff80000023237808 */ /* 0x000fe40004800000 */
[----:B------:R-:W-:Y:S02]  /*77e0*/  FMNMX.FTZ R25, R193, R25, !PT ;  /* 0x00000019c1197209 */ /* 0x000fe40007810000 */
[----:B------:R-:W-:Y:S02]  /*77f0*/  FMNMX.FTZ R27, R197, R27, !PT ;  /* 0x0000001bc51b7209 */ /* 0x000fe40007810000 */
[----:B------:R-:W-:Y:S02]  /*7800*/  ISETP.LT.OR P3, PT, R3, R239, P3 ;  /* 0x000000ef0300720c */ /* 0x000fe40001f61670 */
[----:B------:R-:W-:Y:S02]  /*7810*/  FSEL R34, R16, -INF , !P0 ;  /* 0xff80000010227808 */ /* 0x000fe40004000000 */
[----:B------:R-:W-:-:S02]  /*7820*/  FMNMX.FTZ R25, R35, R25, !PT ;  /* 0x0000001923197209 */ /* 0x000fc40007810000 */
[----:B------:R-:W-:Y:S02]  /*7830*/  FMNMX.FTZ R20, R195, R27, !PT ;  /* 0x0000001bc3147209 */ /* 0x000fe40007810000 */
[----:B------:R-:W-:Y:S02]  /*7840*/  FSEL R33, R17, -INF , !P3 ;  /* 0xff80000011217808 */ /* 0x000fe40005800000 */
[----:B------:R-:W-:Y:S01]  /*7850*/  FMNMX.FTZ R3, R34, R25, !PT ;  /* 0x0000001922037209 */ /* 0x000fe20007810000 */
[----:B------:R-:W1:Y:S03]  /*7860*/  SHFL.BFLY PT, R18, R20, 0x2, 0x1f ;  /* 0x0c401f0014127f89 */ /* 0x000e6600000e0000 */
        /* <DEDUP_REMOVED lines=8> */
[----:B------:R-:W-:Y:S01]  /*78f0*/  FMUL.FTZ R194, R164, c[0x0][0x23c] ;  /* 0x00008f00a4c27a20 */ /* 0x000fe20000410000 */
[----:B--2---:R-:W-:-:S04]  /*7900*/  FMNMX.FTZ R3, R16, R3, !PT ;  /* 0x0000000310037209 */ /* 0x004fc80007810000 */
[----:B------:R-:W-:Y:S02]  /*7910*/  FSEL R194, R194, RZ, P0 ;  /* 0x000000ffc2c27208 */ /* 0x000fe40000000000 */
        /* <DEDUP_REMOVED lines=9> */
[--C-:B------:R-:W-:Y:S01]  /*79b0*/  FFMA.FTZ R180, R24, c[0x0][0x23c], -R32.reuse ;  /* 0x00008f0018b47a23 */ /* 0x100fe20000010820 */
[----:B------:R-:W-:Y:S01]  /*79c0*/  LDSM.16.MT88.4 R16, [R222+0x10800] ;  /* 0x01080000de10783b */ /* 0x000fe20000004200 */
[--C-:B------:R-:W-:Y:S01]  /*79d0*/  FFMA.FTZ R182, R15, c[0x0][0x23c], -R32.reuse ;  /* 0x00008f000fb67a23 */ /* 0x100fe20000010820 */
[----:B------:R-:W-:Y:S01]  /*79e0*/  LEA.HI.X R246, R196, c[0x0][0x16c], R165, 0x1, P0 ;  /* 0x00005b00c4f67a11 */ /* 0x000fe200000f0ca5 */
[--C-:B------:R-:W-:Y:S01]  /*79f0*/  FFMA.FTZ R181, R11, c[0x0][0x23c], -R32.reuse ;  /* 0x00008f000bb57a23 */ /* 0x100fe20000010820 */
[----:B------:R-:W-:Y:S01]  /*7a00*/  LDSM.16.MT88.4 R24, [R224+0x12800] ;  /* 0x01280000e018783b */ /* 0x000fe20000004200 */
[----:B------:R-:W-:Y:S01]  /*7a10*/  FFMA.FTZ R174, R7, c[0x0][0x23c], -R32 ;  /* 0x00008f0007ae7a23 */ /* 0x000fe20000010820 */
[----:B------:R-:W1:Y:S01]  /*7a20*/  MUFU.EX2 R183, R183 ;  /* 0x000000b700b77308 */ /* 0x000e620000000800 */
[--C-:B------:R-:W-:Y:S01]  /*7a30*/  FFMA.FTZ R177, R6, c[0x0][0x23c], -R194.reuse ;  /* 0x00008f0006b17a23 */ /* 0x100fe200000108c2 */
[----:B------:R-:W-:Y:S01]  /*7a40*/  LDSM.16.MT88.4 R20, [R220+0x12800] ;  /* 0x01280000dc14783b */ /* 0x000fe20000004200 */
[----:B------:R-:W-:-:S02]  /*7a50*/  FFMA.FTZ R176, R5, c[0x0][0x23c], -R194 ;  /* 0x00008f0005b07a23 */ /* 0x000fc400000108c2 */
[--C-:B------:R-:W-:Y:S01]  /*7a60*/  FFMA.FTZ R173, R10, c[0x0][0x23c], -R194.reuse ;  /* 0x00008f000aad7a23 */ /* 0x100fe200000108c2 */
[----:B------:R-:W2:Y:S01]  /*7a70*/  LDSM.16.MT88.4 R4, [R220+0x16000] ;  /* 0x01600000dc04783b */ /* 0x000ea20000004200 */
[----:B------:R-:W-:Y:S01]  /*7a80*/  FFMA.FTZ R172, R9, c[0x0][0x23c], -R194 ;  /* 0x00008f0009ac7a23 */ /* 0x000fe200000108c2 */
[----:B------:R-:W-:Y:S01]  /*7a90*/  MUFU.EX2 R179, R179 ;  /* 0x000000b300b37308 */ /* 0x000fe20000000800 */
[--C-:B------:R-:W-:Y:S02]  /*7aa0*/  FFMA.FTZ R175, R8, c[0x0][0x23c], -R32.reuse ;  /* 0x00008f0008af7a23 */ /* 0x100fe40000010820 */
[----:B------:R-:W3:Y:S01]  /*7ab0*/  LDSM.16.MT88.4 R8, [R224+0x10800] ;  /* 0x01080000e008783b */ /* 0x000ee20000004200 */
[--C-:B------:R-:W-:Y:S02]  /*7ac0*/  FFMA.FTZ R169, R14, c[0x0][0x23c], -R32.reuse ;  /* 0x00008f000ea97a23 */ /* 0x100fe40000010820 */
[--C-:B------:R-:W-:Y:S02]  /*7ad0*/  FFMA.FTZ R2, R13, c[0x0][0x23c], -R32.reuse ;  /* 0x00008f000d027a23 */ /* 0x100fe40000010820 */
[----:B------:R-:W4:Y:S01]  /*7ae0*/  MUFU.EX2 R178, R178 ;  /* 0x000000b200b27308 */ /* 0x000f220000000800 */
[----:B-1----:R-:W-:Y:S01]  /*7af0*/  F2FP.PACK_AB R128, R183, R184 ;  /* 0x000000b8b780723e */ /* 0x002fe200000000ff */
[----:B------:R-:W-:-:S02]  /*7b00*/  FFMA.FTZ R0, R12, c[0x0][0x23c], -R32 ;  /* 0x00008f000c007a23 */ /* 0x000fc40000010820 */
[----:B------:R-:W1:Y:S01]  /*7b10*/  LDSM.16.MT88.4 R12, [R220+0x10800] ;  /* 0x01080000dc0c783b */ /* 0x000e620000004200 */
[--C-:B------:R-:W-:Y:S02]  /*7b20*/  FFMA.FTZ R185, R185, c[0x0][0x23c], -R194.reuse ;  /* 0x00008f00b9b97a23 */ /* 0x100fe400000108c2 */
[--C-:B------:R-:W-:Y:S01]  /*7b30*/  FFMA.FTZ R186, R186, c[0x0][0x23c], -R194.reuse ;  /* 0x00008f00baba7a23 */ /* 0x100fe200000108c2 */
[----:B------:R-:W-:Y:S01]  /*7b40*/  MUFU.EX2 R180, R180 ;  /* 0x000000b400b47308 */ /* 0x000fe20000000800 */
[--C-:B------:R-:W-:Y:S02]  /*7b50*/  FFMA.FTZ R187, R187, c[0x0][0x23c], -R194.reuse ;  /* 0x00008f00bbbb7a23 */ /* 0x100fe400000108c2 */
[----:B------:R-:W-:Y:S02]  /*7b60*/  FFMA.FTZ R188, R188, c[0x0][0x23c], -R194 ;  /* 0x00008f00bcbc7a23 */ /* 0x000fe400000108c2 */
[--C-:B------:R-:W-:Y:S02]  /*7b70*/  FFMA.FTZ R189, R189, c[0x0][0x23c], -R32.reuse ;  /* 0x00008f00bdbd7a23 */ /* 0x100fe40000010820 */
[--C-:B------:R-:W-:Y:S01]  /*7b80*/  FFMA.FTZ R190, R190, c[0x0][0x23c], -R32.reuse ;  /* 0x00008f00bebe7a23 */ /* 0x100fe20000010820 */
[----:B------:R-:W5:Y:S01]  /*7b90*/  MUFU.EX2 R182, R182 ;  /* 0x000000b600b67308 */ /* 0x000f620000000800 */
[----:B----4-:R-:W-:Y:S01]  /*7ba0*/  F2FP.PACK_AB R130, R178, R179 ;  /* 0x000000b3b282723e */ /* 0x010fe200000000ff */
[----:B------:R-:W-:-:S02]  /*7bb0*/  FFMA.FTZ R191, R191, c[0x0][0x23c], -R32 ;  /* 0x00008f00bfbf7a23 */ /* 0x000fc40000010820 */
[----:B------:R-:W-:Y:S02]  /*7bc0*/  FFMA.FTZ R192, R192, c[0x0][0x23c], -R32 ;  /* 0x00008f00c0c07a23 */ /* 0x000fe40000010820 */
[--C-:B------:R-:W-:Y:S02]  /*7bd0*/  FFMA.FTZ R199, R199, c[0x0][0x23c], -R194.reuse ;  /* 0x00008f00c7c77a23 */ /* 0x100fe400000108c2 */
[----:B------:R-:W-:Y:S01]  /*7be0*/  MUFU.EX2 R181, R181 ;  /* 0x000000b500b57308 */ /* 0x000fe20000000800 */
[--C-:B------:R-:W-:Y:S02]  /*7bf0*/  FFMA.FTZ R198, R198, c[0x0][0x23c], -R194.reuse ;  /* 0x00008f00c6c67a23 */ /* 0x100fe400000108c2 */
[--C-:B------:R-:W-:Y:S02]  /*7c00*/  FFMA.FTZ R197, R197, c[0x0][0x23c], -R194.reuse ;  /* 0x00008f00c5c57a23 */ /* 0x100fe400000108c2 */
[----:B------:R-:W-:Y:S02]  /*7c10*/  FFMA.FTZ R249, R195, c[0x0][0x23c], -R194 ;  /* 0x00008f00c3f97a23 */ /* 0x000fe400000108c2 */
[--C-:B------:R-:W-:Y:S01]  /*7c20*/  FFMA.FTZ R193, R193, c[0x0][0x23c], -R32.reuse ;  /* 0x00008f00c1c17a23 */ /* 0x100fe20000010820 */
[----:B------:R-:W4:Y:S01]  /*7c30*/  MUFU.EX2 R174, R174 ;  /* 0x000000ae00ae7308 */ /* 0x000f220000000800 */
[----:B-----5:R-:W-:Y:S01]  /*7c40*/  F2FP.PACK_AB R129, R182, R180 ;  /* 0x000000b4b681723e */ /* 0x020fe200000000ff */
[----:B------:R-:W-:-:S02]  /*7c50*/  FFMA.FTZ R194, R35, c[0x0][0x23c], -R32 ;  /* 0x00008f0023c27a23 */ /* 0x000fc40000010820 */
[--C-:B------:R-:W-:Y:S02]  /*7c60*/  FFMA.FTZ R195, R34, c[0x0][0x23c], -R32.reuse ;  /* 0x00008f0022c37a23 */ /* 0x100fe40000010820 */
[----:B------:R-:W-:Y:S02]  /*7c70*/  FFMA.FTZ R248, R33, c[0x0][0x23c], -R32 ;  /* 0x00008f0021f87a23 */ /* 0x000fe40000010820 */
[----:B------:R-:W5:Y:S01]  /*7c80*/  MUFU.EX2 R177, R177 ;  /* 0x000000b100b17308 */ /* 0x000f620000000800 */
        /* <DEDUP_REMOVED lines=139> */
[----:B------:R-:W3:Y:S01]  /*8540*/  LDSM.16.MT88.4 R12, [R222+0x13000] ;  /* 0x01300000de0c783b */ /* 0x000ee20000004200 */
[----:B------:R-:W-:Y:S02]  /*8550*/  FADD.FTZ R191, R193, R191 ;  /* 0x000000bfc1bf7221 */ /* 0x000fe40000010000 */
[----:B------:R-:W-:Y:S02]  /*8560*/  FADD.FTZ R188, R197, R188 ;  /* 0x000000bcc5bc7221 */ /* 0x000fe40000010000 */
[----:B------:R-:W-:-:S02]  /*8570*/  FADD.FTZ R191, R194, R191 ;  /* 0x000000bfc2bf7221 */ /* 0x000fc40000010000 */
[----:B-1----:R-:W-:Y:S02]  /*8580*/  HMMA.16816.F32 R144, R4, R8, R144 ;  /* 0x000000080490723c */ /* 0x002fe40000001890 */
[----:B------:R-:W-:-:S06]  /*8590*/  FADD.FTZ R191, R195, R191 ;  /* 0x000000bfc3bf7221 */ /* 0x000fcc0000010000 */
        /* <DEDUP_REMOVED lines=171> */
.L_x_6350:
[----:B------:R-:W-:-:S04]  /*9050*/  ULEA UR4, -UR6, URZ, 0x6 ;  /* 0x0000003f06047291 */ /* 0x000fc8000f8e313f */
[----:B------:R-:W-:Y:S02]  /*9060*/  USHF.R.S32.HI UR5, URZ, 0x1f, UR4 ;  /* 0x0000001f3f057899 */ /* 0x000fe40008011404 */
[----:B------:R-:W-:-:S04]  /*9070*/  MOV R2, UR4 ;  /* 0x0000000400027c02 */ /* 0x000fc80008000f00 */
[----:B------:R-:W-:Y:S02]  /*9080*/  MOV R0, UR5 ;  /* 0x0000000500007c02 */ /* 0x000fe40008000f00 */
.L_x_6351:
        /* <DEDUP_REMOVED lines=113> */
[----:B------:R5:W-:Y:S02]  /*97a0*/  @!P5 LDGSTS.E.BYPASS.LTC128B.128 [R235+0x11000], [R20.64] ;  /* 0x1100000014ebdfae */ /* 0x000be4000b901d56 */
[----:B------:R-:W-:Y:S01]  /*97b0*/  IMAD.IADD R2, R243, 0x1, -R0 ;  /* 0x00000001f3027824 */ /* 0x000fe200078e0a00 */
[C---:B------:R-:W-:Y:S01]  /*97c0*/  ISETP.GE.AND P0, PT, R0.reuse, R241, PT ;  /* 0x000000f10000720c */ /* 0x040fe20003f06270 */
[----:B------:R-:W-:Y:S03]  /*97d0*/  @P4 STS.128 [R235+0x13000], RZ ;  /* 0x013000ffeb004388 */ /* 0x000fe60000000c00 */
[----:B------:R-:W-:Y:S01]  /*97e0*/  IABS R2, R2 ;  /* 0x0000000200027213 */ /* 0x000fe20000000000 */
[----:B------:R-:W-:Y:S01]  /*97f0*/  @!PT LDS RZ, [RZ] ;  /* 0x00000000fffff984 */ /* 0x000fe20000000800 */
[----:B------:R-:W-:Y:S01]  /*9800*/  @!PT LDS RZ, [RZ] ;  /* 0x00000000fffff984 */ /* 0x000fe20000000800 */
[----:B------:R-:W-:Y:S01]  /*9810*/  @!PT LDS RZ, [RZ] ;  /* 0x00000000fffff984 */ /* 0x000fe20000000800 */
[----:B------:R3:W-:Y:S01]  /*9820*/  @!P4 LDGSTS.E.BYPASS.LTC128B.128 [R235+0x13000], [R18.64+0x80] ;  /* 0x1300008012ebcfae */ /* 0x0007e2000b901d56 */
[----:B------:R-:W-:-:S03]  /*9830*/  ISETP.LT.OR P0, PT, R0, R242, P0 ;  /* 0x000000f20000720c */ /* 0x000fc60000701670 */
[----:B------:R-:W-:Y:S01]  /*9840*/  @P3 STS.128 [R235+0x15000], RZ ;  /* 0x015000ffeb003388 */ /* 0x000fe20000000c00 */
[----:B------:R-:W-:Y:S03]  /*9850*/  I2F R2, R2 ;  /* 0x0000000200027306 */ /* 0x000fe60000201400 */
        /* <DEDUP_REMOVED lines=30> */
[----:B----4-:R-:W3:Y:S01]  /*9a40*/  LDSM.16.M88.4 R12, [R229+0x8800] ;  /* 0x00880000e50c783b */ /* 0x010ee20000000200 */
[----:B-1----:R-:W-:-:S03]  /*9a50*/  IADD3 R167, R0, 0x8, RZ ;  /* 0x0000000800a77810 */ /* 0x002fc60007ffe0ff */
[----:B------:R-:W1:Y:S04]  /*9a60*/  LDSM.16.M88.4 R4, [R229+0x9000] ;  /* 0x00900000e504783b */ /* 0x000e680000000200 */
[----:B-----5:R-:W4:Y:S04]  /*9a70*/  LDSM.16.M88.4 R20, [R229+0x8000] ;  /* 0x00800000e514783b */ /* 0x020f280000000200 */
[----:B------:R-:W5:Y:S04]  /*9a80*/  LDSM.16.M88.4 R176, [R229+0x9800] ;  /* 0x00980000e5b0783b */ /* 0x000f680000000200 */
[----:B------:R-:W-:Y:S04]  /*9a90*/  LDSM.16.M88.4 R28, [R228] ;  /* 0x00000000e41c783b */ /* 0x000fe80000000200 */
[----:B------:R-:W4:Y:S04]  /*9aa0*/  LDSM.16.M88.4 R168, [R219] ;  /* 0x00000000dba8783b */ /* 0x000f280000000200 */
[----:B--2---:R-:W2:Y:S04]  /*9ab0*/  LDSM.16.M88.4 R32, [R218] ;  /* 0x00000000da20783b */ /* 0x004ea80000000200 */
[----:B------:R-:W2:Y:S04]  /*9ac0*/  LDSM.16.M88.4 R172, [R227] ;  /* 0x00000000e3ac783b */ /* 0x000ea80000000200 */
[----:B------:R-:W2:Y:S04]  /*9ad0*/  LDSM.16.M88.4 R188, [R217] ;  /* 0x00000000d9bc783b */ /* 0x000ea80000000200 */
[----:B------:R-:W-:Y:S01]  /*9ae0*/  LDSM.16.M88.4 R192, [R223+0x8000] ;  /* 0x00800000dfc0783b */ /* 0x000fe20000000200 */
[C---:B---3--:R-:W-:Y:S03]  /*9af0*/  HMMA.16816.F32 R16, R180.reuse, R12, RZ ;  /* 0x0000000cb410723c */ /* 0x048fe600000018ff */
[----:B------:R-:W0:Y:S05]  /*9b00*/  LDGDEPBAR ;  /* 0x00000000000079af */ /* 0x000e2a0000000000 */
[C---:B------:R-:W-:Y:S08]  /*9b10*/  HMMA.16816.F32 R12, R180.reuse, R14, RZ ;  /* 0x0000000eb40c723c */ /* 0x040ff000000018ff */
[C---:B-1----:R-:W-:Y:S08]  /*9b20*/  HMMA.16816.F32 R8, R180.reuse, R4, RZ ;  /* 0x00000004b408723c */ /* 0x042ff000000018ff */
[C---:B------:R-:W-:Y:S08]  /*9b30*/  HMMA.16816.F32 R4, R180.reuse, R6, RZ ;  /* 0x00000006b404723c */ /* 0x040ff000000018ff */
[C---:B----4-:R-:W-:Y:S08]  /*9b40*/  HMMA.16816.F32 R24, R180.reuse, R20, RZ ;  /* 0x00000014b418723c */ /* 0x050ff000000018ff */
[C---:B------:R-:W-:Y:S08]  /*9b50*/  HMMA.16816.F32 R20, R180.reuse, R22, RZ ;  /* 0x00000016b414723c */ /* 0x040ff000000018ff */
[C---:B-----5:R-:W-:Y:S08]  /*9b60*/  HMMA.16816.F32 R184, R180.reuse, R176, RZ ;  /* 0x000000b0b4b8723c */ /* 0x060ff000000018ff */
        /* <DEDUP_REMOVED lines=12> */
[----:B------:R-:W-:Y:S01]  /*9c30*/  HMMA.16816.F32 R180, R28, R190, R180 ;  /* 0x000000be1cb4723c */ /* 0x000fe200000018b4 */
[----:B------:R-:W-:Y:S04]  /*9c40*/  LDSM.16.M88.4 R188, [R225] ;  /* 0x00000000e1bc783b */ /* 0x000fe80000000200 */
[----:B------:R-:W4:Y:S03]  /*9c50*/  LDSM.16.M88.4 R28, [R216] ;  /* 0x00000000d81c783b */ /* 0x000f260000000200 */
[C---:B-1----:R-:W-:Y:S08]  /*9c60*/  HMMA.16816.F32 R24, R168.reuse, R192, R24 ;  /* 0x000000c0a818723c */ /* 0x042ff00000001818 */
[C---:B------:R-:W-:Y:S01]  /*9c70*/  HMMA.16816.F32 R20, R168.reuse, R194, R20 ;  /* 0x000000c2a814723c */ /* 0x040fe20000001814 */
[----:B------:R-:W-:Y:S07]  /*9c80*/  LDSM.16.M88.4 R192, [R216+0x1800] ;  /* 0x00180000d8c0783b */ /* 0x000fee0000000200 */
[C---:B------:R-:W-:Y:S08]  /*9c90*/  HMMA.16816.F32 R16, R168.reuse, R176, R16 ;  /* 0x000000b0a810723c */ /* 0x040ff00000001810 */
        /* <DEDUP_REMOVED lines=20> */
[----:B------:R-:W-:Y:S04]  /*9de0*/  LDSM.16.M88.4 R192, [R215] ;  /* 0x00000000d7c0783b */ /* 0x000fe80000000200 */
[----:B------:R-:W-:Y:S03]  /*9df0*/  LDSM.16.M88.4 R188, [R214] ;  /* 0x00000000d6bc783b */ /* 0x000fe60000000200 */
[C---:B---3--:R-:W-:Y:S08]  /*9e00*/  HMMA.16816.F32 R24, R28.reuse, R172, R24 ;  /* 0x000000ac1c18723c */ /* 0x048ff00000001818 */
[C---:B------:R-:W-:Y:S01]  /*9e10*/  HMMA.16816.F32 R20, R28.reuse, R174, R20 ;  /* 0x000000ae1c14723c */ /* 0x040fe20000001814 */
[----:B------:R-:W3:Y:S07]  /*9e20*/  LDSM.16.M88.4 R172, [R228+0x2000] ;  /* 0x00200000e4ac783b */ /* 0x000eee0000000200 */
[C---:B------:R-:W-:Y:S08]  /*9e30*/  HMMA.16816.F32 R16, R28.reuse, R168, R16 ;  /* 0x000000a81c10723c */ /* 0x040ff00000001810 */
[C---:B------:R-:W-:Y:S01]  /*9e40*/  HMMA.16816.F32 R12, R28.reuse, R170, R12 ;  /* 0x000000aa1c0c723c */ /* 0x040fe2000000180c */
[----:B------:R-:W4:Y:S07]  /*9e50*/  LDSM.16.M88.4 R168, [R213] ;  /* 0x00000000d5a8783b */ /* 0x000f2e0000000200 */
        /* <DEDUP_REMOVED lines=12> */
[----:B------:R-:W5:Y:S07]  /*9f20*/  LDSM.16.M88.4 R188, [R223+0xb000] ;  /* 0x00b00000dfbc783b */ /* 0x000f6e0000000200 */
[C---:B----4-:R-:W-:Y:S08]  /*9f30*/  HMMA.16816.F32 R8, R172.reuse, R168, R8 ;  /* 0x000000a8ac08723c */ /* 0x050ff00000001808 */
[C---:B------:R-:W-:Y:S01]  /*9f40*/  HMMA.16816.F32 R4, R172.reuse, R170, R4 ;  /* 0x000000aaac04723c */ /* 0x040fe20000001804 */
[----:B------:R-:W4:Y:S07]  /*9f50*/  LDSM.16.M88.4 R168, [R223+0xb800] ;  /* 0x00b80000dfa8783b */ /* 0x000f2e0000000200 */
[C---:B-1----:R-:W-:Y:S08]  /*9f60*/  HMMA.16816.F32 R184, R172.reuse, R176, R184 ;  /* 0x000000b0acb8723c */ /* 0x042ff000000018b8 */
[----:B------:R-:W-:Y:S01]  /*9f70*/  HMMA.16816.F32 R180, R172, R178, R180 ;  /* 0x000000b2acb4723c */ /* 0x000fe200000018b4 */
[----:B------:R-:W-:Y:S04]  /*9f80*/  LDSM.16.M88.4 R176, [R216+0x2000] ;  /* 0x00200000d8b0783b */ /* 0x000fe80000000200 */
[----:B------:R-:W-:Y:S03]  /*9f90*/  LDSM.16.M88.4 R172, [R216+0x2800] ;  /* 0x00280000d8ac783b */ /* 0x000fe60000000200 */
[C---:B--2---:R-:W-:Y:S08]  /*9fa0*/  HMMA.16816.F32 R24, R28.reuse, R32, R24 ;  /* 0x000000201c18723c */ /* 0x044ff00000001818 */
[C---:B------:R-:W-:Y:S01]  /*9fb0*/  HMMA.16816.F32 R20, R28.reuse, R34, R20 ;  /* 0x000000221c14723c */ /* 0x040fe20000001814 */
[----:B------:R-:W1:Y:S07]  /*9fc0*/  LDSM.16.M88.4 R32, [R225+0x2000] ;  /* 0x00200000e120783b */ /* 0x000e6e0000000200 */
[C---:B---3--:R-:W-:Y:S08]  /*9fd0*/  HMMA.16816.F32 R16, R28.reuse, R192, R16 ;  /* 0x000000c01c10723c */ /* 0x048ff00000001810 */
[C---:B------:R-:W-:Y:S01]  /*9fe0*/  HMMA.16816.F32 R12, R28.reuse, R194, R12 ;  /* 0x000000c21c0c723c */ /* 0x040fe2000000180c */
[----:B------:R-:W2:Y:S07]  /*9ff0*/  LDSM.16.M88.4 R192, [R216+0x3000] ;  /* 0x00300000d8c0783b */ /* 0x000eae0000000200 */
[C---:B-----5:R-:W-:Y:S08]  /*a000*/  HMMA.16816.F32 R8, R28.reuse, R188, R8 ;  /* 0x000000bc1c08723c */ /* 0x060ff00000001808 */
        /* <DEDUP_REMOVED lines=14> */
[----:B------:R-:W2:Y:S07]  /*a0f0*/  LDSM.16.M88.4 R192, [R229+0xd800] ;  /* 0x00d80000e5c0783b */ /* 0x000eae0000000200 */
[C---:B---3--:R-:W-:Y:S08]  /*a100*/  HMMA.16816.F32 R184, R32.reuse, R188, R184 ;  /* 0x000000bc20b8723c */ /* 0x048ff000000018b8 */
[----:B------:R-:W-:Y:S01]  /*a110*/  HMMA.16816.F32 R180, R32, R190, R180 ;  /* 0x000000be20b4723c */ /* 0x000fe200000018b4 */
[----:B------:R-:W-:Y:S04]  /*a120*/  LDSM.16.M88.4 R32, [R228+0x4000] ;  /* 0x00400000e420783b */ /* 0x000fe80000000200 */
[----:B------:R-:W-:Y:S03]  /*a130*/  LDSM.16.M88.4 R188, [R210] ;  /* 0x00000000d2bc783b */ /* 0x000fe60000000200 */
[C---:B----4-:R-:W-:Y:S08]  /*a140*/  HMMA.16816.F32 R24, R168.reuse, R28, R24 ;  /* 0x0000001ca818723c */ /* 0x050ff00000001818 */
[C---:B------:R-:W-:Y:S01]  /*a150*/  HMMA.16816.F32 R20, R168.reuse, R30, R20 ;  /* 0x0000001ea814723c */ /* 0x040fe20000001814 */
[----:B------:R-:W3:Y:S07]  /*a160*/  LDSM.16.M88.4 R28, [R211] ;  /* 0x00000000d31c783b */ /* 0x000eee0000000200 */
[C---:B-1----:R-:W-:Y:S08]  /*a170*/  HMMA.16816.F32 R16, R168.reuse, R176, R16 ;  /* 0x000000b0a810723c */ /* 0x042ff00000001810 */
[C---:B------:R-:W-:Y:S01]  /*a180*/  HMMA.16816.F32 R12, R168.reuse, R178, R12 ;  /* 0x000000b2a80c723c */ /* 0x040fe2000000180c */
[----:B------:R-:W1:Y:S07]  /*a190*/  LDSM.16.M88.4 R176, [R209] ;  /* 0x00000000d1b0783b */ /* 0x000e6e0000000200 */
[C---:B-----5:R-:W-:Y:S08]  /*a1a0*/  HMMA.16816.F32 R8, R168.reuse, R172, R8 ;  /* 0x000000aca808723c */ /* 0x060ff00000001808 */
[C---:B------:R-:W-:Y:S01]  /*a1b0*/  HMMA.16816.F32 R4, R168.reuse, R174, R4 ;  /* 0x000000aea804723c */ /* 0x040fe20000001804 */
[----:B------:R-:W4:Y:S07]  /*a1c0*/  LDSM.16.M88.4 R172, [R208] ;  /* 0x00000000d0ac783b */ /* 0x000f2e0000000200 */
        /* <DEDUP_REMOVED lines=26> */
[C---:B-1----:R-:W-:Y:S08]  /*a370*/  HMMA.16816.F32 R184, R168.reuse, R176, R184 ;  /* 0x000000b0a8b8723c */ /* 0x042ff000000018b8 */
[----:B------:R-:W-:Y:S01]  /*a380*/  HMMA.16816.F32 R180, R168, R178, R180 ;  /* 0x000000b2a8b4723c */ /* 0x000fe200000018b4 */
[----:B------:R-:W1:Y:S04]  /*a390*/  LDSM.16.M88.4 R176, [R216+0x5800] ;  /* 0x00580000d8b0783b */ /* 0x000e680000000200 */
[----:B------:R-:W-:Y:S03]  /*a3a0*/  LDSM.16.M88.4 R168, [R229+0xe000] ;  /* 0x00e00000e5a8783b */ /* 0x000fe60000000200 */
        /* <DEDUP_REMOVED lines=8> */
[----:B------:R-:W3:Y:S07]  /*a430*/  LDSM.16.M88.4 R188, [R229+0xf800] ;  /* 0x00f80000e5bc783b */ /* 0x000eee0000000200 */
[C---:B-1----:R-:W-:Y:S08]  /*a440*/  HMMA.16816.F32 R184, R172.reuse, R176, R184 ;  /* 0x000000b0acb8723c */ /* 0x042ff000000018b8 */
[----:B------:R-:W-:Y:S01]  /*a450*/  HMMA.16816.F32 R180, R172, R178, R180 ;  /* 0x000000b2acb4723c */ /* 0x000fe200000018b4 */
[----:B------:R-:W-:Y:S04]  /*a460*/  LDSM.16.M88.4 R176, [R228+0x6000] ;  /* 0x00600000e4b0783b */ /* 0x000fe80000000200 */
[----:B------:R-:W1:Y:S03]  /*a470*/  LDSM.16.M88.4 R172, [R207] ;  /* 0x00000000cfac783b */ /* 0x000e660000000200 */
[C---:B----4-:R-:W-:Y:S08]  /*a480*/  HMMA.16816.F32 R16, R192.reuse, R32, R16 ;  /* 0x00000020c010723c */ /* 0x050ff00000001810 */
[C---:B------:R-:W-:Y:S01]  /*a490*/  HMMA.16816.F32 R12, R192.reuse, R34, R12 ;  /* 0x00000022c00c723c */ /* 0x040fe2000000180c */
[----:B------:R-:W4:Y:S07]  /*a4a0*/  LDSM.16.M88.4 R32, [R205] ;  /* 0x00000000cd20783b */ /* 0x000f2e0000000200 */
[C---:B------:R-:W-:Y:S08]  /*a4b0*/  HMMA.16816.F32 R24, R192.reuse, R168, R24 ;  /* 0x000000a8c018723c */ /* 0x040ff00000001818 */
[C---:B------:R-:W-:Y:S01]  /*a4c0*/  HMMA.16816.F32 R20, R192.reuse, R170, R20 ;  /* 0x000000aac014723c */ /* 0x040fe20000001814 */
[----:B------:R-:W5:Y:S07]  /*a4d0*/  LDSM.16.M88.4 R168, [R206] ;  /* 0x00000000cea8783b */ /* 0x000f6e0000000200 */
[C---:B--2---:R-:W-:Y:S08]  /*a4e0*/  HMMA.16816.F32 R8, R192.reuse, R28, R8 ;  /* 0x0000001cc008723c */ /* 0x044ff00000001808 */
[C---:B------:R-:W-:Y:S01]  /*a4f0*/  HMMA.16816.F32 R4, R192.reuse, R30, R4 ;  /* 0x0000001ec004723c */ /* 0x040fe20000001804 */
[----:B------:R-:W-:Y:S07]  /*a500*/  LDSM.16.M88.4 R28, [R204] ;  /* 0x00000000cc1c783b */ /* 0x000fee0000000200 */
[C---:B---3--:R-:W-:Y:S08]  /*a510*/  HMMA.16816.F32 R184, R192.reuse, R188, R184 ;  /* 0x000000bcc0b8723c */ /* 0x048ff000000018b8 */
[----:B------:R-:W-:Y:S01]  /*a520*/  HMMA.16816.F32 R180, R192, R190, R180 ;  /* 0x000000bec0b4723c */ /* 0x000fe200000018b4 */
[----:B------:R-:W-:Y:S04]  /*a530*/  LDSM.16.M88.4 R192, [R226+0x6000] ;  /* 0x00600000e2c0783b */ /* 0x000fe80000000200 */
[----:B------:R-:W2:Y:S03]  /*a540*/  LDSM.16.M88.4 R188, [R223+0xe000] ;  /* 0x00e00000dfbc783b */ /* 0x000ea60000000200 */
[C---:B-1----:R-:W-:Y:S08]  /*a550*/  HMMA.16816.F32 R24, R176.reuse, R172, R24 ;  /* 0x000000acb018723c */ /* 0x042ff00000001818 */
[C---:B----4-:R-:W-:Y:S08]  /*a560*/  HMMA.16816.F32 R8, R176.reuse, R32, R8 ;  /* 0x00000020b008723c */ /* 0x050ff00000001808 */
[C---:B------:R-:W-:Y:S01]  /*a570*/  HMMA.16816.F32 R4, R176.reuse, R34, R4 ;  /* 0x00000022b004723c */ /* 0x040fe20000001804 */
[----:B------:R-:W1:Y:S07]  /*a580*/  LDSM.16.M88.4 R32, [R223+0xe800] ;  /* 0x00e80000df20783b */ /* 0x000e6e0000000200 */
[C---:B------:R-:W-:Y:S01]  /*a590*/  HMMA.16816.F32 R20, R176.reuse, R174, R20 ;  /* 0x000000aeb014723c */ /* 0x040fe20000001814 */
[----:B------:R-:W-:Y:S07]  /*a5a0*/  LDSM.16.M88.4 R172, [R225+0x6000] ;  /* 0x00600000e1ac783b */ /* 0x000fee0000000200 */
[C---:B-----5:R-:W-:Y:S08]  /*a5b0*/  HMMA.16816.F32 R16, R176.reuse, R168, R16 ;  /* 0x000000a8b010723c */ /* 0x060ff00000001810 */
[----:B------:R-:W-:Y:S01]  /*a5c0*/  HMMA.16816.F32 R12, R176, R170, R12 ;  /* 0x000000aab00c723c */ /* 0x000fe2000000180c */
[----:B------:R-:W3:Y:S07]  /*a5d0*/  LDSM.16.M88.4 R168, [R216+0x6000] ;  /* 0x00600000d8a8783b */ /* 0x000eee0000000200 */
[----:B--2---:R-:W-:Y:S08]  /*a5e0*/  HMMA.16816.F32 R24, R192, R188, R24 ;  /* 0x000000bcc018723c */ /* 0x004ff00000001818 */
[C---:B------:R-:W-:Y:S08]  /*a5f0*/  HMMA.16816.F32 R184, R176.reuse, R28, R184 ;  /* 0x0000001cb0b8723c */ /* 0x040ff000000018b8 */
[----:B------:R-:W-:Y:S01]  /*a600*/  HMMA.16816.F32 R180, R176, R30, R180 ;  /* 0x0000001eb0b4723c */ /* 0x000fe200000018b4 */
[----:B------:R-:W2:Y:S07]  /*a610*/  LDSM.16.M88.4 R28, [R223+0xf000] ;  /* 0x00f00000df1c783b */ /* 0x000eae0000000200 */
[C---:B-1----:R-:W-:Y:S07]  /*a620*/  HMMA.16816.F32 R16, R192.reuse, R32, R16 ;  /* 0x00000020c010723c */ /* 0x042fee0000001810 */
[----:B------:R-:W-:Y:S01]  /*a630*/  IMAD.IADD R32, R240, 0x1, -R0 ;  /* 0x00000001f0207824 */ /* 0x000fe200078e0a00 */
[----:B------:R-:W-:Y:S04]  /*a640*/  HMMA.16816.F32 R20, R192, R190, R20 ;  /* 0x000000bec014723c */ /* 0x000fe80000001814 */
[----:B------:R-:W-:-:S04]  /*a650*/  IABS R32, R32 ;  /* 0x0000002000207213 */ /* 0x000fc80000000000 */
[----:B---3--:R-:W-:Y:S01]  /*a660*/  HMMA.16816.F32 R24, R172, R168, R24 ;  /* 0x000000a8ac18723c */ /* 0x008fe20000001818 */
[----:B------:R-:W-:-:S06]  /*a670*/  IMAD.MOV.U32 R166, RZ, RZ, R32 ;  /* 0x000000ffffa67224 */ /* 0x000fcc00078e0020 */
[----:B------:R-:W-:Y:S01]  /*a680*/  IADD3 R169, R0, 0x1, RZ ;  /* 0x0000000100a97810 */ /* 0x000fe20007ffe0ff */
[----:B------:R-:W-:Y:S01]  /*a690*/  HMMA.16816.F32 R12, R192, R34, R12 ;  /* 0x00000022c00c723c */ /* 0x000fe2000000180c */
[----:B------:R-:W1:Y:S02]  /*a6a0*/  I2F R166, R166 ;  /* 0x000000a600a67306 */ /* 0x000e640000201400 */
[----:B------:R-:W-:Y:S01]  /*a6b0*/  ISETP.GE.AND P6, PT, R169, R241, PT ;  /* 0x000000f1a900720c */ /* 0x000fe20003fc6270 */
[----:B------:R-:W-:Y:S01]  /*a6c0*/  IMAD.IADD R33, R243, 0x1, -R169 ;  /* 0x00000001f3217824 */ /* 0x000fe200078e0aa9 */
[C---:B------:R-:W-:Y:S02]  /*a6d0*/  ISETP.GE.AND P1, PT, R169.reuse, R238, PT ;  /* 0x000000eea900720c */ /* 0x040fe40003f26270 */
[----:B------:R-:W-:Y:S01]  /*a6e0*/  ISETP.LT.OR P6, PT, R169, R242, P6 ;  /* 0x000000f2a900720c */ /* 0x000fe200037c1670 */
[----:B------:R-:W-:Y:S01]  /*a6f0*/  HMMA.16816.F32 R20, R172, R170, R20 ;  /* 0x000000aaac14723c */ /* 0x000fe20000001814 */
[----:B------:R-:W-:-:S02]  /*a700*/  IABS R32, R33 ;  /* 0x0000002100207213 */ /* 0x000fc40000000000 */
[----:B------:R-:W-:Y:S02]  /*a710*/  ISETP.LT.OR P1, PT, R169, R239, P1 ;  /* 0x000000efa900720c */ /* 0x000fe40000f21670 */
[----:B------:R3:W4:Y:S03]  /*a720*/  I2F R168, R32 ;  /* 0x0000002000a87306 */ /* 0x0007260000201400 */
[----:B--2---:R-:W-:Y:S01]  /*a730*/  HMMA.16816.F32 R8, R192, R28, R8 ;  /* 0x0000001cc008723c */ /* 0x004fe20000001808 */
[----:B-1----:R-:W-:-:S06]  /*a740*/  FFMA.FTZ R189, R166, -UR19, R26 ;  /* 0x80000013a6bd7c23 */ /* 0x002fcc000801001a */
[----:B------:R-:W-:Y:S01]  /*a750*/  IMAD.IADD R28, R240, 0x1, -R169 ;  /* 0x00000001f01c7824 */ /* 0x000fe200078e0aa9 */
[----:B------:R-:W-:Y:S01]  /*a760*/  HMMA.16816.F32 R4, R192, R30, R4 ;  /* 0x0000001ec004723c */ /* 0x000fe20000001804 */
[----:B------:R-:W-:Y:S01]  /*a770*/  FFMA.FTZ R169, R2, -UR19, R24 ;  /* 0x8000001302a97c23 */ /* 0x000fe20008010018 */
[----:B------:R-:W-:Y:S01]  /*a780*/  IADD3 R24, R0, 0x9, RZ ;  /* 0x0000000900187810 */ /* 0x000fe20007ffe0ff */
[--C-:B------:R-:W-:Y:S01]  /*a790*/  IMAD.IADD R2, R240, 0x1, -R167.reuse ;  /* 0x00000001f0027824 */ /* 0x100fe200078e0aa7 */
[----:B------:R-:W-:Y:S01]  /*a7a0*/  IABS R28, R28 ;  /* 0x0000001c001c7213 */ /* 0x000fe20000000000 */
[----:B---3--:R-:W1:Y:S01]  /*a7b0*/  LDSM.16.M88.4 R32, [R216+0x6800] ;  /* 0x00680000d820783b */ /* 0x008e620000000200 */
[C---:B------:R-:W-:Y:S02]  /*a7c0*/  IMAD.IADD R29, R243.reuse, 0x1, -R167 ;  /* 0x00000001f31d7824 */ /* 0x040fe400078e0aa7 */
[----:B------:R-:W-:Y:S01]  /*a7d0*/  IABS R2, R2 ;  /* 0x0000000200027213 */ /* 0x000fe20000000000 */
[----:B------:R-:W-:Y:S01]  /*a7e0*/  IMAD.IADD R171, R243, 0x1, -R24 ;  /* 0x00000001f3ab7824 */ /* 0x000fe200078e0a18 */
[----:B------:R-:W2:Y:S01]  /*a7f0*/  I2F R28, R28 ;  /* 0x0000001c001c7306 */ /* 0x000ea20000201400 */
[----:B------:R-:W-:Y:S01]  /*a800*/  IABS R29, R29 ;  /* 0x0000001d001d7213 */ /* 0x000fe20000000000 */
[----:B----4-:R-:W-:Y:S01]  /*a810*/  FFMA.FTZ R168, R168, -UR19, R25 ;  /* 0x80000013a8a87c23 */ /* 0x010fe20008010019 */
[----:B------:R-:W-:Y:S01]  /*a820*/  IADD3 R25, R0, 0x10, RZ ;  /* 0x0000001000197810 */ /* 0x000fe20007ffe0ff */
[----:B------:R-:W-:Y:S01]  /*a830*/  IMAD.MOV.U32 R170, RZ, RZ, R2 ;  /* 0x000000ffffaa7224 */ /* 0x000fe200078e0002 */
[----:B------:R-:W-:Y:S01]  /*a840*/  IABS R166, R171 ;  /* 0x000000ab00a67213 */ /* 0x000fe20000000000 */
[----:B------:R-:W-:Y:S01]  /*a850*/  IMAD.IADD R31, R240, 0x1, -R24 ;  /* 0x00000001f01f7824 */ /* 0x000fe200078e0a18 */
[----:B------:R-:W-:Y:S01]  /*a860*/  FSEL R2, R169, -INF , !P0 ;  /* 0xff800000a9027808 */ /* 0x000fe20004000000 */
[----:B------:R-:W3:Y:S01]  /*a870*/  I2F R29, R29 ;  /* 0x0000001d001d7306 */ /* 0x000ee20000201400 */
[C---:B------:R-:W-:Y:S01]  /*a880*/  ISETP.GE.AND P0, PT, R0.reuse, R238, PT ;  /* 0x000000ee0000720c */ /* 0x040fe20003f06270 */
[----:B------:R-:W-:Y:S01]  /*a890*/  IMAD.MOV.U32 R30, RZ, RZ, R166 ;  /* 0x000000ffff1e7224 */ /* 0x000fe200078e00a6 */
[----:B------:R-:W-:Y:S01]  /*a8a0*/  IABS R31, R31 ;  /* 0x0000001f001f7213 */ /* 0x000fe20000000000 */
[----:B------:R-:W-:Y:S01]  /*a8b0*/  IMAD.IADD R166, R243, 0x1, -R25 ;  /* 0x00000001f3a67824 */ /* 0x000fe200078e0a19 */
[----:B------:R-:W-:-:S02]  /*a8c0*/  ISETP.LT.OR P0, PT, R0, R239, P0 ;  /* 0x000000ef0000720c */ /* 0x000fc40000701670 */
[----:B------:R-:W-:Y:S01]  /*a8d0*/  FSEL R168, R168, -INF , !P6 ;  /* 0xff800000a8a87808 */ /* 0x000fe20007000000 */
[----:B------:R-:W4:Y:S01]  /*a8e0*/  I2F R26, R170 ;  /* 0x000000aa001a7306 */ /* 0x000f220000201400 */
[----:B------:R-:W-:Y:S01]  /*a8f0*/  IABS R166, R166 ;  /* 0x000000a600a67213 */ /* 0x000fe20000000000 */
[----:B--2---:R-:W-:Y:S01]  /*a900*/  FFMA.FTZ R201, R28, -UR19, R27 ;  /* 0x800000131cc97c23 */ /* 0x004fe2000801001b */
[----:B------:R-:W-:Y:S02]  /*a910*/  FSEL R189, R189, -INF , !P0 ;  /* 0xff800000bdbd7808 */ /* 0x000fe40004000000 */
[----:B------:R-:W-:Y:S02]  /*a920*/  ISETP.GE.AND P0, PT, R167, R241, PT ;  /* 0x000000f1a700720c */ /* 0x000fe40003f06270 */
[----:B------:R-:W-:Y:S01]  /*a930*/  FSEL R201, R201, -INF , !P1 ;  /* 0xff800000c9c97808 */ /* 0x000fe20004800000 */
[----:B------:R-:W2:Y:S01]  /*a940*/  I2F R30, R30 ;  /* 0x0000001e001e7306 */ /* 0x000ea20000201400 */
[----:B---3--:R-:W-:Y:S01]  /*a950*/  FFMA.FTZ R20, R29, -UR19, R20 ;  /* 0x800000131d147c23 */ /* 0x008fe20008010014 */
[C---:B------:R-:W-:Y:S01]  /*a960*/  ISETP.GE.AND P6, PT, R167.reuse, R238, PT ;  /* 0x000000eea700720c */ /* 0x040fe20003fc6270 */
[----:B------:R-:W-:Y:S01]  /*a970*/  IMAD.MOV.U32 R29, RZ, RZ, R166 ;  /* 0x000000ffff1d7224 */ /* 0x000fe200078e00a6 */
[----:B------:R-:W-:Y:S01]  /*a980*/  ISETP.LT.OR P0, PT, R167, R242, P0 ;  /* 0x000000f2a700720c */ /* 0x000fe20000701670 */
[----:B------:R-:W-:Y:S01]  /*a990*/  IMAD.MOV.U32 R166, RZ, RZ, R199 ;  /* 0x000000ffffa67224 */ /* 0x000fe200078e00c7 */
[----:B------:R-:W-:Y:S01]  /*a9a0*/  IADD3 R28, R0, 0x11, RZ ;  /* 0x00000011001c7810 */ /* 0x000fe20007ffe0ff */
[----:B----4-:R-:W-:-:S02]  /*a9b0*/  FFMA.FTZ R22, R26, -UR19, R22 ;  /* 0x800000131a167c23 */ /* 0x010fc40008010016 */
[----:B------:R-:W-:Y:S01]  /*a9c0*/  I2F R29, R29 ;  /* 0x0000001d001d7306 */ /* 0x000fe20000201400 */
[----:B------:R-:W-:Y:S01]  /*a9d0*/  IMAD.IADD R26, R240, 0x1, -R25 ;  /* 0x00000001f01a7824 */ /* 0x000fe200078e0a19 */
[C---:B-1----:R-:W-:Y:S01]  /*a9e0*/  HMMA.16816.F32 R16, R172.reuse, R32, R16 ;  /* 0x00000020ac10723c */ /* 0x042fe20000001810 */
[----:B------:R-:W-:Y:S02]  /*a9f0*/  ISETP.GE.AND P1, PT, R24, R241, PT ;  /* 0x000000f11800720c */ /* 0x000fe40003f26270 */
[----:B------:R-:W-:Y:S01]  /*aa00*/  ISETP.LT.OR P6, PT, R167, R239, P6 ;  /* 0x000000efa700720c */ /* 0x000fe200037c1670 */
[----:B------:R-:W-:Y:S01]  /*aa10*/  IMAD.MOV.U32 R167, RZ, RZ, R198 ;  /* 0x000000ffffa77224 */ /* 0x000fe200078e00c6 */
[----:B------:R-:W-:Y:S01]  /*aa20*/  IABS R26, R26 ;  /* 0x0000001a001a7213 */ /* 0x000fe20000000000 */
[----:B------:R-:W1:Y:S01]  /*aa30*/  I2F R27, R31 ;  /* 0x0000001f001b7306 */ /* 0x000e620000201400 */
[----:B--2---:R-:W-:Y:S01]  /*aa40*/  FFMA.FTZ R21, R30, -UR19, R21 ;  /* 0x800000131e157c23 */ /* 0x004fe20008010015 */
[----:B------:R-:W-:Y:S01]  /*aa50*/  FSEL R169, R20, -INF , !P0 ;  /* 0xff80000014a97808 */ /* 0x000fe20004000000 */
[----:B------:R-:W-:Y:S01]  /*aa60*/  IMAD.IADD R20, R243, 0x1, -R28 ;  /* 0x00000001f3147824 */ /* 0x000fe200078e0a1c */
[C---:B------:R-:W-:Y:S01]  /*aa70*/  ISETP.LT.OR P1, PT, R24.reuse, R242, P1 ;  /* 0x000000f21800720c */ /* 0x040fe20000f21670 */
[----:B------:R-:W-:Y:S01]  /*aa80*/  HMMA.16816.F32 R12, R172, R34, R12 ;  /* 0x00000022ac0c723c */ /* 0x000fe2000000180c */
[----:B------:R-:W-:-:S02]  /*aa90*/  ISETP.GE.AND P0, PT, R24, R238, PT ;  /* 0x000000ee1800720c */ /* 0x000fc40003f06270 */
[----:B------:R-:W2:Y:S01]  /*aaa0*/  I2F R26, R26 ;  /* 0x0000001a001a7306 */ /* 0x000ea20000201400 */
[----:B------:R-:W-:Y:S02]  /*aab0*/  FSEL R200, R22, -INF , !P6 ;  /* 0xff80000016c87808 */ /* 0x000fe40007000000 */
[----:B------:R-:W-:Y:S02]  /*aac0*/  FSEL R202, R21, -INF , !P1 ;  /* 0xff80000015ca7808 */ /* 0x000fe40004800000 */
[C---:B------:R-:W-:Y:S02]  /*aad0*/  ISETP.GE.AND P6, PT, R25.reuse, R241, PT ;  /* 0x000000f11900720c */ /* 0x040fe40003fc6270 */
[----:B------:R-:W-:Y:S01]  /*aae0*/  ISETP.GE.AND P1, PT, R25, R238, PT ;  /* 0x000000ee1900720c */ /* 0x000fe20003f26270 */
[----:B-1----:R-:W-:Y:S01]  /*aaf0*/  FFMA.FTZ R27, R27, -UR19, R23 ;  /* 0x800000131b1b7c23 */ /* 0x002fe20008010017 */
[----:B------:R-:W-:Y:S01]  /*ab00*/  ISETP.LT.OR P0, PT, R24, R239, P0 ;  /* 0x000000ef1800720c */ /* 0x000fe20000701670 */
[----:B------:R-:W-:Y:S01]  /*ab10*/  FFMA.FTZ R188, R29, -UR19, R16 ;  /* 0x800000131dbc7c23 */ /* 0x000fe20008010010 */
[----:B------:R-:W-:-:S02]  /*ab20*/  IABS R24, R20 ;  /* 0x0000001400187213 */ /* 0x000fc40000000000 */
[C---:B------:R-:W-:Y:S01]  /*ab30*/  ISETP.LT.OR P6, PT, R25.reuse, R242, P6 ;  /* 0x000000f21900720c */ /* 0x040fe200037c1670 */
[----:B------:R-:W1:Y:S01]  /*ab40*/  LDSM.16.M88.4 R20, [R223+0xf800] ;  /* 0x00f80000df14783b */ /* 0x000e620000000200 */
[----:B------:R-:W-:Y:S01]  /*ab50*/  ISETP.LT.OR P1, PT, R25, R239, P1 ;  /* 0x000000ef1900720c */ /* 0x000fe20000f21670 */
[----:B------:R-:W-:Y:S01]  /*ab60*/  IMAD.IADD R25, R240, 0x1, -R28 ;  /* 0x00000001f0197824 */ /* 0x000fe200078e0a1c */
[----:B------:R-:W-:Y:S01]  /*ab70*/  IADD3 R30, R0, 0x18, RZ ;  /* 0x00000018001e7810 */ /* 0x000fe20007ffe0ff */
[----:B------:R3:W4:Y:S01]  /*ab80*/  I2F R29, R24 ;  /* 0x00000018001d7306 */ /* 0x0007220000201400 */
[----:B--2---:R-:W-:Y:S01]  /*ab90*/  FFMA.FTZ R32, R26, -UR19, R18 ;  /* 0x800000131a207c23 */ /* 0x004fe20008010012 */
[----:B------:R-:W-:Y:S02]  /*aba0*/  FSEL R203, R27, -INF , !P0 ;  /* 0xff8000001bcb7808 */ /* 0x000fe40004000000 */
[----:B------:R-:W-:Y:S01]  /*abb0*/  IABS R16, R25 ;  /* 0x0000001900107213 */ /* 0x000fe20000000000 */
[--C-:B------:R-:W-:Y:S01]  /*abc0*/  IMAD.IADD R18, R243, 0x1, -R30.reuse ;  /* 0x00000001f3127824 */ /* 0x100fe200078e0a1e */
[----:B------:R-:W-:Y:S01]  /*abd0*/  FSEL R188, R188, -INF , !P6 ;  /* 0xff800000bcbc7808 */ /* 0x000fe20007000000 */
[----:B------:R-:W-:Y:S01]  /*abe0*/  IMAD.IADD R31, R240, 0x1, -R30 ;  /* 0x00000001f01f7824 */ /* 0x000fe200078e0a1e */
[----:B------:R-:W-:-:S02]  /*abf0*/  ISETP.GE.AND P0, PT, R28, R241, PT ;  /* 0x000000f11c00720c */ /* 0x000fc40003f06270 */
[----:B------:R-:W-:Y:S01]  /*ac00*/  IABS R18, R18 ;  /* 0x0000001200127213 */ /* 0x000fe20000000000 */
[----:B------:R-:W2:Y:S01]  /*ac10*/  I2F R16, R16 ;  /* 0x0000001000107306 */ /* 0x000ea20000201400 */
[----:B------:R-:W-:Y:S02]  /*ac20*/  ISETP.GE.AND P6, PT, R28, R238, PT ;  /* 0x000000ee1c00720c */ /* 0x000fe40003fc6270 */
[----:B------:R-:W-:Y:S01]  /*ac30*/  IADD3 R34, R0, 0x19, RZ ;  /* 0x0000001900227810 */ /* 0x000fe20007ffe0ff */
[----:B---3--:R-:W3:Y:S01]  /*ac40*/  LDSM.16.M88.4 R24, [R216+0x7000] ;  /* 0x00700000d818783b */ /* 0x008ee20000000200 */
[C---:B------:R-:W-:Y:S02]  /*ac50*/  ISETP.LT.OR P0, PT, R28.reuse, R242, P0 ;  /* 0x000000f21c00720c */ /* 0x040fe40000701670 */
[----:B------:R-:W-:Y:S01]  /*ac60*/  ISETP.LT.OR P6, PT, R28, R239, P6 ;  /* 0x000000ef1c00720c */ /* 0x000fe200037c1670 */
[----:B------:R-:W-:Y:S01]  /*ac70*/  I2F R18, R18 ;  /* 0x0000001200127306 */ /* 0x000fe20000201400 */
[----:B----4-:R-:W-:Y:S01]  /*ac80*/  FFMA.FTZ R28, R29, -UR19, R17 ;  /* 0x800000131d1c7c23 */ /* 0x010fe20008010011 */
[----:B------:R-:W-:Y:S01]  /*ac90*/  IABS R31, R31 ;  /* 0x0000001f001f7213 */ /* 0x000fe20000000000 */
[----:B------:R-:W-:Y:S01]  /*aca0*/  IMAD.IADD R17, R243, 0x1, -R34 ;  /* 0x00000001f3117824 */ /* 0x000fe200078e0a22 */
[----:B------:R-:W-:-:S02]  /*acb0*/  FSEL R29, R32, -INF , !P1 ;  /* 0xff800000201d7808 */ /* 0x000fc40004800000 */
[----:B------:R-:W-:Y:S01]  /*acc0*/  ISETP.GE.AND P1, PT, R30, R241, PT ;  /* 0x000000f11e00720c */ /* 0x000fe20003f26270 */
[----:B--2---:R-:W-:Y:S01]  /*acd0*/  FFMA.FTZ R16, R16, -UR19, R19 ;  /* 0x8000001310107c23 */ /* 0x004fe20008010013 */
[----:B------:R-:W-:Y:S01]  /*ace0*/  IABS R17, R17 ;  /* 0x0000001100117213 */ /* 0x000fe20000000000 */
[----:B------:R2:W4:Y:S01]  /*acf0*/  I2F R32, R31 ;  /* 0x0000001f00207306 */ /* 0x0005220000201400 */
[----:B------:R-:W-:Y:S02]  /*ad00*/  ISETP.LT.OR P1, PT, R30, R242, P1 ;  /* 0x000000f21e00720c */ /* 0x000fe40000f21670 */
[----:B------:R-:W-:Y:S01]  /*ad10*/  IADD3 R33, R0, 0x20, RZ ;  /* 0x0000002000217810 */ /* 0x000fe20007ffe0ff */
[----:B-1----:R-:W-:Y:S04]  /*ad20*/  HMMA.16816.F32 R184, R192, R20, R184 ;  /* 0x00000014c0b8723c */ /* 0x002fe800000018b8 */
[----:B------:R-:W1:Y:S01]  /*ad30*/  I2F R17, R17 ;  /* 0x0000001100117306 */ /* 0x000e620000201400 */
[----:B------:R-:W-:-:S05]  /*ad40*/  IMAD.IADD R19, R243, 0x1, -R33 ;  /* 0x00000001f3137824 */ /* 0x000fca00078e0a21 */
[----:B------:R-:W-:Y:S01]  /*ad50*/  IABS R19, R19 ;  /* 0x0000001300137213 */ /* 0x000fe20000000000 */
[----:B------:R-:W-:Y:S01]  /*ad60*/  IMAD.IADD R20, R240, 0x1, -R33 ;  /* 0x00000001f0147824 */ /* 0x000fe200078e0a21 */
[----:B--2---:R-:W-:Y:S01]  /*ad70*/  FSEL R31, R28, -INF , !P0 ;  /* 0xff8000001c1f7808 */ /* 0x004fe20004000000 */
[----:B------:R-:W-:Y:S01]  /*ad80*/  IMAD.IADD R28, R240, 0x1, -R34 ;  /* 0x00000001f01c7824 */ /* 0x000fe200078e0a22 */
[----:B------:R-:W-:Y:S01]  /*ad90*/  ISETP.GE.AND P0, PT, R30, R238, PT ;  /* 0x000000ee1e00720c */ /* 0x000fe20003f06270 */
[----:B----4-:R-:W-:Y:S01]  /*ada0*/  FFMA.FTZ R14, R32, -UR19, R14 ;  /* 0x80000013200e7c23 */ /* 0x010fe2000801000e */
[----:B------:R-:W-:Y:S01]  /*adb0*/  IABS R20, R20 ;  /* 0x0000001400147213 */ /* 0x000fe20000000000 */
[----:B------:R-:W-:Y:S01]  /*adc0*/  HMMA.16816.F32 R180, R192, R22, R180 ;  /* 0x00000016c0b4723c */ /* 0x000fe200000018b4 */
[----:B------:R-:W-:Y:S02]  /*add0*/  IABS R28, R28 ;  /* 0x0000001c001c7213 */ /* 0x000fe40000000000 */
[----:B------:R-:W-:Y:S01]  /*ade0*/  ISETP.LT.OR P0, PT, R30, R239, P0 ;  /* 0x000000ef1e00720c */ /* 0x000fe20000701670 */
[----:B------:R-:W-:Y:S01]  /*adf0*/  FFMA.FTZ R30, R18, -UR19, R12 ;  /* 0x80000013121e7c23 */ /* 0x000fe2000801000c */
[----:B------:R-:W-:Y:S01]  /*ae00*/  IADD3 R18, R0, 0x21, RZ ;  /* 0x0000002100127810 */ /* 0x000fe20007ffe0ff */
[----:B------:R2:W4:Y:S01]  /*ae10*/  I2F R12, R28 ;  /* 0x0000001c000c7306 */ /* 0x0005220000201400 */
[----:B-1----:R-:W-:Y:S01]  /*ae20*/  FFMA.FTZ R13, R17, -UR19, R13 ;  /* 0x80000013110d7c23 */ /* 0x002fe2000801000d */
[----:B---3--:R-:W-:Y:S01]  /*ae30*/  HMMA.16816.F32 R8, R172, R24, R8 ;  /* 0x00000018ac08723c */ /* 0x008fe20000001808 */
[----:B------:R-:W-:-:S02]  /*ae40*/  FSEL R21, R14, -INF , !P0 ;  /* 0xff8000000e157808 */ /* 0x000fc40004000000 */
[----:B------:R-:W-:Y:S02]  /*ae50*/  FSEL R30, R30, -INF , !P1 ;  /* 0xff8000001e1e7808 */ /* 0x000fe40004800000 */
[----:B------:R-:W-:Y:S02]  /*ae60*/  ISETP.GE.AND P1, PT, R34, R238, PT ;  /* 0x000000ee2200720c */ /* 0x000fe40003f26270 */
[----:B------:R-:W-:Y:S01]  /*ae70*/  IADD3 R17, R0, 0x28, RZ ;  /* 0x0000002800117810 */ /* 0x000fe20007ffe0ff */
[----:B------:R-:W-:Y:S01]  /*ae80*/  HMMA.16816.F32 R4, R172, R26, R4 ;  /* 0x0000001aac04723c */ /* 0x000fe20000001804 */
[----:B------:R-:W-:Y:S02]  /*ae90*/  ISETP.LT.OR P1, PT, R34, R239, P1 ;  /* 0x000000ef2200720c */ /* 0x000fe40000f21670 */
[----:B------:R-:W-:Y:S02]  /*aea0*/  ISETP.GE.AND P0, PT, R33, R241, PT ;  /* 0x000000f12100720c */ /* 0x000fe40003f06270 */
[----:B------:R-:W-:-:S02]  /*aeb0*/  IADD3 R25, R0, 0x29, RZ ;  /* 0x0000002900197810 */ /* 0x000fc40007ffe0ff */
[----:B--2---:R-:W-:Y:S01]  /*aec0*/  FSEL R28, R16, -INF , !P6 ;  /* 0xff800000101c7808 */ /* 0x004fe20007000000 */
[----:B------:R-:W-:Y:S01]  /*aed0*/  IMAD.MOV.U32 R16, RZ, RZ, R19 ;  /* 0x000000ffff107224 */ /* 0x000fe200078e0013 */
[----:B------:R-:W-:Y:S01]  /*aee0*/  ISETP.GE.AND P6, PT, R34, R241, PT ;  /* 0x000000f12200720c */ /* 0x000fe20003fc6270 */
[----:B------:R-:W-:Y:S01]  /*aef0*/  IMAD.IADD R19, R243, 0x1, -R18 ;  /* 0x00000001f3137824 */ /* 0x000fe200078e0a12 */
[-C--:B------:R-:W-:Y:S01]  /*af00*/  ISETP.LT.OR P0, PT, R33, R242.reuse, P0 ;  /* 0x000000f22100720c */ /* 0x080fe20000701670 */
[----:B----4-:R-:W-:Y:S01]  /*af10*/  FFMA.FTZ R27, R12, -UR19, R15 ;  /* 0x800000130c1b7c23 */ /* 0x010fe2000801000f */
[----:B------:R-:W-:Y:S01]  /*af20*/  ISETP.LT.OR P6, PT, R34, R242, P6 ;  /* 0x000000f22200720c */ /* 0x000fe200037c1670 */
[----:B------:R-:W1:Y:S01]  /*af30*/  I2F R16, R16 ;  /* 0x0000001000107306 */ /* 0x000e620000201400 */
[----:B------:R-:W-:Y:S01]  /*af40*/  IABS R19, R19 ;  /* 0x0000001300137213 */ /* 0x000fe20000000000 */
[----:B------:R-:W-:Y:S01]  /*af50*/  IMAD.MOV.U32 R34, RZ, RZ, R20 ;  /* 0x000000ffff227224 */ /* 0x000fe200078e0014 */
[----:B------:R-:W-:Y:S01]  /*af60*/  FSEL R24, R13, -INF , !P6 ;  /* 0xff8000000d187808 */ /* 0x000fe20007000000 */
[C---:B------:R-:W-:Y:S01]  /*af70*/  IMAD.IADD R20, R240.reuse, 0x1, -R18 ;  /* 0x00000001f0147824 */ /* 0x040fe200078e0a12 */
[----:B------:R-:W2:Y:S01]  /*af80*/  LDSM.16.M88.4 R12, [R216+0x7800] ;  /* 0x00780000d80c783b */ /* 0x000ea20000000200 */
[----:B------:R-:W-:Y:S01]  /*af90*/  IMAD.MOV.U32 R32, RZ, RZ, R19 ;  /* 0x000000ffff207224 */ /* 0x000fe200078e0013 */
[----:B------:R-:W-:Y:S01]  /*afa0*/  ISETP.GE.AND P6, PT, R33, R238, PT ;  /* 0x000000ee2100720c */ /* 0x000fe20003fc6270 */
[----:B------:R-:W3:Y:S01]  /*afb0*/  I2F R34, R34 ;  /* 0x0000002200227306 */ /* 0x000ee20000201400 */
[----:B------:R-:W-:Y:S01]  /*afc0*/  IABS R19, R20 ;  /* 0x0000001400137213 */ /* 0x000fe20000000000 */
[--C-:B------:R-:W-:Y:S01]  /*afd0*/  IMAD.IADD R20, R243, 0x1, -R17.reuse ;  /* 0x00000001f3147824 */ /* 0x100fe200078e0a11 */
[----:B------:R-:W-:Y:S01]  /*afe0*/  ISETP.LT.OR P6, PT, R33, R239, P6 ;  /* 0x000000ef2100720c */ /* 0x000fe200037c1670 */
[----:B------:R-:W-:Y:S01]  /*aff0*/  IMAD.IADD R26, R240, 0x1, -R17 ;  /* 0x00000001f01a7824 */ /* 0x000fe200078e0a11 */
[----:B------:R-:W-:-:S04]  /*b000*/  DEPBAR.LE SB0, 0x0 ;  /* 0x000080000000791a */ /* 0x000fc80000000000 */
[----:B------:R-:W4:Y:S01]  /*b010*/  I2F R32, R32 ;  /* 0x0000002000207306 */ /* 0x000f220000201400 */
[----:B------:R-:W-:Y:S01]  /*b020*/  IABS R20, R20 ;  /* 0x0000001400147213 */ /* 0x000fe20000000000 */
[----:B-1----:R-:W-:Y:S01]  /*b030*/  FFMA.FTZ R8, R16, -UR19, R8 ;  /* 0x8000001310087c23 */ /* 0x002fe20008010008 */
[----:B------:R-:W-:-:S04]  /*b040*/  IABS R16, R26 ;  /* 0x0000001a00107213 */ /* 0x000fc80000000000 */
[----:B------:R-:W-:Y:S01]  /*b050*/  FSEL R191, R8, -INF , !P0 ;  /* 0xff80000008bf7808 */ /* 0x000fe20004000000 */
[----:B------:R-:W1:Y:S01]  /*b060*/  I2F R26, R20 ;  /* 0x00000014001a7306 */ /* 0x000e620000201400 */
[----:B------:R-:W-:Y:S01]  /*b070*/  ISETP.GE.AND P0, PT, R18, R238, PT ;  /* 0x000000ee1200720c */ /* 0x000fe20003f06270 */
[----:B---3--:R-:W-:Y:S01]  /*b080*/  FFMA.FTZ R34, R34, -UR19, R10 ;  /* 0x8000001322227c23 */ /* 0x008fe2000801000a */
[----:B------:R-:W-:Y:S02]  /*b090*/  IADD3 R8, R0, 0x30, RZ ;  /* 0x0000003000087810 */ /* 0x000fe40007ffe0ff */
[----:B------:R-:W-:Y:S02]  /*b0a0*/  ISETP.LT.OR P0, PT, R18, R239, P0 ;  /* 0x000000ef1200720c */ /* 0x000fe40000701670 */
[----:B------:R-:W-:Y:S01]  /*b0b0*/  FSEL R190, R34, -INF , !P6 ;  /* 0xff80000022be7808 */ /* 0x000fe20007000000 */
[----:B----4-:R-:W-:Y:S01]  /*b0c0*/  FFMA.FTZ R9, R32, -UR19, R9 ;  /* 0x8000001320097c23 */ /* 0x010fe20008010009 */
[----:B------:R-:W3:Y:S01]  /*b0d0*/  I2F R19, R19 ;  /* 0x0000001300137306 */ /* 0x000ee20000201400 */
[--C-:B------:R-:W-:Y:S01]  /*b0e0*/  IMAD.IADD R22, R240, 0x1, -R8.reuse ;  /* 0x00000001f0167824 */ /* 0x100fe200078e0a08 */
[----:B------:R-:W-:Y:S01]  /*b0f0*/  ISETP.GE.AND P6, PT, R17, R241, PT ;  /* 0x000000f11100720c */ /* 0x000fe20003fc6270 */
[----:B------:R-:W-:-:S03]  /*b100*/  IMAD.IADD R23, R243, 0x1, -R8 ;  /* 0x00000001f3177824 */ /* 0x000fc600078e0a08 */
[----:B------:R-:W-:Y:S01]  /*b110*/  IABS R22, R22 ;  /* 0x0000001600167213 */ /* 0x000fe20000000000 */
[----:B-1----:R-:W-:Y:S01]  /*b120*/  FFMA.FTZ R26, R26, -UR19, R4 ;  /* 0x800000131a1a7c23 */ /* 0x002fe20008010004 */
[----:B------:R-:W-:Y:S01]  /*b130*/  FSEL R20, R27, -INF , !P1 ;  /* 0xff8000001b147808 */ /* 0x000fe20004800000 */
[----:B------:R-:W-:Y:S01]  /*b140*/  IMAD.IADD R27, R243, 0x1, -R25 ;  /* 0x00000001f31b7824 */ /* 0x000fe200078e0a19 */
[----:B------:R-:W-:Y:S01]  /*b150*/  ISETP.GE.AND P1, PT, R18, R241, PT ;  /* 0x000000f11200720c */ /* 0x000fe20003f26270 */
[C---:B--2---:R-:W-:Y:S01]  /*b160*/  HMMA.16816.F32 R184, R172.reuse, R12, R184 ;  /* 0x0000000cacb8723c */ /* 0x044fe200000018b8 */
[----:B------:R-:W1:Y:S01]  /*b170*/  I2F R16, R16 ;  /* 0x0000001000107306 */ /* 0x000e620000201400 */
[----:B------:R-:W-:Y:S02]  /*b180*/  IADD3 R4, R0, 0x38, RZ ;  /* 0x0000003800047810 */ /* 0x000fe40007ffe0ff */
[----:B------:R-:W-:Y:S01]  /*b190*/  IABS R27, R27 ;  /* 0x0000001b001b7213 */ /* 0x000fe20000000000 */
[----:B---3--:R-:W-:Y:S01]  /*b1a0*/  FFMA.FTZ R19, R19, -UR19, R11 ;  /* 0x8000001313137c23 */ /* 0x008fe2000801000b */
[-C--:B------:R-:W-:Y:S01]  /*b1b0*/  ISETP.LT.OR P1, PT, R18, R242.reuse, P1 ;  /* 0x000000f21200720c */ /* 0x080fe20000f21670 */
[----:B------:R-:W-:Y:S01]  /*b1c0*/  IMAD.IADD R18, R240, 0x1, -R25 ;  /* 0x00000001f0127824 */ /* 0x000fe200078e0a19 */
[----:B------:R-:W-:Y:S01]  /*b1d0*/  ISETP.LT.OR P6, PT, R17, R242, P6 ;  /* 0x000000f21100720c */ /* 0x000fe200037c1670 */
[----:B------:R-:W2:Y:S01]  /*b1e0*/  I2F R10, R27 ;  /* 0x0000001b000a7306 */ /* 0x000ea20000201400 */
[----:B------:R-:W-:Y:S01]  /*b1f0*/  FSEL R194, R9, -INF , !P1 ;  /* 0xff80000009c27808 */ /* 0x000fe20004800000 */
[----:B------:R-:W-:Y:S01]  /*b200*/  IMAD.MOV.U32 R11, RZ, RZ, R22 ;  /* 0x000000ffff0b7224 */ /* 0x000fe200078e0016 */
[----:B------:R-:W-:Y:S01]  /*b210*/  IADD3 R9, R0, 0x31, RZ ;  /* 0x0000003100097810 */ /* 0x000fe20007ffe0ff */
[----:B------:R-:W-:Y:S01]  /*b220*/  HMMA.16816.F32 R180, R172, R14, R180 ;  /* 0x0000000eacb4723c */ /* 0x000fe200000018b4 */
[----:B------:R-:W-:-:S02]  /*b230*/  IABS R18, R18 ;  /* 0x0000001200127213 */ /* 0x000fc40000000000 */
[----:B------:R-:W-:Y:S01]  /*b240*/  ISETP.GE.AND P1, PT, R17, R238, PT ;  /* 0x000000ee1100720c */ /* 0x000fe20003f26270 */
[--C-:B------:R-:W-:Y:S01]  /*b250*/  IMAD.IADD R12, R243, 0x1, -R9.reuse ;  /* 0x00000001f30c7824 */ /* 0x100fe200078e0a09 */
[----:B------:R-:W-:Y:S01]  /*b260*/  IABS R23, R23 ;  /* 0x0000001700177213 */ /* 0x000fe20000000000 */
[----:B------:R-:W-:Y:S01]  /*b270*/  IMAD.IADD R13, R240, 0x1, -R9 ;  /* 0x00000001f00d7824 */ /* 0x000fe200078e0a09 */
[----:B------:R-:W3:Y:S01]  /*b280*/  I2F R18, R18 ;  /* 0x0000001200127306 */ /* 0x000ee20000201400 */
[----:B------:R-:W-:Y:S01]  /*b290*/  FSEL R195, R26, -INF , !P6 ;  /* 0xff8000001ac37808 */ /* 0x000fe20007000000 */
[----:B-1----:R-:W-:Y:S01]  /*b2a0*/  FFMA.FTZ R6, R16, -UR19, R6 ;  /* 0x8000001310067c23 */ /* 0x002fe20008010006 */
[----:B------:R-:W-:Y:S01]  /*b2b0*/  IABS R12, R12 ;  /* 0x0000000c000c7213 */ /* 0x000fe20000000000 */
[----:B--2---:R-:W-:Y:S01]  /*b2c0*/  FFMA.FTZ R5, R10, -UR19, R5 ;  /* 0x800000130a057c23 */ /* 0x004fe20008010005 */
[----:B------:R-:W-:Y:S01]  /*b2d0*/  FSEL R35, R19, -INF , !P0 ;  /* 0xff80000013237808 */ /* 0x000fe20004000000 */
[----:B------:R-:W-:Y:S01]  /*b2e0*/  IMAD.IADD R10, R240, 0x1, -R4 ;  /* 0x00000001f00a7824 */ /* 0x000fe200078e0a04 */
[----:B------:R-:W-:-:S02]  /*b2f0*/  ISETP.GE.AND P6, PT, R25, R238, PT ;  /* 0x000000ee1900720c */ /* 0x000fc40003fc6270 */
[----:B------:R-:W1:Y:S01]  /*b300*/  I2F R12, R12 ;  /* 0x0000000c000c7306 */ /* 0x000e620000201400 */
[----:B------:R-:W-:Y:S01]  /*b310*/  ISETP.GE.AND P0, PT, R25, R241, PT ;  /* 0x000000f11900720c */ /* 0x000fe20003f06270 */
[----:B------:R-:W-:Y:S01]  /*b320*/  IMAD.IADD R19, R243, 0x1, -R4 ;  /* 0x00000001f3137824 */ /* 0x000fe200078e0a04 */
[----:B------:R-:W-:Y:S02]  /*b330*/  IABS R10, R10 ;  /* 0x0000000a000a7213 */ /* 0x000fe40000000000 */
[-C--:B------:R-:W-:Y:S01]  /*b340*/  ISETP.LT.OR P1, PT, R17, R239.reuse, P1 ;  /* 0x000000ef1100720c */ /* 0x080fe20000f21670 */
[----:B---3--:R-:W-:Y:S02]  /*b350*/  FFMA.FTZ R7, R18, -UR19, R7 ;  /* 0x8000001312077c23 */ /* 0x008fe40008010007 */
[----:B------:R-:W2:Y:S01]  /*b360*/  I2F R17, R23 ;  /* 0x0000001700117306 */ /* 0x000ea20000201400 */
[C---:B------:R-:W-:Y:S02]  /*b370*/  ISETP.LT.OR P6, PT, R25.reuse, R239, P6 ;  /* 0x000000ef1900720c */ /* 0x040fe400037c1670 */
[----:B------:R-:W-:-:S02]  /*b380*/  ISETP.LT.OR P0, PT, R25, R242, P0 ;  /* 0x000000f21900720c */ /* 0x000fc40000701670 */
[----:B------:R-:W-:Y:S02]  /*b390*/  IADD3 R0, R0, 0x39, RZ ;  /* 0x0000003900007810 */ /* 0x000fe40007ffe0ff */
[----:B------:R-:W-:Y:S01]  /*b3a0*/  IABS R13, R13 ;  /* 0x0000000d000d7213 */ /* 0x000fe20000000000 */
[----:B------:R-:W3:Y:S01]  /*b3b0*/  I2F R11, R11 ;  /* 0x0000000b000b7306 */ /* 0x000ee20000201400 */
[----:B------:R-:W-:Y:S01]  /*b3c0*/  IABS R19, R19 ;  /* 0x0000001300137213 */ /* 0x000fe20000000000 */
[----:B-1----:R-:W-:Y:S01]  /*b3d0*/  FFMA.FTZ R12, R12, -UR19, R185 ;  /* 0x800000130c0c7c23 */ /* 0x002fe200080100b9 */
[----:B------:R-:W-:Y:S02]  /*b3e0*/  FSEL R192, R7, -INF , !P6 ;  /* 0xff80000007c07808 */ /* 0x000fe40007000000 */
[----:B------:R-:W-:Y:S01]  /*b3f0*/  FSEL R193, R6, -INF , !P1 ;  /* 0xff80000006c17808 */ /* 0x000fe20004800000 */
[--C-:B------:R-:W-:Y:S01]  /*b400*/  IMAD.IADD R6, R240, 0x1, -R0.reuse ;  /* 0x00000001f0067824 */ /* 0x100fe200078e0a00 */
[----:B------:R-:W-:Y:S01]  /*b410*/  FSEL R197, R5, -INF , !P0 ;  /* 0xff80000005c57808 */ /* 0x000fe20004000000 */
[----:B------:R-:W1:Y:S01]  /*b420*/  I2F R10, R10 ;  /* 0x0000000a000a7306 */ /* 0x000e620000201400 */
[----:B------:R-:W-:Y:S01]  /*b430*/  ISETP.GE.AND P6, PT, R9, R241, PT ;  /* 0x000000f10900720c */ /* 0x000fe20003fc6270 */
[----:B------:R-:W-:Y:S01]  /*b440*/  IMAD.IADD R5, R243, 0x1, -R0 ;  /* 0x00000001f3057824 */ /* 0x000fe200078e0a00 */
[----:B------:R-:W-:Y:S01]  /*b450*/  IABS R6, R6 ;  /* 0x0000000600067213 */ /* 0x000fe20000000000 */
[----:B--2---:R-:W-:Y:S01]  /*b460*/  FFMA.FTZ R17, R17, -UR19, R184 ;  /* 0x8000001311117c23 */ /* 0x004fe200080100b8 */
[----:B------:R-:W-:-:S02]  /*b470*/  ISETP.LT.OR P6, PT, R9, R242, P6 ;  /* 0x000000f20900720c */ /* 0x000fc400037c1670 */
[----:B------:R-:W-:Y:S01]  /*b480*/  IABS R5, R5 ;  /* 0x0000000500057213 */ /* 0x000fe20000000000 */
[----:B------:R-:W2:Y:S01]  /*b490*/  I2F R13, R13 ;  /* 0x0000000d000d7306 */ /* 0x000ea20000201400 */
[C---:B------:R-:W-:Y:S01]  /*b4a0*/  ISETP.GE.AND P1, PT, R8.reuse, R241, PT ;  /* 0x000000f10800720c */ /* 0x040fe20003f26270 */
[----:B---3--:R-:W-:Y:S01]  /*b4b0*/  FFMA.FTZ R11, R11, -UR19, R186 ;  /* 0x800000130b0b7c23 */ /* 0x008fe200080100ba */
[-C--:B------:R-:W-:Y:S02]  /*b4c0*/  ISETP.GE.AND P0, PT, R8, R238.reuse, PT ;  /* 0x000000ee0800720c */ /* 0x080fe40003f06270 */
[----:B------:R-:W-:Y:S02]  /*b4d0*/  FSEL R33, R12, -INF , !P6 ;  /* 0xff8000000c217808 */ /* 0x000fe40007000000 */
[----:B------:R-:W-:Y:S01]  /*b4e0*/  ISETP.GE.AND P6, PT, R4, R238, PT ;  /* 0x000000ee0400720c */ /* 0x000fe20003fc6270 */
[----:B------:R-:W3:Y:S01]  /*b4f0*/  I2F R19, R19 ;  /* 0x0000001300137306 */ /* 0x000ee20000201400 */
[----:B------:R-:W-:Y:S01]  /*b500*/  ISETP.LT.OR P1, PT, R8, R242, P1 ;  /* 0x000000f20800720c */ /* 0x000fe20000f21670 */
[----:B-1----:R-:W-:Y:S01]  /*b510*/  FFMA.FTZ R10, R10, -UR19, R182 ;  /* 0x800000130a0a7c23 */ /* 0x002fe200080100b6 */
[----:B------:R-:W-:Y:S01]  /*b520*/  BAR.SYNC.DEFER_BLOCKING 0x0 ;  /* 0x0000000000007b1d */ /* 0x000fe20000010000 */
[----:B------:R-:W-:-:S02]  /*b530*/  ISETP.LT.OR P0, PT, R8, R239, P0 ;  /* 0x000000ef0800720c */ /* 0x000fc40000701670 */
[C---:B------:R-:W-:Y:S02]  /*b540*/  ISETP.LT.OR P6, PT, R4.reuse, R239, P6 ;  /* 0x000000ef0400720c */ /* 0x040fe400037c1670 */
[----:B------:R-:W-:Y:S01]  /*b550*/  FSEL R34, R17, -INF , !P1 ;  /* 0xff80000011227808 */ /* 0x000fe20004800000 */
[----:B------:R-:W1:Y:S01]  /*b560*/  I2F R5, R5 ;  /* 0x0000000500057306 */ /* 0x000e620000201400 */
[----:B------:R-:W-:Y:S01]  /*b570*/  FSEL R179, R11, -INF , !P0 ;  /* 0xff8000000bb37808 */ /* 0x000fe20004000000 */
[----:B--2---:R-:W-:Y:S01]  /*b580*/  FFMA.FTZ R13, R13, -UR19, R187 ;  /* 0x800000130d0d7c23 */ /* 0x004fe200080100bb */
[----:B------:R-:W-:Y:S02]  /*b590*/  ISETP.GE.AND P1, PT, R9, R238, PT ;  /* 0x000000ee0900720c */ /* 0x000fe40003f26270 */
[----:B------:R-:W-:Y:S02]  /*b5a0*/  ISETP.GE.AND P0, PT, R4, R241, PT ;  /* 0x000000f10400720c */ /* 0x000fe40003f06270 */
[----:B------:R-:W-:Y:S01]  /*b5b0*/  FSEL R176, R10, -INF , !P6 ;  /* 0xff8000000ab07808 */ /* 0x000fe20007000000 */
[----:B------:R-:W2:Y:S01]  /*b5c0*/  I2F R6, R6 ;  /* 0x0000000600067306 */ /* 0x000ea20000201400 */
[----:B------:R-:W-:Y:S01]  /*b5d0*/  PLOP3.LUT P6, PT, PT, PT, UP0, 0x80, 0x0 ;  /* 0x000000000000781c */ /* 0x000fe20003fcf008 */
[----:B---3--:R-:W-:Y:S01]  /*b5e0*/  FFMA.FTZ R19, R19, -UR19, R180 ;  /* 0x8000001313137c23 */ /* 0x008fe200080100b4 */
[----:B------:R-:W-:-:S02]  /*b5f0*/  ISETP.LT.OR P1, PT, R9, R239, P1 ;  /* 0x000000ef0900720c */ /* 0x000fc40000f21670 */
[----:B------:R-:W-:Y:S02]  /*b600*/  ISETP.LT.OR P0, PT, R4, R242, P0 ;  /* 0x000000f20400720c */ /* 0x000fe40000701670 */
[----:B------:R-:W-:Y:S01]  /*b610*/  FSEL R178, R13, -INF , !P1 ;  /* 0xff8000000db27808 */ /* 0x000fe20004800000 */
[----:B-1----:R-:W-:Y:S01]  /*b620*/  FFMA.FTZ R5, R5, -UR19, R181 ;  /* 0x8000001305057c23 */ /* 0x002fe200080100b5 */
[----:B------:R-:W-:Y:S02]  /*b630*/  FSEL R32, R19, -INF , !P0 ;  /* 0xff80000013207808 */ /* 0x000fe40004000000 */
[C---:B------:R-:W-:Y:S02]  /*b640*/  ISETP.GE.AND P1, PT, R0.reuse, R241, PT ;  /* 0x000000f10000720c */ /* 0x040fe40003f26270 */
[C---:B------:R-:W-:Y:S02]  /*b650*/  ISETP.GE.AND P0, PT, R0.reuse, R238, PT ;  /* 0x000000ee0000720c */ /* 0x040fe40003f06270 */
[----:B------:R-:W-:Y:S01]  /*b660*/  ISETP.LT.OR P1, PT, R0, R242, P1 ;  /* 0x000000f20000720c */ /* 0x000fe20000f21670 */
[----:B--2---:R-:W-:Y:S01]  /*b670*/  FFMA.FTZ R6, R6, -UR19, R183 ;  /* 0x8000001306067c23 */ /* 0x004fe200080100b7 */
        /* <DEDUP_REMOVED lines=78> */
.L_x_6353:
[----:B------:R-:W-:-:S04]  /*bb60*/  ULEA UR24, -UR8, URZ, 0x6 ;  /* 0x0000003f08187291 */ /* 0x000fc8000f8e313f */
[----:B------:R-:W-:Y:S02]  /*bb70*/  USHF.R.S32.HI UR7, URZ, 0x1f, UR24 ;  /* 0x0000001f3f077899 */ /* 0x000fe40008011418 */
.L_x_6354:
        /* <DEDUP_REMOVED lines=12> */
[----:B------:R-:W-:Y:S01]  /*bc40*/  @!P3 LEA R14, P0, R4, c[0x0][0x168], 0x1 ;  /* 0x00005a00040eba11 */ /* 0x000fe200078008ff */
[----:B------:R-:W-:Y:S01]  /*bc50*/  IMAD.U32 R5, RZ, RZ, UR7 ;  /* 0x00000007ff057e24 */ /* 0x000fe2000f8e00ff */
[----:B------:R-:W-:-:S02]  /*bc60*/  @!UP0 UIADD3 UR25, UP1, UR18, UR24, URZ ;  /* 0x0000001812198290 */ /* 0x000fc4000ff3e03f */
[----:B------:R-:W-:Y:S01]  /*bc70*/  @!P3 LEA.HI.X R15, R4, c[0x0][0x16c], R0, 0x1, P0 ;  /* 0x00005b00040fba11 */ /* 0x000fe200000f0c00 */
[----:B------:R-:W-:Y:S01]  /*bc80*/  IMAD.U32 R0, RZ, RZ, UR7 ;  /* 0x00000007ff007e24 */ /* 0x000fe2000f8e00ff */
[----:B------:R-:W-:Y:S01]  /*bc90*/  @!P2 IADD3 R10, P0, R196, UR24, RZ ;  /* 0x00000018c40aac10 */ /* 0x000fe2000ff1e0ff */
[----:B------:R-:W-:Y:S01]  /*bca0*/  @!UP0 UIADD3.X UR9, UR15, UR7, URZ, UP1, !UPT ;  /* 0x000000070f098290 */ /* 0x000fe20008ffe43f */
[C---:B------:R-:W-:Y:S02]  /*bcb0*/  @!P5 LEA R26, P1, R6.reuse, R247, 0x1 ;  /* 0x000000f7061ad211 */ /* 0x040fe400078208ff */
[----:B------:R-:W-:Y:S02]  /*bcc0*/  @!P2 IADD3.X R4, R165, UR7, RZ, P0, !PT ;  /* 0x00000007a504ac10 */ /* 0x000fe400087fe4ff */
[----:B------:R-:W-:Y:S02]  /*bcd0*/  @!P5 LEA.HI.X R27, R6, R246, R0, 0x1, P1 ;  /* 0x000000f6061bd211 */ /* 0x000fe400008f0c00 */
        /* <DEDUP_REMOVED lines=34> */
[----:B------:R-:W-:Y:S02]  /*bf00*/  @!P5 LEA.HI.X R17, R4, R246, R0, 0x1, P1 ;  /* 0x000000f60411d211 */ /* 0x000fe400008f0c00 */
[----:B------:R-:W-:Y:S01]  /*bf10*/  @!P4 IADD3 R0, P1, R196, UR5, RZ ;  /* 0x00000005c400cc10 */ /* 0x000fe2000ff3e0ff */
[----:B------:R1:W-:Y:S01]  /*bf20*/  @P5 STS.128 [R235+0x8800], RZ ;  /* 0x008800ffeb005388 */ /* 0x0003e20000000c00 */
[----:B------:R-:W-:Y:S02]  /*bf30*/  @!P2 LEA R8, P0, R6, c[0x0][0x168], 0x1 ;  /* 0x00005a000608aa11 */ /* 0x000fe400078008ff */
[----:B------:R-:W-:Y:S02]  /*bf40*/  @!P4 IADD3.X R4, R165, UR4, RZ, P1, !PT ;  /* 0x00000004a504cc10 */ /* 0x000fe40008ffe4ff */
[----:B------:R-:W-:-:S02]  /*bf50*/  @!P4 LEA R170, P1, R0, c[0x0][0x168], 0x1 ;  /* 0x00005a0000aaca11 */ /* 0x000fc400078208ff */
[----:B------:R-:W-:Y:S02]  /*bf60*/  @!P2 LEA.HI.X R9, R6, c[0x0][0x16c], R5, 0x1, P0 ;  /* 0x00005b000609aa11 */ /* 0x000fe400000f0c05 */
[----:B------:R-:W-:Y:S01]  /*bf70*/  @!P4 LEA.HI.X R171, R0, c[0x0][0x16c], R4, 0x1, P1 ;  /* 0x00005b0000abca11 */ /* 0x000fe200008f0c04 */
[----:B------:R-:W-:Y:S01]  /*bf80*/  IMAD.U32 R4, RZ, RZ, UR25 ;  /* 0x00000019ff047e24 */ /* 0x000fe2000f8e00ff */
[----:B------:R-:W-:Y:S01]  /*bf90*/  @!P3 IADD3 R6, P0, R196, UR5, RZ ;  /* 0x00000005c406bc10 */ /* 0x000fe2000ff1e0ff */
[----:B------:R-:W-:Y:S01]  /*bfa0*/  IMAD.U32 R0, RZ, RZ, UR9 ;  /* 0x00000009ff007e24 */ /* 0x000fe2000f8e00ff */
[----:B------:R-:W-:Y:S02]  /*bfb0*/  UIADD3 UR9, UP0, UR18, UR5, URZ ;  /* 0x0000000512097290 */ /* 0x000fe4000ff1e03f */
[----:B------:R-:W-:Y:S02]  /*bfc0*/  @!P3 IADD3.X R5, R165, UR4, RZ, P0, !PT ;  /* 0x00000004a505bc10 */ /* 0x000fe400087fe4ff */
[----:B------:R-:W-:-:S02]  /*bfd0*/  @!P3 LEA R172, P0, R6, c[0x0][0x168], 0x1 ;  /* 0x00005a0006acba11 */ /* 0x000fc400078008ff */
[-C--:B------:R-:W-:Y:S02]  /*bfe0*/  @!P5 LEA R182, P1, R4, R247.reuse, 0x1 ;  /* 0x000000f704b6d211 */ /* 0x080fe400078208ff */
[----:B------:R-:W-:Y:S01]  /*bff0*/  @!P3 LEA.HI.X R173, R6, c[0x0][0x16c], R5, 0x1, P0 ;  /* 0x00005b0006adba11 */ /* 0x000fe200000f0c05 */
[----:B------:R-:W-:Y:S01]  /*c000*/  IMAD.U32 R5, RZ, RZ, UR9 ;  /* 0x00000009ff057e24 */ /* 0x000fe2000f8e00ff */
[----:B------:R-:W-:Y:S02]  /*c010*/  @!P5 LEA.HI.X R183, R4, R246, R0, 0x1, P1 ;  /* 0x000000f604b7d211 */ /* 0x000fe400008f0c00 */
[----:B------:R-:W-:Y:S01]  /*c020*/  @!P2 IADD3 R0, P0, R196, UR5, RZ ;  /* 0x00000005c400ac10 */ /* 0x000fe2000ff1e0ff */
[----:B------:R-:W-:Y:S01]  /*c030*/  UIADD3.X UR5, UR15, UR4, URZ, UP0, !UPT ;  /* 0x000000040f057290 */ /* 0x000fe200087fe43f */
[----:B------:R-:W-:Y:S01]  /*c040*/  @!P5 LEA R184, P1, R5, R247, 0x1 ;  /* 0x000000f705b8d211 */ /* 0x000fe200078208ff */
[----:B------:R-:W-:Y:S01]  /*c050*/  @!PT LDS RZ, [RZ] ;  /* 0x00000000fffff984 */ /* 0x000fe20000000800 */
[----:B------:R-:W-:Y:S01]  /*c060*/  @!PT LDS RZ, [RZ] ;  /* 0x00000000fffff984 */ /* 0x000fe20000000800 */
[----:B------:R-:W-:Y:S01]  /*c070*/  @!PT LDS RZ, [RZ] ;  /* 0x00000000fffff984 */ /* 0x000fe20000000800 */
[----:B------:R1:W-:Y:S01]  /*c080*/  @!P5 LDGSTS.E.BYPASS.LTC128B.128 [R235+0x8800], [R182.64] ;  /* 0x08800000b6ebdfae */ /* 0x0003e2000b901d56 */
[----:B------:R-:W-:-:S02]  /*c090*/  @!P2 IADD3.X R6, R165, UR4, RZ, P0, !PT ;  /* 0x00000004a506ac10 */ /* 0x000fc400087fe4ff */
[C---:B--2---:R-:W-:Y:S01]  /*c0a0*/  @!P2 LEA R26, P0, R0.reuse, c[0x0][0x168], 0x1 ;  /* 0x00005a00001aaa11 */ /* 0x044fe200078008ff */
[----:B------:R-:W-:Y:S01]  /*c0b0*/  IMAD.U32 R4, RZ, RZ, UR5 ;  /* 0x00000005ff047e24 */ /* 0x000fe2000f8e00ff */
[----:B------:R1:W-:Y:S02]  /*c0c0*/  @P4 STS.128 [R235+0xa800], RZ ;  /* 0x00a800ffeb004388 */ /* 0x0003e40000000c00 */
[----:B------:R-:W-:Y:S02]  /*c0d0*/  @!P2 LEA.HI.X R27, R0, c[0x0][0x16c], R6, 0x1, P0 ;  /* 0x00005b00001baa11 */ /* 0x000fe400000f0c06 */
[----:B------:R-:W-:Y:S01]  /*c0e0*/  @!P4 IADD3 R0, P0, R196, UR9, RZ ;  /* 0x00000009c400cc10 */ /* 0x000fe2000ff1e0ff */
[----:B------:R-:W-:Y:S01]  /*c0f0*/  @!PT LDS RZ, [RZ] ;  /* 0x00000000fffff984 */ /* 0x000fe20000000800 */
[----:B------:R-:W-:Y:S01]  /*c100*/  @!PT LDS RZ, [RZ] ;  /* 0x00000000fffff984 */ /* 0x000fe20000000800 */
[----:B------:R-:W-:Y:S01]  /*c110*/  @!PT LDS RZ, [RZ] ;  /* 0x00000000fffff984 */ /* 0x000fe20000000800 */
[----:B------:R1:W-:Y:S01]  /*c120*/  @!P4 LDGSTS.E.BYPASS.LTC128B.128 [R235+0xa800], [R18.64+0x80] ;  /* 0x0a80008012ebcfae */ /* 0x0003e2000b901d56 */
[----:B------:R-:W-:Y:S02]  /*c130*/  @!P5 LEA.HI.X R185, R5, R246, R4, 0x1, P1 ;  /* 0x000000f605b9d211 */ /* 0x000fe400008f0c04 */
[----:B------:R-:W-:Y:S01]  /*c140*/  @!P4 IADD3.X R5, R165, UR5, RZ, P0, !PT ;  /* 0x00000005a505cc10 */ /* 0x000fe200087fe4ff */
        /* <DEDUP_REMOVED lines=10> */
[----:B---3--:R-:W-:-:S03]  /*c1f0*/  @!P3 LEA R14, P0, R4, c[0x0][0x168], 0x1 ;  /* 0x00005a00040eba11 */ /* 0x008fc600078008ff */
        /* <DEDUP_REMOVED lines=50> */
.L_x_6356:
[----:B------:R-:W-:Y:S05]  /*c520*/  BSYNC B0 ;  /* 0x0000000000007941 */ /* 0x000fea0003800000 */
.L_x_6355:
[----:B------:R-:W0:Y:S01]  /*c530*/  LDGDEPBAR ;  /* 0x00000000000079af */ /* 0x000e220000000000 */
[----:B--2---:R-:W-:Y:S02]  /*c540*/  IMAD.U32 R4, RZ, RZ, UR24 ;  /* 0x00000018ff047e24 */ /* 0x004fe4000f8e00ff */
[----:B------:R-:W-:-:S03]  /*c550*/  IMAD.U32 R0, RZ, RZ, UR7 ;  /* 0x00000007ff007e24 */ /* 0x000fc6000f8e00ff */
[----:B------:R-:W-:-:S04]  /*c560*/  LEA R247, P0, R4, R247, 0x1 ;  /* 0x000000f704f77211 */ /* 0x000fc800078008ff */
[----:B------:R-:W-:Y:S02]  /*c570*/  LEA.HI.X R246, R4, R246, R0, 0x1, P0 ;  /* 0x000000f604f67211 */ /* 0x000fe400000f0c00 */
.L_x_6352:
[----:B------:R-:W-:Y:S01]  /*c580*/  FMNMX.FTZ R5, R3, R189, !PT ;  /* 0x000000bd03057209 */ /* 0x000fe20007810000 */
[----:B-1----:R-:W-:Y:S01]  /*c590*/  LDSM.16.MT88.4 R16, [R224+0x10000] ;  /* 0x01000000e010783b */ /* 0x002fe20000004200 */
        /* <DEDUP_REMOVED lines=59> */
[----:B------:R-:W-:Y:S01]  /*c950*/  FFMA.FTZ R164, R203, c[0x0][0x23c], -R177 ;  /* 0x00008f00cba47a23 */ /* 0x000fe200000108b1 */
[----:B------:R-:W-:Y:S01]  /*c960*/  MUFU.EX2 R170, R170 ;  /* 0x000000aa00aa7308 */ /* 0x000fe20000000800 */
[----:B------:R-:W-:Y:S02]  /*c970*/  FMUL.FTZ R3, R5, c[0x0][0x23c] ;  /* 0x00008f0005037a20 */ /* 0x000fe40000410000 */
[----:B------:R-:W-:Y:S02]  /*c980*/  FMUL.FTZ R4, R4, c[0x0][0x23c] ;  /* 0x00008f0004047a20 */ /* 0x000fe40000410000 */
[--C-:B------:R-:W-:Y:S02]  /*c990*/  FFMA.FTZ R182, R188, c[0x0][0x23c], -R181.reuse ;  /* 0x00008f00bcb67a23 */ /* 0x100fe400000108b5 */
        /* <DEDUP_REMOVED lines=9> */
[--C-:B------:R-:W-:Y:S02]  /*ca30*/  FFMA.FTZ R186, R29, c[0x0][0x23c], -R177.reuse ;  /* 0x00008f001dba7a23 */ /* 0x100fe400000108b1 */
[----:B------:R-:W-:Y:S02]  /*ca40*/  FFMA.FTZ R187, R28, c[0x0][0x23c], -R177 ;  /* 0x00008f001cbb7a23 */ /* 0x000fe400000108b1 */
[----:B------:R-:W-:Y:S01]  /*ca50*/  LDSM.16.MT88.4 R28, [R221+0x16800] ;  /* 0x01680000dd1c783b */ /* 0x000fe20000004200 */
[--C-:B------:R-:W-:Y:S02]  /*ca60*/  FFMA.FTZ R196, R197, c[0x0][0x23c], -R181.reuse ;  /* 0x00008f00c5c47a23 */ /* 0x100fe400000108b5 */
[----:B------:R-:W-:Y:S01]  /*ca70*/  MUFU.EX2 R165, R165 ;  /* 0x000000a500a57308 */ /* 0x000fe20000000800 */
[----:B------:R-:W-:-:S02]  /*ca80*/  FFMA.FTZ R191, R191, c[0x0][0x23c], -R181 ;  /* 0x00008f00bfbf7a23 */ /* 0x000fc400000108b5 */
[--C-:B------:R-:W-:Y:S02]  /*ca90*/  FFMA.FTZ R194, R194, c[0x0][0x23c], -R181.reuse ;  /* 0x00008f00c2c27a23 */ /* 0x100fe400000108b5 */
[----:B------:R-:W-:Y:S02]  /*caa0*/  FFMA.FTZ R195, R195, c[0x0][0x23c], -R181 ;  /* 0x00008f00c3c37a23 */ /* 0x000fe400000108b5 */
[--C-:B------:R-:W-:Y:S01]  /*cab0*/  FFMA.FTZ R190, R190, c[0x0][0x23c], -R177.reuse ;  /* 0x00008f00bebe7a23 */ /* 0x100fe200000108b1 */
[----:B------:R-:W2:Y:S01]  /*cac0*/  MUFU.EX2 R2, R2 ;  /* 0x0000000200027308 */ /* 0x000ea20000000800 */
[----:B-1----:R-:W-:Y:S01]  /*cad0*/  F2FP.PACK_AB R6, R168, R169 ;  /* 0x000000a9a806723e */ /* 0x002fe200000000ff */
[--C-:B------:R-:W-:Y:S02]  /*cae0*/  FFMA.FTZ R197, R35, c[0x0][0x23c], -R177.reuse ;  /* 0x00008f0023c57a23 */ /* 0x100fe400000108b1 */
[--C-:B------:R-:W-:Y:S02]  /*caf0*/  FFMA.FTZ R193, R193, c[0x0][0x23c], -R177.reuse ;  /* 0x00008f00c1c17a23 */ /* 0x100fe400000108b1 */
[----:B------:R-:W-:-:S02]  /*cb00*/  FFMA.FTZ R192, R192, c[0x0][0x23c], -R177 ;  /* 0x00008f00c0c07a23 */ /* 0x000fc400000108b1 */
[----:B------:R-:W-:Y:S01]  /*cb10*/  MUFU.EX2 R0, R0 ;  /* 0x0000000000007308 */ /* 0x000fe20000000800 */
[--C-:B------:R-:W-:Y:S02]  /*cb20*/  FFMA.FTZ R198, R34, c[0x0][0x23c], -R181.reuse ;  /* 0x00008f0022c67a23 */ /* 0x100fe400000108b5 */
[--C-:B------:R-:W-:Y:S02]  /*cb30*/  FFMA.FTZ R199, R33, c[0x0][0x23c], -R181.reuse ;  /* 0x00008f0021c77a23 */ /* 0x100fe400000108b5 */
[--C-:B------:R-:W-:Y:S02]  /*cb40*/  FFMA.FTZ R200, R32, c[0x0][0x23c], -R181.reuse ;  /* 0x00008f0020c87a23 */ /* 0x100fe400000108b5 */
[----:B------:R-:W-:Y:S01]  /*cb50*/  LDSM.16.MT88.4 R32, [R221+0x17000] ;  /* 0x01700000dd20783b */ /* 0x000fe20000004200 */
[----:B------:R-:W1:Y:S01]  /*cb60*/  MUFU.EX2 R164, R164 ;  /* 0x000000a400a47308 */ /* 0x000e620000000800 */
[----:B--2---:R-:W-:Y:S01]  /*cb70*/  F2FP.PACK_AB R5, R2, R165 ;  /* 0x000000a50205723e */ /* 0x004fe200000000ff */
[----:B------:R-:W-:-:S02]  /*cb80*/  FFMA.FTZ R180, R180, c[0x0][0x23c], -R181 ;  /* 0x00008f00b4b47a23 */ /* 0x000fc400000108b5 */
[--C-:B------:R-:W-:Y:S02]  /*cb90*/  FFMA.FTZ R179, R179, c[0x0][0x23c], -R177.reuse ;  /* 0x00008f00b3b37a23 */ /* 0x100fe400000108b1 */
[--C-:B------:R-:W-:Y:S02]  /*cba0*/  FFMA.FTZ R178, R178, c[0x0][0x23c], -R177.reuse ;  /* 0x00008f00b2b27a23 */ /* 0x100fe400000108b1 */
        /* <DEDUP_REMOVED lines=55> */
[C---:B---3--:R-:W-:Y:S01]  /*cf20*/  HMMA.16816.F32 R136, R4.reuse, R16, R136 ;  /* 0x000000100488723c */ /* 0x048fe20000001888 */
[-C--:B------:R-:W-:Y:S02]  /*cf30*/  FMUL.FTZ R36, R36, R174.reuse ;  /* 0x000000ae24247220 */ /* 0x080fe40000410000 */
[-C--:B------:R-:W-:Y:S02]  /*cf40*/  FMUL.FTZ R37, R37, R174.reuse ;  /* 0x000000ae25257220 */ /* 0x080fe40000410000 */
[-C--:B------:R-:W-:Y:S01]  /*cf50*/  FMUL.FTZ R38, R38, R3.reuse ;  /* 0x0000000326267220 */ /* 0x080fe20000410000 */
[----:B------:R-:W3:Y:S01]  /*cf60*/  MUFU.EX2 R191, R191 ;  /* 0x000000bf00bf7308 */ /* 0x000ee20000000800 */
        /* <DEDUP_REMOVED lines=9> */
[----:B-----5:R-:W-:Y:S01]  /*d000*/  HMMA.16816.F32 R36, R4, R12, R36 ;  /* 0x0000000c0424723c */ /* 0x020fe20000001824 */
[----:B------:R-:W-:Y:S02]  /*d010*/  FMUL.FTZ R45, R45, R174 ;  /* 0x000000ae2d2d7220 */ /* 0x000fe40000410000 */
[-C--:B------:R-:W-:Y:S01]  /*d020*/  FMUL.FTZ R46, R46, R3.reuse ;  /* 0x000000032e2e7220 */ /* 0x080fe20000410000 */
[----:B------:R-:W-:Y:S01]  /*d030*/  MUFU.EX2 R195, R195 ;  /* 0x000000c300c37308 */ /* 0x000fe20000000800 */
[----:B------:R-:W-:-:S02]  /*d040*/  FMUL.FTZ R47, R47, R3 ;  /* 0x000000032f2f7220 */ /* 0x000fc40000410000 */
[-C--:B------:R-:W-:Y:S01]  /*d050*/  FMUL.FTZ R48, R48, R174.reuse ;  /* 0x000000ae30307220 */ /* 0x080fe20000410000 */
[C---:B------:R-:W-:Y:S01]  /*d060*/  HMMA.16816.F32 R40, R4.reuse, R14, R40 ;  /* 0x0000000e0428723c */ /* 0x040fe20000001828 */
[-C--:B------:R-:W-:Y:S01]  /*d070*/  FMUL.FTZ R49, R49, R174.reuse ;  /* 0x000000ae31317220 */ /* 0x080fe20000410000 */
[----:B------:R-:W5:Y:S01]  /*d080*/  LDSM.16.MT88.4 R12, [R220+0x12000] ;  /* 0x01200000dc0c783b */ /* 0x000f620000004200 */
[-C--:B------:R-:W-:Y:S01]  /*d090*/  FMUL.FTZ R50, R50, R3.reuse ;  /* 0x0000000332327220 */ /* 0x080fe20000410000 */
[----:B------:R-:W-:Y:S01]  /*d0a0*/  MUFU.EX2 R196, R196 ;  /* 0x000000c400c47308 */ /* 0x000fe20000000800 */
[----:B------:R-:W-:Y:S02]  /*d0b0*/  FMUL.FTZ R51, R51, R3 ;  /* 0x0000000333337220 */ /* 0x000fe40000410000 */
[-C--:B------:R-:W-:Y:S01]  /*d0c0*/  FMUL.FTZ R52, R52, R174.reuse ;  /* 0x000000ae34347220 */ /* 0x080fe20000410000 */
[----:B-1----:R-:W-:Y:S01]  /*d0d0*/  HMMA.16816.F32 R44, R4, R8, R44 ;  /* 0x00000008042c723c */ /* 0x002fe2000000182c */
[----:B------:R-:W-:-:S02]  /*d0e0*/  FMUL.FTZ R53, R53, R174 ;  /* 0x000000ae35357220 */ /* 0x000fc40000410000 */
[-C--:B------:R-:W-:Y:S01]  /*d0f0*/  FMUL.FTZ R54, R54, R3.reuse ;  /* 0x0000000336367220 */ /* 0x080fe20000410000 */
[----:B------:R-:W1:Y:S01]  /*d100*/  MUFU.EX2 R190, R190 ;  /* 0x000000be00be7308 */ /* 0x000e620000000800 */
[-C--:B------:R-:W-:Y:S02]  /*d110*/  FMUL.FTZ R55, R55, R3.reuse ;  /* 0x0000000337377220 */ /* 0x080fe40000410000 */
[-C--:B------:R-:W-:Y:S01]  /*d120*/  FMUL.FTZ R56, R56, R174.reuse ;  /* 0x000000ae38387220 */ /* 0x080fe20000410000 */
[----:B------:R-:W-:Y:S01]  /*d130*/  HMMA.16816.F32 R48, R4, R10, R48 ;  /* 0x0000000a0430723c */ /* 0x000fe20000001830 */
[----:B------:R-:W-:Y:S01]  /*d140*/  FMUL.FTZ R57, R57, R174 ;  /* 0x000000ae39397220 */ /* 0x000fe20000410000 */
[----:B------:R-:W1:Y:S01]  /*d150*/  LDSM.16.MT88.4 R8, [R224+0x14000] ;  /* 0x01400000e008783b */ /* 0x000e620000004200 */
[-C--:B------:R-:W-:Y:S01]  /*d160*/  FMUL.FTZ R58, R58, R3.reuse ;  /* 0x000000033a3a7220 */ /* 0x080fe20000410000 */
[----:B------:R-:W1:Y:S01]  /*d170*/  MUFU.EX2 R197, R197 ;  /* 0x000000c500c57308 */ /* 0x000e620000000800 */
        /* <DEDUP_REMOVED lines=14> */
[-C--:B------:R-:W-:Y:S02]  /*d260*/  FMUL.FTZ R68, R68, R174.reuse ;  /* 0x000000ae44447220 */ /* 0x080fe40000410000 */
[----:B------:R-:W-:Y:S01]  /*d270*/  FMUL.FTZ R69, R69, R174 ;  /* 0x000000ae45457220 */ /* 0x000fe20000410000 */
[----:B-----5:R-:W-:Y:S01]  /*d280*/  HMMA.16816.F32 R60, R4, R12, R60 ;  /* 0x0000000c043c723c */ /* 0x020fe2000000183c */
[-C--:B------:R-:W-:Y:S01]  /*d290*/  FMUL.FTZ R70, R70, R3.reuse ;  /* 0x0000000346467220 */ /* 0x080fe20000410000 */
[----:B------:R-:W5:Y:S01]  /*d2a0*/  MUFU.EX2 R198, R198 ;  /* 0x000000c600c67308 */ /* 0x000f620000000800 */
        /* <DEDUP_REMOVED lines=18> */
[-C--:B------:R-:W-:Y:S02]  /*d3d0*/  FMUL.FTZ R82, R82, R3.reuse ;  /* 0x0000000352527220 */ /* 0x080fe40000410000 */
[----:B------:R-:W-:Y:S01]  /*d3e0*/  FMUL.FTZ R83, R83, R3 ;  /* 0x0000000353537220 */ /* 0x000fe20000410000 */
[----:B------:R-:W-:Y:S01]  /*d3f0*/  MUFU.EX2 R180, R180 ;  /* 0x000000b400b47308 */ /* 0x000fe20000000800 */
[----:B------:R-:W-:-:S02]  /*d400*/  FMUL.FTZ R84, R84, R174 ;  /* 0x000000ae54547220 */ /* 0x000fc40000410000 */
[C---:B--2---:R-:W-:Y:S01]  /*d410*/  HMMA.16816.F32 R76, R4.reuse, R16, R76 ;  /* 0x00000010044c723c */ /* 0x044fe2000000184c */
[-C--:B------:R-:W-:Y:S02]  /*d420*/  FMUL.FTZ R85, R85, R174.reuse ;  /* 0x000000ae55557220 */ /* 0x080fe40000410000 */
[-C--:B------:R-:W-:Y:S02]  /*d430*/  FMUL.FTZ R86, R86, R3.reuse ;  /* 0x0000000356567220 */ /* 0x080fe40000410000 */
[----:B------:R-:W-:Y:S01]  /*d440*/  FMUL.FTZ R87, R87, R3 ;  /* 0x0000000357577220 */ /* 0x000fe20000410000 */
[----:B------:R-:W2:Y:S01]  /*d450*/  MUFU.EX2 R179, R179 ;  /* 0x000000b300b37308 */ /* 0x000ea20000000800 */
[-C--:B------:R-:W-:Y:S01]  /*d460*/  FMUL.FTZ R88, R88, R174.reuse ;  /* 0x000000ae58587220 */ /* 0x080fe20000410000 */
[----:B------:R-:W-:Y:S01]  /*d470*/  HMMA.16816.F32 R80, R4, R18, R80 ;  /* 0x000000120450723c */ /* 0x000fe20000001850 */
[----:B------:R-:W2:Y:S01]  /*d480*/  LDSM.16.MT88.4 R16, [R224+0x16000] ;  /* 0x01600000e010783b */ /* 0x000ea20000004200 */
[----:B------:R-:W-:-:S02]  /*d490*/  FMUL.FTZ R89, R89, R174 ;  /* 0x000000ae59597220 */ /* 0x000fc40000410000 */
[-C--:B------:R-:W-:Y:S02]  /*d4a0*/  FMUL.FTZ R90, R90, R3.reuse ;  /* 0x000000035a5a7220 */ /* 0x080fe40000410000 */
[-C--:B------:R-:W-:Y:S01]  /*d4b0*/  FMUL.FTZ R91, R91, R3.reuse ;  /* 0x000000035b5b7220 */ /* 0x080fe20000410000 */
[----:B------:R-:W1:Y:S01]  /*d4c0*/  MUFU.EX2 R178, R178 ;  /* 0x000000b200b27308 */ /* 0x000e620000000800 */
[-C--:B------:R-:W-:Y:S02]  /*d4d0*/  FMUL.FTZ R92, R92, R174.reuse ;  /* 0x000000ae5c5c7220 */ /* 0x080fe40000410000 */
[-C--:B------:R-:W-:Y:S01]  /*d4e0*/  FMUL.FTZ R93, R93, R174.reuse ;  /* 0x000000ae5d5d7220 */ /* 0x080fe20000410000 */
[----:B---3--:R-:W-:Y:S01]  /*d4f0*/  HMMA.16816.F32 R84, R4, R12, R84 ;  /* 0x0000000c0454723c */ /* 0x008fe20000001854 */
[-C--:B------:R-:W-:Y:S02]  /*d500*/  FMUL.FTZ R94, R94, R3.reuse ;  /* 0x000000035e5e7220 */ /* 0x080fe40000410000 */
[----:B------:R-:W-:Y:S01]  /*d510*/  FMUL.FTZ R95, R95, R3 ;  /* 0x000000035f5f7220 */ /* 0x000fe20000410000 */
[----:B------:R-:W3:Y:S01]  /*d520*/  MUFU.EX2 R176, R176 ;  /* 0x000000b000b07308 */ /* 0x000ee20000000800 */
[----:B------:R-:W-:-:S02]  /*d530*/  FMUL.FTZ R96, R96, R174 ;  /* 0x000000ae60607220 */ /* 0x000fc40000410000 */
[-C--:B------:R-:W-:Y:S01]  /*d540*/  FMUL.FTZ R97, R97, R174.reuse ;  /* 0x000000ae61617220 */ /* 0x080fe20000410000 */
[C---:B------:R-:W-:Y:S01]  /*d550*/  HMMA.16816.F32 R88, R4.reuse, R14, R88 ;  /* 0x0000000e0458723c */ /* 0x040fe20000001858 */
[-C--:B------:R-:W-:Y:S01]  /*d560*/  FMUL.FTZ R98, R98, R3.reuse ;  /* 0x0000000362627220 */ /* 0x080fe20000410000 */
[----:B------:R-:W3:Y:S01]  /*d570*/  LDSM.16.MT88.4 R12, [R222+0x16000] ;  /* 0x01600000de0c783b */ /* 0x000ee20000004200 */
[-C--:B------:R-:W-:Y:S01]  /*d580*/  FMUL.FTZ R99, R99, R3.reuse ;  /* 0x0000000363637220 */ /* 0x080fe20000410000 */
[----:B------:R-:W2:Y:S01]  /*d590*/  MUFU.EX2 R175, R175 ;  /* 0x000000af00af7308 */ /* 0x000ea20000000800 */
[-C--:B------:R-:W-:Y:S02]  /*d5a0*/  FMUL.FTZ R100, R100, R174.reuse ;  /* 0x000000ae64647220 */ /* 0x080fe40000410000 */
[----:B------:R-:W-:Y:S01]  /*d5b0*/  FMUL.FTZ R101, R101, R174 ;  /* 0x000000ae65657220 */ /* 0x000fe20000410000 */
[----:B-1----:R-:W-:Y:S01]  /*d5c0*/  HMMA.16816.F32 R92, R4, R8, R92 ;  /* 0x00000008045c723c */ /* 0x002fe2000000185c */
[----:B------:R-:W-:-:S02]  /*d5d0*/  FMUL.FTZ R102, R102, R3 ;  /* 0x0000000366667220 */ /* 0x000fc40000410000 */
[-C--:B------:R-:W-:Y:S02]  /*d5e0*/  FMUL.FTZ R103, R103, R3.reuse ;  /* 0x0000000367677220 */ /* 0x080fe40000410000 */
[-C--:B------:R-:W-:Y:S02]  /*d5f0*/  FMUL.FTZ R104, R104, R174.reuse ;  /* 0x000000ae68687220 */ /* 0x080fe40000410000 */
[-C--:B------:R-:W-:Y:S01]  /*d600*/  FMUL.FTZ R105, R105, R174.reuse ;  /* 0x000000ae69697220 */ /* 0x080fe20000410000 */
[----:B------:R-:W-:Y:S01]  /*d610*/  HMMA.16816.F32 R96, R4, R10, R96 ;  /* 0x0000000a0460723c */ /* 0x000fe20000001860 */
[-C--:B------:R-:W-:Y:S01]  /*d620*/  FMUL.FTZ R106, R106, R3.reuse ;  /* 0x000000036a6a7220 */ /* 0x080fe20000410000 */
[----:B------:R-:W1:Y:S01]  /*d630*/  LDSM.16.MT88.4 R8, [R221+0x16000] ;  /* 0x01600000dd08783b */ /* 0x000e620000004200 */
        /* <DEDUP_REMOVED lines=15> */
[----:B---3--:R-:W-:Y:S01]  /*d730*/  HMMA.16816.F32 R108, R4, R12, R108 ;  /* 0x0000000c046c723c */ /* 0x008fe2000000186c */
[----:B------:R-:W-:Y:S02]  /*d740*/  FMUL.FTZ R119, R119, R3 ;  /* 0x0000000377777220 */ /* 0x000fe40000410000 */
[----:B------:R-:W-:-:S02]  /*d750*/  FMUL.FTZ R120, R120, R174 ;  /* 0x000000ae78787220 */ /* 0x000fc40000410000 */
[-C--:B------:R-:W-:Y:S02]  /*d760*/  FMUL.FTZ R121, R121, R174.reuse ;  /* 0x000000ae79797220 */ /* 0x080fe40000410000 */
[-C--:B------:R-:W-:Y:S01]  /*d770*/  FMUL.FTZ R122, R122, R3.reuse ;  /* 0x000000037a7a7220 */ /* 0x080fe20000410000 */
[C---:B------:R-:W-:Y:S01]  /*d780*/  HMMA.16816.F32 R112, R4.reuse, R14, R112 ;  /* 0x0000000e0470723c */ /* 0x040fe20000001870 */
[-C--:B------:R-:W-:Y:S01]  /*d790*/  FMUL.FTZ R123, R123, R3.reuse ;  /* 0x000000037b7b7220 */ /* 0x080fe20000410000 */
[----:B------:R-:W3:Y:S01]  /*d7a0*/  LDSM.16.MT88.4 R12, [R224+0x10800] ;  /* 0x01080000e00c783b */ /* 0x000ee20000004200 */
[-C--:B------:R-:W-:Y:S02]  /*d7b0*/  FMUL.FTZ R124, R124, R174.reuse ;  /* 0x000000ae7c7c7220 */ /* 0x080fe40000410000 */
[----:B------:R-:W-:Y:S02]  /*d7c0*/  FMUL.FTZ R125, R125, R174 ;  /* 0x000000ae7d7d7220 */ /* 0x000fe40000410000 */
[-C--:B------:R-:W-:Y:S01]  /*d7d0*/  FMUL.FTZ R126, R126, R3.reuse ;  /* 0x000000037e7e7220 */ /* 0x080fe20000410000 */
        /* <DEDUP_REMOVED lines=80> */
[C---:B------:R-:W-:Y:S08]  /*dce0*/  HMMA.16816.F32 R116, R4.reuse, R28, R116 ;  /* 0x0000001c0474723c */ /* 0x040ff00000001874 */
        /* <DEDUP_REMOVED lines=13> */
[----:B-----5:R-:W-:Y:S02]  /*ddc0*/  FADD.FTZ R196, R198, R196 ;  /* 0x000000c4c6c47221 */ /* 0x020fe40000010000 */
        /* <DEDUP_REMOVED lines=50> */
[C---:B-----5:R-:W-:Y:S08]  /*e0f0*/  HMMA.16816.F32 R124, R4.reuse, R20, R124 ;  /* 0x00000014047c723c */ /* 0x060ff0000000187c */
        /* <DEDUP_REMOVED lines=37> */
[C---:B------:R-:W-:Y:S08]  /*e350*/  HMMA.16816.F32 R80, R4.reuse, R26, R80 ;  /* 0x0000001a0450723c */ /* 0x040ff00000001850 */
[C---:B-----5:R-:W-:Y:S08]  /*e360*/  HMMA.16816.F32 R84, R4.reuse, R28, R84 ;  /* 0x0000001c0454723c */ /* 0x060ff00000001854 */
        /* <DEDUP_REMOVED lines=8> */
[----:B------:R-:W-:Y:S11]  /*e3f0*/  HMMA.16816.F32 R128, R4, R18, R128 ;  /* 0x000000120480723c */ /* 0x000ff60000001880 */
[----:B------:R-:W-:Y:S08]  /*e400*/  @!UPT UIADD3 URZ, URZ, URZ, URZ ;  /* 0x0000003f3f3ff290 */ /* 0x000ff0000fffe03f */
.L_x_6349:
[----:B------:R-:W-:Y:S05]  /*e410*/  @!P6 BRA `(.L_x_6357) ;  /* 0x000057e00000e947 */ /* 0x000fea0003800000 */
[----:B------:R-:W-:Y:S01]  /*e420*/  ULEA UR4, -UR6, URZ, 0x6 ;  /* 0x0000003f06047291 */ /* 0x000fe2000f8e313f */
[----:B------:R-:W-:Y:S01]  /*e430*/  IMAD.MOV.U32 R0, RZ, RZ, R3 ;  /* 0x000000ffff007224 */ /* 0x000fe200078e0003 */
[----:B------:R-:W-:Y:S01]  /*e440*/  ULEA UR25, -UR8, URZ, 0x6 ;  /* 0x0000003f08197291 */ /* 0x000fe2000f8e313f */
[----:B------:R-:W-:Y:S01]  /*e450*/  IMAD.MOV.U32 R2, RZ, RZ, R164 ;  /* 0x000000ffff027224 */ /* 0x000fe200078e00a4 */
[----:B------:R-:W-:-:S02]  /*e460*/  USHF.R.S32.HI UR5, URZ, 0x1f, UR4 ;  /* 0x0000001f3f057899 */ /* 0x000fc40008011404 */
[----:B------:R-:W-:Y:S01]  /*e470*/  MOV R245, UR4 ;  /* 0x0000000400f57c02 */ /* 0x000fe20008000f00 */
[----:B------:R-:W-:Y:S02]  /*e480*/  USHF.R.S32.HI UR24, URZ, 0x1f, UR25 ;  /* 0x0000001f3f187899 */ /* 0x000fe40008011419 */
[----:B------:R-:W-:Y:S01]  /*e490*/  ULDC.64 UR6, c[0x0][0x198] ;  /* 0x0000660000067ab9 */ /* 0x000fe20000000a00 */
[----:B------:R-:W-:Y:S01]  /*e4a0*/  MOV R244, UR5 ;  /* 0x0000000500f47c02 */ /* 0x000fe20008000f00 */
[----:B------:R-:W-:Y:S02]  /*e4b0*/  ULDC.64 UR8, c[0x0][0x1a0] ;  /* 0x0000680000087ab9 */ /* 0x000fe40000000a00 */
[----:B------:R-:W-:Y:S02]  /*e4c0*/  ULDC.64 UR4, c[0x0][0x1a0] ;  /* 0x0000680000047ab9 */ /* 0x000fe40000000a00 */
.L_x_6361:
        /* <DEDUP_REMOVED lines=9> */
[----:B------:R-:W-:Y:S01]  /*e560*/  USHF.L.U32 UR27, UR12, 0x6, URZ ;  /* 0x000000060c1b7899 */ /* 0x000fe2000800063f */
[----:B------:R-:W-:Y:S01]  /*e570*/  IABS R3, c[0x0][0x2d0] ;  /* 0x0000b40000037a13 */ /* 0x000fe20000000000 */
[----:B------:R-:W-:Y:S02]  /*e580*/  UMOV UR34, URZ ;  /* 0x0000003f00227c82 */ /* 0x000fe40008000000 */
[----:B------:R-:W-:Y:S01]  /*e590*/  UIADD3 UR32, UR27, 0x40, URZ ;  /* 0x000000401b207890 */ /* 0x000fe2000fffe03f */
[----:B------:R-:W1:Y:S05]  /*e5a0*/  R2UR UR26, R3 ;  /* 0x00000000031a73c2 */ /* 0x000e6a00000e0000 */
[----:B------:R-:W-:Y:S05]  /*e5b0*/  IMAD.U32 R4, RZ, RZ, UR32 ;  /* 0x00000020ff047e24 */ /* 0x000fea000f8e00ff */
[----:B------:R-:W-:Y:S04]  /*e5c0*/  IABS R4, R4 ;  /* 0x0000000400047213 */ /* 0x000fe80000000000 */
[----:B------:R-:W2:Y:S01]  /*e5d0*/  R2UR UR31, R4 ;  /* 0x00000000041f73c2 */ /* 0x000ea200000e0000 */
[----:B-1----:R-:W1:Y:S10]  /*e5e0*/  I2F.RP R3, UR26 ;  /* 0x0000001a00037d06 */ /* 0x002e740008209400 */
[----:B-1----:R-:W1:Y:S02]  /*e5f0*/  MUFU.RCP R3, R3 ;  /* 0x0000000300037308 */ /* 0x002e640000001000 */
[----:B-1----:R-:W-:Y:S08]  /*e600*/  IADD3 R3, R3, 0xffffffe, RZ ;  /* 0x0ffffffe03037810 */ /* 0x002ff00007ffe0ff */
[----:B------:R-:W1:Y:S02]  /*e610*/  F2I.FTZ.U32.TRUNC.NTZ R3, R3 ;  /* 0x0000000300037305 */ /* 0x000e64000021f000 */
[----:B-1----:R1:W3:Y:S02]  /*e620*/  R2UR UR35, R3 ;  /* 0x00000000032373c2 */ /* 0x0022e400000e0000 */
[----:B-1----:R-:W-:Y:S01]  /*e630*/  IMAD.U32 R3, RZ, RZ, UR27 ;  /* 0x0000001bff037e24 */ /* 0x002fe2000f8e00ff */
[----:B---3--:R-:W-:Y:S04]  /*e640*/  UIADD3 UR28, URZ, -UR35, URZ ;  /* 0x800000233f1c7290 */ /* 0x008fe8000fffe03f */
[----:B------:R-:W-:Y:S01]  /*e650*/  UIMAD UR28, UR28, UR26, URZ ;  /* 0x0000001a1c1c72a4 */ /* 0x000fe2000f8e023f */
[----:B------:R-:W-:Y:S03]  /*e660*/  IABS R3, R3 ;  /* 0x0000000300037213 */ /* 0x000fe60000000000 */
[----:B------:R-:W-:Y:S01]  /*e670*/  UIMAD.WIDE.U32 UR34, UR35, UR28, UR34 ;  /* 0x0000001c232272a5 */ /* 0x000fe2000f8e0022 */
[----:B------:R-:W1:Y:S03]  /*e680*/  R2UR UR29, R3 ;  /* 0x00000000031d73c2 */ /* 0x000e6600000e0000 */
[----:B--2---:R-:W-:Y:S02]  /*e690*/  UIMAD.WIDE.U32 UR38, UR35, UR31, URZ ;  /* 0x0000001f232672a5 */ /* 0x004fe4000f8e003f */
[----:B-1----:R-:W-:Y:S05]  /*e6a0*/  UIMAD.WIDE.U32 UR36, UR35, UR29, URZ ;  /* 0x0000001d232472a5 */ /* 0x002fea000f8e003f */
[----:B------:R-:W-:Y:S02]  /*e6b0*/  UMOV UR35, UR39 ;  /* 0x0000002700237c82 */ /* 0x000fe40008000000 */
[----:B------:R-:W-:Y:S02]  /*e6c0*/  UIADD3 UR30, -UR35, URZ, URZ ;  /* 0x0000003f231e7290 */ /* 0x000fe4000fffe13f */
[----:B------:R-:W-:Y:S02]  /*e6d0*/  UMOV UR33, UR37 ;  /* 0x0000002500217c82 */ /* 0x000fe40008000000 */
[----:B------:R-:W-:Y:S02]  /*e6e0*/  UIADD3 UR28, -UR33, URZ, URZ ;  /* 0x0000003f211c7290 */ /* 0x000fe4000fffe13f */
[----:B------:R-:W-:Y:S02]  /*e6f0*/  UIMAD UR31, UR26, UR30, UR31 ;  /* 0x0000001e1a1f72a4 */ /* 0x000fe4000f8e021f */
[----:B------:R-:W-:Y:S02]  /*e700*/  UIMAD UR29, UR26, UR28, UR29 ;  /* 0x0000001c1a1d72a4 */ /* 0x000fe4000f8e021d */
[----:B------:R-:W-:Y:S02]  /*e710*/  UISETP.GT.U32.AND UP2, UPT, UR26, UR31, UPT ;  /* 0x0000001f1a00728c */ /* 0x000fe4000bf44070 */
[----:B------:R-:W-:Y:S02]  /*e720*/  UISETP.GT.U32.AND UP1, UPT, UR26, UR29, UPT ;  /* 0x0000001d1a00728c */ /* 0x000fe4000bf24070 */
[----:B------:R-:W-:Y:S02]  /*e730*/  ULDC UR28, c[0x0][0x2d0] ;  /* 0x0000b400001c7ab9 */ /* 0x000fe40000000800 */
[----:B------:R-:W-:Y:S02]  /*e740*/  ULOP3.LUT UR27, UR27, UR28, URZ, 0x3c, !UPT ;  /* 0x0000001c1b1b7292 */ /* 0x000fe4000f8e3c3f */
[----:B------:R-:W-:Y:S02]  /*e750*/  ULOP3.LUT UR32, UR32, UR28, URZ, 0x3c, !UPT ;  /* 0x0000001c20207292 */ /* 0x000fe4000f8e3c3f */
[----:B------:R-:W-:Y:S02]  /*e760*/  UISETP.GE.AND UP0, UPT, UR27, URZ, UPT ;  /* 0x0000003f1b00728c */ /* 0x000fe4000bf06270 */
[----:B------:R-:W-:Y:S02]  /*e770*/  @!UP2 UIADD3 UR31, UR31, -UR26, URZ ;  /* 0x8000001a1f1fa290 */ /* 0x000fe4000fffe03f */
[----:B------:R-:W-:Y:S02]  /*e780*/  @!UP1 UIADD3 UR29, UR29, -UR26, URZ ;  /* 0x8000001a1d1d9290 */ /* 0x000fe4000fffe03f */
[----:B------:R-:W-:Y:S02]  /*e790*/  UISETP.GE.U32.AND UP4, UPT, UR31, UR26, UPT ;  /* 0x0000001a1f00728c */ /* 0x000fe4000bf86070 */
[----:B------:R-:W-:Y:S02]  /*e7a0*/  UISETP.GE.U32.AND UP3, UPT, UR29, UR26, UPT ;  /* 0x0000001a1d00728c */ /* 0x000fe4000bf66070 */
[----:B------:R-:W-:Y:S02]  /*e7b0*/  @!UP1 UIADD3 UR33, UR33, 0x1, URZ ;  /* 0x0000000121219890 */ /* 0x000fe4000fffe03f */
[----:B------:R-:W-:Y:S02]  /*e7c0*/  UISETP.GE.AND UP1, UPT, UR32, URZ, UPT ;  /* 0x0000003f2000728c */ /* 0x000fe4000bf26270 */
[----:B------:R-:W-:Y:S02]  /*e7d0*/  @!UP2 UIADD3 UR35, UR35, 0x1, URZ ;  /* 0x000000012323a890 */ /* 0x000fe4000fffe03f */
[----:B------:R-:W-:Y:S02]  /*e7e0*/  UISETP.NE.AND UP2, UPT, URZ, UR28, UPT ;  /* 0x0000001c3f00728c */ /* 0x000fe4000bf45270 */
[----:B------:R-:W-:Y:S02]  /*e7f0*/  @UP4 UIADD3 UR35, UR35, 0x1, URZ ;  /* 0x0000000123234890 */ /* 0x000fe4000fffe03f */
[----:B------:R-:W-:Y:S02]  /*e800*/  @UP3 UIADD3 UR33, UR33, 0x1, URZ ;  /* 0x0000000121213890 */ /* 0x000fe4000fffe03f */
[----:B------:R-:W-:Y:S02]  /*e810*/  ULOP3.LUT UR26, URZ, UR28, URZ, 0x33, !UPT ;  /* 0x0000001c3f1a7292 */ /* 0x000fe4000f8e333f */
[----:B------:R-:W-:Y:S02]  /*e820*/  @!UP1 UIADD3 UR35, -UR35, URZ, URZ ;  /* 0x0000003f23239290 */ /* 0x000fe4000fffe13f */
[----:B------:R-:W-:Y:S02]  /*e830*/  @!UP0 UIADD3 UR33, -UR33, URZ, URZ ;  /* 0x0000003f21218290 */ /* 0x000fe4000fffe13f */
[----:B------:R-:W-:Y:S02]  /*e840*/  USEL UR35, UR26, UR35, !UP2 ;  /* 0x000000231a237287 */ /* 0x000fe4000d000000 */
[----:B------:R-:W-:Y:S04]  /*e850*/  USEL UR26, UR26, UR33, !UP2 ;  /* 0x000000211a1a7287 */ /* 0x000fe8000d000000 */
[----:B------:R-:W-:Y:S01]  /*e860*/  MOV R4, UR35 ;  /* 0x0000002300047c02 */ /* 0x000fe20008000f00 */
[----:B------:R-:W-:Y:S01]  /*e870*/  IMAD.U32 R3, RZ, RZ, UR35 ;  /* 0x00000023ff037e24 */ /* 0x000fe2000f8e00ff */
[----:B------:R-:W-:Y:S01]  /*e880*/  MOV R5, UR26 ;  /* 0x0000001a00057c02 */ /* 0x000fe20008000f00 */
[----:B------:R-:W-:Y:S01]  /*e890*/  IMAD.U32 R6, RZ, RZ, UR26 ;  /* 0x0000001aff067e24 */ /* 0x000fe2000f8e00ff */
[----:B------:R-:W-:Y:S01]  /*e8a0*/  LEA R8, P0, R4, UR16, 0x2 ;  /* 0x0000001004087c11 */ /* 0x000fe2000f8010ff */
[----:B------:R-:W-:Y:S03]  /*e8b0*/  UIADD3 UR26, UR35, -UR26, URZ ;  /* 0x8000001a231a7290 */ /* 0x000fe6000fffe03f */
[----:B------:R-:W1:Y:S01]  /*e8c0*/  R2UR UR30, R8 ;  /* 0x00000000081e73c2 */ /* 0x000e6200000e0000 */
[----:B------:R-:W-:Y:S01]  /*e8d0*/  LEA R6, P1, R6, UR16, 0x2 ;  /* 0x0000001006067c11 */ /* 0x000fe2000f8210ff */
[----:B------:R-:W-:Y:S01]  /*e8e0*/  UIMAD UR28, UR26, UR28, -0x40 ;  /* 0xffffffc01a1c74a4 */ /* 0x000fe2000f8e021c */
[----:B------:R-:W-:Y:S02]  /*e8f0*/  LEA.HI.X.SX32 R9, R3, UR17, 0x2, P0 ;  /* 0x0000001103097c11 */ /* 0x000fe400080f16ff */
[----:B------:R-:W-:Y:S01]  /*e900*/  LEA.HI.X.SX32 R7, R5, UR17, 0x2, P1 ;  /* 0x0000001105077c11 */ /* 0x000fe200088f16ff */
[----:B------:R-:W-:Y:S02]  /*e910*/  USHF.R.S32.HI UR27, URZ, 0x1f, UR28 ;  /* 0x0000001f3f1b7899 */ /* 0x000fe4000801141c */
[----:B------:R-:W2:Y:S01]  /*e920*/  R2UR UR32, R6 ;  /* 0x00000000062073c2 */ /* 0x000ea200000e0000 */
[----:B------:R-:W-:Y:S02]  /*e930*/  UIMAD UR26, UR9, UR28, URZ ;  /* 0x0000001c091a72a4 */ /* 0x000fe4000f8e023f */
[----:B------:R-:W-:Y:S02]  /*e940*/  UIMAD.WIDE.U32 UR28, UR8, UR28, URZ ;  /* 0x0000001c081c72a5 */ /* 0x000fe4000f8e003f */
[----:B------:R-:W-:Y:S03]  /*e950*/  UIMAD UR26, UR27, UR8, UR26 ;  /* 0x000000081b1a72a4 */ /* 0x000fe6000f8e021a */
[----:B------:R-:W3:Y:S01]  /*e960*/  R2UR UR31, R9 ;  /* 0x00000000091f73c2 */ /* 0x000ee200000e0000 */
[----:B------:R-:W-:Y:S02]  /*e970*/  UIADD3 UR26, UR29, UR26, URZ ;  /* 0x0000001a1d1a7290 */ /* 0x000fe4000fffe03f */
[----:B------:R-:W-:Y:S01]  /*e980*/  UMOV UR27, UR8 ;  /* 0x00000008001b7c82 */ /* 0x000fe20008000000 */
[----:B-1----:R-:W-:Y:S04]  /*e990*/  IMAD.U32 R4, RZ, RZ, UR30 ;  /* 0x0000001eff047e24 */ /* 0x002fe8000f8e00ff */
[----:B------:R-:W1:Y:S01]  /*e9a0*/  R2UR UR33, R7 ;  /* 0x00000000072173c2 */ /* 0x000e6200000e0000 */
[----:B--2---:R-:W-:Y:S01]  /*e9b0*/  MOV R6, UR32 ;  /* 0x0000002000067c02 */ /* 0x004fe20008000f00 */
[----:B---3--:R-:W-:Y:S05]  /*e9c0*/  IMAD.U32 R5, RZ, RZ, UR31 ;  /* 0x0000001fff057e24 */ /* 0x008fea000f8e00ff */
[----:B------:R2:W3:Y:S01]  /*e9d0*/  LDG.E R3, [R4.64] ;  /* 0x0000001604037981 */ /* 0x0004e2000c1e1900 */
[----:B-1----:R-:W-:Y:S05]  /*e9e0*/  IMAD.U32 R7, RZ, RZ, UR33 ;  /* 0x00000021ff077e24 */ /* 0x002fea000f8e00ff */
[----:B------:R-:W3:Y:S01]  /*e9f0*/  LDG.E R6, [R6.64] ;  /* 0x0000001606067981 */ /* 0x000ee2000c1e1900 */
[----:B--2---:R-:W-:Y:S01]  /*ea00*/  IMAD.U32 R5, RZ, RZ, UR29 ;  /* 0x0000001dff057e24 */ /* 0x004fe2000f8e00ff */
[----:B------:R-:W-:Y:S02]  /*ea10*/  MOV R4, UR28 ;  /* 0x0000001c00047c02 */ /* 0x000fe40008000f00 */
[----:B------:R-:W-:Y:S01]  /*ea20*/  MOV R5, UR26 ;  /* 0x0000001a00057c02 */ /* 0x000fe20008000f00 */
[----:B------:R-:W-:Y:S01]  /*ea30*/  UMOV UR26, UR9 ;  /* 0x00000009001a7c82 */ /* 0x000fe20008000000 */
[----:B---3--:R-:W-:Y:S04]  /*ea40*/  IMAD.IADD R6, R6, 0x1, -R3 ;  /* 0x0000000106067824 */ /* 0x008fe800078e0a03 */
[C---:B------:R-:W-:Y:S01]  /*ea50*/  IMAD.WIDE.U32 R4, R6.reuse, c[0x0][0x188], R4 ;  /* 0x0000620006047a25 */ /* 0x040fe200078e0004 */
[----:B------:R-:W-:Y:S03]  /*ea60*/  SHF.R.S32.HI R3, RZ, 0x1f, R6 ;  /* 0x0000001fff037819 */ /* 0x000fe60000011406 */
[----:B------:R-:W-:Y:S02]  /*ea70*/  IMAD.MOV.U32 R7, RZ, RZ, R4 ;  /* 0x000000ffff077224 */ /* 0x000fe400078e0004 */
[----:B------:R-:W-:Y:S04]  /*ea80*/  IMAD R3, R3, c[0x0][0x188], RZ ;  /* 0x0000620003037a24 */ /* 0x000fe800078e02ff */
[----:B------:R-:W-:Y:S05]  /*ea90*/  IMAD R3, R6, c[0x0][0x18c], R3 ;  /* 0x0000630006037a24 */ /* 0x000fea00078e0203 */
[----:B------:R-:W-:Y:S02]  /*eaa0*/  IADD3 R3, R5, R3, RZ ;  /* 0x0000000305037210 */ /* 0x000fe40007ffe0ff */
.L_x_6358:
        /* <DEDUP_REMOVED lines=337> */
[----:B------:R-:W-:Y:S01]  /*ffc0*/  USHF.L.U32 UR9, UR12, 0x6, URZ ;  /* 0x000000060c097899 */ /* 0x000fe2000800063f */
[----:B------:R-:W-:Y:S01]  /*ffd0*/  IABS R3, c[0x0][0x2d0] ;  /* 0x0000b40000037a13 */ /* 0x000fe20000000000 */
[----:B------:R-:W-:Y:S02]  /*ffe0*/  UMOV UR34, URZ ;  /* 0x0000003f00227c82 */ /* 0x000fe40008000000 */
[----:B------:R-:W-:Y:S01]  /*fff0*/  UIADD3 UR32, UR9, -0x40, URZ ;  /* 0xffffffc009207890 */ /* 0x000fe2000fffe03f */
[----:B------:R-:W1:Y:S01]  /*10000*/  R2UR UR8, R3 ;  /* 0x00000000030873c2 */ /* 0x000e6200000e0000 */
        /* <DEDUP_REMOVED lines=80> */
.L_x_6360:
        /* <DEDUP_REMOVED lines=117> */
.L_x_6359:
[----:B------:R-:W-:Y:S01]  /*10c60*/  MOV R3, UR12 ;  /* 0x0000000c00037c02 */ /* 0x000fe20008000f00 */
[----:B------:R-:W-:Y:S02]  /*10c70*/  UISETP.GT.AND UP0, UPT, UR12, UR11, UPT ;  /* 0x0000000b0c00728c */ /* 0x000fe4000bf04270 */
[----:B------:R-:W-:Y:S01]  /*10c80*/  UMOV UR8, UR27 ;  /* 0x0000001b00087c82 */ /* 0x000fe20008000000 */
[----:B------:R-:W-:Y:S01]  /*10c90*/  LEA R3, R3, R234, 0x6 ;  /* 0x000000ea03037211 */ /* 0x000fe200078e30ff */
[----:B------:R-:W-:Y:S03]  /*10ca0*/  UMOV UR9, UR26 ;  /* 0x0000001a00097c82 */ /* 0x000fe60008000000 */
[----:B-1----:R-:W-:Y:S01]  /*10cb0*/  IADD3 R171, R3, 0x21, RZ ;  /* 0x0000002103ab7810 */ /* 0x002fe20007ffe0ff */
[----:B------:R-:W-:Y:S01]  /*10cc0*/  IMAD.IADD R169, R243, 0x1, -R3 ;  /* 0x00000001f3a97824 */ /* 0x000fe200078e0a03 */
[----:B------:R-:W-:Y:S02]  /*10cd0*/  IADD3 R170, R3, 0x1, RZ ;  /* 0x0000000103aa7810 */ /* 0x000fe40007ffe0ff */
[----:B------:R-:W-:Y:S02]  /*10ce0*/  IADD3 R165, R243, -R171, RZ ;  /* 0x800000abf3a57210 */ /* 0x000fe40007ffe0ff */
[C---:B------:R-:W-:Y:S02]  /*10cf0*/  IADD3 R164, R3.reuse, 0x10, RZ ;  /* 0x0000001003a47810 */ /* 0x040fe40007ffe0ff */
[C---:B------:R-:W-:Y:S02]  /*10d00*/  ISETP.GE.AND P4, PT, R170.reuse, R242, PT ;  /* 0x000000f2aa00720c */ /* 0x040fe40003f86270 */
[C---:B------:R-:W-:Y:S02]  /*10d10*/  ISETP.GE.AND P0, PT, R170.reuse, R239, PT ;  /* 0x000000efaa00720c */ /* 0x040fe40003f06270 */
[----:B------:R-:W-:Y:S02]  /*10d20*/  IABS R165, R165 ;  /* 0x000000a500a57213 */ /* 0x000fe40000000000 */
[----:B------:R-:W-:Y:S02]  /*10d30*/  IADD3 R173, R3, 0x8, RZ ;  /* 0x0000000803ad7810 */ /* 0x000fe40007ffe0ff */
[C---:B------:R-:W-:Y:S02]  /*10d40*/  ISETP.GE.OR P4, PT, R170.reuse, R241, !P4 ;  /* 0x000000f1aa00720c */ /* 0x040fe40006786670 */
[----:B------:R-:W-:Y:S01]  /*10d50*/  ISETP.GE.OR P0, PT, R170, R238, !P0 ;  /* 0x000000eeaa00720c */ /* 0x000fe20004706670 */
[C---:B------:R-:W-:Y:S01]  /*10d60*/  IMAD.IADD R189, R243.reuse, 0x1, -R173 ;  /* 0x00000001f3bd7824 */ /* 0x040fe200078e0aad */
[-C--:B------:R-:W-:Y:S02]  /*10d70*/  IADD3 R168, R243, -R170.reuse, RZ ;  /* 0x800000aaf3a87210 */ /* 0x080fe40007ffe0ff */
[C---:B------:R-:W-:Y:S02]  /*10d80*/  IADD3 R184, R240.reuse, -R170, RZ ;  /* 0x800000aaf0b87210 */ /* 0x040fe40007ffe0ff */
[----:B------:R-:W-:Y:S01]  /*10d90*/  MOV R170, R165 ;  /* 0x000000a500aa7202 */ /* 0x000fe20000000f00 */
[C---:B------:R-:W-:Y:S01]  /*10da0*/  IMAD.IADD R165, R240.reuse, 0x1, -R164 ;  /* 0x00000001f0a57824 */ /* 0x040fe200078e0aa4 */
[C---:B------:R-:W-:Y:S02]  /*10db0*/  ISETP.GE.AND P2, PT, R173.reuse, R242, PT ;  /* 0x000000f2ad00720c */ /* 0x040fe40003f46270 */
[----:B------:R-:W-:Y:S02]  /*10dc0*/  ISETP.GE.AND P6, PT, R173, R239, PT ;  /* 0x000000efad00720c */ /* 0x000fe40003fc6270 */
[----:B------:R-:W-:Y:S01]  /*10dd0*/  IABS R169, R169 ;  /* 0x000000a900a97213 */ /* 0x000fe20000000000 */
[----:B------:R-:W-:Y:S01]  /*10de0*/  I2F R170, R170 ;  /* 0x000000aa00aa7306 */ /* 0x000fe20000201400 */
[----:B------:R-:W-:Y:S02]  /*10df0*/  IABS R165, R165 ;  /* 0x000000a500a57213 */ /* 0x000fe40000000000 */
[----:B------:R-:W-:Y:S02]  /*10e00*/  IADD3 R188, R3, 0x9, RZ ;  /* 0x0000000903bc7810 */ /* 0x000fe40007ffe0ff */
[C---:B------:R-:W-:Y:S02]  /*10e10*/  IADD3 R180, R240.reuse, -R173, RZ ;  /* 0x800000adf0b47210 */ /* 0x040fe40007ffe0ff */
[C---:B------:R-:W-:Y:S01]  /*10e20*/  ISETP.GE.OR P2, PT, R173.reuse, R241, !P2 ;  /* 0x000000f1ad00720c */ /* 0x040fe20005746670 */
[C---:B------:R-:W-:Y:S01]  /*10e30*/  IMAD.IADD R174, R240.reuse, 0x1, -R188 ;  /* 0x00000001f0ae7824 */ /* 0x040fe200078e0abc */
[----:B------:R-:W-:Y:S01]  /*10e40*/  ISETP.GE.OR P6, PT, R173, R238, !P6 ;  /* 0x000000eead00720c */ /* 0x000fe200077c6670 */
[----:B------:R-:W-:Y:S01]  /*10e50*/  I2F R169, R169 ;  /* 0x000000a900a97306 */ /* 0x000fe20000201400 */
[----:B------:R-:W-:Y:S02]  /*10e60*/  IABS R168, R168 ;  /* 0x000000a800a87213 */ /* 0x000fe40000000000 */
[----:B------:R-:W-:Y:S02]  /*10e70*/  IADD3 R179, R243, -R188, RZ ;  /* 0x800000bcf3b37210 */ /* 0x000fe40007ffe0ff */
[CC--:B------:R-:W-:Y:S02]  /*10e80*/  ISETP.GE.AND P5, PT, R3.reuse, R242.reuse, PT ;  /* 0x000000f20300720c */ /* 0x0c0fe40003fa6270 */
[----:B------:R-:W-:Y:S02]  /*10e90*/  IABS R179, R179 ;  /* 0x000000b300b37213 */ /* 0x000fe40000000000 */
[C---:B------:R-:W-:Y:S01]  /*10ea0*/  ISETP.GE.OR P5, PT, R3.reuse, R241, !P5 ;  /* 0x000000f10300720c */ /* 0x040fe20006fa6670 */
[----:B------:R1:W-:Y:S01]  /*10eb0*/  I2F R173, R165 ;  /* 0x000000a500ad7306 */ /* 0x0003e20000201400 */
[----:B------:R-:W-:Y:S02]  /*10ec0*/  IABS R189, R189 ;  /* 0x000000bd00bd7213 */ /* 0x000fe40000000000 */
[----:B------:R-:W-:Y:S02]  /*10ed0*/  IADD3 R172, R240, -R3, RZ ;  /* 0x80000003f0ac7210 */ /* 0x000fe40007ffe0ff */
[C---:B------:R-:W-:Y:S02]  /*10ee0*/  ISETP.GE.AND P3, PT, R188.reuse, R242, PT ;  /* 0x000000f2bc00720c */ /* 0x040fe40003f66270 */
[----:B------:R-:W-:Y:S02]  /*10ef0*/  IABS R172, R172 ;  /* 0x000000ac00ac7213 */ /* 0x000fe40000000000 */
[C---:B------:R-:W-:Y:S01]  /*10f00*/  IADD3 R183, R3.reuse, 0x18, RZ ;  /* 0x0000001803b77810 */ /* 0x040fe20007ffe0ff */
[----:B------:R-:W-:Y:S01]  /*10f10*/  I2F R168, R168 ;  /* 0x000000a800a87306 */ /* 0x000fe20000201400 */
[----:B------:R-:W-:Y:S02]  /*10f20*/  IADD3 R178, R3, 0x11, RZ ;  /* 0x0000001103b27810 */ /* 0x000fe40007ffe0ff */
[C---:B------:R-:W-:Y:S02]  /*10f30*/  IADD3 R187, R243.reuse, -R164, RZ ;  /* 0x800000a4f3bb7210 */ /* 0x040fe40007ffe0ff */
[----:B------:R-:W-:Y:S01]  /*10f40*/  ISETP.GE.OR P3, PT, R188, R241, !P3 ;  /* 0x000000f1bc00720c */ /* 0x000fe20005f66670 */
[----:B------:R-:W-:Y:S01]  /*10f50*/  IMAD.IADD R186, R243, 0x1, -R178 ;  /* 0x00000001f3ba7824 */ /* 0x000fe200078e0ab2 */
[----:B------:R-:W-:Y:S02]  /*10f60*/  IABS R187, R187 ;  /* 0x000000bb00bb7213 */ /* 0x000fe40000000000 */
[C---:B------:R-:W-:Y:S01]  /*10f70*/  IADD3 R182, R3.reuse, 0x19, RZ ;  /* 0x0000001903b67810 */ /* 0x040fe20007ffe0ff */
[----:B------:R-:W-:Y:S01]  /*10f80*/  I2F R179, R179 ;  /* 0x000000b300b37306 */ /* 0x000fe20000201400 */
[----:B------:R-:W-:Y:S02]  /*10f90*/  IABS R186, R186 ;  /* 0x000000ba00ba7213 */ /* 0x000fe40000000000 */
[----:B------:R-:W-:Y:S01]  /*10fa0*/  ISETP.GE.AND P1, PT, R3, R239, PT ;  /* 0x000000ef0300720c */ /* 0x000fe20003f26270 */
[----:B------:R-:W-:Y:S01]  /*10fb0*/  IMAD.IADD R181, R243, 0x1, -R182 ;  /* 0x00000001f3b57824 */ /* 0x000fe200078e0ab6 */
[----:B-1----:R-:W-:Y:S02]  /*10fc0*/  IADD3 R165, R3, 0x29, RZ ;  /* 0x0000002903a57810 */ /* 0x002fe40007ffe0ff */
[----:B------:R-:W-:Y:S02]  /*10fd0*/  IADD3 R185, R243, -R183, RZ ;  /* 0x800000b7f3b97210 */ /* 0x000fe40007ffe0ff */
[----:B------:R-:W-:Y:S01]  /*10fe0*/  IABS R181, R181 ;  /* 0x000000b500b57213 */ /* 0x000fe20000000000 */
[----:B------:R-:W-:Y:S01]  /*10ff0*/  I2F R189, R189 ;  /* 0x000000bd00bd7306 */ /* 0x000fe20000201400 */
[C---:B------:R-:W-:Y:S02]  /*11000*/  ISETP.GE.OR P1, PT, R3.reuse, R238, !P1 ;  /* 0x000000ee0300720c */ /* 0x040fe40004f26670 */
[----:B------:R-:W-:Y:S02]  /*11010*/  IABS R185, R185 ;  /* 0x000000b900b97213 */ /* 0x000fe40000000000 */
[----:B------:R-:W-:Y:S02]  /*11020*/  IADD3 R177, R3, 0x20, RZ ;  /* 0x0000002003b17810 */ /* 0x000fe40007ffe0ff */
[----:B------:R-:W-:Y:S02]  /*11030*/  IABS R184, R184 ;  /* 0x000000b800b87213 */ /* 0x000fe40000000000 */
[----:B------:R-:W-:Y:S01]  /*11040*/  IADD3 R176, R243, -R177, RZ ;  /* 0x800000b1f3b07210 */ /* 0x000fe20007ffe0ff */
[----:B------:R-:W-:Y:S01]  /*11050*/  I2F R172, R172 ;  /* 0x000000ac00ac7306 */ /* 0x000fe20000201400 */
[----:B------:R-:W-:Y:S02]  /*11060*/  IABS R180, R180 ;  /* 0x000000b400b47213 */ /* 0x000fe40000000000 */
[----:B------:R-:W-:Y:S02]  /*11070*/  IABS R176, R176 ;  /* 0x000000b000b07213 */ /* 0x000fe40000000000 */
[----:B------:R-:W-:Y:S05]  /*11080*/  IABS R174, R174 ;  /* 0x000000ae00ae7213 */ /* 0x000fea0000000000 */
        /* <DEDUP_REMOVED lines=9> */
[----:B------:R-:W-:Y:S01]  /*11120*/  FFMA.FTZ R4, R169, -UR19, R4 ;  /* 0x80000013a9047c23 */ /* 0x000fe20008010004 */
[----:B------:R-:W-:Y:S01]  /*11130*/  IADD3 R169, R3, 0x28, RZ ;  /* 0x0000002803a97810 */ /* 0x000fe20007ffe0ff */
[----:B------:R-:W-:Y:S02]  /*11140*/  FFMA.FTZ R5, R168, -UR19, R5 ;  /* 0x80000013a8057c23 */ /* 0x000fe40008010005 */
[----:B------:R-:W-:Y:S01]  /*11150*/  FFMA.FTZ R9, R179, -UR19, R9 ;  /* 0x80000013b3097c23 */ /* 0x000fe20008010009 */
[----:B------:R-:W-:Y:S01]  /*11160*/  FSEL R168, R4, -INF , !P5 ;  /* 0xff80000004a87808 */ /* 0x000fe20006800000 */
[----:B------:R-:W-:Y:S01]  /*11170*/  IMAD.IADD R4, R243, 0x1, -R165 ;  /* 0x00000001f3047824 */ /* 0x000fe200078e0aa5 */
[----:B------:R-:W-:Y:S01]  /*11180*/  ISETP.GE.AND P5, PT, R188, R239, PT ;  /* 0x000000efbc00720c */ /* 0x000fe20003fa6270 */
[----:B------:R-:W-:Y:S01]  /*11190*/  FFMA.FTZ R8, R189, -UR19, R8 ;  /* 0x80000013bd087c23 */ /* 0x000fe20008010008 */
[----:B------:R-:W-:Y:S01]  /*111a0*/  FSEL R9, R9, -INF , !P3 ;  /* 0xff80000009097808 */ /* 0x000fe20005800000 */
[----:B------:R-:W-:Y:S01]  /*111b0*/  FFMA.FTZ R6, R172, -UR19, R6 ;  /* 0x80000013ac067c23 */ /* 0x000fe20008010006 */
[----:B------:R-:W-:Y:S01]  /*111c0*/  IABS R4, R4 ;  /* 0x0000000400047213 */ /* 0x000fe20000000000 */
[----:B------:R-:W-:Y:S01]  /*111d0*/  FFMA.FTZ R12, R187, -UR19, R12 ;  /* 0x80000013bb0c7c23 */ /* 0x000fe2000801000c */
[----:B------:R-:W-:Y:S01]  /*111e0*/  ISETP.GE.OR P5, PT, R188, R238, !P5 ;  /* 0x000000eebc00720c */ /* 0x000fe20006fa6670 */
[----:B------:R-:W-:Y:S01]  /*111f0*/  FFMA.FTZ R13, R186, -UR19, R13 ;  /* 0x80000013ba0d7c23 */ /* 0x000fe2000801000d */
[----:B------:R-:W1:Y:S01]  /*11200*/  I2F R179, R4 ;  /* 0x0000000400b37306 */ /* 0x000e620000201400 */
[----:B------:R-:W-:Y:S01]  /*11210*/  IADD3 R188, R240, -R183, RZ ;  /* 0x800000b7f0bc7210 */ /* 0x000fe20007ffe0ff */
[----:B------:R-:W-:Y:S01]  /*11220*/  FFMA.FTZ R17, R181, -UR19, R17 ;  /* 0x80000013b5117c23 */ /* 0x000fe20008010011 */
[----:B------:R-:W-:Y:S01]  /*11230*/  FSEL R8, R8, -INF , !P2 ;  /* 0xff80000008087808 */ /* 0x000fe20005000000 */
[----:B------:R-:W-:Y:S01]  /*11240*/  FFMA.FTZ R16, R185, -UR19, R16 ;  /* 0x80000013b9107c23 */ /* 0x000fe20008010010 */
[----:B------:R-:W-:Y:S01]  /*11250*/  ISETP.GE.AND P2, PT, R178, R242, PT ;  /* 0x000000f2b200720c */ /* 0x000fe20003f46270 */
[----:B------:R-:W-:Y:S01]  /*11260*/  FFMA.FTZ R20, R176, -UR19, R20 ;  /* 0x80000013b0147c23 */ /* 0x000fe20008010014 */
[----:B------:R-:W-:Y:S01]  /*11270*/  ISETP.GE.AND P3, PT, R178, R239, PT ;  /* 0x000000efb200720c */ /* 0x000fe20003f66270 */
[----:B------:R-:W-:Y:S01]  /*11280*/  FFMA.FTZ R7, R184, -UR19, R7 ;  /* 0x80000013b8077c23 */ /* 0x000fe20008010007 */
[-C--:B------:R-:W-:Y:S01]  /*11290*/  ISETP.GE.OR P2, PT, R178, R241.reuse, !P2 ;  /* 0x000000f1b200720c */ /* 0x080fe20005746670 */
[----:B------:R-:W-:Y:S01]  /*112a0*/  FFMA.FTZ R21, R170, -UR19, R21 ;  /* 0x80000013aa157c23 */ /* 0x000fe20008010015 */
[----:B------:R-:W-:Y:S01]  /*112b0*/  ISETP.GE.OR P3, PT, R178, R238, !P3 ;  /* 0x000000eeb200720c */ /* 0x000fe20005f66670 */
[----:B------:R-:W-:Y:S01]  /*112c0*/  FFMA.FTZ R14, R173, -UR19, R14 ;  /* 0x80000013ad0e7c23 */ /* 0x000fe2000801000e */
[----:B------:R-:W-:Y:S01]  /*112d0*/  IADD3 R172, R240, -R178, RZ ;  /* 0x800000b2f0ac7210 */ /* 0x000fe20007ffe0ff */
[----:B------:R-:W-:Y:S01]  /*112e0*/  FFMA.FTZ R10, R180, -UR19, R10 ;  /* 0x80000013b40a7c23 */ /* 0x000fe2000801000a */
[----:B------:R-:W-:Y:S02]  /*112f0*/  FSEL R6, R6, -INF , !P1 ;  /* 0xff80000006067808 */ /* 0x000fe40004800000 */
[C---:B------:R-:W-:Y:S02]  /*11300*/  ISETP.GE.AND P1, PT, R164.reuse, R242, PT ;  /* 0x000000f2a400720c */ /* 0x040fe40003f26270 */
[----:B------:R-:W-:Y:S02]  /*11310*/  FSEL R197, R13, -INF , !P2 ;  /* 0xff8000000dc57808 */ /* 0x000fe40005000000 */
[----:B------:R-:W-:Y:S02]  /*11320*/  ISETP.GE.OR P1, PT, R164, R241, !P1 ;  /* 0x000000f1a400720c */ /* 0x000fe40004f26670 */
[----:B------:R-:W-:Y:S01]  /*11330*/  IADD3 R175, R243, -R169, RZ ;  /* 0x800000a9f3af7210 */ /* 0x000fe20007ffe0ff */
[----:B-1----:R-:W-:Y:S01]  /*11340*/  FFMA.FTZ R25, R179, -UR19, R25 ;  /* 0x80000013b3197c23 */ /* 0x002fe20008010019 */
[----:B------:R-:W-:Y:S02]  /*11350*/  IABS R4, R188 ;  /* 0x000000bc00047213 */ /* 0x000fe40000000000 */
[----:B------:R-:W-:Y:S02]  /*11360*/  FSEL R196, R12, -INF , !P1 ;  /* 0xff8000000cc47808 */ /* 0x000fe40004800000 */
[----:B------:R1:W2:Y:S01]  /*11370*/  I2F R178, R4 ;  /* 0x0000000400b27306 */ /* 0x0002a20000201400 */
[----:B------:R-:W-:Y:S02]  /*11380*/  IADD3 R12, R3, 0x31, RZ ;  /* 0x00000031030c7810 */ /* 0x000fe40007ffe0ff */
[CC--:B------:R-:W-:Y:S02]  /*11390*/  ISETP.GE.AND P1, PT, R183.reuse, R242.reuse, PT ;  /* 0x000000f2b700720c */ /* 0x0c0fe40003f26270 */
[----:B------:R-:W-:Y:S02]  /*113a0*/  IABS R175, R175 ;  /* 0x000000af00af7213 */ /* 0x000fe40000000000 */
[----:B------:R-:W-:Y:S02]  /*113b0*/  ISETP.GE.OR P1, PT, R183, R241, !P1 ;  /* 0x000000f1b700720c */ /* 0x000fe40004f26670 */
[----:B------:R-:W-:Y:S02]  /*113c0*/  FSEL R5, R5, -INF , !P4 ;  /* 0xff80000005057808 */ /* 0x000fe40006000000 */
[----:B------:R-:W-:Y:S01]  /*113d0*/  FSEL R198, R16, -INF , !P1 ;  /* 0xff80000010c67808 */ /* 0x000fe20004800000 */
[----:B------:R-:W-:Y:S01]  /*113e0*/  IMAD.IADD R16, R240, 0x1, -R177 ;  /* 0x00000001f0107824 */ /* 0x000fe200078e0ab1 */
[----:B------:R-:W-:Y:S01]  /*113f0*/  ISETP.GE.AND P1, PT, R182, R242, PT ;  /* 0x000000f2b600720c */ /* 0x000fe20003f26270 */
[----:B------:R-:W3:Y:S01]  /*11400*/  I2F R175, R175 ;  /* 0x000000af00af7306 */ /* 0x000ee20000201400 */
[----:B------:R-:W-:Y:S02]  /*11410*/  ISETP.GE.AND P4, PT, R164, R239, PT ;  /* 0x000000efa400720c */ /* 0x000fe40003f86270 */
[-C--:B------:R-:W-:Y:S02]  /*11420*/  ISETP.GE.OR P1, PT, R182, R241.reuse, !P1 ;  /* 0x000000f1b600720c */ /* 0x080fe40004f26670 */
[----:B------:R-:W-:Y:S02]  /*11430*/  IABS R172, R172 ;  /* 0x000000ac00ac7213 */ /* 0x000fe40000000000 */
[----:B------:R-:W-:Y:S02]  /*11440*/  IABS R16, R16 ;  /* 0x0000001000107213 */ /* 0x000fe40000000000 */
[----:B------:R-:W-:Y:S01]  /*11450*/  ISETP.GE.OR P4, PT, R164, R238, !P4 ;  /* 0x000000eea400720c */ /* 0x000fe20006786670 */
[----:B-1----:R-:W-:Y:S01]  /*11460*/  IMAD.IADD R4, R240, 0x1, -R182 ;  /* 0x00000001f0047824 */ /* 0x002fe200078e0ab6 */
[----:B------:R-:W-:Y:S01]  /*11470*/  IADD3 R164, R3, 0x30, RZ ;  /* 0x0000003003a47810 */ /* 0x000fe20007ffe0ff */
[----:B------:R-:W1:Y:S01]  /*11480*/  I2F R172, R172 ;  /* 0x000000ac00ac7306 */ /* 0x000e620000201400 */
[----:B------:R-:W-:Y:S01]  /*11490*/  FSEL R199, R17, -INF , !P1 ;  /* 0xff80000011c77808 */ /* 0x000fe20004800000 */
[----:B--2---:R-:W-:Y:S01]  /*114a0*/  FFMA.FTZ R18, R178, -UR19, R18 ;  /* 0x80000013b2127c23 */ /* 0x004fe20008010012 */
[----:B------:R-:W-:Y:S02]  /*114b0*/  IABS R4, R4 ;  /* 0x0000000400047213 */ /* 0x000fe40000000000 */
[----:B------:R-:W-:Y:S02]  /*114c0*/  ISETP.GE.AND P1, PT, R177, R242, PT ;  /* 0x000000f2b100720c */ /* 0x000fe40003f26270 */
[----:B------:R-:W-:Y:S02]  /*114d0*/  MOV R13, R4 ;  /* 0x00000004000d7202 */ /* 0x000fe40000000f00 */
[C---:B------:R-:W-:Y:S01]  /*114e0*/  IADD3 R4, R243.reuse, -R12, RZ ;  /* 0x8000000cf3047210 */ /* 0x040fe20007ffe0ff */
[----:B------:R-:W2:Y:S01]  /*114f0*/  I2F R16, R16 ;  /* 0x0000001000107306 */ /* 0x000ea20000201400 */
[----:B------:R-:W-:Y:S01]  /*11500*/  IADD3 R188, R243, -R164, RZ ;  /* 0x800000a4f3bc7210 */ /* 0x000fe20007ffe0ff */
[----:B---3--:R-:W-:Y:S01]  /*11510*/  FFMA.FTZ R24, R175, -UR19, R24 ;  /* 0x80000013af187c23 */ /* 0x008fe20008010018 */
[----:B------:R-:W-:Y:S02]  /*11520*/  IABS R4, R4 ;  /* 0x0000000400047213 */ /* 0x000fe40000000000 */
[-C--:B------:R-:W-:Y:S02]  /*11530*/  ISETP.GE.OR P1, PT, R177, R241.reuse, !P1 ;  /* 0x000000f1b100720c */ /* 0x080fe40004f26670 */
[----:B------:R-:W-:Y:S02]  /*11540*/  IABS R188, R188 ;  /* 0x000000bc00bc7213 */ /* 0x000fe40000000000 */
[----:B------:R-:W-:Y:S01]  /*11550*/  FSEL R187, R20, -INF , !P1 ;  /* 0xff80000014bb7808 */ /* 0x000fe20004800000 */
[----:B------:R-:W3:Y:S01]  /*11560*/  I2F R181, R4 ;  /* 0x0000000400b57306 */ /* 0x000ee20000201400 */
[CC--:B------:R-:W-:Y:S02]  /*11570*/  ISETP.GE.AND P1, PT, R171.reuse, R242.reuse, PT ;  /* 0x000000f2ab00720c */ /* 0x0c0fe40003f26270 */
[----:B------:R-:W-:Y:S01]  /*11580*/  FSEL R200, R14, -INF , !P4 ;  /* 0xff8000000ec87808 */ /* 0x000fe20006000000 */
[----:B-1----:R-:W-:Y:S01]  /*11590*/  FFMA.FTZ R15, R172, -UR19, R15 ;  /* 0x80000013ac0f7c23 */ /* 0x002fe2000801000f */
[----:B------:R-:W-:Y:S01]  /*115a0*/  ISETP.GE.OR P1, PT, R171, R241, !P1 ;  /* 0x000000f1ab00720c */ /* 0x000fe20004f26670 */
[----:B------:R-:W-:Y:S01]  /*115b0*/  IMAD.IADD R14, R240, 0x1, -R164 ;  /* 0x00000001f00e7824 */ /* 0x000fe200078e0aa4 */
[----:B------:R-:W-:Y:S02]  /*115c0*/  ISETP.GE.AND P4, PT, R169, R239, PT ;  /* 0x000000efa900720c */ /* 0x000fe40003f86270 */
[----:B------:R-:W-:Y:S01]  /*115d0*/  FSEL R250, R21, -INF , !P1 ;  /* 0xff80000015fa7808 */ /* 0x000fe20004800000 */
[----:B------:R-:W1:Y:S01]  /*115e0*/  I2F R184, R188 ;  /* 0x000000bc00b87306 */ /* 0x000e620000201400 */
[C---:B------:R-:W-:Y:S02]  /*115f0*/  ISETP.GE.AND P1, PT, R169.reuse, R242, PT ;  /* 0x000000f2a900720c */ /* 0x040fe40003f26270 */
[C---:B------:R-:W-:Y:S01]  /*11600*/  ISETP.GE.OR P4, PT, R169.reuse, R238, !P4 ;  /* 0x000000eea900720c */ /* 0x040fe20006786670 */
[----:B--2---:R-:W-:Y:S01]  /*11610*/  FFMA.FTZ R22, R16, -UR19, R22 ;  /* 0x8000001310167c23 */ /* 0x004fe20008010016 */
[----:B------:R-:W-:Y:S02]  /*11620*/  ISETP.GE.OR P1, PT, R169, R241, !P1 ;  /* 0x000000f1a900720c */ /* 0x000fe40004f26670 */
[----:B------:R-:W-:Y:S02]  /*11630*/  IADD3 R169, R240, -R169, RZ ;  /* 0x800000a9f0a97210 */ /* 0x000fe40007ffe0ff */
[----:B------:R-:W-:Y:S01]  /*11640*/  FSEL R186, R24, -INF , !P1 ;  /* 0xff80000018ba7808 */ /* 0x000fe20004800000 */
[----:B------:R-:W2:Y:S01]  /*11650*/  I2F R13, R13 ;  /* 0x0000000d000d7306 */ /* 0x000ea20000201400 */
[----:B------:R-:W-:Y:S02]  /*11660*/  ISETP.GE.AND P1, PT, R165, R242, PT ;  /* 0x000000f2a500720c */ /* 0x000fe40003f26270 */
[----:B------:R-:W-:Y:S01]  /*11670*/  FMNMX.FTZ R16, R168, R2, !PT ;  /* 0x00000002a8107209 */ /* 0x000fe20007810000 */
[----:B---3--:R-:W-:Y:S01]  /*11680*/  FFMA.FTZ R29, R181, -UR19, R29 ;  /* 0x80000013b51d7c23 */ /* 0x008fe2000801001d */
[----:B------:R-:W-:Y:S02]  /*11690*/  IADD3 R4, R3, 0x38, RZ ;  /* 0x0000003803047810 */ /* 0x000fe40007ffe0ff */
[----:B------:R-:W-:Y:S02]  /*116a0*/  ISETP.GE.OR P1, PT, R165, R241, !P1 ;  /* 0x000000f1a500720c */ /* 0x000fe40004f26670 */
[----:B------:R-:W-:Y:S02]  /*116b0*/  IADD3 R17, R243, -R4, RZ ;  /* 0x80000004f3117210 */ /* 0x000fe40007ffe0ff */
[----:B------:R-:W-:Y:S02]  /*116c0*/  IABS R169, R169 ;  /* 0x000000a900a97213 */ /* 0x000fe40000000000 */
[----:B------:R-:W-:Y:S01]  /*116d0*/  IABS R17, R17 ;  /* 0x0000001100117213 */ /* 0x000fe20000000000 */
[----:B-1----:R-:W-:Y:S01]  /*116e0*/  FFMA.FTZ R28, R184, -UR19, R28 ;  /* 0x80000013b81c7c23 */ /* 0x002fe2000801001c */
[----:B------:R-:W-:Y:S02]  /*116f0*/  FSEL R201, R15, -INF , !P3 ;  /* 0xff8000000fc97808 */ /* 0x000fe40005800000 */
[----:B------:R-:W-:Y:S01]  /*11700*/  FSEL R7, R7, -INF , !P0 ;  /* 0xff80000007077808 */ /* 0x000fe20004000000 */
[----:B------:R-:W1:Y:S01]  /*11710*/  I2F R15, R169 ;  /* 0x000000a9000f7306 */ /* 0x000e620000201400 */
[----:B------:R-:W-:Y:S02]  /*11720*/  FSEL R185, R25, -INF , !P1 ;  /* 0xff80000019b97808 */ /* 0x000fe40004800000 */
[----:B------:R-:W-:Y:S02]  /*11730*/  ISETP.GE.AND P1, PT, R164, R242, PT ;  /* 0x000000f2a400720c */ /* 0x000fe40003f26270 */
[----:B------:R-:W-:Y:S01]  /*11740*/  FMNMX.FTZ R16, R5, R16, !PT ;  /* 0x0000001005107209 */ /* 0x000fe20007810000 */
[----:B--2---:R-:W-:Y:S01]  /*11750*/  FFMA.FTZ R19, R13, -UR19, R19 ;  /* 0x800000130d137c23 */ /* 0x004fe20008010013 */
[----:B------:R-:W-:Y:S02]  /*11760*/  ISETP.GE.AND P0, PT, R182, R239, PT ;  /* 0x000000efb600720c */ /* 0x000fe40003f06270 */
[----:B------:R-:W-:Y:S01]  /*11770*/  ISETP.GE.OR P1, PT, R164, R241, !P1 ;  /* 0x000000f1a400720c */ /* 0x000fe20004f26670 */
[----:B------:R-:W2:Y:S01]  /*11780*/  I2F R17, R17 ;  /* 0x0000001100117306 */ /* 0x000ea20000201400 */
[----:B------:R-:W-:Y:S02]  /*11790*/  FMNMX.FTZ R16, R8, R16, !PT ;  /* 0x0000001008107209 */ /* 0x000fe40007810000 */
[----:B------:R-:W-:Y:S02]  /*117a0*/  ISETP.GE.OR P0, PT, R182, R238, !P0 ;  /* 0x000000eeb600720c */ /* 0x000fe40004706670 */
[----:B------:R-:W-:Y:S02]  /*117b0*/  IADD3 R20, R240, -R171, RZ ;  /* 0x800000abf0147210 */ /* 0x000fe40007ffe0ff */
[----:B------:R-:W-:Y:S02]  /*117c0*/  FSEL R180, R28, -INF , !P1 ;  /* 0xff8000001cb47808 */ /* 0x000fe40004800000 */
[----:B------:R-:W-:Y:S02]  /*117d0*/  FSEL R203, R19, -INF , !P0 ;  /* 0xff80000013cb7808 */ /* 0x000fe40004000000 */
[C---:B------:R-:W-:Y:S02]  /*117e0*/  ISETP.GE.AND P1, PT, R12.reuse, R242, PT ;  /* 0x000000f20c00720c */ /* 0x040fe40003f26270 */
[CC--:B------:R-:W-:Y:S01]  /*117f0*/  ISETP.GE.AND P0, PT, R12.reuse, R239.reuse, PT ;  /* 0x000000ef0c00720c */ /* 0x0c0fe20003f06270 */
[----:B-1----:R-:W-:Y:S01]  /*11800*/  FFMA.FTZ R26, R15, -UR19, R26 ;  /* 0x800000130f1a7c23 */ /* 0x002fe2000801001a */
[----:B------:R-:W-:Y:S02]  /*11810*/  IABS R20, R20 ;  /* 0x0000001400147213 */ /* 0x000fe40000000000 */
[C---:B------:R-:W-:Y:S02]  /*11820*/  ISETP.GE.AND P3, PT, R165.reuse, R239, PT ;  /* 0x000000efa500720c */ /* 0x040fe40003f66270 */
[C---:B------:R-:W-:Y:S02]  /*11830*/  ISETP.GE.OR P1, PT, R12.reuse, R241, !P1 ;  /* 0x000000f10c00720c */ /* 0x040fe40004f26670 */
[-C--:B------:R-:W-:Y:S01]  /*11840*/  ISETP.GE.OR P0, PT, R12, R238.reuse, !P0 ;  /* 0x000000ee0c00720c */ /* 0x080fe20004706670 */
[----:B------:R-:W1:Y:S01]  /*11850*/  I2F R20, R20 ;  /* 0x0000001400147306 */ /* 0x000e620000201400 */
[----:B------:R-:W-:Y:S01]  /*11860*/  ISETP.GE.OR P3, PT, R165, R238, !P3 ;  /* 0x000000eea500720c */ /* 0x000fe20005f66670 */
[----:B--2---:R-:W-:Y:S01]  /*11870*/  FFMA.FTZ R32, R17, -UR19, R32 ;  /* 0x8000001311207c23 */ /* 0x004fe20008010020 */
[----:B------:R-:W-:Y:S02]  /*11880*/  FMNMX.FTZ R17, R9, R16, !PT ;  /* 0x0000001009117209 */ /* 0x000fe40007810000 */
[----:B------:R-:W-:Y:S02]  /*11890*/  IADD3 R16, R240, -R12, RZ ;  /* 0x8000000cf0107210 */ /* 0x000fe40007ffe0ff */
[----:B------:R-:W-:Y:S02]  /*118a0*/  FMNMX.FTZ R12, R196, R17, !PT ;  /* 0x00000011c40c7209 */ /* 0x000fe40007810000 */
[----:B------:R-:W-:Y:S02]  /*118b0*/  FMNMX.FTZ R17, R6, R0, !PT ;  /* 0x0000000006117209 */ /* 0x000fe40007810000 */
[----:B------:R-:W-:Y:S02]  /*118c0*/  IADD3 R165, R240, -R165, RZ ;  /* 0x800000a5f0a57210 */ /* 0x000fe40007ffe0ff */
[----:B------:R-:W-:Y:S02]  /*118d0*/  FSEL R10, R10, -INF , !P6 ;  /* 0xff8000000a0a7808 */ /* 0x000fe40007000000 */
[----:B------:R-:W-:Y:S02]  /*118e0*/  FMNMX.FTZ R17, R7, R17, !PT ;  /* 0x0000001107117209 */ /* 0x000fe40007810000 */
[----:B------:R-:W-:Y:S02]  /*118f0*/  IABS R13, R165 ;  /* 0x000000a5000d7213 */ /* 0x000fe40000000000 */
[----:B------:R-:W-:Y:S02]  /*11900*/  IADD3 R3, R3, 0x39, RZ ;  /* 0x0000003903037810 */ /* 0x000fe40007ffe0ff */
[----:B------:R-:W-:Y:S02]  /*11910*/  FSEL R11, R11, -INF , !P5 ;  /* 0xff8000000b0b7808 */ /* 0x000fe40006800000 */
[----:B------:R-:W-:Y:S01]  /*11920*/  FMNMX.FTZ R17, R10, R17, !PT ;  /* 0x000000110a117209 */ /* 0x000fe20007810000 */
[----:B------:R-:W2:Y:S01]  /*11930*/  I2F R13, R13 ;  /* 0x0000000d000d7306 */ /* 0x000ea20000201400 */
[----:B------:R-:W-:Y:S01]  /*11940*/  ISETP.GE.AND P2, PT, R183, R239, PT ;  /* 0x000000efb700720c */ /* 0x000fe20003f46270 */
[----:B------:R-:W-:Y:S01]  /*11950*/  IMAD.IADD R170, R243, 0x1, -R3 ;  /* 0x00000001f3aa7824 */ /* 0x000fe200078e0a03 */
[----:B------:R-:W-:Y:S01]  /*11960*/  IABS R14, R14 ;  /* 0x0000000e000e7213 */ /* 0x000fe20000000000 */
[----:B-1----:R-:W-:Y:S01]  /*11970*/  FFMA.FTZ R23, R20, -UR19, R23 ;  /* 0x8000001314177c23 */ /* 0x002fe20008010017 */
[----:B------:R-:W-:Y:S02]  /*11980*/  FMNMX.FTZ R17, R11, R17, !PT ;  /* 0x000000110b117209 */ /* 0x000fe40007810000 */
[----:B------:R-:W-:Y:S02]  /*11990*/  ISETP.GE.OR P2, PT, R183, R238, !P2 ;  /* 0x000000eeb700720c */ /* 0x000fe40005746670 */
[----:B------:R-:W-:Y:S01]  /*119a0*/  IABS R16, R16 ;  /* 0x0000001000107213 */ /* 0x000fe20000000000 */
[----:B------:R-:W1:Y:S01]  /*119b0*/  I2F R14, R14 ;  /* 0x0000000e000e7306 */ /* 0x000e620000201400 */
[----:B------:R-:W-:Y:S02]  /*119c0*/  FMNMX.FTZ R12, R197, R12, !PT ;  /* 0x0000000cc50c7209 */ /* 0x000fe40007810000 */
[----:B------:R-:W-:Y:S02]  /*119d0*/  IADD3 R15, R240, -R4, RZ ;  /* 0x80000004f00f7210 */ /* 0x000fe40007ffe0ff */
[----:B------:R-:W-:Y:S02]  /*119e0*/  IABS R170, R170 ;  /* 0x000000aa00aa7213 */ /* 0x000fe40000000000 */
[----:B------:R-:W-:Y:S02]  /*119f0*/  FMNMX.FTZ R17, R200, R17, !PT ;  /* 0x00000011c8117209 */ /* 0x000fe40007810000 */
[----:B------:R-:W-:Y:S01]  /*11a00*/  IABS R15, R15 ;  /* 0x0000000f000f7213 */ /* 0x000fe20000000000 */
[----:B------:R-:W3:Y:S01]  /*11a10*/  I2F R16, R16 ;  /* 0x0000001000107306 */ /* 0x000ee20000201400 */
[----:B------:R-:W-:Y:S02]  /*11a20*/  FSEL R202, R18, -INF , !P2 ;  /* 0xff80000012ca7808 */ /* 0x000fe40005000000 */
[----:B------:R-:W-:Y:S01]  /*11a30*/  FMNMX.FTZ R18, R198, R12, !PT ;  /* 0x0000000cc6127209 */ /* 0x000fe20007810000 */
[----:B--2---:R-:W-:Y:S01]  /*11a40*/  FFMA.FTZ R27, R13, -UR19, R27 ;  /* 0x800000130d1b7c23 */ /* 0x004fe2000801001b */
[----:B------:R-:W-:Y:S02]  /*11a50*/  IADD3 R12, R240, -R3, RZ ;  /* 0x80000003f00c7210 */ /* 0x000fe40007ffe0ff */
[----:B------:R-:W-:Y:S02]  /*11a60*/  ISETP.GE.AND P6, PT, R177, R239, PT ;  /* 0x000000efb100720c */ /* 0x000fe40003fc6270 */
[----:B------:R-:W-:Y:S01]  /*11a70*/  FMNMX.FTZ R17, R201, R17, !PT ;  /* 0x00000011c9117209 */ /* 0x000fe20007810000 */
[----:B------:R-:W2:Y:S01]  /*11a80*/  I2F R170, R170 ;  /* 0x000000aa00aa7306 */ /* 0x000ea20000201400 */
[----:B------:R-:W-:Y:S02]  /*11a90*/  IABS R12, R12 ;  /* 0x0000000c000c7213 */ /* 0x000fe40000000000 */
[----:B------:R-:W-:Y:S01]  /*11aa0*/  FMNMX.FTZ R18, R199, R18, !PT ;  /* 0x00000012c7127209 */ /* 0x000fe20007810000 */
[----:B-1----:R-:W-:Y:S01]  /*11ab0*/  FFMA.FTZ R30, R14, -UR19, R30 ;  /* 0x800000130e1e7c23 */ /* 0x002fe2000801001e */
[----:B------:R-:W-:Y:S02]  /*11ac0*/  ISETP.GE.OR P6, PT, R177, R238, !P6 ;  /* 0x000000eeb100720c */ /* 0x000fe400077c6670 */
[----:B------:R-:W-:Y:S02]  /*11ad0*/  ISETP.GE.AND P5, PT, R171, R239, PT ;  /* 0x000000efab00720c */ /* 0x000fe40003fa6270 */
[----:B------:R-:W-:Y:S01]  /*11ae0*/  FMNMX.FTZ R17, R202, R17, !PT ;  /* 0x00000011ca117209 */ /* 0x000fe20007810000 */
[----:B------:R-:W1:Y:S01]  /*11af0*/  I2F R15, R15 ;  /* 0x0000000f000f7306 */ /* 0x000e620000201400 */
[----:B------:R-:W-:Y:S02]  /*11b00*/  FMNMX.FTZ R18, R187, R18, !PT ;  /* 0x00000012bb127209 */ /* 0x000fe40007810000 */
[----:B------:R-:W-:Y:S01]  /*11b10*/  FSEL R184, R22, -INF , !P6 ;  /* 0xff80000016b87808 */ /* 0x000fe20007000000 */
[----:B---3--:R-:W-:Y:S01]  /*11b20*/  FFMA.FTZ R31, R16, -UR19, R31 ;  /* 0x80000013101f7c23 */ /* 0x008fe2000801001f */
[----:B------:R-:W-:Y:S02]  /*11b30*/  ISETP.GE.OR P5, PT, R171, R238, !P5 ;  /* 0x000000eeab00720c */ /* 0x000fe40006fa6670 */
[----:B------:R-:W-:Y:S02]  /*11b40*/  FMNMX.FTZ R17, R203, R17, !PT ;  /* 0x00000011cb117209 */ /* 0x000fe40007810000 */
[----:B------:R-:W-:Y:S01]  /*11b50*/  FMNMX.FTZ R18, R250, R18, !PT ;  /* 0x00000012fa127209 */ /* 0x000fe20007810000 */
[----:B------:R-:W3:Y:S01]  /*11b60*/  I2F R12, R12 ;  /* 0x0000000c000c7306 */ /* 0x000ee20000201400 */
[----:B------:R-:W-:Y:S02]  /*11b70*/  FSEL R183, R23, -INF , !P5 ;  /* 0xff80000017b77808 */ /* 0x000fe40006800000 */
[----:B------:R-:W-:Y:S01]  /*11b80*/  FMNMX.FTZ R17, R184, R17, !PT ;  /* 0x00000011b8117209 */ /* 0x000fe20007810000 */
[----:B--2---:R-:W-:Y:S01]  /*11b90*/  FFMA.FTZ R33, R170, -UR19, R33 ;  /* 0x80000013aa217c23 */ /* 0x004fe20008010021 */
[----:B------:R-:W-:Y:S01]  /*11ba0*/  FMNMX.FTZ R18, R186, R18, !PT ;  /* 0x00000012ba127209 */ /* 0x000fe20007810000 */
[----:B------:R-:W-:Y:S01]  /*11bb0*/  LDSM.16.MT88.4 R20, [R222+0x10000] ;  /* 0x01000000de14783b */ /* 0x000fe20000004200 */
[----:B------:R-:W-:Y:S02]  /*11bc0*/  FSEL R179, R29, -INF , !P1 ;  /* 0xff8000001db37808 */ /* 0x000fe40004800000 */
[----:B------:R-:W-:Y:S02]  /*11bd0*/  ISETP.GE.AND P2, PT, R164, R239, PT ;  /* 0x000000efa400720c */ /* 0x000fe40003f46270 */
[----:B------:R-:W-:Y:S02]  /*11be0*/  FSEL R182, R26, -INF , !P4 ;  /* 0xff8000001ab67808 */ /* 0x000fe40006000000 */
[----:B------:R-:W-:Y:S01]  /*11bf0*/  FMNMX.FTZ R17, R183, R17, !PT ;  /* 0x00000011b7117209 */ /* 0x000fe20007810000 */
[----:B-1----:R-:W-:Y:S01]  /*11c00*/  FFMA.FTZ R34, R15, -UR19, R34 ;  /* 0x800000130f227c23 */ /* 0x002fe20008010022 */
[----:B------:R-:W-:Y:S02]  /*11c10*/  ISETP.GE.AND P1, PT, R4, R242, PT ;  /* 0x000000f20400720c */ /* 0x000fe40003f26270 */
[----:B------:R-:W-:Y:S02]  /*11c20*/  FMNMX.FTZ R18, R185, R18, !PT ;  /* 0x00000012b9127209 */ /* 0x000fe40007810000 */
[----:B------:R-:W-:Y:S02]  /*11c30*/  ISETP.GE.OR P2, PT, R164, R238, !P2 ;  /* 0x000000eea400720c */ /* 0x000fe40005746670 */
[----:B------:R-:W-:Y:S02]  /*11c40*/  FSEL R181, R27, -INF , !P3 ;  /* 0xff8000001bb57808 */ /* 0x000fe40005800000 */
[----:B------:R-:W-:Y:S01]  /*11c50*/  ISETP.GE.OR P1, PT, R4, R241, !P1 ;  /* 0x000000f10400720c */ /* 0x000fe20004f26670 */
[----:B---3--:R-:W-:Y:S01]  /*11c60*/  FFMA.FTZ R35, R12, -UR19, R35 ;  /* 0x800000130c237c23 */ /* 0x008fe20008010023 */
[----:B------:R-:W-:Y:S02]  /*11c70*/  FMNMX.FTZ R17, R182, R17, !PT ;  /* 0x00000011b6117209 */ /* 0x000fe40007810000 */
[----:B------:R-:W-:Y:S02]  /*11c80*/  FMNMX.FTZ R18, R180, R18, !PT ;  /* 0x00000012b4127209 */ /* 0x000fe40007810000 */
[----:B------:R-:W-:Y:S02]  /*11c90*/  ISETP.GE.AND P6, PT, R3, R242, PT ;  /* 0x000000f20300720c */ /* 0x000fe40003fc6270 */
[----:B------:R-:W-:Y:S02]  /*11ca0*/  FSEL R174, R30, -INF , !P2 ;  /* 0xff8000001eae7808 */ /* 0x000fe40005000000 */
[----:B------:R-:W-:Y:S02]  /*11cb0*/  FSEL R177, R32, -INF , !P1 ;  /* 0xff80000020b17808 */ /* 0x000fe40004800000 */
[----:B------:R-:W-:Y:S02]  /*11cc0*/  FMNMX.FTZ R17, R181, R17, !PT ;  /* 0x00000011b5117209 */ /* 0x000fe40007810000 */
[----:B------:R-:W-:Y:S02]  /*11cd0*/  ISETP.GE.AND P1, PT, R4, R239, PT ;  /* 0x000000ef0400720c */ /* 0x000fe40003f26270 */
[----:B------:R-:W-:Y:S02]  /*11ce0*/  ISETP.GE.OR P6, PT, R3, R241, !P6 ;  /* 0x000000f10300720c */ /* 0x000fe400077c6670 */
[----:B------:R-:W-:Y:S02]  /*11cf0*/  FMNMX.FTZ R18, R179, R18, !PT ;  /* 0x00000012b3127209 */ /* 0x000fe40007810000 */
[----:B------:R-:W-:Y:S02]  /*11d00*/  FSEL R173, R31, -INF , !P0 ;  /* 0xff8000001fad7808 */ /* 0x000fe40004000000 */
[----:B------:R-:W-:Y:S01]  /*11d10*/  FMNMX.FTZ R17, R174, R17, !PT ;  /* 0x00000011ae117209 */ /* 0x000fe20007810000 */
[----:B------:R-:W-:Y:S01]  /*11d20*/  LDSM.16.MT88.4 R28, [R221+0x10000] ;  /* 0x01000000dd1c783b */ /* 0x000fe20000004200 */
[----:B------:R-:W-:Y:S02]  /*11d30*/  ISETP.GE.OR P1, PT, R4, R238, !P1 ;  /* 0x000000ee0400720c */ /* 0x000fe40004f26670 */
[----:B------:R-:W-:Y:S02]  /*11d40*/  ISETP.GE.AND P2, PT, R3, R239, PT ;  /* 0x000000ef0300720c */ /* 0x000fe40003f46270 */
[----:B------:R-:W-:Y:S02]  /*11d50*/  FSEL R175, R33, -INF , !P6 ;  /* 0xff80000021af7808 */ /* 0x000fe40007000000 */
[----:B------:R-:W-:Y:S02]  /*11d60*/  FMNMX.FTZ R18, R177, R18, !PT ;  /* 0x00000012b1127209 */ /* 0x000fe40007810000 */
[----:B------:R-:W-:Y:S02]  /*11d70*/  FSEL R172, R34, -INF , !P1 ;  /* 0xff80000022ac7808 */ /* 0x000fe40004800000 */
[----:B------:R-:W-:Y:S02]  /*11d80*/  ISETP.GE.OR P2, PT, R3, R238, !P2 ;  /* 0x000000ee0300720c */ /* 0x000fe40005746670 */
[----:B------:R-:W-:Y:S02]  /*11d90*/  FMNMX.FTZ R3, R173, R17, !PT ;  /* 0x00000011ad037209 */ /* 0x000fe40007810000 */
        /* <DEDUP_REMOVED lines=13> */
[----:B------:R-:W-:Y:S01]  /*11e70*/  FMUL.FTZ R178, R164, c[0x0][0x23c] ;  /* 0x00008f00a4b27a20 */ /* 0x000fe20000410000 */
[----:B--2---:R-:W-:Y:S02]  /*11e80*/  FMNMX.FTZ R3, R4, R3, !PT ;  /* 0x0000000304037209 */ /* 0x004fe40007810000 */
[----:B------:R-:W-:Y:S02]  /*11e90*/  FSEL R4, R164, RZ, P1 ;  /* 0x000000ffa4047208 */ /* 0x000fe40000800000 */
[C---:B------:R-:W-:Y:S01]  /*11ea0*/  FSETP.NEU.FTZ.AND P0, PT, R3.reuse, -INF , PT ;  /* 0xff8000000300780b */ /* 0x040fe20003f1d000 */
[C---:B------:R-:W-:Y:S01]  /*11eb0*/  FMUL.FTZ R176, R3.reuse, c[0x0][0x23c] ;  /* 0x00008f0003b07a20 */ /* 0x040fe20000410000 */
[----:B------:R-:W-:Y:S01]  /*11ec0*/  FSEL R178, R178, RZ, P1 ;  /* 0x000000ffb2b27208 */ /* 0x000fe20000800000 */
[----:B------:R-:W-:Y:S01]  /*11ed0*/  FADD.FTZ R2, -R4, R2 ;  /* 0x0000000204027221 */ /* 0x000fe20000010100 */
[----:B------:R-:W-:Y:S02]  /*11ee0*/  FSEL R4, R3, RZ, P0 ;  /* 0x000000ff03047208 */ /* 0x000fe40000000000 */
[----:B------:R-:W-:Y:S01]  /*11ef0*/  FSEL R176, R176, RZ, P0 ;  /* 0x000000ffb0b07208 */ /* 0x000fe20000000000 */
[----:B------:R-:W-:Y:S01]  /*11f00*/  FFMA.FTZ R194, R168, c[0x0][0x23c], -R178 ;  /* 0x00008f00a8c27a23 */ /* 0x000fe200000108b2 */
[----:B------:R-:W-:Y:S01]  /*11f10*/  PLOP3.LUT P0, PT, PT, PT, UP0, 0x80, 0x0 ;  /* 0x000000000000781c */ /* 0x000fe20003f0f008 */
[----:B------:R-:W-:Y:S02]  /*11f20*/  FADD.FTZ R0, -R4, R0 ;  /* 0x0000000004007221 */ /* 0x000fe40000010100 */
[--C-:B------:R-:W-:Y:S02]  /*11f30*/  FFMA.FTZ R188, R5, c[0x0][0x23c], -R178.reuse ;  /* 0x00008f0005bc7a23 */ /* 0x100fe400000108b2 */
[--C-:B------:R-:W-:Y:S01]  /*11f40*/  FFMA.FTZ R193, R8, c[0x0][0x23c], -R178.reuse ;  /* 0x00008f0008c17a23 */ /* 0x100fe200000108b2 */
[----:B------:R-:W-:Y:S01]  /*11f50*/  MUFU.EX2 R194, R194 ;  /* 0x000000c200c27308 */ /* 0x000fe20000000800 */
[----:B------:R-:W-:Y:S02]  /*11f60*/  FFMA.FTZ R192, R9, c[0x0][0x23c], -R178 ;  /* 0x00008f0009c07a23 */ /* 0x000fe400000108b2 */
[--C-:B------:R-:W-:Y:S02]  /*11f70*/  FFMA.FTZ R195, R6, c[0x0][0x23c], -R176.reuse ;  /* 0x00008f0006c37a23 */ /* 0x100fe400000108b0 */
[--C-:B------:R-:W-:Y:S02]  /*11f80*/  FFMA.FTZ R191, R7, c[0x0][0x23c], -R176.reuse ;  /* 0x00008f0007bf7a23 */ /* 0x100fe400000108b0 */
[--C-:B------:R-:W-:Y:S02]  /*11f90*/  FFMA.FTZ R190, R10, c[0x0][0x23c], -R176.reuse ;  /* 0x00008f000abe7a23 */ /* 0x100fe400000108b0 */
[--C-:B------:R-:W-:Y:S01]  /*11fa0*/  FFMA.FTZ R189, R11, c[0x0][0x23c], -R176.reuse ;  /* 0x00008f000bbd7a23 */ /* 0x100fe200000108b0 */
[----:B------:R-:W2:Y:S01]  /*11fb0*/  MUFU.EX2 R188, R188 ;  /* 0x000000bc00bc7308 */ /* 0x000ea20000000800 */
[----:B------:R-:W-:Y:S02]  /*11fc0*/  FMUL.FTZ R2, R2, c[0x0][0x23c] ;  /* 0x00008f0002027a20 */ /* 0x000fe40000410000 */
[----:B------:R-:W-:Y:S02]  /*11fd0*/  FMUL.FTZ R0, R0, c[0x0][0x23c] ;  /* 0x00008f0000007a20 */ /* 0x000fe40000410000 */
[--C-:B------:R-:W-:Y:S02]  /*11fe0*/  FFMA.FTZ R174, R174, c[0x0][0x23c], -R176.reuse ;  /* 0x00008f00aeae7a23 */ /* 0x100fe400000108b0 */
[--C-:B------:R-:W-:Y:S02]  /*11ff0*/  FFMA.FTZ R173, R173, c[0x0][0x23c], -R176.reuse ;  /* 0x00008f00adad7a23 */ /* 0x100fe400000108b0 */
[----:B------:R-:W-:Y:S01]  /*12000*/  FFMA.FTZ R172, R172, c[0x0][0x23c], -R176 ;  /* 0x00008f00acac7a23 */ /* 0x000fe200000108b0 */
        /* <DEDUP_REMOVED lines=8> */
[----:B------:R-:W-:Y:S01]  /*12090*/  FFMA.FTZ R199, R199, c[0x0][0x23c], -R178 ;  /* 0x00008f00c7c77a23 */ /* 0x000fe200000108b2 */
[----:B--2---:R-:W-:Y:S01]  /*120a0*/  F2FP.PACK_AB R168, R188, R194 ;  /* 0x000000c2bca8723e */ /* 0x004fe200000000ff */
[--C-:B------:R-:W-:Y:S02]  /*120b0*/  FFMA.FTZ R200, R200, c[0x0][0x23c], -R176.reuse ;  /* 0x00008f00c8c87a23 */ /* 0x100fe400000108b0 */
        /* <DEDUP_REMOVED lines=9> */
[----:B------:R-:W-:Y:S02]  /*12150*/  FFMA.FTZ R178, R175, c[0x0][0x23c], -R178 ;  /* 0x00008f00afb27a23 */ /* 0x000fe400000108b2 */
[--C-:B------:R-:W-:Y:S01]  /*12160*/  FFMA.FTZ R184, R184, c[0x0][0x23c], -R176.reuse ;  /* 0x00008f00b8b87a23 */ /* 0x100fe200000108b0 */
[----:B---3--:R-:W-:Y:S01]  /*12170*/  F2FP.PACK_AB R170, R192, R193 ;  /* 0x000000c1c0aa723e */ /* 0x008fe200000000ff */
[--C-:B------:R-:W-:Y:S02]  /*12180*/  FFMA.FTZ R183, R183, c[0x0][0x23c], -R176.reuse ;  /* 0x00008f00b7b77a23 */ /* 0x100fe400000108b0 */
[--C-:B------:R-:W-:Y:S02]  /*12190*/  FFMA.FTZ R182, R182, c[0x0][0x23c], -R176.reuse ;  /* 0x00008f00b6b67a23 */ /* 0x100fe400000108b0 */
[--C-:B------:R-:W-:Y:S01]  /*121a0*/  FFMA.FTZ R181, R181, c[0x0][0x23c], -R176.reuse ;  /* 0x00008f00b5b57a23 */ /* 0x100fe200000108b0 */
[----:B------:R-:W-:Y:S01]  /*121b0*/  MUFU.EX2 R190, R190 ;  /* 0x000000be00be7308 */ /* 0x000fe20000000800 */
[----:B------:R-:W-:Y:S09]  /*121c0*/  FFMA.FTZ R176, R165, c[0x0][0x23c], -R176 ;  /* 0x00008f00a5b07a23 */ /* 0x000ff200000108b0 */
        /* <DEDUP_REMOVED lines=39> */
[----:B------:R-:W-:Y:S01]  /*12440*/  MUFU.EX2 R182, R180 ;  /* 0x000000b400b67308 */ /* 0x000fe20000000800 */
[----:B------:R-:W-:Y:S02]  /*12450*/  FMUL.FTZ R21, R2, R145 ;  /* 0x0000009102157220 */ /* 0x000fe40000410000 */
[C---:B------:R-:W-:Y:S04]  /*12460*/  FMUL.FTZ R22, R0.reuse, R146 ;  /* 0x0000009200167220 */ /* 0x040fe80000410000 */
[C---:B------:R-:W-:Y:S02]  /*12470*/  FMUL.FTZ R23, R0.reuse, R147 ;  /* 0x0000009300177220 */ /* 0x040fe40000410000 */
[----:B------:R-:W2:Y:S01]  /*12480*/  LDSM.16.MT88.4 R144, [R224+0x12000] ;  /* 0x01200000e090783b */ /* 0x000ea20000004200 */
[----:B------:R-:W-:Y:S01]  /*12490*/  FMUL.FTZ R27, R0, R143 ;  /* 0x0000008f001b7220 */ /* 0x000fe20000410000 */
[----:B------:R-:W-:Y:S01]  /*124a0*/  MUFU.EX2 R165, R176 ;  /* 0x000000b000a57308 */ /* 0x000fe20000000800 */
[C---:B------:R-:W-:Y:S02]  /*124b0*/  FMUL.FTZ R32, R2.reuse, R132 ;  /* 0x0000008402207220 */ /* 0x040fe40000410000 */
[C---:B------:R-:W-:Y:S03]  /*124c0*/  HMMA.16816.F32 R20, R168.reuse, R28, R20 ;  /* 0x0000001ca814723c */ /* 0x040fe60000001814 */
[----:B------:R-:W-:Y:S01]  /*124d0*/  LDSM.16.MT88.4 R140, [R220+0x12000] ;  /* 0x01200000dc8c783b */ /* 0x000fe20000004200 */
[----:B------:R-:W-:Y:S02]  /*124e0*/  FMUL.FTZ R33, R2, R133 ;  /* 0x0000008502217220 */ /* 0x000fe40000410000 */
[----:B------:R-:W-:Y:S01]  /*124f0*/  FMUL.FTZ R34, R0, R134 ;  /* 0x0000008600227220 */ /* 0x000fe20000410000 */
[----:B------:R-:W-:Y:S01]  /*12500*/  MUFU.EX2 R252, R252 ;  /* 0x000000fc00fc7308 */ /* 0x000fe20000000800 */
[C---:B------:R-:W-:Y:S04]  /*12510*/  HMMA.16816.F32 R24, R168.reuse, R30, R24 ;  /* 0x0000001ea818723c */ /* 0x040fe80000001818 */
[C---:B------:R-:W-:Y:S02]  /*12520*/  FMUL.FTZ R28, R2.reuse, R136 ;  /* 0x00000088021c7220 */ /* 0x040fe40000410000 */
[----:B------:R-:W-:Y:S02]  /*12530*/  FMUL.FTZ R29, R2, R137 ;  /* 0x00000089021d7220 */ /* 0x000fe40000410000 */
[C---:B------:R-:W-:Y:S01]  /*12540*/  FMUL.FTZ R30, R0.reuse, R138 ;  /* 0x0000008a001e7220 */ /* 0x040fe20000410000 */
[----:B------:R-:W-:Y:S03]  /*12550*/  MUFU.EX2 R196, R196 ;  /* 0x000000c400c47308 */ /* 0x000fe60000000800 */
[C---:B------:R-:W-:Y:S02]  /*12560*/  FMUL.FTZ R31, R0.reuse, R139 ;  /* 0x0000008b001f7220 */ /* 0x040fe40000410000 */
[----:B------:R-:W3:Y:S01]  /*12570*/  LDSM.16.MT88.4 R136, [R222+0x12000] ;  /* 0x01200000de88783b */ /* 0x000ee20000004200 */
[----:B------:R-:W-:Y:S02]  /*12580*/  FMUL.FTZ R35, R0, R135 ;  /* 0x0000008700237220 */ /* 0x000fe40000410000 */
[C---:B------:R-:W-:Y:S02]  /*12590*/  FMUL.FTZ R36, R2.reuse, R36 ;  /* 0x0000002402247220 */ /* 0x040fe40000410000 */
[C---:B-1----:R-:W-:Y:S01]  /*125a0*/  HMMA.16816.F32 R28, R168.reuse, R152, R28 ;  /* 0x00000098a81c723c */ /* 0x042fe2000000181c */
[----:B------:R-:W1:Y:S02]  /*125b0*/  MUFU.EX2 R197, R197 ;  /* 0x000000c500c57308 */ /* 0x000e640000000800 */
[----:B------:R-:W4:Y:S01]  /*125c0*/  LDSM.16.MT88.4 R132, [R221+0x12000] ;  /* 0x01200000dd84783b */ /* 0x000f220000004200 */
        /* <DEDUP_REMOVED lines=8> */
[C---:B--2---:R-:W-:Y:S03]  /*12650*/  HMMA.16816.F32 R36, R168.reuse, R144, R36 ;  /* 0x00000090a824723c */ /* 0x044fe60000001824 */
        /* <DEDUP_REMOVED lines=12> */
[C---:B---3--:R-:W-:Y:S01]  /*12720*/  HMMA.16816.F32 R44, R168.reuse, R136, R44 ;  /* 0x00000088a82c723c */ /* 0x048fe2000000182c */
[----:B------:R-:W2:Y:S02]  /*12730*/  MUFU.EX2 R201, R201 ;  /* 0x000000c900c97308 */ /* 0x000ea40000000800 */
[C---:B------:R-:W-:Y:S02]  /*12740*/  FMUL.FTZ R50, R0.reuse, R50 ;  /* 0x0000003200327220 */ /* 0x040fe40000410000 */
[----:B------:R-:W-:Y:S02]  /*12750*/  FMUL.FTZ R51, R0, R51 ;  /* 0x0000003300337220 */ /* 0x000fe40000410000 */
[C---:B------:R-:W-:Y:S02]  /*12760*/  FMUL.FTZ R52, R2.reuse, R52 ;  /* 0x0000003402347220 */ /* 0x040fe40000410000 */
[----:B------:R-:W-:Y:S02]  /*12770*/  FMUL.FTZ R53, R2, R53 ;  /* 0x0000003502357220 */ /* 0x000fe40000410000 */
[----:B------:R-:W-:Y:S01]  /*12780*/  MUFU.EX2 R202, R202 ;  /* 0x000000ca00ca7308 */ /* 0x000fe20000000800 */
[C---:B------:R-:W-:Y:S01]  /*12790*/  HMMA.16816.F32 R48, R168.reuse, R138, R48 ;  /* 0x0000008aa830723c */ /* 0x040fe20000001830 */
[----:B------:R-:W3:Y:S02]  /*127a0*/  LDSM.16.MT88.4 R136, [R224+0x14000] ;  /* 0x01400000e088783b */ /* 0x000ee40000004200 */
[C---:B------:R-:W-:Y:S02]  /*127b0*/  FMUL.FTZ R54, R0.reuse, R54 ;  /* 0x0000003600367220 */ /* 0x040fe40000410000 */
[----:B------:R-:W-:Y:S02]  /*127c0*/  FMUL.FTZ R55, R0, R55 ;  /* 0x0000003700377220 */ /* 0x000fe40000410000 */
[C---:B------:R-:W-:Y:S02]  /*127d0*/  FMUL.FTZ R56, R2.reuse, R56 ;  /* 0x0000003802387220 */ /* 0x040fe40000410000 */
[----:B------:R-:W-:Y:S01]  /*127e0*/  FMUL.FTZ R57, R2, R57 ;  /* 0x0000003902397220 */ /* 0x000fe20000410000 */
[----:B------:R-:W5:Y:S02]  /*127f0*/  MUFU.EX2 R203, R203 ;  /* 0x000000cb00cb7308 */ /* 0x000f640000000800 */
[C---:B----4-:R-:W-:Y:S03]  /*12800*/  HMMA.16816.F32 R52, R168.reuse, R132, R52 ;  /* 0x00000084a834723c */ /* 0x050fe60000001834 */
[C---:B------:R-:W-:Y:S02]  /*12810*/  FMUL.FTZ R58, R0.reuse, R58 ;  /* 0x0000003a003a7220 */ /* 0x040fe40000410000 */
[----:B------:R-:W-:Y:S02]  /*12820*/  FMUL.FTZ R59, R0, R59 ;  /* 0x0000003b003b7220 */ /* 0x000fe40000410000 */
[C---:B------:R-:W-:Y:S01]  /*12830*/  FMUL.FTZ R60, R2.reuse, R60 ;  /* 0x0000003c023c7220 */ /* 0x040fe20000410000 */
[----:B------:R-:W-:Y:S01]  /*12840*/  MUFU.EX2 R251, R251 ;  /* 0x000000fb00fb7308 */ /* 0x000fe20000000800 */
[----:B------:R-:W-:Y:S03]  /*12850*/  FMUL.FTZ R61, R2, R61 ;  /* 0x0000003d023d7220 */ /* 0x000fe60000410000 */
[C---:B------:R-:W-:Y:S01]  /*12860*/  HMMA.16816.F32 R56, R168.reuse, R134, R56 ;  /* 0x00000086a838723c */ /* 0x040fe20000001838 */
[----:B------:R-:W4:Y:S02]  /*12870*/  LDSM.16.MT88.4 R132, [R222+0x14000] ;  /* 0x01400000de84783b */ /* 0x000f240000004200 */
[C---:B------:R-:W-:Y:S02]  /*12880*/  FMUL.FTZ R62, R0.reuse, R62 ;  /* 0x0000003e003e7220 */ /* 0x040fe40000410000 */
[----:B------:R-:W-:Y:S01]  /*12890*/  FMUL.FTZ R63, R0, R63 ;  /* 0x0000003f003f7220 */ /* 0x000fe20000410000 */
[----:B------:R-:W1:Y:S01]  /*128a0*/  MUFU.EX2 R250, R250 ;  /* 0x000000fa00fa7308 */ /* 0x000e620000000800 */
[C---:B------:R-:W-:Y:S02]  /*128b0*/  FMUL.FTZ R64, R2.reuse, R64 ;  /* 0x0000004002407220 */ /* 0x040fe40000410000 */
[----:B------:R-:W-:Y:S03]  /*128c0*/  FMUL.FTZ R65, R2, R65 ;  /* 0x0000004102417220 */ /* 0x000fe60000410000 */
[C---:B------:R-:W-:Y:S03]  /*128d0*/  HMMA.16816.F32 R60, R168.reuse, R140, R60 ;  /* 0x0000008ca83c723c */ /* 0x040fe6000000183c */
        /* <DEDUP_REMOVED lines=90> */
[----:B------:R-:W-:Y:S01]  /*12e80*/  F2FP.PACK_AB R132, R197, R196 ;  /* 0x000000c4c584723e */ /* 0x000fe200000000ff */
[----:B------:R-:W-:Y:S01]  /*12e90*/  FFMA.FTZ R194, R2, R249, R194 ;  /* 0x000000f902c27223 */ /* 0x000fe200000100c2 */
[----:B--2---:R-:W-:Y:S03]  /*12ea0*/  F2FP.PACK_AB R133, R201, R200 ;  /* 0x000000c8c985723e */ /* 0x004fe600000000ff */
[----:B------:R-:W-:Y:S01]  /*12eb0*/  HMMA.16816.F32 R128, R168, R134, R128 ;  /* 0x00000086a880723c */ /* 0x000fe20000001880 */
[----:B------:R-:W-:Y:S02]  /*12ec0*/  LDSM.16.MT88.4 R168, [R222+0x14800] ;  /* 0x01480000dea8783b */ /* 0x000fe40000004200 */
[----:B------:R-:W-:Y:S02]  /*12ed0*/  FFMA.FTZ R195, R0, R248, R195 ;  /* 0x000000f800c37223 */ /* 0x000fe400000100c3 */
[----:B------:R-:W-:Y:S02]  /*12ee0*/  FADD.FTZ R194, R188, R194 ;  /* 0x000000c2bcc27221 */ /* 0x000fe40000010000 */
[----:B------:R-:W-:Y:S01]  /*12ef0*/  F2FP.PACK_AB R134, R199, R198 ;  /* 0x000000c6c786723e */ /* 0x000fe200000000ff */
[----:B------:R-:W-:Y:S01]  /*12f00*/  FADD.FTZ R195, R191, R195 ;  /* 0x000000c3bfc37221 */ /* 0x000fe20000010000 */
[----:B-----5:R-:W-:Y:S03]  /*12f10*/  F2FP.PACK_AB R135, R203, R202 ;  /* 0x000000cacb87723e */ /* 0x020fe600000000ff */
[----:B------:R-:W-:Y:S02]  /*12f20*/  FADD.FTZ R193, R193, R194 ;  /* 0x000000c2c1c17221 */ /* 0x000fe40000010000 */
[----:B------:R-:W-:Y:S02]  /*12f30*/  FADD.FTZ R190, R190, R195 ;  /* 0x000000c3bebe7221 */ /* 0x000fe40000010000 */
        /* <DEDUP_REMOVED lines=14> */
[C---:B---3--:R-:W-:Y:S04]  /*13020*/  HMMA.16816.F32 R20, R132.reuse, R136, R20 ;  /* 0x000000888414723c */ /* 0x048fe80000001814 */
[----:B------:R-:W-:Y:S02]  /*13030*/  FADD.FTZ R198, R199, R198 ;  /* 0x000000c6c7c67221 */ /* 0x000fe40000010000 */
[----:B------:R-:W-:Y:S02]  /*13040*/  FADD.FTZ R0, R203, R202 ;  /* 0x000000cacb007221 */ /* 0x000fe40000010000 */
        /* <DEDUP_REMOVED lines=39> */
[----:B------:R-:W-:Y:S01]  /*132c0*/  HMMA.16816.F32 R128, R132, R142, R128 ;  /* 0x0000008e8480723c */ /* 0x000fe20000001880 */
[----:B------:R-:W1:Y:S06]  /*132d0*/  LDSM.16.MT88.4 R140, [R221+0x13000] ;  /* 0x01300000dd8c783b */ /* 0x000e6c0000004200 */
[----:B------:R-:W-:Y:S02]  /*132e0*/  F2FP.PACK_AB R134, R186, R252 ;  /* 0x000000fcba86723e */ /* 0x000fe400000000ff */
[----:B------:R-:W-:Y:S03]  /*132f0*/  F2FP.PACK_AB R133, R184, R185 ;  /* 0x000000b9b885723e */ /* 0x000fe600000000ff */
[----:B------:R-:W-:Y:S02]  /*13300*/  F2FP.PACK_AB R135, R183, R187 ;  /* 0x000000bbb787723e */ /* 0x000fe400000000ff */
[C---:B------:R-:W-:Y:S01]  /*13310*/  F2FP.PACK_AB R132, R250.reuse, R251 ;  /* 0x000000fbfa84723e */ /* 0x040fe200000000ff */
[----:B------:R-:W-:Y:S04]  /*13320*/  FADD.FTZ R251, R251, R198 ;  /* 0x000000c6fbfb7221 */ /* 0x000fe80000010000 */
[----:B------:R-:W-:Y:S02]  /*13330*/  FADD.FTZ R251, R250, R251 ;  /* 0x000000fbfafb7221 */ /* 0x000fe40000010000 */
[C---:B--2---:R-:W-:Y:S03]  /*13340*/  HMMA.16816.F32 R4, R132.reuse, R144, R4 ;  /* 0x000000908404723c */ /* 0x044fe60000001804 */
[----:B------:R-:W-:Y:S05]  /*13350*/  FADD.FTZ R252, R252, R251 ;  /* 0x000000fbfcfc7221 */ /* 0x000fea0000010000 */
        /* <DEDUP_REMOVED lines=11> */
[C---:B------:R-:W-:Y:S01]  /*13410*/  HMMA.16816.F32 R36, R132.reuse, R160, R36 ;  /* 0x000000a08424723c */ /* 0x040fe20000001824 */
[----:B------:R-:W-:Y:S07]  /*13420*/  MUFU.EX2 R161, R174 ;  /* 0x000000ae00a17308 */ /* 0x000fee0000000800 */
[C---:B------:R-:W-:Y:S03]  /*13430*/  HMMA.16816.F32 R40, R132.reuse, R162, R40 ;  /* 0x000000a28428723c */ /* 0x040fe60000001828 */
[----:B------:R4:W-:Y:S05]  /*13440*/  MUFU.EX2 R162, R172 ;  /* 0x000000ac00a27308 */ /* 0x0009ea0000000800 */
[C---:B---3--:R-:W-:Y:S05]  /*13450*/  HMMA.16816.F32 R44, R132.reuse, R136, R44 ;  /* 0x00000088842c723c */ /* 0x048fea000000182c */
[----:B------:R-:W-:Y:S03]  /*13460*/  MUFU.EX2 R160, R179 ;  /* 0x000000b300a07308 */ /* 0x000fe60000000800 */
[C---:B------:R-:W-:Y:S01]  /*13470*/  HMMA.16816.F32 R48, R132.reuse, R138, R48 ;  /* 0x0000008a8430723c */ /* 0x040fe20000001830 */
[----:B------:R-:W3:Y:S06]  /*13480*/  LDSM.16.MT88.4 R136, [R222+0x15000] ;  /* 0x01500000de88783b */ /* 0x000eec0000004200 */
[----:B------:R-:W-:Y:S01]  /*13490*/  MUFU.EX2 R163, R177 ;  /* 0x000000b100a37308 */ /* 0x000fe20000000800 */
[C---:B-1----:R-:W-:Y:S01]  /*134a0*/  HMMA.16816.F32 R52, R132.reuse, R140, R52 ;  /* 0x0000008c8434723c */ /* 0x042fe20000001834 */
[----:B----4-:R-:W-:Y:S07]  /*134b0*/  LDSM.16.MT88.4 R172, [R222+0x11800] ;  /* 0x01180000deac783b */ /* 0x010fee0000004200 */
[C---:B------:R-:W-:Y:S01]  /*134c0*/  HMMA.16816.F32 R56, R132.reuse, R142, R56 ;  /* 0x0000008e8438723c */ /* 0x040fe20000001838 */
[----:B------:R-:W1:Y:S07]  /*134d0*/  LDSM.16.MT88.4 R140, [R221+0x15000] ;  /* 0x01500000dd8c783b */ /* 0x000e6e0000004200 */
[C---:B------:R-:W-:Y:S01]  /*134e0*/  HMMA.16816.F32 R60, R132.reuse, R168, R60 ;  /* 0x000000a8843c723c */ /* 0x040fe2000000183c */
[----:B------:R4:W5:Y:S07]  /*134f0*/  MUFU.EX2 R169, R178 ;  /* 0x000000b200a97308 */ /* 0x00096e0000000800 */
[C---:B------:R-:W-:Y:S08]  /*13500*/  HMMA.16816.F32 R64, R132.reuse, R170, R64 ;  /* 0x000000aa8440723c */ /* 0x040ff00000001840 */
[C---:B--2---:R-:W-:Y:S08]  /*13510*/  HMMA.16816.F32 R68, R132.reuse, R144, R68 ;  /* 0x000000908444723c */ /* 0x044ff00000001844 */
[C---:B------:R-:W-:Y:S01]  /*13520*/  HMMA.16816.F32 R72, R132.reuse, R146, R72 ;  /* 0x000000928448723c */ /* 0x040fe20000001848 */
[----:B------:R-:W2:Y:S07]  /*13530*/  LDSM.16.MT88.4 R144, [R224+0x17000] ;  /* 0x01700000e090783b */ /* 0x000eae0000004200 */
[C---:B---3--:R-:W-:Y:S01]  /*13540*/  HMMA.16816.F32 R76, R132.reuse, R136, R76 ;  /* 0x00000088844c723c */ /* 0x048fe2000000184c */
[----:B----4-:R-:W-:Y:S07]  /*13550*/  LDSM.16.MT88.4 R176, [R221+0x11800] ;  /* 0x01180000ddb0783b */ /* 0x010fee0000004200 */
[C---:B------:R-:W-:Y:S01]  /*13560*/  HMMA.16816.F32 R80, R132.reuse, R138, R80 ;  /* 0x0000008a8450723c */ /* 0x040fe20000001850 */
[----:B------:R-:W3:Y:S07]  /*13570*/  LDSM.16.MT88.4 R136, [R220+0x17000] ;  /* 0x01700000dc88783b */ /* 0x000eee0000004200 */
[C---:B-1----:R-:W-:Y:S08]  /*13580*/  HMMA.16816.F32 R84, R132.reuse, R140, R84 ;  /* 0x0000008c8454723c */ /* 0x042ff00000001854 */
[C---:B------:R-:W-:Y:S01]  /*13590*/  HMMA.16816.F32 R88, R132.reuse, R142, R88 ;  /* 0x0000008e8458723c */ /* 0x040fe20000001858 */
[----:B------:R-:W1:Y:S07]  /*135a0*/  LDSM.16.MT88.4 R140, [R224+0x11800] ;  /* 0x01180000e08c783b */ /* 0x000e6e0000004200 */
[C---:B------:R-:W-:Y:S07]  /*135b0*/  HMMA.16816.F32 R92, R132.reuse, R148, R92 ;  /* 0x00000094845c723c */ /* 0x040fee000000185c */
[----:B-----5:R-:W-:Y:S01]  /*135c0*/  IMAD.MOV.U32 R148, RZ, RZ, R169 ;  /* 0x000000ffff947224 */ /* 0x020fe200078e00a9 */
[C---:B------:R-:W-:Y:S04]  /*135d0*/  HMMA.16816.F32 R96, R132.reuse, R150, R96 ;  /* 0x000000968460723c */ /* 0x040fe80000001860 */
[----:B------:R-:W-:Y:S04]  /*135e0*/  MOV R149, R162 ;  /* 0x000000a200957202 */ /* 0x000fe80000000f00 */
[C---:B--2---:R-:W-:Y:S04]  /*135f0*/  HMMA.16816.F32 R100, R132.reuse, R144, R100 ;  /* 0x000000908464723c */ /* 0x044fe80000001864 */
[----:B------:R-:W-:Y:S03]  /*13600*/  F2FP.PACK_AB R171, R165, R149 ;  /* 0x00000095a5ab723e */ /* 0x000fe600000000ff */
[----:B------:R-:W-:Y:S01]  /*13610*/  MOV R145, R181 ;  /* 0x000000b500917202 */ /* 0x000fe20000000f00 */
[C---:B------:R-:W-:Y:S04]  /*13620*/  HMMA.16816.F32 R104, R132.reuse, R146, R104 ;  /* 0x000000928468723c */ /* 0x040fe80000001868 */
[----:B------:R-:W-:Y:S04]  /*13630*/  MOV R144, R163 ;  /* 0x000000a300907202 */ /* 0x000fe80000000f00 */
[C---:B------:R-:W-:Y:S04]  /*13640*/  HMMA.16816.F32 R108, R132.reuse, R152, R108 ;  /* 0x00000098846c723c */ /* 0x040fe8000000186c */
[----:B------:R-:W-:Y:S04]  /*13650*/  F2FP.PACK_AB R170, R148, R144 ;  /* 0x0000009094aa723e */ /* 0x000fe800000000ff */
[C---:B------:R-:W-:Y:S08]  /*13660*/  HMMA.16816.F32 R112, R132.reuse, R154, R112 ;  /* 0x0000009a8470723c */ /* 0x040ff00000001870 */
[C---:B------:R-:W-:Y:S08]  /*13670*/  HMMA.16816.F32 R116, R132.reuse, R156, R116 ;  /* 0x0000009c8474723c */ /* 0x040ff00000001874 */
[C---:B------:R-:W-:Y:S08]  /*13680*/  HMMA.16816.F32 R120, R132.reuse, R158, R120 ;  /* 0x0000009e8478723c */ /* 0x040ff00000001878 */
[C---:B---3--:R-:W-:Y:S07]  /*13690*/  HMMA.16816.F32 R124, R132.reuse, R136, R124 ;  /* 0x00000088847c723c */ /* 0x048fee000000187c */
[----:B------:R-:W-:Y:S01]  /*136a0*/  IMAD.MOV.U32 R136, RZ, RZ, R182 ;  /* 0x000000ffff887224 */ /* 0x000fe200078e00b6 */
[----:B------:R-:W-:Y:S04]  /*136b0*/  HMMA.16816.F32 R128, R132, R138, R128 ;  /* 0x0000008a8480723c */ /* 0x000fe80000001880 */
[----:B------:R-:W-:Y:S02]  /*136c0*/  MOV R137, R183 ;  /* 0x000000b700897202 */ /* 0x000fe40000000f00 */
[----:B------:R-:W2:Y:S01]  /*136d0*/  LDSM.16.MT88.4 R180, [R220+0x11800] ;  /* 0x01180000dcb4783b */ /* 0x000ea20000004200 */
[----:B------:R-:W-:Y:S01]  /*136e0*/  MOV R132, R160 ;  /* 0x000000a000847202 */ /* 0x000fe20000000f00 */
[----:B------:R-:W-:Y:S01]  /*136f0*/  IMAD.MOV.U32 R138, RZ, RZ, R184 ;  /* 0x000000ffff8a7224 */ /* 0x000fe200078e00b8 */
[----:B------:R-:W-:Y:S03]  /*13700*/  MOV R133, R161 ;  /* 0x000000a100857202 */ /* 0x000fe60000000f00 */
[----:B------:R-:W-:Y:S02]  /*13710*/  F2FP.PACK_AB R168, R132, R136 ;  /* 0x0000008884a8723e */ /* 0x000fe400000000ff */
[----:B------:R-:W-:Y:S02]  /*13720*/  F2FP.PACK_AB R169, R145, R133 ;  /* 0x0000008591a9723e */ /* 0x000fe400000000ff */
[----:B------:R-:W-:Y:S02]  /*13730*/  MOV R139, R185 ;  /* 0x000000b9008b7202 */ /* 0x000fe40000000f00 */
[----:B------:R-:W-:Y:S02]  /*13740*/  MOV R134, R186 ;  /* 0x000000ba00867202 */ /* 0x000fe40000000f00 */
[----:B------:R-:W-:Y:S01]  /*13750*/  MOV R135, R187 ;  /* 0x000000bb00877202 */ /* 0x000fe20000000f00 */
[C---:B-1----:R-:W-:Y:S01]  /*13760*/  HMMA.16816.F32 R160, R168.reuse, R140, R4 ;  /* 0x0000008ca8a0723c */ /* 0x042fe20000001804 */
[----:B------:R-:W1:Y:S07]  /*13770*/  LDSM.16.MT88.4 R184, [R224+0x13800] ;  /* 0x01380000e0b8783b */ /* 0x000e6e0000004200 */
[C---:B------:R-:W-:Y:S01]  /*13780*/  HMMA.16816.F32 R156, R168.reuse, R142, R8 ;  /* 0x0000008ea89c723c */ /* 0x040fe20000001808 */
[----:B------:R-:W3:Y:S07]  /*13790*/  LDSM.16.MT88.4 R4, [R222+0x13800] ;  /* 0x01380000de04783b */ /* 0x000eee0000004200 */
[C---:B------:R-:W-:Y:S01]  /*137a0*/  HMMA.16816.F32 R152, R168.reuse, R172, R12 ;  /* 0x000000aca898723c */ /* 0x040fe2000000180c */
[----:B------:R-:W4:Y:S06]  /*137b0*/  LDSM.16.MT88.4 R8, [R221+0x13800] ;  /* 0x01380000dd08783b */ /* 0x000f2c0000004200 */
[----:B------:R-:W-:Y:S01]  /*137c0*/  IMAD.MOV.U32 R173, RZ, RZ, R148 ;  /* 0x000000ffffad7224 */ /* 0x000fe200078e0094 */
[----:B------:R-:W-:Y:S01]  /*137d0*/  MOV R172, R149 ;  /* 0x0000009500ac7202 */ /* 0x000fe20000000f00 */
[----:B------:R-:W5:Y:S01]  /*137e0*/  LDSM.16.MT88.4 R12, [R220+0x13800] ;  /* 0x01380000dc0c783b */ /* 0x000f620000004200 */
[C---:B------:R-:W-:Y:S07]  /*137f0*/  HMMA.16816.F32 R148, R168.reuse, R174, R16 ;  /* 0x000000aea894723c */ /* 0x040fee0000001810 */
[----:B------:R-:W-:Y:S01]  /*13800*/  MOV R175, R144 ;  /* 0x0000009000af7202 */ /* 0x000fe20000000f00 */
[----:B------:R-:W1:Y:S01]  /*13810*/  LDSM.16.MT88.4 R16, [R224+0x15800] ;  /* 0x01580000e010783b */ /* 0x000e620000004200 */
[----:B------:R-:W-:Y:S02]  /*13820*/  MOV R174, R145 ;  /* 0x0000009100ae7202 */ /* 0x000fe40000000f00 */
[C---:B------:R-:W-:Y:S05]  /*13830*/  HMMA.16816.F32 R144, R168.reuse, R176, R20 ;  /* 0x000000b0a890723c */ /* 0x040fea0000001814 */
[----:B------:R-:W3:Y:S02]  /*13840*/  LDSM.16.MT88.4 R20, [R222+0x15800] ;  /* 0x01580000de14783b */ /* 0x000ee40000004200 */
[----:B------:R-:W-:Y:S01]  /*13850*/  IMAD.MOV.U32 R177, RZ, RZ, R132 ;  /* 0x000000ffffb17224 */ /* 0x000fe200078e0084 */
[C---:B------:R-:W-:Y:S04]  /*13860*/  HMMA.16816.F32 R140, R168.reuse, R178, R24 ;  /* 0x000000b2a88c723c */ /* 0x040fe80000001818 */
[----:B------:R-:W-:Y:S03]  /*13870*/  MOV R176, R133 ;  /* 0x0000008500b07202 */ /* 0x000fe60000000f00 */
[----:B------:R-:W-:Y:S01]  /*13880*/  MOV R26, R138 ;  /* 0x0000008a001a7202 */ /* 0x000fe20000000f00 */
[----:B------:R-:W-:Y:S01]  /*13890*/  IMAD.MOV.U32 R179, RZ, RZ, R136 ;  /* 0x000000ffffb37224 */ /* 0x000fe200078e0088 */
[----:B------:R-:W-:Y:S03]  /*138a0*/  MOV R27, R139 ;  /* 0x0000008b001b7202 */ /* 0x000fe60000000f00 */
[----:B------:R-:W-:Y:S02]  /*138b0*/  MOV R178, R137 ;  /* 0x0000008900b27202 */ /* 0x000fe40000000f00 */
[C---:B--2---:R-:W-:Y:S01]  /*138c0*/  HMMA.16816.F32 R136, R168.reuse, R180, R28 ;  /* 0x000000b4a888723c */ /* 0x044fe2000000181c */
[----:B------:R-:W-:Y:S06]  /*138d0*/  LDSM.16.MT88.4 R28, [R220+0x15800] ;  /* 0x01580000dc1c783b */ /* 0x000fec0000004200 */
[----:B------:R-:W-:Y:S02]  /*138e0*/  MOV R181, R134 ;  /* 0x0000008600b57202 */ /* 0x000fe40000000f00 */
[----:B------:R-:W-:Y:S02]  /*138f0*/  MOV R180, R135 ;  /* 0x0000008700b47202 */ /* 0x000fe40000000f00 */
[C---:B------:R-:W-:Y:S01]  /*13900*/  HMMA.16816.F32 R132, R168.reuse, R182, R32 ;  /* 0x000000b6a884723c */ /* 0x040fe20000001820 */
[----:B------:R-:W-:Y:S02]  /*13910*/  LDSM.16.MT88.4 R32, [R224+0x17800] ;  /* 0x01780000e020783b */ /* 0x000fe40000004200 */
[----:B------:R-:W-:Y:S04]  /*13920*/  FADD.FTZ R252, R181, R252 ;  /* 0x000000fcb5fc7221 */ /* 0x000fe80000010000 */
[----:B------:R-:W-:Y:S01]  /*13930*/  IMAD.MOV.U32 R183, RZ, RZ, R26 ;  /* 0x000000ffffb77224 */ /* 0x000fe200078e001a */
[C---:B-1----:R-:W-:Y:S04]  /*13940*/  HMMA.16816.F32 R36, R168.reuse, R184, R36 ;  /* 0x000000b8a824723c */ /* 0x042fe80000001824 */
[----:B------:R-:W-:Y:S02]  /*13950*/  MOV R182, R27 ;  /* 0x0000001b00b67202 */ /* 0x000fe40000000f00 */
[----:B------:R-:W1:Y:S02]  /*13960*/  LDSM.16.MT88.4 R24, [R221+0x15800] ;  /* 0x01580000dd18783b */ /* 0x000e640000004200 */
[C---:B------:R-:W-:Y:S04]  /*13970*/  HMMA.16816.F32 R40, R168.reuse, R186, R40 ;  /* 0x000000baa828723c */ /* 0x040fe80000001828 */
[----:B------:R-:W-:Y:S04]  /*13980*/  FADD.FTZ R0, R182, R0 ;  /* 0x00000000b6007221 */ /* 0x000fe80000010000 */
[C---:B---3--:R-:W-:Y:S04]  /*13990*/  HMMA.16816.F32 R44, R168.reuse, R4, R44 ;  /* 0x00000004a82c723c */ /* 0x048fe8000000182c */
[----:B------:R-:W-:Y:S04]  /*139a0*/  FADD.FTZ R0, R183, R0 ;  /* 0x00000000b7007221 */ /* 0x000fe80000010000 */
[C---:B------:R-:W-:Y:S01]  /*139b0*/  HMMA.16816.F32 R48, R168.reuse, R6, R48 ;  /* 0x00000006a830723c */ /* 0x040fe20000001830 */
[----:B------:R-:W2:Y:S03]  /*139c0*/  LDSM.16.MT88.4 R4, [R222+0x17800] ;  /* 0x01780000de04783b */ /* 0x000ea60000004200 */
[----:B------:R-:W-:Y:S04]  /*139d0*/  FADD.FTZ R0, R180, R0 ;  /* 0x00000000b4007221 */ /* 0x000fe80000010000 */
[C---:B----4-:R-:W-:Y:S04]  /*139e0*/  HMMA.16816.F32 R52, R168.reuse, R8, R52 ;  /* 0x00000008a834723c */ /* 0x050fe80000001834 */
[----:B------:R-:W-:Y:S02]  /*139f0*/  FADD.FTZ R2, R178, R0 ;  /* 0x00000000b2027221 */ /* 0x000fe40000010000 */
[----:B------:R-:W-:Y:S02]  /*13a00*/  FADD.FTZ R0, R179, R252 ;  /* 0x000000fcb3007221 */ /* 0x000fe40000010000 */
[C---:B------:R-:W-:Y:S01]  /*13a10*/  HMMA.16816.F32 R56, R168.reuse, R10, R56 ;  /* 0x0000000aa838723c */ /* 0x040fe20000001838 */
[----:B------:R-:W3:Y:S03]  /*13a20*/  LDSM.16.MT88.4 R8, [R221+0x17800] ;  /* 0x01780000dd08783b */ /* 0x000ee60000004200 */
[----:B------:R-:W-:Y:S02]  /*13a30*/  FADD.FTZ R2, R176, R2 ;  /* 0x00000002b0027221 */ /* 0x000fe40000010000 */
[----:B------:R-:W-:Y:S02]  /*13a40*/  FADD.FTZ R0, R177, R0 ;  /* 0x00000000b1007221 */ /* 0x000fe40000010000 */
[C---:B-----5:R-:W-:Y:S04]  /*13a50*/  HMMA.16816.F32 R60, R168.reuse, R12, R60 ;  /* 0x0000000ca83c723c */ /* 0x060fe8000000183c */
[----:B------:R-:W-:Y:S02]  /*13a60*/  FADD.FTZ R2, R174, R2 ;  /* 0x00000002ae027221 */ /* 0x000fe40000010000 */
[----:B------:R-:W-:Y:S02]  /*13a70*/  FADD.FTZ R0, R175, R0 ;  /* 0x00000000af007221 */ /* 0x000fe40000010000 */
[C---:B------:R-:W-:Y:S01]  /*13a80*/  HMMA.16816.F32 R64, R168.reuse, R14, R64 ;  /* 0x0000000ea840723c */ /* 0x040fe20000001840 */
[----:B------:R-:W4:Y:S03]  /*13a90*/  LDSM.16.MT88.4 R12, [R220+0x17800] ;  /* 0x01780000dc0c783b */ /* 0x000f260000004200 */
[----:B------:R-:W-:Y:S02]  /*13aa0*/  FADD.FTZ R2, R172, R2 ;  /* 0x00000002ac027221 */ /* 0x000fe40000010000 */
[----:B------:R-:W-:Y:S01]  /*13ab0*/  FADD.FTZ R249, R173, R0 ;  /* 0x00000000adf97221 */ /* 0x000fe20000010000 */
[----:B------:R-:W-:Y:S01]  /*13ac0*/  MOV R0, R3 ;  /* 0x0000000300007202 */ /* 0x000fe20000000f00 */
[C---:B------:R-:W-:Y:S04]  /*13ad0*/  HMMA.16816.F32 R68, R168.reuse, R16, R68 ;  /* 0x00000010a844723c */ /* 0x040fe80000001844 */
[----:B------:R-:W-:Y:S01]  /*13ae0*/  FADD.FTZ R248, R165, R2 ;  /* 0x00000002a5f87221 */ /* 0x000fe20000010000 */
[----:B------:R-:W-:Y:S03]  /*13af0*/  MOV R2, R164 ;  /* 0x000000a400027202 */ /* 0x000fe60000000f00 */
        /* <DEDUP_REMOVED lines=13> */
[C---:B----4-:R-:W-:Y:S08]  /*13bd0*/  HMMA.16816.F32 R124, R168.reuse, R12, R124 ;  /* 0x0000000ca87c723c */ /* 0x050ff0000000187c */
[----:B------:R-:W-:Y:S01]  /*13be0*/  HMMA.16816.F32 R128, R168, R14, R128 ;  /* 0x0000000ea880723c */ /* 0x000fe20000001880 */
[----:B------:R-:W-:-:S07]  /*13bf0*/  @P0 BRA `(.L_x_6361) ;  /* 0xffffa8d000000947 */ /* 0x000fce000383ffff */
.L_x_6357:
        /* <DEDUP_REMOVED lines=323> */
.L_x_6362:
[----:B------:R-:W1:Y:S01]  /*15030*/  S2UR UR7, SR_CTAID.Z ;  /* 0x00000000000779c3 */ /* 0x000e620000002700 */
[----:B------:R-:W-:Y:S02]  /*15040*/  ULDC UR4, c[0x0][0x1c0] ;  /* 0x0000700000047ab9 */ /* 0x000fe40000000800 */
[----:B------:R-:W-:-:S05]  /*15050*/  ULDC UR8, c[0x0][0x214] ;  /* 0x0000850000087ab9 */ /* 0x000fca0000000800 */
[----:B------:R-:W1:Y:S02]  /*15060*/  S2UR UR6, SR_CTAID.Y ;  /* 0x00000000000679c3 */ /* 0x000e640000002600 */
[----:B-1----:R-:W-:-:S04]  /*15070*/  UIMAD UR4, UR6, UR4, UR7 ;  /* 0x00000004060472a4 */ /* 0x002fc8000f8e0207 */
[----:B------:R-:W-:Y:S02]  /*15080*/  UIMAD UR8, UR4, UR8, URZ ;  /* 0x00000008040872a4 */ /* 0x000fe4000f8e023f */
.L_x_6363:
        /* <DEDUP_REMOVED lines=58> */
.L_x_6365:
[----:B---34-:R-:W-:Y:S05]  /*15430*/  BSYNC B0 ;  /* 0x0000000000007941 */ /* 0x018fea0003800000 */
.L_x_6364:
        /* <DEDUP_REMOVED lines=40> */
.L_x_6367:
[----:B------:R-:W-:Y:S05]  /*156c0*/  BSYNC B0 ;  /* 0x0000000000007941 */ /* 0x000fea0003800000 */
.L_x_6366:
        /* <DEDUP_REMOVED lines=22> */
.L_x_6369:
[----:B------:R-:W-:Y:S05]  /*15830*/  BSYNC B0 ;  /* 0x0000000000007941 */ /* 0x000fea0003800000 */
.L_x_6368:
        /* <DEDUP_REMOVED lines=22> */
.L_x_6371:
[----:B------:R-:W-:Y:S05]  /*159a0*/  BSYNC B0 ;  /* 0x0000000000007941 */ /* 0x000fea0003800000 */
.L_x_6370:
        /* <DEDUP_REMOVED lines=23> */
.L_x_6372:
        /* <DEDUP_REMOVED lines=14> */
.L_x_8814:


//--------------------- .text._ZN5flash24flash_fwd_splitkv_kernelI23Flash_fwd_kernel_traitsILi256ELi64ELi64ELi4ELb0ELb0EN7cutlass6half_tE19Flash_kernel_traitsILi256ELi64ELi64ELi4ES3_EELb0ELb1ELb1ELb0ELb0ELb1ELb0ELb0EEEvNS_16Flash_fwd_paramsE --------------------------
	.section	.text._ZN5flash24flash_fwd_splitkv_kernelI23Flash_fwd_kernel_traitsILi256ELi64ELi64ELi4ELb0ELb0EN7cutlass6half_tE19Flash_kernel_traitsILi256ELi64ELi64ELi4ES3_EELb0ELb1ELb1ELb0ELb0ELb1ELb0ELb0EEEvNS_16Flash_fwd_paramsE,"ax",@progbits
	.sectioninfo	@"SHI_REGISTERS=255"
	.align	128
        .global         _ZN5flash24flash_fwd_splitkv_kernelI23Flash_fwd_kernel_traitsILi256ELi64ELi64ELi4ELb0ELb0EN7cutlass6half_tE19Flash_kernel_traitsILi256ELi64ELi64ELi4ES3_EELb0ELb1ELb1ELb0ELb0ELb1ELb0ELb0EEEvNS_16Flash_fwd_paramsE
        .type           _ZN5flash24flash_fwd_splitkv_kernelI23Flash_fwd_kernel_traitsILi256ELi64ELi64ELi4ELb0ELb0EN7cutlass6half_tE19Flash_kernel_traitsILi256ELi64ELi64ELi4ES3_EELb0ELb1ELb1ELb0ELb0ELb1ELb0ELb0EEEvNS_16Flash_fwd_paramsE,@function
        .size           _ZN5flash24flash_fwd_splitkv_kernelI23Flash_fwd_kernel_traitsILi256ELi64ELi64ELi4ELb0ELb0EN7cutlass6half_tE19Flash_kernel_traitsILi256ELi64ELi64ELi4ES3_EELb0ELb1ELb1ELb0ELb0ELb1ELb0ELb0EEEvNS_16Flash_fwd_paramsE,(.L_x_8815 - _ZN5flash24flash_fwd_splitkv_kernelI23Flash_fwd_kernel_traitsILi256ELi64ELi64ELi4ELb0ELb0EN7cutlass6half_tE19Flash_kernel_traitsILi256ELi64ELi64ELi4ES3_EELb0ELb1ELb1ELb0ELb0ELb1ELb0ELb0EEEvNS_16Flash_fwd_paramsE)
        .other          _ZN5flash24flash_fwd_splitkv_kernelI23Flash_fwd_kernel_traitsILi256ELi64ELi64ELi4ELb0ELb0EN7cutlass6half_tE19Flash_kernel_traitsILi256ELi64ELi64ELi4ES3_EELb0ELb1ELb1ELb0ELb0ELb1ELb0ELb0EEEvNS_16Flash_fwd_paramsE,@"STO_CUDA_ENTRY STV_DEFAULT"
_ZN5flash24flash_fwd_splitkv_kernelI23Flash_fwd_kernel_traitsILi256ELi64ELi64ELi4ELb0ELb0EN7cutlass6half_tE19Flash_kernel_traitsILi256ELi64ELi64ELi4ES3_EELb0ELb1ELb1ELb0ELb0ELb1ELb0ELb0EEEvNS_16Flash_fwd_paramsE:
.text._ZN5flash24flash_fwd_splitkv_kernelI23Flash_fwd_kernel_traitsILi256ELi64ELi64ELi4ELb0ELb0EN7cutlass6half_tE19Flash_kernel_traitsILi256ELi64ELi64ELi4ES3_EELb0ELb1ELb1ELb0ELb0ELb1ELb0ELb0EEEvNS_16Flash_fwd_paramsE:
        /* <DEDUP_REMOVED lines=55> */
.L_x_6373:
[----:B------:R-:W-:Y:S02]  /*0370*/  ULDC UR6, c[0x0][0x218] ;  /* 0x0000860000067ab9 */ /* 0x000fe40000000800 */
.L_x_6374:
        /* <DEDUP_REMOVED lines=113> */
.L_x_6377:
[----:B------:R-:W-:Y:S05]  /*0a90*/  BSYNC B0 ;  /* 0x0000000000007941 */ /* 0x000fea0003800000 */
.L_x_6376:
        /* <DEDUP_REMOVED lines=22> */
.L_x_6379:
[----:B------:R-:W-:Y:S05]  /*0c00*/  BSYNC B0 ;  /* 0x0000000000007941 */ /* 0x000fea0003800000 */
.L_x_6378:
        /* <DEDUP_REMOVED lines=22> */
.L_x_6381:
[----:B------:R-:W-:Y:S05]  /*0d70*/  BSYNC B0 ;  /* 0x0000000000007941 */ /* 0x000fea0003800000 */
.L_x_6380:
        /* <DEDUP_REMOVED lines=21> */
.L_x_6383:
[----:B------:R-:W-:Y:S05]  /*0ed0*/  BSYNC B0 ;  /* 0x0000000000007941 */ /* 0x000fea0003800000 */
.L_x_6382:
        /* <DEDUP_REMOVED lines=20> */
.L_x_6375:
        /* <DEDUP_REMOVED lines=121> */
.L_x_6384:
        /* <DEDUP_REMOVED lines=21> */
.L_x_6386:
        /* <DEDUP_REMOVED lines=63> */
.L_x_6385:
        /* <DEDUP_REMOVED lines=132> */
.L_x_6388:
[----:B------:R-:W-:Y:S05]  /*2530*/  BSYNC B0 ;  /* 0x0000000000007941 */ /* 0x000fea0003800000 */
.L_x_6387:
        /* <DEDUP_REMOVED lines=45> */
.L_x_6390:
[----:B------:R-:W-:Y:S05]  /*2810*/  BSYNC B0 ;  /* 0x0000000000007941 */ /* 0x000fea0003800000 */
.L_x_6389:
        /* <DEDUP_REMOVED lines=45> */
.L_x_6392:
[----:B------:R-:W-:Y:S05]  /*2af0*/  BSYNC B0 ;  /* 0x0000000000007941 */ /* 0x000fea0003800000 */
.L_x_6391:
        /* <DEDUP_REMOVED lines=44> */
.L_x_6394:
[----:B------:R-:W-:Y:S05]  /*2dc0*/  BSYNC B0 ;  /* 0x0000000000007941 */ /* 0x000fea0003800000 */
.L_x_6393:
        /* <DEDUP_REMOVED lines=39> */
.L_x_6396:
[----:B------:R-:W-:Y:S05]  /*3040*/  BSYNC B0 ;  /* 0x0000000000007941 */ /* 0x000fea0003800000 */
.L_x_6395:
        /* <DEDUP_REMOVED lines=41> */
.L_x_6398:
[----:B------:R-:W-:Y:S05]  /*32e0*/  BSYNC B0 ;  /* 0x0000000000007941 */ /* 0x000fea0003800000 */
.L_x_6397:
        /* <DEDUP_REMOVED lines=41> */
.L_x_6400:
[----:B------:R-:W-:Y:S05]  /*3580*/  BSYNC B0 ;  /* 0x0000000000007941 */ /* 0x000fea0003800000 */
.L_x_6399:
        /* <DEDUP_REMOVED lines=42> */
.L_x_6402:
[----:B------:R-:W-:Y:S05]  /*3830*/  BSYNC B0 ;  /* 0x0000000000007941 */ /* 0x000fea0003800000 */
.L_x_6401:
        /* <DEDUP_REMOVED lines=65> */
.L_x_6404:
[----:B-1--4-:R-:W-:Y:S05]  /*3c50*/  BSYNC B0 ;  /* 0x0000000000007941 */ /* 0x012fea0003800000 */
.L_x_6403:
        /* <DEDUP_REMOVED lines=53> */
.L_x_6406:
[----:B------:R-:W-:Y:S05]  /*3fb0*/  BSYNC B0 ;  /* 0x0000000000007941 */ /* 0x000fea0003800000 */
.L_x_6405:
        /* <DEDUP_REMOVED lines=45> */
.L_x_6408:
[----:B------:R-:W-:Y:S05]  /*4290*/  BSYNC B0 ;  /* 0x0000000000007941 */ /* 0x000fea0003800000 */
.L_x_6407:
        /* <DEDUP_REMOVED lines=62> */
.L_x_6410:
[----:B------:R-:W-:Y:S05]  /*4680*/  BSYNC B0 ;  /* 0x0000000000007941 */ /* 0x000fea0003800000 */
.L_x_6409:
[C---:B------:R-:W-:Y:S01]  /*4690*/  IMAD.SHL.U32 R7, R3.reuse, 0x40, RZ ;  /* 0x0000004003077824 */ /* 0x040fe200078e00ff */
[----:B------:R-:W-:Y:S01]  /*46a0*/  LEA R230, R6, R4, 0xa ;  /* 0x0000000406e67211 */ /* 0x000fe200078e50ff */
[----:B------:R-:W-:Y:S01]  /*46b0*/  IMAD.SHL.U32 R16, R16, 0x8, RZ ;  /* 0x0000000810107824 */ /* 0x000fe200078e00ff */
[----:B------:R-:W-:Y:S01]  /*46c0*/  R2P PR, R3, 0x6 ;  /* 0x0000000603007804 */ /* 0x000fe20000000000 */
[----:B------:R-:W0:Y:S01]  /*46d0*/  LDGDEPBAR ;  /* 0x00000000000079af */ /* 0x000e220000000000 */
[----:B------:R-:W-:Y:S01]  /*46e0*/  LOP3.LUT R7, R7, 0x1c0, RZ, 0xc0, !PT ;  /* 0x000001c007077812 */ /* 0x000fe200078ec0ff */
[----:B------:R-:W-:Y:S01]  /*46f0*/  IMAD.SHL.U32 R230, R230, 0x2, RZ ;  /* 0x00000002e6e67824 */ /* 0x000fe200078e00ff */
[----:B------:R-:W-:Y:S01]  /*4700*/  LEA R6, R6, UR26, 0x4 ;  /* 0x0000001a06067c11 */ /* 0x000fe2000f8e20ff */
[----:B------:R-:W-:Y:S01]  /*4710*/  UISETP.GT.AND UP0, UPT, UR12, UR11, UPT ;  /* 0x0000000b0c00728c */ /* 0x000fe2000bf04270 */
[----:B------:R-:W-:Y:S01]  /*4720*/  LOP3.LUT R16, R7, 0x8, R16, 0xf8, !PT ;  /* 0x0000000807107812 */ /* 0x000fe200078ef810 */
[----:B------:R-:W-:Y:S01]  /*4730*/  IMAD R228, R2, 0x2, R230 ;  /* 0x0000000202e47824 */ /* 0x000fe200078e02e6 */
[----:B------:R-:W-:Y:S01]  /*4740*/  SHF.R.U32.HI R7, RZ, 0x3, R7 ;  /* 0x00000003ff077819 */ /* 0x000fe20000011607 */
[----:B------:R-:W-:Y:S01]  /*4750*/  LDSM.16.M88.4 R48, [R230] ;  /* 0x00000000e630783b */ /* 0x000fe20000000200 */
[----:B------:R-:W-:Y:S01]  /*4760*/  LEA R226, R0, R230, 0x1 ;  /* 0x000000e600e27211 */ /* 0x000fe200078e08ff */
[----:B------:R-:W-:Y:S01]  /*4770*/  UIADD3 UR5, UR27, 0x1, -UR13 ;  /* 0x000000011b057890 */ /* 0x000fe2000fffe80d */
[----:B------:R-:W-:Y:S01]  /*4780*/  LOP3.LUT R7, R16, R7, RZ, 0x3c, !PT ;  /* 0x0000000710077212 */ /* 0x000fe200078e3cff */
[----:B--2---:R-:W-:Y:S01]  /*4790*/  LDSM.16.M88.4 R12, [R228] ;  /* 0x00000000e40c783b */ /* 0x004fe20000000200 */
[----:B------:R-:W-:Y:S01]  /*47a0*/  LEA R225, R0, R228, 0x1 ;  /* 0x000000e400e17211 */ /* 0x000fe200078e08ff */
[----:B------:R-:W-:Y:S01]  /*47b0*/  ULDC UR4, c[0x0][0x2e8] ;  /* 0x0000ba0000047ab9 */ /* 0x000fe20000000800 */
[----:B------:R-:W-:Y:S01]  /*47c0*/  IADD3 R5, R5, R6, RZ ;  /* 0x0000000605057210 */ /* 0x000fe20007ffe0ff */
[----:B------:R-:W-:Y:S01]  /*47d0*/  IMAD R229, R229, 0x200, R7 ;  /* 0x00000200e5e57824 */ /* 0x000fe200078e0207 */
[----:B------:R-:W-:Y:S01]  /*47e0*/  LDSM.16.M88.4 R56, [R226] ;  /* 0x00000000e238783b */ /* 0x000fe20000000200 */
[----:B------:R-:W-:Y:S01]  /*47f0*/  UIADD3 UR4, UR5, UR4, URZ ;  /* 0x0000000405047290 */ /* 0x000fe2000fffe03f */
[----:B------:R-:W-:Y:S01]  /*4800*/  PLOP3.LUT P6, PT, PT, PT, UP0, 0x80, 0x0 ;  /* 0x000000000000781c */ /* 0x000fe20003fcf008 */
[----:B------:R-:W-:Y:S01]  /*4810*/  UIADD3 UR7, UR27, -UR13, URZ ;  /* 0x8000000d1b077290 */ /* 0x000fe2000fffe03f */
[----:B------:R-:W-:Y:S01]  /*4820*/  SHF.L.U32 R229, R229, 0x1, RZ ;  /* 0x00000001e5e57819 */ /* 0x000fe200000006ff */
[----:B------:R-:W-:Y:S01]  /*4830*/  LDSM.16.M88.4 R72, [R230+0x2000] ;  /* 0x00200000e648783b */ /* 0x000fe20000000200 */
[----:B------:R-:W-:-:S02]  /*4840*/  IADD3 R240, R5, 0x8, RZ ;  /* 0x0000000805f07810 */ /* 0x000fc40007ffe0ff */
[C---:B------:R-:W-:Y:S01]  /*4850*/  IADD3 R3, R229.reuse, 0x8000, RZ ;  /* 0x00008000e5037810 */ /* 0x040fe20007ffe0ff */
[----:B------:R-:W2:Y:S01]  /*4860*/  LDSM.16.M88.4 R16, [R229+0x8000] ;  /* 0x00800000e510783b */ /* 0x000ea20000000200 */
[----:B------:R-:W-:Y:S02]  /*4870*/  IADD3 R227, R229, 0x8020, RZ ;  /* 0x00008020e5e37810 */ /* 0x000fe40007ffe0ff */
[----:B------:R-:W-:Y:S01]  /*4880*/  @P1 IADD3 R227, R3, -0x20, RZ ;  /* 0xffffffe003e31810 */ /* 0x000fe20007ffe0ff */
[----:B------:R-:W5:Y:S01]  /*4890*/  LDSM.16.M88.4 R44, [R229+0x8800] ;  /* 0x00880000e52c783b */ /* 0x000f620000000200 */
[----:B------:R-:W-:Y:S01]  /*48a0*/  IMAD.MOV.U32 R3, RZ, RZ, 0x40 ;  /* 0x00000040ff037424 */ /* 0x000fe200078e00ff */
[----:B------:R-:W-:Y:S02]  /*48b0*/  IADD3 R238, R240, UR4, RZ ;  /* 0x00000004f0ee7c10 */ /* 0x000fe4000fffe0ff */
[----:B------:R-:W1:Y:S01]  /*48c0*/  LDSM.16.M88.4 R64, [R229+0x9000] ;  /* 0x00900000e540783b */ /* 0x000e620000000200 */
[----:B------:R-:W-:-:S02]  /*48d0*/  IADD3 R243, R5, UR7, RZ ;  /* 0x0000000705f37c10 */ /* 0x000fc4000fffe0ff */
[----:B------:R-:W-:Y:S01]  /*48e0*/  SEL R3, R3, 0xffffffc0, !P2 ;  /* 0xffffffc003037807 */ /* 0x000fe20005000000 */
[----:B------:R-:W3:Y:S01]  /*48f0*/  LDSM.16.M88.4 R28, [R229+0x9800] ;  /* 0x00980000e51c783b */ /* 0x000ee20000000200 */
[----:B------:R-:W-:Y:S02]  /*4900*/  IADD3 R240, R240, UR7, RZ ;  /* 0x00000007f0f07c10 */ /* 0x000fe4000fffe0ff */
[----:B------:R-:W-:Y:S01]  /*4910*/  IADD3 R241, R5, UR4, RZ ;  /* 0x0000000405f17c10 */ /* 0x000fe2000fffe0ff */
[----:B------:R-:W4:Y:S01]  /*4920*/  LDSM.16.M88.4 R24, [R227] ;  /* 0x00000000e318783b */ /* 0x000f220000000200 */
[----:B------:R-:W-:Y:S01]  /*4930*/  IMAD.IADD R223, R229, 0x1, R3 ;  /* 0x00000001e5df7824 */ /* 0x000fe200078e0203 */
[----:B------:R-:W-:Y:S01]  /*4940*/  IADD3 R242, R243, -c[0x0][0x2e4], RZ ;  /* 0x8000b900f3f27a10 */ /* 0x000fe20007ffe0ff */
[----:B------:R-:W-:Y:S01]  /*4950*/  IMAD.IADD R216, R3, 0x1, R227 ;  /* 0x0000000103d87824 */ /* 0x000fe200078e02e3 */
[----:B---3--:R-:W3:Y:S01]  /*4960*/  LDSM.16.M88.4 R8, [R227+0x800] ;  /* 0x00080000e308783b */ /* 0x008ee20000000200 */
[----:B------:R-:W-:-:S02]  /*4970*/  IADD3 R239, R240, -c[0x0][0x2e4], RZ ;  /* 0x8000b900f0ef7a10 */ /* 0x000fc40007ffe0ff */
[----:B------:R-:W-:Y:S01]  /*4980*/  IMNMX R241, R241, UR27, PT ;  /* 0x0000001bf1f17c17 */ /* 0x000fe2000b800200 */
[----:B------:R-:W1:Y:S01]  /*4990*/  LDSM.16.M88.4 R40, [R227+0x1800] ;  /* 0x00180000e328783b */ /* 0x000e620000000200 */
[----:B------:R-:W-:Y:S02]  /*49a0*/  IMNMX R238, R238, UR27, PT ;  /* 0x0000001beeee7c17 */ /* 0x000fe4000b800200 */
[----:B------:R-:W-:Y:S01]  /*49b0*/  IMNMX R242, RZ, R242, !PT ;  /* 0x000000f2fff27217 */ /* 0x000fe20007800200 */
[----:B------:R-:W-:Y:S01]  /*49c0*/  LDSM.16.M88.4 R80, [R223+0x9000] ;  /* 0x00900000df50783b */ /* 0x000fe20000000200 */
[----:B------:R-:W-:Y:S02]  /*49d0*/  IMNMX R239, RZ, R239, !PT ;  /* 0x000000efffef7217 */ /* 0x000fe40007800200 */
[C---:B------:R-:W-:Y:S01]  /*49e0*/  IADD3 R219, R227.reuse, 0x800, RZ ;  /* 0x00000800e3db7810 */ /* 0x040fe20007ffe0ff */
[----:B------:R-:W-:Y:S01]  /*49f0*/  LDSM.16.M88.4 R36, [R216] ;  /* 0x00000000d824783b */ /* 0x000fe20000000200 */
[----:B------:R-:W-:-:S02]  /*4a00*/  IADD3 R218, R227, 0x1000, RZ ;  /* 0x00001000e3da7810 */ /* 0x000fc40007ffe0ff */
[C---:B------:R-:W-:Y:S01]  /*4a10*/  IADD3 R217, R227.reuse, 0x1800, RZ ;  /* 0x00001800e3d97810 */ /* 0x040fe20007ffe0ff */
[----:B------:R-:W-:Y:S01]  /*4a20*/  LDSM.16.M88.4 R76, [R223+0x9800] ;  /* 0x00980000df4c783b */ /* 0x000fe20000000200 */
[C---:B------:R-:W-:Y:S02]  /*4a30*/  IADD3 R215, R227.reuse, 0x2000, RZ ;  /* 0x00002000e3d77810 */ /* 0x040fe40007ffe0ff */
[C---:B------:R-:W-:Y:S01]  /*4a40*/  IADD3 R214, R227.reuse, 0x2800, RZ ;  /* 0x00002800e3d67810 */ /* 0x040fe20007ffe0ff */
[----:B--2---:R-:W-:Y:S01]  /*4a50*/  HMMA.16816.F32 R20, R48, R16, RZ ;  /* 0x000000103014723c */ /* 0x004fe200000018ff */
[----:B------:R-:W-:Y:S01]  /*4a60*/  LDSM.16.M88.4 R52, [R216+0x1000] ;  /* 0x00100000d834783b */ /* 0x000fe20000000200 */
[C---:B------:R-:W-:Y:S02]  /*4a70*/  IADD3 R213, R227.reuse, 0x3000, RZ ;  /* 0x00003000e3d57810 */ /* 0x040fe40007ffe0ff */
[C---:B------:R-:W-:Y:S01]  /*4a80*/  IADD3 R212, R227.reuse, 0x3800, RZ ;  /* 0x00003800e3d47810 */ /* 0x040fe20007ffe0ff */
[----:B------:R-:W-:Y:S01]  /*4a90*/  LDSM.16.M88.4 R88, [R216+0x4800] ;  /* 0x00480000d858783b */ /* 0x000fe20000000200 */
[----:B------:R-:W-:-:S02]  /*4aa0*/  IADD3 R211, R227, 0x4000, RZ ;  /* 0x00004000e3d37810 */ /* 0x000fc40007ffe0ff */
[C---:B------:R-:W-:Y:S01]  /*4ab0*/  HMMA.16816.F32 R16, R48.reuse, R18, RZ ;  /* 0x000000123010723c */ /* 0x040fe200000018ff */
[----:B------:R-:W-:Y:S01]  /*4ac0*/  LDSM.16.M88.4 R84, [R229+0xe800] ;  /* 0x00e80000e554783b */ /* 0x000fe20000000200 */
[C---:B------:R-:W-:Y:S02]  /*4ad0*/  IADD3 R210, R227.reuse, 0x4800, RZ ;  /* 0x00004800e3d27810 */ /* 0x040fe40007ffe0ff */
[C---:B------:R-:W-:Y:S02]  /*4ae0*/  IADD3 R209, R227.reuse, 0x5000, RZ ;  /* 0x00005000e3d17810 */ /* 0x040fe40007ffe0ff */
[C---:B------:R-:W-:Y:S02]  /*4af0*/  IADD3 R208, R227.reuse, 0x5800, RZ ;  /* 0x00005800e3d07810 */ /* 0x040fe40007ffe0ff */
[----:B-----5:R-:W-:Y:S01]  /*4b00*/  HMMA.16816.F32 R32, R48, R44, RZ ;  /* 0x0000002c3020723c */ /* 0x020fe200000018ff */
[C---:B------:R-:W-:Y:S02]  /*4b10*/  IADD3 R207, R227.reuse, 0x6000, RZ ;  /* 0x00006000e3cf7810 */ /* 0x040fe40007ffe0ff */
[----:B------:R-:W-:-:S02]  /*4b20*/  IADD3 R206, R227, 0x6800, RZ ;  /* 0x00006800e3ce7810 */ /* 0x000fc40007ffe0ff */
[C---:B------:R-:W-:Y:S02]  /*4b30*/  IADD3 R205, R227.reuse, 0x7000, RZ ;  /* 0x00007000e3cd7810 */ /* 0x040fe40007ffe0ff */
[----:B------:R-:W-:Y:S01]  /*4b40*/  IADD3 R204, R227, 0x7800, RZ ;  /* 0x00007800e3cc7810 */ /* 0x000fe20007ffe0ff */
[C---:B-1----:R-:W-:Y:S08]  /*4b50*/  HMMA.16816.F32 R68, R48.reuse, R64, RZ ;  /* 0x000000403044723c */ /* 0x042ff000000018ff */
[C---:B------:R-:W-:Y:S08]  /*4b60*/  HMMA.16816.F32 R44, R48.reuse, R46, RZ ;  /* 0x0000002e302c723c */ /* 0x040ff000000018ff */
[C---:B------:R-:W-:Y:S08]  /*4b70*/  HMMA.16816.F32 R64, R48.reuse, R66, RZ ;  /* 0x000000423040723c */ /* 0x040ff000000018ff */
[C---:B------:R-:W-:Y:S08]  /*4b80*/  HMMA.16816.F32 R60, R48.reuse, R28, RZ ;  /* 0x0000001c303c723c */ /* 0x040ff000000018ff */
[----:B------:R-:W-:Y:S01]  /*4b90*/  HMMA.16816.F32 R48, R48, R30, RZ ;  /* 0x0000001e3030723c */ /* 0x000fe200000018ff */
[----:B------:R-:W1:Y:S07]  /*4ba0*/  LDSM.16.M88.4 R28, [R227+0x1000] ;  /* 0x00100000e31c783b */ /* 0x000e6e0000000200 */
[C---:B----4-:R-:W-:Y:S08]  /*4bb0*/  HMMA.16816.F32 R20, R12.reuse, R24, R20 ;  /* 0x000000180c14723c */ /* 0x050ff00000001814 */
[C---:B------:R-:W-:Y:S01]  /*4bc0*/  HMMA.16816.F32 R16, R12.reuse, R26, R16 ;  /* 0x0000001a0c10723c */ /* 0x040fe20000001810 */
[----:B------:R-:W2:Y:S07]  /*4bd0*/  LDSM.16.M88.4 R24, [R223+0x8000] ;  /* 0x00800000df18783b */ /* 0x000eae0000000200 */
[C---:B---3--:R-:W-:Y:S08]  /*4be0*/  HMMA.16816.F32 R32, R12.reuse, R8, R32 ;  /* 0x000000080c20723c */ /* 0x048ff00000001820 */
[C---:B------:R-:W-:Y:S01]  /*4bf0*/  HMMA.16816.F32 R44, R12.reuse, R10, R44 ;  /* 0x0000000a0c2c723c */ /* 0x040fe2000000182c */
[----:B------:R-:W3:Y:S07]  /*4c00*/  LDSM.16.M88.4 R8, [R223+0x8800] ;  /* 0x00880000df08783b */ /* 0x000eee0000000200 */
[C---:B------:R-:W-:Y:S08]  /*4c10*/  HMMA.16816.F32 R60, R12.reuse, R40, R60 ;  /* 0x000000280c3c723c */ /* 0x040ff0000000183c */
[C---:B-1----:R-:W-:Y:S08]  /*4c20*/  HMMA.16816.F32 R68, R12.reuse, R28, R68 ;  /* 0x0000001c0c44723c */ /* 0x042ff00000001844 */
[C---:B------:R-:W-:Y:S01]  /*4c30*/  HMMA.16816.F32 R64, R12.reuse, R30, R64 ;  /* 0x0000001e0c40723c */ /* 0x040fe20000001840 */
[----:B------:R-:W1:Y:S07]  /*4c40*/  LDSM.16.M88.4 R28, [R225] ;  /* 0x00000000e11c783b */ /* 0x000e6e0000000200 */
        /* <DEDUP_REMOVED lines=11> */
[----:B------:R-:W5:Y:S07]  /*4d00*/  LDSM.16.M88.4 R80, [R229+0xb000] ;  /* 0x00b00000e550783b */ /* 0x000f6e0000000200 */
[C---:B-1----:R-:W-:Y:S08]  /*4d10*/  HMMA.16816.F32 R20, R28.reuse, R36, R20 ;  /* 0x000000241c14723c */ /* 0x042ff00000001814 */
[----:B------:R-:W-:Y:S01]  /*4d20*/  HMMA.16816.F32 R16, R28, R38, R16 ;  /* 0x000000261c10723c */ /* 0x000fe20000001810 */
[----:B------:R-:W-:Y:S07]  /*4d30*/  LDSM.16.M88.4 R36, [R228+0x2000] ;  /* 0x00200000e424783b */ /* 0x000fee0000000200 */
[C---:B------:R-:W-:Y:S08]  /*4d40*/  HMMA.16816.F32 R60, R56.reuse, R76, R60 ;  /* 0x0000004c383c723c */ /* 0x040ff0000000183c */
[----:B------:R-:W-:Y:S01]  /*4d50*/  HMMA.16816.F32 R56, R56, R78, R48 ;  /* 0x0000004e3838723c */ /* 0x000fe20000001830 */
[----:B------:R-:W-:Y:S04]  /*4d60*/  LDSM.16.M88.4 R76, [R229+0xb800] ;  /* 0x00b80000e54c783b */ /* 0x000fe80000000200 */
[----:B------:R-:W-:Y:S03]  /*4d70*/  LDSM.16.M88.4 R48, [R227+0x2800] ;  /* 0x00280000e330783b */ /* 0x000fe60000000200 */
[C---:B----4-:R-:W-:Y:S08]  /*4d80*/  HMMA.16816.F32 R32, R28.reuse, R12, R32 ;  /* 0x0000000c1c20723c */ /* 0x050ff00000001820 */
[C---:B------:R-:W-:Y:S01]  /*4d90*/  HMMA.16816.F32 R44, R28.reuse, R14, R44 ;  /* 0x0000000e1c2c723c */ /* 0x040fe2000000182c */
[----:B------:R-:W1:Y:S07]  /*4da0*/  LDSM.16.M88.4 R12, [R227+0x2000] ;  /* 0x00200000e30c783b */ /* 0x000e6e0000000200 */
        /* <DEDUP_REMOVED lines=13> */
[C---:B-----5:R-:W-:Y:S08]  /*4e80*/  HMMA.16816.F32 R68, R72.reuse, R80, R68 ;  /* 0x000000504844723c */ /* 0x060ff00000001844 */
[----:B------:R-:W-:Y:S01]  /*4e90*/  HMMA.16816.F32 R64, R72, R82, R64 ;  /* 0x000000524840723c */ /* 0x000fe20000001840 */
[----:B------:R-:W-:Y:S07]  /*4ea0*/  LDSM.16.M88.4 R80, [R225+0x4000] ;  /* 0x00400000e150783b */ /* 0x000fee0000000200 */
[C---:B-1----:R-:W-:Y:S08]  /*4eb0*/  HMMA.16816.F32 R20, R36.reuse, R12, R20 ;  /* 0x0000000c2414723c */ /* 0x042ff00000001814 */
[----:B------:R-:W-:Y:S01]  /*4ec0*/  HMMA.16816.F32 R16, R36, R14, R16 ;  /* 0x0000000e2410723c */ /* 0x000fe20000001810 */
[----:B------:R-:W1:Y:S07]  /*4ed0*/  LDSM.16.M88.4 R12, [R223+0xb000] ;  /* 0x00b00000df0c783b */ /* 0x000e6e0000000200 */
[C---:B------:R-:W-:Y:S08]  /*4ee0*/  HMMA.16816.F32 R60, R72.reuse, R76, R60 ;  /* 0x0000004c483c723c */ /* 0x040ff0000000183c */
[----:B------:R-:W-:Y:S01]  /*4ef0*/  HMMA.16816.F32 R56, R72, R78, R56 ;  /* 0x0000004e4838723c */ /* 0x000fe20000001838 */
[----:B------:R-:W-:Y:S04]  /*4f00*/  LDSM.16.M88.4 R72, [R216+0x2000] ;  /* 0x00200000d848783b */ /* 0x000fe80000000200 */
[----:B------:R-:W-:Y:S03]  /*4f10*/  LDSM.16.M88.4 R76, [R227+0x4000] ;  /* 0x00400000e34c783b */ /* 0x000fe60000000200 */
[C---:B------:R-:W-:Y:S08]  /*4f20*/  HMMA.16816.F32 R32, R36.reuse, R48, R32 ;  /* 0x000000302420723c */ /* 0x040ff00000001820 */
[C---:B------:R-:W-:Y:S01]  /*4f30*/  HMMA.16816.F32 R44, R36.reuse, R50, R44 ;  /* 0x00000032242c723c */ /* 0x040fe2000000182c */
[----:B------:R-:W3:Y:S07]  /*4f40*/  LDSM.16.M88.4 R48, [R223+0xb800] ;  /* 0x00b80000df30783b */ /* 0x000eee0000000200 */
[C---:B----4-:R-:W-:Y:S08]  /*4f50*/  HMMA.16816.F32 R68, R36.reuse, R52, R68 ;  /* 0x000000342444723c */ /* 0x050ff00000001844 */
[----:B------:R-:W-:Y:S01]  /*4f60*/  HMMA.16816.F32 R64, R36, R54, R64 ;  /* 0x000000362440723c */ /* 0x000fe20000001840 */
[----:B------:R-:W-:Y:S07]  /*4f70*/  LDSM.16.M88.4 R52, [R216+0x2800] ;  /* 0x00280000d834783b */ /* 0x000fee0000000200 */
[C---:B--2---:R-:W-:Y:S08]  /*4f80*/  HMMA.16816.F32 R20, R8.reuse, R24, R20 ;  /* 0x000000180814723c */ /* 0x044ff00000001814 */
[----:B------:R-:W-:Y:S01]  /*4f90*/  HMMA.16816.F32 R16, R8, R26, R16 ;  /* 0x0000001a0810723c */ /* 0x000fe20000001810 */
[----:B------:R-:W2:Y:S07]  /*4fa0*/  LDSM.16.M88.4 R24, [R225+0x2000] ;  /* 0x00200000e118783b */ /* 0x000eae0000000200 */
[C---:B------:R-:W-:Y:S08]  /*4fb0*/  HMMA.16816.F32 R60, R36.reuse, R40, R60 ;  /* 0x00000028243c723c */ /* 0x040ff0000000183c */
[----:B------:R-:W-:Y:S01]  /*4fc0*/  HMMA.16816.F32 R56, R36, R42, R56 ;  /* 0x0000002a2438723c */ /* 0x000fe20000001838 */
[----:B------:R-:W4:Y:S04]  /*4fd0*/  LDSM.16.M88.4 R40, [R216+0x3000] ;  /* 0x00300000d828783b */ /* 0x000f280000000200 */
[----:B------:R-:W-:Y:S03]  /*4fe0*/  LDSM.16.M88.4 R36, [R230+0x4000] ;  /* 0x00400000e624783b */ /* 0x000fe60000000200 */
        /* <DEDUP_REMOVED lines=12> */
[----:B------:R-:W-:Y:S07]  /*50b0*/  LDSM.16.M88.4 R72, [R216+0x4000] ;  /* 0x00400000d848783b */ /* 0x000fee0000000200 */
[C---:B------:R-:W-:Y:S08]  /*50c0*/  HMMA.16816.F32 R32, R24.reuse, R52, R32 ;  /* 0x000000341820723c */ /* 0x040ff00000001820 */
[C---:B------:R-:W-:Y:S01]  /*50d0*/  HMMA.16816.F32 R44, R24.reuse, R54, R44 ;  /* 0x00000036182c723c */ /* 0x040fe2000000182c */
[----:B------:R-:W-:Y:S07]  /*50e0*/  LDSM.16.M88.4 R52, [R229+0xd800] ;  /* 0x00d80000e534783b */ /* 0x000fee0000000200 */
[C---:B----4-:R-:W-:Y:S08]  /*50f0*/  HMMA.16816.F32 R68, R24.reuse, R40, R68 ;  /* 0x000000281844723c */ /* 0x050ff00000001844 */
[----:B------:R-:W-:Y:S01]  /*5100*/  HMMA.16816.F32 R64, R24, R42, R64 ;  /* 0x0000002a1840723c */ /* 0x000fe20000001840 */
[----:B------:R-:W2:Y:S07]  /*5110*/  LDSM.16.M88.4 R40, [R228+0x4000] ;  /* 0x00400000e428783b */ /* 0x000eae0000000200 */
[C---:B-1----:R-:W-:Y:S08]  /*5120*/  HMMA.16816.F32 R20, R36.reuse, R12, R20 ;  /* 0x0000000c2414723c */ /* 0x042ff00000001814 */
[C---:B------:R-:W-:Y:S01]  /*5130*/  HMMA.16816.F32 R16, R36.reuse, R14, R16 ;  /* 0x0000000e2410723c */ /* 0x040fe20000001810 */
[----:B------:R-:W-:Y:S07]  /*5140*/  LDSM.16.M88.4 R12, [R223+0xc000] ;  /* 0x00c00000df0c783b */ /* 0x000fee0000000200 */
[C---:B---3--:R-:W-:Y:S08]  /*5150*/  HMMA.16816.F32 R32, R36.reuse, R8, R32 ;  /* 0x000000082420723c */ /* 0x048ff00000001820 */
[----:B------:R-:W-:Y:S01]  /*5160*/  HMMA.16816.F32 R44, R36, R10, R44 ;  /* 0x0000000a242c723c */ /* 0x000fe2000000182c */
[----:B------:R-:W1:Y:S07]  /*5170*/  LDSM.16.M88.4 R8, [R226+0x4000] ;  /* 0x00400000e208783b */ /* 0x000e6e0000000200 */
[C---:B------:R-:W-:Y:S08]  /*5180*/  HMMA.16816.F32 R60, R24.reuse, R28, R60 ;  /* 0x0000001c183c723c */ /* 0x040ff0000000183c */
[----:B------:R-:W-:Y:S01]  /*5190*/  HMMA.16816.F32 R56, R24, R30, R56 ;  /* 0x0000001e1838723c */ /* 0x000fe20000001838 */
[----:B------:R-:W3:Y:S04]  /*51a0*/  LDSM.16.M88.4 R28, [R227+0x4800] ;  /* 0x00480000e31c783b */ /* 0x000ee80000000200 */
[----:B------:R-:W4:Y:S03]  /*51b0*/  LDSM.16.M88.4 R24, [R227+0x5000] ;  /* 0x00500000e318783b */ /* 0x000f260000000200 */
[C---:B--2---:R-:W-:Y:S08]  /*51c0*/  HMMA.16816.F32 R20, R40.reuse, R76, R20 ;  /* 0x0000004c2814723c */ /* 0x044ff00000001814 */
[----:B------:R-:W-:Y:S01]  /*51d0*/  HMMA.16816.F32 R16, R40, R78, R16 ;  /* 0x0000004e2810723c */ /* 0x000fe20000001810 */
[----:B------:R-:W-:Y:S07]  /*51e0*/  LDSM.16.M88.4 R76, [R216+0x5000] ;  /* 0x00500000d84c783b */ /* 0x000fee0000000200 */
[C---:B------:R-:W-:Y:S08]  /*51f0*/  HMMA.16816.F32 R68, R36.reuse, R48, R68 ;  /* 0x000000302444723c */ /* 0x040ff00000001844 */
[----:B------:R-:W-:Y:S01]  /*5200*/  HMMA.16816.F32 R64, R36, R50, R64 ;  /* 0x000000322440723c */ /* 0x000fe20000001840 */
[----:B------:R-:W2:Y:S07]  /*5210*/  LDSM.16.M88.4 R48, [R227+0x5800] ;  /* 0x00580000e330783b */ /* 0x000eae0000000200 */
[----:B-1----:R-:W-:Y:S08]  /*5220*/  HMMA.16816.F32 R20, R8, R12, R20 ;  /* 0x0000000c0814723c */ /* 0x002ff00000001814 */
[C---:B------:R-:W-:Y:S08]  /*5230*/  HMMA.16816.F32 R60, R36.reuse, R52, R60 ;  /* 0x00000034243c723c */ /* 0x040ff0000000183c */
[----:B------:R-:W-:Y:S01]  /*5240*/  HMMA.16816.F32 R56, R36, R54, R56 ;  /* 0x000000362438723c */ /* 0x000fe20000001838 */
[----:B------:R-:W-:Y:S04]  /*5250*/  LDSM.16.M88.4 R52, [R230+0x6000] ;  /* 0x00600000e634783b */ /* 0x000fe80000000200 */
[----:B------:R-:W1:Y:S03]  /*5260*/  LDSM.16.M88.4 R36, [R229+0xe000] ;  /* 0x00e00000e524783b */ /* 0x000e660000000200 */
[----:B------:R-:W-:Y:S01]  /*5270*/  HMMA.16816.F32 R16, R8, R14, R16 ;  /* 0x0000000e0810723c */ /* 0x000fe20000001810 */
[----:B------:R-:W-:Y:S07]  /*5280*/  LDSM.16.M88.4 R12, [R223+0xd800] ;  /* 0x00d80000df0c783b */ /* 0x000fee0000000200 */
[C---:B---3--:R-:W-:Y:S08]  /*5290*/  HMMA.16816.F32 R32, R40.reuse, R28, R32 ;  /* 0x0000001c2820723c */ /* 0x048ff00000001820 */
[C---:B------:R-:W-:Y:S01]  /*52a0*/  HMMA.16816.F32 R44, R40.reuse, R30, R44 ;  /* 0x0000001e282c723c */ /* 0x040fe2000000182c */
[----:B------:R-:W3:Y:S07]  /*52b0*/  LDSM.16.M88.4 R28, [R223+0xc800] ;  /* 0x00c80000df1c783b */ /* 0x000eee0000000200 */
[C---:B----4-:R-:W-:Y:S08]  /*52c0*/  HMMA.16816.F32 R68, R40.reuse, R24, R68 ;  /* 0x000000182844723c */ /* 0x050ff00000001844 */
[----:B------:R-:W-:Y:S01]  /*52d0*/  HMMA.16816.F32 R64, R40, R26, R64 ;  /* 0x0000001a2840723c */ /* 0x000fe20000001840 */
[----:B------:R-:W4:Y:S07]  /*52e0*/  LDSM.16.M88.4 R24, [R223+0xd000] ;  /* 0x00d00000df18783b */ /* 0x000f2e0000000200 */
[----:B------:R-:W-:Y:S08]  /*52f0*/  HMMA.16816.F32 R20, R80, R72, R20 ;  /* 0x000000485014723c */ /* 0x000ff00000001814 */
[C---:B--2---:R-:W-:Y:S08]  /*5300*/  HMMA.16816.F32 R60, R40.reuse, R48, R60 ;  /* 0x00000030283c723c */ /* 0x044ff0000000183c */
[----:B------:R-:W-:Y:S01]  /*5310*/  HMMA.16816.F32 R56, R40, R50, R56 ;  /* 0x000000322838723c */ /* 0x000fe20000001838 */
[----:B------:R-:W-:Y:S04]  /*5320*/  LDSM.16.M88.4 R40, [R228+0x6000] ;  /* 0x00600000e428783b */ /* 0x000fe80000000200 */
[----:B------:R-:W2:Y:S03]  /*5330*/  LDSM.16.M88.4 R48, [R227+0x6000] ;  /* 0x00600000e330783b */ /* 0x000ea60000000200 */
[----:B------:R-:W-:Y:S01]  /*5340*/  HMMA.16816.F32 R16, R80, R74, R16 ;  /* 0x0000004a5010723c */ /* 0x000fe20000001810 */
[----:B------:R-:W-:Y:S07]  /*5350*/  LDSM.16.M88.4 R72, [R216+0x5800] ;  /* 0x00580000d848783b */ /* 0x000fee0000000200 */
[----:B-1----:R-:W-:Y:S08]  /*5360*/  HMMA.16816.F32 R20, R52, R36, R20 ;  /* 0x000000243414723c */ /* 0x002ff00000001814 */
[C---:B---3--:R-:W-:Y:S08]  /*5370*/  HMMA.16816.F32 R32, R8.reuse, R28, R32 ;  /* 0x0000001c0820723c */ /* 0x048ff00000001820 */
[C---:B------:R-:W-:Y:S01]  /*5380*/  HMMA.16816.F32 R44, R8.reuse, R30, R44 ;  /* 0x0000001e082c723c */ /* 0x040fe2000000182c */
[----:B------:R-:W-:Y:S07]  /*5390*/  LDSM.16.M88.4 R28, [R226+0x6000] ;  /* 0x00600000e21c783b */ /* 0x000fee0000000200 */
[C---:B----4-:R-:W-:Y:S08]  /*53a0*/  HMMA.16816.F32 R68, R8.reuse, R24, R68 ;  /* 0x000000180844723c */ /* 0x050ff00000001844 */
[----:B------:R-:W-:Y:S01]  /*53b0*/  HMMA.16816.F32 R64, R8, R26, R64 ;  /* 0x0000001a0840723c */ /* 0x000fe20000001840 */
[----:B------:R-:W1:Y:S07]  /*53c0*/  LDSM.16.M88.4 R24, [R223+0xe000] ;  /* 0x00e00000df18783b */ /* 0x000e6e0000000200 */
[----:B------:R-:W-:Y:S01]  /*53d0*/  HMMA.16816.F32 R16, R52, R38, R16 ;  /* 0x000000263410723c */ /* 0x000fe20000001810 */
[----:B------:R-:W-:Y:S07]  /*53e0*/  LDSM.16.M88.4 R36, [R227+0x6800] ;  /* 0x00680000e324783b */ /* 0x000fee0000000200 */
[----:B--2---:R-:W-:Y:S08]  /*53f0*/  HMMA.16816.F32 R20, R40, R48, R20 ;  /* 0x000000302814723c */ /* 0x004ff00000001814 */
[C---:B------:R-:W-:Y:S08]  /*5400*/  HMMA.16816.F32 R60, R8.reuse, R12, R60 ;  /* 0x0000000c083c723c */ /* 0x040ff0000000183c */
[----:B------:R-:W-:Y:S01]  /*5410*/  HMMA.16816.F32 R56, R8, R14, R56 ;  /* 0x0000000e0838723c */ /* 0x000fe20000001838 */
[----:B------:R-:W-:Y:S04]  /*5420*/  LDSM.16.M88.4 R12, [R225+0x6000] ;  /* 0x00600000e10c783b */ /* 0x000fe80000000200 */
[----:B------:R-:W2:Y:S03]  /*5430*/  LDSM.16.M88.4 R8, [R216+0x6000] ;  /* 0x00600000d808783b */ /* 0x000ea60000000200 */
[----:B------:R-:W-:Y:S01]  /*5440*/  HMMA.16816.F32 R16, R40, R50, R16 ;  /* 0x000000322810723c */ /* 0x000fe20000001810 */
[----:B------:R-:W3:Y:S07]  /*5450*/  LDSM.16.M88.4 R48, [R229+0xf000] ;  /* 0x00f00000e530783b */ /* 0x000eee0000000200 */
[----:B-1----:R-:W-:Y:S08]  /*5460*/  HMMA.16816.F32 R20, R28, R24, R20 ;  /* 0x000000181c14723c */ /* 0x002ff00000001814 */
[C---:B------:R-:W-:Y:S08]  /*5470*/  HMMA.16816.F32 R32, R80.reuse, R88, R32 ;  /* 0x000000585020723c */ /* 0x040ff00000001820 */
[C---:B------:R-:W-:Y:S08]  /*5480*/  HMMA.16816.F32 R44, R80.reuse, R90, R44 ;  /* 0x0000005a502c723c */ /* 0x040ff0000000182c */
[----:B------:R-:W-:Y:S01]  /*5490*/  HMMA.16816.F32 R88, R80, R76, R68 ;  /* 0x0000004c5058723c */ /* 0x000fe20000001844 */
[----:B------:R-:W-:Y:S07]  /*54a0*/  LDSM.16.M88.4 R68, [R223+0xe800] ;  /* 0x00e80000df44783b */ /* 0x000fee0000000200 */
[----:B------:R-:W-:Y:S01]  /*54b0*/  HMMA.16816.F32 R16, R28, R26, R16 ;  /* 0x0000001a1c10723c */ /* 0x000fe20000001810 */
[----:B------:R-:W1:Y:S07]  /*54c0*/  LDSM.16.M88.4 R24, [R227+0x7000] ;  /* 0x00700000e318783b */ /* 0x000e6e0000000200 */
[----:B--2---:R-:W-:Y:S08]  /*54d0*/  HMMA.16816.F32 R20, R12, R8, R20 ;  /* 0x000000080c14723c */ /* 0x004ff00000001814 */
[----:B------:R-:W-:Y:S01]  /*54e0*/  HMMA.16816.F32 R64, R80, R78, R64 ;  /* 0x0000004e5040723c */ /* 0x000fe20000001840 */
[----:B------:R-:W2:Y:S07]  /*54f0*/  LDSM.16.M88.4 R76, [R229+0xf800] ;  /* 0x00f80000e54c783b */ /* 0x000eae0000000200 */
[----:B---3--:R-:W-:Y:S08]  /*5500*/  HMMA.16816.F32 R88, R52, R48, R88 ;  /* 0x000000303458723c */ /* 0x008ff00000001858 */
[----:B------:R-:W-:Y:S01]  /*5510*/  HMMA.16816.F32 R60, R80, R72, R60 ;  /* 0x00000048503c723c */ /* 0x000fe2000000183c */
[----:B------:R-:W-:-:S02]  /*5520*/  FMUL.FTZ R21, R21, c[0x0][0x2ec] ;  /* 0x0000bb0015157a20 */ /* 0x000fc40000410000 */
[----:B------:R-:W-:Y:S02]  /*5530*/  FMUL.FTZ R3, R20, c[0x0][0x2ec] ;  /* 0x0000bb0014037a20 */ /* 0x000fe40000410000 */
[----:B------:R3:W4:Y:S01]  /*5540*/  MUFU.TANH R48, R21 ;  /* 0x0000001500307308 */ /* 0x0007220000002400 */
[----:B------:R-:W-:Y:S02]  /*5550*/  FMUL.FTZ R7, R22, c[0x0][0x2ec] ;  /* 0x0000bb0016077a20 */ /* 0x000fe40000410000 */
[----:B------:R-:W-:Y:S01]  /*5560*/  HMMA.16816.F32 R72, R80, R74, R56 ;  /* 0x0000004a5048723c */ /* 0x000fe20000001838 */
[----:B------:R-:W-:Y:S04]  /*5570*/  LDSM.16.M88.4 R56, [R216+0x6800] ;  /* 0x00680000d838783b */ /* 0x000fe80000000200 */
[----:B------:R-:W1:Y:S03]  /*5580*/  MUFU.TANH R3, R3 ;  /* 0x0000000300037308 */ /* 0x000e660000002400 */
[----:B------:R-:W-:Y:S01]  /*5590*/  HMMA.16816.F32 R16, R12, R10, R16 ;  /* 0x0000000a0c10723c */ /* 0x000fe20000001810 */
[----:B------:R-:W-:Y:S04]  /*55a0*/  LDSM.16.M88.4 R8, [R223+0xf000] ;  /* 0x00f00000df08783b */ /* 0x000fe80000000200 */
[----:B------:R-:W2:Y:S03]  /*55b0*/  MUFU.TANH R7, R7 ;  /* 0x0000000700077308 */ /* 0x000ea60000002400 */
[----:B------:R-:W-:Y:S08]  /*55c0*/  HMMA.16816.F32 R64, R52, R50, R64 ;  /* 0x000000323440723c */ /* 0x000ff00000001840 */
[----:B-1----:R-:W-:Y:S07]  /*55d0*/  HMMA.16816.F32 R88, R40, R24, R88 ;  /* 0x000000182858723c */ /* 0x002fee0000001858 */
[----:B------:R-:W-:Y:S01]  /*55e0*/  FMUL.FTZ R24, R23, c[0x0][0x2ec] ;  /* 0x0000bb0017187a20 */ /* 0x000fe20000410000 */
[----:B------:R-:W-:Y:S01]  /*55f0*/  HMMA.16816.F32 R32, R52, R84, R32 ;  /* 0x000000543420723c */ /* 0x000fe20000001820 */
[----:B---3--:R-:W1:Y:S01]  /*5600*/  LDSM.16.M88.4 R20, [R227+0x7800] ;  /* 0x00780000e314783b */ /* 0x008e620000000200 */
[----:B------:R-:W-:-:S02]  /*5610*/  FMUL.FTZ R16, R16, c[0x0][0x2ec] ;  /* 0x0000bb0010107a20 */ /* 0x000fc40000410000 */
[----:B------:R-:W-:Y:S01]  /*5620*/  FMUL.FTZ R17, R17, c[0x0][0x2ec] ;  /* 0x0000bb0011117a20 */ /* 0x000fe20000410000 */
[----:B------:R-:W3:Y:S01]  /*5630*/  MUFU.TANH R24, R24 ;  /* 0x0000001800187308 */ /* 0x000ee20000002400 */
[----:B------:R-:W-:Y:S02]  /*5640*/  FMUL.FTZ R18, R18, c[0x0][0x2ec] ;  /* 0x0000bb0012127a20 */ /* 0x000fe40000410000 */
[----:B------:R-:W-:Y:S01]  /*5650*/  HMMA.16816.F32 R44, R52, R86, R44 ;  /* 0x00000056342c723c */ /* 0x000fe2000000182c */
[----:B------:R-:W-:-:S04]  /*5660*/  FMUL.FTZ R19, R19, c[0x0][0x2ec] ;  /* 0x0000bb0013137a20 */ /* 0x000fc80000410000 */
[----:B------:R-:W1:Y:S03]  /*5670*/  MUFU.TANH R25, R16 ;  /* 0x0000001000197308 */ /* 0x000e660000002400 */
[C---:B--2---:R-:W-:Y:S05]  /*5680*/  HMMA.16816.F32 R60, R52.reuse, R76, R60 ;  /* 0x0000004c343c723c */ /* 0x044fea000000183c */
[----:B------:R-:W2:Y:S03]  /*5690*/  MUFU.TANH R49, R17 ;  /* 0x0000001100317308 */ /* 0x000ea60000002400 */
[----:B------:R-:W-:Y:S08]  /*56a0*/  HMMA.16816.F32 R72, R52, R78, R72 ;  /* 0x0000004e3448723c */ /* 0x000ff00000001848 */
[C---:B------:R-:W-:Y:S01]  /*56b0*/  HMMA.16816.F32 R64, R40.reuse, R26, R64 ;  /* 0x0000001a2840723c */ /* 0x040fe20000001840 */
[----:B------:R-:W1:Y:S07]  /*56c0*/  MUFU.TANH R26, R18 ;  /* 0x00000012001a7308 */ /* 0x000e6e0000002400 */
[C---:B------:R-:W-:Y:S01]  /*56d0*/  HMMA.16816.F32 R32, R40.reuse, R36, R32 ;  /* 0x000000242820723c */ /* 0x040fe20000001820 */
[----:B------:R5:W2:Y:S07]  /*56e0*/  MUFU.TANH R27, R19 ;  /* 0x00000013001b7308 */ /* 0x000aae0000002400 */
[C---:B------:R-:W-:Y:S01]  /*56f0*/  HMMA.16816.F32 R44, R40.reuse, R38, R44 ;  /* 0x00000026282c723c */ /* 0x040fe2000000182c */
[----:B------:R-:W-:Y:S07]  /*5700*/  LDSM.16.M88.4 R36, [R216+0x7000] ;  /* 0x00700000d824783b */ /* 0x000fee0000000200 */
[C---:B-1----:R-:W-:Y:S01]  /*5710*/  HMMA.16816.F32 R60, R40.reuse, R20, R60 ;  /* 0x00000014283c723c */ /* 0x042fe2000000183c */
[----:B-----5:R-:W1:Y:S07]  /*5720*/  LDSM.16.M88.4 R16, [R223+0xf800] ;  /* 0x00f80000df10783b */ /* 0x020e6e0000000200 */
[----:B------:R-:W-:Y:S08]  /*5730*/  HMMA.16816.F32 R72, R40, R22, R72 ;  /* 0x000000162848723c */ /* 0x000ff00000001848 */
[C---:B------:R-:W-:Y:S08]  /*5740*/  HMMA.16816.F32 R88, R28.reuse, R8, R88 ;  /* 0x000000081c58723c */ /* 0x040ff00000001858 */
[----:B------:R-:W-:Y:S01]  /*5750*/  HMMA.16816.F32 R64, R28, R10, R64 ;  /* 0x0000000a1c40723c */ /* 0x000fe20000001840 */
[----:B------:R-:W5:Y:S01]  /*5760*/  LDSM.16.M88.4 R8, [R216+0x7800] ;  /* 0x00780000d808783b */ /* 0x000f620000000200 */
[----:B------:R-:W-:-:S06]  /*5770*/  DEPBAR.LE SB0, 0x0 ;  /* 0x000080000000791a */ /* 0x000fcc0000000000 */
[C---:B------:R-:W-:Y:S08]  /*5780*/  HMMA.16816.F32 R32, R28.reuse, R68, R32 ;  /* 0x000000441c20723c */ /* 0x040ff00000001820 */
[C---:B------:R-:W-:Y:S08]  /*5790*/  HMMA.16816.F32 R44, R28.reuse, R70, R44 ;  /* 0x000000461c2c723c */ /* 0x040ff0000000182c */
[C---:B-1----:R-:W-:Y:S08]  /*57a0*/  HMMA.16816.F32 R60, R28.reuse, R16, R60 ;  /* 0x000000101c3c723c */ /* 0x042ff0000000183c */
[----:B------:R-:W-:Y:S08]  /*57b0*/  HMMA.16816.F32 R72, R28, R18, R72 ;  /* 0x000000121c48723c */ /* 0x000ff00000001848 */
[C---:B------:R-:W-:Y:S08]  /*57c0*/  HMMA.16816.F32 R32, R12.reuse, R56, R32 ;  /* 0x000000380c20723c */ /* 0x040ff00000001820 */
[C---:B------:R-:W-:Y:S08]  /*57d0*/  HMMA.16816.F32 R44, R12.reuse, R58, R44 ;  /* 0x0000003a0c2c723c */ /* 0x040ff0000000182c */
[C---:B------:R-:W-:Y:S08]  /*57e0*/  HMMA.16816.F32 R88, R12.reuse, R36, R88 ;  /* 0x000000240c58723c */ /* 0x040ff00000001858 */
[----:B------:R-:W-:Y:S01]  /*57f0*/  HMMA.16816.F32 R64, R12, R38, R64 ;  /* 0x000000260c40723c */ /* 0x000fe20000001840 */
[----:B------:R-:W-:-:S02]  /*5800*/  FMUL.FTZ R21, R35, c[0x0][0x2ec] ;  /* 0x0000bb0023157a20 */ /* 0x000fc40000410000 */
[----:B------:R-:W-:Y:S02]  /*5810*/  FMUL.FTZ R20, R34, c[0x0][0x2ec] ;  /* 0x0000bb0022147a20 */ /* 0x000fe40000410000 */
[----:B------:R-:W-:Y:S02]  /*5820*/  FMUL.FTZ R32, R32, c[0x0][0x2ec] ;  /* 0x0000bb0020207a20 */ /* 0x000fe40000410000 */
[----:B------:R-:W-:Y:S01]  /*5830*/  FMUL.FTZ R33, R33, c[0x0][0x2ec] ;  /* 0x0000bb0021217a20 */ /* 0x000fe20000410000 */
[----:B-----5:R-:W-:Y:S01]  /*5840*/  HMMA.16816.F32 R60, R12, R8, R60 ;  /* 0x000000080c3c723c */ /* 0x020fe2000000183c */
[----:B------:R-:W-:Y:S01]  /*5850*/  FMUL.FTZ R35, R45, c[0x0][0x2ec] ;  /* 0x0000bb002d237a20 */ /* 0x000fe20000410000 */
[----:B------:R-:W1:Y:S01]  /*5860*/  MUFU.TANH R20, R20 ;  /* 0x0000001400147308 */ /* 0x000e620000002400 */
[----:B------:R-:W-:Y:S02]  /*5870*/  FMUL.FTZ R34, R44, c[0x0][0x2ec] ;  /* 0x0000bb002c227a20 */ /* 0x000fe40000410000 */
[----:B------:R-:W-:-:S02]  /*5880*/  FMUL.FTZ R22, R46, c[0x0][0x2ec] ;  /* 0x0000bb002e167a20 */ /* 0x000fc40000410000 */
[----:B------:R-:W-:Y:S01]  /*5890*/  FMUL.FTZ R16, R47, c[0x0][0x2ec] ;  /* 0x0000bb002f107a20 */ /* 0x000fe20000410000 */
[----:B------:R-:W-:Y:S01]  /*58a0*/  HMMA.16816.F32 R72, R12, R10, R72 ;  /* 0x0000000a0c48723c */ /* 0x000fe20000001848 */
        /* <DEDUP_REMOVED lines=19> */
[----:B------:R-:W-:-:S03]  /*59e0*/  FMUL.FTZ R31, R75, c[0x0][0x2ec] ;  /* 0x0000bb004b1f7a20 */ /* 0x000fc60000410000 */
        /* <DEDUP_REMOVED lines=18> */
[----:B------:R-:W1:Y:S01]  /*5b10*/  MUFU.TANH R31, R31 ;  /* 0x0000001f001f7308 */ /* 0x000e620000002400 */
        /* <DEDUP_REMOVED lines=77> */
.L_x_6412:
[----:B------:R-:W-:-:S04]  /*5ff0*/  ULEA UR4, -UR8, URZ, 0x6 ;  /* 0x0000003f08047291 */ /* 0x000fc8000f8e313f */
[----:B------:R-:W-:Y:S02]  /*6000*/  USHF.R.S32.HI UR5, URZ, 0x1f, UR4 ;  /* 0x0000001f3f057899 */ /* 0x000fe40008011404 */
[----:B------:R-:W-:-:S04]  /*6010*/  MOV R15, UR4 ;  /* 0x00000004000f7c02 */ /* 0x000fc80008000f00 */
[----:B------:R-:W-:Y:S02]  /*6020*/  MOV R14, UR5 ;  /* 0x00000005000e7c02 */ /* 0x000fe40008000f00 */
.L_x_6413:
        /* <DEDUP_REMOVED lines=156> */
.L_x_6415:
[----:B------:R-:W-:Y:S05]  /*69f0*/  BSYNC B0 ;  /* 0x0000000000007941 */ /* 0x000fea0003800000 */
.L_x_6414:
[----:B------:R-:W0:Y:S01]  /*6a00*/  LDGDEPBAR ;  /* 0x00000000000079af */ /* 0x000e220000000000 */
[----:B------:R-:W-:-:S04]  /*6a10*/  IADD3 R196, P0, R15, R196, RZ ;  /* 0x000000c40fc47210 */ /* 0x000fc80007f1e0ff */
[----:B------:R-:W-:Y:S02]  /*6a20*/  IADD3.X R165, R14, R165, RZ, P0, !PT ;  /* 0x000000a50ea57210 */ /* 0x000fe400007fe4ff */
.L_x_6411:
[----:B--234-:R-:W-:Y:S01]  /*6a30*/  IADD3 R67, R234, UR28, RZ ;  /* 0x0000001cea437c10 */ /* 0x01cfe2000fffe0ff */
        /* <DEDUP_REMOVED lines=12> */
[C---:B------:R-:W-:Y:S01]  /*6b00*/  IMAD.IADD R64, R243.reuse, 0x1, -R47 ;  /* 0x00000001f3407824 */ /* 0x040fe200078e0a2f */
[----:B------:R-:W-:Y:S01]  /*6b10*/  IABS R66, R66 ;  /* 0x0000004200427213 */ /* 0x000fe20000000000 */
[----:B------:R-:W-:Y:S01]  /*6b20*/  IMAD.IADD R61, R243, 0x1, -R15 ;  /* 0x00000001f33d7824 */ /* 0x000fe200078e0a0f */
[----:B------:R-:W-:Y:S01]  /*6b30*/  IADD3 R44, R67, 0x10, RZ ;  /* 0x00000010432c7810 */ /* 0x000fe20007ffe0ff */
[----:B------:R-:W-:Y:S01]  /*6b40*/  IMAD.IADD R54, R243, 0x1, -R41 ;  /* 0x00000001f3367824 */ /* 0x000fe200078e0a29 */
[----:B------:R-:W-:Y:S01]  /*6b50*/  IADD3 R12, R67, 0x29, RZ ;  /* 0x00000029430c7810 */ /* 0x000fe20007ffe0ff */
[----:B------:R-:W-:Y:S01]  /*6b60*/  IMAD R222, R2, 0x2, R224 ;  /* 0x0000000202de7824 */ /* 0x000fe200078e02e0 */
[----:B------:R-:W-:Y:S01]  /*6b70*/  IABS R63, R63 ;  /* 0x0000003f003f7213 */ /* 0x000fe20000000000 */
[----:B------:R-:W2:Y:S01]  /*6b80*/  I2F R66, R66 ;  /* 0x0000004200427306 */ /* 0x000ea20000201400 */
[----:B------:R-:W-:Y:S01]  /*6b90*/  IMAD.IADD R62, R243, 0x1, -R44 ;  /* 0x00000001f33e7824 */ /* 0x000fe200078e0a2c */
[----:B------:R-:W-:Y:S01]  /*6ba0*/  IADD3 R43, R67, 0x18, RZ ;  /* 0x00000018432b7810 */ /* 0x000fe20007ffe0ff */
[C---:B------:R-:W-:Y:S01]  /*6bb0*/  IMAD.IADD R55, R243.reuse, 0x1, -R12 ;  /* 0x00000001f3377824 */ /* 0x040fe200078e0a0c */
[----:B------:R-:W-:Y:S01]  /*6bc0*/  IABS R65, R65 ;  /* 0x0000004100417213 */ /* 0x000fe20000000000 */
[C---:B------:R-:W-:Y:S01]  /*6bd0*/  IMAD R221, R0.reuse, 0x2, R224 ;  /* 0x0000000200dd7824 */ /* 0x040fe200078e02e0 */
[----:B------:R-:W-:Y:S01]  /*6be0*/  IABS R58, R58 ;  /* 0x0000003a003a7213 */ /* 0x000fe20000000000 */
[----:B------:R-:W-:Y:S01]  /*6bf0*/  IMAD.IADD R60, R243, 0x1, -R43 ;  /* 0x00000001f33c7824 */ /* 0x000fe200078e0a2b */
[----:B------:R-:W-:Y:S01]  /*6c00*/  IADD3 R11, R67, 0x19, RZ ;  /* 0x00000019430b7810 */ /* 0x000fe20007ffe0ff */
[----:B------:R-:W3:Y:S01]  /*6c10*/  I2F R63, R63 ;  /* 0x0000003f003f7306 */ /* 0x000ee20000201400 */
[----:B------:R-:W-:Y:S01]  /*6c20*/  IABS R64, R64 ;  /* 0x0000004000407213 */ /* 0x000fe20000000000 */
[----:B------:R-:W-:Y:S01]  /*6c30*/  IMAD R220, R0, 0x2, R222 ;  /* 0x0000000200dc7824 */ /* 0x000fe200078e02de */
[----:B------:R-:W-:Y:S01]  /*6c40*/  IABS R61, R61 ;  /* 0x0000003d003d7213 */ /* 0x000fe20000000000 */
[----:B------:R-:W-:Y:S01]  /*6c50*/  IMAD.IADD R59, R243, 0x1, -R11 ;  /* 0x00000001f33b7824 */ /* 0x000fe200078e0a0b */
[----:B------:R-:W-:Y:S01]  /*6c60*/  IABS R54, R54 ;  /* 0x0000003600367213 */ /* 0x000fe20000000000 */
[----:B------:R-:W-:Y:S01]  /*6c70*/  LDSM.16.MT88.4 R148, [R222+0x10000] ;  /* 0x01000000de94783b */ /* 0x000fe20000004200 */
[----:B------:R-:W-:Y:S01]  /*6c80*/  IABS R62, R62 ;  /* 0x0000003e003e7213 */ /* 0x000fe20000000000 */
[----:B------:R-:W4:Y:S01]  /*6c90*/  I2F R65, R65 ;  /* 0x0000004100417306 */ /* 0x000f220000201400 */
[----:B------:R-:W-:Y:S01]  /*6ca0*/  IABS R55, R55 ;  /* 0x0000003700377213 */ /* 0x000fe20000000000 */
[----:B--2---:R-:W-:Y:S01]  /*6cb0*/  FFMA.FTZ R3, R66, -UR19, R3 ;  /* 0x8000001342037c23 */ /* 0x004fe20008010003 */
[----:B------:R-:W-:Y:S01]  /*6cc0*/  IABS R60, R60 ;  /* 0x0000003c003c7213 */ /* 0x000fe20000000000 */
[----:B------:R-:W-:Y:S01]  /*6cd0*/  LDSM.16.MT88.4 R140, [R221+0x10000] ;  /* 0x01000000dd8c783b */ /* 0x000fe20000004200 */
[----:B------:R-:W-:-:S02]  /*6ce0*/  IADD3 R14, R67, 0x21, RZ ;  /* 0x00000021430e7810 */ /* 0x000fc40007ffe0ff */
[----:B------:R-:W-:Y:S01]  /*6cf0*/  IABS R59, R59 ;  /* 0x0000003b003b7213 */ /* 0x000fe20000000000 */
[----:B------:R-:W2:Y:S01]  /*6d00*/  I2F R58, R58 ;  /* 0x0000003a003a7306 */ /* 0x000ea20000201400 */
[-C--:B------:R-:W-:Y:S01]  /*6d10*/  ISETP.GE.AND P0, PT, R67, R241.reuse, PT ;  /* 0x000000f14300720c */ /* 0x080fe20003f06270 */
[----:B------:R-:W-:Y:S01]  /*6d20*/  IMAD.IADD R57, R243, 0x1, -R14 ;  /* 0x00000001f3397824 */ /* 0x000fe200078e0a0e */
[CC--:B------:R-:W-:Y:S01]  /*6d30*/  ISETP.GE.AND P1, PT, R46.reuse, R241.reuse, PT ;  /* 0x000000f12e00720c */ /* 0x0c0fe20003f26270 */
[----:B---3--:R-:W-:Y:S01]  /*6d40*/  FFMA.FTZ R49, R63, -UR19, R49 ;  /* 0x800000133f317c23 */ /* 0x008fe20008010031 */
[C---:B------:R-:W-:Y:S01]  /*6d50*/  ISETP.LT.OR P0, PT, R67.reuse, R242, P0 ;  /* 0x000000f24300720c */ /* 0x040fe20000701670 */
[----:B------:R-:W-:Y:S01]  /*6d60*/  LDSM.16.MT88.4 R132, [R220+0x10000] ;  /* 0x01000000dc84783b */ /* 0x000fe20000004200 */
[----:B------:R-:W-:Y:S01]  /*6d70*/  ISETP.GE.AND P2, PT, R67, R238, PT ;  /* 0x000000ee4300720c */ /* 0x000fe20003f46270 */
[----:B------:R-:W3:Y:S01]  /*6d80*/  I2F R64, R64 ;  /* 0x0000004000407306 */ /* 0x000ee20000201400 */
[----:B------:R-:W-:Y:S01]  /*6d90*/  ISETP.GE.AND P5, PT, R5, R241, PT ;  /* 0x000000f10500720c */ /* 0x000fe20003fa6270 */
[----:B----4-:R-:W-:Y:S01]  /*6da0*/  FFMA.FTZ R48, R65, -UR19, R48 ;  /* 0x8000001341307c23 */ /* 0x010fe20008010030 */
[----:B------:R-:W-:Y:S01]  /*6db0*/  ISETP.LT.OR P1, PT, R46, R242, P1 ;  /* 0x000000f22e00720c */ /* 0x000fe20000f21670 */
[----:B------:R-:W-:Y:S01]  /*6dc0*/  LDSM.16.MT88.4 R72, [R224+0x14000] ;  /* 0x01400000e048783b */ /* 0x000fe20000004200 */
[----:B------:R-:W-:-:S02]  /*6dd0*/  IABS R57, R57 ;  /* 0x0000003900397213 */ /* 0x000fc40000000000 */
[----:B------:R-:W-:Y:S01]  /*6de0*/  FSEL R3, R3, -INF , !P0 ;  /* 0xff80000003037808 */ /* 0x000fe20004000000 */
[----:B------:R-:W4:Y:S01]  /*6df0*/  I2F R61, R61 ;  /* 0x0000003d003d7306 */ /* 0x000f220000201400 */
[C---:B------:R-:W-:Y:S01]  /*6e00*/  IADD3 R13, R67.reuse, 0x28, RZ ;  /* 0x00000028430d7810 */ /* 0x040fe20007ffe0ff */
[----:B-12---:R-:W-:Y:S01]  /*6e10*/  FFMA.FTZ R58, R58, -UR19, R23 ;  /* 0x800000133a3a7c23 */ /* 0x006fe20008010017 */
[C---:B------:R-:W-:Y:S01]  /*6e20*/  IADD3 R40, R67.reuse, 0x31, RZ ;  /* 0x0000003143287810 */ /* 0x040fe20007ffe0ff */
[----:B------:R-:W-:Y:S01]  /*6e30*/  LDSM.16.MT88.4 R80, [R222+0x14000] ;  /* 0x01400000de50783b */ /* 0x000fe20000004200 */
[----:B------:R-:W-:Y:S01]  /*6e40*/  IADD3 R39, R67, 0x38, RZ ;  /* 0x0000003843277810 */ /* 0x000fe20007ffe0ff */
[----:B------:R-:W-:Y:S01]  /*6e50*/  IMAD.IADD R56, R243, 0x1, -R13 ;  /* 0x00000001f3387824 */ /* 0x000fe200078e0a0d */
[C---:B------:R-:W-:Y:S01]  /*6e60*/  IADD3 R37, R67.reuse, 0x39, RZ ;  /* 0x0000003943257810 */ /* 0x040fe20007ffe0ff */
[----:B------:R-:W1:Y:S01]  /*6e70*/  I2F R54, R54 ;  /* 0x0000003600367306 */ /* 0x000e620000201400 */
[----:B------:R-:W-:Y:S01]  /*6e80*/  ISETP.LT.OR P2, PT, R67, R239, P2 ;  /* 0x000000ef4300720c */ /* 0x000fe20001741670 */
[----:B------:R-:W-:Y:S01]  /*6e90*/  IMAD.IADD R67, R240, 0x1, -R67 ;  /* 0x00000001f0437824 */ /* 0x000fe200078e0a43 */
[-C--:B------:R-:W-:Y:S01]  /*6ea0*/  ISETP.GE.AND P3, PT, R47, R241.reuse, PT ;  /* 0x000000f12f00720c */ /* 0x080fe20003f66270 */
[----:B---3--:R-:W-:Y:S01]  /*6eb0*/  FFMA.FTZ R25, R64, -UR19, R25 ;  /* 0x8000001340197c23 */ /* 0x008fe20008010019 */
[----:B------:R-:W-:Y:S01]  /*6ec0*/  ISETP.GE.AND P0, PT, R15, R241, PT ;  /* 0x000000f10f00720c */ /* 0x000fe20003f06270 */
[----:B------:R-:W-:Y:S01]  /*6ed0*/  IMAD.IADD R53, R243, 0x1, -R40 ;  /* 0x00000001f3357824 */ /* 0x000fe200078e0a28 */
[----:B------:R-:W-:Y:S01]  /*6ee0*/  ISETP.LT.OR P5, PT, R5, R242, P5 ;  /* 0x000000f20500720c */ /* 0x000fe20002fa1670 */
[----:B------:R-:W2:Y:S01]  /*6ef0*/  I2F R62, R62 ;  /* 0x0000003e003e7306 */ /* 0x000ea20000201400 */
[----:B------:R-:W-:Y:S01]  /*6f00*/  FSEL R23, R49, -INF , !P1 ;  /* 0xff80000031177808 */ /* 0x000fe20004800000 */
[----:B----4-:R-:W-:Y:S01]  /*6f10*/  FFMA.FTZ R33, R61, -UR19, R33 ;  /* 0x800000133d217c23 */ /* 0x010fe20008010021 */
[----:B------:R-:W-:Y:S01]  /*6f20*/  ISETP.GE.AND P1, PT, R5, R238, PT ;  /* 0x000000ee0500720c */ /* 0x000fe20003f26270 */
[----:B------:R-:W-:Y:S01]  /*6f30*/  IMAD.IADD R6, R243, 0x1, -R37 ;  /* 0x00000001f3067824 */ /* 0x000fe200078e0a25 */
[-C--:B------:R-:W-:Y:S01]  /*6f40*/  ISETP.LT.OR P3, PT, R47, R242.reuse, P3 ;  /* 0x000000f22f00720c */ /* 0x080fe20001f61670 */
[----:B------:R-:W-:Y:S01]  /*6f50*/  IMAD.IADD R52, R243, 0x1, -R39 ;  /* 0x00000001f3347824 */ /* 0x000fe200078e0a27 */
[----:B------:R-:W-:Y:S01]  /*6f60*/  ISETP.LT.OR P0, PT, R15, R242, P0 ;  /* 0x000000f20f00720c */ /* 0x000fe20000701670 */
[----:B------:R-:W3:Y:S01]  /*6f70*/  I2F R55, R55 ;  /* 0x0000003700377306 */ /* 0x000ee20000201400 */
[----:B-1----:R-:W-:Y:S01]  /*6f80*/  FFMA.FTZ R54, R54, -UR19, R10 ;  /* 0x8000001336367c23 */ /* 0x002fe2000801000a */
[----:B------:R-:W-:Y:S01]  /*6f90*/  ISETP.LT.OR P1, PT, R5, R239, P1 ;  /* 0x000000ef0500720c */ /* 0x000fe20000f21670 */
[C---:B------:R-:W-:Y:S01]  /*6fa0*/  IMAD.IADD R10, R240.reuse, 0x1, -R5 ;  /* 0x00000001f00a7824 */ /* 0x040fe200078e0a05 */
[----:B------:R-:W-:Y:S01]  /*6fb0*/  FSEL R25, R25, -INF , !P3 ;  /* 0xff80000019197808 */ /* 0x000fe20005800000 */
[----:B------:R-:W-:Y:S01]  /*6fc0*/  IMAD.IADD R49, R240, 0x1, -R11 ;  /* 0x00000001f0317824 */ /* 0x000fe200078e0a0b */
[----:B------:R-:W-:Y:S01]  /*6fd0*/  FSEL R5, R33, -INF , !P0 ;  /* 0xff80000021057808 */ /* 0x000fe20004000000 */
[----:B------:R-:W-:Y:S01]  /*6fe0*/  LDSM.16.MT88.4 R88, [R221+0x14000] ;  /* 0x01400000dd58783b */ /* 0x000fe20000004200 */
[----:B------:R-:W1:Y:S01]  /*6ff0*/  I2F R60, R60 ;  /* 0x0000003c003c7306 */ /* 0x000e620000201400 */
[----:B--2---:R-:W-:Y:S01]  /*7000*/  FFMA.FTZ R62, R62, -UR19, R32 ;  /* 0x800000133e3e7c23 */ /* 0x004fe20008010020 */
[----:B------:R-:W-:Y:S01]  /*7010*/  FSEL R32, R48, -INF , !P5 ;  /* 0xff80000030207808 */ /* 0x000fe20006800000 */
[----:B------:R-:W-:Y:S01]  /*7020*/  IMAD.IADD R48, R240, 0x1, -R44 ;  /* 0x00000001f0307824 */ /* 0x000fe200078e0a2c */
[-C--:B------:R-:W-:Y:S01]  /*7030*/  ISETP.GE.AND P5, PT, R43, R241.reuse, PT ;  /* 0x000000f12b00720c */ /* 0x080fe20003fa6270 */
[----:B------:R-:W-:Y:S01]  /*7040*/  LDSM.16.MT88.4 R96, [R220+0x14000] ;  /* 0x01400000dc60783b */ /* 0x000fe20000004200 */
[----:B------:R-:W-:-:S02]  /*7050*/  ISETP.GE.AND P3, PT, R11, R241, PT ;  /* 0x000000f10b00720c */ /* 0x000fc40003f66270 */
[----:B------:R-:W2:Y:S01]  /*7060*/  I2F R59, R59 ;  /* 0x0000003b003b7306 */ /* 0x000ea20000201400 */
[----:B---3--:R-:W-:Y:S01]  /*7070*/  FFMA.FTZ R55, R55, -UR19, R9 ;  /* 0x8000001337377c23 */ /* 0x008fe20008010009 */
[----:B------:R-:W-:Y:S01]  /*7080*/  IABS R9, R67 ;  /* 0x0000004300097213 */ /* 0x000fe20000000000 */
[----:B------:R-:W-:Y:S01]  /*7090*/  LDSM.16.MT88.4 R104, [R224+0x16000] ;  /* 0x01600000e068783b */ /* 0x000fe20000004200 */
[----:B------:R-:W-:Y:S02]  /*70a0*/  ISETP.GE.AND P0, PT, R47, R238, PT ;  /* 0x000000ee2f00720c */ /* 0x000fe40003f06270 */
[----:B------:R-:W-:Y:S01]  /*70b0*/  IABS R10, R10 ;  /* 0x0000000a000a7213 */ /* 0x000fe20000000000 */
[----:B------:R-:W-:Y:S01]  /*70c0*/  LDSM.16.MT88.4 R64, [R220+0x12000] ;  /* 0x01200000dc40783b */ /* 0x000fe20000004200 */
[----:B------:R-:W3:Y:S01]  /*70d0*/  I2F R57, R57 ;  /* 0x0000003900397306 */ /* 0x000ee20000201400 */
[----:B-1----:R-:W-:Y:S01]  /*70e0*/  FFMA.FTZ R34, R60, -UR19, R34 ;  /* 0x800000133c227c23 */ /* 0x002fe20008010022 */
[----:B------:R-:W-:Y:S01]  /*70f0*/  ISETP.LT.OR P5, PT, R43, R242, P5 ;  /* 0x000000f22b00720c */ /* 0x000fe20002fa1670 */
[----:B------:R-:W-:Y:S01]  /*7100*/  LDSM.16.MT88.4 R112, [R222+0x16000] ;  /* 0x01600000de70783b */ /* 0x000fe20000004200 */
[----:B------:R-:W-:-:S02]  /*7110*/  ISETP.LT.OR P0, PT, R47, R239, P0 ;  /* 0x000000ef2f00720c */ /* 0x000fc40000701670 */
[----:B------:R-:W-:Y:S01]  /*7120*/  ISETP.LT.OR P3, PT, R11, R242, P3 ;  /* 0x000000f20b00720c */ /* 0x000fe20001f61670 */
[----:B------:R-:W-:Y:S01]  /*7130*/  LDSM.16.MT88.4 R120, [R221+0x16000] ;  /* 0x01600000dd78783b */ /* 0x000fe20000004200 */
[----:B------:R1:W4:Y:S01]  /*7140*/  I2F R33, R9 ;  /* 0x0000000900217306 */ /* 0x0003220000201400 */
[----:B--2---:R-:W-:Y:S01]  /*7150*/  FFMA.FTZ R35, R59, -UR19, R35 ;  /* 0x800000133b237c23 */ /* 0x004fe20008010023 */
[----:B------:R-:W-:Y:S02]  /*7160*/  IABS R53, R53 ;  /* 0x0000003500357213 */ /* 0x000fe40000000000 */
[----:B------:R-:W-:Y:S02]  /*7170*/  IABS R6, R6 ;  /* 0x0000000600067213 */ /* 0x000fe40000000000 */
[----:B------:R-:W-:Y:S01]  /*7180*/  IABS R56, R56 ;  /* 0x0000003800387213 */ /* 0x000fe20000000000 */
[----:B---3--:R-:W-:Y:S01]  /*7190*/  FFMA.FTZ R36, R57, -UR19, R36 ;  /* 0x8000001339247c23 */ /* 0x008fe20008010024 */
[----:B------:R-:W2:Y:S01]  /*71a0*/  I2F R53, R53 ;  /* 0x0000003500357306 */ /* 0x000ea20000201400 */
[----:B------:R-:W-:-:S02]  /*71b0*/  ISETP.GE.AND P4, PT, R44, R241, PT ;  /* 0x000000f12c00720c */ /* 0x000fc40003f86270 */
[----:B------:R-:W-:Y:S02]  /*71c0*/  IABS R52, R52 ;  /* 0x0000003400347213 */ /* 0x000fe40000000000 */
[----:B------:R-:W-:Y:S01]  /*71d0*/  ISETP.LT.OR P4, PT, R44, R242, P4 ;  /* 0x000000f22c00720c */ /* 0x000fe20002781670 */
[----:B-1----:R-:W-:Y:S02]  /*71e0*/  IMAD.IADD R9, R240, 0x1, -R47 ;  /* 0x00000001f0097824 */ /* 0x002fe400078e0a2f */
[----:B------:R-:W1:Y:S01]  /*71f0*/  I2F R6, R6 ;  /* 0x0000000600067306 */ /* 0x000e620000201400 */
[----:B------:R-:W-:Y:S01]  /*7200*/  IMAD.MOV.U32 R47, RZ, RZ, R10 ;  /* 0x000000ffff2f7224 */ /* 0x000fe200078e000a */
[----:B------:R-:W-:Y:S01]  /*7210*/  FSEL R10, R34, -INF , !P5 ;  /* 0xff800000220a7808 */ /* 0x000fe20006800000 */
[----:B----4-:R-:W-:Y:S01]  /*7220*/  FFMA.FTZ R7, R33, -UR19, R7 ;  /* 0x8000001321077c23 */ /* 0x010fe20008010007 */
[----:B------:R-:W-:Y:S02]  /*7230*/  IABS R34, R9 ;  /* 0x0000000900227213 */ /* 0x000fe40000000000 */
[----:B------:R-:W-:-:S02]  /*7240*/  FSEL R9, R35, -INF , !P3 ;  /* 0xff80000023097808 */ /* 0x000fc40005800000 */
[----:B------:R-:W-:Y:S01]  /*7250*/  ISETP.GE.AND P3, PT, R14, R241, PT ;  /* 0x000000f10e00720c */ /* 0x000fe20003f66270 */
[----:B------:R-:W3:Y:S01]  /*7260*/  I2F R56, R56 ;  /* 0x0000003800387306 */ /* 0x000ee20000201400 */
[----:B--2---:R-:W-:Y:S01]  /*7270*/  FFMA.FTZ R45, R53, -UR19, R45 ;  /* 0x80000013352d7c23 */ /* 0x004fe2000801002d */
[----:B------:R-:W-:Y:S02]  /*7280*/  ISETP.GE.AND P5, PT, R46, R238, PT ;  /* 0x000000ee2e00720c */ /* 0x000fe40003fa6270 */
[----:B------:R-:W-:Y:S02]  /*7290*/  ISETP.LT.OR P3, PT, R14, R242, P3 ;  /* 0x000000f20e00720c */ /* 0x000fe40001f61670 */
[----:B------:R-:W-:Y:S01]  /*72a0*/  ISETP.LT.OR P5, PT, R46, R239, P5 ;  /* 0x000000ef2e00720c */ /* 0x000fe20002fa1670 */
[----:B-1----:R-:W-:Y:S01]  /*72b0*/  FFMA.FTZ R50, R6, -UR19, R50 ;  /* 0x8000001306327c23 */ /* 0x002fe20008010032 */
[----:B------:R-:W-:Y:S01]  /*72c0*/  FSEL R186, R36, -INF , !P3 ;  /* 0xff80000024ba7808 */ /* 0x000fe20005800000 */
[----:B------:R-:W-:Y:S01]  /*72d0*/  I2F R47, R47 ;  /* 0x0000002f002f7306 */ /* 0x000fe20000201400 */
[----:B------:R-:W-:Y:S01]  /*72e0*/  ISETP.GE.AND P3, PT, R12, R241, PT ;  /* 0x000000f10c00720c */ /* 0x000fe20003f66270 */
[----:B------:R-:W-:Y:S01]  /*72f0*/  IMAD.IADD R46, R240, 0x1, -R46 ;  /* 0x00000001f02e7824 */ /* 0x000fe200078e0a2e */
[----:B------:R-:W-:-:S02]  /*7300*/  FSEL R6, R62, -INF , !P4 ;  /* 0xff8000003e067808 */ /* 0x000fc40006000000 */
[-C--:B------:R-:W-:Y:S02]  /*7310*/  ISETP.LT.OR P3, PT, R12, R242.reuse, P3 ;  /* 0x000000f20c00720c */ /* 0x080fe40001f61670 */
[-C--:B------:R-:W-:Y:S01]  /*7320*/  ISETP.GE.AND P4, PT, R42, R241.reuse, PT ;  /* 0x000000f12a00720c */ /* 0x080fe20003f86270 */
[----:B------:R-:W1:Y:S01]  /*7330*/  I2F R34, R34 ;  /* 0x0000002200227306 */ /* 0x000e620000201400 */
[----:B------:R-:W-:Y:S01]  /*7340*/  FSEL R188, R55, -INF , !P3 ;  /* 0xff80000037bc7808 */ /* 0x000fe20005800000 */
[----:B---3--:R-:W-:Y:S01]  /*7350*/  FFMA.FTZ R8, R56, -UR19, R8 ;  /* 0x8000001338087c23 */ /* 0x008fe20008010008 */
[----:B------:R-:W-:Y:S02]  /*7360*/  ISETP.GE.AND P3, PT, R40, R241, PT ;  /* 0x000000f12800720c */ /* 0x000fe40003f66270 */
[-C--:B------:R-:W-:Y:S02]  /*7370*/  ISETP.LT.OR P4, PT, R42, R242.reuse, P4 ;  /* 0x000000f22a00720c */ /* 0x080fe40002781670 */
[----:B------:R-:W-:Y:S01]  /*7380*/  ISETP.LT.OR P3, PT, R40, R242, P3 ;  /* 0x000000f22800720c */ /* 0x000fe20001f61670 */
[----:B------:R-:W2:Y:S01]  /*7390*/  I2F R52, R52 ;  /* 0x0000003400347306 */ /* 0x000ea20000201400 */
[----:B------:R-:W-:-:S02]  /*73a0*/  FSEL R185, R58, -INF , !P4 ;  /* 0xff8000003ab97808 */ /* 0x000fc40006000000 */
[----:B------:R-:W-:Y:S01]  /*73b0*/  FSEL R198, R45, -INF , !P3 ;  /* 0xff8000002dc67808 */ /* 0x000fe20005800000 */
[----:B------:R-:W-:Y:S01]  /*73c0*/  LDSM.16.MT88.4 R56, [R221+0x12000] ;  /* 0x01200000dd38783b */ /* 0x000fe20000004200 */
[-C--:B------:R-:W-:Y:S02]  /*73d0*/  ISETP.GE.AND P3, PT, R37, R241.reuse, PT ;  /* 0x000000f12500720c */ /* 0x080fe40003f66270 */
[----:B------:R-:W-:Y:S01]  /*73e0*/  ISETP.GE.AND P4, PT, R13, R241, PT ;  /* 0x000000f10d00720c */ /* 0x000fe20003f86270 */
[----:B-1----:R-:W-:Y:S01]  /*73f0*/  FFMA.FTZ R26, R34, -UR19, R26 ;  /* 0x80000013221a7c23 */ /* 0x002fe2000801001a */
[----:B------:R-:W-:Y:S02]  /*7400*/  ISETP.LT.OR P3, PT, R37, R242, P3 ;  /* 0x000000f22500720c */ /* 0x000fe40001f61670 */
[----:B------:R-:W-:Y:S02]  /*7410*/  IABS R35, R46 ;  /* 0x0000002e00237213 */ /* 0x000fe40000000000 */
[----:B------:R-:W-:-:S02]  /*7420*/  IABS R48, R48 ;  /* 0x0000003000307213 */ /* 0x000fc40000000000 */
[----:B------:R-:W-:Y:S01]  /*7430*/  FSEL R195, R50, -INF , !P3 ;  /* 0xff80000032c37808 */ /* 0x000fe20005800000 */
[----:B------:R1:W-:Y:S01]  /*7440*/  I2F R46, R35 ;  /* 0x00000023002e7306 */ /* 0x0003e20000201400 */
[----:B------:R-:W-:Y:S01]  /*7450*/  ISETP.LT.OR P4, PT, R13, R242, P4 ;  /* 0x000000f20d00720c */ /* 0x000fe20002781670 */
[----:B------:R-:W-:Y:S01]  /*7460*/  IMAD.MOV.U32 R36, RZ, RZ, R48 ;  /* 0x000000ffff247224 */ /* 0x000fe200078e0030 */
[C---:B------:R-:W-:Y:S01]  /*7470*/  ISETP.GE.AND P3, PT, R15.reuse, R238, PT ;  /* 0x000000ee0f00720c */ /* 0x040fe20003f66270 */
[----:B--2---:R-:W-:Y:S01]  /*7480*/  FFMA.FTZ R51, R52, -UR19, R51 ;  /* 0x8000001334337c23 */ /* 0x004fe20008010033 */
[----:B------:R-:W-:Y:S01]  /*7490*/  FSEL R187, R8, -INF , !P4 ;  /* 0xff80000008bb7808 */ /* 0x000fe20006000000 */
[----:B------:R-:W-:Y:S01]  /*74a0*/  IMAD.IADD R48, R240, 0x1, -R42 ;  /* 0x00000001f0307824 */ /* 0x000fe200078e0a2a */
[----:B------:R-:W-:Y:S01]  /*74b0*/  ISETP.LT.OR P3, PT, R15, R239, P3 ;  /* 0x000000ef0f00720c */ /* 0x000fe20001f61670 */
[----:B------:R2:W3:Y:S01]  /*74c0*/  I2F R8, R36 ;  /* 0x0000002400087306 */ /* 0x0004e20000201400 */
[----:B------:R-:W-:-:S02]  /*74d0*/  ISETP.GE.AND P4, PT, R41, R241, PT ;  /* 0x000000f12900720c */ /* 0x000fc40003f86270 */
[----:B------:R-:W-:Y:S02]  /*74e0*/  IABS R49, R49 ;  /* 0x0000003100317213 */ /* 0x000fe40000000000 */
[----:B------:R-:W-:Y:S02]  /*74f0*/  ISETP.LT.OR P4, PT, R41, R242, P4 ;  /* 0x000000f22900720c */ /* 0x000fe40002781670 */
[----:B------:R-:W-:Y:S01]  /*7500*/  IABS R48, R48 ;  /* 0x0000003000307213 */ /* 0x000fe20000000000 */
[----:B-1----:R-:W-:Y:S01]  /*7510*/  IMAD.IADD R35, R240, 0x1, -R15 ;  /* 0x00000001f0237824 */ /* 0x002fe200078e0a0f */
[----:B------:R-:W-:Y:S01]  /*7520*/  FSEL R199, R54, -INF , !P4 ;  /* 0xff80000036c77808 */ /* 0x000fe20006000000 */
[----:B------:R-:W-:Y:S01]  /*7530*/  FFMA.FTZ R15, R47, -UR19, R24 ;  /* 0x800000132f0f7c23 */ /* 0x000fe20008010018 */
[----:B------:R-:W-:Y:S01]  /*7540*/  ISETP.GE.AND P4, PT, R39, R241, PT ;  /* 0x000000f12700720c */ /* 0x000fe20003f86270 */
[C---:B------:R-:W-:Y:S01]  /*7550*/  IMAD.IADD R47, R240.reuse, 0x1, -R13 ;  /* 0x00000001f02f7824 */ /* 0x040fe200078e0a0d */
[----:B------:R-:W-:Y:S01]  /*7560*/  IABS R35, R35 ;  /* 0x0000002300237213 */ /* 0x000fe20000000000 */
[----:B------:R-:W-:Y:S01]  /*7570*/  IMAD.MOV.U32 R45, RZ, RZ, R49 ;  /* 0x000000ffff2d7224 */ /* 0x000fe200078e0031 */
[----:B------:R-:W-:Y:S01]  /*7580*/  FSEL R15, R15, -INF , !P1 ;  /* 0xff8000000f0f7808 */ /* 0x000fe20004800000 */
[----:B--2---:R-:W-:Y:S01]  /*7590*/  IMAD.IADD R36, R240, 0x1, -R43 ;  /* 0x00000001f0247824 */ /* 0x004fe200078e0a2b */
[----:B------:R-:W-:Y:S01]  /*75a0*/  ISETP.GE.AND P1, PT, R11, R238, PT ;  /* 0x000000ee0b00720c */ /* 0x000fe20003f26270 */
[----:B---3--:R-:W-:Y:S01]  /*75b0*/  FFMA.FTZ R8, R8, -UR19, R20 ;  /* 0x8000001308087c23 */ /* 0x008fe20008010014 */
[----:B------:R-:W1:Y:S01]  /*75c0*/  I2F R35, R35 ;  /* 0x0000002300237306 */ /* 0x000e620000201400 */
[----:B------:R-:W-:Y:S01]  /*75d0*/  ISETP.LT.OR P4, PT, R39, R242, P4 ;  /* 0x000000f22700720c */ /* 0x000fe20002781670 */
[----:B------:R-:W-:Y:S01]  /*75e0*/  FFMA.FTZ R27, R46, -UR19, R27 ;  /* 0x800000132e1b7c23 */ /* 0x000fe2000801001b */
[----:B------:R-:W-:-:S02]  /*75f0*/  ISETP.LT.OR P1, PT, R11, R239, P1 ;  /* 0x000000ef0b00720c */ /* 0x000fc40000f21670 */
[----:B------:R-:W-:Y:S02]  /*7600*/  FSEL R11, R26, -INF , !P0 ;  /* 0xff8000001a0b7808 */ /* 0x000fe40004000000 */
[----:B------:R-:W-:Y:S01]  /*7610*/  FMNMX.FTZ R26, R3, R32, !PT ;  /* 0x00000020031a7209 */ /* 0x000fe20007810000 */
[----:B------:R-:W2:Y:S01]  /*7620*/  I2F R45, R45 ;  /* 0x0000002d002d7306 */ /* 0x000ea20000201400 */
[----:B------:R-:W-:Y:S02]  /*7630*/  IABS R36, R36 ;  /* 0x0000002400247213 */ /* 0x000fe40000000000 */
[----:B------:R-:W-:Y:S02]  /*7640*/  FSEL R24, R7, -INF , !P2 ;  /* 0xff80000007187808 */ /* 0x000fe40005000000 */
[----:B------:R-:W-:Y:S02]  /*7650*/  IABS R7, R47 ;  /* 0x0000002f00077213 */ /* 0x000fe40000000000 */
[----:B------:R-:W-:Y:S01]  /*7660*/  FMNMX.FTZ R26, R25, R26, !PT ;  /* 0x0000001a191a7209 */ /* 0x000fe20007810000 */
[----:B------:R-:W3:Y:S01]  /*7670*/  I2F R36, R36 ;  /* 0x0000002400247306 */ /* 0x000ee20000201400 */
[----:B------:R-:W-:Y:S01]  /*7680*/  FSEL R197, R51, -INF , !P4 ;  /* 0xff80000033c57808 */ /* 0x000fe20006000000 */
[----:B-1----:R-:W-:Y:S01]  /*7690*/  FFMA.FTZ R21, R35, -UR19, R21 ;  /* 0x8000001323157c23 */ /* 0x002fe20008010015 */
[----:B------:R-:W-:-:S02]  /*76a0*/  ISETP.GE.AND P4, PT, R44, R238, PT ;  /* 0x000000ee2c00720c */ /* 0x000fc40003f86270 */
[----:B------:R-:W-:Y:S02]  /*76b0*/  FMNMX.FTZ R26, R23, R26, !PT ;  /* 0x0000001a171a7209 */ /* 0x000fe40007810000 */
[----:B------:R-:W-:Y:S01]  /*76c0*/  ISETP.LT.OR P4, PT, R44, R239, P4 ;  /* 0x000000ef2c00720c */ /* 0x000fe20002781670 */
[----:B------:R1:W4:Y:S01]  /*76d0*/  I2F R20, R7 ;  /* 0x0000000700147306 */ /* 0x0003220000201400 */
[----:B------:R-:W-:Y:S01]  /*76e0*/  IMAD.IADD R44, R240, 0x1, -R14 ;  /* 0x00000001f02c7824 */ /* 0x000fe200078e0a0e */
[----:B------:R-:W-:Y:S01]  /*76f0*/  FMNMX.FTZ R26, R6, R26, !PT ;  /* 0x0000001a061a7209 */ /* 0x000fe20007810000 */
[----:B--2---:R-:W-:Y:S01]  /*7700*/  FFMA.FTZ R16, R45, -UR19, R16 ;  /* 0x800000132d107c23 */ /* 0x004fe20008010010 */
[----:B------:R-:W-:Y:S02]  /*7710*/  FSEL R8, R8, -INF , !P4 ;  /* 0xff80000008087808 */ /* 0x000fe40006000000 */
[----:B------:R-:W-:Y:S02]  /*7720*/  IABS R44, R44 ;  /* 0x0000002c002c7213 */ /* 0x000fe40000000000 */
[----:B------:R-:W2:Y:S01]  /*7730*/  I2F R33, R48 ;  /* 0x0000003000217306 */ /* 0x000ea20000201400 */
[----:B------:R-:W-:-:S02]  /*7740*/  FMNMX.FTZ R26, R5, R26, !PT ;  /* 0x0000001a051a7209 */ /* 0x000fc40007810000 */
[C---:B------:R-:W-:Y:S02]  /*7750*/  ISETP.GE.AND P4, PT, R13.reuse, R238, PT ;  /* 0x000000ee0d00720c */ /* 0x040fe40003f86270 */
[----:B------:R-:W-:Y:S02]  /*7760*/  FMNMX.FTZ R26, R10, R26, !PT ;  /* 0x0000001a0a1a7209 */ /* 0x000fe40007810000 */
[----:B------:R-:W-:Y:S01]  /*7770*/  ISETP.LT.OR P4, PT, R13, R239, P4 ;  /* 0x000000ef0d00720c */ /* 0x000fe20002781670 */
[----:B------:R-:W5:Y:S01]  /*7780*/  I2F R44, R44 ;  /* 0x0000002c002c7306 */ /* 0x000f620000201400 */
[----:B-1----:R-:W-:Y:S01]  /*7790*/  FSEL R7, R27, -INF , !P5 ;  /* 0xff8000001b077808 */ /* 0x002fe20006800000 */
[----:B---3--:R-:W-:Y:S01]  /*77a0*/  FFMA.FTZ R13, R36, -UR19, R22 ;  /* 0x80000013240d7c23 */ /* 0x008fe20008010016 */
[-C--:B------:R-:W-:Y:S01]  /*77b0*/  ISETP.GE.AND P5, PT, R14, R238.reuse, PT ;  /* 0x000000ee0e00720c */ /* 0x080fe20003fa6270 */
[----:B----4-:R-:W-:Y:S01]  /*77c0*/  FFMA.FTZ R20, R20, -UR19, R28 ;  /* 0x8000001314147c23 */ /* 0x010fe2000801001c */
[----:B------:R-:W-:Y:S01]  /*77d0*/  FMNMX.FTZ R27, R24, R15, !PT ;  /* 0x0000000f181b7209 */ /* 0x000fe20007810000 */
[----:B------:R-:W-:Y:S01]  /*77e0*/  IMAD.IADD R22, R240, 0x1, -R41 ;  /* 0x00000001f0167824 */ /* 0x000fe200078e0a29 */
[----:B------:R-:W-:Y:S01]  /*77f0*/  ISETP.LT.OR P5, PT, R14, R239, P5 ;  /* 0x000000ef0e00720c */ /* 0x000fe20002fa1670 */
[----:B--2---:R-:W-:Y:S01]  /*7800*/  FFMA.FTZ R17, R33, -UR19, R17 ;  /* 0x8000001321117c23 */ /* 0x004fe20008010011 */
[----:B------:R-:W-:Y:S01]  /*7810*/  FSEL R14, R21, -INF , !P3 ;  /* 0xff800000150e7808 */ /* 0x000fe20005800000 */
[----:B------:R-:W-:Y:S01]  /*7820*/  IMAD.IADD R21, R240, 0x1, -R12 ;  /* 0x00000001f0157824 */ /* 0x000fe200078e0a0c */
[----:B------:R-:W-:Y:S01]  /*7830*/  FMNMX.FTZ R27, R11, R27, !PT ;  /* 0x0000001b0b1b7209 */ /* 0x000fe20007810000 */
[----:B------:R-:W-:Y:S01]  /*7840*/  LDSM.16.MT88.4 R48, [R222+0x12000] ;  /* 0x01200000de30783b */ /* 0x000fe20000004200 */
[----:B------:R-:W-:-:S02]  /*7850*/  ISETP.GE.AND P2, PT, R43, R238, PT ;  /* 0x000000ee2b00720c */ /* 0x000fc40003f46270 */
[----:B------:R-:W-:Y:S01]  /*7860*/  IABS R28, R21 ;  /* 0x00000015001c7213 */ /* 0x000fe20000000000 */
[----:B------:R-:W-:Y:S01]  /*7870*/  IMAD.IADD R21, R240, 0x1, -R40 ;  /* 0x00000001f0157824 */ /* 0x000fe200078e0a28 */
[----:B------:R-:W-:Y:S01]  /*7880*/  FMNMX.FTZ R26, R9, R26, !PT ;  /* 0x0000001a091a7209 */ /* 0x000fe20007810000 */
[----:B-----5:R-:W-:Y:S01]  /*7890*/  FFMA.FTZ R18, R44, -UR19, R18 ;  /* 0x800000132c127c23 */ /* 0x020fe20008010012 */
[----:B------:R-:W-:Y:S02]  /*78a0*/  FMNMX.FTZ R27, R7, R27, !PT ;  /* 0x0000001b071b7209 */ /* 0x000fe40007810000 */
[-C--:B------:R-:W-:Y:S01]  /*78b0*/  ISETP.GE.AND P3, PT, R12, R238.reuse, PT ;  /* 0x000000ee0c00720c */ /* 0x080fe20003f66270 */
[----:B------:R-:W1:Y:S01]  /*78c0*/  I2F R28, R28 ;  /* 0x0000001c001c7306 */ /* 0x000e620000201400 */
[----:B------:R-:W-:Y:S02]  /*78d0*/  ISETP.GE.AND P0, PT, R42, R238, PT ;  /* 0x000000ee2a00720c */ /* 0x000fe40003f06270 */
[----:B------:R-:W-:-:S02]  /*78e0*/  ISETP.LT.OR P2, PT, R43, R239, P2 ;  /* 0x000000ef2b00720c */ /* 0x000fc40001741670 */
[----:B------:R-:W-:Y:S02]  /*78f0*/  FMNMX.FTZ R26, R185, R26, !PT ;  /* 0x0000001ab91a7209 */ /* 0x000fe40007810000 */
[----:B------:R-:W-:Y:S02]  /*7900*/  FMNMX.FTZ R27, R8, R27, !PT ;  /* 0x0000001b081b7209 */ /* 0x000fe40007810000 */
[----:B------:R-:W-:Y:S02]  /*7910*/  IABS R22, R22 ;  /* 0x0000001600167213 */ /* 0x000fe40000000000 */
[-C--:B------:R-:W-:Y:S02]  /*7920*/  ISETP.LT.OR P3, PT, R12, R239.reuse, P3 ;  /* 0x000000ef0c00720c */ /* 0x080fe40001f61670 */
[----:B------:R-:W-:Y:S02]  /*7930*/  ISETP.LT.OR P0, PT, R42, R239, P0 ;  /* 0x000000ef2a00720c */ /* 0x000fe40000701670 */
[----:B------:R-:W-:Y:S01]  /*7940*/  FSEL R12, R16, -INF , !P1 ;  /* 0xff800000100c7808 */ /* 0x000fe20004800000 */
[----:B------:R-:W-:Y:S01]  /*7950*/  IMAD.IADD R16, R240, 0x1, -R39 ;  /* 0x00000001f0107824 */ /* 0x000fe200078e0a27 */
[----:B------:R-:W-:Y:S01]  /*7960*/  FSEL R13, R13, -INF , !P2 ;  /* 0xff8000000d0d7808 */ /* 0x000fe20005000000 */
[----:B------:R-:W2:Y:S01]  /*7970*/  I2F R22, R22 ;  /* 0x0000001600167306 */ /* 0x000ea20000201400 */
[----:B------:R-:W-:Y:S01]  /*7980*/  FMNMX.FTZ R26, R186, R26, !PT ;  /* 0x0000001aba1a7209 */ /* 0x000fe20007810000 */
[----:B-1----:R-:W-:Y:S01]  /*7990*/  FFMA.FTZ R19, R28, -UR19, R19 ;  /* 0x800000131c137c23 */ /* 0x002fe20008010013 */
[----:B------:R-:W-:-:S02]  /*79a0*/  FMNMX.FTZ R27, R14, R27, !PT ;  /* 0x0000001b0e1b7209 */ /* 0x000fc40007810000 */
[----:B------:R-:W-:Y:S02]  /*79b0*/  IABS R21, R21 ;  /* 0x0000001500157213 */ /* 0x000fe40000000000 */
[----:B------:R-:W-:Y:S01]  /*79c0*/  FSEL R189, R17, -INF , !P0 ;  /* 0xff80000011bd7808 */ /* 0x000fe20004000000 */
[----:B------:R-:W-:Y:S01]  /*79d0*/  IMAD.IADD R17, R240, 0x1, -R37 ;  /* 0x00000001f0117824 */ /* 0x000fe200078e0a25 */
[----:B------:R-:W-:Y:S02]  /*79e0*/  FMNMX.FTZ R26, R187, R26, !PT ;  /* 0x0000001abb1a7209 */ /* 0x000fe40007810000 */
[----:B------:R-:W-:Y:S01]  /*79f0*/  FMNMX.FTZ R27, R13, R27, !PT ;  /* 0x0000001b0d1b7209 */ /* 0x000fe20007810000 */
[----:B------:R-:W1:Y:S01]  /*7a00*/  I2F R21, R21 ;  /* 0x0000001500157306 */ /* 0x000e620000201400 */
[----:B------:R-:W-:Y:S02]  /*7a10*/  IABS R16, R16 ;  /* 0x0000001000107213 */ /* 0x000fe40000000000 */
[----:B------:R-:W-:Y:S01]  /*7a20*/  FMNMX.FTZ R26, R188, R26, !PT ;  /* 0x0000001abc1a7209 */ /* 0x000fe20007810000 */
[----:B--2---:R-:W-:Y:S01]  /*7a30*/  FFMA.FTZ R22, R22, -UR19, R29 ;  /* 0x8000001316167c23 */ /* 0x004fe2000801001d */
[----:B------:R-:W-:-:S02]  /*7a40*/  FMNMX.FTZ R27, R12, R27, !PT ;  /* 0x0000001b0c1b7209 */ /* 0x000fc40007810000 */
[----:B------:R-:W-:Y:S01]  /*7a50*/  IABS R17, R17 ;  /* 0x0000001100117213 */ /* 0x000fe20000000000 */
[----:B------:R-:W2:Y:S01]  /*7a60*/  I2F R16, R16 ;  /* 0x0000001000107306 */ /* 0x000ea20000201400 */
[----:B------:R-:W-:Y:S02]  /*7a70*/  FSEL R190, R18, -INF , !P5 ;  /* 0xff80000012be7808 */ /* 0x000fe40006800000 */
[----:B------:R-:W-:Y:S02]  /*7a80*/  FMNMX.FTZ R26, R199, R26, !PT ;  /* 0x0000001ac71a7209 */ /* 0x000fe40007810000 */
[----:B------:R-:W-:Y:S02]  /*7a90*/  FMNMX.FTZ R18, R189, R27, !PT ;  /* 0x0000001bbd127209 */ /* 0x000fe40007810000 */
[----:B------:R-:W-:Y:S01]  /*7aa0*/  ISETP.GE.AND P2, PT, R41, R238, PT ;  /* 0x000000ee2900720c */ /* 0x000fe20003f46270 */
[----:B------:R-:W3:Y:S01]  /*7ab0*/  I2F R17, R17 ;  /* 0x0000001100117306 */ /* 0x000ee20000201400 */
[----:B------:R-:W-:Y:S01]  /*7ac0*/  FMNMX.FTZ R26, R198, R26, !PT ;  /* 0x0000001ac61a7209 */ /* 0x000fe20007810000 */
[----:B-1----:R-:W-:Y:S01]  /*7ad0*/  FFMA.FTZ R21, R21, -UR19, R30 ;  /* 0x8000001315157c23 */ /* 0x002fe2000801001e */
[----:B------:R-:W-:-:S02]  /*7ae0*/  FSEL R191, R20, -INF , !P4 ;  /* 0xff80000014bf7808 */ /* 0x000fc40006000000 */
[----:B------:R-:W-:Y:S02]  /*7af0*/  FMNMX.FTZ R18, R190, R18, !PT ;  /* 0x00000012be127209 */ /* 0x000fe40007810000 */
[----:B------:R-:W-:Y:S01]  /*7b00*/  FSEL R192, R19, -INF , !P3 ;  /* 0xff80000013c07808 */ /* 0x000fe20005800000 */
[----:B--2---:R-:W-:Y:S01]  /*7b10*/  FFMA.FTZ R16, R16, -UR19, R38 ;  /* 0x8000001310107c23 */ /* 0x004fe20008010026 */
[C---:B------:R-:W-:Y:S02]  /*7b20*/  ISETP.GE.AND P1, PT, R40.reuse, R238, PT ;  /* 0x000000ee2800720c */ /* 0x040fe40003f26270 */
[-C--:B------:R-:W-:Y:S02]  /*7b30*/  ISETP.LT.OR P2, PT, R41, R239.reuse, P2 ;  /* 0x000000ef2900720c */ /* 0x080fe40001741670 */
[----:B------:R-:W-:Y:S02]  /*7b40*/  FMNMX.FTZ R26, R197, R26, !PT ;  /* 0x0000001ac51a7209 */ /* 0x000fe40007810000 */
[----:B------:R-:W-:Y:S01]  /*7b50*/  FMNMX.FTZ R19, R191, R18, !PT ;  /* 0x00000012bf137209 */ /* 0x000fe20007810000 */
[----:B---3--:R-:W-:Y:S01]  /*7b60*/  FFMA.FTZ R17, R17, -UR19, R31 ;  /* 0x8000001311117c23 */ /* 0x008fe2000801001f */
[----:B------:R-:W-:Y:S01]  /*7b70*/  ISETP.LT.OR P1, PT, R40, R239, P1 ;  /* 0x000000ef2800720c */ /* 0x000fe20000f21670 */
[----:B------:R-:W-:Y:S01]  /*7b80*/  LDSM.16.MT88.4 R28, [R221+0x10800] ;  /* 0x01080000dd1c783b */ /* 0x000fe20000004200 */
[----:B------:R-:W-:-:S02]  /*7b90*/  ISETP.GE.AND P0, PT, R39, R238, PT ;  /* 0x000000ee2700720c */ /* 0x000fc40003f06270 */
[----:B------:R-:W-:Y:S01]  /*7ba0*/  FMNMX.FTZ R18, R195, R26, !PT ;  /* 0x0000001ac3127209 */ /* 0x000fe20007810000 */
[----:B------:R-:W-:Y:S01]  /*7bb0*/  LDSM.16.MT88.4 R40, [R224+0x12000] ;  /* 0x01200000e028783b */ /* 0x000fe20000004200 */
[----:B------:R-:W-:Y:S02]  /*7bc0*/  FSEL R193, R22, -INF , !P2 ;  /* 0xff80000016c17808 */ /* 0x000fe40005000000 */
[----:B------:R-:W-:Y:S02]  /*7bd0*/  FMNMX.FTZ R20, R192, R19, !PT ;  /* 0x00000013c0147209 */ /* 0x000fe40007810000 */
[----:B------:R-:W-:Y:S01]  /*7be0*/  ISETP.LT.OR P0, PT, R39, R239, P0 ;  /* 0x000000ef2700720c */ /* 0x000fe20000701670 */
[----:B------:R-:W1:Y:S01]  /*7bf0*/  SHFL.BFLY PT, R19, R18, 0x2, 0x1f ;  /* 0x0c401f0012137f89 */ /* 0x000e6200000e0000 */
[----:B------:R-:W-:Y:S02]  /*7c00*/  ISETP.GE.AND P3, PT, R37, R238, PT ;  /* 0x000000ee2500720c */ /* 0x000fe40003f66270 */
        /* <DEDUP_REMOVED lines=21> */
[----:B------:R-:W-:Y:S01]  /*7d60*/  MUFU.EX2 R184, R184 ;  /* 0x000000b800b87308 */ /* 0x000fe20000000800 */
[----:B--2---:R-:W-:Y:S01]  /*7d70*/  FMNMX.FTZ R3, R17, R16, !PT ;  /* 0x0000001011037209 */ /* 0x004fe20007810000 */
[--C-:B------:R-:W-:Y:S01]  /*7d80*/  FFMA.FTZ R177, R6, c[0x0][0x23c], -R194.reuse ;  /* 0x00008f0006b17a23 */ /* 0x100fe200000108c2 */
[----:B------:R-:W-:Y:S01]  /*7d90*/  LDSM.16.MT88.4 R16, [R222+0x10800] ;  /* 0x01080000de10783b */ /* 0x000fe20000004200 */
[--C-:B------:R-:W-:Y:S01]  /*7da0*/  FFMA.FTZ R176, R5, c[0x0][0x23c], -R194.reuse ;  /* 0x00008f0005b07a23 */ /* 0x100fe200000108c2 */
[C---:B------:R-:W-:Y:S01]  /*7db0*/  FSETP.NEU.FTZ.AND P0, PT, R3.reuse, -INF , PT ;  /* 0xff8000000300780b */ /* 0x040fe20003f1d000 */
[----:B------:R-:W-:Y:S01]  /*7dc0*/  FMUL.FTZ R32, R3, c[0x0][0x23c] ;  /* 0x00008f0003207a20 */ /* 0x000fe20000410000 */
[----:B------:R-:W-:Y:S01]  /*7dd0*/  LDSM.16.MT88.4 R20, [R220+0x12800] ;  /* 0x01280000dc14783b */ /* 0x000fe20000004200 */
[----:B------:R-:W1:Y:S01]  /*7de0*/  MUFU.EX2 R183, R183 ;  /* 0x000000b700b77308 */ /* 0x000e620000000800 */
[----:B------:R-:W-:-:S02]  /*7df0*/  FFMA.FTZ R173, R10, c[0x0][0x23c], -R194 ;  /* 0x00008f000aad7a23 */ /* 0x000fc400000108c2 */
[----:B------:R-:W-:Y:S01]  /*7e00*/  FSEL R32, R32, RZ, P0 ;  /* 0x000000ff20207208 */ /* 0x000fe20000000000 */
[--C-:B------:R-:W-:Y:S01]  /*7e10*/  FFMA.FTZ R172, R9, c[0x0][0x23c], -R194.reuse ;  /* 0x00008f0009ac7a23 */ /* 0x100fe200000108c2 */
[----:B------:R-:W-:Y:S01]  /*7e20*/  LEA R247, P0, R196, c[0x0][0x168], 0x1 ;  /* 0x00005a00c4f77a11 */ /* 0x000fe200078008ff */
[----:B------:R-:W-:Y:S02]  /*7e30*/  FFMA.FTZ R185, R185, c[0x0][0x23c], -R194 ;  /* 0x00008f00b9b97a23 */ /* 0x000fe400000108c2 */
[--C-:B------:R-:W-:Y:S01]  /*7e40*/  FFMA.FTZ R180, R24, c[0x0][0x23c], -R32.reuse ;  /* 0x00008f0018b47a23 */ /* 0x100fe20000010820 */
[----:B------:R-:W-:Y:S01]  /*7e50*/  MUFU.EX2 R179, R179 ;  /* 0x000000b300b37308 */ /* 0x000fe20000000800 */
[--C-:B------:R-:W-:Y:S01]  /*7e60*/  FFMA.FTZ R182, R15, c[0x0][0x23c], -R32.reuse ;  /* 0x00008f000fb67a23 */ /* 0x100fe20000010820 */
[----:B------:R-:W-:Y:S01]  /*7e70*/  LDSM.16.MT88.4 R24, [R224+0x12800] ;  /* 0x01280000e018783b */ /* 0x000fe20000004200 */
[--C-:B------:R-:W-:Y:S01]  /*7e80*/  FFMA.FTZ R181, R11, c[0x0][0x23c], -R32.reuse ;  /* 0x00008f000bb57a23 */ /* 0x100fe20000010820 */
[----:B------:R-:W-:Y:S01]  /*7e90*/  LEA.HI.X R246, R196, c[0x0][0x16c], R165, 0x1, P0 ;  /* 0x00005b00c4f67a11 */ /* 0x000fe200000f0ca5 */
[----:B------:R-:W-:-:S02]  /*7ea0*/  FFMA.FTZ R174, R7, c[0x0][0x23c], -R32 ;  /* 0x00008f0007ae7a23 */ /* 0x000fc40000010820 */
[----:B------:R-:W2:Y:S01]  /*7eb0*/  LDSM.16.MT88.4 R4, [R220+0x16000] ;  /* 0x01600000dc04783b */ /* 0x000ea20000004200 */
[----:B------:R-:W3:Y:S01]  /*7ec0*/  MUFU.EX2 R178, R178 ;  /* 0x000000b200b27308 */ /* 0x000ee20000000800 */
[--C-:B------:R-:W-:Y:S01]  /*7ed0*/  FFMA.FTZ R175, R8, c[0x0][0x23c], -R32.reuse ;  /* 0x00008f0008af7a23 */ /* 0x100fe20000010820 */
[----:B-1----:R-:W-:Y:S01]  /*7ee0*/  F2FP.PACK_AB R128, R183, R184 ;  /* 0x000000b8b780723e */ /* 0x002fe200000000ff */
[----:B------:R-:W1:Y:S01]  /*7ef0*/  LDSM.16.MT88.4 R8, [R224+0x10800] ;  /* 0x01080000e008783b */ /* 0x000e620000004200 */
[--C-:B------:R-:W-:Y:S02]  /*7f00*/  FFMA.FTZ R169, R14, c[0x0][0x23c], -R32.reuse ;  /* 0x00008f000ea97a23 */ /* 0x100fe40000010820 */
[--C-:B------:R-:W-:Y:S02]  /*7f10*/  FFMA.FTZ R2, R13, c[0x0][0x23c], -R32.reuse ;  /* 0x00008f000d027a23 */ /* 0x100fe40000010820 */
[----:B------:R-:W-:Y:S01]  /*7f20*/  MUFU.EX2 R180, R180 ;  /* 0x000000b400b47308 */ /* 0x000fe20000000800 */
[----:B------:R-:W-:-:S02]  /*7f30*/  FFMA.FTZ R0, R12, c[0x0][0x23c], -R32 ;  /* 0x00008f000c007a23 */ /* 0x000fc40000010820 */
[----:B------:R-:W4:Y:S01]  /*7f40*/  LDSM.16.MT88.4 R12, [R220+0x10800] ;  /* 0x01080000dc0c783b */ /* 0x000f220000004200 */
[--C-:B------:R-:W-:Y:S02]  /*7f50*/  FFMA.FTZ R186, R186, c[0x0][0x23c], -R194.reuse ;  /* 0x00008f00baba7a23 */ /* 0x100fe400000108c2 */
[--C-:B------:R-:W-:Y:S02]  /*7f60*/  FFMA.FTZ R187, R187, c[0x0][0x23c], -R194.reuse ;  /* 0x00008f00bbbb7a23 */ /* 0x100fe400000108c2 */
[----:B------:R-:W5:Y:S01]  /*7f70*/  MUFU.EX2 R182, R182 ;  /* 0x000000b600b67308 */ /* 0x000f620000000800 */
[----:B---3--:R-:W-:Y:S01]  /*7f80*/  F2FP.PACK_AB R130, R178, R179 ;  /* 0x000000b3b282723e */ /* 0x008fe200000000ff */
[----:B------:R-:W-:Y:S02]  /*7f90*/  FFMA.FTZ R188, R188, c[0x0][0x23c], -R194 ;  /* 0x00008f00bcbc7a23 */ /* 0x000fe400000108c2 */
[--C-:B------:R-:W-:Y:S02]  /*7fa0*/  FFMA.FTZ R189, R189, c[0x0][0x23c], -R32.reuse ;  /* 0x00008f00bdbd7a23 */ /* 0x100fe40000010820 */
[----:B------:R-:W-:-:S02]  /*7fb0*/  FFMA.FTZ R190, R190, c[0x0][0x23c], -R32 ;  /* 0x00008f00bebe7a23 */ /* 0x000fc40000010820 */
[----:B------:R-:W-:Y:S01]  /*7fc0*/  MUFU.EX2 R181, R181 ;  /* 0x000000b500b57308 */ /* 0x000fe20000000800 */
[--C-:B------:R-:W-:Y:S02]  /*7fd0*/  FFMA.FTZ R191, R191, c[0x0][0x23c], -R32.reuse ;  /* 0x00008f00bfbf7a23 */ /* 0x100fe40000010820 */
[----:B------:R-:W-:Y:S02]  /*7fe0*/  FFMA.FTZ R192, R192, c[0x0][0x23c], -R32 ;  /* 0x00008f00c0c07a23 */ /* 0x000fe40000010820 */
[--C-:B------:R-:W-:Y:S02]  /*7ff0*/  FFMA.FTZ R199, R199, c[0x0][0x23c], -R194.reuse ;  /* 0x00008f00c7c77a23 */ /* 0x100fe400000108c2 */
[--C-:B------:R-:W-:Y:S01]  /*8000*/  FFMA.FTZ R198, R198, c[0x0][0x23c], -R194.reuse ;  /* 0x00008f00c6c67a23 */ /* 0x100fe200000108c2 */
[----:B------:R-:W3:Y:S01]  /*8010*/  MUFU.EX2 R174, R174 ;  /* 0x000000ae00ae7308 */ /* 0x000ee20000000800 */
[----:B-----5:R-:W-:Y:S01]  /*8020*/  F2FP.PACK_AB R129, R182, R180 ;  /* 0x000000b4b681723e */ /* 0x020fe200000000ff */
[----:B------:R-:W-:-:S02]  /*8030*/  FFMA.FTZ R197, R197, c[0x0][0x23c], -R194 ;  /* 0x00008f00c5c57a23 */ /* 0x000fc400000108c2 */
[----:B------:R-:W-:Y:S02]  /*8040*/  FFMA.FTZ R249, R195, c[0x0][0x23c], -R194 ;  /* 0x00008f00c3f97a23 */ /* 0x000fe400000108c2 */
[--C-:B------:R-:W-:Y:S02]  /*8050*/  FFMA.FTZ R193, R193, c[0x0][0x23c], -R32.reuse ;  /* 0x00008f00c1c17a23 */ /* 0x100fe40000010820 */
[----:B------:R-:W5:Y:S01]  /*8060*/  MUFU.EX2 R177, R177 ;  /* 0x000000b100b17308 */ /* 0x000f620000000800 */
[--C-:B------:R-:W-:Y:S02]  /*8070*/  FFMA.FTZ R194, R35, c[0x0][0x23c], -R32.reuse ;  /* 0x00008f0023c27a23 */ /* 0x100fe40000010820 */
[--C-:B------:R-:W-:Y:S02]  /*8080*/  FFMA.FTZ R195, R34, c[0x0][0x23c], -R32.reuse ;  /* 0x00008f0022c37a23 */ /* 0x100fe40000010820 */
[----:B------:R-:W-:Y:S02]  /*8090*/  FFMA.FTZ R248, R33, c[0x0][0x23c], -R32 ;  /* 0x00008f0021f87a23 */ /* 0x000fe40000010820 */
[----:B------:R-:W-:Y:S01]  /*80a0*/  FADD.FTZ R183, R184, R183 ;  /* 0x000000b7b8b77221 */ /* 0x000fe20000010000 */
[----:B---3--:R-:W-:Y:S01]  /*80b0*/  F2FP.PACK_AB R131, R174, R181 ;  /* 0x000000b5ae83723e */ /* 0x008fe200000000ff */
[----:B------:R-:W3:Y:S01]  /*80c0*/  MUFU.EX2 R176, R176 ;  /* 0x000000b000b07308 */ /* 0x000ee20000000800 */
[----:B------:R-:W-:Y:S01]  /*80d0*/  FADD.FTZ R180, R180, R182 ;  /* 0x000000b6b4b47221 */ /* 0x000fe20000010000 */
[----:B------:R-:W-:Y:S01]  /*80e0*/  LDSM.16.MT88.4 R32, [R222+0x11800] ;  /* 0x01180000de20783b */ /* 0x000fe20000004200 */
[----:B------:R-:W-:-:S02]  /*80f0*/  FADD.FTZ R183, R179, R183 ;  /* 0x000000b7b3b77221 */ /* 0x000fc40000010000 */
[----:B------:R-:W-:Y:S01]  /*8100*/  FADD.FTZ R181, R181, R180 ;  /* 0x000000b4b5b57221 */ /* 0x000fe20000010000 */
[----:B------:R-:W-:Y:S01]  /*8110*/  HMMA.16816.F32 R160, R128, R156, RZ ;  /* 0x0000009c80a0723c */ /* 0x000fe200000018ff */
[----:B------:R-:W-:Y:S01]  /*8120*/  FADD.FTZ R178, R178, R183 ;  /* 0x000000b7b2b27221 */ /* 0x000fe20000010000 */
[----:B------:R-:W-:Y:S01]  /*8130*/  MUFU.EX2 R173, R173 ;  /* 0x000000ad00ad7308 */ /* 0x000fe20000000800 */
[----:B------:R-:W-:Y:S02]  /*8140*/  FADD.FTZ R181, R174, R181 ;  /* 0x000000b5aeb57221 */ /* 0x000fe40000010000 */
[----:B-----5:R-:W-:-:S03]  /*8150*/  FADD.FTZ R178, R177, R178 ;  /* 0x000000b2b1b27221 */ /* 0x020fc60000010000 */
        /* <DEDUP_REMOVED lines=304> */
.L_x_6417:
[----:B------:R-:W-:-:S04]  /*9460*/  ULEA UR4, -UR6, URZ, 0x6 ;  /* 0x0000003f06047291 */ /* 0x000fc8000f8e313f */
[----:B------:R-:W-:Y:S02]  /*9470*/  USHF.R.S32.HI UR5, URZ, 0x1f, UR4 ;  /* 0x0000001f3f057899 */ /* 0x000fe40008011404 */
[----:B------:R-:W-:-:S04]  /*9480*/  MOV R2, UR4 ;  /* 0x0000000400027c02 */ /* 0x000fc80008000f00 */
[----:B------:R-:W-:Y:S02]  /*9490*/  MOV R0, UR5 ;  /* 0x0000000500007c02 */ /* 0x000fe40008000f00 */
.L_x_6418:
        /* <DEDUP_REMOVED lines=114> */
[C---:B------:R-:W-:Y:S01]  /*9bc0*/  IMAD.IADD R2, R243.reuse, 0x1, -R0 ;  /* 0x00000001f3027824 */ /* 0x040fe200078e0a00 */
[C---:B------:R-:W-:Y:S01]  /*9bd0*/  ISETP.GE.AND P0, PT, R0.reuse, R241, PT ;  /* 0x000000f10000720c */ /* 0x040fe20003f06270 */
[----:B------:R-:W-:Y:S01]  /*9be0*/  @P4 STS.128 [R235+0x13000], RZ ;  /* 0x013000ffeb004388 */ /* 0x000fe20000000c00 */
[C---:B------:R-:W-:Y:S02]  /*9bf0*/  IADD3 R201, R0.reuse, 0x21, RZ ;  /* 0x0000002100c97810 */ /* 0x040fe40007ffe0ff */
[----:B------:R-:W-:Y:S01]  /*9c00*/  IABS R2, R2 ;  /* 0x0000000200027213 */ /* 0x000fe20000000000 */
[----:B------:R-:W-:Y:S01]  /*9c10*/  @!PT LDS RZ, [RZ] ;  /* 0x00000000fffff984 */ /* 0x000fe20000000800 */
[----:B------:R-:W-:Y:S01]  /*9c20*/  @!PT LDS RZ, [RZ] ;  /* 0x00000000fffff984 */ /* 0x000fe20000000800 */
[----:B------:R-:W-:Y:S01]  /*9c30*/  @!PT LDS RZ, [RZ] ;  /* 0x00000000fffff984 */ /* 0x000fe20000000800 */
[----:B------:R3:W-:Y:S01]  /*9c40*/  @!P4 LDGSTS.E.BYPASS.LTC128B.128 [R235+0x13000], [R18.64+0x80] ;  /* 0x1300008012ebcfae */ /* 0x0007e2000b901d56 */
[C---:B------:R-:W-:Y:S01]  /*9c50*/  ISETP.LT.OR P0, PT, R0.reuse, R242, P0 ;  /* 0x000000f20000720c */ /* 0x040fe20000701670 */
[--C-:B------:R-:W-:Y:S01]  /*9c60*/  IMAD.IADD R245, R243, 0x1, -R201.reuse ;  /* 0x00000001f3f57824 */ /* 0x100fe200078e0ac9 */
[----:B------:R-:W-:Y:S01]  /*9c70*/  IADD3 R200, R0, 0x28, RZ ;  /* 0x0000002800c87810 */ /* 0x000fe20007ffe0ff */
[----:B------:R-:W-:Y:S01]  /*9c80*/  @P3 STS.128 [R235+0x15000], RZ ;  /* 0x015000ffeb003388 */ /* 0x000fe20000000c00 */
[----:B------:R-:W-:-:S02]  /*9c90*/  IMAD.IADD R202, R240, 0x1, -R201 ;  /* 0x00000001f0ca7824 */ /* 0x000fc400078e0ac9 */
[----:B------:R-:W-:Y:S01]  /*9ca0*/  IABS R245, R245 ;  /* 0x000000f500f57213 */ /* 0x000fe20000000000 */
[----:B------:R-:W-:Y:S01]  /*9cb0*/  @!PT LDS RZ, [RZ] ;  /* 0x00000000fffff984 */ /* 0x000fe20000000800 */
[----:B------:R-:W-:Y:S01]  /*9cc0*/  @!PT LDS RZ, [RZ] ;  /* 0x00000000fffff984 */ /* 0x000fe20000000800 */
[----:B------:R-:W-:Y:S01]  /*9cd0*/  @!PT LDS RZ, [RZ] ;  /* 0x00000000fffff984 */ /* 0x000fe20000000800 */
[----:B------:R1:W-:Y:S01]  /*9ce0*/  @!P3 LDGSTS.E.BYPASS.LTC128B.128 [R235+0x15000], [R8.64+0x100] ;  /* 0x1500010008ebbfae */ /* 0x0003e2000b901d56 */
[----:B------:R-:W-:Y:S01]  /*9cf0*/  IMAD.IADD R244, R243, 0x1, -R200 ;  /* 0x00000001f3f47824 */ /* 0x000fe200078e0ac8 */
[----:B------:R-:W-:Y:S02]  /*9d00*/  IABS R202, R202 ;  /* 0x000000ca00ca7213 */ /* 0x000fe40000000000 */
[----:B------:R-:W-:Y:S01]  /*9d10*/  @P2 STS.128 [R235+0x17000], RZ ;  /* 0x017000ffeb002388 */ /* 0x000fe20000000c00 */
[----:B------:R-:W-:Y:S01]  /*9d20*/  I2F R245, R245 ;  /* 0x000000f500f57306 */ /* 0x000fe20000201400 */
[----:B------:R-:W-:Y:S02]  /*9d30*/  IABS R244, R244 ;  /* 0x000000f400f47213 */ /* 0x000fe40000000000 */
[----:B------:R-:W-:Y:S01]  /*9d40*/  @!PT LDS RZ, [RZ] ;  /* 0x00000000fffff984 */ /* 0x000fe20000000800 */
[----:B------:R-:W-:Y:S01]  /*9d50*/  @!PT LDS RZ, [RZ] ;  /* 0x00000000fffff984 */ /* 0x000fe20000000800 */
[----:B------:R-:W-:Y:S01]  /*9d60*/  @!PT LDS RZ, [RZ] ;  /* 0x00000000fffff984 */ /* 0x000fe20000000800 */
[----:B------:R1:W-:Y:S04]  /*9d70*/  @!P2 LDGSTS.E.BYPASS.LTC128B.128 [R235+0x17000], [R28.64+0x180] ;  /* 0x170001801cebafae */ /* 0x0003e8000b901d56 */
[----:B------:R-:W-:Y:S01]  /*9d80*/  @P5 STS.128 [R235+0x11800], RZ ;  /* 0x011800ffeb005388 */ /* 0x000fe20000000c00 */
[----:B------:R-:W-:Y:S03]  /*9d90*/  I2F R244, R244 ;  /* 0x000000f400f47306 */ /* 0x000fe60000201400 */
[----:B------:R-:W-:Y:S01]  /*9da0*/  @!PT LDS RZ, [RZ] ;  /* 0x00000000fffff984 */ /* 0x000fe20000000800 */
[----:B------:R-:W-:Y:S01]  /*9db0*/  @!PT LDS RZ, [RZ] ;  /* 0x00000000fffff984 */ /* 0x000fe20000000800 */
[----:B------:R-:W-:Y:S01]  /*9dc0*/  @!PT LDS RZ, [RZ] ;  /* 0x00000000fffff984 */ /* 0x000fe20000000800 */
[----:B------:R1:W-:Y:S04]  /*9dd0*/  @!P5 LDGSTS.E.BYPASS.LTC128B.128 [R235+0x11800], [R30.64] ;  /* 0x118000001eebdfae */ /* 0x0003e8000b901d56 */
        /* <DEDUP_REMOVED lines=16> */
[----:B----4-:R-:W-:Y:S04]  /*9ee0*/  LDSM.16.M88.4 R12, [R230] ;  /* 0x00000000e60c783b */ /* 0x010fe80000000200 */
[----:B------:R-:W4:Y:S01]  /*9ef0*/  LDSM.16.M88.4 R168, [R229+0x8000] ;  /* 0x00800000e5a8783b */ /* 0x000f220000000200 */
[----:B-1----:R-:W-:-:S03]  /*9f00*/  IMAD.MOV.U32 R166, RZ, RZ, R2 ;  /* 0x000000ffffa67224 */ /* 0x002fc600078e0002 */
[----:B------:R-:W2:Y:S01]  /*9f10*/  LDSM.16.M88.4 R28, [R229+0x8800] ;  /* 0x00880000e51c783b */ /* 0x000ea20000000200 */
[----:B------:R-:W-:-:S03]  /*9f20*/  IADD3 R2, R0, 0x1, RZ ;  /* 0x0000000100027810 */ /* 0x000fc60007ffe0ff */
[----:B-----5:R-:W1:Y:S01]  /*9f30*/  LDSM.16.M88.4 R20, [R229+0x9000] ;  /* 0x00900000e514783b */ /* 0x020e620000000200 */
[----:B------:R-:W-:Y:S01]  /*9f40*/  I2F R166, R166 ;  /* 0x000000a600a67306 */ /* 0x000fe20000201400 */
[C---:B------:R-:W-:Y:S02]  /*9f50*/  ISETP.GE.AND P6, PT, R2.reuse, R241, PT ;  /* 0x000000f10200720c */ /* 0x040fe40003fc6270 */
[----:B------:R-:W3:Y:S01]  /*9f60*/  LDSM.16.M88.4 R176, [R229+0x9800] ;  /* 0x00980000e5b0783b */ /* 0x000ee20000000200 */
[C---:B------:R-:W-:Y:S02]  /*9f70*/  ISETP.GE.AND P1, PT, R2.reuse, R238, PT ;  /* 0x000000ee0200720c */ /* 0x040fe40003f26270 */
[C---:B------:R-:W-:Y:S01]  /*9f80*/  ISETP.LT.OR P6, PT, R2.reuse, R242, P6 ;  /* 0x000000f20200720c */ /* 0x040fe200037c1670 */
[----:B------:R-:W-:Y:S01]  /*9f90*/  LDSM.16.M88.4 R8, [R228] ;  /* 0x00000000e408783b */ /* 0x000fe20000000200 */
[----:B------:R-:W-:-:S03]  /*9fa0*/  ISETP.LT.OR P1, PT, R2, R239, P1 ;  /* 0x000000ef0200720c */ /* 0x000fc60000f21670 */
[----:B------:R-:W5:Y:S04]  /*9fb0*/  LDSM.16.M88.4 R4, [R227] ;  /* 0x00000000e304783b */ /* 0x000f680000000200 */
[----:B------:R-:W1:Y:S04]  /*9fc0*/  LDSM.16.M88.4 R188, [R219] ;  /* 0x00000000dbbc783b */ /* 0x000e680000000200 */
[----:B------:R-:W3:Y:S04]  /*9fd0*/  LDSM.16.M88.4 R184, [R218] ;  /* 0x00000000dab8783b */ /* 0x000ee80000000200 */
[----:B------:R-:W3:Y:S04]  /*9fe0*/  LDSM.16.M88.4 R180, [R217] ;  /* 0x00000000d9b4783b */ /* 0x000ee80000000200 */
[----:B------:R-:W-:Y:S01]  /*9ff0*/  LDSM.16.M88.4 R192, [R223+0x8800] ;  /* 0x00880000dfc0783b */ /* 0x000fe20000000200 */
[C---:B----4-:R-:W-:Y:S03]  /*a000*/  HMMA.16816.F32 R172, R12.reuse, R168, RZ ;  /* 0x000000a80cac723c */ /* 0x050fe600000018ff */
[----:B------:R-:W0:Y:S05]  /*a010*/  LDGDEPBAR ;  /* 0x00000000000079af */ /* 0x000e2a0000000000 */
[C---:B------:R-:W-:Y:S08]  /*a020*/  HMMA.16816.F32 R168, R12.reuse, R170, RZ ;  /* 0x000000aa0ca8723c */ /* 0x040ff000000018ff */
[C---:B--2---:R-:W-:Y:S08]  /*a030*/  HMMA.16816.F32 R32, R12.reuse, R28, RZ ;  /* 0x0000001c0c20723c */ /* 0x044ff000000018ff */
[C---:B-1----:R-:W-:Y:S08]  /*a040*/  HMMA.16816.F32 R24, R12.reuse, R20, RZ ;  /* 0x000000140c18723c */ /* 0x042ff000000018ff */
[C---:B------:R-:W-:Y:S08]  /*a050*/  HMMA.16816.F32 R28, R12.reuse, R30, RZ ;  /* 0x0000001e0c1c723c */ /* 0x040ff000000018ff */
[C---:B------:R-:W-:Y:S08]  /*a060*/  HMMA.16816.F32 R20, R12.reuse, R22, RZ ;  /* 0x000000160c14723c */ /* 0x040ff000000018ff */
[C---:B---3--:R-:W-:Y:S08]  /*a070*/  HMMA.16816.F32 R16, R12.reuse, R176, RZ ;  /* 0x000000b00c10723c */ /* 0x048ff000000018ff */
[----:B------:R-:W-:Y:S01]  /*a080*/  HMMA.16816.F32 R12, R12, R178, RZ ;  /* 0x000000b20c0c723c */ /* 0x000fe200000018ff */
[----:B------:R-:W-:Y:S07]  /*a090*/  LDSM.16.M88.4 R176, [R226] ;  /* 0x00000000e2b0783b */ /* 0x000fee0000000200 */
[C---:B-----5:R-:W-:Y:S08]  /*a0a0*/  HMMA.16816.F32 R172, R8.reuse, R4, R172 ;  /* 0x0000000408ac723c */ /* 0x060ff000000018ac */
[C---:B------:R-:W-:Y:S01]  /*a0b0*/  HMMA.16816.F32 R168, R8.reuse, R6, R168 ;  /* 0x0000000608a8723c */ /* 0x040fe200000018a8 */
[----:B------:R-:W1:Y:S07]  /*a0c0*/  LDSM.16.M88.4 R4, [R223+0x8000] ;  /* 0x00800000df04783b */ /* 0x000e6e0000000200 */
        /* <DEDUP_REMOVED lines=18> */
[----:B------:R-:W-:Y:S07]  /*a1f0*/  LDSM.16.M88.4 R188, [R230+0x2000] ;  /* 0x00200000e6bc783b */ /* 0x000fee0000000200 */
[C---:B---3--:R-:W-:Y:S08]  /*a200*/  HMMA.16816.F32 R16, R176.reuse, R184, R16 ;  /* 0x000000b8b010723c */ /* 0x048ff00000001810 */
        /* <DEDUP_REMOVED lines=8> */
[----:B------:R-:W3:Y:S07]  /*a290*/  LDSM.16.M88.4 R8, [R229+0xb000] ;  /* 0x00b00000e508783b */ /* 0x000eee0000000200 */
[C---:B----4-:R-:W-:Y:S08]  /*a2a0*/  HMMA.16816.F32 R24, R180.reuse, R192, R24 ;  /* 0x000000c0b418723c */ /* 0x050ff00000001818 */
[C---:B------:R-:W-:Y:S01]  /*a2b0*/  HMMA.16816.F32 R20, R180.reuse, R194, R20 ;  /* 0x000000c2b414723c */ /* 0x040fe20000001814 */
[----:B------:R-:W4:Y:S07]  /*a2c0*/  LDSM.16.M88.4 R192, [R229+0xb800] ;  /* 0x00b80000e5c0783b */ /* 0x000f2e0000000200 */
[C---:B--2---:R-:W-:Y:S08]  /*a2d0*/  HMMA.16816.F32 R16, R180.reuse, R184, R16 ;  /* 0x000000b8b410723c */ /* 0x044ff00000001810 */
[----:B------:R-:W-:Y:S01]  /*a2e0*/  HMMA.16816.F32 R12, R180, R186, R12 ;  /* 0x000000bab40c723c */ /* 0x000fe2000000180c */
[----:B------:R-:W-:Y:S04]  /*a2f0*/  LDSM.16.M88.4 R184, [R215] ;  /* 0x00000000d7b8783b */ /* 0x000fe80000000200 */
[----:B------:R-:W-:Y:S03]  /*a300*/  LDSM.16.M88.4 R180, [R214] ;  /* 0x00000000d6b4783b */ /* 0x000fe60000000200 */
[C---:B-1----:R-:W-:Y:S08]  /*a310*/  HMMA.16816.F32 R172, R188.reuse, R4, R172 ;  /* 0x00000004bcac723c */ /* 0x042ff000000018ac */
[C---:B------:R-:W-:Y:S01]  /*a320*/  HMMA.16816.F32 R168, R188.reuse, R6, R168 ;  /* 0x00000006bca8723c */ /* 0x040fe200000018a8 */
[----:B------:R-:W1:Y:S07]  /*a330*/  LDSM.16.M88.4 R4, [R228+0x2000] ;  /* 0x00200000e404783b */ /* 0x000e6e0000000200 */
[C---:B------:R-:W-:Y:S08]  /*a340*/  HMMA.16816.F32 R32, R188.reuse, R176, R32 ;  /* 0x000000b0bc20723c */ /* 0x040ff00000001820 */
[C---:B------:R-:W-:Y:S01]  /*a350*/  HMMA.16816.F32 R28, R188.reuse, R178, R28 ;  /* 0x000000b2bc1c723c */ /* 0x040fe2000000181c */
[----:B------:R-:W2:Y:S07]  /*a360*/  LDSM.16.M88.4 R176, [R213] ;  /* 0x00000000d5b0783b */ /* 0x000eae0000000200 */
[C---:B---3--:R-:W-:Y:S08]  /*a370*/  HMMA.16816.F32 R24, R188.reuse, R8, R24 ;  /* 0x00000008bc18723c */ /* 0x048ff00000001818 */
[C---:B------:R-:W-:Y:S01]  /*a380*/  HMMA.16816.F32 R20, R188.reuse, R10, R20 ;  /* 0x0000000abc14723c */ /* 0x040fe20000001814 */
[----:B------:R-:W3:Y:S07]  /*a390*/  LDSM.16.M88.4 R8, [R212] ;  /* 0x00000000d408783b */ /* 0x000eee0000000200 */
        /* <DEDUP_REMOVED lines=12> */
[----:B------:R-:W5:Y:S07]  /*a460*/  LDSM.16.M88.4 R180, [R223+0xb000] ;  /* 0x00b00000dfb4783b */ /* 0x000f6e0000000200 */
[C---:B---3--:R-:W-:Y:S08]  /*a470*/  HMMA.16816.F32 R16, R4.reuse, R8, R16 ;  /* 0x000000080410723c */ /* 0x048ff00000001810 */
[----:B------:R-:W-:Y:S01]  /*a480*/  HMMA.16816.F32 R12, R4, R10, R12 ;  /* 0x0000000a040c723c */ /* 0x000fe2000000180c */
[----:B------:R-:W-:Y:S04]  /*a490*/  LDSM.16.M88.4 R8, [R225+0x2000] ;  /* 0x00200000e108783b */ /* 0x000fe80000000200 */
[----:B------:R-:W3:Y:S03]  /*a4a0*/  LDSM.16.M88.4 R4, [R216+0x2000] ;  /* 0x00200000d804783b */ /* 0x000ee60000000200 */
[C---:B----4-:R-:W-:Y:S08]  /*a4b0*/  HMMA.16816.F32 R172, R192.reuse, R188, R172 ;  /* 0x000000bcc0ac723c */ /* 0x050ff000000018ac */
[C---:B------:R-:W-:Y:S01]  /*a4c0*/  HMMA.16816.F32 R168, R192.reuse, R190, R168 ;  /* 0x000000bec0a8723c */ /* 0x040fe200000018a8 */
[----:B------:R-:W-:Y:S07]  /*a4d0*/  LDSM.16.M88.4 R188, [R216+0x3000] ;  /* 0x00300000d8bc783b */ /* 0x000fee0000000200 */
[C---:B-1----:R-:W-:Y:S08]  /*a4e0*/  HMMA.16816.F32 R32, R192.reuse, R184, R32 ;  /* 0x000000b8c020723c */ /* 0x042ff00000001820 */
[C---:B------:R-:W-:Y:S01]  /*a4f0*/  HMMA.16816.F32 R28, R192.reuse, R186, R28 ;  /* 0x000000bac01c723c */ /* 0x040fe2000000181c */
[----:B------:R-:W1:Y:S07]  /*a500*/  LDSM.16.M88.4 R184, [R216+0x2800] ;  /* 0x00280000d8b8783b */ /* 0x000e6e0000000200 */
[C---:B--2---:R-:W-:Y:S08]  /*a510*/  HMMA.16816.F32 R16, R192.reuse, R176, R16 ;  /* 0x000000b0c010723c */ /* 0x044ff00000001810 */
[C---:B------:R-:W-:Y:S01]  /*a520*/  HMMA.16816.F32 R12, R192.reuse, R178, R12 ;  /* 0x000000b2c00c723c */ /* 0x040fe2000000180c */
[----:B------:R-:W2:Y:S07]  /*a530*/  LDSM.16.M88.4 R176, [R216+0x3800] ;  /* 0x00380000d8b0783b */ /* 0x000eae0000000200 */
[C---:B-----5:R-:W-:Y:S08]  /*a540*/  HMMA.16816.F32 R24, R192.reuse, R180, R24 ;  /* 0x000000b4c018723c */ /* 0x060ff00000001818 */
        /* <DEDUP_REMOVED lines=11> */
[----:B------:R-:W4:Y:S07]  /*a600*/  LDSM.16.M88.4 R188, [R229+0xd000] ;  /* 0x00d00000e5bc783b */ /* 0x000f2e0000000200 */
[C---:B--2---:R-:W-:Y:S08]  /*a610*/  HMMA.16816.F32 R16, R8.reuse, R176, R16 ;  /* 0x000000b00810723c */ /* 0x044ff00000001810 */
[----:B------:R-:W-:Y:S01]  /*a620*/  HMMA.16816.F32 R12, R8, R178, R12 ;  /* 0x000000b2080c723c */ /* 0x000fe2000000180c */
[----:B------:R-:W2:Y:S04]  /*a630*/  LDSM.16.M88.4 R8, [R229+0xd800] ;  /* 0x00d80000e508783b */ /* 0x000ea80000000200 */
[----:B------:R-:W-:Y:S03]  /*a640*/  LDSM.16.M88.4 R176, [R211] ;  /* 0x00000000d3b0783b */ /* 0x000fe60000000200 */
[C---:B---3--:R-:W-:Y:S08]  /*a650*/  HMMA.16816.F32 R172, R180.reuse, R4, R172 ;  /* 0x00000004b4ac723c */ /* 0x048ff000000018ac */
[C---:B------:R-:W-:Y:S01]  /*a660*/  HMMA.16816.F32 R168, R180.reuse, R6, R168 ;  /* 0x00000006b4a8723c */ /* 0x040fe200000018a8 */
[----:B------:R-:W3:Y:S07]  /*a670*/  LDSM.16.M88.4 R4, [R210] ;  /* 0x00000000d204783b */ /* 0x000eee0000000200 */
[C---:B-1----:R-:W-:Y:S08]  /*a680*/  HMMA.16816.F32 R32, R180.reuse, R184, R32 ;  /* 0x000000b8b420723c */ /* 0x042ff00000001820 */
[C---:B------:R-:W-:Y:S01]  /*a690*/  HMMA.16816.F32 R28, R180.reuse, R186, R28 ;  /* 0x000000bab41c723c */ /* 0x040fe2000000181c */
[----:B------:R-:W-:Y:S07]  /*a6a0*/  LDSM.16.M88.4 R184, [R209] ;  /* 0x00000000d1b8783b */ /* 0x000fee0000000200 */
[C---:B----4-:R-:W-:Y:S08]  /*a6b0*/  HMMA.16816.F32 R24, R180.reuse, R188, R24 ;  /* 0x000000bcb418723c */ /* 0x050ff00000001818 */
[C---:B--2---:R-:W-:Y:S08]  /*a6c0*/  HMMA.16816.F32 R16, R180.reuse, R8, R16 ;  /* 0x00000008b410723c */ /* 0x044ff00000001810 */
[C---:B------:R-:W-:Y:S01]  /*a6d0*/  HMMA.16816.F32 R12, R180.reuse, R10, R12 ;  /* 0x0000000ab40c723c */ /* 0x040fe2000000180c */
[----:B------:R-:W1:Y:S07]  /*a6e0*/  LDSM.16.M88.4 R8, [R208] ;  /* 0x00000000d008783b */ /* 0x000e6e0000000200 */
        /* <DEDUP_REMOVED lines=15> */
[----:B------:R-:W3:Y:S03]  /*a7e0*/  LDSM.16.M88.4 R184, [R216+0x4000] ;  /* 0x00400000d8b8783b */ /* 0x000ee60000000200 */
[C---:B--2---:R-:W-:Y:S08]  /*a7f0*/  HMMA.16816.F32 R32, R188.reuse, R4, R32 ;  /* 0x00000004bc20723c */ /* 0x044ff00000001820 */
        /* <DEDUP_REMOVED lines=14> */
[----:B------:R-:W3:Y:S07]  /*a8e0*/  LDSM.16.M88.4 R184, [R230+0x6000] ;  /* 0x00600000e6b8783b */ /* 0x000eee0000000200 */
[C---:B--2---:R-:W-:Y:S08]  /*a8f0*/  HMMA.16816.F32 R32, R192.reuse, R4, R32 ;  /* 0x00000004c020723c */ /* 0x044ff00000001820 */
[C---:B------:R-:W-:Y:S01]  /*a900*/  HMMA.16816.F32 R28, R192.reuse, R6, R28 ;  /* 0x00000006c01c723c */ /* 0x040fe2000000181c */
[----:B------:R-:W2:Y:S07]  /*a910*/  LDSM.16.M88.4 R4, [R229+0xe800] ;  /* 0x00e80000e504783b */ /* 0x000eae0000000200 */
[C---:B-1----:R-:W-:Y:S08]  /*a920*/  HMMA.16816.F32 R16, R192.reuse, R8, R16 ;  /* 0x00000008c010723c */ /* 0x042ff00000001810 */
[C---:B------:R-:W-:Y:S01]  /*a930*/  HMMA.16816.F32 R12, R192.reuse, R10, R12 ;  /* 0x0000000ac00c723c */ /* 0x040fe2000000180c */
[----:B------:R-:W1:Y:S07]  /*a940*/  LDSM.16.M88.4 R8, [R229+0xf800] ;  /* 0x00f80000e508783b */ /* 0x000e6e0000000200 */
[C---:B------:R-:W-:Y:S08]  /*a950*/  HMMA.16816.F32 R24, R192.reuse, R180, R24 ;  /* 0x000000b4c018723c */ /* 0x040ff00000001818 */
[----:B------:R-:W-:Y:S01]  /*a960*/  HMMA.16816.F32 R20, R192, R182, R20 ;  /* 0x000000b6c014723c */ /* 0x000fe20000001814 */
[----:B------:R-:W4:Y:S04]  /*a970*/  LDSM.16.M88.4 R180, [R229+0xf000] ;  /* 0x00f00000e5b4783b */ /* 0x000f280000000200 */
[----:B------:R-:W-:Y:S03]  /*a980*/  LDSM.16.M88.4 R192, [R205] ;  /* 0x00000000cdc0783b */ /* 0x000fe60000000200 */
[C---:B---3--:R-:W-:Y:S08]  /*a990*/  HMMA.16816.F32 R172, R184.reuse, R176, R172 ;  /* 0x000000b0b8ac723c */ /* 0x048ff000000018ac */
[C---:B------:R-:W-:Y:S01]  /*a9a0*/  HMMA.16816.F32 R168, R184.reuse, R178, R168 ;  /* 0x000000b2b8a8723c */ /* 0x040fe200000018a8 */
[----:B------:R-:W3:Y:S07]  /*a9b0*/  LDSM.16.M88.4 R176, [R207] ;  /* 0x00000000cfb0783b */ /* 0x000eee0000000200 */
[C---:B--2---:R-:W-:Y:S08]  /*a9c0*/  HMMA.16816.F32 R32, R184.reuse, R4, R32 ;  /* 0x00000004b820723c */ /* 0x044ff00000001820 */
[C---:B------:R-:W-:Y:S01]  /*a9d0*/  HMMA.16816.F32 R28, R184.reuse, R6, R28 ;  /* 0x00000006b81c723c */ /* 0x040fe2000000181c */
[----:B------:R-:W2:Y:S07]  /*a9e0*/  LDSM.16.M88.4 R4, [R206] ;  /* 0x00000000ce04783b */ /* 0x000eae0000000200 */
[C---:B-1----:R-:W-:Y:S08]  /*a9f0*/  HMMA.16816.F32 R16, R184.reuse, R8, R16 ;  /* 0x00000008b810723c */ /* 0x042ff00000001810 */
[C---:B------:R-:W-:Y:S01]  /*aa00*/  HMMA.16816.F32 R12, R184.reuse, R10, R12 ;  /* 0x0000000ab80c723c */ /* 0x040fe2000000180c */
[----:B------:R-:W1:Y:S07]  /*aa10*/  LDSM.16.M88.4 R8, [R204] ;  /* 0x00000000cc08783b */ /* 0x000e6e0000000200 */
[C---:B----4-:R-:W-:Y:S08]  /*aa20*/  HMMA.16816.F32 R24, R184.reuse, R180, R24 ;  /* 0x000000b4b818723c */ /* 0x050ff00000001818 */
        /* <DEDUP_REMOVED lines=12> */
[C---:B------:R-:W-:Y:S07]  /*aaf0*/  HMMA.16816.F32 R24, R188.reuse, R192, R24 ;  /* 0x000000c0bc18723c */ /* 0x040fee0000001818 */
[C---:B------:R-:W-:Y:S01]  /*ab00*/  IADD3 R193, R0.reuse, 0x29, RZ ;  /* 0x0000002900c17810 */ /* 0x040fe20007ffe0ff */
[----:B------:R-:W-:Y:S01]  /*ab10*/  HMMA.16816.F32 R20, R188, R194, R20 ;  /* 0x000000c2bc14723c */ /* 0x000fe20000001814 */
[----:B------:R-:W-:Y:S06]  /*ab20*/  LDSM.16.M88.4 R188, [R225+0x6000] ;  /* 0x00600000e1bc783b */ /* 0x000fec0000000200 */
[----:B------:R-:W-:Y:S01]  /*ab30*/  IADD3 R194, R0, 0x20, RZ ;  /* 0x0000002000c27810 */ /* 0x000fe20007ffe0ff */
[----:B---3--:R-:W-:Y:S04]  /*ab40*/  HMMA.16816.F32 R172, R180, R176, R172 ;  /* 0x000000b0b4ac723c */ /* 0x008fe800000018ac */
[----:B------:R-:W-:-:S02]  /*ab50*/  IMAD.IADD R203, R240, 0x1, -R194 ;  /* 0x00000001f0cb7824 */ /* 0x000fc400078e0ac2 */
[----:B------:R-:W-:Y:S02]  /*ab60*/  IMAD.IADD R250, R243, 0x1, -R194 ;  /* 0x00000001f3fa7824 */ /* 0x000fe400078e0ac2 */
[----:B------:R-:W-:Y:S01]  /*ab70*/  HMMA.16816.F32 R168, R180, R178, R168 ;  /* 0x000000b2b4a8723c */ /* 0x000fe200000018a8 */
[----:B------:R-:W3:Y:S01]  /*ab80*/  LDSM.16.M88.4 R176, [R216+0x6000] ;  /* 0x00600000d8b0783b */ /* 0x000ee20000000200 */
[----:B------:R-:W-:Y:S02]  /*ab90*/  IABS R203, R203 ;  /* 0x000000cb00cb7213 */ /* 0x000fe40000000000 */
[----:B------:R-:W-:-:S04]  /*aba0*/  IABS R250, R250 ;  /* 0x000000fa00fa7213 */ /* 0x000fc80000000000 */
[C---:B--2---:R-:W-:Y:S01]  /*abb0*/  HMMA.16816.F32 R32, R180.reuse, R4, R32 ;  /* 0x00000004b420723c */ /* 0x044fe20000001820 */
[----:B------:R-:W-:Y:S07]  /*abc0*/  I2F R203, R203 ;  /* 0x000000cb00cb7306 */ /* 0x000fee0000201400 */
[C---:B------:R-:W-:Y:S01]  /*abd0*/  HMMA.16816.F32 R28, R180.reuse, R6, R28 ;  /* 0x00000006b41c723c */ /* 0x040fe2000000181c */
[----:B------:R-:W2:Y:S01]  /*abe0*/  LDSM.16.M88.4 R4, [R216+0x6800] ;  /* 0x00680000d804783b */ /* 0x000ea20000000200 */
[----:B------:R-:W-:Y:S06]  /*abf0*/  I2F R250, R250 ;  /* 0x000000fa00fa7306 */ /* 0x000fec0000201400 */
[C---:B-1----:R-:W-:Y:S07]  /*ac00*/  HMMA.16816.F32 R16, R180.reuse, R8, R16 ;  /* 0x00000008b410723c */ /* 0x042fee0000001810 */
[----:B------:R-:W-:Y:S01]  /*ac10*/  IMAD.IADD R8, R240, 0x1, -R0 ;  /* 0x00000001f0087824 */ /* 0x000fe200078e0a00 */
[----:B------:R-:W-:Y:S04]  /*ac20*/  HMMA.16816.F32 R24, R180, R184, R24 ;  /* 0x000000b8b418723c */ /* 0x000fe80000001818 */
[----:B------:R-:W-:-:S04]  /*ac30*/  IABS R8, R8 ;  /* 0x0000000800087213 */ /* 0x000fc80000000000 */
[----:B------:R-:W-:Y:S01]  /*ac40*/  HMMA.16816.F32 R20, R180, R186, R20 ;  /* 0x000000bab414723c */ /* 0x000fe20000001814 */
[----:B------:R-:W-:-:S06]  /*ac50*/  IMAD.MOV.U32 R167, RZ, RZ, R8 ;  /* 0x000000ffffa77224 */ /* 0x000fcc00078e0008 */
[----:B------:R-:W-:Y:S01]  /*ac60*/  I2F R167, R167 ;  /* 0x000000a700a77306 */ /* 0x000fe20000201400 */
[----:B------:R-:W-:Y:S01]  /*ac70*/  HMMA.16816.F32 R12, R180, R10, R12 ;  /* 0x0000000ab40c723c */ /* 0x000fe2000000180c */
[----:B------:R-:W1:Y:S01]  /*ac80*/  LDSM.16.M88.4 R8, [R216+0x7000] ;  /* 0x00700000d808783b */ /* 0x000e620000000200 */
[----:B------:R-:W-:-:S05]  /*ac90*/  IMAD.IADD R187, R240, 0x1, -R200 ;  /* 0x00000001f0bb7824 */ /* 0x000fca00078e0ac8 */
[----:B------:R-:W-:Y:S01]  /*aca0*/  IMAD.IADD R180, R243, 0x1, -R2 ;  /* 0x00000001f3b47824 */ /* 0x000fe200078e0a02 */
[----:B---3--:R-:W-:Y:S01]  /*acb0*/  HMMA.16816.F32 R172, R188, R176, R172 ;  /* 0x000000b0bcac723c */ /* 0x008fe200000018ac */
[----:B------:R-:W-:-:S03]  /*acc0*/  IABS R187, R187 ;  /* 0x000000bb00bb7213 */ /* 0x000fc60000000000 */
[----:B------:R-:W-:-:S03]  /*acd0*/  IABS R180, R180 ;  /* 0x000000b400b47213 */ /* 0x000fc60000000000 */
[----:B------:R-:W-:Y:S01]  /*ace0*/  IMAD.IADD R176, R240, 0x1, -R2 ;  /* 0x00000001f0b07824 */ /* 0x000fe200078e0a02 */
[----:B--2---:R-:W-:Y:S01]  /*acf0*/  HMMA.16816.F32 R32, R188, R4, R32 ;  /* 0x00000004bc20723c */ /* 0x004fe20000001820 */
[----:B------:R-:W-:Y:S01]  /*ad00*/  IMAD.MOV.U32 R181, RZ, RZ, R180 ;  /* 0x000000ffffb57224 */ /* 0x000fe200078e00b4 */
[----:B------:R-:W-:Y:S01]  /*ad10*/  IADD3 R180, R0, 0x8, RZ ;  /* 0x0000000800b47810 */ /* 0x000fe20007ffe0ff */
[----:B------:R-:W-:Y:S01]  /*ad20*/  I2F R187, R187 ;  /* 0x000000bb00bb7306 */ /* 0x000fe20000201400 */
[----:B------:R-:W-:-:S03]  /*ad30*/  IABS R176, R176 ;  /* 0x000000b000b07213 */ /* 0x000fc60000000000 */
[----:B------:R-:W-:Y:S01]  /*ad40*/  IMAD.IADD R177, R243, 0x1, -R180 ;  /* 0x00000001f3b17824 */ /* 0x000fe200078e0ab4 */
[C---:B------:R-:W-:Y:S01]  /*ad50*/  HMMA.16816.F32 R168, R188.reuse, R178, R168 ;  /* 0x000000b2bca8723c */ /* 0x040fe200000018a8 */
[----:B------:R-:W-:Y:S01]  /*ad60*/  IMAD.MOV.U32 R182, RZ, RZ, R176 ;  /* 0x000000ffffb67224 */ /* 0x000fe200078e00b0 */
[----:B------:R-:W-:Y:S01]  /*ad70*/  IADD3 R4, R0, 0x9, RZ ;  /* 0x0000000900047810 */ /* 0x000fe20007ffe0ff */
[C---:B------:R-:W-:Y:S01]  /*ad80*/  IMAD.IADD R183, R240.reuse, 0x1, -R180 ;  /* 0x00000001f0b77824 */ /* 0x040fe200078e0ab4 */
[----:B------:R-:W-:Y:S01]  /*ad90*/  IABS R176, R177 ;  /* 0x000000b100b07213 */ /* 0x000fe20000000000 */
[----:B------:R-:W-:Y:S02]  /*ada0*/  I2F R181, R181 ;  /* 0x000000b500b57306 */ /* 0x000fe40000201400 */
[----:B------:R-:W-:Y:S01]  /*adb0*/  IMAD.IADD R184, R240, 0x1, -R4 ;  /* 0x00000001f0b87824 */ /* 0x000fe200078e0a04 */
[----:B------:R-:W-:Y:S01]  /*adc0*/  IABS R183, R183 ;  /* 0x000000b700b77213 */ /* 0x000fe20000000000 */
[----:B------:R-:W-:Y:S01]  /*add0*/  IMAD.MOV.U32 R5, RZ, RZ, R176 ;  /* 0x000000ffff057224 */ /* 0x000fe200078e00b0 */
[----:B------:R-:W-:Y:S01]  /*ade0*/  HMMA.16816.F32 R28, R188, R6, R28 ;  /* 0x00000006bc1c723c */ /* 0x000fe2000000181c */
[----:B------:R-:W2:Y:S01]  /*adf0*/  LDSM.16.M88.4 R176, [R216+0x7800] ;  /* 0x00780000d8b0783b */ /* 0x000ea20000000200 */
[----:B------:R-:W-:Y:S01]  /*ae00*/  FMUL.FTZ R172, R172, c[0x0][0x2ec] ;  /* 0x0000bb00acac7a20 */ /* 0x000fe20000410000 */
[----:B------:R-:W-:Y:S01]  /*ae10*/  I2F R182, R182 ;  /* 0x000000b600b67306 */ /* 0x000fe20000201400 */
[----:B------:R-:W-:Y:S01]  /*ae20*/  FMUL.FTZ R175, R175, c[0x0][0x2ec] ;  /* 0x0000bb00afaf7a20 */ /* 0x000fe20000410000 */
[----:B------:R-:W-:Y:S01]  /*ae30*/  IABS R184, R184 ;  /* 0x000000b800b87213 */ /* 0x000fe20000000000 */
[----:B------:R-:W-:Y:S01]  /*ae40*/  FMUL.FTZ R32, R32, c[0x0][0x2ec] ;  /* 0x0000bb0020207a20 */ /* 0x000fe20000410000 */
[----:B------:R-:W-:-:S04]  /*ae50*/  DEPBAR.LE SB0, 0x0 ;  /* 0x000080000000791a */ /* 0x000fc80000000000 */
[----:B------:R-:W-:Y:S01]  /*ae60*/  IMAD.IADD R7, R243, 0x1, -R4 ;  /* 0x00000001f3077824 */ /* 0x000fe200078e0a04 */
[C---:B-1----:R-:W-:Y:S01]  /*ae70*/  HMMA.16816.F32 R24, R188.reuse, R8, R24 ;  /* 0x00000008bc18723c */ /* 0x042fe20000001818 */
[----:B------:R-:W-:Y:S01]  /*ae80*/  IMAD.MOV.U32 R6, RZ, RZ, R183 ;  /* 0x000000ffff067224 */ /* 0x000fe200078e00b7 */
[----:B------:R-:W1:Y:S01]  /*ae90*/  MUFU.TANH R172, R172 ;  /* 0x000000ac00ac7308 */ /* 0x000e620000002400 */
[----:B------:R-:W-:Y:S01]  /*aea0*/  FMUL.FTZ R170, R170, c[0x0][0x2ec] ;  /* 0x0000bb00aaaa7a20 */ /* 0x000fe20000410000 */
[----:B------:R-:W-:Y:S01]  /*aeb0*/  IABS R183, R7 ;  /* 0x0000000700b77213 */ /* 0x000fe20000000000 */
[----:B------:R-:W-:Y:S01]  /*aec0*/  FMUL.FTZ R34, R34, c[0x0][0x2ec] ;  /* 0x0000bb0022227a20 */ /* 0x000fe20000410000 */
[----:B------:R-:W-:Y:S01]  /*aed0*/  IADD3 R7, R0, 0x10, RZ ;  /* 0x0000001000077810 */ /* 0x000fe20007ffe0ff */
[----:B------:R-:W-:Y:S01]  /*aee0*/  IMAD.MOV.U32 R9, RZ, RZ, R184 ;  /* 0x000000ffff097224 */ /* 0x000fe200078e00b8 */
[----:B------:R-:W-:Y:S01]  /*aef0*/  HMMA.16816.F32 R20, R188, R10, R20 ;  /* 0x0000000abc14723c */ /* 0x000fe20000001814 */
[----:B------:R-:W-:Y:S01]  /*af00*/  FMUL.FTZ R33, R33, c[0x0][0x2ec] ;  /* 0x0000bb0021217a20 */ /* 0x000fe20000410000 */
[----:B------:R-:W-:Y:S01]  /*af10*/  I2F R5, R5 ;  /* 0x0000000500057306 */ /* 0x000fe20000201400 */
[----:B------:R-:W-:-:S02]  /*af20*/  IMAD.IADD R8, R243, 0x1, -R7 ;  /* 0x00000001f3087824 */ /* 0x000fc400078e0a07 */
[----:B------:R-:W-:Y:S02]  /*af30*/  IMAD.IADD R184, R240, 0x1, -R7 ;  /* 0x00000001f0b87824 */ /* 0x000fe400078e0a07 */
[----:B------:R-:W-:Y:S01]  /*af40*/  IADD3 R11, R0, 0x11, RZ ;  /* 0x00000011000b7810 */ /* 0x000fe20007ffe0ff */
[----:B------:R-:W-:Y:S01]  /*af50*/  FMUL.FTZ R30, R30, c[0x0][0x2ec] ;  /* 0x0000bb001e1e7a20 */ /* 0x000fe20000410000 */
[----:B------:R-:W-:Y:S01]  /*af60*/  IABS R8, R8 ;  /* 0x0000000800087213 */ /* 0x000fe20000000000 */
[----:B-1----:R-:W-:Y:S01]  /*af70*/  FFMA.FTZ R166, R166, -UR19, R172 ;  /* 0x80000013a6a67c23 */ /* 0x002fe200080100ac */
[----:B------:R-:W-:Y:S01]  /*af80*/  IADD3 R172, R0, 0x39, RZ ;  /* 0x0000003900ac7810 */ /* 0x000fe20007ffe0ff */
[----:B------:R-:W-:Y:S01]  /*af90*/  IMAD.IADD R10, R240, 0x1, -R11 ;  /* 0x00000001f00a7824 */ /* 0x000fe200078e0a0b */
[----:B------:R1:W-:Y:S01]  /*afa0*/  I2F R185, R8 ;  /* 0x0000000800b97306 */ /* 0x0003e20000201400 */
[----:B------:R-:W-:Y:S01]  /*afb0*/  IABS R184, R184 ;  /* 0x000000b800b87213 */ /* 0x000fe20000000000 */
[----:B------:R-:W-:-:S02]  /*afc0*/  FMUL.FTZ R29, R29, c[0x0][0x2ec] ;  /* 0x0000bb001d1d7a20 */ /* 0x000fc40000410000 */
[----:B------:R-:W-:Y:S02]  /*afd0*/  FMUL.FTZ R28, R28, c[0x0][0x2ec] ;  /* 0x0000bb001c1c7a20 */ /* 0x000fe40000410000 */
[----:B------:R-:W-:Y:S01]  /*afe0*/  FMUL.FTZ R26, R26, c[0x0][0x2ec] ;  /* 0x0000bb001a1a7a20 */ /* 0x000fe20000410000 */
[C---:B--2---:R-:W-:Y:S01]  /*aff0*/  HMMA.16816.F32 R16, R188.reuse, R176, R16 ;  /* 0x000000b0bc10723c */ /* 0x044fe20000001810 */
[----:B------:R-:W2:Y:S01]  /*b000*/  MUFU.TANH R251, R175 ;  /* 0x000000af00fb7308 */ /* 0x000ea20000002400 */
[----:B------:R-:W-:Y:S02]  /*b010*/  FMUL.FTZ R31, R31, c[0x0][0x2ec] ;  /* 0x0000bb001f1f7a20 */ /* 0x000fe40000410000 */
[----:B------:R-:W-:Y:S02]  /*b020*/  FMUL.FTZ R25, R25, c[0x0][0x2ec] ;  /* 0x0000bb0019197a20 */ /* 0x000fe40000410000 */
[----:B------:R-:W-:Y:S01]  /*b030*/  FMUL.FTZ R21, R21, c[0x0][0x2ec] ;  /* 0x0000bb0015157a20 */ /* 0x000fe20000410000 */
[----:B------:R-:W-:Y:S01]  /*b040*/  IADD3 R176, R0, 0x18, RZ ;  /* 0x0000001800b07810 */ /* 0x000fe20007ffe0ff */
[----:B-1----:R-:W-:Y:S01]  /*b050*/  IMAD.IADD R8, R243, 0x1, -R11 ;  /* 0x00000001f3087824 */ /* 0x002fe200078e0a0b */
[----:B------:R-:W-:Y:S01]  /*b060*/  HMMA.16816.F32 R12, R188, R178, R12 ;  /* 0x000000b2bc0c723c */ /* 0x000fe2000000180c */
[----:B------:R-:W-:Y:S01]  /*b070*/  I2F R183, R183 ;  /* 0x000000b700b77306 */ /* 0x000fe20000201400 */
[----:B------:R-:W-:-:S02]  /*b080*/  FMUL.FTZ R22, R22, c[0x0][0x2ec] ;  /* 0x0000bb0016167a20 */ /* 0x000fc40000410000 */
[----:B------:R-:W-:Y:S01]  /*b090*/  IABS R8, R8 ;  /* 0x0000000800087213 */ /* 0x000fe20000000000 */
[C---:B------:R-:W-:Y:S02]  /*b0a0*/  IMAD.IADD R192, R243.reuse, 0x1, -R176 ;  /* 0x00000001f3c07824 */ /* 0x040fe400078e0ab0 */
[----:B------:R-:W-:Y:S01]  /*b0b0*/  IADD3 R191, R0, 0x19, RZ ;  /* 0x0000001900bf7810 */ /* 0x000fe20007ffe0ff */
[----:B--2---:R-:W-:Y:S01]  /*b0c0*/  FFMA.FTZ R251, R182, -UR19, R251 ;  /* 0x80000013b6fb7c23 */ /* 0x004fe200080100fb */
[----:B------:R-:W-:Y:S01]  /*b0d0*/  IADD3 R179, R0, 0x31, RZ ;  /* 0x0000003100b37810 */ /* 0x000fe20007ffe0ff */
[----:B------:R-:W-:Y:S01]  /*b0e0*/  IMAD.MOV.U32 R177, RZ, RZ, R8 ;  /* 0x000000ffffb17224 */ /* 0x000fe200078e0008 */
[----:B------:R-:W-:Y:S01]  /*b0f0*/  IABS R8, R10 ;  /* 0x0000000a00087213 */ /* 0x000fe20000000000 */
[----:B------:R-:W-:Y:S01]  /*b100*/  FMUL.FTZ R10, R174, c[0x0][0x2ec] ;  /* 0x0000bb00ae0a7a20 */ /* 0x000fe20000410000 */
[----:B------:R-:W-:Y:S01]  /*b110*/  I2F R6, R6 ;  /* 0x0000000600067306 */ /* 0x000fe20000201400 */
[--C-:B------:R-:W-:Y:S01]  /*b120*/  IMAD.IADD R195, R243, 0x1, -R191.reuse ;  /* 0x00000001f3c37824 */ /* 0x100fe200078e0abf */
[----:B------:R-:W-:Y:S01]  /*b130*/  IABS R192, R192 ;  /* 0x000000c000c07213 */ /* 0x000fe20000000000 */
[----:B------:R-:W-:-:S02]  /*b140*/  IMAD.IADD R197, R240, 0x1, -R191 ;  /* 0x00000001f0c57824 */ /* 0x000fc400078e0abf */
[----:B------:R-:W-:Y:S01]  /*b150*/  FMUL.FTZ R20, R20, c[0x0][0x2ec] ;  /* 0x0000bb0014147a20 */ /* 0x000fe20000410000 */
[----:B------:R-:W-:Y:S01]  /*b160*/  IABS R195, R195 ;  /* 0x000000c300c37213 */ /* 0x000fe20000000000 */
[--C-:B------:R-:W-:Y:S01]  /*b170*/  IMAD.IADD R182, R240, 0x1, -R193.reuse ;  /* 0x00000001f0b67824 */ /* 0x100fe200078e0ac1 */
[----:B------:R1:W-:Y:S01]  /*b180*/  I2F R188, R8 ;  /* 0x0000000800bc7306 */ /* 0x0003e20000201400 */
[----:B------:R-:W-:Y:S01]  /*b190*/  IABS R197, R197 ;  /* 0x000000c500c57213 */ /* 0x000fe20000000000 */
[----:B------:R-:W-:Y:S02]  /*b1a0*/  FMUL.FTZ R27, R27, c[0x0][0x2ec] ;  /* 0x0000bb001b1b7a20 */ /* 0x000fe40000410000 */
[----:B------:R-:W-:Y:S01]  /*b1b0*/  IMAD.IADD R190, R243, 0x1, -R193 ;  /* 0x00000001f3be7824 */ /* 0x000fe200078e0ac1 */
[----:B------:R-:W-:Y:S01]  /*b1c0*/  IABS R182, R182 ;  /* 0x000000b600b67213 */ /* 0x000fe20000000000 */
[----:B------:R-:W-:Y:S02]  /*b1d0*/  FMUL.FTZ R23, R23, c[0x0][0x2ec] ;  /* 0x0000bb0017177a20 */ /* 0x000fe40000410000 */
[----:B------:R-:W2:Y:S01]  /*b1e0*/  MUFU.TANH R10, R10 ;  /* 0x0000000a000a7308 */ /* 0x000ea20000002400 */
[----:B------:R-:W-:Y:S01]  /*b1f0*/  IABS R190, R190 ;  /* 0x000000be00be7213 */ /* 0x000fe20000000000 */
[----:B------:R-:W-:-:S02]  /*b200*/  IMAD.IADD R178, R243, 0x1, -R179 ;  /* 0x00000001f3b27824 */ /* 0x000fc400078e0ab3 */
[----:B------:R-:W-:Y:S02]  /*b210*/  FMUL.FTZ R18, R18, c[0x0][0x2ec] ;  /* 0x0000bb0012127a20 */ /* 0x000fe40000410000 */
[----:B------:R-:W-:Y:S01]  /*b220*/  FMUL.FTZ R14, R14, c[0x0][0x2ec] ;  /* 0x0000bb000e0e7a20 */ /* 0x000fe20000410000 */
[----:B------:R-:W-:Y:S01]  /*b230*/  IABS R178, R178 ;  /* 0x000000b200b27213 */ /* 0x000fe20000000000 */
[C---:B-1----:R-:W-:Y:S01]  /*b240*/  IMAD.IADD R8, R240.reuse, 0x1, -R176 ;  /* 0x00000001f0087824 */ /* 0x042fe200078e0ab0 */
[----:B------:R-:W1:Y:S01]  /*b250*/  MUFU.TANH R252, R170 ;  /* 0x000000aa00fc7308 */ /* 0x000e620000002400 */
[----:B------:R-:W-:Y:S02]  /*b260*/  IMAD.IADD R174, R240, 0x1, -R179 ;  /* 0x00000001f0ae7824 */ /* 0x000fe400078e0ab3 */
[----:B------:R-:W-:Y:S01]  /*b270*/  FMUL.FTZ R19, R19, c[0x0][0x2ec] ;  /* 0x0000bb0013137a20 */ /* 0x000fe20000410000 */
[----:B------:R-:W-:Y:S01]  /*b280*/  IABS R8, R8 ;  /* 0x0000000800087213 */ /* 0x000fe20000000000 */
[----:B------:R-:W-:Y:S01]  /*b290*/  FMUL.FTZ R12, R12, c[0x0][0x2ec] ;  /* 0x0000bb000c0c7a20 */ /* 0x000fe20000410000 */
[----:B------:R-:W-:Y:S01]  /*b2a0*/  IABS R174, R174 ;  /* 0x000000ae00ae7213 */ /* 0x000fe20000000000 */
[----:B--2---:R-:W-:Y:S01]  /*b2b0*/  FFMA.FTZ R2, R167, -UR19, R10 ;  /* 0x80000013a7027c23 */ /* 0x004fe2000801000a */
[----:B------:R2:W-:Y:S01]  /*b2c0*/  I2F R186, R8 ;  /* 0x0000000800ba7306 */ /* 0x0005e20000201400 */
[----:B------:R-:W-:Y:S01]  /*b2d0*/  FSEL R10, R166, -INF , !P0 ;  /* 0xff800000a60a7808 */ /* 0x000fe20004000000 */
[----:B------:R-:W-:Y:S01]  /*b2e0*/  FMUL.FTZ R13, R13, c[0x0][0x2ec] ;  /* 0x0000bb000d0d7a20 */ /* 0x000fe20000410000 */
[C---:B------:R-:W-:Y:S01]  /*b2f0*/  ISETP.GE.AND P0, PT, R0.reuse, R238, PT ;  /* 0x000000ee0000720c */ /* 0x040fe20003f06270 */
[----:B------:R-:W-:Y:S01]  /*b300*/  FMUL.FTZ R15, R15, c[0x0][0x2ec] ;  /* 0x0000bb000f0f7a20 */ /* 0x000fe20000410000 */
[----:B------:R-:W-:-:S02]  /*b310*/  IADD3 R166, R0, 0x38, RZ ;  /* 0x0000003800a67810 */ /* 0x000fc40007ffe0ff */
[----:B------:R-:W-:Y:S01]  /*b320*/  ISETP.LT.OR P0, PT, R0, R239, P0 ;  /* 0x000000ef0000720c */ /* 0x000fe20000701670 */
[----:B------:R-:W-:Y:S01]  /*b330*/  I2F R9, R9 ;  /* 0x0000000900097306 */ /* 0x000fe20000201400 */
[----:B-1----:R-:W-:Y:S02]  /*b340*/  FFMA.FTZ R6, R6, -UR19, R252 ;  /* 0x8000001306067c23 */ /* 0x002fe400080100fc */
[----:B------:R-:W-:Y:S02]  /*b350*/  FSEL R2, R2, -INF , !P0 ;  /* 0xff80000002027808 */ /* 0x000fe40004000000 */
[----:B------:R-:W-:Y:S01]  /*b360*/  ISETP.GE.AND P0, PT, R180, R241, PT ;  /* 0x000000f1b400720c */ /* 0x000fe20003f06270 */
[----:B--2---:R-:W-:-:S03]  /*b370*/  FMUL.FTZ R8, R173, c[0x0][0x2ec] ;  /* 0x0000bb00ad087a20 */ /* 0x004fc60000410000 */
[----:B------:R-:W-:Y:S01]  /*b380*/  ISETP.LT.OR P0, PT, R180, R242, P0 ;  /* 0x000000f2b400720c */ /* 0x000fe20000701670 */
[----:B------:R1:W-:Y:S01]  /*b390*/  MUFU.TANH R170, R32 ;  /* 0x0000002000aa7308 */ /* 0x0003e20000002400 */
[----:B------:R-:W-:-:S05]  /*b3a0*/  IMAD.IADD R173, R240, 0x1, -R166 ;  /* 0x00000001f0ad7824 */ /* 0x000fca00078e0aa6 */
[----:B------:R-:W-:Y:S02]  /*b3b0*/  IABS R173, R173 ;  /* 0x000000ad00ad7213 */ /* 0x000fe40000000000 */
[----:B------:R-:W2:Y:S01]  /*b3c0*/  MUFU.TANH R8, R8 ;  /* 0x0000000800087308 */ /* 0x000ea20000002400 */
[----:B-1----:R-:W-:-:S07]  /*b3d0*/  FMUL.FTZ R32, R35, c[0x0][0x2ec] ;  /* 0x0000bb0023207a20 */ /* 0x002fce0000410000 */
[----:B------:R-:W-:Y:S01]  /*b3e0*/  I2F R184, R184 ;  /* 0x000000b800b87306 */ /* 0x000fe20000201400 */
[----:B--2---:R-:W-:-:S07]  /*b3f0*/  FFMA.FTZ R8, R181, -UR19, R8 ;  /* 0x80000013b5087c23 */ /* 0x004fce0008010008 */
[----:B------:R-:W-:Y:S01]  /*b400*/  MUFU.TANH R32, R32 ;  /* 0x0000002000207308 */ /* 0x000fe20000002400 */
[----:B------:R-:W-:Y:S01]  /*b410*/  IMAD.IADD R181, R243, 0x1, -R166 ;  /* 0x00000001f3b57824 */ /* 0x000fe200078e0aa6 */
[----:B------:R-:W-:Y:S02]  /*b420*/  FSEL R8, R8, -INF , !P6 ;  /* 0xff80000008087808 */ /* 0x000fe40007000000 */
[----:B------:R-:W-:-:S04]  /*b430*/  ISETP.GE.AND P6, PT, R180, R238, PT ;  /* 0x000000eeb400720c */ /* 0x000fc80003fc6270 */
[----:B------:R1:W-:Y:S01]  /*b440*/  MUFU.TANH R35, R29 ;  /* 0x0000001d00237308 */ /* 0x0003e20000002400 */
[----:B------:R-:W-:Y:S02]  /*b450*/  IABS R181, R181 ;  /* 0x000000b500b57213 */ /* 0x000fe40000000000 */
[----:B------:R-:W-:Y:S02]  /*b460*/  ISETP.LT.OR P6, PT, R180, R239, P6 ;  /* 0x000000efb400720c */ /* 0x000fe400037c1670 */
[----:B------:R-:W-:Y:S01]  /*b470*/  IADD3 R180, R0, 0x30, RZ ;  /* 0x0000003000b47810 */ /* 0x000fe20007ffe0ff */
[C---:B------:R-:W-:Y:S02]  /*b480*/  IMAD.IADD R0, R243.reuse, 0x1, -R172 ;  /* 0x00000001f3007824 */ /* 0x040fe400078e0aac */
[----:B------:R-:W-:Y:S02]  /*b490*/  I2F R177, R177 ;  /* 0x000000b100b17306 */ /* 0x000fe40000201400 */
[--C-:B------:R-:W-:Y:S01]  /*b4a0*/  IMAD.IADD R189, R243, 0x1, -R180.reuse ;  /* 0x00000001f3bd7824 */ /* 0x100fe200078e0ab4 */
[----:B------:R-:W-:Y:S01]  /*b4b0*/  IABS R0, R0 ;  /* 0x0000000000007213 */ /* 0x000fe20000000000 */
[----:B------:R-:W-:-:S03]  /*b4c0*/  IMAD.IADD R175, R240, 0x1, -R180 ;  /* 0x00000001f0af7824 */ /* 0x000fc600078e0ab4 */
[----:B------:R-:W-:Y:S01]  /*b4d0*/  IABS R189, R189 ;  /* 0x000000bd00bd7213 */ /* 0x000fe20000000000 */
[----:B------:R2:W-:Y:S01]  /*b4e0*/  I2F R167, R0 ;  /* 0x0000000000a77306 */ /* 0x0005e20000201400 */
[----:B-1----:R-:W-:Y:S01]  /*b4f0*/  FFMA.FTZ R29, R185, -UR19, R170 ;  /* 0x80000013b91d7c23 */ /* 0x002fe200080100aa */
[----:B------:R-:W-:-:S06]  /*b500*/  IABS R175, R175 ;  /* 0x000000af00af7213 */ /* 0x000fcc0000000000 */
[----:B------:R-:W-:Y:S01]  /*b510*/  MUFU.TANH R33, R33 ;  /* 0x0000002100217308 */ /* 0x000fe20000002400 */
[----:B--2---:R-:W-:-:S07]  /*b520*/  FMUL.FTZ R0, R168, c[0x0][0x2ec] ;  /* 0x0000bb00a8007a20 */ /* 0x004fce0000410000 */
[----:B------:R-:W-:Y:S01]  /*b530*/  MUFU.TANH R30, R30 ;  /* 0x0000001e001e7308 */ /* 0x000fe20000002400 */
[----:B------:R-:W-:Y:S02]  /*b540*/  FMUL.FTZ R168, R169, c[0x0][0x2ec] ;  /* 0x0000bb00a9a87a20 */ /* 0x000fe40000410000 */
[----:B------:R-:W-:-:S05]  /*b550*/  FMUL.FTZ R169, R171, c[0x0][0x2ec] ;  /* 0x0000bb00aba97a20 */ /* 0x000fca0000410000 */
[----:B------:R-:W1:Y:S08]  /*b560*/  MUFU.TANH R0, R0 ;  /* 0x0000000000007308 */ /* 0x000e700000002400 */
[----:B------:R-:W2:Y:S08]  /*b570*/  MUFU.TANH R168, R168 ;  /* 0x000000a800a87308 */ /* 0x000eb00000002400 */
[----:B------:R-:W3:Y:S01]  /*b580*/  MUFU.TANH R169, R169 ;  /* 0x000000a900a97308 */ /* 0x000ee20000002400 */
[----:B-1----:R-:W-:Y:S01]  /*b590*/  FFMA.FTZ R5, R5, -UR19, R0 ;  /* 0x8000001305057c23 */ /* 0x002fe20008010000 */
[----:B------:R-:W-:-:S02]  /*b5a0*/  FSEL R0, R251, -INF , !P1 ;  /* 0xff800000fb007808 */ /* 0x000fc40004800000 */
[C---:B------:R-:W-:Y:S01]  /*b5b0*/  ISETP.GE.AND P1, PT, R4.reuse, R241, PT ;  /* 0x000000f10400720c */ /* 0x040fe20003f26270 */
[----:B--2---:R-:W-:Y:S01]  /*b5c0*/  FFMA.FTZ R183, R183, -UR19, R168 ;  /* 0x80000013b7b77c23 */ /* 0x004fe200080100a8 */
[----:B------:R-:W-:Y:S02]  /*b5d0*/  FSEL R168, R5, -INF , !P0 ;  /* 0xff80000005a87808 */ /* 0x000fe40004000000 */
[----:B------:R-:W1:Y:S01]  /*b5e0*/  MUFU.TANH R171, R34 ;  /* 0x0000002200ab7308 */ /* 0x000e620000002400 */
[C---:B------:R-:W-:Y:S02]  /*b5f0*/  ISETP.GE.AND P0, PT, R4.reuse, R238, PT ;  /* 0x000000ee0400720c */ /* 0x040fe40003f06270 */
[CC--:B------:R-:W-:Y:S02]  /*b600*/  ISETP.LT.OR P1, PT, R4.reuse, R242.reuse, P1 ;  /* 0x000000f20400720c */ /* 0x0c0fe40000f21670 */
[----:B------:R-:W-:Y:S01]  /*b610*/  ISETP.LT.OR P0, PT, R4, R239, P0 ;  /* 0x000000ef0400720c */ /* 0x000fe20000701670 */
[----:B---3--:R-:W-:Y:S01]  /*b620*/  FFMA.FTZ R5, R9, -UR19, R169 ;  /* 0x8000001309057c23 */ /* 0x008fe200080100a9 */
[----:B------:R-:W-:Y:S01]  /*b630*/  FSEL R4, R6, -INF , !P6 ;  /* 0xff80000006047808 */ /* 0x000fe20007000000 */
[----:B------:R-:W-:Y:S01]  /*b640*/  I2F R195, R195 ;  /* 0x000000c300c37306 */ /* 0x000fe20000201400 */
[----:B------:R-:W-:Y:S01]  /*b650*/  ISETP.GE.AND P6, PT, R7, R241, PT ;  /* 0x000000f10700720c */ /* 0x000fe20003fc6270 */
[----:B------:R-:W-:Y:S01]  /*b660*/  FMUL.FTZ R9, R24, c[0x0][0x2ec] ;  /* 0x0000bb0018097a20 */ /* 0x000fe20000410000 */
[----:B------:R-:W-:Y:S01]  /*b670*/  FSEL R5, R5, -INF , !P0 ;  /* 0xff80000005057808 */ /* 0x000fe20004000000 */
[----:B------:R-:W-:Y:S01]  /*b680*/  FFMA.FTZ R24, R188, -UR19, R32 ;  /* 0x80000013bc187c23 */ /* 0x000fe20008010020 */
[----:B------:R-:W-:-:S02]  /*b690*/  ISETP.LT.OR P6, PT, R7, R242, P6 ;  /* 0x000000f20700720c */ /* 0x000fc400037c1670 */
[----:B------:R-:W-:Y:S01]  /*b6a0*/  FSEL R6, R183, -INF , !P1 ;  /* 0xff800000b7067808 */ /* 0x000fe20004800000 */
[----:B------:R-:W-:Y:S01]  /*b6b0*/  I2F R192, R192 ;  /* 0x000000c000c07306 */ /* 0x000fe20000201400 */
[----:B------:R-:W-:Y:S01]  /*b6c0*/  FSEL R29, R29, -INF , !P6 ;  /* 0xff8000001d1d7808 */ /* 0x000fe20007000000 */
[----:B-1----:R-:W-:Y:S01]  /*b6d0*/  FFMA.FTZ R171, R184, -UR19, R171 ;  /* 0x80000013b8ab7c23 */ /* 0x002fe200080100ab */
[C---:B------:R-:W-:Y:S02]  /*b6e0*/  ISETP.GE.AND P0, PT, R11.reuse, R241, PT ;  /* 0x000000f10b00720c */ /* 0x040fe40003f06270 */
[-C--:B------:R-:W-:Y:S02]  /*b6f0*/  ISETP.GE.AND P6, PT, R11, R238.reuse, PT ;  /* 0x000000ee0b00720c */ /* 0x080fe40003fc6270 */
[----:B------:R-:W-:Y:S01]  /*b700*/  ISETP.GE.AND P1, PT, R7, R238, PT ;  /* 0x000000ee0700720c */ /* 0x000fe20003f26270 */
[----:B------:R1:W2:Y:S01]  /*b710*/  MUFU.TANH R34, R28 ;  /* 0x0000001c00227308 */ /* 0x0002a20000002400 */
[----:B------:R-:W-:-:S02]  /*b720*/  ISETP.LT.OR P0, PT, R11, R242, P0 ;  /* 0x000000f20b00720c */ /* 0x000fc40000701670 */
[-C--:B------:R-:W-:Y:S02]  /*b730*/  ISETP.LT.OR P6, PT, R11, R239.reuse, P6 ;  /* 0x000000ef0b00720c */ /* 0x080fe400037c1670 */
[----:B------:R-:W-:Y:S02]  /*b740*/  ISETP.LT.OR P1, PT, R7, R239, P1 ;  /* 0x000000ef0700720c */ /* 0x000fe40000f21670 */
[----:B------:R-:W-:Y:S01]  /*b750*/  FSEL R24, R24, -INF , !P6 ;  /* 0xff80000018187808 */ /* 0x000fe20007000000 */
[----:B------:R2:W3:Y:S01]  /*b760*/  MUFU.TANH R11, R26 ;  /* 0x0000001a000b7308 */ /* 0x0004e20000002400 */
[----:B------:R-:W-:-:S04]  /*b770*/  ISETP.GE.AND P6, PT, R191, R241, PT ;  /* 0x000000f1bf00720c */ /* 0x000fc80003fc6270 */
[----:B------:R-:W-:-:S03]  /*b780*/  ISETP.LT.OR P6, PT, R191, R242, P6 ;  /* 0x000000f2bf00720c */ /* 0x000fc600037c1670 */
[----:B------:R-:W-:Y:S01]  /*b790*/  I2F R197, R197 ;  /* 0x000000c500c57306 */ /* 0x000fe20000201400 */
[----:B-1----:R-:W-:-:S05]  /*b7a0*/  FFMA.FTZ R28, R177, -UR19, R33 ;  /* 0x80000013b11c7c23 */ /* 0x002fca0008010021 */
[----:B------:R-:W-:Y:S02]  /*b7b0*/  FSEL R28, R28, -INF , !P0 ;  /* 0xff8000001c1c7808 */ /* 0x000fe40004000000 */
[----:B------:R-:W-:Y:S01]  /*b7c0*/  MUFU.TANH R7, R31 ;  /* 0x0000001f00077308 */ /* 0x000fe20000002400 */
[----:B--2---:R-:W-:Y:S01]  /*b7d0*/  FFMA.FTZ R26, R192, -UR19, R34 ;  /* 0x80000013c01a7c23 */ /* 0x004fe20008010022 */
[C---:B------:R-:W-:Y:S01]  /*b7e0*/  ISETP.GE.AND P0, PT, R176.reuse, R238, PT ;  /* 0x000000eeb000720c */ /* 0x040fe20003f06270 */
[----:B---3--:R-:W-:Y:S02]  /*b7f0*/  FFMA.FTZ R192, R203, -UR19, R11 ;  /* 0x80000013cbc07c23 */ /* 0x008fe4000801000b */
[----:B------:R-:W-:Y:S01]  /*b800*/  FMUL.FTZ R11, R17, c[0x0][0x2ec] ;  /* 0x0000bb00110b7a20 */ /* 0x000fe20000410000 */
[----:B------:R-:W-:Y:S02]  /*b810*/  ISETP.LT.OR P0, PT, R176, R239, P0 ;  /* 0x000000efb000720c */ /* 0x000fe40000701670 */
[----:B------:R1:W2:Y:S08]  /*b820*/  MUFU.TANH R31, R25 ;  /* 0x00000019001f7308 */ /* 0x0002b00000002400 */
[----:B------:R3:W-:Y:S01]  /*b830*/  MUFU.TANH R32, R21 ;  /* 0x0000001500207308 */ /* 0x0007e20000002400 */
[----:B-1----:R-:W-:-:S07]  /*b840*/  FSEL R25, R171, -INF , !P1 ;  /* 0xff800000ab197808 */ /* 0x002fce0004800000 */
[----:B------:R-:W1:Y:S01]  /*b850*/  MUFU.TANH R9, R9 ;  /* 0x0000000900097308 */ /* 0x000e620000002400 */
[----:B------:R-:W-:Y:S01]  /*b860*/  ISETP.GE.AND P1, PT, R176, R241, PT ;  /* 0x000000f1b000720c */ /* 0x000fe20003f26270 */
[----:B--2---:R-:W-:-:S03]  /*b870*/  FFMA.FTZ R31, R245, -UR19, R31 ;  /* 0x80000013f51f7c23 */ /* 0x004fc6000801001f */
[----:B------:R-:W-:Y:S01]  /*b880*/  ISETP.LT.OR P1, PT, R176, R242, P1 ;  /* 0x000000f2b000720c */ /* 0x000fe20000f21670 */
[----:B---3--:R-:W-:Y:S02]  /*b890*/  FFMA.FTZ R21, R186, -UR19, R30 ;  /* 0x80000013ba157c23 */ /* 0x008fe4000801001e */
[----:B------:R2:W3:Y:S01]  /*b8a0*/  MUFU.TANH R33, R20 ;  /* 0x0000001400217308 */ /* 0x0004e20000002400 */
[----:B------:R-:W-:Y:S02]  /*b8b0*/  FSEL R26, R26, -INF , !P1 ;  /* 0xff8000001a1a7808 */ /* 0x000fe40004800000 */
[----:B------:R-:W-:Y:S02]  /*b8c0*/  ISETP.GE.AND P1, PT, R191, R238, PT ;  /* 0x000000eebf00720c */ /* 0x000fe40003f26270 */
[----:B------:R-:W-:Y:S02]  /*b8d0*/  FSEL R21, R21, -INF , !P0 ;  /* 0xff80000015157808 */ /* 0x000fe40004000000 */
[----:B------:R-:W-:Y:S01]  /*b8e0*/  ISETP.LT.OR P1, PT, R191, R239, P1 ;  /* 0x000000efbf00720c */ /* 0x000fe20000f21670 */
[----:B------:R4:W5:Y:S01]  /*b8f0*/  MUFU.TANH R30, R22 ;  /* 0x00000016001e7308 */ /* 0x0009620000002400 */
[----:B------:R-:W-:-:S04]  /*b900*/  ISETP.GE.AND P0, PT, R194, R241, PT ;  /* 0x000000f1c200720c */ /* 0x000fc80003f06270 */
[----:B------:R-:W-:-:S03]  /*b910*/  ISETP.LT.OR P0, PT, R194, R242, P0 ;  /* 0x000000f2c200720c */ /* 0x000fc60000701670 */
[----:B------:R-:W5:Y:S01]  /*b920*/  MUFU.TANH R27, R27 ;  /* 0x0000001b001b7308 */ /* 0x000f620000002400 */
[----:B--2---:R-:W-:Y:S02]  /*b930*/  FFMA.FTZ R20, R197, -UR19, R7 ;  /* 0x80000013c5147c23 */ /* 0x004fe40008010007 */
[----:B-1----:R-:W-:Y:S02]  /*b940*/  FFMA.FTZ R197, R250, -UR19, R9 ;  /* 0x80000013fac57c23 */ /* 0x002fe40008010009 */
[----:B------:R-:W-:Y:S01]  /*b950*/  FMUL.FTZ R9, R16, c[0x0][0x2ec] ;  /* 0x0000bb0010097a20 */ /* 0x000fe20000410000 */
[----:B------:R-:W-:Y:S01]  /*b960*/  FSEL R20, R20, -INF , !P1 ;  /* 0xff80000014147808 */ /* 0x000fe20004800000 */
[----:B---3--:R-:W-:Y:S01]  /*b970*/  FFMA.FTZ R33, R244, -UR19, R33 ;  /* 0x80000013f4217c23 */ /* 0x008fe20008010021 */
[----:B------:R-:W-:Y:S01]  /*b980*/  I2F R182, R182 ;  /* 0x000000b600b67306 */ /* 0x000fe20000201400 */
[----:B----4-:R-:W-:Y:S01]  /*b990*/  FFMA.FTZ R22, R195, -UR19, R35 ;  /* 0x80000013c3167c23 */ /* 0x010fe20008010023 */
[----:B------:R-:W-:Y:S01]  /*b9a0*/  ISETP.GE.AND P1, PT, R201, R241, PT ;  /* 0x000000f1c900720c */ /* 0x000fe20003f26270 */
[----:B-----5:R-:W-:Y:S01]  /*b9b0*/  FFMA.FTZ R30, R187, -UR19, R30 ;  /* 0x80000013bb1e7c23 */ /* 0x020fe2000801001e */
[----:B------:R-:W-:Y:S01]  /*b9c0*/  FSEL R197, R197, -INF , !P0 ;  /* 0xff800000c5c57808 */ /* 0x000fe20004000000 */
[----:B------:R-:W-:Y:S01]  /*b9d0*/  IMAD.IADD R16, R240, 0x1, -R172 ;  /* 0x00000001f0107824 */ /* 0x000fe200078e0aac */
[----:B------:R-:W-:-:S02]  /*b9e0*/  FSEL R22, R22, -INF , !P6 ;  /* 0xff80000016167808 */ /* 0x000fc40007000000 */
[----:B------:R-:W-:Y:S01]  /*b9f0*/  ISETP.GE.AND P6, PT, R194, R238, PT ;  /* 0x000000eec200720c */ /* 0x000fe20003fc6270 */
[----:B------:R-:W1:Y:S01]  /*ba00*/  MUFU.TANH R7, R23 ;  /* 0x0000001700077308 */ /* 0x000e620000002400 */
[C---:B------:R-:W-:Y:S01]  /*ba10*/  ISETP.LT.OR P1, PT, R201.reuse, R242, P1 ;  /* 0x000000f2c900720c */ /* 0x040fe20000f21670 */
[----:B------:R-:W-:Y:S01]  /*ba20*/  FFMA.FTZ R27, R202, -UR19, R27 ;  /* 0x80000013ca1b7c23 */ /* 0x000fe2000801001b */
[----:B------:R-:W-:Y:S02]  /*ba30*/  ISETP.LT.OR P6, PT, R194, R239, P6 ;  /* 0x000000efc200720c */ /* 0x000fe400037c1670 */
[----:B------:R-:W-:Y:S02]  /*ba40*/  ISETP.GE.AND P0, PT, R201, R238, PT ;  /* 0x000000eec900720c */ /* 0x000fe40003f06270 */
[----:B------:R-:W-:Y:S01]  /*ba50*/  FSEL R192, R192, -INF , !P6 ;  /* 0xff800000c0c07808 */ /* 0x000fe20007000000 */
[----:B------:R-:W2:Y:S01]  /*ba60*/  I2F R190, R190 ;  /* 0x000000be00be7306 */ /* 0x000ea20000201400 */
[----:B------:R-:W-:-:S02]  /*ba70*/  ISETP.GE.AND P6, PT, R200, R241, PT ;  /* 0x000000f1c800720c */ /* 0x000fc40003fc6270 */
[----:B------:R-:W-:Y:S02]  /*ba80*/  FSEL R195, R31, -INF , !P1 ;  /* 0xff8000001fc37808 */ /* 0x000fe40004800000 */
[C---:B------:R-:W-:Y:S02]  /*ba90*/  ISETP.LT.OR P6, PT, R200.reuse, R242, P6 ;  /* 0x000000f2c800720c */ /* 0x040fe400037c1670 */
[-C--:B------:R-:W-:Y:S01]  /*baa0*/  ISETP.GE.AND P1, PT, R200, R238.reuse, PT ;  /* 0x000000eec800720c */ /* 0x080fe20003f26270 */
[----:B------:R-:W-:Y:S01]  /*bab0*/  I2F R178, R178 ;  /* 0x000000b200b27306 */ /* 0x000fe20000201400 */
[----:B------:R-:W-:Y:S01]  /*bac0*/  FSEL R194, R33, -INF , !P6 ;  /* 0xff80000021c27808 */ /* 0x000fe20007000000 */
[----:B-1----:R-:W-:Y:S01]  /*bad0*/  FFMA.FTZ R7, R182, -UR19, R7 ;  /* 0x80000013b6077c23 */ /* 0x002fe20008010007 */
[----:B------:R-:W-:Y:S02]  /*bae0*/  ISETP.GE.AND P6, PT, R193, R238, PT ;  /* 0x000000eec100720c */ /* 0x000fe40003fc6270 */
[----:B------:R-:W-:-:S02]  /*baf0*/  ISETP.LT.OR P0, PT, R201, R239, P0 ;  /* 0x000000efc900720c */ /* 0x000fc40000701670 */
[-C--:B------:R-:W-:Y:S01]  /*bb00*/  ISETP.LT.OR P6, PT, R193, R239.reuse, P6 ;  /* 0x000000efc100720c */ /* 0x080fe200037c1670 */
[----:B------:R-:W1:Y:S01]  /*bb10*/  MUFU.TANH R11, R11 ;  /* 0x0000000b000b7308 */ /* 0x000e620000002400 */
[----:B------:R-:W-:Y:S01]  /*bb20*/  ISETP.LT.OR P1, PT, R200, R239, P1 ;  /* 0x000000efc800720c */ /* 0x000fe20000f21670 */
[----:B--2---:R-:W-:Y:S01]  /*bb30*/  FFMA.FTZ R32, R190, -UR19, R32 ;  /* 0x80000013be207c23 */ /* 0x004fe20008010020 */
[----:B------:R-:W-:Y:S02]  /*bb40*/  FSEL R191, R27, -INF , !P0 ;  /* 0xff8000001bbf7808 */ /* 0x000fe40004000000 */
[----:B------:R-:W-:Y:S02]  /*bb50*/  ISETP.GE.AND P0, PT, R193, R241, PT ;  /* 0x000000f1c100720c */ /* 0x000fe40003f06270 */
[----:B------:R-:W-:Y:S01]  /*bb60*/  FSEL R190, R7, -INF , !P6 ;  /* 0xff80000007be7808 */ /* 0x000fe20007000000 */
[----:B------:R-:W-:Y:S01]  /*bb70*/  I2F R189, R189 ;  /* 0x000000bd00bd7306 */ /* 0x000fe20000201400 */
[----:B------:R-:W-:-:S02]  /*bb80*/  FSEL R35, R30, -INF , !P1 ;  /* 0xff8000001e237808 */ /* 0x000fc40004800000 */
[-C--:B------:R-:W-:Y:S02]  /*bb90*/  ISETP.GE.AND P6, PT, R179, R241.reuse, PT ;  /* 0x000000f1b300720c */ /* 0x080fe40003fc6270 */
[----:B------:R-:W-:Y:S02]  /*bba0*/  ISETP.GE.AND P1, PT, R180, R241, PT ;  /* 0x000000f1b400720c */ /* 0x000fe40003f26270 */
[----:B------:R-:W-:Y:S01]  /*bbb0*/  IABS R16, R16 ;  /* 0x0000001000107213 */ /* 0x000fe20000000000 */
[----:B------:R-:W2:Y:S01]  /*bbc0*/  MUFU.TANH R9, R9 ;  /* 0x0000000900097308 */ /* 0x000ea20000002400 */
[-C--:B------:R-:W-:Y:S01]  /*bbd0*/  ISETP.LT.OR P0, PT, R193, R242.reuse, P0 ;  /* 0x000000f2c100720c */ /* 0x080fe20000701670 */
[----:B-1----:R-:W-:Y:S01]  /*bbe0*/  FFMA.FTZ R11, R178, -UR19, R11 ;  /* 0x80000013b20b7c23 */ /* 0x002fe2000801000b */
[-C--:B------:R-:W-:Y:S01]  /*bbf0*/  ISETP.LT.OR P6, PT, R179, R242.reuse, P6 ;  /* 0x000000f2b300720c */ /* 0x080fe200037c1670 */
[----:B------:R-:W-:Y:S01]  /*bc00*/  IMAD.MOV.U32 R7, RZ, RZ, R16 ;  /* 0x000000ffff077224 */ /* 0x000fe200078e0010 */
[----:B------:R-:W-:-:S02]  /*bc10*/  ISETP.LT.OR P1, PT, R180, R242, P1 ;  /* 0x000000f2b400720c */ /* 0x000fc40000f21670 */
[----:B------:R-:W-:Y:S01]  /*bc20*/  FSEL R193, R32, -INF , !P0 ;  /* 0xff80000020c17808 */ /* 0x000fe20004000000 */
[----:B------:R-:W-:Y:S01]  /*bc30*/  I2F R175, R175 ;  /* 0x000000af00af7306 */ /* 0x000fe20000201400 */
[-C--:B------:R-:W-:Y:S02]  /*bc40*/  ISETP.GE.AND P0, PT, R180, R238.reuse, PT ;  /* 0x000000eeb400720c */ /* 0x080fe40003f06270 */
[----:B------:R-:W-:Y:S02]  /*bc50*/  FSEL R33, R11, -INF , !P6 ;  /* 0xff8000000b217808 */ /* 0x000fe40007000000 */
[----:B------:R-:W-:Y:S02]  /*bc60*/  ISETP.GE.AND P6, PT, R166, R238, PT ;  /* 0x000000eea600720c */ /* 0x000fe40003fc6270 */
[-C--:B------:R-:W-:Y:S01]  /*bc70*/  ISETP.LT.OR P0, PT, R180, R239.reuse, P0 ;  /* 0x000000efb400720c */ /* 0x080fe20000701670 */
[----:B------:R-:W1:Y:S01]  /*bc80*/  MUFU.TANH R18, R18 ;  /* 0x0000001200127308 */ /* 0x000e620000002400 */
[----:B--2---:R-:W-:Y:S01]  /*bc90*/  FFMA.FTZ R9, R189, -UR19, R9 ;  /* 0x80000013bd097c23 */ /* 0x004fe20008010009 */
[----:B------:R-:W-:-:S04]  /*bca0*/  ISETP.LT.OR P6, PT, R166, R239, P6 ;  /* 0x000000efa600720c */ /* 0x000fc800037c1670 */
[----:B------:R-:W-:Y:S02]  /*bcb0*/  FSEL R34, R9, -INF , !P1 ;  /* 0xff80000009227808 */ /* 0x000fe40004800000 */
[----:B------:R-:W-:Y:S01]  /*bcc0*/  I2F R173, R173 ;  /* 0x000000ad00ad7306 */ /* 0x000fe20000201400 */
[----:B------:R-:W-:-:S04]  /*bcd0*/  ISETP.GE.AND P1, PT, R179, R238, PT ;  /* 0x000000eeb300720c */ /* 0x000fc80003f26270 */
[----:B------:R-:W-:-:S03]  /*bce0*/  ISETP.LT.OR P1, PT, R179, R239, P1 ;  /* 0x000000efb300720c */ /* 0x000fc60000f21670 */
[----:B------:R-:W2:Y:S01]  /*bcf0*/  MUFU.TANH R14, R14 ;  /* 0x0000000e000e7308 */ /* 0x000ea20000002400 */
[----:B-1----:R-:W-:-:S05]  /*bd00*/  FFMA.FTZ R18, R175, -UR19, R18 ;  /* 0x80000013af127c23 */ /* 0x002fca0008010012 */
[----:B------:R-:W-:Y:S02]  /*bd10*/  FSEL R179, R18, -INF , !P0 ;  /* 0xff80000012b37808 */ /* 0x000fe40004000000 */
[----:B------:R-:W-:Y:S01]  /*bd20*/  I2F R174, R174 ;  /* 0x000000ae00ae7306 */ /* 0x000fe20000201400 */
[----:B------:R-:W-:-:S04]  /*bd30*/  ISETP.GE.AND P0, PT, R166, R241, PT ;  /* 0x000000f1a600720c */ /* 0x000fc80003f06270 */
[----:B------:R-:W-:Y:S01]  /*bd40*/  ISETP.LT.OR P0, PT, R166, R242, P0 ;  /* 0x000000f2a600720c */ /* 0x000fe20000701670 */
[----:B------:R-:W-:Y:S02]  /*bd50*/  IMAD.MOV.U32 R166, RZ, RZ, R199 ;  /* 0x000000ffffa67224 */ /* 0x000fe400078e00c7 */
[----:B------:R-:W-:Y:S01]  /*bd60*/  I2F R181, R181 ;  /* 0x000000b500b57306 */ /* 0x000fe20000201400 */
[----:B--2---:R-:W-:-:S05]  /*bd70*/  FFMA.FTZ R14, R173, -UR19, R14 ;  /* 0x80000013ad0e7c23 */ /* 0x004fca000801000e */
[----:B------:R-:W-:Y:S02]  /*bd80*/  FSEL R176, R14, -INF , !P6 ;  /* 0xff8000000eb07808 */ /* 0x000fe40007000000 */
[----:B------:R-:W1:Y:S01]  /*bd90*/  MUFU.TANH R19, R19 ;  /* 0x0000001300137308 */ /* 0x000e620000002400 */
[----:B------:R-:W-:Y:S01]  /*bda0*/  BAR.SYNC.DEFER_BLOCKING 0x0 ;  /* 0x0000000000007b1d */ /* 0x000fe20000010000 */
[----:B------:R-:W-:-:S06]  /*bdb0*/  PLOP3.LUT P6, PT, PT, PT, UP0, 0x80, 0x0 ;  /* 0x000000000000781c */ /* 0x000fcc0003fcf008 */
[----:B------:R-:W2:Y:S08]  /*bdc0*/  MUFU.TANH R12, R12 ;  /* 0x0000000c000c7308 */ /* 0x000eb00000002400 */
[----:B------:R-:W-:Y:S01]  /*bdd0*/  I2F R7, R7 ;  /* 0x0000000700077306 */ /* 0x000fe20000201400 */
[----:B-1----:R-:W-:-:S05]  /*bde0*/  FFMA.FTZ R19, R174, -UR19, R19 ;  /* 0x80000013ae137c23 */ /* 0x002fca0008010013 */
[----:B------:R-:W-:Y:S02]  /*bdf0*/  FSEL R178, R19, -INF , !P1 ;  /* 0xff80000013b27808 */ /* 0x000fe40004800000 */
[----:B------:R-:W1:Y:S01]  /*be00*/  MUFU.TANH R13, R13 ;  /* 0x0000000d000d7308 */ /* 0x000e620000002400 */
[----:B--2---:R-:W-:Y:S01]  /*be10*/  FFMA.FTZ R12, R181, -UR19, R12 ;  /* 0x80000013b50c7c23 */ /* 0x004fe2000801000c */
[----:B------:R-:W-:-:S04]  /*be20*/  ISETP.GE.AND P1, PT, R172, R241, PT ;  /* 0x000000f1ac00720c */ /* 0x000fc80003f26270 */
[----:B------:R-:W-:Y:S02]  /*be30*/  FSEL R32, R12, -INF , !P0 ;  /* 0xff8000000c207808 */ /* 0x000fe40004000000 */
[----:B------:R-:W2:Y:S01]  /*be40*/  MUFU.TANH R15, R15 ;  /* 0x0000000f000f7308 */ /* 0x000ea20000002400 */
[C---:B------:R-:W-:Y:S02]  /*be50*/  ISETP.GE.AND P0, PT, R172.reuse, R238, PT ;  /* 0x000000eeac00720c */ /* 0x040fe40003f06270 */
[C---:B------:R-:W-:Y:S02]  /*be60*/  ISETP.LT.OR P1, PT, R172.reuse, R242, P1 ;  /* 0x000000f2ac00720c */ /* 0x040fe40000f21670 */
[----:B------:R-:W-:Y:S01]  /*be70*/  ISETP.LT.OR P0, PT, R172, R239, P0 ;  /* 0x000000efac00720c */ /* 0x000fe20000701670 */
[----:B-1----:R-:W-:Y:S02]  /*be80*/  FFMA.FTZ R13, R167, -UR19, R13 ;  /* 0x80000013a70d7c23 */ /* 0x002fe4000801000d */
[----:B------:R-:W-:-:S03]  /*be90*/  IMAD.MOV.U32 R167, RZ, RZ, R198 ;  /* 0x000000ffffa77224 */ /* 0x000fc600078e00c6 */
[----:B------:R-:W-:Y:S01]  /*bea0*/  FSEL R180, R13, -INF , !P1 ;  /* 0xff8000000db47808 */ /* 0x000fe20004800000 */
[----:B--2---:R-:W-:-:S05]  /*beb0*/  FFMA.FTZ R7, R7, -UR19, R15 ;  /* 0x8000001307077c23 */ /* 0x004fca000801000f */
        /* <DEDUP_REMOVED lines=76> */
.L_x_6420:
[----:B------:R-:W-:-:S04]  /*c380*/  ULEA UR24, -UR8, URZ, 0x6 ;  /* 0x0000003f08187291 */ /* 0x000fc8000f8e313f */
[----:B------:R-:W-:Y:S02]  /*c390*/  USHF.R.S32.HI UR7, URZ, 0x1f, UR24 ;  /* 0x0000001f3f077899 */ /* 0x000fe40008011418 */
.L_x_6421:
        /* <DEDUP_REMOVED lines=70> */
[CC--:B------:R-:W-:Y:S02]  /*c800*/  @!P5 LEA R198, P1, R9.reuse, R247.reuse, 0x1 ;  /* 0x000000f709c6d211 */ /* 0x0c0fe400078208ff */
        /* <DEDUP_REMOVED lines=83> */
.L_x_6423:
[----:B------:R-:W-:Y:S05]  /*cd40*/  BSYNC B0 ;  /* 0x0000000000007941 */ /* 0x000fea0003800000 */
.L_x_6422:
[----:B------:R-:W0:Y:S01]  /*cd50*/  LDGDEPBAR ;  /* 0x00000000000079af */ /* 0x000e220000000000 */
[----:B------:R-:W-:Y:S02]  /*cd60*/  IMAD.U32 R9, RZ, RZ, UR24 ;  /* 0x00000018ff097e24 */ /* 0x000fe4000f8e00ff */
[----:B------:R-:W-:-:S03]  /*cd70*/  IMAD.U32 R7, RZ, RZ, UR7 ;  /* 0x00000007ff077e24 */ /* 0x000fc6000f8e00ff */
[----:B------:R-:W-:-:S04]  /*cd80*/  LEA R247, P0, R9, R247, 0x1 ;  /* 0x000000f709f77211 */ /* 0x000fc800078008ff */
[----:B------:R-:W-:Y:S02]  /*cd90*/  LEA.HI.X R246, R9, R246, R7, 0x1, P0 ;  /* 0x000000f609f67211 */ /* 0x000fe400000f0c07 */
.L_x_6419:
[----:B------:R-:W-:Y:S01]  /*cda0*/  FMNMX.FTZ R11, R3, R2, !PT ;  /* 0x00000002030b7209 */ /* 0x000fe20007810000 */
[----:B-1----:R-:W-:Y:S01]  /*cdb0*/  LDSM.16.MT88.4 R16, [R224+0x10000] ;  /* 0x01000000e010783b */ /* 0x002fe20000004200 */
        /* <DEDUP_REMOVED lines=36> */
[----:B------:R-:W2:Y:S04]  /*d000*/  SHFL.BFLY PT, R173, R9, 0x1, 0x1f ;  /* 0x0c201f0009ad7f89 */ /* 0x000ea800000e0000 */
[----:B------:R-:W3:Y:S01]  /*d010*/  LDSM.16.MT88.4 R12, [R222+0x10000] ;  /* 0x01000000de0c783b */ /* 0x000ee20000004200 */
[----:B-1----:R-:W-:-:S04]  /*d020*/  FMNMX.FTZ R172, R7, R172, !PT ;  /* 0x000000ac07ac7209 */ /* 0x002fc80007810000 */
[C---:B------:R-:W-:Y:S01]  /*d030*/  FSETP.NEU.FTZ.AND P0, PT, R172.reuse, -INF , PT ;  /* 0xff800000ac00780b */ /* 0x040fe20003f1d000 */
[----:B------:R-:W-:Y:S01]  /*d040*/  FMUL.FTZ R177, R172, c[0x0][0x23c] ;  /* 0x00008f00acb17a20 */ /* 0x000fe20000410000 */
[----:B--2---:R-:W-:-:S04]  /*d050*/  FMNMX.FTZ R173, R9, R173, !PT ;  /* 0x000000ad09ad7209 */ /* 0x004fc80007810000 */
[----:B------:R-:W-:Y:S01]  /*d060*/  FSEL R177, R177, RZ, P0 ;  /* 0x000000ffb1b17208 */ /* 0x000fe20000000000 */
[C---:B------:R-:W-:Y:S01]  /*d070*/  FMUL.FTZ R181, R173.reuse, c[0x0][0x23c] ;  /* 0x00008f00adb57a20 */ /* 0x040fe20000410000 */
[----:B------:R-:W-:-:S03]  /*d080*/  FSETP.NEU.FTZ.AND P1, PT, R173, -INF , PT ;  /* 0xff800000ad00780b */ /* 0x000fc60003f3d000 */
[--C-:B------:R-:W-:Y:S01]  /*d090*/  FFMA.FTZ R165, R2, c[0x0][0x23c], -R177.reuse ;  /* 0x00008f0002a57a23 */ /* 0x100fe200000108b1 */
[----:B------:R-:W-:Y:S01]  /*d0a0*/  FSEL R181, R181, RZ, P1 ;  /* 0x000000ffb5b57208 */ /* 0x000fe20000800000 */
[--C-:B------:R-:W-:Y:S02]  /*d0b0*/  FFMA.FTZ R2, R0, c[0x0][0x23c], -R177.reuse ;  /* 0x00008f0000027a23 */ /* 0x100fe400000108b1 */
[----:B------:R-:W-:Y:S01]  /*d0c0*/  FFMA.FTZ R0, R4, c[0x0][0x23c], -R177 ;  /* 0x00008f0004007a23 */ /* 0x000fe200000108b1 */
[----:B------:R-:W-:Y:S01]  /*d0d0*/  FSEL R4, R173, RZ, P1 ;  /* 0x000000ffad047208 */ /* 0x000fe20000800000 */
[--C-:B------:R-:W-:Y:S01]  /*d0e0*/  FFMA.FTZ R169, R168, c[0x0][0x23c], -R181.reuse ;  /* 0x00008f00a8a97a23 */ /* 0x100fe200000108b5 */
[----:B------:R-:W-:Y:S01]  /*d0f0*/  MUFU.EX2 R165, R165 ;  /* 0x000000a500a57308 */ /* 0x000fe20000000800 */
[----:B------:R-:W-:Y:S02]  /*d100*/  FFMA.FTZ R171, R10, c[0x0][0x23c], -R181 ;  /* 0x00008f000aab7a23 */ /* 0x000fe400000108b5 */
[----:B------:R-:W-:-:S02]  /*d110*/  FADD.FTZ R4, R164, -R4 ;  /* 0x80000004a4047221 */ /* 0x000fc40000010000 */
[----:B------:R-:W-:Y:S01]  /*d120*/  FFMA.FTZ R164, R5, c[0x0][0x23c], -R177 ;  /* 0x00008f0005a47a23 */ /* 0x000fe200000108b1 */
[----:B------:R-:W-:Y:S01]  /*d130*/  FSEL R5, R172, RZ, P0 ;  /* 0x000000ffac057208 */ /* 0x000fe20000000000 */
[--C-:B------:R-:W-:Y:S01]  /*d140*/  FFMA.FTZ R170, R8, c[0x0][0x23c], -R181.reuse ;  /* 0x00008f0008aa7a23 */ /* 0x100fe200000108b5 */
[----:B------:R-:W-:Y:S01]  /*d150*/  MUFU.EX2 R171, R171 ;  /* 0x000000ab00ab7308 */ /* 0x000fe20000000800 */
[----:B------:R-:W-:Y:S01]  /*d160*/  FFMA.FTZ R168, R6, c[0x0][0x23c], -R181 ;  /* 0x00008f0006a87a23 */ /* 0x000fe200000108b5 */
[----:B------:R-:W1:Y:S01]  /*d170*/  LDSM.16.MT88.4 R8, [R221+0x10000] ;  /* 0x01000000dd08783b */ /* 0x000e620000004200 */
[----:B------:R-:W-:Y:S02]  /*d180*/  FADD.FTZ R5, R3, -R5 ;  /* 0x8000000503057221 */ /* 0x000fe40000010000 */
[----:B------:R-:W-:Y:S02]  /*d190*/  FMUL.FTZ R4, R4, c[0x0][0x23c] ;  /* 0x00008f0004047a20 */ /* 0x000fe40000410000 */
[----:B------:R-:W-:Y:S01]  /*d1a0*/  FMUL.FTZ R3, R5, c[0x0][0x23c] ;  /* 0x00008f0005037a20 */ /* 0x000fe20000410000 */
[----:B------:R-:W-:Y:S01]  /*d1b0*/  MUFU.EX2 R170, R170 ;  /* 0x000000aa00aa7308 */ /* 0x000fe20000000800 */
[----:B------:R-:W-:-:S02]  /*d1c0*/  FFMA.FTZ R184, R26, c[0x0][0x23c], -R181 ;  /* 0x00008f001ab87a23 */ /* 0x000fc400000108b5 */
[----:B------:R-:W-:Y:S02]  /*d1d0*/  FFMA.FTZ R185, R22, c[0x0][0x23c], -R181 ;  /* 0x00008f0016b97a23 */ /* 0x000fe400000108b5 */
[--C-:B------:R-:W-:Y:S02]  /*d1e0*/  FFMA.FTZ R186, R25, c[0x0][0x23c], -R177.reuse ;  /* 0x00008f0019ba7a23 */ /* 0x100fe400000108b1 */
[--C-:B------:R-:W-:Y:S01]  /*d1f0*/  FFMA.FTZ R187, R24, c[0x0][0x23c], -R177.reuse ;  /* 0x00008f0018bb7a23 */ /* 0x100fe200000108b1 */
[----:B------:R-:W-:Y:S01]  /*d200*/  MUFU.EX2 R169, R169 ;  /* 0x000000a900a97308 */ /* 0x000fe20000000800 */
[--C-:B------:R-:W-:Y:S01]  /*d210*/  FFMA.FTZ R188, R21, c[0x0][0x23c], -R177.reuse ;  /* 0x00008f0015bc7a23 */ /* 0x100fe200000108b1 */
[----:B------:R-:W-:Y:S01]  /*d220*/  LDSM.16.MT88.4 R24, [R221+0x10800] ;  /* 0x01080000dd18783b */ /* 0x000fe20000004200 */
[----:B------:R-:W-:Y:S02]  /*d230*/  FFMA.FTZ R189, R20, c[0x0][0x23c], -R177 ;  /* 0x00008f0014bd7a23 */ /* 0x000fe400000108b1 */
[--C-:B------:R-:W-:Y:S01]  /*d240*/  FFMA.FTZ R182, R29, c[0x0][0x23c], -R181.reuse ;  /* 0x00008f001db67a23 */ /* 0x100fe200000108b5 */
[----:B------:R-:W-:Y:S01]  /*d250*/  LDSM.16.MT88.4 R20, [R220+0x10800] ;  /* 0x01080000dc14783b */ /* 0x000fe20000004200 */
[--C-:B------:R-:W-:Y:S01]  /*d260*/  FFMA.FTZ R183, R28, c[0x0][0x23c], -R181.reuse ;  /* 0x00008f001cb77a23 */ /* 0x100fe200000108b5 */
[----:B------:R-:W2:Y:S01]  /*d270*/  MUFU.EX2 R168, R168 ;  /* 0x000000a800a87308 */ /* 0x000ea20000000800 */
[--C-:B------:R-:W-:Y:S01]  /*d280*/  FFMA.FTZ R196, R197, c[0x0][0x23c], -R181.reuse ;  /* 0x00008f00c5c47a23 */ /* 0x100fe200000108b5 */
[----:B------:R-:W-:Y:S01]  /*d290*/  LDSM.16.MT88.4 R28, [R221+0x16800] ;  /* 0x01680000dd1c783b */ /* 0x000fe20000004200 */
[----:B------:R-:W-:-:S02]  /*d2a0*/  FFMA.FTZ R195, R195, c[0x0][0x23c], -R181 ;  /* 0x00008f00c3c37a23 */ /* 0x000fc400000108b5 */
[--C-:B------:R-:W-:Y:S02]  /*d2b0*/  FFMA.FTZ R194, R194, c[0x0][0x23c], -R181.reuse ;  /* 0x00008f00c2c27a23 */ /* 0x100fe400000108b5 */
[----:B------:R-:W-:Y:S01]  /*d2c0*/  FFMA.FTZ R193, R193, c[0x0][0x23c], -R181 ;  /* 0x00008f00c1c17a23 */ /* 0x000fe200000108b5 */
[----:B------:R-:W4:Y:S01]  /*d2d0*/  MUFU.EX2 R2, R2 ;  /* 0x0000000200027308 */ /* 0x000f220000000800 */
[--C-:B------:R-:W-:Y:S02]  /*d2e0*/  FFMA.FTZ R192, R192, c[0x0][0x23c], -R177.reuse ;  /* 0x00008f00c0c07a23 */ /* 0x100fe400000108b1 */
[--C-:B------:R-:W-:Y:S02]  /*d2f0*/  FFMA.FTZ R191, R191, c[0x0][0x23c], -R177.reuse ;  /* 0x00008f00bfbf7a23 */ /* 0x100fe400000108b1 */
[--C-:B------:R-:W-:Y:S02]  /*d300*/  FFMA.FTZ R197, R35, c[0x0][0x23c], -R177.reuse ;  /* 0x00008f0023c57a23 */ /* 0x100fe400000108b1 */
[----:B------:R-:W-:Y:S01]  /*d310*/  FFMA.FTZ R190, R190, c[0x0][0x23c], -R177 ;  /* 0x00008f00bebe7a23 */ /* 0x000fe200000108b1 */
[----:B------:R-:W-:Y:S01]  /*d320*/  MUFU.EX2 R0, R0 ;  /* 0x0000000000007308 */ /* 0x000fe20000000800 */
[----:B--2---:R-:W-:Y:S01]  /*d330*/  F2FP.PACK_AB R6, R168, R169 ;  /* 0x000000a9a806723e */ /* 0x004fe200000000ff */
[----:B------:R-:W-:-:S02]  /*d340*/  FFMA.FTZ R198, R34, c[0x0][0x23c], -R181 ;  /* 0x00008f0022c67a23 */ /* 0x000fc400000108b5 */
[--C-:B------:R-:W-:Y:S02]  /*d350*/  FFMA.FTZ R199, R33, c[0x0][0x23c], -R181.reuse ;  /* 0x00008f0021c77a23 */ /* 0x100fe400000108b5 */
[--C-:B------:R-:W-:Y:S02]  /*d360*/  FFMA.FTZ R200, R32, c[0x0][0x23c], -R181.reuse ;  /* 0x00008f0020c87a23 */ /* 0x100fe400000108b5 */
[----:B------:R-:W2:Y:S01]  /*d370*/  MUFU.EX2 R164, R164 ;  /* 0x000000a400a47308 */ /* 0x000ea20000000800 */
[----:B----4-:R-:W-:Y:S01]  /*d380*/  F2FP.PACK_AB R5, R2, R165 ;  /* 0x000000a50205723e */ /* 0x010fe200000000ff */
[----:B------:R-:W-:Y:S01]  /*d390*/  LDSM.16.MT88.4 R32, [R221+0x17000] ;  /* 0x01700000dd20783b */ /* 0x000fe20000004200 */
[----:B------:R-:W-:Y:S02]  /*d3a0*/  FFMA.FTZ R180, R180, c[0x0][0x23c], -R181 ;  /* 0x00008f00b4b47a23 */ /* 0x000fe400000108b5 */
[--C-:B------:R-:W-:Y:S02]  /*d3b0*/  FFMA.FTZ R179, R179, c[0x0][0x23c], -R177.reuse ;  /* 0x00008f00b3b37a23 */ /* 0x100fe400000108b1 */
[--C-:B------:R-:W-:Y:S01]  /*d3c0*/  FFMA.FTZ R178, R178, c[0x0][0x23c], -R177.reuse ;  /* 0x00008f00b2b27a23 */ /* 0x100fe200000108b1 */
[----:B------:R4:W5:Y:S01]  /*d3d0*/  MUFU.EX2 R174, R4 ;  /* 0x0000000400ae7308 */ /* 0x0009620000000800 */
[----:B------:R-:W-:-:S02]  /*d3e0*/  FFMA.FTZ R176, R176, c[0x0][0x23c], -R177 ;  /* 0x00008f00b0b07a23 */ /* 0x000fc400000108b1 */
[----:B------:R-:W-:-:S05]  /*d3f0*/  FFMA.FTZ R175, R175, c[0x0][0x23c], -R177 ;  /* 0x00008f00afaf7a23 */ /* 0x000fca00000108b1 */
[----:B------:R-:W1:Y:S01]  /*d400*/  MUFU.EX2 R3, R3 ;  /* 0x0000000300037308 */ /* 0x000e620000000800 */
[----:B--2---:R-:W-:Y:S02]  /*d410*/  F2FP.PACK_AB R7, R164, R0 ;  /* 0x00000000a407723e */ /* 0x004fe400000000ff */
[----:B----4-:R-:W-:Y:S01]  /*d420*/  F2FP.PACK_AB R4, R170, R171 ;  /* 0x000000abaa04723e */ /* 0x010fe200000000ff */
[----:B-----5:R-:W-:-:S04]  /*d430*/  FMUL.FTZ R160, R160, R174 ;  /* 0x000000aea0a07220 */ /* 0x020fc80000410000 */
[----:B------:R-:W2:Y:S01]  /*d440*/  MUFU.EX2 R182, R182 ;  /* 0x000000b600b67308 */ /* 0x000ea20000000800 */
        /* <DEDUP_REMOVED lines=22> */
[C---:B---3--:R-:W-:Y:S01]  /*d5b0*/  HMMA.16816.F32 R152, R4.reuse, R12, R152 ;  /* 0x0000000c0498723c */ /* 0x048fe20000001898 */
[-C--:B------:R-:W-:Y:S01]  /*d5c0*/  FMUL.FTZ R145, R145, R174.reuse ;  /* 0x000000ae91917220 */ /* 0x080fe20000410000 */
[----:B------:R-:W3:Y:S01]  /*d5d0*/  MUFU.EX2 R186, R186 ;  /* 0x000000ba00ba7308 */ /* 0x000ee20000000800 */
        /* <DEDUP_REMOVED lines=26> */
[----:B------:R-:W4:Y:S01]  /*d780*/  MUFU.EX2 R196, R196 ;  /* 0x000000c400c47308 */ /* 0x000f220000000800 */
        /* <DEDUP_REMOVED lines=330> */
.L_x_6416:
        /* <DEDUP_REMOVED lines=12> */
.L_x_6428:
        /* <DEDUP_REMOVED lines=94> */
.L_x_6425:
        /* <DEDUP_REMOVED lines=9> */
[----:B------:R-:W-:Y:S02]  /*f360*/  IADD3.X R5, R3, UR20, RZ, P1, !PT ;  /* 0x0000001403057c10 */ /* 0x000fe40008ffe4ff */
[----:B------:R-:W-:Y:S01]  /*f370*/  @!PT LDS RZ, [RZ] ;  /* 0x00000000fffff984 */ /* 0x000fe20000000800 */
[----:B------:R-:W-:Y:S01]  /*f380*/  @!PT LDS RZ, [RZ] ;  /* 0x00000000fffff984 */ /* 0x000fe20000000800 */
[----:B------:R-:W-:Y:S01]  /*f390*/  @!PT LDS RZ, [RZ] ;  /* 0x00000000fffff984 */ /* 0x000fe20000000800 */
[----:B------:R1:W-:Y:S01]  /*f3a0*/  @!P6 LDGSTS.E.BYPASS.LTC128B.128 [R235+0x10000], [R250.64] ;  /* 0x10000000faebefae */ /* 0x0003e2000b901d56 */
[CC--:B------:R-:W-:Y:S02]  /*f3b0*/  @!P6 LEA R16, P1, R6.reuse, R167.reuse, 0x1 ;  /* 0x000000a70610e211 */ /* 0x0c0fe400078208ff */
[CC--:B------:R-:W-:Y:S02]  /*f3c0*/  @!P5 LEA R12, P0, R6.reuse, R167.reuse, 0x1 ;  /* 0x000000a7060cd211 */ /* 0x0c0fe400078008ff */
        /* <DEDUP_REMOVED lines=12> */
[----:B------:R-:W-:Y:S01]  /*f490*/  @!PT LDS RZ, [RZ] ;  /* 0x00000000fffff984 */ /* 0x000fe20000000800 */
[----:B------:R-:W-:Y:S01]  /*f4a0*/  @!PT LDS RZ, [RZ] ;  /* 0x00000000fffff984 */ /* 0x000fe20000000800 */
[----:B------:R-:W-:Y:S01]  /*f4b0*/  @!PT LDS RZ, [RZ] ;  /* 0x00000000fffff984 */ /* 0x000fe20000000800 */
[----:B------:R1:W-:Y:S01]  /*f4c0*/  @!P4 LDGSTS.E.BYPASS.LTC128B.128 [R235+0x14000], [R250.64+0x100] ;  /* 0x14000100faebcfae */ /* 0x0003e2000b901d56 */
[CCC-:B------:R-:W-:Y:S02]  /*f4d0*/  @!P3 LEA.HI.X R9, R6.reuse, R166.reuse, R5.reuse, 0x1, P1 ;  /* 0x000000a60609b211 */ /* 0x1c0fe400008f0c05 */
[-C--:B------:R-:W-:Y:S02]  /*f4e0*/  @!P4 LEA.HI.X R11, R6, R166.reuse, R5, 0x1, P2 ;  /* 0x000000a6060bc211 */ /* 0x080fe400010f0c05 */
[----:B------:R-:W-:Y:S01]  /*f4f0*/  @P3 STS.128 [R235+0x16000], RZ ;  /* 0x016000ffeb003388 */ /* 0x000fe20000000c00 */
[CC--:B------:R-:W-:Y:S02]  /*f500*/  @!P6 LEA R14, P0, R4.reuse, R167.reuse, 0x1 ;  /* 0x000000a7040ee211 */ /* 0x0c0fe400078008ff */
[CC--:B------:R-:W-:Y:S02]  /*f510*/  @!P5 LEA R20, P2, R4.reuse, R167.reuse, 0x1 ;  /* 0x000000a70414d211 */ /* 0x0c0fe400078408ff */
[----:B------:R-:W-:Y:S01]  /*f520*/  @!PT LDS RZ, [RZ] ;  /* 0x00000000fffff984 */ /* 0x000fe20000000800 */
[----:B------:R-:W-:Y:S01]  /*f530*/  @!PT LDS RZ, [RZ] ;  /* 0x00000000fffff984 */ /* 0x000fe20000000800 */
[----:B------:R-:W-:Y:S01]  /*f540*/  @!PT LDS RZ, [RZ] ;  /* 0x00000000fffff984 */ /* 0x000fe20000000800 */
[----:B------:R1:W-:Y:S01]  /*f550*/  @!P3 LDGSTS.E.BYPASS.LTC128B.128 [R235+0x16000], [R250.64+0x180] ;  /* 0x16000180faebbfae */ /* 0x0003e2000b901d56 */
[CCC-:B------:R-:W-:Y:S02]  /*f560*/  @!P6 LEA.HI.X R15, R4.reuse, R166.reuse, R3.reuse, 0x1, P0 ;  /* 0x000000a6040fe211 */ /* 0x1c0fe400000f0c03 */
[CCC-:B------:R-:W-:Y:S02]  /*f570*/  @!P5 LEA.HI.X R21, R4.reuse, R166.reuse, R3.reuse, 0x1, P2 ;  /* 0x000000a60415d211 */ /* 0x1c0fe400010f0c03 */
[----:B------:R-:W-:Y:S01]  /*f580*/  @P6 STS.128 [R235+0x10800], RZ ;  /* 0x010800ffeb006388 */ /* 0x000fe20000000c00 */
[CC--:B------:R-:W-:Y:S02]  /*f590*/  @!P4 LEA R18, P1, R4.reuse, R167.reuse, 0x1 ;  /* 0x000000a70412c211 */ /* 0x0c0fe400078208ff */
[CC--:B------:R-:W-:Y:S02]  /*f5a0*/  @!P3 LEA R6, P0, R4.reuse, R167.reuse, 0x1 ;  /* 0x000000a70406b211 */ /* 0x0c0fe400078008ff */
[----:B------:R-:W-:Y:S01]  /*f5b0*/  @!PT LDS RZ, [RZ] ;  /* 0x00000000fffff984 */ /* 0x000fe20000000800 */
[----:B------:R-:W-:Y:S01]  /*f5c0*/  @!PT LDS RZ, [RZ] ;  /* 0x00000000fffff984 */ /* 0x000fe20000000800 */
[----:B------:R-:W-:Y:S01]  /*f5d0*/  @!PT LDS RZ, [RZ] ;  /* 0x00000000fffff984 */ /* 0x000fe20000000800 */
[----:B------:R2:W-:Y:S01]  /*f5e0*/  @!P6 LDGSTS.E.BYPASS.LTC128B.128 [R235+0x10800], [R16.64] ;  /* 0x1080000010ebefae */ /* 0x0005e2000b901d56 */
[CCC-:B------:R-:W-:Y:S02]  /*f5f0*/  @!P4 LEA.HI.X R19, R4.reuse, R166.reuse, R3.reuse, 0x1, P1 ;  /* 0x000000a60413c211 */ /* 0x1c0fe400008f0c03 */
[CC--:B------:R-:W-:Y:S02]  /*f600*/  @!P3 LEA.HI.X R7, R4.reuse, R166.reuse, R3, 0x1, P0 ;  /* 0x000000a60407b211 */ /* 0x0c0fe400000f0c03 */
[----:B------:R-:W-:Y:S01]  /*f610*/  @P5 STS.128 [R235+0x12800], RZ ;  /* 0x012800ffeb005388 */ /* 0x000fe20000000c00 */
[----:B------:R-:W-:Y:S04]  /*f620*/  IADD3 R5, P2, R4, UR21, RZ ;  /* 0x0000001504057c10 */ /* 0x000fe8000ff5e0ff */
[----:B------:R-:W-:Y:S01]  /*f630*/  @!PT LDS RZ, [RZ] ;  /* 0x00000000fffff984 */ /* 0x000fe20000000800 */
[----:B------:R-:W-:Y:S01]  /*f640*/  @!PT LDS RZ, [RZ] ;  /* 0x00000000fffff984 */ /* 0x000fe20000000800 */
[----:B------:R-:W-:Y:S01]  /*f650*/  @!PT LDS RZ, [RZ] ;  /* 0x00000000fffff984 */ /* 0x000fe20000000800 */
[----:B------:R3:W-:Y:S01]  /*f660*/  @!P5 LDGSTS.E.BYPASS.LTC128B.128 [R235+0x12800], [R12.64+0x80] ;  /* 0x128000800cebdfae */ /* 0x0007e2000b901d56 */
[-C--:B------:R-:W-:Y:S02]  /*f670*/  @!P6 LEA R26, P0, R5, R167.reuse, 0x1 ;  /* 0x000000a7051ae211 */ /* 0x080fe400078008ff */
        /* <DEDUP_REMOVED lines=75> */
[----:B------:R-:W2:Y:S02]  /*fb30*/  LDSM.16.M88.4 R196, [R223+0x8800] ;  /* 0x00880000dfc4783b */ /* 0x000ea40000000200 */
[C---:B------:R-:W-:Y:S03]  /*fb40*/  HMMA.16816.F32 R16, R32.reuse, R18, RZ ;  /* 0x000000122010723c */ /* 0x040fe600000018ff */
[----:B------:R-:W-:Y:S05]  /*fb50*/  LDSM.16.M88.4 R200, [R223+0x9800] ;  /* 0x00980000dfc8783b */ /* 0x000fea0000000200 */
        /* <DEDUP_REMOVED lines=10> */
[----:B------:R-:W4:Y:S07]  /*fc00*/  LDSM.16.M88.4 R176, [R216] ;  /* 0x00000000d8b0783b */ /* 0x000f2e0000000200 */
[C---:B---3--:R-:W-:Y:S08]  /*fc10*/  HMMA.16816.F32 R20, R168.reuse, R180, R20 ;  /* 0x000000b4a814723c */ /* 0x048ff00000001814 */
[C---:B------:R-:W-:Y:S01]  /*fc20*/  HMMA.16816.F32 R24, R168.reuse, R182, R24 ;  /* 0x000000b6a818723c */ /* 0x040fe20000001818 */
[----:B------:R-:W3:Y:S07]  /*fc30*/  LDSM.16.M88.4 R180, [R216+0x800] ;  /* 0x00080000d8b4783b */ /* 0x000eee0000000200 */
[C---:B------:R-:W-:Y:S08]  /*fc40*/  HMMA.16816.F32 R28, R168.reuse, R184, R28 ;  /* 0x000000b8a81c723c */ /* 0x040ff0000000181c */
[----:B------:R-:W-:Y:S01]  /*fc50*/  HMMA.16816.F32 R32, R168, R186, R32 ;  /* 0x000000baa820723c */ /* 0x000fe20000001820 */
[----:B------:R-:W5:Y:S05]  /*fc60*/  LDSM.16.M88.4 R168, [R216+0x1000] ;  /* 0x00100000d8a8783b */ /* 0x000f6a0000000200 */
[----:B------:R-:W3:Y:S02]  /*fc70*/  LDSM.16.M88.4 R184, [R216+0x1800] ;  /* 0x00180000d8b8783b */ /* 0x000ee40000000200 */
[C---:B--2---:R-:W-:Y:S08]  /*fc80*/  HMMA.16816.F32 R4, R188.reuse, R192, R4 ;  /* 0x000000c0bc04723c */ /* 0x044ff00000001804 */
        /* <DEDUP_REMOVED lines=10> */
[----:B------:R-:W2:Y:S05]  /*fd30*/  LDSM.16.M88.4 R188, [R229+0xb000] ;  /* 0x00b00000e5bc783b */ /* 0x000eaa0000000200 */
[----:B------:R-:W1:Y:S02]  /*fd40*/  LDSM.16.M88.4 R200, [R229+0xb800] ;  /* 0x00b80000e5c8783b */ /* 0x000e640000000200 */
[C---:B----4-:R-:W-:Y:S08]  /*fd50*/  HMMA.16816.F32 R4, R172.reuse, R176, R4 ;  /* 0x000000b0ac04723c */ /* 0x050ff00000001804 */
[C---:B------:R-:W-:Y:S01]  /*fd60*/  HMMA.16816.F32 R8, R172.reuse, R178, R8 ;  /* 0x000000b2ac08723c */ /* 0x040fe20000001808 */
[----:B------:R-:W-:Y:S07]  /*fd70*/  LDSM.16.M88.4 R176, [R215] ;  /* 0x00000000d7b0783b */ /* 0x000fee0000000200 */
[C---:B---3--:R-:W-:Y:S08]  /*fd80*/  HMMA.16816.F32 R12, R172.reuse, R180, R12 ;  /* 0x000000b4ac0c723c */ /* 0x048ff0000000180c */
[C---:B------:R-:W-:Y:S01]  /*fd90*/  HMMA.16816.F32 R16, R172.reuse, R182, R16 ;  /* 0x000000b6ac10723c */ /* 0x040fe20000001810 */
[----:B------:R-:W-:Y:S07]  /*fda0*/  LDSM.16.M88.4 R180, [R214] ;  /* 0x00000000d6b4783b */ /* 0x000fee0000000200 */
[C---:B-----5:R-:W-:Y:S08]  /*fdb0*/  HMMA.16816.F32 R20, R172.reuse, R168, R20 ;  /* 0x000000a8ac14723c */ /* 0x060ff00000001814 */
[C---:B------:R-:W-:Y:S01]  /*fdc0*/  HMMA.16816.F32 R24, R172.reuse, R170, R24 ;  /* 0x000000aaac18723c */ /* 0x040fe20000001818 */
[----:B------:R-:W3:Y:S07]  /*fdd0*/  LDSM.16.M88.4 R168, [R228+0x2000] ;  /* 0x00200000e4a8783b */ /* 0x000eee0000000200 */
[C---:B------:R-:W-:Y:S08]  /*fde0*/  HMMA.16816.F32 R28, R172.reuse, R184, R28 ;  /* 0x000000b8ac1c723c */ /* 0x040ff0000000181c */
[----:B------:R-:W-:Y:S01]  /*fdf0*/  HMMA.16816.F32 R32, R172, R186, R32 ;  /* 0x000000baac20723c */ /* 0x000fe20000001820 */
[----:B------:R-:W4:Y:S05]  /*fe00*/  LDSM.16.M88.4 R172, [R213] ;  /* 0x00000000d5ac783b */ /* 0x000f2a0000000200 */
        /* <DEDUP_REMOVED lines=10> */
[C---:B------:R-:W-:Y:S08]  /*feb0*/  HMMA.16816.F32 R28, R164.reuse, R200, R28 ;  /* 0x000000c8a41c723c */ /* 0x040ff0000000181c */
[----:B------:R-:W-:Y:S01]  /*fec0*/  HMMA.16816.F32 R32, R164, R202, R32 ;  /* 0x000000caa420723c */ /* 0x000fe20000001820 */
[----:B------:R-:W2:Y:S05]  /*fed0*/  LDSM.16.M88.4 R164, [R223+0xb000] ;  /* 0x00b00000dfa4783b */ /* 0x000eaa0000000200 */
[----:B------:R-:W1:Y:S02]  /*fee0*/  LDSM.16.M88.4 R200, [R223+0xb800] ;  /* 0x00b80000dfc8783b */ /* 0x000e640000000200 */
[C---:B---3--:R-:W-:Y:S08]  /*fef0*/  HMMA.16816.F32 R4, R168.reuse, R176, R4 ;  /* 0x000000b0a804723c */ /* 0x048ff00000001804 */
[C---:B------:R-:W-:Y:S01]  /*ff00*/  HMMA.16816.F32 R8, R168.reuse, R178, R8 ;  /* 0x000000b2a808723c */ /* 0x040fe20000001808 */
[----:B------:R-:W-:Y:S07]  /*ff10*/  LDSM.16.M88.4 R176, [R216+0x2000] ;  /* 0x00200000d8b0783b */ /* 0x000fee0000000200 */
[C---:B------:R-:W-:Y:S08]  /*ff20*/  HMMA.16816.F32 R12, R168.reuse, R180, R12 ;  /* 0x000000b4a80c723c */ /* 0x040ff0000000180c */
[C---:B------:R-:W-:Y:S01]  /*ff30*/  HMMA.16816.F32 R16, R168.reuse, R182, R16 ;  /* 0x000000b6a810723c */ /* 0x040fe20000001810 */
[----:B------:R-:W-:Y:S07]  /*ff40*/  LDSM.16.M88.4 R180, [R216+0x2800] ;  /* 0x00280000d8b4783b */ /* 0x000fee0000000200 */
[C---:B----4-:R-:W-:Y:S08]  /*ff50*/  HMMA.16816.F32 R20, R168.reuse, R172, R20 ;  /* 0x000000aca814723c */ /* 0x050ff00000001814 */
[C---:B------:R-:W-:Y:S01]  /*ff60*/  HMMA.16816.F32 R24, R168.reuse, R174, R24 ;  /* 0x000000aea818723c */ /* 0x040fe20000001818 */
[----:B------:R-:W3:Y:S07]  /*ff70*/  LDSM.16.M88.4 R172, [R225+0x2000] ;  /* 0x00200000e1ac783b */ /* 0x000eee0000000200 */
[C---:B-----5:R-:W-:Y:S08]  /*ff80*/  HMMA.16816.F32 R28, R168.reuse, R184, R28 ;  /* 0x000000b8a81c723c */ /* 0x060ff0000000181c */
[----:B------:R-:W-:Y:S01]  /*ff90*/  HMMA.16816.F32 R32, R168, R186, R32 ;  /* 0x000000baa820723c */ /* 0x000fe20000001820 */
[----:B------:R-:W4:Y:S05]  /*ffa0*/  LDSM.16.M88.4 R168, [R216+0x3000] ;  /* 0x00300000d8a8783b */ /* 0x000f2a0000000200 */
[----:B------:R-:W5:Y:S02]  /*ffb0*/  LDSM.16.M88.4 R184, [R216+0x3800] ;  /* 0x00380000d8b8783b */ /* 0x000f640000000200 */
        /* <DEDUP_REMOVED lines=15> */
[----:B------:R-:W-:Y:S07]  /*100b0*/  LDSM.16.M88.4 R176, [R211] ;  /* 0x00000000d3b0783b */ /* 0x000fee0000000200 */
[C---:B------:R-:W-:Y:S08]  /*100c0*/  HMMA.16816.F32 R12, R172.reuse, R180, R12 ;  /* 0x000000b4ac0c723c */ /* 0x040ff0000000180c */
[C---:B------:R-:W-:Y:S01]  /*100d0*/  HMMA.16816.F32 R16, R172.reuse, R182, R16 ;  /* 0x000000b6ac10723c */ /* 0x040fe20000001810 */
[----:B------:R-:W-:Y:S07]  /*100e0*/  LDSM.16.M88.4 R180, [R210] ;  /* 0x00000000d2b4783b */ /* 0x000fee0000000200 */
[C---:B----4-:R-:W-:Y:S08]  /*100f0*/  HMMA.16816.F32 R20, R172.reuse, R168, R20 ;  /* 0x000000a8ac14723c */ /* 0x050ff00000001814 */
[C---:B------:R-:W-:Y:S01]  /*10100*/  HMMA.16816.F32 R24, R172.reuse, R170, R24 ;  /* 0x000000aaac18723c */ /* 0x040fe20000001818 */
[----:B------:R-:W3:Y:S07]  /*10110*/  LDSM.16.M88.4 R168, [R228+0x4000] ;  /* 0x00400000e4a8783b */ /* 0x000eee0000000200 */
[C---:B-----5:R-:W-:Y:S08]  /*10120*/  HMMA.16816.F32 R28, R172.reuse, R184, R28 ;  /* 0x000000b8ac1c723c */ /* 0x060ff0000000181c */
        /* <DEDUP_REMOVED lines=15> */
[----:B------:R-:W-:Y:S02]  /*10220*/  LDSM.16.M88.4 R200, [R216+0x4800] ;  /* 0x00480000d8c8783b */ /* 0x000fe40000000200 */
        /* <DEDUP_REMOVED lines=24> */
[----:B------:R-:W3:Y:S05]  /*103b0*/  LDSM.16.M88.4 R172, [R229+0xf000] ;  /* 0x00f00000e5ac783b */ /* 0x000eea0000000200 */
[----:B------:R-:W-:Y:S02]  /*103c0*/  LDSM.16.M88.4 R188, [R228+0x6000] ;  /* 0x00600000e4bc783b */ /* 0x000fe40000000200 */
[C---:B------:R-:W-:Y:S08]  /*103d0*/  HMMA.16816.F32 R4, R176.reuse, R180, R4 ;  /* 0x000000b4b004723c */ /* 0x040ff00000001804 */
[C---:B------:R-:W-:Y:S01]  /*103e0*/  HMMA.16816.F32 R8, R176.reuse, R182, R8 ;  /* 0x000000b6b008723c */ /* 0x040fe20000001808 */
[----:B------:R-:W1:Y:S07]  /*103f0*/  LDSM.16.M88.4 R180, [R229+0xf800] ;  /* 0x00f80000e5b4783b */ /* 0x000e6e0000000200 */
[C---:B------:R-:W-:Y:S08]  /*10400*/  HMMA.16816.F32 R12, R176.reuse, R200, R12 ;  /* 0x000000c8b00c723c */ /* 0x040ff0000000180c */
[C---:B------:R-:W-:Y:S01]  /*10410*/  HMMA.16816.F32 R16, R176.reuse, R202, R16 ;  /* 0x000000cab010723c */ /* 0x040fe20000001810 */
[----:B------:R-:W2:Y:S07]  /*10420*/  LDSM.16.M88.4 R200, [R207] ;  /* 0x00000000cfc8783b */ /* 0x000eae0000000200 */
[C---:B----4-:R-:W-:Y:S08]  /*10430*/  HMMA.16816.F32 R20, R176.reuse, R168, R20 ;  /* 0x000000a8b014723c */ /* 0x050ff00000001814 */
[C---:B------:R-:W-:Y:S01]  /*10440*/  HMMA.16816.F32 R24, R176.reuse, R170, R24 ;  /* 0x000000aab018723c */ /* 0x040fe20000001818 */
[----:B------:R-:W4:Y:S07]  /*10450*/  LDSM.16.M88.4 R168, [R206] ;  /* 0x00000000cea8783b */ /* 0x000f2e0000000200 */
[C---:B-----5:R-:W-:Y:S08]  /*10460*/  HMMA.16816.F32 R28, R176.reuse, R184, R28 ;  /* 0x000000b8b01c723c */ /* 0x060ff0000000181c */
[----:B------:R-:W-:Y:S01]  /*10470*/  HMMA.16816.F32 R32, R176, R186, R32 ;  /* 0x000000bab020723c */ /* 0x000fe20000001820 */
[----:B------:R-:W5:Y:S05]  /*10480*/  LDSM.16.M88.4 R176, [R205] ;  /* 0x00000000cdb0783b */ /* 0x000f6a0000000200 */
[----:B------:R-:W-:Y:S02]  /*10490*/  LDSM.16.M88.4 R184, [R226+0x6000] ;  /* 0x00600000e2b8783b */ /* 0x000fe40000000200 */
[C---:B-1----:R-:W-:Y:S08]  /*104a0*/  HMMA.16816.F32 R4, R192.reuse, R196, R4 ;  /* 0x000000c4c004723c */ /* 0x042ff00000001804 */
[C---:B------:R-:W-:Y:S01]  /*104b0*/  HMMA.16816.F32 R8, R192.reuse, R198, R8 ;  /* 0x000000c6c008723c */ /* 0x040fe20000001808 */
[----:B------:R-:W-:Y:S07]  /*104c0*/  LDSM.16.M88.4 R196, [R223+0xe000] ;  /* 0x00e00000dfc4783b */ /* 0x000fee0000000200 */
[C---:B--2---:R-:W-:Y:S08]  /*104d0*/  HMMA.16816.F32 R12, R192.reuse, R164, R12 ;  /* 0x000000a4c00c723c */ /* 0x044ff0000000180c */
[C---:B------:R-:W-:Y:S01]  /*104e0*/  HMMA.16816.F32 R16, R192.reuse, R166, R16 ;  /* 0x000000a6c010723c */ /* 0x040fe20000001810 */
[----:B------:R-:W1:Y:S07]  /*104f0*/  LDSM.16.M88.4 R164, [R204] ;  /* 0x00000000cca4783b */ /* 0x000e6e0000000200 */
[C---:B---3--:R-:W-:Y:S08]  /*10500*/  HMMA.16816.F32 R20, R192.reuse, R172, R20 ;  /* 0x000000acc014723c */ /* 0x048ff00000001814 */
[C---:B------:R-:W-:Y:S01]  /*10510*/  HMMA.16816.F32 R24, R192.reuse, R174, R24 ;  /* 0x000000aec018723c */ /* 0x040fe20000001818 */
[----:B------:R-:W2:Y:S07]  /*10520*/  LDSM.16.M88.4 R172, [R223+0xe800] ;  /* 0x00e80000dfac783b */ /* 0x000eae0000000200 */
[C---:B------:R-:W-:Y:S08]  /*10530*/  HMMA.16816.F32 R28, R192.reuse, R180, R28 ;  /* 0x000000b4c01c723c */ /* 0x040ff0000000181c */
[----:B------:R-:W-:Y:S01]  /*10540*/  HMMA.16816.F32 R32, R192, R182, R32 ;  /* 0x000000b6c020723c */ /* 0x000fe20000001820 */
[----:B------:R-:W3:Y:S05]  /*10550*/  LDSM.16.M88.4 R180, [R223+0xf000] ;  /* 0x00f00000dfb4783b */ /* 0x000eea0000000200 */
[----:B------:R-:W-:Y:S02]  /*10560*/  LDSM.16.M88.4 R192, [R225+0x6000] ;  /* 0x00600000e1c0783b */ /* 0x000fe40000000200 */
[C---:B------:R-:W-:Y:S08]  /*10570*/  HMMA.16816.F32 R4, R188.reuse, R200, R4 ;  /* 0x000000c8bc04723c */ /* 0x040ff00000001804 */
[C---:B------:R-:W-:Y:S01]  /*10580*/  HMMA.16816.F32 R8, R188.reuse, R202, R8 ;  /* 0x000000cabc08723c */ /* 0x040fe20000001808 */
[----:B------:R-:W-:Y:S07]  /*10590*/  LDSM.16.M88.4 R200, [R216+0x6000] ;  /* 0x00600000d8c8783b */ /* 0x000fee0000000200 */
[C---:B----4-:R-:W-:Y:S08]  /*105a0*/  HMMA.16816.F32 R12, R188.reuse, R168, R12 ;  /* 0x000000a8bc0c723c */ /* 0x050ff0000000180c */
[C---:B------:R-:W-:Y:S01]  /*105b0*/  HMMA.16816.F32 R16, R188.reuse, R170, R16 ;  /* 0x000000aabc10723c */ /* 0x040fe20000001810 */
[----:B------:R-:W4:Y:S07]  /*105c0*/  LDSM.16.M88.4 R168, [R223+0xf800] ;  /* 0x00f80000dfa8783b */ /* 0x000f2e0000000200 */
[C---:B-----5:R-:W-:Y:S08]  /*105d0*/  HMMA.16816.F32 R20, R188.reuse, R176, R20 ;  /* 0x000000b0bc14723c */ /* 0x060ff00000001814 */
[C---:B------:R-:W-:Y:S08]  /*105e0*/  HMMA.16816.F32 R24, R188.reuse, R178, R24 ;  /* 0x000000b2bc18723c */ /* 0x040ff00000001818 */
[C---:B-1----:R-:W-:Y:S08]  /*105f0*/  HMMA.16816.F32 R28, R188.reuse, R164, R28 ;  /* 0x000000a4bc1c723c */ /* 0x042ff0000000181c */
[----:B------:R-:W-:Y:S01]  /*10600*/  HMMA.16816.F32 R32, R188, R166, R32 ;  /* 0x000000a6bc20723c */ /* 0x000fe20000001820 */
[----:B------:R-:W1:Y:S07]  /*10610*/  LDSM.16.M88.4 R164, [R216+0x6800] ;  /* 0x00680000d8a4783b */ /* 0x000e6e0000000200 */
[C---:B------:R-:W-:Y:S08]  /*10620*/  HMMA.16816.F32 R4, R184.reuse, R196, R4 ;  /* 0x000000c4b804723c */ /* 0x040ff00000001804 */
[C---:B------:R-:W-:Y:S08]  /*10630*/  HMMA.16816.F32 R8, R184.reuse, R198, R8 ;  /* 0x000000c6b808723c */ /* 0x040ff00000001808 */
[C---:B--2---:R-:W-:Y:S08]  /*10640*/  HMMA.16816.F32 R12, R184.reuse, R172, R12 ;  /* 0x000000acb80c723c */ /* 0x044ff0000000180c */
[C---:B------:R-:W-:Y:S08]  /*10650*/  HMMA.16816.F32 R16, R184.reuse, R174, R16 ;  /* 0x000000aeb810723c */ /* 0x040ff00000001810 */
[C---:B---3--:R-:W-:Y:S08]  /*10660*/  HMMA.16816.F32 R20, R184.reuse, R180, R20 ;  /* 0x000000b4b814723c */ /* 0x048ff00000001814 */
[C---:B------:R-:W-:Y:S08]  /*10670*/  HMMA.16816.F32 R24, R184.reuse, R182, R24 ;  /* 0x000000b6b818723c */ /* 0x040ff00000001818 */
[C---:B----4-:R-:W-:Y:S08]  /*10680*/  HMMA.16816.F32 R28, R184.reuse, R168, R28 ;  /* 0x000000a8b81c723c */ /* 0x050ff0000000181c */
        /* <DEDUP_REMOVED lines=18> */
[----:B------:R-:W-:Y:S02]  /*107b0*/  IMAD.MOV.U32 R167, RZ, RZ, R250 ;  /* 0x000000ffffa77224 */ /* 0x000fe400078e00fa */
[----:B------:R-:W-:Y:S07]  /*107c0*/  IMAD.MOV.U32 R166, RZ, RZ, R251 ;  /* 0x000000ffffa67224 */ /* 0x000fee00078e00fb */
        /* <DEDUP_REMOVED lines=9> */
[----:B------:R-:W4:Y:S01]  /*10860*/  MUFU.TANH R3, R3 ;  /* 0x0000000300037308 */ /* 0x000f220000002400 */
[----:B------:R-:W-:Y:S01]  /*10870*/  BAR.SYNC.DEFER_BLOCKING 0x0 ;  /* 0x0000000000007b1d */ /* 0x000fe20000010000 */
[C---:B---3--:R-:W-:Y:S05]  /*10880*/  HMMA.16816.F32 R20, R192.reuse, R4, R20 ;  /* 0x00000004c014723c */ /* 0x048fea0000001814 */
[----:B-1----:R-:W-:Y:S02]  /*10890*/  FMUL.FTZ R12, R14, c[0x0][0x2ec] ;  /* 0x0000bb000e0c7a20 */ /* 0x002fe40000410000 */
[----:B------:R-:W-:Y:S01]  /*108a0*/  FMUL.FTZ R14, R16, c[0x0][0x2ec] ;  /* 0x0000bb00100e7a20 */ /* 0x000fe20000410000 */
[C---:B------:R-:W-:Y:S03]  /*108b0*/  HMMA.16816.F32 R24, R192.reuse, R6, R24 ;  /* 0x00000006c018723c */ /* 0x040fe60000001818 */
[----:B------:R-:W1:Y:S01]  /*108c0*/  MUFU.TANH R12, R12 ;  /* 0x0000000c000c7308 */ /* 0x000e620000002400 */
[----:B--2---:R-:W-:Y:S02]  /*108d0*/  FMUL.FTZ R13, R15, c[0x0][0x2ec] ;  /* 0x0000bb000f0d7a20 */ /* 0x004fe40000410000 */
[----:B------:R-:W-:Y:S02]  /*108e0*/  FMUL.FTZ R15, R17, c[0x0][0x2ec] ;  /* 0x0000bb00110f7a20 */ /* 0x000fe40000410000 */
[----:B------:R-:W-:Y:S04]  /*108f0*/  FMUL.FTZ R4, R18, c[0x0][0x2ec] ;  /* 0x0000bb0012047a20 */ /* 0x000fe80000410000 */
[----:B------:R-:W-:Y:S01]  /*10900*/  FMUL.FTZ R5, R19, c[0x0][0x2ec] ;  /* 0x0000bb0013057a20 */ /* 0x000fe20000410000 */
[----:B------:R-:W2:Y:S03]  /*10910*/  MUFU.TANH R13, R13 ;  /* 0x0000000d000d7308 */ /* 0x000ea60000002400 */
[----:B------:R-:W-:Y:S02]  /*10920*/  FMUL.FTZ R16, R20, c[0x0][0x2ec] ;  /* 0x0000bb0014107a20 */ /* 0x000fe40000410000 */
[----:B------:R-:W-:Y:S02]  /*10930*/  FMUL.FTZ R18, R21, c[0x0][0x2ec] ;  /* 0x0000bb0015127a20 */ /* 0x000fe40000410000 */
[----:B------:R-:W-:Y:S02]  /*10940*/  FMUL.FTZ R17, R22, c[0x0][0x2ec] ;  /* 0x0000bb0016117a20 */ /* 0x000fe40000410000 */
[----:B------:R-:W-:Y:S01]  /*10950*/  FMUL.FTZ R6, R23, c[0x0][0x2ec] ;  /* 0x0000bb0017067a20 */ /* 0x000fe20000410000 */
[----:B------:R-:W3:Y:S01]  /*10960*/  MUFU.TANH R14, R14 ;  /* 0x0000000e000e7308 */ /* 0x000ee20000002400 */
[C---:B-----5:R-:W-:Y:S03]  /*10970*/  HMMA.16816.F32 R28, R192.reuse, R8, R28 ;  /* 0x00000008c01c723c */ /* 0x060fe6000000181c */
[----:B------:R-:W-:Y:S02]  /*10980*/  FMUL.FTZ R19, R24, c[0x0][0x2ec] ;  /* 0x0000bb0018137a20 */ /* 0x000fe40000410000 */
[----:B------:R-:W-:Y:S02]  /*10990*/  FMUL.FTZ R21, R25, c[0x0][0x2ec] ;  /* 0x0000bb0019157a20 */ /* 0x000fe40000410000 */
[----:B------:R-:W-:Y:S01]  /*109a0*/  FMUL.FTZ R8, R26, c[0x0][0x2ec] ;  /* 0x0000bb001a087a20 */ /* 0x000fe20000410000 */
[----:B------:R-:W-:Y:S01]  /*109b0*/  HMMA.16816.F32 R32, R192, R10, R32 ;  /* 0x0000000ac020723c */ /* 0x000fe20000001820 */
[----:B------:R-:W1:Y:S03]  /*109c0*/  MUFU.TANH R15, R15 ;  /* 0x0000000f000f7308 */ /* 0x000e660000002400 */
[----:B------:R-:W-:Y:S07]  /*109d0*/  FMUL.FTZ R7, R27, c[0x0][0x2ec] ;  /* 0x0000bb001b077a20 */ /* 0x000fee0000410000 */
[----:B------:R-:W1:Y:S05]  /*109e0*/  MUFU.TANH R4, R4 ;  /* 0x0000000400047308 */ /* 0x000e6a0000002400 */
[----:B------:R-:W-:Y:S02]  /*109f0*/  FMUL.FTZ R26, R28, c[0x0][0x2ec] ;  /* 0x0000bb001c1a7a20 */ /* 0x000fe40000410000 */
[----:B------:R-:W-:Y:S02]  /*10a00*/  FMUL.FTZ R28, R29, c[0x0][0x2ec] ;  /* 0x0000bb001d1c7a20 */ /* 0x000fe40000410000 */
[----:B------:R-:W-:Y:S01]  /*10a10*/  FMUL.FTZ R23, R30, c[0x0][0x2ec] ;  /* 0x0000bb001e177a20 */ /* 0x000fe20000410000 */
[----:B------:R-:W1:Y:S01]  /*10a20*/  MUFU.TANH R5, R5 ;  /* 0x0000000500057308 */ /* 0x000e620000002400 */
[----:B------:R-:W-:Y:S02]  /*10a30*/  FMUL.FTZ R22, R31, c[0x0][0x2ec] ;  /* 0x0000bb001f167a20 */ /* 0x000fe40000410000 */
[----:B------:R-:W-:Y:S02]  /*10a40*/  FMUL.FTZ R29, R32, c[0x0][0x2ec] ;  /* 0x0000bb00201d7a20 */ /* 0x000fe40000410000 */
[----:B------:R-:W-:Y:S02]  /*10a50*/  FMUL.FTZ R27, R33, c[0x0][0x2ec] ;  /* 0x0000bb00211b7a20 */ /* 0x000fe40000410000 */
[----:B------:R-:W-:Y:S02]  /*10a60*/  FMUL.FTZ R25, R34, c[0x0][0x2ec] ;  /* 0x0000bb0022197a20 */ /* 0x000fe40000410000 */
[----:B------:R-:W-:Y:S01]  /*10a70*/  FMUL.FTZ R24, R35, c[0x0][0x2ec] ;  /* 0x0000bb0023187a20 */ /* 0x000fe20000410000 */
        /* <DEDUP_REMOVED lines=17> */
[----:B--234-:R-:W-:Y:S01]  /*10b90*/  ULDC.64 UR8, c[0x0][0x198] ;  /* 0x0000660000087ab9 */ /* 0x01cfe20000000a00 */
        /* <DEDUP_REMOVED lines=8> */
[----:B------:R-:W2:Y:S01]  /*10c20*/  R2UR UR8, R9 ;  /* 0x00000000090873c2 */ /* 0x000ea200000e0000 */
[----:B------:R-:W-:Y:S05]  /*10c30*/  IMAD.U32 R10, RZ, RZ, UR9 ;  /* 0x00000009ff0a7e24 */ /* 0x000fea000f8e00ff */
[----:B------:R-:W-:Y:S04]  /*10c40*/  IABS R10, R10 ;  /* 0x0000000a000a7213 */ /* 0x000fe80000000000 */
[----:B------:R-:W3:Y:S01]  /*10c50*/  R2UR UR31, R10 ;  /* 0x000000000a1f73c2 */ /* 0x000ee200000e0000 */
[----:B--2---:R-:W2:Y:S10]  /*10c60*/  I2F.RP R9, UR8 ;  /* 0x0000000800097d06 */ /* 0x004eb40008209400 */
[----:B--2---:R-:W2:Y:S02]  /*10c70*/  MUFU.RCP R9, R9 ;  /* 0x0000000900097308 */ /* 0x004ea40000001000 */
[----:B--2---:R-:W-:Y:S08]  /*10c80*/  IADD3 R9, R9, 0xffffffe, RZ ;  /* 0x0ffffffe09097810 */ /* 0x004ff00007ffe0ff */
[----:B------:R-:W2:Y:S02]  /*10c90*/  F2I.FTZ.U32.TRUNC.NTZ R9, R9 ;  /* 0x0000000900097305 */ /* 0x000ea4000021f000 */
[----:B--2---:R2:W4:Y:S02]  /*10ca0*/  R2UR UR35, R9 ;  /* 0x00000000092373c2 */ /* 0x00452400000e0000 */
[----:B--2---:R-:W-:Y:S01]  /*10cb0*/  IMAD.U32 R9, RZ, RZ, UR32 ;  /* 0x00000020ff097e24 */ /* 0x004fe2000f8e00ff */
[----:B----4-:R-:W-:Y:S04]  /*10cc0*/  UIADD3 UR28, URZ, -UR35, URZ ;  /* 0x800000233f1c7290 */ /* 0x010fe8000fffe03f */
[----:B------:R-:W-:Y:S01]  /*10cd0*/  UIMAD UR28, UR28, UR8, URZ ;  /* 0x000000081c1c72a4 */ /* 0x000fe2000f8e023f */
[----:B------:R-:W-:Y:S03]  /*10ce0*/  IABS R9, R9 ;  /* 0x0000000900097213 */ /* 0x000fe60000000000 */
[----:B------:R-:W-:Y:S01]  /*10cf0*/  UIMAD.WIDE.U32 UR34, UR35, UR28, UR34 ;  /* 0x0000001c232272a5 */ /* 0x000fe2000f8e0022 */
[----:B------:R-:W2:Y:S03]  /*10d00*/  R2UR UR29, R9 ;  /* 0x00000000091d73c2 */ /* 0x000ea600000e0000 */
[----:B---3--:R-:W-:Y:S02]  /*10d10*/  UIMAD.WIDE.U32 UR38, UR35, UR31, URZ ;  /* 0x0000001f232672a5 */ /* 0x008fe4000f8e003f */
[----:B--2---:R-:W-:Y:S05]  /*10d20*/  UIMAD.WIDE.U32 UR36, UR35, UR29, URZ ;  /* 0x0000001d232472a5 */ /* 0x004fea000f8e003f */
        /* <DEDUP_REMOVED lines=33> */
[----:B------:R-:W2:Y:S01]  /*10f40*/  R2UR UR30, R30 ;  /* 0x000000001e1e73c2 */ /* 0x000ea200000e0000 */
[----:B------:R-:W-:Y:S01]  /*10f50*/  LEA R10, P1, R20, UR16, 0x2 ;  /* 0x00000010140a7c11 */ /* 0x000fe2000f8210ff */
[----:B------:R-:W-:Y:S01]  /*10f60*/  UIMAD UR28, UR8, UR28, -0x40 ;  /* 0xffffffc0081c74a4 */ /* 0x000fe2000f8e021c */
[----:B------:R-:W-:Y:S02]  /*10f70*/  LEA.HI.X.SX32 R31, R9, UR17, 0x2, P0 ;  /* 0x00000011091f7c11 */ /* 0x000fe400080f16ff */
[----:B------:R-:W-:Y:S01]  /*10f80*/  LEA.HI.X.SX32 R11, R11, UR17, 0x2, P1 ;  /* 0x000000110b0b7c11 */ /* 0x000fe200088f16ff */
[----:B------:R-:W-:Y:S02]  /*10f90*/  USHF.R.S32.HI UR9, URZ, 0x1f, UR28 ;  /* 0x0000001f3f097899 */ /* 0x000fe4000801141c */
[----:B------:R-:W3:Y:S01]  /*10fa0*/  R2UR UR32, R10 ;  /* 0x000000000a2073c2 */ /* 0x000ee200000e0000 */
[----:B------:R-:W-:Y:S02]  /*10fb0*/  UIMAD UR8, UR7, UR28, URZ ;  /* 0x0000001c070872a4 */ /* 0x000fe4000f8e023f */
[----:B------:R-:W-:Y:S02]  /*10fc0*/  UIMAD.WIDE.U32 UR28, UR6, UR28, URZ ;  /* 0x0000001c061c72a5 */ /* 0x000fe4000f8e003f */
[----:B------:R-:W-:Y:S03]  /*10fd0*/  UIMAD UR8, UR9, UR6, UR8 ;  /* 0x00000006090872a4 */ /* 0x000fe6000f8e0208 */
[----:B------:R-:W4:Y:S01]  /*10fe0*/  R2UR UR31, R31 ;  /* 0x000000001f1f73c2 */ /* 0x000f2200000e0000 */
[----:B------:R-:W-:Y:S02]  /*10ff0*/  UIADD3 UR8, UR29, UR8, URZ ;  /* 0x000000081d087290 */ /* 0x000fe4000fffe03f */
[----:B------:R-:W-:Y:S01]  /*11000*/  UMOV UR9, UR7 ;  /* 0x0000000700097c82 */ /* 0x000fe20008000000 */
[----:B--2---:R-:W-:Y:S04]  /*11010*/  IMAD.U32 R30, RZ, RZ, UR30 ;  /* 0x0000001eff1e7e24 */ /* 0x004fe8000f8e00ff */
[----:B------:R-:W2:Y:S01]  /*11020*/  R2UR UR33, R11 ;  /* 0x000000000b2173c2 */ /* 0x000ea200000e0000 */
[----:B---3--:R-:W-:Y:S01]  /*11030*/  MOV R10, UR32 ;  /* 0x00000020000a7c02 */ /* 0x008fe20008000f00 */
[----:B----4-:R-:W-:Y:S05]  /*11040*/  IMAD.U32 R31, RZ, RZ, UR31 ;  /* 0x0000001fff1f7e24 */ /* 0x010fea000f8e00ff */
[----:B------:R3:W4:Y:S01]  /*11050*/  LDG.E R9, [R30.64] ;  /* 0x000000161e097981 */ /* 0x000722000c1e1900 */
[----:B--2---:R-:W-:Y:S05]  /*11060*/  IMAD.U32 R11, RZ, RZ, UR33 ;  /* 0x00000021ff0b7e24 */ /* 0x004fea000f8e00ff */
[----:B------:R-:W4:Y:S01]  /*11070*/  LDG.E R10, [R10.64] ;  /* 0x000000160a0a7981 */ /* 0x000f22000c1e1900 */
[----:B---3--:R-:W-:Y:S01]  /*11080*/  IMAD.U32 R30, RZ, RZ, UR28 ;  /* 0x0000001cff1e7e24 */ /* 0x008fe2000f8e00ff */
[----:B------:R-:W-:Y:S01]  /*11090*/  MOV R31, UR29 ;  /* 0x0000001d001f7c02 */ /* 0x000fe20008000f00 */
[----:B------:R-:W-:Y:S01]  /*110a0*/  IMAD.U32 R31, RZ, RZ, UR8 ;  /* 0x00000008ff1f7e24 */ /* 0x000fe2000f8e00ff */
[----:B------:R-:W-:Y:S01]  /*110b0*/  UMOV UR8, UR6 ;  /* 0x0000000600087c82 */ /* 0x000fe20008000000 */
[----:B----4-:R-:W-:Y:S04]  /*110c0*/  IADD3 R10, -R9, R10, RZ ;  /* 0x0000000a090a7210 */ /* 0x010fe80007ffe1ff */
[----:B------:R-:W-:Y:S01]  /*110d0*/  SHF.R.S32.HI R9, RZ, 0x1f, R10 ;  /* 0x0000001fff097819 */ /* 0x000fe2000001140a */
[C---:B------:R-:W-:Y:S04]  /*110e0*/  IMAD.WIDE.U32 R30, R10.reuse, c[0x0][0x180], R30 ;  /* 0x000060000a1e7a25 */ /* 0x040fe800078e001e */
[----:B------:R-:W-:Y:S04]  /*110f0*/  IMAD R9, R9, c[0x0][0x180], RZ ;  /* 0x0000600009097a24 */ /* 0x000fe800078e02ff */
[----:B------:R-:W-:Y:S05]  /*11100*/  IMAD R9, R10, c[0x0][0x184], R9 ;  /* 0x000061000a097a24 */ /* 0x000fea00078e0209 */
[----:B------:R-:W-:Y:S02]  /*11110*/  IADD3 R9, R31, R9, RZ ;  /* 0x000000091f097210 */ /* 0x000fe40007ffe0ff */
.L_x_6427:
        /* <DEDUP_REMOVED lines=117> */
.L_x_6426:
[----:B--234-:R-:W-:Y:S01]  /*11870*/  MOV R175, UR12 ;  /* 0x0000000c00af7c02 */ /* 0x01cfe20008000f00 */
[----:B------:R-:W-:Y:S02]  /*11880*/  UISETP.GT.AND UP0, UPT, UR12, UR11, UPT ;  /* 0x0000000b0c00728c */ /* 0x000fe4000bf04270 */
[----:B------:R-:W-:Y:S01]  /*11890*/  UMOV UR8, UR27 ;  /* 0x0000001b00087c82 */ /* 0x000fe20008000000 */
[----:B------:R-:W-:Y:S01]  /*118a0*/  LEA R175, R175, R234, 0x6 ;  /* 0x000000eaafaf7211 */ /* 0x000fe200078e30ff */
[----:B------:R-:W-:Y:S03]  /*118b0*/  UMOV UR9, UR26 ;  /* 0x0000001a00097c82 */ /* 0x000fe60008000000 */
[----:B------:R-:W-:Y:S01]  /*118c0*/  IADD3 R34, R175, 0x21, RZ ;  /* 0x00000021af227810 */ /* 0x000fe20007ffe0ff */
[----:B------:R-:W-:Y:S01]  /*118d0*/  IMAD.IADD R32, R243, 0x1, -R175 ;  /* 0x00000001f3207824 */ /* 0x000fe200078e0aaf */
[----:B------:R-:W-:Y:S02]  /*118e0*/  IADD3 R33, R175, 0x1, RZ ;  /* 0x00000001af217810 */ /* 0x000fe40007ffe0ff */
[C---:B------:R-:W-:Y:S02]  /*118f0*/  IADD3 R20, R243.reuse, -R34, RZ ;  /* 0x80000022f3147210 */ /* 0x040fe40007ffe0ff */
[----:B------:R-:W-:Y:S02]  /*11900*/  IADD3 R31, R243, -R33, RZ ;  /* 0x80000021f31f7210 */ /* 0x000fe40007ffe0ff */
[----:B------:R-:W-:Y:S02]  /*11910*/  IADD3 R9, R175, 0x10, RZ ;  /* 0x00000010af097810 */ /* 0x000fe40007ffe0ff */
[C---:B------:R-:W-:Y:S02]  /*11920*/  ISETP.GE.AND P4, PT, R33.reuse, R242, PT ;  /* 0x000000f22100720c */ /* 0x040fe40003f86270 */
[----:B------:R-:W-:Y:S02]  /*11930*/  ISETP.GE.AND P0, PT, R33, R239, PT ;  /* 0x000000ef2100720c */ /* 0x000fe40003f06270 */
[----:B------:R-:W-:Y:S02]  /*11940*/  IABS R20, R20 ;  /* 0x0000001400147213 */ /* 0x000fe40000000000 */
[----:B------:R-:W-:Y:S02]  /*11950*/  IABS R32, R32 ;  /* 0x0000002000207213 */ /* 0x000fe40000000000 */
[----:B------:R-:W-:Y:S02]  /*11960*/  IABS R31, R31 ;  /* 0x0000001f001f7213 */ /* 0x000fe40000000000 */
[----:B------:R-:W-:Y:S02]  /*11970*/  IADD3 R177, R175, 0x8, RZ ;  /* 0x00000008afb17810 */ /* 0x000fe40007ffe0ff */
[C---:B------:R-:W-:Y:S01]  /*11980*/  ISETP.GE.OR P4, PT, R33.reuse, R241, !P4 ;  /* 0x000000f12100720c */ /* 0x040fe20006786670 */
[----:B------:R-:W-:Y:S01]  /*11990*/  I2F R32, R32 ;  /* 0x0000002000207306 */ /* 0x000fe20000201400 */
[----:B------:R-:W-:Y:S01]  /*119a0*/  ISETP.GE.OR P0, PT, R33, R238, !P0 ;  /* 0x000000ee2100720c */ /* 0x000fe20004706670 */
[----:B------:R-:W-:Y:S01]  /*119b0*/  IMAD.IADD R189, R243, 0x1, -R177 ;  /* 0x00000001f3bd7824 */ /* 0x000fe200078e0ab1 */
[C---:B------:R-:W-:Y:S02]  /*119c0*/  IADD3 R35, R240.reuse, -R33, RZ ;  /* 0x80000021f0237210 */ /* 0x040fe40007ffe0ff */
[----:B------:R-:W-:Y:S01]  /*119d0*/  MOV R33, R20 ;  /* 0x0000001400217202 */ /* 0x000fe20000000f00 */
[C---:B------:R-:W-:Y:S01]  /*119e0*/  IMAD.IADD R20, R240.reuse, 0x1, -R9 ;  /* 0x00000001f0147824 */ /* 0x040fe200078e0a09 */
[C---:B------:R-:W-:Y:S02]  /*119f0*/  ISETP.GE.AND P2, PT, R177.reuse, R242, PT ;  /* 0x000000f2b100720c */ /* 0x040fe40003f46270 */
[C---:B------:R-:W-:Y:S01]  /*11a00*/  ISETP.GE.AND P6, PT, R177.reuse, R239, PT ;  /* 0x000000efb100720c */ /* 0x040fe20003fc6270 */
[----:B------:R-:W-:Y:S01]  /*11a10*/  I2F R31, R31 ;  /* 0x0000001f001f7306 */ /* 0x000fe20000201400 */
[----:B------:R-:W-:Y:S02]  /*11a20*/  IABS R20, R20 ;  /* 0x0000001400147213 */ /* 0x000fe40000000000 */
[C---:B------:R-:W-:Y:S02]  /*11a30*/  IADD3 R11, R240.reuse, -R177, RZ ;  /* 0x800000b1f00b7210 */ /* 0x040fe40007ffe0ff */
[C---:B------:R-:W-:Y:S02]  /*11a40*/  ISETP.GE.OR P2, PT, R177.reuse, R241, !P2 ;  /* 0x000000f1b100720c */ /* 0x040fe40005746670 */
[----:B------:R-:W-:Y:S02]  /*11a50*/  ISETP.GE.OR P6, PT, R177, R238, !P6 ;  /* 0x000000eeb100720c */ /* 0x000fe400077c6670 */
[C---:B------:R-:W-:Y:S01]  /*11a60*/  IADD3 R176, R240.reuse, -R175, RZ ;  /* 0x800000aff0b07210 */ /* 0x040fe20007ffe0ff */
[----:B------:R-:W-:Y:S01]  /*11a70*/  I2F R177, R20 ;  /* 0x0000001400b17306 */ /* 0x000fe20000201400 */
[C---:B------:R-:W-:Y:S02]  /*11a80*/  IADD3 R181, R175.reuse, 0x9, RZ ;  /* 0x00000009afb57810 */ /* 0x040fe40007ffe0ff */
[----:B------:R-:W-:Y:S02]  /*11a90*/  IABS R176, R176 ;  /* 0x000000b000b07213 */ /* 0x000fe40000000000 */
[----:B------:R-:W-:Y:S01]  /*11aa0*/  ISETP.GE.AND P5, PT, R175, R242, PT ;  /* 0x000000f2af00720c */ /* 0x000fe20003fa6270 */
[----:B------:R-:W-:Y:S01]  /*11ab0*/  IMAD.IADD R10, R240, 0x1, -R181 ;  /* 0x00000001f00a7824 */ /* 0x000fe200078e0ab5 */
[----:B------:R-:W-:Y:S02]  /*11ac0*/  IADD3 R30, R243, -R181, RZ ;  /* 0x800000b5f31e7210 */ /* 0x000fe40007ffe0ff */
[----:B------:R-:W-:Y:S01]  /*11ad0*/  ISETP.GE.OR P5, PT, R175, R241, !P5 ;  /* 0x000000f1af00720c */ /* 0x000fe20006fa6670 */
[----:B------:R-:W-:Y:S01]  /*11ae0*/  I2F R176, R176 ;  /* 0x000000b000b07306 */ /* 0x000fe20000201400 */
[----:B------:R-:W-:Y:S02]  /*11af0*/  IABS R30, R30 ;  /* 0x0000001e001e7213 */ /* 0x000fe40000000000 */
[----:B------:R-:W-:Y:S02]  /*11b00*/  ISETP.GE.AND P3, PT, R181, R242, PT ;  /* 0x000000f2b500720c */ /* 0x000fe40003f66270 */
[----:B------:R-:W-:Y:S02]  /*11b10*/  ISETP.GE.AND P1, PT, R175, R239, PT ;  /* 0x000000efaf00720c */ /* 0x000fe40003f26270 */
[----:B------:R-:W-:Y:S02]  /*11b20*/  ISETP.GE.OR P3, PT, R181, R241, !P3 ;  /* 0x000000f1b500720c */ /* 0x000fe40005f66670 */
[C---:B------:R-:W-:Y:S01]  /*11b30*/  ISETP.GE.OR P1, PT, R175.reuse, R238, !P1 ;  /* 0x000000eeaf00720c */ /* 0x040fe20004f26670 */
[----:B------:R-:W-:Y:S01]  /*11b40*/  I2F R30, R30 ;  /* 0x0000001e001e7306 */ /* 0x000fe20000201400 */
[C---:B------:R-:W-:Y:S02]  /*11b50*/  IADD3 R184, R175.reuse, 0x18, RZ ;  /* 0x00000018afb87810 */ /* 0x040fe40007ffe0ff */
[----:B------:R-:W-:Y:S02]  /*11b60*/  IADD3 R188, R175, 0x11, RZ ;  /* 0x00000011afbc7810 */ /* 0x000fe40007ffe0ff */
[C---:B------:R-:W-:Y:S02]  /*11b70*/  IADD3 R187, R243.reuse, -R9, RZ ;  /* 0x80000009f3bb7210 */ /* 0x040fe40007ffe0ff */
[----:B------:R-:W-:Y:S01]  /*11b80*/  IABS R189, R189 ;  /* 0x000000bd00bd7213 */ /* 0x000fe20000000000 */
[C---:B------:R-:W-:Y:S01]  /*11b90*/  IMAD.IADD R186, R243.reuse, 0x1, -R188 ;  /* 0x00000001f3ba7824 */ /* 0x040fe200078e0abc */
[----:B------:R-:W-:Y:S01]  /*11ba0*/  IABS R187, R187 ;  /* 0x000000bb00bb7213 */ /* 0x000fe20000000000 */
[----:B------:R-:W-:Y:S01]  /*11bb0*/  I2F R33, R33 ;  /* 0x0000002100217306 */ /* 0x000fe20000201400 */
[----:B------:R-:W-:Y:S02]  /*11bc0*/  IABS R35, R35 ;  /* 0x0000002300237213 */ /* 0x000fe40000000000 */
[----:B------:R-:W-:Y:S02]  /*11bd0*/  IABS R186, R186 ;  /* 0x000000ba00ba7213 */ /* 0x000fe40000000000 */
[----:B------:R-:W-:Y:S02]  /*11be0*/  IADD3 R185, R243, -R184, RZ ;  /* 0x800000b8f3b97210 */ /* 0x000fe40007ffe0ff */
[C---:B------:R-:W-:Y:S02]  /*11bf0*/  IADD3 R183, R175.reuse, 0x19, RZ ;  /* 0x00000019afb77810 */ /* 0x040fe40007ffe0ff */
[----:B------:R-:W-:Y:S01]  /*11c00*/  IABS R185, R185 ;  /* 0x000000b900b97213 */ /* 0x000fe20000000000 */
[----:B------:R-:W-:Y:S01]  /*11c10*/  I2F R189, R189 ;  /* 0x000000bd00bd7306 */ /* 0x000fe20000201400 */
[----:B------:R-:W-:Y:S01]  /*11c20*/  IADD3 R180, R175, 0x20, RZ ;  /* 0x00000020afb47810 */ /* 0x000fe20007ffe0ff */
[C---:B------:R-:W-:Y:S01]  /*11c30*/  IMAD.IADD R182, R243.reuse, 0x1, -R183 ;  /* 0x00000001f3b67824 */ /* 0x040fe200078e0ab7 */
[----:B------:R-:W-:Y:S02]  /*11c40*/  IABS R11, R11 ;  /* 0x0000000b000b7213 */ /* 0x000fe40000000000 */
[----:B------:R-:W-:Y:S02]  /*11c50*/  IADD3 R179, R243, -R180, RZ ;  /* 0x800000b4f3b37210 */ /* 0x000fe40007ffe0ff */
[----:B------:R-:W-:Y:S02]  /*11c60*/  IABS R182, R182 ;  /* 0x000000b600b67213 */ /* 0x000fe40000000000 */
[----:B------:R-:W-:Y:S01]  /*11c70*/  IABS R179, R179 ;  /* 0x000000b300b37213 */ /* 0x000fe20000000000 */
[----:B------:R-:W-:Y:S01]  /*11c80*/  I2F R187, R187 ;  /* 0x000000bb00bb7306 */ /* 0x000fe20000201400 */
[----:B------:R-:W-:Y:S09]  /*11c90*/  IABS R10, R10 ;  /* 0x0000000a000a7213 */ /* 0x000ff20000000000 */
[----:B------:R-:W-:Y:S10]  /*11ca0*/  I2F R35, R35 ;  /* 0x0000002300237306 */ /* 0x000ff40000201400 */
[----:B------:R-:W-:Y:S10]  /*11cb0*/  I2F R186, R186 ;  /* 0x000000ba00ba7306 */ /* 0x000ff40000201400 */
[----:B------:R-:W-:Y:S10]  /*11cc0*/  I2F R185, R185 ;  /* 0x000000b900b97306 */ /* 0x000ff40000201400 */
[----:B------:R-:W-:Y:S10]  /*11cd0*/  I2F R182, R182 ;  /* 0x000000b600b67306 */ /* 0x000ff40000201400 */
[----:B------:R-:W-:Y:S10]  /*11ce0*/  I2F R179, R179 ;  /* 0x000000b300b37306 */ /* 0x000ff40000201400 */
[----:B------:R-:W-:Y:S10]  /*11cf0*/  I2F R11, R11 ;  /* 0x0000000b000b7306 */ /* 0x000ff40000201400 */
[----:B------:R-:W2:Y:S02]  /*11d00*/  I2F R10, R10 ;  /* 0x0000000a000a7306 */ /* 0x000ea40000201400 */
[----:B--2---:R-:W-:Y:S02]  /*11d10*/  FFMA.FTZ R164, R10, -UR19, R164 ;  /* 0x800000130aa47c23 */ /* 0x004fe400080100a4 */
[----:B------:R-:W-:Y:S01]  /*11d20*/  FFMA.FTZ R3, R32, -UR19, R3 ;  /* 0x8000001320037c23 */ /* 0x000fe20008010003 */
[----:B------:R-:W-:Y:S01]  /*11d30*/  IADD3 R32, R175, 0x28, RZ ;  /* 0x00000028af207810 */ /* 0x000fe20007ffe0ff */
[----:B------:R-:W-:Y:S01]  /*11d40*/  FFMA.FTZ R168, R31, -UR19, R168 ;  /* 0x800000131fa87c23 */ /* 0x000fe200080100a8 */
[----:B------:R-:W-:Y:S01]  /*11d50*/  IADD3 R31, R175, 0x29, RZ ;  /* 0x00000029af1f7810 */ /* 0x000fe20007ffe0ff */
[----:B------:R-:W-:Y:S01]  /*11d60*/  FFMA.FTZ R169, R176, -UR19, R169 ;  /* 0x80000013b0a97c23 */ /* 0x000fe200080100a9 */
[----:B------:R-:W-:Y:S01]  /*11d70*/  FSEL R20, R3, -INF , !P5 ;  /* 0xff80000003147808 */ /* 0x000fe20006800000 */
[----:B------:R-:W-:Y:S01]  /*11d80*/  FFMA.FTZ R172, R30, -UR19, R172 ;  /* 0x800000131eac7c23 */ /* 0x000fe200080100ac */
[----:B------:R-:W-:Y:S01]  /*11d90*/  ISETP.GE.AND P5, PT, R181, R239, PT ;  /* 0x000000efb500720c */ /* 0x000fe20003fa6270 */
[----:B------:R-:W-:Y:S01]  /*11da0*/  IMAD.IADD R3, R243, 0x1, -R31 ;  /* 0x00000001f3037824 */ /* 0x000fe200078e0a1f */
[----:B------:R-:W-:Y:S01]  /*11db0*/  FSEL R169, R169, -INF , !P1 ;  /* 0xff800000a9a97808 */ /* 0x000fe20004800000 */
[----:B------:R-:W-:Y:S01]  /*11dc0*/  FFMA.FTZ R171, R189, -UR19, R171 ;  /* 0x80000013bdab7c23 */ /* 0x000fe200080100ab */
[----:B------:R-:W-:Y:S01]  /*11dd0*/  ISETP.GE.OR P5, PT, R181, R238, !P5 ;  /* 0x000000eeb500720c */ /* 0x000fe20006fa6670 */
[----:B------:R-:W-:Y:S01]  /*11de0*/  FFMA.FTZ R173, R187, -UR19, R173 ;  /* 0x80000013bbad7c23 */ /* 0x000fe200080100ad */
[----:B------:R-:W-:Y:S01]  /*11df0*/  IABS R3, R3 ;  /* 0x0000000300037213 */ /* 0x000fe20000000000 */
[----:B------:R-:W-:Y:S01]  /*11e00*/  FFMA.FTZ R170, R35, -UR19, R170 ;  /* 0x8000001323aa7c23 */ /* 0x000fe200080100aa */
[----:B------:R-:W-:Y:S01]  /*11e10*/  FSEL R168, R168, -INF , !P4 ;  /* 0xff800000a8a87808 */ /* 0x000fe20006000000 */
[----:B------:R-:W-:Y:S01]  /*11e20*/  FFMA.FTZ R174, R186, -UR19, R174 ;  /* 0x80000013baae7c23 */ /* 0x000fe200080100ae */
[----:B------:R-:W2:Y:S01]  /*11e30*/  I2F R181, R3 ;  /* 0x0000000300b57306 */ /* 0x000ea20000201400 */
[----:B------:R-:W-:Y:S01]  /*11e40*/  ISETP.GE.AND P1, PT, R9, R242, PT ;  /* 0x000000f20900720c */ /* 0x000fe20003f26270 */
[----:B------:R-:W-:Y:S01]  /*11e50*/  FFMA.FTZ R14, R185, -UR19, R14 ;  /* 0x80000013b90e7c23 */ /* 0x000fe2000801000e */
[C---:B------:R-:W-:Y:S01]  /*11e60*/  ISETP.GE.AND P4, PT, R9.reuse, R239, PT ;  /* 0x000000ef0900720c */ /* 0x040fe20003f86270 */
[----:B-1----:R-:W-:Y:S01]  /*11e70*/  FFMA.FTZ R15, R182, -UR19, R15 ;  /* 0x80000013b60f7c23 */ /* 0x002fe2000801000f */
[-C--:B------:R-:W-:Y:S01]  /*11e80*/  ISETP.GE.OR P1, PT, R9, R241.reuse, !P1 ;  /* 0x000000f10900720c */ /* 0x080fe20004f26670 */
[----:B------:R-:W-:Y:S01]  /*11e90*/  FFMA.FTZ R16, R179, -UR19, R16 ;  /* 0x80000013b3107c23 */ /* 0x000fe20008010010 */
[----:B------:R-:W-:Y:S01]  /*11ea0*/  ISETP.GE.OR P4, PT, R9, R238, !P4 ;  /* 0x000000ee0900720c */ /* 0x000fe20006786670 */
[----:B------:R-:W-:Y:S01]  /*11eb0*/  FFMA.FTZ R18, R33, -UR19, R18 ;  /* 0x8000001321127c23 */ /* 0x000fe20008010012 */
[----:B------:R-:W-:Y:S01]  /*11ec0*/  IADD3 R9, R240, -R184, RZ ;  /* 0x800000b8f0097210 */ /* 0x000fe20007ffe0ff */
[----:B------:R-:W-:Y:S01]  /*11ed0*/  FFMA.FTZ R12, R177, -UR19, R12 ;  /* 0x80000013b10c7c23 */ /* 0x000fe2000801000c */
[----:B------:R-:W-:Y:S01]  /*11ee0*/  IADD3 R35, R175, 0x31, RZ ;  /* 0x00000031af237810 */ /* 0x000fe20007ffe0ff */
[----:B------:R-:W-:Y:S01]  /*11ef0*/  FFMA.FTZ R165, R11, -UR19, R165 ;  /* 0x800000130ba57c23 */ /* 0x000fe200080100a5 */
[----:B------:R-:W-:Y:S02]  /*11f00*/  FSEL R171, R171, -INF , !P2 ;  /* 0xff800000abab7808 */ /* 0x000fe40005000000 */
[CC--:B------:R-:W-:Y:S02]  /*11f10*/  ISETP.GE.AND P2, PT, R188.reuse, R242.reuse, PT ;  /* 0x000000f2bc00720c */ /* 0x0c0fe40003f46270 */
[----:B------:R-:W-:Y:S02]  /*11f20*/  FSEL R196, R173, -INF , !P1 ;  /* 0xff800000adc47808 */ /* 0x000fe40004800000 */
[----:B------:R-:W-:Y:S02]  /*11f30*/  ISETP.GE.OR P2, PT, R188, R241, !P2 ;  /* 0x000000f1bc00720c */ /* 0x000fe40005746670 */
[----:B------:R-:W-:Y:S02]  /*11f40*/  ISETP.GE.AND P1, PT, R184, R242, PT ;  /* 0x000000f2b800720c */ /* 0x000fe40003f26270 */
[----:B------:R-:W-:Y:S01]  /*11f50*/  FSEL R197, R174, -INF , !P2 ;  /* 0xff800000aec57808 */ /* 0x000fe20005000000 */
[----:B--2---:R-:W-:Y:S01]  /*11f60*/  FFMA.FTZ R21, R181, -UR19, R21 ;  /* 0x80000013b5157c23 */ /* 0x004fe20008010015 */
[----:B------:R-:W-:Y:S02]  /*11f70*/  IABS R3, R9 ;  /* 0x0000000900037213 */ /* 0x000fe40000000000 */
[----:B------:R-:W-:Y:S02]  /*11f80*/  FSEL R9, R172, -INF , !P3 ;  /* 0xff800000ac097808 */ /* 0x000fe40005800000 */
[----:B------:R1:W2:Y:S01]  /*11f90*/  I2F R172, R3 ;  /* 0x0000000300ac7306 */ /* 0x0002a20000201400 */
[-C--:B------:R-:W-:Y:S02]  /*11fa0*/  ISETP.GE.OR P1, PT, R184, R241.reuse, !P1 ;  /* 0x000000f1b800720c */ /* 0x080fe40004f26670 */
[----:B------:R-:W-:Y:S02]  /*11fb0*/  IADD3 R176, R240, -R188, RZ ;  /* 0x800000bcf0b07210 */ /* 0x000fe40007ffe0ff */
[----:B------:R-:W-:Y:S02]  /*11fc0*/  FSEL R198, R14, -INF , !P1 ;  /* 0xff8000000ec67808 */ /* 0x000fe40004800000 */
[----:B------:R-:W-:Y:S02]  /*11fd0*/  IADD3 R14, R240, -R180, RZ ;  /* 0x800000b4f00e7210 */ /* 0x000fe40007ffe0ff */
[C---:B------:R-:W-:Y:S02]  /*11fe0*/  ISETP.GE.AND P1, PT, R183.reuse, R242, PT ;  /* 0x000000f2b700720c */ /* 0x040fe40003f26270 */
[----:B------:R-:W-:Y:S02]  /*11ff0*/  IABS R176, R176 ;  /* 0x000000b000b07213 */ /* 0x000fe40000000000 */
[-C--:B------:R-:W-:Y:S02]  /*12000*/  ISETP.GE.OR P1, PT, R183, R241.reuse, !P1 ;  /* 0x000000f1b700720c */ /* 0x080fe40004f26670 */
[----:B------:R-:W-:Y:S02]  /*12010*/  IADD3 R178, R243, -R32, RZ ;  /* 0x80000020f3b27210 */ /* 0x000fe40007ffe0ff */
[----:B------:R-:W-:Y:S01]  /*12020*/  FSEL R199, R15, -INF , !P1 ;  /* 0xff8000000fc77808 */ /* 0x000fe20004800000 */
[----:B------:R-:W3:Y:S01]  /*12030*/  I2F R176, R176 ;  /* 0x000000b000b07306 */ /* 0x000ee20000201400 */
[C---:B------:R-:W-:Y:S02]  /*12040*/  ISETP.GE.AND P1, PT, R180.reuse, R242, PT ;  /* 0x000000f2b400720c */ /* 0x040fe40003f26270 */
[----:B------:R-:W-:Y:S02]  /*12050*/  IABS R178, R178 ;  /* 0x000000b200b27213 */ /* 0x000fe40000000000 */
[----:B------:R-:W-:Y:S01]  /*12060*/  ISETP.GE.OR P1, PT, R180, R241, !P1 ;  /* 0x000000f1b400720c */ /* 0x000fe20004f26670 */
[----:B-1----:R-:W-:Y:S01]  /*12070*/  IMAD.IADD R3, R240, 0x1, -R183 ;  /* 0x00000001f0037824 */ /* 0x002fe200078e0ab7 */
[----:B------:R-:W-:Y:S01]  /*12080*/  IADD3 R30, R175, 0x30, RZ ;  /* 0x00000030af1e7810 */ /* 0x000fe20007ffe0ff */
[----:B--2---:R-:W-:Y:S01]  /*12090*/  FFMA.FTZ R4, R172, -UR19, R4 ;  /* 0x80000013ac047c23 */ /* 0x004fe20008010004 */
[----:B------:R-:W-:Y:S01]  /*120a0*/  FSEL R250, R16, -INF , !P1 ;  /* 0xff80000010fa7808 */ /* 0x000fe20004800000 */
[----:B------:R-:W1:Y:S01]  /*120b0*/  I2F R178, R178 ;  /* 0x000000b200b27306 */ /* 0x000e620000201400 */
[----:B------:R-:W-:Y:S02]  /*120c0*/  IABS R173, R3 ;  /* 0x0000000300ad7213 */ /* 0x000fe40000000000 */
[C---:B------:R-:W-:Y:S02]  /*120d0*/  IADD3 R3, R243.reuse, -R35, RZ ;  /* 0x80000023f3037210 */ /* 0x040fe40007ffe0ff */
[C---:B------:R-:W-:Y:S02]  /*120e0*/  ISETP.GE.AND P1, PT, R34.reuse, R242, PT ;  /* 0x000000f22200720c */ /* 0x040fe40003f26270 */
[----:B------:R-:W-:Y:S02]  /*120f0*/  IABS R3, R3 ;  /* 0x0000000300037213 */ /* 0x000fe40000000000 */
[----:B------:R-:W-:Y:S01]  /*12100*/  IADD3 R189, R243, -R30, RZ ;  /* 0x8000001ef3bd7210 */ /* 0x000fe20007ffe0ff */
[----:B------:R-:W2:Y:S01]  /*12110*/  I2F R173, R173 ;  /* 0x000000ad00ad7306 */ /* 0x000ea20000201400 */
[----:B------:R-:W-:Y:S02]  /*12120*/  ISETP.GE.OR P1, PT, R34, R241, !P1 ;  /* 0x000000f12200720c */ /* 0x000fe40004f26670 */
[----:B------:R-:W-:Y:S01]  /*12130*/  FSEL R170, R170, -INF , !P0 ;  /* 0xff800000aaaa7808 */ /* 0x000fe20004000000 */
[----:B---3--:R-:W-:Y:S01]  /*12140*/  FFMA.FTZ R13, R176, -UR19, R13 ;  /* 0x80000013b00d7c23 */ /* 0x008fe2000801000d */
[----:B------:R-:W-:Y:S02]  /*12150*/  IABS R189, R189 ;  /* 0x000000bd00bd7213 */ /* 0x000fe40000000000 */
[CC--:B------:R-:W-:Y:S02]  /*12160*/  ISETP.GE.AND P0, PT, R183.reuse, R239.reuse, PT ;  /* 0x000000efb700720c */ /* 0x0c0fe40003f06270 */
[----:B------:R-:W-:Y:S01]  /*12170*/  FSEL R187, R18, -INF , !P1 ;  /* 0xff80000012bb7808 */ /* 0x000fe20004800000 */
[----:B------:R-:W3:Y:S01]  /*12180*/  I2F R174, R3 ;  /* 0x0000000300ae7306 */ /* 0x000ee20000201400 */
[----:B------:R-:W-:Y:S01]  /*12190*/  FSEL R200, R12, -INF , !P4 ;  /* 0xff8000000cc87808 */ /* 0x000fe20006000000 */
[----:B------:R-:W-:Y:S01]  /*121a0*/  IMAD.IADD R12, R240, 0x1, -R30 ;  /* 0x00000001f00c7824 */ /* 0x000fe200078e0a1e */
[----:B------:R-:W-:Y:S01]  /*121b0*/  ISETP.GE.AND P1, PT, R32, R242, PT ;  /* 0x000000f22000720c */ /* 0x000fe20003f26270 */
[----:B-1----:R-:W-:Y:S01]  /*121c0*/  FFMA.FTZ R19, R178, -UR19, R19 ;  /* 0x80000013b2137c23 */ /* 0x002fe20008010013 */
[-C--:B------:R-:W-:Y:S02]  /*121d0*/  ISETP.GE.AND P4, PT, R32, R239.reuse, PT ;  /* 0x000000ef2000720c */ /* 0x080fe40003f86270 */
[-C--:B------:R-:W-:Y:S02]  /*121e0*/  ISETP.GE.OR P0, PT, R183, R238.reuse, !P0 ;  /* 0x000000eeb700720c */ /* 0x080fe40004706670 */
[----:B------:R-:W-:Y:S01]  /*121f0*/  ISETP.GE.AND P3, PT, R188, R239, PT ;  /* 0x000000efbc00720c */ /* 0x000fe20003f66270 */
[----:B------:R-:W1:Y:S01]  /*12200*/  I2F R185, R189 ;  /* 0x000000bd00b97306 */ /* 0x000e620000201400 */
[C---:B------:R-:W-:Y:S02]  /*12210*/  ISETP.GE.OR P1, PT, R32.reuse, R241, !P1 ;  /* 0x000000f12000720c */ /* 0x040fe40004f26670 */
[----:B------:R-:W-:Y:S01]  /*12220*/  ISETP.GE.OR P4, PT, R32, R238, !P4 ;  /* 0x000000ee2000720c */ /* 0x000fe20006786670 */
[----:B--2---:R-:W-:Y:S01]  /*12230*/  FFMA.FTZ R5, R173, -UR19, R5 ;  /* 0x80000013ad057c23 */ /* 0x004fe20008010005 */
[----:B------:R-:W-:Y:S02]  /*12240*/  IADD3 R32, R240, -R32, RZ ;  /* 0x80000020f0207210 */ /* 0x000fe40007ffe0ff */
[----:B------:R-:W-:Y:S02]  /*12250*/  ISETP.GE.OR P3, PT, R188, R238, !P3 ;  /* 0x000000eebc00720c */ /* 0x000fe40005f66670 */
[----:B------:R-:W-:Y:S02]  /*12260*/  FSEL R203, R5, -INF , !P0 ;  /* 0xff80000005cb7808 */ /* 0x000fe40004000000 */
[----:B------:R-:W-:Y:S02]  /*12270*/  IABS R32, R32 ;  /* 0x0000002000207213 */ /* 0x000fe40000000000 */
[----:B------:R-:W-:Y:S01]  /*12280*/  FSEL R201, R13, -INF , !P3 ;  /* 0xff8000000dc97808 */ /* 0x000fe20005800000 */
[----:B---3--:R-:W-:Y:S01]  /*12290*/  FFMA.FTZ R28, R174, -UR19, R28 ;  /* 0x80000013ae1c7c23 */ /* 0x008fe2000801001c */
[----:B------:R-:W-:Y:S01]  /*122a0*/  IABS R3, R14 ;  /* 0x0000000e00037213 */ /* 0x000fe20000000000 */
[----:B------:R-:W2:Y:S01]  /*122b0*/  I2F R13, R32 ;  /* 0x00000020000d7306 */ /* 0x000ea20000201400 */
[----:B------:R-:W-:Y:S02]  /*122c0*/  IADD3 R14, R175, 0x38, RZ ;  /* 0x00000038af0e7810 */ /* 0x000fe40007ffe0ff */
[----:B------:R-:W-:Y:S01]  /*122d0*/  FSEL R11, R165, -INF , !P6 ;  /* 0xff800000a50b7808 */ /* 0x000fe20007000000 */
[----:B------:R-:W-:Y:S01]  /*122e0*/  IMAD.MOV.U32 R15, RZ, RZ, R3 ;  /* 0x000000ffff0f7224 */ /* 0x000fe200078e0003 */
[----:B------:R-:W-:Y:S02]  /*122f0*/  IADD3 R3, R243, -R14, RZ ;  /* 0x8000000ef3037210 */ /* 0x000fe40007ffe0ff */
[----:B------:R-:W-:Y:S01]  /*12300*/  IADD3 R165, R240, -R34, RZ ;  /* 0x80000022f0a57210 */ /* 0x000fe20007ffe0ff */
[----:B-1----:R-:W-:Y:S01]  /*12310*/  FFMA.FTZ R26, R185, -UR19, R26 ;  /* 0x80000013b91a7c23 */ /* 0x002fe2000801001a */
[----:B------:R-:W-:Y:S01]  /*12320*/  IABS R3, R3 ;  /* 0x0000000300037213 */ /* 0x000fe20000000000 */
[----:B------:R-:W1:Y:S01]  /*12330*/  I2F R15, R15 ;  /* 0x0000000f000f7306 */ /* 0x000e620000201400 */
[----:B------:R-:W-:Y:S02]  /*12340*/  FSEL R186, R19, -INF , !P1 ;  /* 0xff80000013ba7808 */ /* 0x000fe40004800000 */
[C---:B------:R-:W-:Y:S02]  /*12350*/  ISETP.GE.AND P1, PT, R31.reuse, R242, PT ;  /* 0x000000f21f00720c */ /* 0x040fe40003f26270 */
[CC--:B------:R-:W-:Y:S02]  /*12360*/  ISETP.GE.AND P3, PT, R31.reuse, R239.reuse, PT ;  /* 0x000000ef1f00720c */ /* 0x0c0fe40003f66270 */
[----:B------:R-:W-:Y:S02]  /*12370*/  ISETP.GE.AND P2, PT, R184, R239, PT ;  /* 0x000000efb800720c */ /* 0x000fe40003f46270 */
[----:B------:R-:W-:Y:S01]  /*12380*/  FSEL R10, R164, -INF , !P5 ;  /* 0xff800000a40a7808 */ /* 0x000fe20006800000 */
[----:B------:R-:W3:Y:S01]  /*12390*/  I2F R16, R3 ;  /* 0x0000000300107306 */ /* 0x000ee20000201400 */
[----:B------:R-:W-:Y:S02]  /*123a0*/  IABS R164, R165 ;  /* 0x000000a500a47213 */ /* 0x000fe40000000000 */
[----:B------:R-:W-:Y:S01]  /*123b0*/  ISETP.GE.OR P1, PT, R31, R241, !P1 ;  /* 0x000000f11f00720c */ /* 0x000fe20004f26670 */
[----:B--2---:R-:W-:Y:S01]  /*123c0*/  FFMA.FTZ R8, R13, -UR19, R8 ;  /* 0x800000130d087c23 */ /* 0x004fe20008010008 */
[----:B------:R-:W-:Y:S02]  /*123d0*/  ISETP.GE.AND P6, PT, R180, R239, PT ;  /* 0x000000efb400720c */ /* 0x000fe40003fc6270 */
[-C--:B------:R-:W-:Y:S02]  /*123e0*/  ISETP.GE.OR P2, PT, R184, R238.reuse, !P2 ;  /* 0x000000eeb800720c */ /* 0x080fe40005746670 */
[----:B------:R-:W-:Y:S01]  /*123f0*/  ISETP.GE.OR P3, PT, R31, R238, !P3 ;  /* 0x000000ee1f00720c */ /* 0x000fe20005f66670 */
[----:B------:R-:W2:Y:S01]  /*12400*/  I2F R164, R164 ;  /* 0x000000a400a47306 */ /* 0x000ea20000201400 */
[----:B------:R-:W-:Y:S02]  /*12410*/  IADD3 R31, R240, -R31, RZ ;  /* 0x8000001ff01f7210 */ /* 0x000fe40007ffe0ff */
[----:B------:R-:W-:Y:S01]  /*12420*/  FSEL R185, R21, -INF , !P1 ;  /* 0xff80000015b97808 */ /* 0x000fe20004800000 */
[----:B-1----:R-:W-:Y:S01]  /*12430*/  FFMA.FTZ R17, R15, -UR19, R17 ;  /* 0x800000130f117c23 */ /* 0x002fe20008010011 */
[----:B------:R-:W-:Y:S02]  /*12440*/  FMNMX.FTZ R15, R20, R2, !PT ;  /* 0x00000002140f7209 */ /* 0x000fe40007810000 */
[----:B------:R-:W-:Y:S02]  /*12450*/  ISETP.GE.AND P1, PT, R30, R242, PT ;  /* 0x000000f21e00720c */ /* 0x000fe40003f26270 */
[----:B------:R-:W-:Y:S02]  /*12460*/  FMNMX.FTZ R15, R168, R15, !PT ;  /* 0x0000000fa80f7209 */ /* 0x000fe40007810000 */
[----:B------:R-:W-:Y:S02]  /*12470*/  ISETP.GE.OR P6, PT, R180, R238, !P6 ;  /* 0x000000eeb400720c */ /* 0x000fe400077c6670 */
[----:B------:R-:W-:Y:S01]  /*12480*/  FMNMX.FTZ R5, R171, R15, !PT ;  /* 0x0000000fab057209 */ /* 0x000fe20007810000 */
[----:B---3--:R-:W-:Y:S01]  /*12490*/  FFMA.FTZ R29, R16, -UR19, R29 ;  /* 0x80000013101d7c23 */ /* 0x008fe2000801001d */
[----:B------:R-:W-:Y:S02]  /*124a0*/  IADD3 R3, R175, 0x39, RZ ;  /* 0x00000039af037810 */ /* 0x000fe40007ffe0ff */
[----:B------:R-:W-:Y:S02]  /*124b0*/  FMNMX.FTZ R5, R9, R5, !PT ;  /* 0x0000000509057209 */ /* 0x000fe40007810000 */
[----:B------:R-:W-:Y:S01]  /*124c0*/  FMNMX.FTZ R16, R169, R0, !PT ;  /* 0x00000000a9107209 */ /* 0x000fe20007810000 */
[----:B------:R-:W-:Y:S01]  /*124d0*/  IMAD.IADD R33, R243, 0x1, -R3 ;  /* 0x00000001f3217824 */ /* 0x000fe200078e0a03 */
[----:B------:R-:W-:Y:S02]  /*124e0*/  FMNMX.FTZ R5, R196, R5, !PT ;  /* 0x00000005c4057209 */ /* 0x000fe40007810000 */
[----:B------:R-:W-:Y:S01]  /*124f0*/  FSEL R202, R4, -INF , !P2 ;  /* 0xff80000004ca7808 */ /* 0x000fe20005000000 */
[----:B--2---:R-:W-:Y:S01]  /*12500*/  FFMA.FTZ R6, R164, -UR19, R6 ;  /* 0x80000013a4067c23 */ /* 0x004fe20008010006 */
[----:B------:R-:W-:Y:S02]  /*12510*/  FMNMX.FTZ R5, R197, R5, !PT ;  /* 0x00000005c5057209 */ /* 0x000fe40007810000 */
[----:B------:R-:W-:Y:S02]  /*12520*/  IABS R33, R33 ;  /* 0x0000002100217213 */ /* 0x000fe40000000000 */
[----:B------:R-:W-:Y:S02]  /*12530*/  FMNMX.FTZ R5, R198, R5, !PT ;  /* 0x00000005c6057209 */ /* 0x000fe40007810000 */
[----:B------:R-:W-:Y:S02]  /*12540*/  IABS R4, R31 ;  /* 0x0000001f00047213 */ /* 0x000fe40000000000 */
[----:B------:R-:W1:Y:S01]  /*12550*/  I2F R33, R33 ;  /* 0x0000002100217306 */ /* 0x000e620000201400 */
[----:B------:R-:W-:Y:S02]  /*12560*/  FMNMX.FTZ R5, R199, R5, !PT ;  /* 0x00000005c7057209 */ /* 0x000fe40007810000 */
[----:B------:R-:W-:Y:S02]  /*12570*/  FMNMX.FTZ R16, R170, R16, !PT ;  /* 0x00000010aa107209 */ /* 0x000fe40007810000 */
[----:B------:R-:W-:Y:S02]  /*12580*/  ISETP.GE.OR P1, PT, R30, R241, !P1 ;  /* 0x000000f11e00720c */ /* 0x000fe40004f26670 */
[----:B------:R-:W-:Y:S02]  /*12590*/  FSEL R184, R17, -INF , !P6 ;  /* 0xff80000011b87808 */ /* 0x000fe40007000000 */
[----:B------:R-:W-:Y:S01]  /*125a0*/  FMNMX.FTZ R17, R250, R5, !PT ;  /* 0x00000005fa117209 */ /* 0x000fe20007810000 */
[----:B------:R-:W2:Y:S01]  /*125b0*/  I2F R4, R4 ;  /* 0x0000000400047306 */ /* 0x000ea20000201400 */
[----:B------:R-:W-:Y:S02]  /*125c0*/  FMNMX.FTZ R16, R11, R16, !PT ;  /* 0x000000100b107209 */ /* 0x000fe40007810000 */
[----:B------:R-:W-:Y:S02]  /*125d0*/  IABS R12, R12 ;  /* 0x0000000c000c7213 */ /* 0x000fe40000000000 */
[----:B------:R-:W-:Y:S02]  /*125e0*/  IADD3 R15, R240, -R35, RZ ;  /* 0x80000023f00f7210 */ /* 0x000fe40007ffe0ff */
[----:B------:R-:W-:Y:S02]  /*125f0*/  FSEL R180, R26, -INF , !P1 ;  /* 0xff8000001ab47808 */ /* 0x000fe40004800000 */
[----:B------:R-:W-:Y:S01]  /*12600*/  ISETP.GE.AND P1, PT, R35, R242, PT ;  /* 0x000000f22300720c */ /* 0x000fe20003f26270 */
[----:B------:R-:W3:Y:S01]  /*12610*/  I2F R12, R12 ;  /* 0x0000000c000c7306 */ /* 0x000ee20000201400 */
[----:B------:R-:W-:Y:S02]  /*12620*/  FMNMX.FTZ R17, R187, R17, !PT ;  /* 0x00000011bb117209 */ /* 0x000fe40007810000 */
[----:B------:R-:W-:Y:S01]  /*12630*/  FMNMX.FTZ R16, R10, R16, !PT ;  /* 0x000000100a107209 */ /* 0x000fe20007810000 */
[----:B-1----:R-:W-:Y:S01]  /*12640*/  FFMA.FTZ R27, R33, -UR19, R27 ;  /* 0x80000013211b7c23 */ /* 0x002fe2000801001b */
[----:B------:R-:W-:Y:S02]  /*12650*/  IADD3 R13, R240, -R14, RZ ;  /* 0x8000000ef00d7210 */ /* 0x000fe40007ffe0ff */
[----:B------:R-:W-:Y:S02]  /*12660*/  IABS R15, R15 ;  /* 0x0000000f000f7213 */ /* 0x000fe40000000000 */
[----:B------:R-:W-:Y:S02]  /*12670*/  ISETP.GE.OR P1, PT, R35, R241, !P1 ;  /* 0x000000f12300720c */ /* 0x000fe40004f26670 */
[----:B------:R-:W-:Y:S02]  /*12680*/  FMNMX.FTZ R17, R186, R17, !PT ;  /* 0x00000011ba117209 */ /* 0x000fe40007810000 */
[----:B------:R-:W-:Y:S01]  /*12690*/  FMNMX.FTZ R16, R200, R16, !PT ;  /* 0x00000010c8107209 */ /* 0x000fe20007810000 */
[----:B------:R-:W1:Y:S01]  /*126a0*/  I2F R15, R15 ;  /* 0x0000000f000f7306 */ /* 0x000e620000201400 */
[----:B------:R-:W-:Y:S01]  /*126b0*/  IABS R13, R13 ;  /* 0x0000000d000d7213 */ /* 0x000fe20000000000 */
[----:B--2---:R-:W-:Y:S01]  /*126c0*/  FFMA.FTZ R7, R4, -UR19, R7 ;  /* 0x8000001304077c23 */ /* 0x004fe20008010007 */
[----:B------:R-:W-:Y:S02]  /*126d0*/  IADD3 R5, R240, -R3, RZ ;  /* 0x80000003f0057210 */ /* 0x000fe40007ffe0ff */
[----:B------:R-:W-:Y:S02]  /*126e0*/  FSEL R179, R28, -INF , !P1 ;  /* 0xff8000001cb37808 */ /* 0x000fe40004800000 */
[----:B------:R-:W-:Y:S02]  /*126f0*/  ISETP.GE.AND P1, PT, R14, R242, PT ;  /* 0x000000f20e00720c */ /* 0x000fe40003f26270 */
[----:B------:R-:W-:Y:S01]  /*12700*/  FMNMX.FTZ R17, R185, R17, !PT ;  /* 0x00000011b9117209 */ /* 0x000fe20007810000 */
[----:B------:R-:W2:Y:S01]  /*12710*/  I2F R13, R13 ;  /* 0x0000000d000d7306 */ /* 0x000ea20000201400 */
[----:B------:R-:W-:Y:S01]  /*12720*/  FMNMX.FTZ R16, R201, R16, !PT ;  /* 0x00000010c9107209 */ /* 0x000fe20007810000 */
[----:B---3--:R-:W-:Y:S01]  /*12730*/  FFMA.FTZ R23, R12, -UR19, R23 ;  /* 0x800000130c177c23 */ /* 0x008fe20008010017 */
[----:B------:R-:W-:Y:S02]  /*12740*/  IABS R5, R5 ;  /* 0x0000000500057213 */ /* 0x000fe40000000000 */
[----:B------:R-:W-:Y:S02]  /*12750*/  ISETP.GE.OR P1, PT, R14, R241, !P1 ;  /* 0x000000f10e00720c */ /* 0x000fe40004f26670 */
[----:B------:R-:W-:Y:S02]  /*12760*/  FMNMX.FTZ R17, R180, R17, !PT ;  /* 0x00000011b4117209 */ /* 0x000fe40007810000 */
[----:B------:R-:W-:Y:S01]  /*12770*/  ISETP.GE.AND P6, PT, R3, R242, PT ;  /* 0x000000f20300720c */ /* 0x000fe20003fc6270 */
[----:B------:R-:W3:Y:S01]  /*12780*/  I2F R5, R5 ;  /* 0x0000000500057306 */ /* 0x000ee20000201400 */
[----:B------:R-:W-:Y:S02]  /*12790*/  ISETP.GE.AND P5, PT, R34, R239, PT ;  /* 0x000000ef2200720c */ /* 0x000fe40003fa6270 */
[----:B------:R-:W-:Y:S01]  /*127a0*/  FMNMX.FTZ R16, R202, R16, !PT ;  /* 0x00000010ca107209 */ /* 0x000fe20007810000 */
[----:B-1----:R-:W-:Y:S01]  /*127b0*/  FFMA.FTZ R22, R15, -UR19, R22 ;  /* 0x800000130f167c23 */ /* 0x002fe20008010016 */
[----:B------:R-:W-:Y:S02]  /*127c0*/  FSEL R178, R29, -INF , !P1 ;  /* 0xff8000001db27808 */ /* 0x000fe40004800000 */
[----:B------:R-:W-:Y:S02]  /*127d0*/  ISETP.GE.OR P6, PT, R3, R241, !P6 ;  /* 0x000000f10300720c */ /* 0x000fe400077c6670 */
[----:B------:R-:W-:Y:S02]  /*127e0*/  FMNMX.FTZ R17, R179, R17, !PT ;  /* 0x00000011b3117209 */ /* 0x000fe40007810000 */
[----:B------:R-:W-:Y:S02]  /*127f0*/  ISETP.GE.OR P5, PT, R34, R238, !P5 ;  /* 0x000000ee2200720c */ /* 0x000fe40006fa6670 */
[----:B------:R-:W-:Y:S01]  /*12800*/  FMNMX.FTZ R16, R203, R16, !PT ;  /* 0x00000010cb107209 */ /* 0x000fe20007810000 */
[----:B--2---:R-:W-:Y:S01]  /*12810*/  FFMA.FTZ R25, R13, -UR19, R25 ;  /* 0x800000130d197c23 */ /* 0x004fe20008010019 */
[----:B------:R-:W-:Y:S02]  /*12820*/  FSEL R175, R27, -INF , !P6 ;  /* 0xff8000001baf7808 */ /* 0x000fe40007000000 */
[----:B------:R-:W-:Y:S02]  /*12830*/  FMNMX.FTZ R17, R178, R17, !PT ;  /* 0x00000011b2117209 */ /* 0x000fe40007810000 */
[----:B------:R-:W-:Y:S02]  /*12840*/  FSEL R183, R6, -INF , !P5 ;  /* 0xff80000006b77808 */ /* 0x000fe40006800000 */
[----:B------:R-:W-:Y:S02]  /*12850*/  FMNMX.FTZ R16, R184, R16, !PT ;  /* 0x00000010b8107209 */ /* 0x000fe40007810000 */
[----:B------:R-:W-:Y:S01]  /*12860*/  FMNMX.FTZ R4, R175, R17, !PT ;  /* 0x00000011af047209 */ /* 0x000fe20007810000 */
[----:B---3--:R-:W-:Y:S01]  /*12870*/  FFMA.FTZ R24, R5, -UR19, R24 ;  /* 0x8000001305187c23 */ /* 0x008fe20008010018 */
[-C--:B------:R-:W-:Y:S02]  /*12880*/  ISETP.GE.AND P2, PT, R30, R239.reuse, PT ;  /* 0x000000ef1e00720c */ /* 0x080fe40003f46270 */
[----:B------:R-:W-:Y:S01]  /*12890*/  FSEL R182, R8, -INF , !P4 ;  /* 0xff80000008b67808 */ /* 0x000fe20006000000 */
[----:B------:R-:W1:Y:S01]  /*128a0*/  SHFL.BFLY PT, R6, R4, 0x2, 0x1f ;  /* 0x0c401f0004067f89 */ /* 0x000e6200000e0000 */
[----:B------:R-:W-:Y:S02]  /*128b0*/  FMNMX.FTZ R16, R183, R16, !PT ;  /* 0x00000010b7107209 */ /* 0x000fe40007810000 */
[----:B------:R-:W-:Y:S02]  /*128c0*/  ISETP.GE.OR P2, PT, R30, R238, !P2 ;  /* 0x000000ee1e00720c */ /* 0x000fe40005746670 */
[-C--:B------:R-:W-:Y:S02]  /*128d0*/  ISETP.GE.AND P0, PT, R35, R239.reuse, PT ;  /* 0x000000ef2300720c */ /* 0x080fe40003f06270 */
[----:B------:R-:W-:Y:S01]  /*128e0*/  FSEL R181, R7, -INF , !P3 ;  /* 0xff80000007b57808 */ /* 0x000fe20005800000 */
[----:B------:R-:W-:Y:S01]  /*128f0*/  LDSM.16.MT88.4 R28, [R221+0x10000] ;  /* 0x01000000dd1c783b */ /* 0x000fe20000004200 */
[----:B------:R-:W-:Y:S02]  /*12900*/  FMNMX.FTZ R16, R182, R16, !PT ;  /* 0x00000010b6107209 */ /* 0x000fe40007810000 */
[CC--:B------:R-:W-:Y:S02]  /*12910*/  ISETP.GE.AND P1, PT, R14.reuse, R239.reuse, PT ;  /* 0x000000ef0e00720c */ /* 0x0c0fe40003f26270 */
[----:B------:R-:W-:Y:S02]  /*12920*/  FSEL R174, R23, -INF , !P2 ;  /* 0xff80000017ae7808 */ /* 0x000fe40005000000 */
[----:B------:R-:W-:Y:S02]  /*12930*/  ISETP.GE.OR P0, PT, R35, R238, !P0 ;  /* 0x000000ee2300720c */ /* 0x000fe40004706670 */
[----:B------:R-:W-:Y:S02]  /*12940*/  FMNMX.FTZ R16, R181, R16, !PT ;  /* 0x00000010b5107209 */ /* 0x000fe40007810000 */
[----:B------:R-:W-:Y:S02]  /*12950*/  ISETP.GE.OR P1, PT, R14, R238, !P1 ;  /* 0x000000ee0e00720c */ /* 0x000fe40004f26670 */
[----:B------:R-:W-:Y:S01]  /*12960*/  FSEL R173, R22, -INF , !P0 ;  /* 0xff80000016ad7808 */ /* 0x000fe20004000000 */
[----:B------:R-:W-:Y:S01]  /*12970*/  LDSM.16.MT88.4 R12, [R224+0x10000] ;  /* 0x01000000e00c783b */ /* 0x000fe20000004200 */
[----:B------:R-:W-:Y:S02]  /*12980*/  FMNMX.FTZ R16, R174, R16, !PT ;  /* 0x00000010ae107209 */ /* 0x000fe40007810000 */
[----:B------:R-:W-:Y:S02]  /*12990*/  ISETP.GE.AND P2, PT, R3, R239, PT ;  /* 0x000000ef0300720c */ /* 0x000fe40003f46270 */
[----:B------:R-:W-:Y:S02]  /*129a0*/  FSEL R172, R25, -INF , !P1 ;  /* 0xff80000019ac7808 */ /* 0x000fe40004800000 */
[----:B------:R-:W-:Y:S02]  /*129b0*/  ISETP.GE.OR P2, PT, R3, R238, !P2 ;  /* 0x000000ee0300720c */ /* 0x000fe40005746670 */
[----:B------:R-:W-:Y:S02]  /*129c0*/  FMNMX.FTZ R3, R173, R16, !PT ;  /* 0x00000010ad037209 */ /* 0x000fe40007810000 */
[----:B------:R-:W-:Y:S02]  /*129d0*/  FSEL R165, R24, -INF , !P2 ;  /* 0xff80000018a57808 */ /* 0x000fe40005000000 */
[----:B------:R-:W-:Y:S02]  /*129e0*/  FMNMX.FTZ R3, R172, R3, !PT ;  /* 0x00000003ac037209 */ /* 0x000fe40007810000 */
[----:B-1----:R-:W-:Y:S02]  /*129f0*/  FMNMX.FTZ R6, R4, R6, !PT ;  /* 0x0000000604067209 */ /* 0x002fe40007810000 */
[----:B------:R-:W-:Y:S03]  /*12a00*/  FMNMX.FTZ R3, R165, R3, !PT ;  /* 0x00000003a5037209 */ /* 0x000fe60007810000 */
[----:B------:R-:W1:Y:S08]  /*12a10*/  SHFL.BFLY PT, R164, R6, 0x1, 0x1f ;  /* 0x0c201f0006a47f89 */ /* 0x000e7000000e0000 */
[----:B------:R-:W2:Y:S01]  /*12a20*/  SHFL.BFLY PT, R4, R3, 0x2, 0x1f ;  /* 0x0c401f0003047f89 */ /* 0x000ea200000e0000 */
[----:B-1----:R-:W-:Y:S04]  /*12a30*/  FMNMX.FTZ R164, R6, R164, !PT ;  /* 0x000000a406a47209 */ /* 0x002fe80007810000 */
        /* <DEDUP_REMOVED lines=10> */
[----:B------:R-:W2:Y:S01]  /*12ae0*/  LDSM.16.MT88.4 R20, [R222+0x10000] ;  /* 0x01000000de14783b */ /* 0x000ea20000004200 */
[--C-:B------:R-:W-:Y:S02]  /*12af0*/  FFMA.FTZ R180, R180, c[0x0][0x23c], -R177.reuse ;  /* 0x00008f00b4b47a23 */ /* 0x100fe400000108b1 */
[--C-:B------:R-:W-:Y:S02]  /*12b00*/  FFMA.FTZ R179, R179, c[0x0][0x23c], -R177.reuse ;  /* 0x00008f00b3b37a23 */ /* 0x100fe400000108b1 */
[--C-:B------:R-:W-:Y:S02]  /*12b10*/  FFMA.FTZ R178, R178, c[0x0][0x23c], -R177.reuse ;  /* 0x00008f00b2b27a23 */ /* 0x100fe400000108b1 */
[--C-:B------:R-:W-:Y:S02]  /*12b20*/  FFMA.FTZ R196, R196, c[0x0][0x23c], -R177.reuse ;  /* 0x00008f00c4c47a23 */ /* 0x100fe400000108b1 */
[----:B------:R-:W3:Y:S01]  /*12b30*/  MUFU.EX2 R188, R188 ;  /* 0x000000bc00bc7308 */ /* 0x000ee20000000800 */
        /* <DEDUP_REMOVED lines=20> */
[----:B---3--:R-:W-:Y:S01]  /*12c80*/  F2FP.PACK_AB R168, R188, R194 ;  /* 0x000000c2bca8723e */ /* 0x008fe200000000ff */
[--C-:B------:R-:W-:Y:S02]  /*12c90*/  FFMA.FTZ R189, R10, c[0x0][0x23c], -R176.reuse ;  /* 0x00008f000abd7a23 */ /* 0x100fe400000108b0 */
[----:B------:R-:W-:Y:S02]  /*12ca0*/  FMUL.FTZ R0, R0, c[0x0][0x23c] ;  /* 0x00008f0000007a20 */ /* 0x000fe40000410000 */
        /* <DEDUP_REMOVED lines=11> */
[--C-:B------:R-:W-:Y:S02]  /*12d60*/  FFMA.FTZ R185, R185, c[0x0][0x23c], -R177.reuse ;  /* 0x00008f00b9b97a23 */ /* 0x100fe400000108b1 */
[----:B------:R-:W-:Y:S02]  /*12d70*/  FFMA.FTZ R177, R175, c[0x0][0x23c], -R177 ;  /* 0x00008f00afb17a23 */ /* 0x000fe400000108b1 */
[--C-:B------:R-:W-:Y:S01]  /*12d80*/  FFMA.FTZ R184, R184, c[0x0][0x23c], -R176.reuse ;  /* 0x00008f00b8b87a23 */ /* 0x100fe200000108b0 */
[----:B------:R-:W-:Y:S01]  /*12d90*/  MUFU.EX2 R190, R190 ;  /* 0x000000be00be7308 */ /* 0x000fe20000000800 */
[--C-:B------:R-:W-:Y:S02]  /*12da0*/  FFMA.FTZ R183, R183, c[0x0][0x23c], -R176.reuse ;  /* 0x00008f00b7b77a23 */ /* 0x100fe400000108b0 */
[--C-:B------:R-:W-:Y:S02]  /*12db0*/  FFMA.FTZ R182, R182, c[0x0][0x23c], -R176.reuse ;  /* 0x00008f00b6b67a23 */ /* 0x100fe400000108b0 */
[--C-:B------:R-:W-:Y:S02]  /*12dc0*/  FFMA.FTZ R181, R181, c[0x0][0x23c], -R176.reuse ;  /* 0x00008f00b5b57a23 */ /* 0x100fe400000108b0 */
[----:B------:R-:W-:Y:S03]  /*12dd0*/  FFMA.FTZ R176, R165, c[0x0][0x23c], -R176 ;  /* 0x00008f00a5b07a23 */ /* 0x000fe600000108b0 */
[----:B------:R-:W1:Y:S01]  /*12de0*/  MUFU.EX2 R189, R189 ;  /* 0x000000bd00bd7308 */ /* 0x000e620000000800 */
[----:B---3--:R-:W-:Y:S09]  /*12df0*/  F2FP.PACK_AB R169, R191, R195 ;  /* 0x000000c3bfa9723e */ /* 0x008ff200000000ff */
[----:B------:R-:W3:Y:S10]  /*12e00*/  MUFU.EX2 R2, R2 ;  /* 0x0000000200027308 */ /* 0x000ef40000000800 */
[----:B------:R-:W4:Y:S01]  /*12e10*/  MUFU.EX2 R0, R0 ;  /* 0x0000000000007308 */ /* 0x000f220000000800 */
[----:B-1----:R-:W-:Y:S09]  /*12e20*/  F2FP.PACK_AB R171, R189, R190 ;  /* 0x000000bebdab723e */ /* 0x002ff200000000ff */
[----:B------:R-:W-:Y:S01]  /*12e30*/  MUFU.EX2 R186, R185 ;  /* 0x000000b900ba7308 */ /* 0x000fe20000000800 */
[C---:B---3--:R-:W-:Y:S02]  /*12e40*/  FMUL.FTZ R4, R2.reuse, R160 ;  /* 0x000000a002047220 */ /* 0x048fe40000410000 */
        /* <DEDUP_REMOVED lines=25> */
[C---:B--2---:R-:W-:Y:S02]  /*12fe0*/  HMMA.16816.F32 R12, R168.reuse, R20, R12 ;  /* 0x00000014a80c723c */ /* 0x044fe4000000180c */
        /* <DEDUP_REMOVED lines=386> */
.L_x_6424:
        /* <DEDUP_REMOVED lines=323> */
.L_x_6429:
[----:B------:R-:W1:Y:S01]  /*15c40*/  S2UR UR7, SR_CTAID.Z ;  /* 0x00000000000779c3 */ /* 0x000e620000002700 */
[----:B------:R-:W-:Y:S02]  /*15c50*/  ULDC UR4, c[0x0][0x1c0] ;  /* 0x0000700000047ab9 */ /* 0x000fe40000000800 */
[----:B------:R-:W-:-:S05]  /*15c60*/  ULDC UR8, c[0x0][0x214] ;  /* 0x0000850000087ab9 */ /* 0x000fca0000000800 */
[----:B------:R-:W1:Y:S02]  /*15c70*/  S2UR UR6, SR_CTAID.Y ;  /* 0x00000000000679c3 */ /* 0x000e640000002600 */
[----:B-1----:R-:W-:-:S04]  /*15c80*/  UIMAD UR4, UR6, UR4, UR7 ;  /* 0x00000004060472a4 */ /* 0x002fc8000f8e0207 */
[----:B------:R-:W-:Y:S02]  /*15c90*/  UIMAD UR8, UR4, UR8, URZ ;  /* 0x00000008040872a4 */ /* 0x000fe4000f8e023f */
.L_x_6430:
        /* <DEDUP_REMOVED lines=58> */
.L_x_6432:
[----:B---34-:R-:W-:Y:S05]  /*16040*/  BSYNC B0 ;  /* 0x0000000000007941 */ /* 0x018fea0003800000 */
.L_x_6431:
        /* <DEDUP_REMOVED lines=40> */
.L_x_6434:
[----:B------:R-:W-:Y:S05]  /*162d0*/  BSYNC B0 ;  /* 0x0000000000007941 */ /* 0x000fea0003800000 */
.L_x_6433:
        /* <DEDUP_REMOVED lines=22> */
.L_x_6436:
[----:B------:R-:W-:Y:S05]  /*16440*/  BSYNC B0 ;  /* 0x0000000000007941 */ /* 0x000fea0003800000 */
.L_x_6435:
        /* <DEDUP_REMOVED lines=22> */
.L_x_6438:
[----:B------:R-:W-:Y:S05]  /*165b0*/  BSYNC B0 ;  /* 0x0000000000007941 */ /* 0x000fea0003800000 */
.L_x_6437:
        /* <DEDUP_REMOVED lines=23> */
.L_x_6439:
        /* <DEDUP_REMOVED lines=13> */
.L_x_8815:


//--------------------- .text._ZN5flash24flash_fwd_splitkv_kernelI23Flash_fwd_kernel_traitsILi256ELi64ELi64ELi4ELb0ELb0EN7cutlass6half_tE19Flash_kernel_traitsILi256ELi64ELi64ELi4ES3_EELb0ELb1ELb0ELb0ELb1ELb0ELb0ELb1EEEvNS_16Flash_fwd_paramsE --------------------------
	.section	.text._ZN5flash24flash_fwd_splitkv_kernelI23Flash_fwd_kernel_traitsILi256ELi64ELi64ELi4ELb0ELb0EN7cutlass6half_tE19Flash_kernel_traitsILi256ELi64ELi64ELi4ES3_EELb0ELb1ELb0ELb0ELb1ELb0ELb0ELb1EEEvNS_16Flash_fwd_paramsE,"ax",@progbits
	.sectioninfo	@"SHI_REGISTERS=255"
	.align	128
        .global         _ZN5flash24flash_fwd_splitkv_kernelI23Flash_fwd_kernel_traitsILi256ELi64ELi64ELi4ELb0ELb0EN7cutlass6half_tE19Flash_kernel_traitsILi256ELi64ELi64ELi4ES3_EELb0ELb1ELb0ELb0ELb1ELb0ELb0ELb1EEEvNS_16Flash_fwd_paramsE
        .type           _ZN5flash24flash_fwd_splitkv_kernelI23Flash_fwd_kernel_traitsILi256ELi64ELi64ELi4ELb0ELb0EN7cutlass6half_tE19Flash_kernel_traitsILi256ELi64ELi64ELi4ES3_EELb0ELb1ELb0ELb0ELb1ELb0ELb0ELb1EEEvNS_16Flash_fwd_paramsE,@function
        .size           _ZN5flash24flash_fwd_splitkv_kernelI23Flash_fwd_kernel_traitsILi256ELi64ELi64ELi4ELb0ELb0EN7cutlass6half_tE19Flash_kernel_traitsILi256ELi64ELi64ELi4ES3_EELb0ELb1ELb0ELb0ELb1ELb0ELb0ELb1EEEvNS_16Flash_fwd_paramsE,(.L_x_8816 - _ZN5flash24flash_fwd_splitkv_kernelI23Flash_fwd_kernel_traitsILi256ELi64ELi64ELi4ELb0ELb0EN7cutlass6half_tE19Flash_kernel_traitsILi256ELi64ELi64ELi4ES3_EELb0ELb1ELb0ELb0ELb1ELb0ELb0ELb1EEEvNS_16Flash_fwd_paramsE)
        .other          _ZN5flash24flash_fwd_splitkv_kernelI23Flash_fwd_kernel_traitsILi256ELi64ELi64ELi4ELb0ELb0EN7cutlass6half_tE19Flash_kernel_traitsILi256ELi64ELi64ELi4ES3_EELb0ELb1ELb0ELb0ELb1ELb0ELb0ELb1EEEvNS_16Flash_fwd_paramsE,@"STO_CUDA_ENTRY STV_DEFAULT"
_ZN5flash24flash_fwd_splitkv_kernelI23Flash_fwd_kernel_traitsILi256ELi64ELi64ELi4ELb0ELb0EN7cutlass6half_tE19Flash_kernel_traitsILi256ELi64ELi64ELi4ES3_EELb0ELb1ELb0ELb0ELb1ELb0ELb0ELb1EEEvNS_16Flash_fwd_paramsE:
.text._ZN5flash24flash_fwd_splitkv_kernelI23Flash_fwd_kernel_traitsILi256ELi64ELi64ELi4ELb0ELb0EN7cutlass6half_tE19Flash_kernel_traitsILi256ELi64ELi64ELi4ES3_EELb0ELb1ELb0ELb0ELb1ELb0ELb0ELb1EEEvNS_16Flash_fwd_paramsE:
[----:B------:R-:W-:Y:S02]  /*0000*/  MOV R1, c[0x0][0x28] ;  /* 0x00000a0000017a02 */ /* 0x000fe40000000f00 */
[----:B------:R-:W1:Y:S01]  /*0010*/  S2R R2, SR_CTAID.Y ;  /* 0x0000000000027919 */ /* 0x000e620000002600 */
        /* <DEDUP_REMOVED lines=8> */
[----:B------:R-:W2:Y:S01]  /*00a0*/  LDC.U8 R0, c[0x0][0x312] ;  /* 0x0000c480ff007b82 */ /* 0x000ea20000000000 */
[----:B------:R-:W-:Y:S01]  /*00b0*/  ISETP.EQ.U32.AND P0, PT, RZ, c[0x0][0x248], PT ;  /* 0x00009200ff007a0c */ /* 0x000fe20003f02070 */
[----:B-1----:R-:W-:-:S04]  /*00c0*/  IMAD.WIDE R4, R2, R89, c[0x0][0x240] ;  /* 0x0000900002047625 */ /* 0x002fc800078e0259 */
[----:B------:R-:W-:-:S03]  /*00d0*/  IMAD.WIDE R146, R2, R89, c[0x0][0x250] ;  /* 0x0000940002927625 */ /* 0x000fc600078e0259 */
[----:B------:R-:W3:Y:S04]  /*00e0*/  @P1 LDG.E R233, [R4.64] ;  /* 0x0000000604e91981 */ /* 0x000ee8000c1e1900 */
[----:B------:R-:W3:Y:S01]  /*00f0*/  @P1 LDG.E R232, [R4.64+0x4] ;  /* 0x0000040604e81981 */ /* 0x000ee2000c1e1900 */
[----:B--2---:R-:W-:-:S03]  /*0100*/  ISETP.NE.AND P2, PT, R0, RZ, PT ;  /* 0x000000ff0000720c */ /* 0x004fc60003f45270 */
[----:B------:R1:W5:Y:S01]  /*0110*/  @P5 LDG.E R6, [R146.64] ;  /* 0x0000000692065981 */ /* 0x000362000c1e1900 */
[----:B------:R-:W-:Y:S01]  /*0120*/  ISETP.EQ.OR.EX P0, PT, RZ, c[0x0][0x24c], !P2, P0 ;  /* 0x00009300ff007a0c */ /* 0x000fe20005702700 */
[----:B------:R-:W-:Y:S02]  /*0130*/  IMAD.MOV.U32 R21, RZ, RZ, -0x1 ;  /* 0xffffffffff157424 */ /* 0x000fe400078e00ff */
[----:B------:R-:W-:Y:S01]  /*0140*/  IMAD.WIDE R8, R2, R89, c[0x0][0x248] ;  /* 0x0000920002087625 */ /* 0x000fe200078e0259 */
[----:B------:R-:W2:Y:S04]  /*0150*/  S2R R27, SR_CTAID.X ;  /* 0x00000000001b7919 */ /* 0x000ea80000002500 */
[----:B------:R-:W4:Y:S04]  /*0160*/  S2R R144, SR_CTAID.Z ;  /* 0x0000000000907919 */ /* 0x000f280000002700 */
[----:B------:R-:W1:Y:S04]  /*0170*/  S2R R52, SR_TID.X ;  /* 0x0000000000347919 */ /* 0x000e680000002100 */
[----:B------:R1:W5:Y:S01]  /*0180*/  @!P0 LDG.E R21, [R8.64] ;  /* 0x0000000608158981 */ /* 0x000362000c1e1900 */
[----:B------:R-:W-:-:S04]  /*0190*/  ISETP.NE.U32.AND P0, PT, RZ, c[0x0][0x248], PT ;  /* 0x00009200ff007a0c */ /* 0x000fc80003f05070 */
[----:B------:R-:W-:Y:S02]  /*01a0*/  ISETP.NE.AND.EX P0, PT, RZ, c[0x0][0x24c], PT, P0 ;  /* 0x00009300ff007a0c */ /* 0x000fe40003f05300 */
[----:B------:R-:W-:-:S04]  /*01b0*/  MOV R7, R2 ;  /* 0x0000000200077202 */ /* 0x000fc80000000f00 */
[--C-:B------:R-:W-:Y:S01]  /*01c0*/  SHF.R.S32.HI R0, RZ, 0x1f, R7.reuse ;  /* 0x0000001fff007819 */ /* 0x100fe20000011407 */
[----:B------:R-:W-:Y:S02]  /*01d0*/  IMAD.MOV.U32 R11, RZ, RZ, R7 ;  /* 0x000000ffff0b7224 */ /* 0x000fe400078e0007 */
[----:B---3--:R-:W-:Y:S01]  /*01e0*/  @P1 IMAD.IADD R232, R232, 0x1, -R233 ;  /* 0x00000001e8e81824 */ /* 0x008fe200078e0ae9 */
[----:B------:R-:W-:-:S03]  /*01f0*/  @!P1 MOV R232, c[0x0][0x214] ;  /* 0x0000850000e89a02 */ /* 0x000fc60000000f00 */
[----:B------:R-:W-:Y:S05]  /*0200*/  @!P0 BRA `(.L_x_6440) ;  /* 0x0000004000008947 */ /* 0x000fea0003800000 */
[----:B-12-4-:R-:W2:Y:S02]  /*0210*/  @P2 LDG.E R4, [R8.64+0x4] ;  /* 0x0000040608042981 */ /* 0x016ea4000c1e1900 */
[----:B--2--5:R-:W-:-:S06]  /*0220*/  @P2 IADD3 R3, R4, -R21, RZ ;  /* 0x8000001504032210 */ /* 0x024fcc0007ffe0ff */
[----:B------:R1:W5:Y:S01]  /*0230*/  @!P2 LDG.E R3, [R8.64] ;  /* 0x000000060803a981 */ /* 0x000362000c1e1900 */
[----:B------:R-:W-:Y:S05]  /*0240*/  BRA `(.L_x_6441) ;  /* 0x0000001000007947 */ /* 0x000fea0003800000 */
.L_x_6440:
[----:B-12-4-:R-:W-:Y:S02]  /*0250*/  MOV R3, c[0x0][0x218] ;  /* 0x0000860000037a02 */ /* 0x016fe40000000f00 */
.L_x_6441:
        /* <DEDUP_REMOVED lines=14> */
[----:B------:R-:W-:Y:S01]  /*0340*/  IADD3 R4, -R232, 0x7f, R61 ;  /* 0x0000007fe8047810 */ /* 0x000fe20007ffe13d */
[----:B------:R-:W-:Y:S01]  /*0350*/  UIADD3 UR5, UR5, 0x3f, URZ ;  /* 0x0000003f05057890 */ /* 0x000fe2000fffe03f */
[C---:B------:R-:W-:Y:S02]  /*0360*/  IADD3 R10, R63.reuse, R61, -R232 ;  /* 0x0000003d3f0a7210 */ /* 0x040fe40007ffe8e8 */
[----:B-1----:R-:W-:Y:S01]  /*0370*/  IADD3 R8, R63, 0x3f, RZ ;  /* 0x0000003f3f087810 */ /* 0x002fe20007ffe0ff */
[----:B------:R-:W-:Y:S01]  /*0380*/  USHF.R.S32.HI UR4, URZ, 0x1f, UR5 ;  /* 0x0000001f3f047899 */ /* 0x000fe20008011405 */
[----:B------:R-:W-:Y:S02]  /*0390*/  IADD3 R4, R4, c[0x0][0x2e8], R63 ;  /* 0x0000ba0004047a10 */ /* 0x000fe40007ffe03f */
[----:B------:R-:W-:Y:S01]  /*03a0*/  IADD3 R10, R10, -c[0x0][0x2e4], RZ ;  /* 0x8000b9000a0a7a10 */ /* 0x000fe20007ffe0ff */
[----:B------:R-:W-:Y:S01]  /*03b0*/  ULEA.HI UR4, UR4, UR5, URZ, 0x6 ;  /* 0x0000000504047291 */ /* 0x000fe2000f8f303f */
[----:B------:R-:W-:-:S02]  /*03c0*/  SHF.R.S32.HI R5, RZ, 0x1f, R8 ;  /* 0x0000001fff057819 */ /* 0x000fc40000011408 */
[----:B------:R-:W-:Y:S01]  /*03d0*/  SHF.R.S32.HI R3, RZ, 0x1f, R4 ;  /* 0x0000001fff037819 */ /* 0x000fe20000011404 */
[----:B------:R-:W-:Y:S01]  /*03e0*/  USHF.R.S32.HI UR4, URZ, 0x6, UR4 ;  /* 0x000000063f047899 */ /* 0x000fe20008011404 */
[----:B------:R-:W-:Y:S02]  /*03f0*/  SHF.R.S32.HI R9, RZ, 0x1f, R10 ;  /* 0x0000001fff097819 */ /* 0x000fe4000001140a */
[----:B------:R-:W-:Y:S02]  /*0400*/  LEA.HI R5, R5, R8, RZ, 0x6 ;  /* 0x0000000805057211 */ /* 0x000fe400078f30ff */
[----:B------:R-:W-:Y:S02]  /*0410*/  LEA.HI R3, R3, R4, RZ, 0x6 ;  /* 0x0000000403037211 */ /* 0x000fe400078f30ff */
[----:B------:R-:W-:Y:S02]  /*0420*/  LEA.HI R9, R9, R10, RZ, 0x6 ;  /* 0x0000000a09097211 */ /* 0x000fe400078f30ff */
[----:B------:R-:W-:-:S02]  /*0430*/  SHF.R.S32.HI R5, RZ, 0x6, R5 ;  /* 0x00000006ff057819 */ /* 0x000fc40000011405 */
[----:B------:R-:W-:Y:S02]  /*0440*/  SHF.R.S32.HI R3, RZ, 0x6, R3 ;  /* 0x00000006ff037819 */ /* 0x000fe40000011403 */
[----:B------:R-:W-:Y:S02]  /*0450*/  SHF.R.S32.HI R9, RZ, 0x6, R9 ;  /* 0x00000006ff097819 */ /* 0x000fe40000011409 */
[----:B------:R-:W-:Y:S02]  /*0460*/  IMNMX R166, R5, UR4, PT ;  /* 0x0000000405a67c17 */ /* 0x000fe4000b800200 */
[----:B------:R-:W-:Y:S02]  /*0470*/  IMNMX R231, RZ, R9, !PT ;  /* 0x00000009ffe77217 */ /* 0x000fe40007800200 */
[----:B------:R-:W-:-:S04]  /*0480*/  IMNMX R166, R166, R3, PT ;  /* 0x00000003a6a67217 */ /* 0x000fc80003800200 */
[----:B------:R-:W-:-:S13]  /*0490*/  ISETP.GE.AND P0, PT, R231, R166, PT ;  /* 0x000000a6e700720c */ /* 0x000fda0003f06270 */
[----:B------:R-:W-:Y:S05]  /*04a0*/  @!P0 BRA `(.L_x_6442) ;  /* 0x0000079000008947 */ /* 0x000fea0003800000 */
        /* <DEDUP_REMOVED lines=10> */
[----:B------:R-:W-:Y:S01]  /*0550*/  @P0 IMAD.WIDE.U32 R8, R233, c[0x0][0x1e8], RZ ;  /* 0x00007a00e9080a25 */ /* 0x000fe200078e00ff */
[----:B------:R-:W-:-:S03]  /*0560*/  SHF.L.U32 R4, R4, 0x3, RZ ;  /* 0x0000000304047819 */ /* 0x000fc600000006ff */
        /* <DEDUP_REMOVED lines=11> */
[----:B------:R-:W-:-:S04]  /*0620*/  SHF.R.S32.HI R0, RZ, 0x1f, R144 ;  /* 0x0000001fff007819 */ /* 0x000fc80000011490 */
[----:B------:R-:W-:Y:S01]  /*0630*/  IADD3.X R5, R233, R5, R2, P0, !PT ;  /* 0x00000005e9057210 */ /* 0x000fe200007fe402 */
[----:B------:R-:W-:Y:S01]  /*0640*/  IMAD R9, R0, c[0x0][0x1f0], RZ ;  /* 0x00007c0000097a24 */ /* 0x000fe200078e02ff */
[----:B------:R-:W-:Y:S01]  /*0650*/  ISETP.GE.AND P0, PT, R3, R232, PT ;  /* 0x000000e80300720c */ /* 0x000fe20003f06270 */
[----:B------:R-:W-:Y:S01]  /*0660*/  IMAD R0, R7, c[0x0][0x1c0], R144 ;  /* 0x0000700007007a24 */ /* 0x000fe200078e0290 */
[----:B------:R-:W-:Y:S01]  /*0670*/  SHF.R.S32.HI R7, RZ, 0x1f, R3 ;  /* 0x0000001fff077819 */ /* 0x000fe20000011403 */
[C---:B------:R-:W-:Y:S02]  /*0680*/  IMAD R9, R144.reuse, c[0x0][0x1f4], R9 ;  /* 0x00007d0090097a24 */ /* 0x040fe400078e0209 */
[----:B------:R-:W-:-:S04]  /*0690*/  IMAD.WIDE.U32 R144, R144, c[0x0][0x1f0], R4 ;  /* 0x00007c0090907a25 */ /* 0x000fc800078e0004 */
[----:B------:R-:W-:Y:S02]  /*06a0*/  IMAD R0, R0, c[0x0][0x214], R61 ;  /* 0x0000850000007a24 */ /* 0x000fe400078e023d */
[----:B------:R-:W-:Y:S02]  /*06b0*/  IMAD.IADD R15, R145, 0x1, R9 ;  /* 0x00000001910f7824 */ /* 0x000fe400078e0209 */
        /* <DEDUP_REMOVED lines=12> */
.L_x_6444:
[----:B------:R-:W-:Y:S05]  /*0780*/  BSYNC B0 ;  /* 0x0000000000007941 */ /* 0x000fea0003800000 */
.L_x_6443:
        /* <DEDUP_REMOVED lines=18> */
.L_x_6446:
[----:B------:R-:W-:Y:S05]  /*08b0*/  BSYNC B0 ;  /* 0x0000000000007941 */ /* 0x000fea0003800000 */
.L_x_6445:
        /* <DEDUP_REMOVED lines=18> */
.L_x_6448:
[----:B------:R-:W-:Y:S05]  /*09e0*/  BSYNC B0 ;  /* 0x0000000000007941 */ /* 0x000fea0003800000 */
.L_x_6447:
        /* <DEDUP_REMOVED lines=17> */
.L_x_6450:
[----:B------:R-:W-:Y:S05]  /*0b00*/  BSYNC B0 ;  /* 0x0000000000007941 */ /* 0x000fea0003800000 */
.L_x_6449:
        /* <DEDUP_REMOVED lines=19> */
.L_x_6442:
        /* <DEDUP_REMOVED lines=23> */
[----:B-----5:R-:W1:Y:S02]  /*0db0*/  F2I.FTZ.U32.TRUNC.NTZ R7, R6 ;  /* 0x0000000600077305 */ /* 0x020e64000021f000 */
        /* <DEDUP_REMOVED lines=48> */
[----:B------:R-:W-:Y:S02]  /*10c0*/  @!P1 LOP3.LUT R4, RZ, c[0x0][0x1c8], RZ, 0x33, !PT ;  /* 0x00007200ff049a12 */ /* 0x000fe400078e33ff */
[----:B--2---:R-:W-:Y:S01]  /*10d0*/  SHF.R.S32.HI R21, RZ, 0x1f, R2 ;  /* 0x0000001fff157819 */ /* 0x004fe20000011402 */
[----:B------:R-:W-:-:S04]  /*10e0*/  IMAD.WIDE.U32 R12, R2, c[0x0][0x180], RZ ;  /* 0x00006000020c7a25 */ /* 0x000fc800078e00ff */
[C---:B------:R-:W-:Y:S02]  /*10f0*/  IMAD R3, R21.reuse, c[0x0][0x180], RZ ;  /* 0x0000600015037a24 */ /* 0x040fe400078e02ff */
[----:B------:R-:W-:Y:S02]  /*1100*/  IMAD R21, R21, c[0x0][0x188], RZ ;  /* 0x0000620015157a24 */ /* 0x000fe400078e02ff */
[C---:B------:R-:W-:Y:S02]  /*1110*/  IMAD R3, R2.reuse, c[0x0][0x184], R3 ;  /* 0x0000610002037a24 */ /* 0x040fe400078e0203 */
[C---:B------:R-:W-:Y:S02]  /*1120*/  IMAD R21, R2.reuse, c[0x0][0x18c], R21 ;  /* 0x0000630002157a24 */ /* 0x040fe400078e0215 */
[----:B------:R-:W-:Y:S01]  /*1130*/  IMAD.WIDE.U32 R14, R2, c[0x0][0x188], RZ ;  /* 0x00006200020e7a25 */ /* 0x000fe200078e00ff */
[----:B------:R-:W-:Y:S02]  /*1140*/  IADD3 R13, R13, R3, RZ ;  /* 0x000000030d0d7210 */ /* 0x000fe40007ffe0ff */
[----:B------:R-:W-:Y:S01]  /*1150*/  SHF.R.S32.HI R3, RZ, 0x1f, R4 ;  /* 0x0000001fff037819 */ /* 0x000fe20000011404 */
[----:B------:R-:W-:Y:S01]  /*1160*/  IMAD.IADD R21, R15, 0x1, R21 ;  /* 0x000000010f157824 */ /* 0x000fe200078e0215 */
[----:B------:R-:W-:Y:S01]  /*1170*/  MOV R2, R14 ;  /* 0x0000000e00027202 */ /* 0x000fe20000000f00 */
[----:B------:R-:W-:-:S04]  /*1180*/  IMAD.WIDE.U32 R12, R19, c[0x0][0x198], R12 ;  /* 0x00006600130c7a25 */ /* 0x000fc800078e000c */
[----:B------:R-:W-:Y:S02]  /*1190*/  IMAD.IADD R13, R13, 0x1, R6 ;  /* 0x000000010d0d7824 */ /* 0x000fe400078e0206 */
[----:B------:R-:W-:Y:S02]  /*11a0*/  IMAD R7, R3, c[0x0][0x1b0], RZ ;  /* 0x00006c0003077a24 */ /* 0x000fe400078e02ff */
[----:B------:R-:W-:-:S04]  /*11b0*/  IMAD.WIDE.U32 R140, R4, c[0x0][0x1b0], R12 ;  /* 0x00006c00048c7a25 */ /* 0x000fc800078e000c */
[----:B------:R-:W-:-:S05]  /*11c0*/  IMAD R7, R4, c[0x0][0x1b4], R7 ;  /* 0x00006d0004077a24 */ /* 0x000fca00078e0207 */
[----:B------:R-:W-:Y:S01]  /*11d0*/  IADD3 R15, R141, R7, RZ ;  /* 0x000000078d0f7210 */ /* 0x000fe20007ffe0ff */
[----:B------:R-:W-:Y:S05]  /*11e0*/  BRA `(.L_x_6452) ;  /* 0x0000046000007947 */ /* 0x000fea0003800000 */
.L_x_6451:
        /* <DEDUP_REMOVED lines=14> */
[----:B------:R-:W-:-:S04]  /*12d0*/  IADD3 R3, R9, R2, RZ ;  /* 0x0000000209037210 */ /* 0x000fc80007ffe0ff */
.L_x_6453:
[----:B------:R-:W-:Y:S01]  /*12e0*/  IABS R5, c[0x0][0x1c8] ;  /* 0x0000720000057a13 */ /* 0x000fe20000000000 */
[----:B------:R-:W-:Y:S01]  /*12f0*/  IMAD.MOV.U32 R15, RZ, RZ, R3 ;  /* 0x000000ffff0f7224 */ /* 0x000fe200078e0003 */
[----:B------:R-:W-:Y:S02]  /*1300*/  MOV R14, R8 ;  /* 0x00000008000e7202 */ /* 0x000fe40000000f00 */
[----:B------:R-:W1:Y:S01]  /*1310*/  I2F.RP R10, R5 ;  /* 0x00000005000a7306 */ /* 0x000e620000209400 */
[----:B------:R-:W-:-:S07]  /*1320*/  @P4 IADD3 R21, R6, R21, RZ ;  /* 0x0000001506154210 */ /* 0x000fce0007ffe0ff */
        /* <DEDUP_REMOVED lines=8> */
[----:B------:R-:W-:-:S03]  /*13b0*/  MOV R9, R2 ;  /* 0x0000000200097202 */ /* 0x000fc60000000f00 */
[----:B------:R-:W-:-:S04]  /*13c0*/  @P4 IMAD.WIDE.U32 R12, R21, c[0x0][0x1a0], RZ ;  /* 0x00006800150c4a25 */ /* 0x000fc800078e00ff */
[----:B------:R-:W-:-:S04]  /*13d0*/  IMAD.HI.U32 R4, R4, R9, RZ ;  /* 0x0000000904047227 */ /* 0x000fc800078e00ff */
[----:B------:R-:W-:Y:S02]  /*13e0*/  IMAD.MOV R2, RZ, RZ, -R4 ;  /* 0x000000ffff027224 */ /* 0x000fe400078e0a04 */
[----:B------:R-:W-:Y:S02]  /*13f0*/  @P4 IMAD R21, R21, c[0x0][0x1a4], R13 ;  /* 0x0000690015154a24 */ /* 0x000fe400078e020d */
[----:B------:R-:W-:Y:S01]  /*1400*/  IMAD R2, R5, R2, R9 ;  /* 0x0000000205027224 */ /* 0x000fe200078e0209 */
[----:B------:R-:W-:-:S04]  /*1410*/  LEA R9, R166, 0xffffffc0, 0x6 ;  /* 0xffffffc0a6097811 */ /* 0x000fc800078e30ff */
[----:B------:R-:W-:Y:S01]  /*1420*/  ISETP.GT.U32.AND P0, PT, R5, R2, PT ;  /* 0x000000020500720c */ /* 0x000fe20003f04070 */
[----:B------:R-:W-:-:S04]  /*1430*/  IMAD.WIDE.U32 R14, R9, c[0x0][0x198], R14 ;  /* 0x00006600090e7a25 */ /* 0x000fc800078e000e */
[----:B------:R-:W-:Y:S01]  /*1440*/  IMAD.MOV.U32 R19, RZ, RZ, R9 ;  /* 0x000000ffff137224 */ /* 0x000fe200078e0009 */
[----:B------:R-:W-:-:S07]  /*1450*/  MOV R140, R14 ;  /* 0x0000000e008c7202 */ /* 0x000fce0000000f00 */
        /* <DEDUP_REMOVED lines=12> */
[----:B------:R-:W-:Y:S02]  /*1520*/  IMAD.IADD R141, R15, 0x1, R2 ;  /* 0x000000010f8d7824 */ /* 0x000fe400078e0202 */
[----:B------:R-:W-:Y:S01]  /*1530*/  @P4 IMAD.MOV.U32 R2, RZ, RZ, R12 ;  /* 0x000000ffff024224 */ /* 0x000fe200078e000c */
        /* <DEDUP_REMOVED lines=17> */
.L_x_6452:
[----:B------:R1:W5:Y:S01]  /*1650*/  @P5 LDG.E R12, [R146.64] ;  /* 0x00000006920c5981 */ /* 0x000362000c1e1900 */
[----:B------:R-:W-:Y:S01]  /*1660*/  SHF.R.S32.HI R13, RZ, 0x1f, R52 ;  /* 0x0000001fff0d7819 */ /* 0x000fe20000011434 */
[----:B------:R-:W-:Y:S01]  /*1670*/  IMAD.MOV.U32 R25, RZ, RZ, 0x2 ;  /* 0x00000002ff197424 */ /* 0x000fe200078e00ff */
[----:B------:R-:W-:Y:S01]  /*1680*/  ISETP.NE.AND P0, PT, R233, -0x1, PT ;  /* 0xffffffffe900780c */ /* 0x000fe20003f05270 */
[----:B------:R-:W-:Y:S01]  /*1690*/  IMAD.MOV.U32 R134, RZ, RZ, c[0x0][0x230] ;  /* 0x00008c00ff867624 */ /* 0x000fe200078e00ff */
[----:B------:R-:W-:Y:S01]  /*16a0*/  LEA.HI R23, R13, R52, RZ, 0x3 ;  /* 0x000000340d177211 */ /* 0x000fe200078f18ff */
[----:B------:R-:W-:Y:S01]  /*16b0*/  IMAD.MOV.U32 R30, RZ, RZ, RZ ;  /* 0x000000ffff1e7224 */ /* 0x000fe200078e00ff */
[----:B------:R-:W-:Y:S01]  /*16c0*/  MOV R31, c[0x0][0x230] ;  /* 0x00008c00001f7a02 */ /* 0x000fe20000000f00 */
[----:B------:R-:W-:Y:S01]  /*16d0*/  IMAD.MOV.U32 R150, RZ, RZ, c[0x0][0x198] ;  /* 0x00006600ff967624 */ /* 0x000fe200078e00ff */
[----:B------:R-:W-:-:S02]  /*16e0*/  SHF.R.S32.HI R142, RZ, 0x3, R23 ;  /* 0x00000003ff8e7819 */ /* 0x000fc40000011417 */
[----:B------:R-:W-:Y:S01]  /*16f0*/  LOP3.LUT R23, R23, 0xfffffff8, RZ, 0xc0, !PT ;  /* 0xfffffff817177812 */ /* 0x000fe200078ec0ff */
[----:B------:R-:W-:Y:S01]  /*1700*/  IMAD.HI.U32 R134, R25, R134, R30 ;  /* 0x0000008619867227 */ /* 0x000fe200078e001e */
[CC--:B------:R-:W-:Y:S02]  /*1710*/  LEA.HI R137, R13.reuse, R52.reuse, RZ, 0x4 ;  /* 0x000000340d897211 */ /* 0x0c0fe400078f20ff */
[----:B------:R-:W-:Y:S01]  /*1720*/  SHF.R.S32.HI R143, RZ, 0x1f, R142 ;  /* 0x0000001fff8f7819 */ /* 0x000fe2000001148e */
[----:B------:R-:W-:Y:S01]  /*1730*/  @!P0 IMAD R6, R0, c[0x0][0x178], RZ ;  /* 0x00005e0000068a24 */ /* 0x000fe200078e02ff */
[CC--:B------:R-:W-:Y:S01]  /*1740*/  LEA.HI R58, R13.reuse, R52.reuse, RZ, 0x5 ;  /* 0x000000340d3a7211 */ /* 0x0c0fe200078f28ff */
[----:B------:R-:W-:Y:S01]  /*1750*/  IMAD.SHL.U32 R25, R142, 0x40, RZ ;  /* 0x000000408e197824 */ /* 0x000fe200078e00ff */
[----:B------:R-:W-:Y:S01]  /*1760*/  SHF.R.S32.HI R135, RZ, 0x1, R134 ;  /* 0x00000001ff877819 */ /* 0x000fe20000011486 */
[----:B------:R-:W-:Y:S01]  /*1770*/  IMAD.IADD R60, R52, 0x1, -R23 ;  /* 0x00000001343c7824 */ /* 0x000fe200078e0a17 */
[----:B------:R-:W-:Y:S01]  /*1780*/  LEA.HI R23, R13, R52, RZ, 0x6 ;  /* 0x000000340d177211 */ /* 0x000fe200078f30ff */
[----:B------:R-:W-:Y:S01]  /*1790*/  @P0 IMAD.WIDE.U32 R28, R233, c[0x0][0x190], RZ ;  /* 0x00006400e91c0a25 */ /* 0x000fe200078e00ff */
[----:B------:R-:W-:-:S02]  /*17a0*/  LOP3.LUT R25, R25, 0x1c0, RZ, 0xc0, !PT ;  /* 0x000001c019197812 */ /* 0x000fc400078ec0ff */
[----:B------:R-:W-:Y:S01]  /*17b0*/  MOV R53, 0x10 ;  /* 0x0000001000357802 */ /* 0x000fe20000000f00 */
[C---:B------:R-:W-:Y:S01]  /*17c0*/  @!P0 IMAD.WIDE.U32 R16, R11.reuse, c[0x0][0x178], RZ ;  /* 0x00005e000b108a25 */ /* 0x040fe200078e00ff */
[----:B------:R-:W-:Y:S02]  /*17d0*/  SHF.R.U32.HI R138, RZ, 0x3, R25 ;  /* 0x00000003ff8a7819 */ /* 0x000fe40000011619 */
[----:B------:R-:W-:Y:S01]  /*17e0*/  @P0 MOV R22, R28 ;  /* 0x0000001c00160202 */ /* 0x000fe20000000f00 */
[----:B------:R-:W-:Y:S01]  /*17f0*/  @!P0 IMAD R6, R11, c[0x0][0x17c], R6 ;  /* 0x00005f000b068a24 */ /* 0x000fe200078e0206 */
[----:B------:R-:W-:Y:S01]  /*1800*/  @!P0 MOV R22, R16 ;  /* 0x0000001000168202 */ /* 0x000fe20000000f00 */
[----:B------:R-:W-:Y:S01]  /*1810*/  IMAD.SHL.U32 R24, R60, 0x8, RZ ;  /* 0x000000083c187824 */ /* 0x000fe200078e00ff */
[----:B------:R-:W-:Y:S01]  /*1820*/  SHF.L.U64.HI R59, R150, R89, c[0x0][0x19c] ;  /* 0x00006700963b7619 */ /* 0x000fe20000010259 */
[----:B-----5:R-:W-:Y:S01]  /*1830*/  @P0 IMAD R7, R233, c[0x0][0x194], R29 ;  /* 0x00006500e9070a24 */ /* 0x020fe200078e021d */
[----:B------:R-:W-:Y:S01]  /*1840*/  SHF.R.S32.HI R58, RZ, 0x5, R58 ;  /* 0x00000005ff3a7819 */ /* 0x000fe2000001143a */
[----:B------:R-:W-:Y:S01]  /*1850*/  @!P0 IMAD.IADD R7, R17, 0x1, R6 ;  /* 0x0000000111078824 */ /* 0x000fe200078e0206 */
[----:B------:R-:W-:Y:S01]  /*1860*/  LOP3.LUT R17, R25, 0x38, R24, 0xf8, !PT ;  /* 0x0000003819117812 */ /* 0x000fe200078ef818 */
[----:B------:R-:W-:Y:S01]  /*1870*/  IMAD.SHL.U32 R23, R23, 0x8, RZ ;  /* 0x0000000817177824 */ /* 0x000fe200078e00ff */
[----:B------:R-:W-:Y:S01]  /*1880*/  IADD3 R22, P1, R24, R22, RZ ;  /* 0x0000001618167210 */ /* 0x000fe20007f3e0ff */
[----:B------:R-:W-:Y:S01]  /*1890*/  IMAD.WIDE R26, R27, 0x40, R142 ;  /* 0x000000401b1a7825 */ /* 0x000fe200078e028e */
[----:B------:R-:W-:-:S02]  /*18a0*/  LOP3.LUT R138, R17, R138, RZ, 0x3c, !PT ;  /* 0x0000008a118a7212 */ /* 0x000fc400078e3cff */
[----:B------:R-:W-:Y:S01]  /*18b0*/  LOP3.LUT R17, R137, 0xfffffff0, RZ, 0xc0, !PT ;  /* 0xfffffff089117812 */ /* 0x000fe200078ec0ff */
[----:B------:R-:W-:Y:S01]  /*18c0*/  IMAD.SHL.U32 R13, R60, 0x4, RZ ;  /* 0x000000043c0d7824 */ /* 0x000fe200078e00ff */
[----:B------:R-:W-:Y:S01]  /*18d0*/  SHF.R.S32.HI R25, RZ, 0x1f, R24 ;  /* 0x0000001fff197819 */ /* 0x000fe20000011418 */
[----:B------:R-:W-:Y:S01]  /*18e0*/  IMAD.SHL.U32 R50, R150, 0x10, RZ ;  /* 0x0000001096327824 */ /* 0x000fe200078e00ff */
[----:B------:R-:W-:Y:S01]  /*18f0*/  LOP3.LUT R138, R138, 0xfffffe00, R23, 0xf8, !PT ;  /* 0xfffffe008a8a7812 */ /* 0x000fe200078ef817 */
[----:B------:R-:W-:Y:S01]  /*1900*/  IMAD.IADD R136, R52, 0x1, -R17 ;  /* 0x0000000134887824 */ /* 0x000fe200078e0a11 */
[----:B------:R-:W-:Y:S01]  /*1910*/  IADD3.X R23, R25, R7, RZ, P1, !PT ;  /* 0x0000000719177210 */ /* 0x000fe20000ffe4ff */
[----:B------:R-:W-:Y:S01]  /*1920*/  IMAD R17, R3, c[0x0][0x1b8], RZ ;  /* 0x00006e0003117a24 */ /* 0x000fe200078e02ff */
[----:B------:R-:W-:Y:S01]  /*1930*/  SHF.R.S32.HI R6, RZ, 0x1f, R144 ;  /* 0x0000001fff067819 */ /* 0x000fe20000011490 */
[----:B------:R-:W-:Y:S01]  /*1940*/  IMAD R132, R142, R135, R13 ;  /* 0x000000878e847224 */ /* 0x000fe200078e020d */
[----:B------:R-:W-:Y:S01]  /*1950*/  SHF.R.S32.HI R7, RZ, 0x1f, R136 ;  /* 0x0000001fff077819 */ /* 0x000fe20000011488 */
[----:B------:R-:W-:Y:S01]  /*1960*/  IMAD R17, R4, c[0x0][0x1bc], R17 ;  /* 0x00006f0004117a24 */ /* 0x000fe200078e0211 */
[----:B------:R-:W-:Y:S01]  /*1970*/  IADD3 R20, P0, R24, R2, RZ ;  /* 0x0000000218147210 */ /* 0x000fe20007f1e0ff */
[----:B------:R-:W-:Y:S01]  /*1980*/  IMAD R139, R6, c[0x0][0x1a8], RZ ;  /* 0x00006a00068b7a24 */ /* 0x000fe200078e02ff */
[----:B------:R-:W-:Y:S01]  /*1990*/  LEA.HI R64, R7, R136, RZ, 0x3 ;  /* 0x0000008807407211 */ /* 0x000fe200078f18ff */
[----:B------:R-:W-:Y:S01]  /*19a0*/  IMAD R2, R27, c[0x0][0x190], RZ ;  /* 0x000064001b027a24 */ /* 0x000fe200078e02ff */
[----:B------:R-:W-:Y:S01]  /*19b0*/  SHF.L.U32 R133, R135, 0x4, RZ ;  /* 0x0000000487857819 */ /* 0x000fe200000006ff */
[----:B------:R-:W-:Y:S01]  /*19c0*/  IMAD.X R21, R25, 0x1, R21, P0 ;  /* 0x0000000119157824 */ /* 0x000fe200000e0615 */
[----:B------:R-:W-:Y:S01]  /*19d0*/  LOP3.LUT R7, R64, 0xfffffff8, RZ, 0xc0, !PT ;  /* 0xfffffff840077812 */ /* 0x000fe200078ec0ff */
[----:B------:R-:W-:Y:S01]  /*19e0*/  IMAD R2, R26, c[0x0][0x194], R2 ;  /* 0x000065001a027a24 */ /* 0x000fe200078e0202 */
[----:B------:R-:W-:Y:S01]  /*19f0*/  IADD3 R168, P0, R142, R19, RZ ;  /* 0x000000138ea87210 */ /* 0x000fe20007f1e0ff */
[----:B------:R-:W-:Y:S01]  /*1a00*/  IMAD.WIDE.U32 R20, R4, c[0x0][0x1b8], R20 ;  /* 0x00006e0004147a25 */ /* 0x000fe200078e0014 */
[----:B------:R-:W-:-:S02]  /*1a10*/  SHF.R.S32.HI R119, RZ, 0x1f, R132 ;  /* 0x0000001fff777819 */ /* 0x000fc40000011484 */
[----:B------:R-:W-:Y:S01]  /*1a20*/  IADD3.X R5, R143, R5, RZ, P0, !PT ;  /* 0x000000058f057210 */ /* 0x000fe200007fe4ff */
[----:B------:R-:W-:Y:S01]  /*1a30*/  IMAD.IADD R136, R136, 0x1, -R7 ;  /* 0x0000000188887824 */ /* 0x000fe200078e0a07 */
[----:B------:R-:W-:Y:S01]  /*1a40*/  SHF.R.S32.HI R7, RZ, 0x1f, R70 ;  /* 0x0000001fff077819 */ /* 0x000fe20000011446 */
[----:B------:R-:W-:Y:S01]  /*1a50*/  IMAD.WIDE.U32 R22, R26, c[0x0][0x190], R22 ;  /* 0x000064001a167a25 */ /* 0x000fe200078e0016 */
[----:B------:R-:W-:Y:S02]  /*1a60*/  IADD3 R140, P0, R24, R140, RZ ;  /* 0x0000008c188c7210 */ /* 0x000fe40007f1e0ff */
[----:B------:R-:W-:Y:S01]  /*1a70*/  LEA.HI R6, R7, R70, RZ, 0x6 ;  /* 0x0000004607067211 */ /* 0x000fe200078f30ff */
[----:B------:R-:W-:Y:S01]  /*1a80*/  IMAD R5, R5, c[0x0][0x1a0], RZ ;  /* 0x0000680005057a24 */ /* 0x000fe200078e02ff */
[----:B------:R-:W-:Y:S01]  /*1a90*/  R2P PR, R136, 0x6 ;  /* 0x0000000688007804 */ /* 0x000fe20000000000 */
[----:B------:R-:W-:Y:S01]  /*1aa0*/  IMAD.X R141, R25, 0x1, R15, P0 ;  /* 0x00000001198d7824 */ /* 0x000fe200000e060f */
[----:B------:R-:W-:Y:S01]  /*1ab0*/  SHF.R.S32.HI R6, RZ, 0x6, R6 ;  /* 0x00000006ff067819 */ /* 0x000fe20000011406 */
[----:B------:R-:W-:-:S02]  /*1ac0*/  IMAD.IADD R21, R21, 0x1, R17 ;  /* 0x0000000115157824 */ /* 0x000fc400078e0211 */
[----:B------:R-:W-:Y:S01]  /*1ad0*/  IMAD.IADD R23, R23, 0x1, R2 ;  /* 0x0000000117177824 */ /* 0x000fe200078e0202 */
[----:B------:R-:W-:Y:S01]  /*1ae0*/  IMNMX R69, R231, R6, !PT ;  /* 0x00000006e7457217 */ /* 0x000fe20007800200 */
[----:B------:R-:W-:Y:S01]  /*1af0*/  IMAD R7, R143, c[0x0][0x198], RZ ;  /* 0x000066008f077a24 */ /* 0x000fe200078e02ff */
[----:B------:R-:W-:Y:S01]  /*1b00*/  MOV R2, c[0x0][0x1a0] ;  /* 0x0000680000027a02 */ /* 0x000fe20000000f00 */
[----:B------:R-:W-:Y:S01]  /*1b10*/  IMAD R165, R168, c[0x0][0x1a4], R5 ;  /* 0x00006900a8a57a24 */ /* 0x000fe200078e0205 */
[----:B------:R-:W-:Y:S01]  /*1b20*/  ISETP.GT.AND P0, PT, R166, R69, PT ;  /* 0x00000045a600720c */ /* 0x000fe20003f04270 */
[----:B------:R-:W-:Y:S01]  /*1b30*/  IMAD R139, R144, c[0x0][0x1ac], R139 ;  /* 0x00006b00908b7a24 */ /* 0x000fe200078e028b */
[----:B------:R-:W-:Y:S01]  /*1b40*/  SHF.L.U64.HI R62, R2, R89, c[0x0][0x1a4] ;  /* 0x00006900023e7619 */ /* 0x000fe20000010259 */
[----:B------:R-:W-:Y:S01]  /*1b50*/  IMAD.WIDE.U32 R168, R168, c[0x0][0x1a0], R20 ;  /* 0x00006800a8a87a25 */ /* 0x000fe200078e0014 */
[----:B------:R-:W-:-:S03]  /*1b60*/  SEL R53, R53, 0xfffffff0, !P1 ;  /* 0xfffffff035357807 */ /* 0x000fc60004800000 */
[----:B------:R-:W-:Y:S01]  /*1b70*/  IMAD.MOV.U32 R5, RZ, RZ, 0x20 ;  /* 0x00000020ff057424 */ /* 0x000fe200078e00ff */
[----:B------:R-:W-:Y:S01]  /*1b80*/  IADD3 R165, R169, R165, RZ ;  /* 0x000000a5a9a57210 */ /* 0x000fe20007ffe0ff */
[----:B------:R-:W-:Y:S02]  /*1b90*/  IMAD.IADD R130, R13, 0x1, R132 ;  /* 0x000000010d827824 */ /* 0x000fe400078e0284 */
[----:B------:R-:W-:Y:S01]  /*1ba0*/  IMAD.WIDE.U32 R144, R144, c[0x0][0x1a8], R22 ;  /* 0x00006a0090907a25 */ /* 0x000fe200078e0016 */
[----:B------:R-:W-:Y:S02]  /*1bb0*/  SEL R51, R5, 0xffffffe0, !P2 ;  /* 0xffffffe005337807 */ /* 0x000fe40005000000 */
[----:B------:R-:W-:Y:S01]  /*1bc0*/  SHF.R.S32.HI R118, RZ, 0x1f, R130 ;  /* 0x0000001fff767819 */ /* 0x000fe20000011482 */
[C---:B------:R-:W-:Y:S02]  /*1bd0*/  IMAD R7, R142.reuse, c[0x0][0x19c], R7 ;  /* 0x000067008e077a24 */ /* 0x040fe400078e0207 */
[----:B------:R-:W-:-:S04]  /*1be0*/  IMAD.WIDE.U32 R140, R142, c[0x0][0x198], R140 ;  /* 0x000066008e8c7a25 */ /* 0x000fc800078e008c */
[----:B------:R-:W-:Y:S02]  /*1bf0*/  IMAD.SHL.U32 R65, R2, 0x10, RZ ;  /* 0x0000001002417824 */ /* 0x000fe400078e00ff */
[----:B------:R-:W-:Y:S02]  /*1c00*/  IMAD.IADD R48, R141, 0x1, R7 ;  /* 0x000000018d307824 */ /* 0x000fe400078e0207 */
[----:B------:R-:W-:Y:S01]  /*1c10*/  IMAD.IADD R139, R145, 0x1, R139 ;  /* 0x00000001918b7824 */ /* 0x000fe200078e028b */
[----:B------:R-:W-:Y:S01]  /*1c20*/  @!P5 MOV R12, RZ ;  /* 0x000000ff000cd202 */ /* 0x000fe20000000f00 */
[----:B------:R-:W-:Y:S05]  /*1c30*/  @!P0 BRA `(.L_x_6454) ;  /* 0x0000ad8000008947 */ /* 0x000fea0003800000 */
[----:B-1----:R-:W-:Y:S01]  /*1c40*/  SHF.R.S32.HI R7, RZ, 0x1f, R9 ;  /* 0x0000001fff077819 */ /* 0x002fe20000011409 */
[C---:B------:R-:W-:Y:S01]  /*1c50*/  IMAD R6, R0.reuse, c[0x0][0x280], RZ ;  /* 0x0000a00000067a24 */ /* 0x040fe200078e02ff */
[--C-:B------:R-:W-:Y:S01]  /*1c60*/  SHF.R.S32.HI R10, RZ, 0x1f, R70.reuse ;  /* 0x0000001fff0a7819 */ /* 0x100fe20000011446 */
[----:B------:R-:W-:Y:S01]  /*1c70*/  IMAD R0, R0, c[0x0][0x278], RZ ;  /* 0x00009e0000007a24 */ /* 0x000fe200078e02ff */
[----:B------:R-:W-:Y:S01]  /*1c80*/  IADD3 R8, P1, P0, R9, R142, -R70 ;  /* 0x0000008e09087210 */ /* 0x000fe2000783e846 */
[----:B------:R-:W-:Y:S01]  /*1c90*/  IMAD.WIDE.U32 R14, R11, c[0x0][0x278], R24 ;  /* 0x00009e000b0e7a25 */ /* 0x000fe200078e0018 */
[----:B------:R-:W-:Y:S01]  /*1ca0*/  IADD3 R128, R133, 0x40, RZ ;  /* 0x0000004085807810 */ /* 0x000fe20007ffe0ff */
[----:B------:R-:W-:Y:S01]  /*1cb0*/  UMOV UR8, 0x60 ;  /* 0x0000006000087882 */ /* 0x000fe20000000000 */
[----:B------:R-:W-:Y:S01]  /*1cc0*/  IADD3.X R7, R7, R143, ~R10, P1, P0 ;  /* 0x0000008f07077210 */ /* 0x000fe20000fe0c0a */
[----:B------:R-:W-:Y:S01]  /*1cd0*/  IMAD R0, R11, c[0x0][0x27c], R0 ;  /* 0x00009f000b007a24 */ /* 0x000fe200078e0200 */
[----:B------:R-:W-:Y:S01]  /*1ce0*/  IADD3 R127, R133, 0x80, RZ ;  /* 0x00000080857f7810 */ /* 0x000fe20007ffe0ff */
[----:B------:R-:W-:Y:S01]  /*1cf0*/  IMAD R6, R11, c[0x0][0x284], R6 ;  /* 0x0000a1000b067a24 */ /* 0x000fe200078e0206 */
[----:B------:R-:W-:Y:S01]  /*1d00*/  IADD3 R125, R133, 0xc0, RZ ;  /* 0x000000c0857d7810 */ /* 0x000fe20007ffe0ff */
[----:B------:R-:W-:Y:S01]  /*1d10*/  IMAD.WIDE.U32 R16, R11, c[0x0][0x280], R24 ;  /* 0x0000a0000b107a25 */ /* 0x000fe200078e0018 */
[----:B------:R-:W-:Y:S01]  /*1d20*/  ULDC.64 UR4, c[0x0][0x1a0] ;  /* 0x0000680000047ab9 */ /* 0x000fe20000000a00 */
[C---:B------:R-:W-:Y:S01]  /*1d30*/  IADD3 R68, R142.reuse, 0x10, RZ ;  /* 0x000000108e447810 */ /* 0x040fe20007ffe0ff */
[----:B------:R-:W-:Y:S01]  /*1d40*/  UIMAD UR9, UR8, UR5, URZ ;  /* 0x00000005080972a4 */ /* 0x000fe2000f8e023f */
[----:B------:R-:W-:Y:S01]  /*1d50*/  IMAD R11, R7, c[0x0][0x290], RZ ;  /* 0x0000a400070b7a24 */ /* 0x000fe200078e02ff */
[----:B------:R-:W-:Y:S01]  /*1d60*/  UIMAD.WIDE.U32 UR10, UR8, UR4, URZ ;  /* 0x00000004080a72a5 */ /* 0x000fe2000f8e003f */
[----:B------:R-:W-:Y:S01]  /*1d70*/  IMAD.IADD R15, R15, 0x1, R0 ;  /* 0x000000010f0f7824 */ /* 0x000fe200078e0200 */
[----:B------:R-:W-:Y:S01]  /*1d80*/  ULDC UR5, c[0x0][0x294] ;  /* 0x0000a50000057ab9 */ /* 0x000fe20000000800 */
[----:B------:R-:W-:Y:S01]  /*1d90*/  IMAD R7, R7, c[0x0][0x288], RZ ;  /* 0x0000a20007077a24 */ /* 0x000fe200078e02ff */
[----:B------:R-:W-:Y:S01]  /*1da0*/  UIMAD UR5, UR8, UR5, URZ ;  /* 0x00000005080572a4 */ /* 0x000fe2000f8e023f */
[----:B------:R-:W-:Y:S01]  /*1db0*/  IMAD.IADD R17, R17, 0x1, R6 ;  /* 0x0000000111117824 */ /* 0x000fe200078e0206 */
[----:B------:R-:W-:Y:S01]  /*1dc0*/  IADD3 R67, R142, 0x20, RZ ;  /* 0x000000208e437810 */ /* 0x000fe20007ffe0ff */
[----:B------:R-:W-:Y:S01]  /*1dd0*/  IMAD R6, R8, c[0x0][0x28c], R7 ;  /* 0x0000a30008067a24 */ /* 0x000fe200078e0207 */
[----:B------:R-:W-:Y:S01]  /*1de0*/  IADD3 R66, R142, 0x30, RZ ;  /* 0x000000308e427810 */ /* 0x000fe20007ffe0ff */
[----:B------:R-:W-:Y:S01]  /*1df0*/  IMAD.WIDE.U32 R14, R8, c[0x0][0x288], R14 ;  /* 0x0000a200080e7a25 */ /* 0x000fe200078e000e */
[C---:B------:R-:W-:Y:S01]  /*1e00*/  IADD3 R20, R24.reuse, 0x40, RZ ;  /* 0x0000004018147810 */ /* 0x040fe20007ffe0ff */
[----:B------:R-:W-:Y:S01]  /*1e10*/  ULDC UR4, c[0x0][0x230] ;  /* 0x00008c0000047ab9 */ /* 0x000fe20000000800 */
[----:B------:R-:W-:Y:S01]  /*1e20*/  IADD3 R19, R24, 0x80, RZ ;  /* 0x0000008018137810 */ /* 0x000fe20007ffe0ff */
[C---:B------:R-:W-:Y:S01]  /*1e30*/  IMAD R11, R8.reuse, c[0x0][0x294], R11 ;  /* 0x0000a500080b7a24 */ /* 0x040fe200078e020b */
[----:B------:R-:W-:Y:S01]  /*1e40*/  SHF.R.S32.HI R117, RZ, 0x1f, R133 ;  /* 0x0000001fff757819 */ /* 0x000fe20000011485 */
[----:B------:R-:W-:Y:S01]  /*1e50*/  IMAD.WIDE.U32 R16, R8, c[0x0][0x290], R16 ;  /* 0x0000a40008107a25 */ /* 0x000fe200078e0010 */
[----:B------:R-:W-:Y:S01]  /*1e60*/  IADD3 R18, R24, 0xc0, RZ ;  /* 0x000000c018127810 */ /* 0x000fe20007ffe0ff */
[----:B------:R-:W-:Y:S01]  /*1e70*/  UIADD3 UR9, UR11, UR9, URZ ;  /* 0x000000090b097290 */ /* 0x000fe2000fffe03f */
[----:B------:R-:W-:Y:S01]  /*1e80*/  SHF.R.S32.HI R115, RZ, 0x1f, R128 ;  /* 0x0000001fff737819 */ /* 0x000fe20000011480 */
[----:B------:R-:W-:Y:S01]  /*1e90*/  IMAD.IADD R0, R12, 0x1, R9 ;  /* 0x000000010c007824 */ /* 0x000fe200078e0209 */
[----:B------:R-:W-:Y:S01]  /*1ea0*/  SHF.R.S32.HI R113, RZ, 0x1f, R127 ;  /* 0x0000001fff717819 */ /* 0x000fe2000001147f */
[----:B------:R-:W-:Y:S01]  /*1eb0*/  IMAD.IADD R9, R15, 0x1, R6 ;  /* 0x000000010f097824 */ /* 0x000fe200078e0206 */
[----:B------:R-:W-:Y:S01]  /*1ec0*/  SHF.R.S32.HI R111, RZ, 0x1f, R125 ;  /* 0x0000001fff6f7819 */ /* 0x000fe2000001147d */
[----:B------:R-:W-:Y:S01]  /*1ed0*/  IMAD.IADD R7, R17, 0x1, R11 ;  /* 0x0000000111077824 */ /* 0x000fe200078e020b */
[----:B------:R-:W-:Y:S01]  /*1ee0*/  ULDC.U8 UR8, c[0x0][0x313] ;  /* 0x0000c4c000087ab9 */ /* 0x000fe20000000000 */
[----:B------:R-:W-:-:S02]  /*1ef0*/  IMAD.MOV.U32 R6, RZ, RZ, R16 ;  /* 0x000000ffff067224 */ /* 0x000fc400078e0010 */
[C---:B------:R-:W-:Y:S02]  /*1f00*/  IMAD R99, R3.reuse, c[0x0][0x2a0], RZ ;  /* 0x0000a80003637a24 */ /* 0x040fe400078e02ff */
[----:B------:R-:W-:Y:S02]  /*1f10*/  IMAD R101, R3, c[0x0][0x298], RZ ;  /* 0x0000a60003657a24 */ /* 0x000fe400078e02ff */
[----:B------:R-:W-:Y:S02]  /*1f20*/  IMAD R3, R5, c[0x0][0x1a4], RZ ;  /* 0x0000690005037a24 */ /* 0x000fe400078e02ff */
[----:B------:R-:W-:-:S04]  /*1f30*/  IMAD.WIDE.U32 R10, R2, 0x20, RZ ;  /* 0x00000020020a7825 */ /* 0x000fc800078e00ff */
[C---:B------:R-:W-:Y:S02]  /*1f40*/  IMAD R99, R4.reuse, c[0x0][0x2a4], R99 ;  /* 0x0000a90004637a24 */ /* 0x040fe400078e0263 */
[----:B------:R-:W-:-:S04]  /*1f50*/  IMAD.WIDE.U32 R6, R4, c[0x0][0x2a0], R6 ;  /* 0x0000a80004067a25 */ /* 0x000fc800078e0006 */
[----:B------:R-:W-:Y:S01]  /*1f60*/  IMAD.MOV.U32 R8, RZ, RZ, R14 ;  /* 0x000000ffff087224 */ /* 0x000fe200078e000e */
[----:B------:R-:W-:Y:S01]  /*1f70*/  LEA R98, P1, R6, c[0x0][0x270], 0x1 ;  /* 0x00009c0006627a11 */ /* 0x000fe200078208ff */
[----:B------:R-:W-:Y:S02]  /*1f80*/  IMAD.IADD R3, R11, 0x1, R3 ;  /* 0x000000010b037824 */ /* 0x000fe400078e0203 */
[----:B------:R-:W-:Y:S02]  /*1f90*/  IMAD.IADD R99, R7, 0x1, R99 ;  /* 0x0000000107637824 */ /* 0x000fe400078e0263 */
[----:B------:R-:W-:Y:S01]  /*1fa0*/  IMAD R101, R4, c[0x0][0x29c], R101 ;  /* 0x0000a70004657a24 */ /* 0x000fe200078e0265 */
[----:B------:R-:W-:Y:S01]  /*1fb0*/  SHF.L.U64.HI R93, R10, 0x1, R3 ;  /* 0x000000010a5d7819 */ /* 0x000fe20000010203 */
[----:B------:R-:W-:Y:S01]  /*1fc0*/  IMAD.WIDE.U32 R8, R4, c[0x0][0x298], R8 ;  /* 0x0000a60004087a25 */ /* 0x000fe200078e0008 */
[----:B------:R-:W-:Y:S02]  /*1fd0*/  LEA.HI.X R99, R6, c[0x0][0x274], R99, 0x1, P1 ;  /* 0x00009d0006637a11 */ /* 0x000fe400008f0c63 */
[----:B------:R-:W-:Y:S01]  /*1fe0*/  LEA R152, P1, R140, c[0x0][0x168], 0x1 ;  /* 0x00005a008c987a11 */ /* 0x000fe200078208ff */
[----:B------:R-:W-:Y:S01]  /*1ff0*/  IMAD R3, R135, R0, RZ ;  /* 0x0000000087037224 */ /* 0x000fe200078e02ff */
[----:B------:R-:W-:Y:S01]  /*2000*/  IADD3 R101, R9, R101, RZ ;  /* 0x0000006509657210 */ /* 0x000fe20007ffe0ff */
[----:B------:R-:W-:Y:S01]  /*2010*/  IMAD.MOV.U32 R75, RZ, RZ, c[0x0][0x288] ;  /* 0x0000a200ff4b7624 */ /* 0x000fe200078e00ff */
[----:B------:R-:W-:Y:S01]  /*2020*/  LEA R100, P0, R8, c[0x0][0x268], 0x1 ;  /* 0x00009a0008647a11 */ /* 0x000fe200078008ff */
[----:B------:R-:W-:Y:S01]  /*2030*/  IMAD.MOV.U32 R148, RZ, RZ, c[0x0][0x290] ;  /* 0x0000a400ff947624 */ /* 0x000fe200078e00ff */
[----:B------:R-:W-:Y:S01]  /*2040*/  LEA.HI.X R153, R140, c[0x0][0x16c], R48, 0x1, P1 ;  /* 0x00005b008c997a11 */ /* 0x000fe200008f0c30 */
[----:B------:R-:W-:Y:S01]  /*2050*/  IMAD.SHL.U32 R73, R75, 0x10, RZ ;  /* 0x000000104b497824 */ /* 0x000fe200078e00ff */
[----:B------:R-:W-:Y:S01]  /*2060*/  SHF.R.S32.HI R105, RZ, 0x1f, R3 ;  /* 0x0000001fff697819 */ /* 0x000fe20000011403 */
[----:B------:R-:W-:Y:S01]  /*2070*/  IMAD.MOV.U32 R74, RZ, RZ, 0x5 ;  /* 0x00000005ff4a7424 */ /* 0x000fe200078e00ff */
[-C--:B------:R-:W-:Y:S01]  /*2080*/  IADD3 R54, P2, R132, R3.reuse, RZ ;  /* 0x0000000384367210 */ /* 0x080fe20007f5e0ff */
[C---:B------:R-:W-:Y:S01]  /*2090*/  IMAD.IADD R126, R133.reuse, 0x1, R128 ;  /* 0x00000001857e7824 */ /* 0x040fe200078e0280 */
[----:B------:R-:W-:Y:S01]  /*20a0*/  IADD3 R104, P1, R130, R3, RZ ;  /* 0x0000000382687210 */ /* 0x000fe20007f3e0ff */
[----:B------:R-:W-:Y:S01]  /*20b0*/  IMAD.IADD R124, R133, 0x1, R127 ;  /* 0x00000001857c7824 */ /* 0x000fe200078e027f */
[----:B------:R-:W-:Y:S01]  /*20c0*/  LEA.HI.X R101, R8, c[0x0][0x26c], R101, 0x1, P0 ;  /* 0x00009b0008657a11 */ /* 0x000fe200000f0c65 */
[--C-:B------:R-:W-:Y:S01]  /*20d0*/  IMAD.X R3, R119, 0x1, R105.reuse, P2 ;  /* 0x0000000177037824 */ /* 0x100fe200010e0669 */
[----:B------:R-:W-:Y:S01]  /*20e0*/  LEA R96, P0, R168, c[0x0][0x170], 0x1 ;  /* 0x00005c00a8607a11 */ /* 0x000fe200078008ff */
[----:B------:R-:W-:Y:S01]  /*20f0*/  IMAD.X R105, R118, 0x1, R105, P1 ;  /* 0x0000000176697824 */ /* 0x000fe200008e0669 */
[----:B------:R-:W-:Y:S01]  /*2100*/  SHF.L.U64.HI R72, R75, R89, c[0x0][0x28c] ;  /* 0x0000a3004b487619 */ /* 0x000fe20000010259 */
[----:B------:R-:W-:Y:S01]  /*2110*/  IMAD.IADD R122, R133, 0x1, R125 ;  /* 0x00000001857a7824 */ /* 0x000fe200078e027d */
[----:B------:R-:W-:Y:S01]  /*2120*/  LEA.HI.X R97, R168, c[0x0][0x174], R165, 0x1, P0 ;  /* 0x00005d00a8617a11 */ /* 0x000fe200000f0ca5 */
[----:B------:R-:W-:Y:S01]  /*2130*/  IMAD.SHL.U32 R90, R148, 0x10, RZ ;  /* 0x00000010945a7824 */ /* 0x000fe200078e00ff */
[----:B------:R-:W-:Y:S01]  /*2140*/  IADD3 R82, P0, R73, R73, RZ ;  /* 0x0000004949527210 */ /* 0x000fe20007f1e0ff */
[C---:B------:R-:W-:Y:S01]  /*2150*/  IMAD.SHL.U32 R131, R135.reuse, 0x20, RZ ;  /* 0x0000002087837824 */ /* 0x040fe200078e00ff */
[C---:B------:R-:W-:Y:S01]  /*2160*/  SHF.L.U64.HI R105, R104.reuse, 0x1, R105 ;  /* 0x0000000168697819 */ /* 0x040fe20000010269 */
[----:B------:R-:W-:Y:S01]  /*2170*/  IMAD.SHL.U32 R104, R104, 0x2, RZ ;  /* 0x0000000268687824 */ /* 0x000fe200078e00ff */
[----:B------:R-:W-:Y:S01]  /*2180*/  IADD3 R78, P2, R82, 0x40, RZ ;  /* 0x00000040524e7810 */ /* 0x000fe20007f5e0ff */
[----:B------:R-:W-:Y:S01]  /*2190*/  IMAD.X R81, R72, 0x1, R72, P0 ;  /* 0x0000000148517824 */ /* 0x000fe200000e0648 */
[C---:B------:R-:W-:Y:S01]  /*21a0*/  SHF.L.U64.HI R0, R54.reuse, 0x1, R3 ;  /* 0x0000000136007819 */ /* 0x040fe20000010203 */
[----:B------:R-:W-:Y:S01]  /*21b0*/  IMAD.SHL.U32 R54, R54, 0x2, RZ ;  /* 0x0000000236367824 */ /* 0x000fe200078e00ff */
[----:B------:R-:W-:Y:S01]  /*21c0*/  IADD3 R80, P1, R82, 0x80, RZ ;  /* 0x0000008052507810 */ /* 0x000fe20007f3e0ff */
[----:B------:R-:W-:Y:S01]  /*21d0*/  IMAD.X R77, RZ, RZ, R81, P2 ;  /* 0x000000ffff4d7224 */ /* 0x000fe200010e0651 */
[----:B------:R-:W-:Y:S01]  /*21e0*/  IADD3 R102, P4, R104, c[0x0][0x2b0], RZ ;  /* 0x0000ac0068667a10 */ /* 0x000fe20007f9e0ff */
[----:B------:R-:W-:Y:S01]  /*21f0*/  IMAD R129, R135, 0x30, RZ ;  /* 0x0000003087817824 */ /* 0x000fe200078e02ff */
[----:B------:R-:W-:Y:S01]  /*2200*/  IADD3 R82, P0, R82, 0xc0, RZ ;  /* 0x000000c052527810 */ /* 0x000fe20007f1e0ff */
[C---:B------:R-:W-:Y:S01]  /*2210*/  IMAD.IADD R123, R133.reuse, 0x1, R126 ;  /* 0x00000001857b7824 */ /* 0x040fe200078e027e */
[----:B------:R-:W-:Y:S01]  /*2220*/  IADD3 R104, P2, R104, c[0x0][0x2a8], RZ ;  /* 0x0000aa0068687a10 */ /* 0x000fe20007f5e0ff */
[----:B------:R-:W-:Y:S01]  /*2230*/  IMAD.IADD R120, R133, 0x1, R122 ;  /* 0x0000000185787824 */ /* 0x000fe200078e027a */
[----:B------:R-:W-:Y:S01]  /*2240*/  IADD3.X R103, R105, c[0x0][0x2b4], RZ, P4, !PT ;  /* 0x0000ad0069677a10 */ /* 0x000fe200027fe4ff */
[----:B------:R-:W-:Y:S01]  /*2250*/  IMAD R5, R5, c[0x0][0x19c], RZ ;  /* 0x0000670005057a24 */ /* 0x000fe200078e02ff */
[----:B------:R-:W-:Y:S01]  /*2260*/  SHF.L.U64.HI R89, R148, R89, c[0x0][0x294] ;  /* 0x0000a50094597619 */ /* 0x000fe20000010259 */
[----:B------:R-:W-:Y:S01]  /*2270*/  IMAD.WIDE.U32 R150, R150, 0x20, RZ ;  /* 0x0000002096967825 */ /* 0x000fe200078e00ff */
[----:B------:R-:W-:-:S02]  /*2280*/  SHF.L.U64.HI R91, R148, R74, c[0x0][0x294] ;  /* 0x0000a500945b7619 */ /* 0x000fc4000001024a */
[C---:B------:R-:W-:Y:S01]  /*2290*/  SHF.L.U32 R92, R148.reuse, 0x5, RZ ;  /* 0x00000005945c7819 */ /* 0x040fe200000006ff */
[----:B------:R-:W-:Y:S01]  /*22a0*/  IMAD.WIDE.U32 R148, R148, 0x60, RZ ;  /* 0x0000006094947825 */ /* 0x000fe200078e00ff */
[----:B------:R-:W-:Y:S02]  /*22b0*/  IADD3.X R79, RZ, R81, RZ, P1, !PT ;  /* 0x00000051ff4f7210 */ /* 0x000fe40000ffe4ff */
[----:B------:R-:W-:Y:S01]  /*22c0*/  IADD3.X R105, R105, c[0x0][0x2ac], RZ, P2, !PT ;  /* 0x0000ab0069697a10 */ /* 0x000fe200017fe4ff */
[----:B------:R-:W-:Y:S01]  /*22d0*/  IMAD.X R81, RZ, RZ, R81, P0 ;  /* 0x000000ffff517224 */ /* 0x000fe200000e0651 */
[----:B------:R-:W-:Y:S01]  /*22e0*/  IADD3 R26, P1, R54, c[0x0][0x2b0], RZ ;  /* 0x0000ac00361a7a10 */ /* 0x000fe20007f3e0ff */
[----:B------:R-:W-:Y:S01]  /*22f0*/  IMAD.MOV.U32 R71, RZ, RZ, c[0x0][0x290] ;  /* 0x0000a400ff477624 */ /* 0x000fe200078e00ff */
[-C--:B------:R-:W-:Y:S01]  /*2300*/  IADD3 R84, P5, R78, R73.reuse, RZ ;  /* 0x000000494e547210 */ /* 0x080fe20007fbe0ff */
[----:B------:R-:W-:Y:S01]  /*2310*/  IMAD.SHL.U32 R94, R10, 0x2, RZ ;  /* 0x000000020a5e7824 */ /* 0x000fe200078e00ff */
[-C--:B------:R-:W-:Y:S01]  /*2320*/  IADD3 R86, P4, R80, R73.reuse, RZ ;  /* 0x0000004950567210 */ /* 0x080fe20007f9e0ff */
[----:B------:R-:W-:Y:S01]  /*2330*/  IMAD.MOV.U32 R17, RZ, RZ, R166 ;  /* 0x000000ffff117224 */ /* 0x000fe200078e00a6 */
[----:B------:R-:W-:Y:S01]  /*2340*/  IADD3 R88, P2, R82, R73, RZ ;  /* 0x0000004952587210 */ /* 0x000fe20007f5e0ff */
[----:B------:R-:W-:Y:S01]  /*2350*/  IMAD.IADD R76, R151, 0x1, R5 ;  /* 0x00000001974c7824 */ /* 0x000fe200078e0205 */
[----:B------:R-:W-:Y:S01]  /*2360*/  IADD3 R121, R133, R124, RZ ;  /* 0x0000007c85797210 */ /* 0x000fe20007ffe0ff */
[--C-:B------:R-:W-:Y:S01]  /*2370*/  IMAD.X R83, R77, 0x1, R72.reuse, P5 ;  /* 0x000000014d537824 */ /* 0x100fe200028e0648 */
[----:B------:R-:W-:Y:S01]  /*2380*/  IADD3 R54, P0, R54, c[0x0][0x2a8], RZ ;  /* 0x0000aa0036367a10 */ /* 0x000fe20007f1e0ff */
[--C-:B------:R-:W-:Y:S01]  /*2390*/  IMAD.X R85, R79, 0x1, R72.reuse, P4 ;  /* 0x000000014f557824 */ /* 0x100fe200020e0648 */
[C---:B------:R-:W-:Y:S01]  /*23a0*/  SHF.L.U64.HI R74, R75.reuse, R74, c[0x0][0x28c] ;  /* 0x0000a3004b4a7619 */ /* 0x040fe2000001024a */
[----:B------:R-:W-:Y:S01]  /*23b0*/  IMAD.SHL.U32 R75, R75, 0x20, RZ ;  /* 0x000000204b4b7824 */ /* 0x000fe200078e00ff */
[C---:B------:R-:W-:Y:S01]  /*23c0*/  SHF.L.U64.HI R91, R92.reuse, 0x1, R91 ;  /* 0x000000015c5b7819 */ /* 0x040fe2000001025b */
[----:B------:R-:W-:Y:S01]  /*23d0*/  IMAD.SHL.U32 R92, R92, 0x2, RZ ;  /* 0x000000025c5c7824 */ /* 0x000fe200078e00ff */
[C---:B------:R-:W-:Y:S01]  /*23e0*/  SHF.L.U64.HI R89, R90.reuse, 0x1, R89 ;  /* 0x000000015a597819 */ /* 0x040fe20000010259 */
[----:B------:R-:W-:Y:S01]  /*23f0*/  IMAD.SHL.U32 R90, R90, 0x2, RZ ;  /* 0x000000025a5a7824 */ /* 0x000fe200078e00ff */
[----:B------:R-:W-:Y:S01]  /*2400*/  SHF.R.S32.HI R116, RZ, 0x1f, R131 ;  /* 0x0000001fff747819 */ /* 0x000fe20000011483 */
[----:B------:R-:W-:Y:S01]  /*2410*/  IMAD.X R87, R81, 0x1, R72, P2 ;  /* 0x0000000151577824 */ /* 0x000fe200010e0648 */
[----:B------:R-:W-:Y:S01]  /*2420*/  SHF.R.S32.HI R114, RZ, 0x1f, R129 ;  /* 0x0000001fff727819 */ /* 0x000fe20000011481 */
        /* <DEDUP_REMOVED lines=8> */
[C---:B------:R-:W-:Y:S02]  /*24b0*/  IADD3.X R27, R0.reuse, c[0x0][0x2b4], RZ, P1, !PT ;  /* 0x0000ad00001b7a10 */ /* 0x040fe40000ffe4ff */
[----:B------:R-:W-:Y:S02]  /*24c0*/  IADD3.X R55, R0, c[0x0][0x2ac], RZ, P0, !PT ;  /* 0x0000ab0000377a10 */ /* 0x000fe400007fe4ff */
.L_x_6508:
        /* <DEDUP_REMOVED lines=10> */
[----:B------:R-:W2:Y:S02]  /*2570*/  @P4 LDG.E.128 R12, [R98.64] ;  /* 0x00000006620c4981 */ /* 0x000ea4000c1e1d00 */
        /* <DEDUP_REMOVED lines=250> */
.L_x_6458:
[----:B------:R-:W-:Y:S05]  /*3520*/  BSYNC B0 ;  /* 0x0000000000007941 */ /* 0x000fea0003800000 */
.L_x_6457:
        /* <DEDUP_REMOVED lines=48> */
[----:B------:R-:W-:Y:S01]  /*3830*/  @!P0 FFMA.FTZ R3, R42, R45, R3 ;  /* 0x0000002d2a038223 */ /* 0x000fe20000010003 */
[----:B------:R-:W-:Y:S01]  /*3840*/  LEA.HI.X R159, R50, R153, R59, 0x1, P2 ;  /* 0x00000099329f7211 */ /* 0x000fe200010f0c3b */
        /* <DEDUP_REMOVED lines=158> */
.L_x_6460:
[----:B------:R-:W-:Y:S05]  /*4230*/  BSYNC B0 ;  /* 0x0000000000007941 */ /* 0x000fea0003800000 */
.L_x_6459:
[C---:B------:R-:W-:Y:S01]  /*4240*/  ISETP.GE.AND P0, PT, R67.reuse, R157, PT ;  /* 0x0000009d4300720c */ /* 0x040fe20003f06270 */
[----:B------:R-:W-:Y:S03]  /*4250*/  BSSY B0, `(.L_x_6461) ;  /* 0x00000d8000007945 */ /* 0x000fe60003800000 */
[----:B------:R-:W-:Y:S11]  /*4260*/  ISETP.GE.AND P0, PT, R67, R155, !P0 ;  /* 0x0000009b4300720c */ /* 0x000ff60004706270 */
[----:B------:R-:W-:Y:S02]  /*4270*/  @!UPT UIADD3 URZ, URZ, URZ, URZ ;  /* 0x0000003f3f3ff290 */ /* 0x000fe4000fffe03f */
[----:B------:R-:W-:-:S05]  /*4280*/  @!P0 BRA `(.L_x_6462) ;  /* 0x00000d4000008947 */ /* 0x000fca0003800000 */
[----:B------:R-:W-:Y:S02]  /*4290*/  LEA R162, P1, R75, R100, 0x1 ;  /* 0x000000644ba27211 */ /* 0x000fe400078208ff */
[----:B------:R-:W-:Y:S02]  /*42a0*/  ISETP.GE.AND P0, PT, R24, UR4, PT ;  /* 0x0000000418007c0c */ /* 0x000fe4000bf06270 */
[----:B------:R-:W-:Y:S02]  /*42b0*/  SHF.L.U32 R161, R131, 0x1, RZ ;  /* 0x0000000183a17819 */ /* 0x000fe400000006ff */
[----:B------:R-:W-:Y:S02]  /*42c0*/  LEA.HI.X R163, R75, R101, R74, 0x1, P1 ;  /* 0x000000654ba37211 */ /* 0x000fe400008f0c4a */
[-C--:B----4-:R-:W-:Y:S02]  /*42d0*/  IADD3 R30, P1, R26, R161.reuse, RZ ;  /* 0x000000a11a1e7210 */ /* 0x090fe40007f3e0ff */
[----:B-1----:R-:W-:Y:S01]  /*42e0*/  SHF.L.U64.HI R159, R131, 0x1, R116 ;  /* 0x00000001839f7819 */ /* 0x002fe20000010274 */
        /* <DEDUP_REMOVED lines=40> */
[-C--:B------:R-:W-:Y:S01]  /*4570*/  @!P0 FMUL.FTZ R156, R43, R29.reuse ;  /* 0x0000001d2b9c8220 */ /* 0x080fe20000410000 */
[----:B------:R-:W-:Y:S01]  /*4580*/  @!P0 MOV R32, R160 ;  /* 0x000000a000208202 */ /* 0x000fe20000000f00 */
[----:B------:R-:W-:Y:S01]  /*4590*/  @!P0 FMUL.FTZ R4, R28, R29 ;  /* 0x0000001d1c048220 */ /* 0x000fe20000410000 */
[----:B------:R-:W-:Y:S01]  /*45a0*/  LEA.HI.X R159, R150, R153, R76, 0x1, P4 ;  /* 0x00000099969f7211 */ /* 0x000fe200020f0c4c */
        /* <DEDUP_REMOVED lines=162> */
.L_x_6462:
[----:B------:R-:W-:Y:S05]  /*4fd0*/  BSYNC B0 ;  /* 0x0000000000007941 */ /* 0x000fea0003800000 */
.L_x_6461:
        /* <DEDUP_REMOVED lines=220> */
.L_x_6464:
[----:B------:R-:W-:Y:S05]  /*5da0*/  BSYNC B0 ;  /* 0x0000000000007941 */ /* 0x000fea0003800000 */
.L_x_6463:
        /* <DEDUP_REMOVED lines=8> */
.L_x_6456:
        /* <DEDUP_REMOVED lines=89> */
.L_x_6469:
[----:B------:R-:W-:Y:S05]  /*63c0*/  BSYNC B0 ;  /* 0x0000000000007941 */ /* 0x000fea0003800000 */
.L_x_6468:
        /* <DEDUP_REMOVED lines=89> */
.L_x_6471:
[----:B------:R-:W-:Y:S05]  /*6960*/  BSYNC B0 ;  /* 0x0000000000007941 */ /* 0x000fea0003800000 */
.L_x_6470:
        /* <DEDUP_REMOVED lines=89> */
.L_x_6473:
[----:B------:R-:W-:Y:S05]  /*6f00*/  BSYNC B0 ;  /* 0x0000000000007941 */ /* 0x000fea0003800000 */
.L_x_6472:
        /* <DEDUP_REMOVED lines=89> */
.L_x_6475:
[----:B------:R-:W-:Y:S05]  /*74a0*/  BSYNC B0 ;  /* 0x0000000000007941 */ /* 0x000fea0003800000 */
.L_x_6474:
[----:B-----5:R1:W-:Y:S02]  /*74b0*/  STG.E.128 [R152.64+0x180], R36 ;  /* 0x0001802498007986 */ /* 0x0203e4000c101d06 */
.L_x_6467:
[----:B------:R-:W-:Y:S05]  /*74c0*/  BSYNC B1 ;  /* 0x0000000000017941 */ /* 0x000fea0003800000 */
.L_x_6466:
        /* <DEDUP_REMOVED lines=22> */
[C---:B-1----:R-:W-:Y:S02]  /*7630*/  LEA R36, P0, R5.reuse, R102, 0x1 ;  /* 0x0000006605247211 */ /* 0x042fe400078008ff */
        /* <DEDUP_REMOVED lines=75> */
.L_x_6479:
[----:B------:R-:W-:Y:S05]  /*7af0*/  BSYNC B0 ;  /* 0x0000000000007941 */ /* 0x000fea0003800000 */
.L_x_6478:
[----:B------:R-:W-:Y:S01]  /*7b00*/  LEA R40, P0, R50, R152, 0x1 ;  /* 0x0000009832287211 */ /* 0x000fe200078008ff */
        /* <DEDUP_REMOVED lines=19> */
[C---:B------:R-:W-:Y:S02]  /*7c40*/  LEA R2, P0, R9.reuse, R2, 0x1 ;  /* 0x0000000209027211 */ /* 0x040fe400078008ff */
        /* <DEDUP_REMOVED lines=79> */
.L_x_6481:
[----:B------:R-:W-:Y:S05]  /*8140*/  BSYNC B0 ;  /* 0x0000000000007941 */ /* 0x000fea0003800000 */
.L_x_6480:
        /* <DEDUP_REMOVED lines=97> */
.L_x_6483:
[----:B------:R-:W-:Y:S05]  /*8760*/  BSYNC B0 ;  /* 0x0000000000007941 */ /* 0x000fea0003800000 */
.L_x_6482:
        /* <DEDUP_REMOVED lines=98> */
.L_x_6485:
[----:B------:R-:W-:Y:S05]  /*8d90*/  BSYNC B0 ;  /* 0x0000000000007941 */ /* 0x000fea0003800000 */
.L_x_6484:
[----:B-----5:R1:W-:Y:S02]  /*8da0*/  STG.E.128 [R40.64+0x180], R4 ;  /* 0x0001800428007986 */ /* 0x0203e4000c101d06 */
.L_x_6477:
[----:B------:R-:W-:Y:S05]  /*8db0*/  BSYNC B1 ;  /* 0x0000000000017941 */ /* 0x000fea0003800000 */
.L_x_6476:
        /* <DEDUP_REMOVED lines=101> */
.L_x_6489:
[----:B------:R-:W-:Y:S05]  /*9410*/  BSYNC B0 ;  /* 0x0000000000007941 */ /* 0x000fea0003800000 */
.L_x_6488:
        /* <DEDUP_REMOVED lines=11> */
[----:B------:R-:W-:Y:S01]  /*94d0*/  IMAD.MOV.U32 R11, RZ, RZ, RZ ;  /* 0x000000ffff0b7224 */ /* 0x000fe200078e00ff */
[----:B-----5:R-:W-:Y:S01]  /*94e0*/  MOV R16, R4 ;  /* 0x0000000400107202 */ /* 0x020fe20000000f00 */
[----:B------:R-:W-:Y:S01]  /*94f0*/  USHF.R.S32.HI UR5, URZ, 0x1, UR5 ;  /* 0x000000013f057899 */ /* 0x000fe20008011405 */
[----:B------:R-:W-:Y:S01]  /*9500*/  MOV R33, R7 ;  /* 0x0000000700217202 */ /* 0x000fe20000000f00 */
[----:B------:R-:W-:Y:S01]  /*9510*/  IMAD.MOV.U32 R35, RZ, RZ, R5 ;  /* 0x000000ffff237224 */ /* 0x000fe200078e0005 */
        /* <DEDUP_REMOVED lines=8> */
[C---:B------:R-:W-:Y:S02]  /*95a0*/  LEA R36, P0, R0.reuse, R102, 0x1 ;  /* 0x0000006600247211 */ /* 0x040fe400078008ff */
[-C--:B------:R-:W-:Y:S01]  /*95b0*/  LEA.HI.X.SX32 R9, R9, R112.reuse, 0x1, P2 ;  /* 0x0000007009097211 */ /* 0x080fe200010f0eff */
[----:B------:R1:W4:Y:S01]  /*95c0*/  LDG.E.128 R12, [R2.64] ;  /* 0x00000006020c7981 */ /* 0x000322000c1e1d00 */
[----:B------:R-:W-:Y:S02]  /*95d0*/  @P1 IADD3 R11, RZ, -UR5, RZ ;  /* 0x80000005ff0b1c10 */ /* 0x000fe4000fffe0ff */
[----:B------:R-:W-:Y:S02]  /*95e0*/  LEA.HI.X R37, R0, R103, R9, 0x1, P0 ;  /* 0x0000006700257211 */ /* 0x000fe400000f0c09 */
[----:B------:R-:W-:Y:S04]  /*95f0*/  IADD3 R9, P0, R126, R11, RZ ;  /* 0x0000000b7e097210 */ /* 0x000fe80007f1e0ff */
[----:B------:R-:W1:Y:S01]  /*9600*/  LDG.E.128 R36, [R36.64] ;  /* 0x0000000624247981 */ /* 0x000e62000c1e1d00 */
        /* <DEDUP_REMOVED lines=69> */
.L_x_6491:
[----:B------:R-:W-:Y:S05]  /*9a60*/  BSYNC B0 ;  /* 0x0000000000007941 */ /* 0x000fea0003800000 */
.L_x_6490:
        /* <DEDUP_REMOVED lines=97> */
.L_x_6493:
[----:B------:R-:W-:Y:S05]  /*a080*/  BSYNC B0 ;  /* 0x0000000000007941 */ /* 0x000fea0003800000 */
.L_x_6492:
        /* <DEDUP_REMOVED lines=98> */
.L_x_6495:
[----:B------:R-:W-:Y:S05]  /*a6b0*/  BSYNC B0 ;  /* 0x0000000000007941 */ /* 0x000fea0003800000 */
.L_x_6494:
[----:B-----5:R4:W-:Y:S02]  /*a6c0*/  STG.E.128 [R40.64+0x180], R4 ;  /* 0x0001800428007986 */ /* 0x0209e4000c101d06 */
.L_x_6487:
[----:B------:R-:W-:Y:S05]  /*a6d0*/  BSYNC B1 ;  /* 0x0000000000017941 */ /* 0x000fea0003800000 */
.L_x_6486:
        /* <DEDUP_REMOVED lines=103> */
.L_x_6499:
[----:B------:R-:W-:Y:S05]  /*ad50*/  BSYNC B0 ;  /* 0x0000000000007941 */ /* 0x000fea0003800000 */
.L_x_6498:
        /* <DEDUP_REMOVED lines=101> */
.L_x_6501:
[----:B------:R-:W-:Y:S05]  /*b3b0*/  BSYNC B0 ;  /* 0x0000000000007941 */ /* 0x000fea0003800000 */
.L_x_6500:
        /* <DEDUP_REMOVED lines=97> */
.L_x_6503:
[----:B------:R-:W-:Y:S05]  /*b9d0*/  BSYNC B0 ;  /* 0x0000000000007941 */ /* 0x000fea0003800000 */
.L_x_6502:
        /* <DEDUP_REMOVED lines=98> */
.L_x_6505:
[----:B------:R-:W-:Y:S05]  /*c000*/  BSYNC B0 ;  /* 0x0000000000007941 */ /* 0x000fea0003800000 */
.L_x_6504:
[----:B-----5:R4:W-:Y:S02]  /*c010*/  STG.E.128 [R40.64+0x180], R4 ;  /* 0x0001800428007986 */ /* 0x0209e4000c101d06 */
.L_x_6497:
[----:B------:R-:W-:Y:S05]  /*c020*/  BSYNC B1 ;  /* 0x0000000000017941 */ /* 0x000fea0003800000 */
.L_x_6496:
        /* <DEDUP_REMOVED lines=8> */
.L_x_6455:
        /* <DEDUP_REMOVED lines=53> */
.L_x_6465:
        /* <DEDUP_REMOVED lines=80> */
.L_x_6506:
[----:B------:R-:W-:Y:S02]  /*c900*/  IMAD.MOV.U32 R3, RZ, RZ, c[0x0][0x198] ;  /* 0x00006600ff037624 */ /* 0x000fe400078e00ff */
[----:B------:R-:W-:Y:S02]  /*c910*/  IMAD.MOV.U32 R5, RZ, RZ, c[0x0][0x1a0] ;  /* 0x00006800ff057624 */ /* 0x000fe400078e00ff */
[----:B------:R-:W-:Y:S02]  /*c920*/  IMAD.U32 R3, R3, -0x40, RZ ;  /* 0xffffffc003037824 */ /* 0x000fe400078e00ff */
[----:B------:R-:W-:Y:S03]  /*c930*/  IMAD.U32 R5, R5, -0x40, RZ ;  /* 0xffffffc005057824 */ /* 0x000fe600078e00ff */
[----:B------:R-:W-:Y:S02]  /*c940*/  LEA R152, P0, R3, R152, 0x1 ;  /* 0x0000009803987211 */ /* 0x000fe400078008ff */
[----:B------:R-:W-:Y:S02]  /*c950*/  LEA R96, P1, R5, R96, 0x1 ;  /* 0x0000006005607211 */ /* 0x000fe400078208ff */
[----:B------:R-:W-:Y:S02]  /*c960*/  LEA.HI.X.SX32 R153, R3, R153, 0x1, P0 ;  /* 0x0000009903997211 */ /* 0x000fe400000f0eff */
[----:B------:R-:W-:Y:S02]  /*c970*/  LEA.HI.X.SX32 R97, R5, R97, 0x1, P1 ;  /* 0x0000006105617211 */ /* 0x000fe400008f0eff */
.L_x_6507:
[----:B------:R-:W-:Y:S04]  /*c980*/  IADD3 R17, R17, -0x1, RZ ;  /* 0xffffffff11117810 */ /* 0x000fe80007ffe0ff */
[----:B------:R-:W-:Y:S11]  /*c990*/  ISETP.GT.AND P0, PT, R17, R69, PT ;  /* 0x000000451100720c */ /* 0x000ff60003f04270 */
[----:B------:R-:W-:Y:S02]  /*c9a0*/  @!UPT UIADD3 URZ, URZ, URZ, URZ ;  /* 0x0000003f3f3ff290 */ /* 0x000fe4000fffe03f */
[----:B------:R-:W-:-:S05]  /*c9b0*/  @P0 BRA `(.L_x_6508) ;  /* 0xffff5b1000000947 */ /* 0x000fca000383ffff */
.L_x_6454:
        /* <DEDUP_REMOVED lines=19> */
[C---:B------:R-:W-:Y:S01]  /*caf0*/  LEA.HI.X R3, R5.reuse, R139, R4, 0x5, P0 ;  /* 0x0000008b05037211 */ /* 0x040fe200000f2c04 */
[----:B------:R-:W-:Y:S01]  /*cb00*/  IMAD.MOV.U32 R138, RZ, RZ, R144 ;  /* 0x000000ffff8a7224 */ /* 0x000fe200078e0090 */
[----:B------:R-:W-:Y:S01]  /*cb10*/  LEA R18, P0, R6, c[0x0][0x160], 0x1 ;  /* 0x0000580006127a11 */ /* 0x000fe200078008ff */
[----:B------:R-:W-:Y:S01]  /*cb20*/  IMAD.IADD R14, R232, 0x1, -R61 ;  /* 0x00000001e80e7824 */ /* 0x000fe200078e0a3d */
[--C-:B------:R-:W-:Y:S01]  /*cb30*/  LEA.HI.X R27, R144, c[0x0][0x164], R139.reuse, 0x1, P2 ;  /* 0x00005900901b7a11 */ /* 0x100fe200010f0c8b */
[----:B------:R-:W-:Y:S01]  /*cb40*/  IMAD.WIDE.U32 R138, R5, 0x30, R138 ;  /* 0x00000030058a7825 */ /* 0x000fe200078e008a */
[----:B------:R-:W-:-:S02]  /*cb50*/  LEA.HI.X R19, R6, c[0x0][0x164], R7, 0x1, P0 ;  /* 0x0000590006137a11 */ /* 0x000fc400000f0c07 */
[----:B------:R-:W-:Y:S01]  /*cb60*/  ISETP.NE.AND P0, PT, RZ, UR4, PT ;  /* 0x00000004ff007c0c */ /* 0x000fe2000bf05270 */
[----:B------:R-:W-:Y:S01]  /*cb70*/  IMAD R7, R4, 0x30, RZ ;  /* 0x0000003004077824 */ /* 0x000fe200078e02ff */
[----:B------:R-:W-:Y:S02]  /*cb80*/  LEA R16, P4, R2, c[0x0][0x160], 0x1 ;  /* 0x0000580002107a11 */ /* 0x000fe400078808ff */
[----:B------:R-:W-:Y:S01]  /*cb90*/  ISETP.GE.AND P1, PT, R142, R14, PT ;  /* 0x0000000e8e00720c */ /* 0x000fe20003f26270 */
[----:B------:R-:W-:Y:S01]  /*cba0*/  IMAD.IADD R4, R139, 0x1, R7 ;  /* 0x000000018b047824 */ /* 0x000fe200078e0207 */
[----:B------:R-:W-:Y:S02]  /*cbb0*/  LEA R12, P2, R138, c[0x0][0x160], 0x1 ;  /* 0x000058008a0c7a11 */ /* 0x000fe400078408ff */
[----:B------:R-:W-:Y:S02]  /*cbc0*/  LEA.HI.X R17, R2, c[0x0][0x164], R3, 0x1, P4 ;  /* 0x0000590002117a11 */ /* 0x000fe400020f0c03 */
[----:B------:R-:W-:-:S02]  /*cbd0*/  ISETP.GT.AND P1, PT, R52, -0x8, !P1 ;  /* 0xfffffff83400780c */ /* 0x000fc40004f24270 */
[----:B------:R-:W-:Y:S02]  /*cbe0*/  LEA.HI.X R13, R138, c[0x0][0x164], R4, 0x1, P2 ;  /* 0x000059008a0d7a11 */ /* 0x000fe400010f0c04 */
[----:B--2---:R-:W-:-:S05]  /*cbf0*/  IADD3 R0, R0, R70, R61 ;  /* 0x0000004600007210 */ /* 0x004fca0007ffe03d */
[----:B------:R-:W-:-:S05]  /*cc00*/  IMAD R5, R135, R0, RZ ;  /* 0x0000000087057224 */ /* 0x000fca00078e02ff */
[-C--:B------:R-:W-:Y:S02]  /*cc10*/  IADD3 R8, P6, R132, R5.reuse, RZ ;  /* 0x0000000584087210 */ /* 0x080fe40007fde0ff */
[----:B------:R-:W-:Y:S02]  /*cc20*/  IADD3 R0, P5, R130, R5, RZ ;  /* 0x0000000582007210 */ /* 0x000fe40007fbe0ff */
[----:B------:R-:W-:-:S05]  /*cc30*/  SHF.R.S32.HI R5, RZ, 0x1f, R5 ;  /* 0x0000001fff057819 */ /* 0x000fca0000011405 */
[--C-:B------:R-:W-:Y:S02]  /*cc40*/  IMAD.X R9, R119, 0x1, R5.reuse, P6 ;  /* 0x0000000177097824 */ /* 0x100fe400030e0605 */
[----:B------:R-:W-:Y:S01]  /*cc50*/  IMAD.X R2, R118, 0x1, R5, P5 ;  /* 0x0000000176027824 */ /* 0x000fe200028e0605 */
[----:B------:R-:W-:Y:S05]  /*cc60*/  @!P0 BRA `(.L_x_6511) ;  /* 0x0000313000008947 */ /* 0x000fea0003800000 */
[----:B------:R-:W-:Y:S01]  /*cc70*/  BSSY B1, `(.L_x_6512) ;  /* 0x00000c0000017945 */ /* 0x000fe20003800000 */
[----:B------:R-:W-:Y:S05]  /*cc80*/  @!P1 BRA `(.L_x_6513) ;  /* 0x00000be000009947 */ /* 0x000fea0003800000 */
[----:B------:R1:W5:Y:S01]  /*cc90*/  LDG.E.128 R20, [R26.64] ;  /* 0x000000061a147981 */ /* 0x000362000c1e1d00 */
[----:B------:R-:W-:Y:S01]  /*cca0*/  ISETP.GE.AND P2, PT, R24, c[0x0][0x230], PT ;  /* 0x00008c0018007a0c */ /* 0x000fe20003f46270 */
[C---:B------:R-:W-:Y:S01]  /*ccb0*/  IMAD.SHL.U32 R10, R8.reuse, 0x2, RZ ;  /* 0x00000002080a7824 */ /* 0x040fe200078e00ff */
[----:B------:R-:W-:Y:S01]  /*ccc0*/  SHF.L.U64.HI R0, R8, 0x1, R9 ;  /* 0x0000000108007819 */ /* 0x000fe20000010209 */
[----:B------:R-:W-:Y:S03]  /*ccd0*/  BSSY B0, `(.L_x_6514) ;  /* 0x000002d000007945 */ /* 0x000fe60003800000 */
[----:B------:R-:W-:-:S02]  /*cce0*/  IADD3 R6, P1, R10, c[0x0][0x2a8], RZ ;  /* 0x0000aa000a067a10 */ /* 0x000fc40007f3e0ff */
[----:B------:R-:W-:Y:S02]  /*ccf0*/  IADD3 R10, P0, R10, c[0x0][0x2b0], RZ ;  /* 0x0000ac000a0a7a10 */ /* 0x000fe40007f1e0ff */
[C---:B------:R-:W-:Y:S02]  /*cd00*/  IADD3.X R7, R0.reuse, c[0x0][0x2ac], RZ, P1, !PT ;  /* 0x0000ab0000077a10 */ /* 0x040fe40000ffe4ff */
[----:B------:R-:W-:Y:S01]  /*cd10*/  IADD3.X R11, R0, c[0x0][0x2b4], RZ, P0, !PT ;  /* 0x0000ad00000b7a10 */ /* 0x000fe200007fe4ff */
[----:B------:R-:W-:Y:S05]  /*cd20*/  @P2 BRA `(.L_x_6515) ;  /* 0x0000027000002947 */ /* 0x000fea0003800000 */
[----:B------:R-:W2:Y:S04]  /*cd30*/  LDG.E.64 R2, [R10.64] ;  /* 0x000000060a027981 */ /* 0x000ea8000c1e1b00 */
[----:B------:R-:W3:Y:S01]  /*cd40*/  LDG.E.64 R4, [R6.64] ;  /* 0x0000000606047981 */ /* 0x000ee2000c1e1b00 */
[--C-:B-----5:R-:W-:Y:S01]  /*cd50*/  HADD2.F32 R33, -RZ, R21.reuse.H0_H0 ;  /* 0x20000015ff217230 */ /* 0x120fe20000004100 */
[----:B------:R-:W-:Y:S01]  /*cd60*/  MOV R31, R22 ;  /* 0x00000016001f7202 */ /* 0x000fe20000000f00 */
[----:B------:R-:W-:-:S02]  /*cd70*/  HADD2.F32 R32, -RZ, R21.H1_H1 ;  /* 0x30000015ff207230 */ /* 0x000fc40000004100 */
[--C-:B------:R-:W-:Y:S02]  /*cd80*/  HADD2.F32 R29, -RZ, R23.reuse.H1_H1 ;  /* 0x30000017ff1d7230 */ /* 0x100fe40000004100 */
[----:B------:R-:W-:Y:S02]  /*cd90*/  HADD2.F32 R30, -RZ, R23.H0_H0 ;  /* 0x20000017ff1e7230 */ /* 0x000fe40000004100 */
        /* <DEDUP_REMOVED lines=13> */
[--C-:B------:R-:W-:Y:S01]  /*ce70*/  HADD2.F32 R23, -RZ, R20.reuse.H0_H0 ;  /* 0x20000014ff177230 */ /* 0x100fe20000004100 */
[-C--:B------:R-:W-:Y:S01]  /*ce80*/  FFMA.FTZ R22, R33, R28.reuse, -R22 ;  /* 0x0000001c21167223 */ /* 0x080fe20000010816 */
[----:B------:R-:W-:Y:S01]  /*ce90*/  HADD2.F32 R29, -RZ, R20.H1_H1 ;  /* 0x30000014ff1d7230 */ /* 0x000fe20000004100 */
[----:B------:R-:W-:Y:S01]  /*cea0*/  FFMA.FTZ R21, R32, R28, R21 ;  /* 0x0000001c20157223 */ /* 0x000fe20000010015 */
[--C-:B------:R-:W-:Y:S01]  /*ceb0*/  HADD2.F32 R28, -RZ, R31.reuse.H1_H1 ;  /* 0x3000001fff1c7230 */ /* 0x100fe20000004100 */
[-C--:B------:R-:W-:Y:S01]  /*cec0*/  FMUL.FTZ R30, R23, R2.reuse ;  /* 0x00000002171e7220 */ /* 0x080fe20000410000 */
[----:B------:R-:W-:Y:S02]  /*ced0*/  HADD2.F32 R20, -RZ, R31.H0_H0 ;  /* 0x2000001fff147230 */ /* 0x000fe40000004100 */
[----:B------:R-:W-:Y:S01]  /*cee0*/  HADD2.F32 R31, -RZ, R5.H0_H0 ;  /* 0x20000005ff1f7230 */ /* 0x000fe20000004100 */
[----:B------:R-:W-:Y:S01]  /*cef0*/  FMUL.FTZ R5, R29, R2 ;  /* 0x000000021d057220 */ /* 0x000fe20000410000 */
[----:B------:R-:W-:Y:S01]  /*cf00*/  F2FP.PACK_AB R21, R21, R22 ;  /* 0x000000161515723e */ /* 0x000fe200000000ff */
[----:B------:R-:W-:-:S02]  /*cf10*/  FMUL.FTZ R2, R28, R3 ;  /* 0x000000031c027220 */ /* 0x000fc40000410000 */
[----:B------:R-:W-:Y:S02]  /*cf20*/  FMUL.FTZ R3, R20, R3 ;  /* 0x0000000314037220 */ /* 0x000fe40000410000 */
[-C--:B------:R-:W-:Y:S01]  /*cf30*/  FFMA.FTZ R5, R23, R4.reuse, -R5 ;  /* 0x0000000417057223 */ /* 0x080fe20000010805 */
[----:B------:R-:W-:Y:S01]  /*cf40*/  F2FP.PACK_AB R23, R0, R15 ;  /* 0x0000000f0017723e */ /* 0x000fe200000000ff */
[----:B------:R-:W-:Y:S02]  /*cf50*/  FFMA.FTZ R30, R29, R4, R30 ;  /* 0x000000041d1e7223 */ /* 0x000fe4000001001e */
[-C--:B------:R-:W-:Y:S02]  /*cf60*/  FFMA.FTZ R2, R20, R31.reuse, -R2 ;  /* 0x0000001f14027223 */ /* 0x080fe40000010802 */
[----:B------:R-:W-:Y:S01]  /*cf70*/  FFMA.FTZ R3, R28, R31, R3 ;  /* 0x0000001f1c037223 */ /* 0x000fe20000010003 */
[----:B------:R-:W-:-:S04]  /*cf80*/  F2FP.PACK_AB R20, R30, R5 ;  /* 0x000000051e14723e */ /* 0x000fc800000000ff */
[----:B------:R-:W-:Y:S02]  /*cf90*/  F2FP.PACK_AB R22, R3, R2 ;  /* 0x000000020316723e */ /* 0x000fe400000000ff */
.L_x_6515:
[----:B------:R-:W-:Y:S05]  /*cfa0*/  BSYNC B0 ;  /* 0x0000000000007941 */ /* 0x000fea0003800000 */
.L_x_6514:
        /* <DEDUP_REMOVED lines=8> */
[----:B------:R-:W-:Y:S02]  /*d030*/  MOV R0, R29 ;  /* 0x0000001d00007202 */ /* 0x000fe40000000f00 */
[----:B------:R-:W-:Y:S02]  /*d040*/  MOV R29, R31 ;  /* 0x0000001f001d7202 */ /* 0x000fe40000000f00 */
[----:B------:R-:W-:Y:S01]  /*d050*/  MOV R32, R30 ;  /* 0x0000001e00207202 */ /* 0x000fe20000000f00 */
[----:B------:R-:W-:-:S02]  /*d060*/  HADD2.F32 R34, -RZ, R0.H0_H0 ;  /* 0x20000000ff227230 */ /* 0x000fc40000004100 */
[----:B------:R-:W-:Y:S02]  /*d070*/  HADD2.F32 R31, -RZ, R0.H1_H1 ;  /* 0x30000000ff1f7230 */ /* 0x000fe40000004100 */
[--C-:B------:R-:W-:Y:S02]  /*d080*/  HADD2.F32 R30, -RZ, R29.reuse.H0_H0 ;  /* 0x2000001dff1e7230 */ /* 0x100fe40000004100 */
[----:B------:R-:W-:Y:S02]  /*d090*/  HADD2.F32 R29, -RZ, R29.H1_H1 ;  /* 0x3000001dff1d7230 */ /* 0x000fe40000004100 */
[----:B--23--:R-:W-:Y:S02]  /*d0a0*/  HADD2.F32 R20, -RZ, R2.H1_H1 ;  /* 0x30000002ff147230 */ /* 0x00cfe40000004100 */
        /* <DEDUP_REMOVED lines=10> */
[----:B------:R-:W-:-:S02]  /*d150*/  FFMA.FTZ R21, R34, R23, -R21 ;  /* 0x0000001722157223 */ /* 0x000fc40000010815 */
[----:B------:R-:W-:Y:S01]  /*d160*/  FFMA.FTZ R20, R31, R23, R20 ;  /* 0x000000171f147223 */ /* 0x000fe20000010014 */
[--C-:B------:R-:W-:Y:S01]  /*d170*/  HADD2.F32 R23, -RZ, R28.reuse.H0_H0 ;  /* 0x2000001cff177230 */ /* 0x100fe20000004100 */
[-C--:B------:R-:W-:Y:S01]  /*d180*/  FFMA.FTZ R15, R30, R22.reuse, -R15 ;  /* 0x000000161e0f7223 */ /* 0x080fe2000001080f */
[----:B------:R-:W-:Y:S01]  /*d190*/  HADD2.F32 R31, -RZ, R5.H0_H0 ;  /* 0x20000005ff1f7230 */ /* 0x000fe20000004100 */
[----:B------:R-:W-:Y:S01]  /*d1a0*/  FFMA.FTZ R0, R29, R22, R0 ;  /* 0x000000161d007223 */ /* 0x000fe20000010000 */
[----:B------:R-:W-:Y:S01]  /*d1b0*/  HADD2.F32 R29, -RZ, R28.H1_H1 ;  /* 0x3000001cff1d7230 */ /* 0x000fe20000004100 */
[-C--:B------:R-:W-:Y:S01]  /*d1c0*/  FMUL.FTZ R28, R23, R2.reuse ;  /* 0x00000002171c7220 */ /* 0x080fe20000410000 */
[--C-:B------:R-:W-:Y:S02]  /*d1d0*/  HADD2.F32 R22, -RZ, R32.reuse.H0_H0 ;  /* 0x20000020ff167230 */ /* 0x100fe40000004100 */
[----:B------:R-:W-:Y:S01]  /*d1e0*/  HADD2.F32 R32, -RZ, R32.H1_H1 ;  /* 0x30000020ff207230 */ /* 0x000fe20000004100 */
[----:B------:R-:W-:-:S02]  /*d1f0*/  FMUL.FTZ R5, R29, R2 ;  /* 0x000000021d057220 */ /* 0x000fc40000410000 */
[-C--:B------:R-:W-:Y:S01]  /*d200*/  FFMA.FTZ R28, R29, R4.reuse, R28 ;  /* 0x000000041d1c7223 */ /* 0x080fe2000001001c */
[----:B------:R-:W-:Y:S01]  /*d210*/  F2FP.PACK_AB R29, R20, R21 ;  /* 0x00000015141d723e */ /* 0x000fe200000000ff */
[-C--:B------:R-:W-:Y:S02]  /*d220*/  FMUL.FTZ R2, R32, R3.reuse ;  /* 0x0000000320027220 */ /* 0x080fe40000410000 */
[C---:B------:R-:W-:Y:S02]  /*d230*/  FMUL.FTZ R3, R22.reuse, R3 ;  /* 0x0000000316037220 */ /* 0x040fe40000410000 */
[----:B------:R-:W-:Y:S02]  /*d240*/  FFMA.FTZ R5, R23, R4, -R5 ;  /* 0x0000000417057223 */ /* 0x000fe40000010805 */
[-C--:B------:R-:W-:Y:S02]  /*d250*/  FFMA.FTZ R2, R22, R31.reuse, -R2 ;  /* 0x0000001f16027223 */ /* 0x080fe40000010802 */
[----:B------:R-:W-:Y:S01]  /*d260*/  FFMA.FTZ R3, R32, R31, R3 ;  /* 0x0000001f20037223 */ /* 0x000fe20000010003 */
[----:B------:R-:W-:-:S02]  /*d270*/  F2FP.PACK_AB R31, R0, R15 ;  /* 0x0000000f001f723e */ /* 0x000fc400000000ff */
[----:B------:R-:W-:Y:S02]  /*d280*/  F2FP.PACK_AB R28, R28, R5 ;  /* 0x000000051c1c723e */ /* 0x000fe400000000ff */
[----:B------:R-:W-:Y:S02]  /*d290*/  F2FP.PACK_AB R30, R3, R2 ;  /* 0x00000002031e723e */ /* 0x000fe400000000ff */
.L_x_6517:
[----:B------:R-:W-:Y:S05]  /*d2a0*/  BSYNC B0 ;  /* 0x0000000000007941 */ /* 0x000fea0003800000 */
.L_x_6516:
        /* <DEDUP_REMOVED lines=45> */
.L_x_6519:
[----:B------:R-:W-:Y:S05]  /*d580*/  BSYNC B0 ;  /* 0x0000000000007941 */ /* 0x000fea0003800000 */
.L_x_6518:
        /* <DEDUP_REMOVED lines=8> */
[----:B--2---:R-:W-:Y:S02]  /*d610*/  HADD2.F32 R20, -RZ, R31.H1_H1 ;  /* 0x3000001fff147230 */ /* 0x004fe40000004100 */
[--C-:B------:R-:W-:Y:S02]  /*d620*/  HADD2.F32 R23, -RZ, R29.reuse.H0_H0 ;  /* 0x2000001dff177230 */ /* 0x100fe40000004100 */
[----:B------:R-:W-:Y:S02]  /*d630*/  HADD2.F32 R22, -RZ, R29.H1_H1 ;  /* 0x3000001dff167230 */ /* 0x000fe40000004100 */
[----:B------:R-:W-:-:S02]  /*d640*/  HADD2.F32 R21, -RZ, R31.H0_H0 ;  /* 0x2000001fff157230 */ /* 0x000fc40000004100 */
[----:B---3--:R-:W-:Y:S02]  /*d650*/  HADD2.F32 R0, -RZ, R3.H1_H1 ;  /* 0x30000003ff007230 */ /* 0x008fe40000004100 */
[----:B-1----:R-:W-:Y:S02]  /*d660*/  HADD2.F32 R26, -RZ, R2.H1_H1 ;  /* 0x30000002ff1a7230 */ /* 0x002fe40000004100 */
[----:B----4-:R-:W-:Y:S01]  /*d670*/  HADD2.F32 R11, -RZ, R5.H1_H1 ;  /* 0x30000005ff0b7230 */ /* 0x010fe20000004100 */
[----:B------:R-:W-:Y:S01]  /*d680*/  FMUL.FTZ R6, R20, R0 ;  /* 0x0000000014067220 */ /* 0x000fe20000410000 */
[----:B------:R-:W-:Y:S01]  /*d690*/  HADD2.F32 R15, -RZ, R4.H1_H1 ;  /* 0x30000004ff0f7230 */ /* 0x000fe20000004100 */
[CC--:B------:R-:W-:Y:S01]  /*d6a0*/  FMUL.FTZ R10, R22.reuse, R26.reuse ;  /* 0x0000001a160a7220 */ /* 0x0c0fe20000410000 */
[----:B------:R-:W-:Y:S01]  /*d6b0*/  HADD2.F32 R2, -RZ, R2.H0_H0 ;  /* 0x20000002ff027230 */ /* 0x000fe20000004100 */
[----:B------:R-:W-:Y:S01]  /*d6c0*/  FMUL.FTZ R7, R23, R26 ;  /* 0x0000001a17077220 */ /* 0x000fe20000410000 */
[----:B------:R-:W-:Y:S01]  /*d6d0*/  HADD2.F32 R3, -RZ, R3.H0_H0 ;  /* 0x20000003ff037230 */ /* 0x000fe20000004100 */
[C---:B------:R-:W-:Y:S01]  /*d6e0*/  FMUL.FTZ R0, R21.reuse, R0 ;  /* 0x0000000015007220 */ /* 0x040fe20000410000 */
[----:B------:R-:W-:Y:S01]  /*d6f0*/  HADD2.F32 R4, -RZ, R4.H0_H0 ;  /* 0x20000004ff047230 */ /* 0x000fe20000004100 */
[----:B------:R-:W-:Y:S01]  /*d700*/  FFMA.FTZ R6, R21, R11, -R6 ;  /* 0x0000000b15067223 */ /* 0x000fe20000010806 */
[--C-:B------:R-:W-:Y:S01]  /*d710*/  HADD2.F32 R21, -RZ, R28.reuse.H1_H1 ;  /* 0x3000001cff157230 */ /* 0x100fe20000004100 */
[-C--:B------:R-:W-:Y:S01]  /*d720*/  FFMA.FTZ R10, R23, R15.reuse, -R10 ;  /* 0x0000000f170a7223 */ /* 0x080fe2000001080a */
[----:B------:R-:W-:Y:S01]  /*d730*/  HADD2.F32 R23, -RZ, R5.H0_H0 ;  /* 0x20000005ff177230 */ /* 0x000fe20000004100 */
[----:B------:R-:W-:Y:S01]  /*d740*/  FFMA.FTZ R7, R22, R15, R7 ;  /* 0x0000000f16077223 */ /* 0x000fe20000010007 */
[----:B------:R-:W-:Y:S01]  /*d750*/  HADD2.F32 R15, -RZ, R28.H0_H0 ;  /* 0x2000001cff0f7230 */ /* 0x000fe20000004100 */
[----:B------:R-:W-:Y:S01]  /*d760*/  FFMA.FTZ R11, R20, R11, R0 ;  /* 0x0000000b140b7223 */ /* 0x000fe20000010000 */
[--C-:B------:R-:W-:Y:S01]  /*d770*/  HADD2.F32 R0, -RZ, R30.reuse.H0_H0 ;  /* 0x2000001eff007230 */ /* 0x100fe20000004100 */
[-C--:B------:R-:W-:Y:S01]  /*d780*/  FMUL.FTZ R5, R21, R2.reuse ;  /* 0x0000000215057220 */ /* 0x080fe20000410000 */
[----:B------:R-:W-:Y:S01]  /*d790*/  HADD2.F32 R30, -RZ, R30.H1_H1 ;  /* 0x3000001eff1e7230 */ /* 0x000fe20000004100 */
[----:B------:R-:W-:Y:S01]  /*d7a0*/  FMUL.FTZ R20, R15, R2 ;  /* 0x000000020f147220 */ /* 0x000fe20000410000 */
[----:B------:R-:W-:Y:S01]  /*d7b0*/  F2FP.PACK_AB R29, R7, R10 ;  /* 0x0000000a071d723e */ /* 0x000fe200000000ff */
[----:B------:R-:W-:Y:S01]  /*d7c0*/  FFMA.FTZ R5, R15, R4, -R5 ;  /* 0x000000040f057223 */ /* 0x000fe20000010805 */
[----:B------:R-:W-:Y:S01]  /*d7d0*/  F2FP.PACK_AB R31, R11, R6 ;  /* 0x000000060b1f723e */ /* 0x000fe200000000ff */
[----:B------:R-:W-:-:S02]  /*d7e0*/  FMUL.FTZ R2, R30, R3 ;  /* 0x000000031e027220 */ /* 0x000fc40000410000 */
[C---:B------:R-:W-:Y:S02]  /*d7f0*/  FMUL.FTZ R3, R0.reuse, R3 ;  /* 0x0000000300037220 */ /* 0x040fe40000410000 */
[----:B------:R-:W-:Y:S02]  /*d800*/  FFMA.FTZ R20, R21, R4, R20 ;  /* 0x0000000415147223 */ /* 0x000fe40000010014 */
[-C--:B------:R-:W-:Y:S02]  /*d810*/  FFMA.FTZ R2, R0, R23.reuse, -R2 ;  /* 0x0000001700027223 */ /* 0x080fe40000010802 */
[----:B------:R-:W-:Y:S01]  /*d820*/  FFMA.FTZ R3, R30, R23, R3 ;  /* 0x000000171e037223 */ /* 0x000fe20000010003 */
[----:B------:R-:W-:-:S04]  /*d830*/  F2FP.PACK_AB R28, R20, R5 ;  /* 0x00000005141c723e */ /* 0x000fc800000000ff */
[----:B------:R-:W-:Y:S02]  /*d840*/  F2FP.PACK_AB R30, R3, R2 ;  /* 0x00000002031e723e */ /* 0x000fe400000000ff */
.L_x_6521:
[----:B------:R-:W-:Y:S05]  /*d850*/  BSYNC B0 ;  /* 0x0000000000007941 */ /* 0x000fea0003800000 */
.L_x_6520:
[----:B------:R3:W-:Y:S02]  /*d860*/  STS.128 [R236+0x6000], R28 ;  /* 0x0060001cec007388 */ /* 0x0007e40000000c00 */
.L_x_6513:
[----:B------:R-:W-:Y:S05]  /*d870*/  BSYNC B1 ;  /* 0x0000000000017941 */ /* 0x000fea0003800000 */
.L_x_6512:
[----:B------:R-:W-:Y:S01]  /*d880*/  IADD3 R3, R142, 0x10, RZ ;  /* 0x000000108e037810 */ /* 0x000fe20007ffe0ff */
[----:B------:R-:W-:Y:S03]  /*d890*/  BSSY B1, `(.L_x_6522) ;  /* 0x00000c2000017945 */ /* 0x000fe60003800000 */
[----:B------:R-:W-:-:S04]  /*d8a0*/  ISETP.GE.AND P0, PT, R3, R14, PT ;  /* 0x0000000e0300720c */ /* 0x000fc80003f06270 */
[----:B------:R-:W-:-:S13]  /*d8b0*/  ISETP.LT.OR P0, PT, R52, -0x87, P0 ;  /* 0xffffff793400780c */ /* 0x000fda0000701670 */
[----:B------:R-:W-:Y:S05]  /*d8c0*/  @P0 BRA `(.L_x_6523) ;  /* 0x00000be000000947 */ /* 0x000fea0003800000 */
[----:B--2---:R2:W5:Y:S01]  /*d8d0*/  LDG.E.128 R20, [R18.64] ;  /* 0x0000000612147981 */ /* 0x004562000c1e1d00 */
[C---:B------:R-:W-:Y:S01]  /*d8e0*/  IADD3 R0, P0, R133.reuse, R8, RZ ;  /* 0x0000000885007210 */ /* 0x040fe20007f1e0ff */
[----:B------:R-:W-:Y:S03]  /*d8f0*/  BSSY B0, `(.L_x_6524) ;  /* 0x0000031000007945 */ /* 0x000fe60003800000 */
[----:B------:R-:W-:Y:S01]  /*d900*/  LEA.HI.X.SX32 R133, R133, R9, 0x1, P0 ;  /* 0x0000000985857211 */ /* 0x000fe200000f0eff */
[----:B-1----:R-:W-:Y:S01]  /*d910*/  IMAD.SHL.U32 R26, R0, 0x2, RZ ;  /* 0x00000002001a7824 */ /* 0x002fe200078e00ff */
[----:B------:R-:W-:Y:S02]  /*d920*/  ISETP.GE.AND P0, PT, R24, c[0x0][0x230], PT ;  /* 0x00008c0018007a0c */ /* 0x000fe40003f06270 */
[----:B------:R-:W-:Y:S02]  /*d930*/  SHF.L.U64.HI R0, R0, 0x1, R133 ;  /* 0x0000000100007819 */ /* 0x000fe40000010285 */
[----:B------:R-:W-:-:S02]  /*d940*/  IADD3 R10, P2, R26, c[0x0][0x2a8], RZ ;  /* 0x0000aa001a0a7a10 */ /* 0x000fc40007f5e0ff */
[----:B------:R-:W-:Y:S02]  /*d950*/  IADD3 R26, P1, R26, c[0x0][0x2b0], RZ ;  /* 0x0000ac001a1a7a10 */ /* 0x000fe40007f3e0ff */
[C---:B------:R-:W-:Y:S02]  /*d960*/  IADD3.X R11, R0.reuse, c[0x0][0x2ac], RZ, P2, !PT ;  /* 0x0000ab00000b7a10 */ /* 0x040fe400017fe4ff */
[----:B------:R-:W-:-:S03]  /*d970*/  IADD3.X R27, R0, c[0x0][0x2b4], RZ, P1, !PT ;  /* 0x0000ad00001b7a10 */ /* 0x000fc60000ffe4ff */
[----:B------:R-:W-:Y:S05]  /*d980*/  @P0 BRA `(.L_x_6525) ;  /* 0x0000027000000947 */ /* 0x000fea0003800000 */
[----:B------:R-:W4:Y:S04]  /*d990*/  LDG.E.64 R4, [R26.64] ;  /* 0x000000061a047981 */ /* 0x000f28000c1e1b00 */
[----:B--2---:R-:W2:Y:S01]  /*d9a0*/  LDG.E.64 R6, [R10.64] ;  /* 0x000000060a067981 */ /* 0x004ea2000c1e1b00 */
[----:B---3-5:R-:W-:Y:S01]  /*d9b0*/  HADD2.F32 R31, -RZ, R21.H1_H1 ;  /* 0x30000015ff1f7230 */ /* 0x028fe20000004100 */
[----:B------:R-:W-:Y:S01]  /*d9c0*/  MOV R30, R22 ;  /* 0x00000016001e7202 */ /* 0x000fe20000000f00 */
[----:B------:R-:W-:Y:S02]  /*d9d0*/  HADD2.F32 R28, -RZ, R23.H1_H1 ;  /* 0x30000017ff1c7230 */ /* 0x000fe40000004100 */
[----:B------:R-:W-:Y:S02]  /*d9e0*/  HADD2.F32 R32, -RZ, R21.H0_H0 ;  /* 0x20000015ff207230 */ /* 0x000fe40000004100 */
[----:B------:R-:W-:-:S02]  /*d9f0*/  HADD2.F32 R29, -RZ, R23.H0_H0 ;  /* 0x20000017ff1d7230 */ /* 0x000fc40000004100 */
[----:B----4-:R-:W-:Y:S02]  /*da00*/  HADD2.F32 R15, -RZ, R4.H1_H1 ;  /* 0x30000004ff0f7230 */ /* 0x010fe40000004100 */
        /* <DEDUP_REMOVED lines=11> */
[-C--:B------:R-:W-:Y:S01]  /*dac0*/  FFMA.FTZ R2, R29, R23.reuse, -R2 ;  /* 0x000000171d027223 */ /* 0x080fe20000010802 */
[--C-:B------:R-:W-:Y:S01]  /*dad0*/  HADD2.F32 R29, -RZ, R20.reuse.H1_H1 ;  /* 0x30000014ff1d7230 */ /* 0x100fe20000004100 */
[----:B------:R-:W-:Y:S01]  /*dae0*/  FFMA.FTZ R22, R31, R22, R15 ;  /* 0x000000161f167223 */ /* 0x000fe2000001000f */
[----:B------:R-:W-:Y:S01]  /*daf0*/  HADD2.F32 R15, -RZ, R20.H0_H0 ;  /* 0x20000014ff0f7230 */ /* 0x000fe20000004100 */
[----:B------:R-:W-:Y:S01]  /*db00*/  FFMA.FTZ R23, R28, R23, R0 ;  /* 0x000000171c177223 */ /* 0x000fe20000010000 */
[--C-:B------:R-:W-:Y:S02]  /*db10*/  HADD2.F32 R0, -RZ, R30.reuse.H0_H0 ;  /* 0x2000001eff007230 */ /* 0x100fe40000004100 */
[----:B------:R-:W-:Y:S01]  /*db20*/  HADD2.F32 R30, -RZ, R30.H1_H1 ;  /* 0x3000001eff1e7230 */ /* 0x000fe20000004100 */
        /* <DEDUP_REMOVED lines=13> */
.L_x_6525:
[----:B------:R-:W-:Y:S05]  /*dc00*/  BSYNC B0 ;  /* 0x0000000000007941 */ /* 0x000fea0003800000 */
.L_x_6524:
        /* <DEDUP_REMOVED lines=8> */
[----:B-1----:R-:W-:Y:S01]  /*dc90*/  MOV R23, R31 ;  /* 0x0000001f00177202 */ /* 0x002fe20000000f00 */
[--C-:B------:R-:W-:Y:S02]  /*dca0*/  HADD2.F32 R33, -RZ, R29.reuse.H0_H0 ;  /* 0x2000001dff217230 */ /* 0x100fe40000004100 */
[----:B------:R-:W-:Y:S02]  /*dcb0*/  HADD2.F32 R31, -RZ, R29.H1_H1 ;  /* 0x3000001dff1f7230 */ /* 0x000fe40000004100 */
[----:B------:R-:W-:-:S02]  /*dcc0*/  HADD2.F32 R29, -RZ, R23.H0_H0 ;  /* 0x20000017ff1d7230 */ /* 0x000fc40000004100 */
[----:B------:R-:W-:Y:S02]  /*dcd0*/  HADD2.F32 R23, -RZ, R23.H1_H1 ;  /* 0x30000017ff177230 */ /* 0x000fe40000004100 */
[----:B---3--:R-:W-:Y:S02]  /*dce0*/  HADD2.F32 R2, -RZ, R4.H1_H1 ;  /* 0x30000004ff027230 */ /* 0x008fe40000004100 */
[----:B------:R-:W-:Y:S02]  /*dcf0*/  HADD2.F32 R0, -RZ, R5.H1_H1 ;  /* 0x30000005ff007230 */ /* 0x000fe40000004100 */
[----:B----4-:R-:W-:Y:S01]  /*dd00*/  HADD2.F32 R21, -RZ, R7.H1_H1 ;  /* 0x30000007ff157230 */ /* 0x010fe20000004100 */
[-C--:B------:R-:W-:Y:S01]  /*dd10*/  FMUL.FTZ R20, R31, R2.reuse ;  /* 0x000000021f147220 */ /* 0x080fe20000410000 */
[----:B------:R-:W-:Y:S01]  /*dd20*/  HADD2.F32 R22, -RZ, R6.H1_H1 ;  /* 0x30000006ff167230 */ /* 0x000fe20000004100 */
[----:B------:R-:W-:Y:S01]  /*dd30*/  FMUL.FTZ R15, R33, R2 ;  /* 0x00000002210f7220 */ /* 0x000fe20000410000 */
[----:B------:R-:W-:Y:S01]  /*dd40*/  HADD2.F32 R4, -RZ, R4.H0_H0 ;  /* 0x20000004ff047230 */ /* 0x000fe20000004100 */
[-C--:B------:R-:W-:Y:S01]  /*dd50*/  FMUL.FTZ R2, R23, R0.reuse ;  /* 0x0000000017027220 */ /* 0x080fe20000410000 */
[----:B------:R-:W-:Y:S01]  /*dd60*/  HADD2.F32 R5, -RZ, R5.H0_H0 ;  /* 0x20000005ff057230 */ /* 0x000fe20000004100 */
[C---:B------:R-:W-:Y:S01]  /*dd70*/  FMUL.FTZ R0, R29.reuse, R0 ;  /* 0x000000001d007220 */ /* 0x040fe20000410000 */
[----:B------:R-:W-:Y:S01]  /*dd80*/  HADD2.F32 R6, -RZ, R6.H0_H0 ;  /* 0x20000006ff067230 */ /* 0x000fe20000004100 */
[-C--:B------:R-:W-:Y:S01]  /*dd90*/  FFMA.FTZ R2, R29, R21.reuse, -R2 ;  /* 0x000000151d027223 */ /* 0x080fe20000010802 */
[--C-:B------:R-:W-:Y:S01]  /*dda0*/  HADD2.F32 R29, -RZ, R28.reuse.H1_H1 ;  /* 0x3000001cff1d7230 */ /* 0x100fe20000004100 */
[----:B------:R-:W-:Y:S01]  /*ddb0*/  FFMA.FTZ R21, R23, R21, R0 ;  /* 0x0000001517157223 */ /* 0x000fe20000010000 */
[----:B------:R-:W-:Y:S01]  /*ddc0*/  HADD2.F32 R23, -RZ, R28.H0_H0 ;  /* 0x2000001cff177230 */ /* 0x000fe20000004100 */
[-C--:B------:R-:W-:Y:S01]  /*ddd0*/  FFMA.FTZ R15, R31, R22.reuse, R15 ;  /* 0x000000161f0f7223 */ /* 0x080fe2000001000f */
[--C-:B------:R-:W-:Y:S01]  /*dde0*/  HADD2.F32 R0, -RZ, R30.reuse.H0_H0 ;  /* 0x2000001eff007230 */ /* 0x100fe20000004100 */
[----:B------:R-:W-:Y:S01]  /*ddf0*/  FFMA.FTZ R20, R33, R22, -R20 ;  /* 0x0000001621147223 */ /* 0x000fe20000010814 */
[----:B------:R-:W-:Y:S01]  /*de00*/  HADD2.F32 R30, -RZ, R30.H1_H1 ;  /* 0x3000001eff1e7230 */ /* 0x000fe20000004100 */
[-C--:B------:R-:W-:Y:S01]  /*de10*/  FMUL.FTZ R22, R23, R4.reuse ;  /* 0x0000000417167220 */ /* 0x080fe20000410000 */
[----:B------:R-:W-:Y:S01]  /*de20*/  HADD2.F32 R31, -RZ, R7.H0_H0 ;  /* 0x20000007ff1f7230 */ /* 0x000fe20000004100 */
[----:B------:R-:W-:-:S02]  /*de30*/  FMUL.FTZ R7, R29, R4 ;  /* 0x000000041d077220 */ /* 0x000fc40000410000 */
[-C--:B------:R-:W-:Y:S02]  /*de40*/  FMUL.FTZ R4, R30, R5.reuse ;  /* 0x000000051e047220 */ /* 0x080fe40000410000 */
[C---:B------:R-:W-:Y:S02]  /*de50*/  FMUL.FTZ R5, R0.reuse, R5 ;  /* 0x0000000500057220 */ /* 0x040fe40000410000 */
        /* <DEDUP_REMOVED lines=8> */
.L_x_6527:
[----:B------:R-:W-:Y:S05]  /*dee0*/  BSYNC B0 ;  /* 0x0000000000007941 */ /* 0x000fea0003800000 */
.L_x_6526:
[----:B-1----:R1:W5:Y:S01]  /*def0*/  LDG.E.128 R20, [R18.64+0x100] ;  /* 0x0001000612147981 */ /* 0x002362000c1e1d00 */
[----:B------:R-:W-:Y:S01]  /*df00*/  IADD3 R0, R24, 0x80, RZ ;  /* 0x0000008018007810 */ /* 0x000fe20007ffe0ff */
[----:B------:R-:W-:Y:S02]  /*df10*/  BSSY B0, `(.L_x_6528) ;  /* 0x000002b000007945 */ /* 0x000fe40003800000 */
[----:B------:R1:W-:Y:S01]  /*df20*/  STS.128 [R236+0x2800], R28 ;  /* 0x0028001cec007388 */ /* 0x0003e20000000c00 */
[----:B------:R-:W-:-:S13]  /*df30*/  ISETP.GE.AND P0, PT, R0, c[0x0][0x230], PT ;  /* 0x00008c0000007a0c */ /* 0x000fda0003f06270 */
[----:B------:R-:W-:Y:S05]  /*df40*/  @P0 BRA `(.L_x_6529) ;  /* 0x0000027000000947 */ /* 0x000fea0003800000 */
[----:B------:R-:W3:Y:S04]  /*df50*/  LDG.E.64 R4, [R26.64+0x80] ;  /* 0x000080061a047981 */ /* 0x000ee8000c1e1b00 */
[----:B------:R-:W4:Y:S01]  /*df60*/  LDG.E.64 R6, [R10.64+0x80] ;  /* 0x000080060a067981 */ /* 0x000f22000c1e1b00 */
[----:B-1---5:R-:W-:Y:S01]  /*df70*/  HADD2.F32 R31, -RZ, R21.H1_H1 ;  /* 0x30000015ff1f7230 */ /* 0x022fe20000004100 */
[----:B------:R-:W-:Y:S01]  /*df80*/  MOV R30, R22 ;  /* 0x00000016001e7202 */ /* 0x000fe20000000f00 */
[----:B------:R-:W-:Y:S02]  /*df90*/  HADD2.F32 R28, -RZ, R23.H1_H1 ;  /* 0x30000017ff1c7230 */ /* 0x000fe40000004100 */
[----:B------:R-:W-:Y:S02]  /*dfa0*/  HADD2.F32 R32, -RZ, R21.H0_H0 ;  /* 0x20000015ff207230 */ /* 0x000fe40000004100 */
        /* <DEDUP_REMOVED lines=33> */
.L_x_6529:
[----:B------:R-:W-:Y:S05]  /*e1c0*/  BSYNC B0 ;  /* 0x0000000000007941 */ /* 0x000fea0003800000 */
.L_x_6528:
[----:B-1----:R1:W5:Y:S01]  /*e1d0*/  LDG.E.128 R28, [R18.64+0x180] ;  /* 0x00018006121c7981 */ /* 0x002362000c1e1d00 */
[----:B------:R-:W-:Y:S01]  /*e1e0*/  IADD3 R0, R24, 0xc0, RZ ;  /* 0x000000c018007810 */ /* 0x000fe20007ffe0ff */
[----:B------:R-:W-:Y:S02]  /*e1f0*/  BSSY B0, `(.L_x_6530) ;  /* 0x000002a000007945 */ /* 0x000fe40003800000 */
[----:B-----5:R1:W-:Y:S01]  /*e200*/  STS.128 [R236+0x4800], R20 ;  /* 0x00480014ec007388 */ /* 0x0203e20000000c00 */
[----:B------:R-:W-:-:S13]  /*e210*/  ISETP.GE.AND P0, PT, R0, c[0x0][0x230], PT ;  /* 0x00008c0000007a0c */ /* 0x000fda0003f06270 */
[----:B------:R-:W-:Y:S05]  /*e220*/  @P0 BRA `(.L_x_6531) ;  /* 0x0000026000000947 */ /* 0x000fea0003800000 */
[----:B------:R-:W3:Y:S04]  /*e230*/  LDG.E.64 R4, [R26.64+0xc0] ;  /* 0x0000c0061a047981 */ /* 0x000ee8000c1e1b00 */
[----:B------:R-:W4:Y:S01]  /*e240*/  LDG.E.64 R6, [R10.64+0xc0] ;  /* 0x0000c0060a067981 */ /* 0x000f22000c1e1b00 */
[--C-:B-1----:R-:W-:Y:S02]  /*e250*/  HADD2.F32 R22, -RZ, R29.reuse.H0_H0 ;  /* 0x2000001dff167230 */ /* 0x102fe40000004100 */
[----:B------:R-:W-:Y:S02]  /*e260*/  HADD2.F32 R21, -RZ, R29.H1_H1 ;  /* 0x3000001dff157230 */ /* 0x000fe40000004100 */
[--C-:B--2---:R-:W-:Y:S02]  /*e270*/  HADD2.F32 R19, -RZ, R31.reuse.H1_H1 ;  /* 0x3000001fff137230 */ /* 0x104fe40000004100 */
        /* <DEDUP_REMOVED lines=13> */
[----:B------:R-:W-:Y:S01]  /*e350*/  HADD2.F32 R6, -RZ, R6.H0_H0 ;  /* 0x20000006ff067230 */ /* 0x000fe20000004100 */
[-C--:B------:R-:W-:Y:S01]  /*e360*/  FFMA.FTZ R10, R21, R18.reuse, R10 ;  /* 0x00000012150a7223 */ /* 0x080fe2000001000a */
[--C-:B------:R-:W-:Y:S01]  /*e370*/  HADD2.F32 R21, -RZ, R28.reuse.H1_H1 ;  /* 0x3000001cff157230 */ /* 0x100fe20000004100 */
[----:B------:R-:W-:Y:S01]  /*e380*/  FFMA.FTZ R15, R19, R15, R0 ;  /* 0x0000000f130f7223 */ /* 0x000fe20000010000 */
[----:B------:R-:W-:Y:S01]  /*e390*/  HADD2.F32 R19, -RZ, R28.H0_H0 ;  /* 0x2000001cff137230 */ /* 0x000fe20000004100 */
[----:B------:R-:W-:Y:S01]  /*e3a0*/  FFMA.FTZ R11, R22, R18, -R11 ;  /* 0x00000012160b7223 */ /* 0x000fe2000001080b */
[--C-:B------:R-:W-:Y:S01]  /*e3b0*/  HADD2.F32 R0, -RZ, R30.reuse.H0_H0 ;  /* 0x2000001eff007230 */ /* 0x100fe20000004100 */
[-C--:B------:R-:W-:Y:S01]  /*e3c0*/  FMUL.FTZ R7, R21, R4.reuse ;  /* 0x0000000415077220 */ /* 0x080fe20000410000 */
[----:B------:R-:W-:Y:S01]  /*e3d0*/  HADD2.F32 R30, -RZ, R30.H1_H1 ;  /* 0x3000001eff1e7230 */ /* 0x000fe20000004100 */
[C---:B------:R-:W-:Y:S01]  /*e3e0*/  FMUL.FTZ R18, R19.reuse, R4 ;  /* 0x0000000413127220 */ /* 0x040fe20000410000 */
        /* <DEDUP_REMOVED lines=10> */
.L_x_6531:
[----:B------:R-:W-:Y:S05]  /*e490*/  BSYNC B0 ;  /* 0x0000000000007941 */ /* 0x000fea0003800000 */
.L_x_6530:
[----:B------:R3:W-:Y:S02]  /*e4a0*/  STS.128 [R236+0x6800], R28 ;  /* 0x0068001cec007388 */ /* 0x0007e40000000c00 */
.L_x_6523:
[----:B------:R-:W-:Y:S05]  /*e4b0*/  BSYNC B1 ;  /* 0x0000000000017941 */ /* 0x000fea0003800000 */
.L_x_6522:
[----:B------:R-:W-:Y:S01]  /*e4c0*/  IADD3 R15, R142, 0x20, RZ ;  /* 0x000000208e0f7810 */ /* 0x000fe20007ffe0ff */
[----:B------:R-:W-:Y:S03]  /*e4d0*/  BSSY B1, `(.L_x_6532) ;  /* 0x00000c7000017945 */ /* 0x000fe60003800000 */
[----:B------:R-:W-:-:S04]  /*e4e0*/  ISETP.GE.AND P0, PT, R15, R14, PT ;  /* 0x0000000e0f00720c */ /* 0x000fc80003f06270 */
[----:B------:R-:W-:-:S13]  /*e4f0*/  ISETP.LT.OR P0, PT, R52, -0x107, P0 ;  /* 0xfffffef93400780c */ /* 0x000fda0000701670 */
[----:B------:R-:W-:Y:S05]  /*e500*/  @P0 BRA `(.L_x_6533) ;  /* 0x00000c3000000947 */ /* 0x000fea0003800000 */
[----:B-12---:R1:W5:Y:S01]  /*e510*/  LDG.E.128 R20, [R16.64] ;  /* 0x0000000610147981 */ /* 0x006362000c1e1d00 */
[----:B------:R-:W-:Y:S01]  /*e520*/  IMAD.SHL.U32 R0, R135, 0x20, RZ ;  /* 0x0000002087007824 */ /* 0x000fe200078e00ff */
[----:B------:R-:W-:Y:S04]  /*e530*/  BSSY B0, `(.L_x_6534) ;  /* 0x0000033000007945 */ /* 0x000fe80003800000 */
[----:B------:R-:W-:-:S04]  /*e540*/  IADD3 R5, P0, R0, R8, RZ ;  /* 0x0000000800057210 */ /* 0x000fc80007f1e0ff */
[----:B------:R-:W-:Y:S01]  /*e550*/  LEA.HI.X.SX32 R0, R0, R9, 0x1, P0 ;  /* 0x0000000900007211 */ /* 0x000fe200000f0eff */
[C---:B------:R-:W-:Y:S01]  /*e560*/  IMAD.SHL.U32 R26, R5.reuse, 0x2, RZ ;  /* 0x00000002051a7824 */ /* 0x040fe200078e00ff */
[----:B------:R-:W-:Y:S02]  /*e570*/  ISETP.GE.AND P0, PT, R24, c[0x0][0x230], PT ;  /* 0x00008c0018007a0c */ /* 0x000fe40003f06270 */
[----:B------:R-:W-:Y:S02]  /*e580*/  SHF.L.U64.HI R0, R5, 0x1, R0 ;  /* 0x0000000105007819 */ /* 0x000fe40000010200 */
[C---:B------:R-:W-:Y:S02]  /*e590*/  IADD3 R10, P2, R26.reuse, c[0x0][0x2a8], RZ ;  /* 0x0000aa001a0a7a10 */ /* 0x040fe40007f5e0ff */
[----:B------:R-:W-:Y:S02]  /*e5a0*/  IADD3 R26, P1, R26, c[0x0][0x2b0], RZ ;  /* 0x0000ac001a1a7a10 */ /* 0x000fe40007f3e0ff */
[----:B------:R-:W-:-:S02]  /*e5b0*/  IADD3.X R11, R0, c[0x0][0x2ac], RZ, P2, !PT ;  /* 0x0000ab00000b7a10 */ /* 0x000fc400017fe4ff */
[----:B------:R-:W-:-:S03]  /*e5c0*/  IADD3.X R27, R0, c[0x0][0x2b4], RZ, P1, !PT ;  /* 0x0000ad00001b7a10 */ /* 0x000fc60000ffe4ff */
[----:B------:R-:W-:Y:S05]  /*e5d0*/  @P0 BRA `(.L_x_6535) ;  /* 0x0000028000000947 */ /* 0x000fea0003800000 */
[----:B-1----:R-:W2:Y:S04]  /*e5e0*/  LDG.E.64 R4, [R26.64] ;  /* 0x000000061a047981 */ /* 0x002ea8000c1e1b00 */
[----:B------:R-:W4:Y:S01]  /*e5f0*/  LDG.E.64 R6, [R10.64] ;  /* 0x000000060a067981 */ /* 0x000f22000c1e1b00 */
[----:B---3-5:R-:W-:Y:S01]  /*e600*/  HADD2.F32 R28, -RZ, R23.H0_H0 ;  /* 0x20000017ff1c7230 */ /* 0x028fe20000004100 */
[----:B------:R-:W-:Y:S01]  /*e610*/  MOV R29, R22 ;  /* 0x00000016001d7202 */ /* 0x000fe20000000f00 */
[----:B------:R-:W-:Y:S02]  /*e620*/  HADD2.F32 R31, -RZ, R21.H1_H1 ;  /* 0x30000015ff1f7230 */ /* 0x000fe40000004100 */
[----:B------:R-:W-:Y:S02]  /*e630*/  HADD2.F32 R23, -RZ, R23.H1_H1 ;  /* 0x30000017ff177230 */ /* 0x000fe40000004100 */
[----:B------:R-:W-:-:S02]  /*e640*/  HADD2.F32 R30, -RZ, R21.H0_H0 ;  /* 0x20000015ff1e7230 */ /* 0x000fc40000004100 */
[----:B--2---:R-:W-:Y:S02]  /*e650*/  HADD2.F32 R18, -RZ, R4.H1_H1 ;  /* 0x30000004ff127230 */ /* 0x004fe40000004100 */
        /* <DEDUP_REMOVED lines=10> */
[----:B------:R-:W-:-:S02]  /*e700*/  FFMA.FTZ R2, R28, R21, -R2 ;  /* 0x000000151c027223 */ /* 0x000fc40000010802 */
[-C--:B------:R-:W-:Y:S01]  /*e710*/  FFMA.FTZ R18, R31, R22.reuse, R18 ;  /* 0x000000161f127223 */ /* 0x080fe20000010012 */
[--C-:B------:R-:W-:Y:S01]  /*e720*/  HADD2.F32 R31, -RZ, R20.reuse.H1_H1 ;  /* 0x30000014ff1f7230 */ /* 0x100fe20000004100 */
[----:B------:R-:W-:Y:S01]  /*e730*/  FFMA.FTZ R21, R23, R21, R0 ;  /* 0x0000001517157223 */ /* 0x000fe20000010000 */
[----:B------:R-:W-:Y:S01]  /*e740*/  HADD2.F32 R23, -RZ, R20.H0_H0 ;  /* 0x20000014ff177230 */ /* 0x000fe20000004100 */
[----:B------:R-:W-:Y:S01]  /*e750*/  FFMA.FTZ R19, R30, R22, -R19 ;  /* 0x000000161e137223 */ /* 0x000fe20000010813 */
[--C-:B------:R-:W-:Y:S02]  /*e760*/  HADD2.F32 R20, -RZ, R29.reuse.H1_H1 ;  /* 0x3000001dff147230 */ /* 0x100fe40000004100 */
[----:B------:R-:W-:Y:S01]  /*e770*/  HADD2.F32 R0, -RZ, R29.H0_H0 ;  /* 0x2000001dff007230 */ /* 0x000fe20000004100 */
[-C--:B------:R-:W-:Y:S01]  /*e780*/  FMUL.FTZ R22, R23, R4.reuse ;  /* 0x0000000417167220 */ /* 0x080fe20000410000 */
[----:B------:R-:W-:Y:S01]  /*e790*/  HADD2.F32 R29, -RZ, R7.H0_H0 ;  /* 0x20000007ff1d7230 */ /* 0x000fe20000004100 */
[----:B------:R-:W-:Y:S01]  /*e7a0*/  FMUL.FTZ R7, R31, R4 ;  /* 0x000000041f077220 */ /* 0x000fe20000410000 */
[----:B------:R-:W-:Y:S01]  /*e7b0*/  F2FP.PACK_AB R18, R18, R19 ;  /* 0x000000131212723e */ /* 0x000fe200000000ff */
[----:B------:R-:W-:-:S02]  /*e7c0*/  FMUL.FTZ R4, R20, R5 ;  /* 0x0000000514047220 */ /* 0x000fc40000410000 */
[C---:B------:R-:W-:Y:S02]  /*e7d0*/  FMUL.FTZ R5, R0.reuse, R5 ;  /* 0x0000000500057220 */ /* 0x040fe40000410000 */
[----:B------:R-:W-:Y:S01]  /*e7e0*/  FFMA.FTZ R7, R23, R6, -R7 ;  /* 0x0000000617077223 */ /* 0x000fe20000010807 */
[----:B------:R-:W-:Y:S01]  /*e7f0*/  F2FP.PACK_AB R23, R21, R2 ;  /* 0x000000021517723e */ /* 0x000fe200000000ff */
[----:B------:R-:W-:Y:S01]  /*e800*/  FFMA.FTZ R22, R31, R6, R22 ;  /* 0x000000061f167223 */ /* 0x000fe20000010016 */
[----:B------:R-:W-:Y:S01]  /*e810*/  MOV R21, R18 ;  /* 0x0000001200157202 */ /* 0x000fe20000000f00 */
[-C--:B------:R-:W-:Y:S02]  /*e820*/  FFMA.FTZ R4, R0, R29.reuse, -R4 ;  /* 0x0000001d00047223 */ /* 0x080fe40000010804 */
[----:B------:R-:W-:Y:S01]  /*e830*/  FFMA.FTZ R5, R20, R29, R5 ;  /* 0x0000001d14057223 */ /* 0x000fe20000010005 */
[----:B------:R-:W-:-:S04]  /*e840*/  F2FP.PACK_AB R20, R22, R7 ;  /* 0x000000071614723e */ /* 0x000fc800000000ff */
[----:B------:R-:W-:Y:S02]  /*e850*/  F2FP.PACK_AB R22, R5, R4 ;  /* 0x000000040516723e */ /* 0x000fe400000000ff */
.L_x_6535:
[----:B-1----:R-:W-:Y:S05]  /*e860*/  BSYNC B0 ;  /* 0x0000000000007941 */ /* 0x002fea0003800000 */
.L_x_6534:
[----:B---3--:R1:W5:Y:S01]  /*e870*/  LDG.E.128 R28, [R16.64+0x80] ;  /* 0x00008006101c7981 */ /* 0x008362000c1e1d00 */
[----:B------:R-:W-:Y:S01]  /*e880*/  IADD3 R0, R24, 0x40, RZ ;  /* 0x0000004018007810 */ /* 0x000fe20007ffe0ff */
[----:B------:R-:W-:Y:S02]  /*e890*/  BSSY B0, `(.L_x_6536) ;  /* 0x000002b000007945 */ /* 0x000fe40003800000 */
[----:B-----5:R1:W-:Y:S01]  /*e8a0*/  STS.128 [R236+0x1000], R20 ;  /* 0x00100014ec007388 */ /* 0x0203e20000000c00 */
[----:B------:R-:W-:-:S13]  /*e8b0*/  ISETP.GE.AND P0, PT, R0, c[0x0][0x230], PT ;  /* 0x00008c0000007a0c */ /* 0x000fda0003f06270 */
[----:B------:R-:W-:Y:S05]  /*e8c0*/  @P0 BRA `(.L_x_6537) ;  /* 0x0000027000000947 */ /* 0x000fea0003800000 */
[----:B------:R-:W2:Y:S04]  /*e8d0*/  LDG.E.64 R4, [R26.64+0x40] ;  /* 0x000040061a047981 */ /* 0x000ea8000c1e1b00 */
[----:B------:R-:W3:Y:S01]  /*e8e0*/  LDG.E.64 R6, [R10.64+0x40] ;  /* 0x000040060a067981 */ /* 0x000ee2000c1e1b00 */
[----:B-1----:R-:W-:Y:S01]  /*e8f0*/  MOV R22, R31 ;  /* 0x0000001f00167202 */ /* 0x002fe20000000f00 */
[--C-:B------:R-:W-:Y:S02]  /*e900*/  HADD2.F32 R31, -RZ, R29.reuse.H0_H0 ;  /* 0x2000001dff1f7230 */ /* 0x100fe40000004100 */
[----:B------:R-:W-:Y:S02]  /*e910*/  HADD2.F32 R29, -RZ, R29.H1_H1 ;  /* 0x3000001dff1d7230 */ /* 0x000fe40000004100 */
        /* <DEDUP_REMOVED lines=34> */
.L_x_6537:
[----:B------:R-:W-:Y:S05]  /*eb40*/  BSYNC B0 ;  /* 0x0000000000007941 */ /* 0x000fea0003800000 */
.L_x_6536:
[----:B-1----:R1:W5:Y:S01]  /*eb50*/  LDG.E.128 R20, [R16.64+0x100] ;  /* 0x0001000610147981 */ /* 0x002362000c1e1d00 */
[----:B------:R-:W-:Y:S01]  /*eb60*/  IADD3 R0, R24, 0x80, RZ ;  /* 0x0000008018007810 */ /* 0x000fe20007ffe0ff */
[----:B------:R-:W-:Y:S02]  /*eb70*/  BSSY B0, `(.L_x_6538) ;  /* 0x000002c000007945 */ /* 0x000fe40003800000 */
[----:B------:R1:W-:Y:S01]  /*eb80*/  STS.128 [R236+0x3000], R28 ;  /* 0x0030001cec007388 */ /* 0x0003e20000000c00 */
[----:B------:R-:W-:-:S13]  /*eb90*/  ISETP.GE.AND P0, PT, R0, c[0x0][0x230], PT ;  /* 0x00008c0000007a0c */ /* 0x000fda0003f06270 */
[----:B------:R-:W-:Y:S05]  /*eba0*/  @P0 BRA `(.L_x_6539) ;  /* 0x0000028000000947 */ /* 0x000fea0003800000 */
[----:B------:R-:W2:Y:S04]  /*ebb0*/  LDG.E.64 R4, [R26.64+0x80] ;  /* 0x000080061a047981 */ /* 0x000ea8000c1e1b00 */
[----:B------:R-:W3:Y:S01]  /*ebc0*/  LDG.E.64 R6, [R10.64+0x80] ;  /* 0x000080060a067981 */ /* 0x000ee2000c1e1b00 */
[----:B-1---5:R-:W-:Y:S01]  /*ebd0*/  HADD2.F32 R28, -RZ, R23.H0_H0 ;  /* 0x20000017ff1c7230 */ /* 0x022fe20000004100 */
[----:B------:R-:W-:Y:S01]  /*ebe0*/  MOV R29, R22 ;  /* 0x00000016001d7202 */ /* 0x000fe20000000f00 */
[----:B------:R-:W-:Y:S02]  /*ebf0*/  HADD2.F32 R31, -RZ, R21.H1_H1 ;  /* 0x30000015ff1f7230 */ /* 0x000fe40000004100 */
[----:B------:R-:W-:Y:S02]  /*ec00*/  HADD2.F32 R23, -RZ, R23.H1_H1 ;  /* 0x30000017ff177230 */ /* 0x000fe40000004100 */
[----:B------:R-:W-:-:S02]  /*ec10*/  HADD2.F32 R30, -RZ, R21.H0_H0 ;  /* 0x20000015ff1e7230 */ /* 0x000fc40000004100 */
        /* <DEDUP_REMOVED lines=33> */
.L_x_6539:
[----:B------:R-:W-:Y:S05]  /*ee30*/  BSYNC B0 ;  /* 0x0000000000007941 */ /* 0x000fea0003800000 */
.L_x_6538:
[----:B-1----:R-:W5:Y:S01]  /*ee40*/  LDG.E.128 R16, [R16.64+0x180] ;  /* 0x0001800610107981 */ /* 0x002f62000c1e1d00 */
[----:B------:R-:W-:Y:S01]  /*ee50*/  IADD3 R0, R24, 0xc0, RZ ;  /* 0x000000c018007810 */ /* 0x000fe20007ffe0ff */
[----:B------:R-:W-:Y:S02]  /*ee60*/  BSSY B0, `(.L_x_6540) ;  /* 0x000002c000007945 */ /* 0x000fe40003800000 */
[----:B-----5:R1:W-:Y:S01]  /*ee70*/  STS.128 [R236+0x5000], R20 ;  /* 0x00500014ec007388 */ /* 0x0203e20000000c00 */
[----:B------:R-:W-:-:S13]  /*ee80*/  ISETP.GE.AND P0, PT, R0, c[0x0][0x230], PT ;  /* 0x00008c0000007a0c */ /* 0x000fda0003f06270 */
[----:B------:R-:W-:Y:S05]  /*ee90*/  @P0 BRA `(.L_x_6541) ;  /* 0x0000028000000947 */ /* 0x000fea0003800000 */
[----:B------:R-:W2:Y:S04]  /*eea0*/  LDG.E.64 R4, [R26.64+0xc0] ;  /* 0x0000c0061a047981 */ /* 0x000ea8000c1e1b00 */
[----:B------:R-:W3:Y:S01]  /*eeb0*/  LDG.E.64 R6, [R10.64+0xc0] ;  /* 0x0000c0060a067981 */ /* 0x000ee2000c1e1b00 */
[--C-:B-1----:R-:W-:Y:S01]  /*eec0*/  HADD2.F32 R22, -RZ, R17.reuse.H0_H0 ;  /* 0x20000011ff167230 */ /* 0x102fe20000004100 */
[----:B------:R-:W-:Y:S01]  /*eed0*/  MOV R21, R18 ;  /* 0x0000001200157202 */ /* 0x000fe20000000f00 */
[----:B------:R-:W-:Y:S02]  /*eee0*/  HADD2.F32 R23, -RZ, R17.H1_H1 ;  /* 0x30000011ff177230 */ /* 0x000fe40000004100 */
[--C-:B------:R-:W-:Y:S02]  /*eef0*/  HADD2.F32 R20, -RZ, R19.reuse.H0_H0 ;  /* 0x20000013ff147230 */ /* 0x100fe40000004100 */
[----:B------:R-:W-:-:S02]  /*ef00*/  HADD2.F32 R19, -RZ, R19.H1_H1 ;  /* 0x30000013ff137230 */ /* 0x000fc40000004100 */
[----:B--2---:R-:W-:Y:S02]  /*ef10*/  HADD2.F32 R2, -RZ, R4.H1_H1 ;  /* 0x30000004ff027230 */ /* 0x004fe40000004100 */
[----:B------:R-:W-:Y:S02]  /*ef20*/  HADD2.F32 R0, -RZ, R5.H1_H1 ;  /* 0x30000005ff007230 */ /* 0x000fe40000004100 */
[----:B---3--:R-:W-:Y:S01]  /*ef30*/  HADD2.F32 R17, -RZ, R7.H1_H1 ;  /* 0x30000007ff117230 */ /* 0x008fe20000004100 */
        /* <DEDUP_REMOVED lines=30> */
.L_x_6541:
[----:B------:R-:W-:Y:S05]  /*f120*/  BSYNC B0 ;  /* 0x0000000000007941 */ /* 0x000fea0003800000 */
.L_x_6540:
[----:B------:R2:W-:Y:S02]  /*f130*/  STS.128 [R236+0x7000], R16 ;  /* 0x00700010ec007388 */ /* 0x0005e40000000c00 */
.L_x_6533:
[----:B------:R-:W-:Y:S05]  /*f140*/  BSYNC B1 ;  /* 0x0000000000017941 */ /* 0x000fea0003800000 */
.L_x_6532:
[----:B-12---:R-:W-:-:S04]  /*f150*/  IADD3 R27, R142, 0x30, RZ ;  /* 0x000000308e1b7810 */ /* 0x006fc80007ffe0ff */
[----:B------:R-:W-:-:S04]  /*f160*/  ISETP.GE.AND P0, PT, R27, R14, PT ;  /* 0x0000000e1b00720c */ /* 0x000fc80003f06270 */
[----:B------:R-:W-:-:S13]  /*f170*/  ISETP.LT.OR P0, PT, R52, -0x187, P0 ;  /* 0xfffffe793400780c */ /* 0x000fda0000701670 */
[----:B------:R-:W-:Y:S05]  /*f180*/  @P0 BRA `(.L_x_6542) ;  /* 0x0000697000000947 */ /* 0x000fea0003800000 */
[----:B------:R1:W5:Y:S01]  /*f190*/  LDG.E.128 R16, [R12.64] ;  /* 0x000000060c107981 */ /* 0x000362000c1e1d00 */
[----:B------:R-:W-:Y:S01]  /*f1a0*/  IMAD R135, R135, 0x30, RZ ;  /* 0x0000003087877824 */ /* 0x000fe200078e02ff */
[----:B------:R-:W-:Y:S04]  /*f1b0*/  BSSY B0, `(.L_x_6543) ;  /* 0x0000032000007945 */ /* 0x000fe80003800000 */
[----:B------:R-:W-:-:S04]  /*f1c0*/  IADD3 R0, P0, R135, R8, RZ ;  /* 0x0000000887007210 */ /* 0x000fc80007f1e0ff */
[----:B------:R-:W-:Y:S01]  /*f1d0*/  LEA.HI.X.SX32 R9, R135, R9, 0x1, P0 ;  /* 0x0000000987097211 */ /* 0x000fe200000f0eff */
[----:B------:R-:W-:Y:S01]  /*f1e0*/  IMAD.SHL.U32 R22, R0, 0x2, RZ ;  /* 0x0000000200167824 */ /* 0x000fe200078e00ff */
        /* <DEDUP_REMOVED lines=9> */
[----:B-----5:R-:W-:Y:S01]  /*f280*/  MOV R14, R19 ;  /* 0x00000013000e7202 */ /* 0x020fe20000000f00 */
[--C-:B------:R-:W-:Y:S02]  /*f290*/  HADD2.F32 R26, -RZ, R17.reuse.H0_H0 ;  /* 0x20000011ff1a7230 */ /* 0x100fe40000004100 */
[----:B------:R-:W-:Y:S02]  /*f2a0*/  HADD2.F32 R19, -RZ, R17.H1_H1 ;  /* 0x30000011ff137230 */ /* 0x000fe40000004100 */
[----:B------:R-:W-:-:S02]  /*f2b0*/  HADD2.F32 R17, -RZ, R14.H0_H0 ;  /* 0x2000000eff117230 */ /* 0x000fc40000004100 */
[----:B------:R-:W-:Y:S02]  /*f2c0*/  HADD2.F32 R14, -RZ, R14.H1_H1 ;  /* 0x3000000eff0e7230 */ /* 0x000fe40000004100 */
        /* <DEDUP_REMOVED lines=10> */
[----:B---3--:R-:W-:Y:S01]  /*f370*/  HADD2.F32 R29, -RZ, R7.H0_H0 ;  /* 0x20000007ff1d7230 */ /* 0x008fe20000004100 */
        /* <DEDUP_REMOVED lines=13> */
[-C--:B------:R-:W-:Y:S01]  /*f450*/  FFMA.FTZ R7, R17, R6.reuse, -R7 ;  /* 0x0000000611077223 */ /* 0x080fe20000010807 */
[----:B------:R-:W-:Y:S01]  /*f460*/  F2FP.PACK_AB R17, R8, R9 ;  /* 0x000000090811723e */ /* 0x000fe200000000ff */
[----:B------:R-:W-:Y:S01]  /*f470*/  FFMA.FTZ R10, R19, R6, R10 ;  /* 0x00000006130a7223 */ /* 0x000fe2000001000a */
[----:B------:R-:W-:Y:S01]  /*f480*/  F2FP.PACK_AB R19, R11, R2 ;  /* 0x000000020b13723e */ /* 0x000fe200000000ff */
[-C--:B------:R-:W-:Y:S02]  /*f490*/  FFMA.FTZ R4, R0, R29.reuse, -R4 ;  /* 0x0000001d00047223 */ /* 0x080fe40000010804 */
[----:B------:R-:W-:Y:S01]  /*f4a0*/  FFMA.FTZ R5, R18, R29, R5 ;  /* 0x0000001d12057223 */ /* 0x000fe20000010005 */
[----:B------:R-:W-:-:S04]  /*f4b0*/  F2FP.PACK_AB R16, R10, R7 ;  /* 0x000000070a10723e */ /* 0x000fc800000000ff */
[----:B------:R-:W-:Y:S02]  /*f4c0*/  F2FP.PACK_AB R18, R5, R4 ;  /* 0x000000040512723e */ /* 0x000fe400000000ff */
.L_x_6544:
[----:B-1----:R-:W-:Y:S05]  /*f4d0*/  BSYNC B0 ;  /* 0x0000000000007941 */ /* 0x002fea0003800000 */
.L_x_6543:
[----:B------:R1:W5:Y:S01]  /*f4e0*/  LDG.E.128 R8, [R12.64+0x80] ;  /* 0x000080060c087981 */ /* 0x000362000c1e1d00 */
[----:B------:R-:W-:Y:S01]  /*f4f0*/  IADD3 R0, R24, 0x40, RZ ;  /* 0x0000004018007810 */ /* 0x000fe20007ffe0ff */
[----:B------:R-:W-:Y:S02]  /*f500*/  BSSY B0, `(.L_x_6545) ;  /* 0x000002b000007945 */ /* 0x000fe40003800000 */
[----:B-----5:R1:W-:Y:S01]  /*f510*/  STS.128 [R236+0x1800], R16 ;  /* 0x00180010ec007388 */ /* 0x0203e20000000c00 */
[----:B------:R-:W-:-:S13]  /*f520*/  ISETP.GE.AND P0, PT, R0, c[0x0][0x230], PT ;  /* 0x00008c0000007a0c */ /* 0x000fda0003f06270 */
[----:B------:R-:W-:Y:S05]  /*f530*/  @P0 BRA `(.L_x_6546) ;  /* 0x0000027000000947 */ /* 0x000fea0003800000 */
[----:B------:R-:W2:Y:S04]  /*f540*/  LDG.E.64 R4, [R22.64+0x40] ;  /* 0x0000400616047981 */ /* 0x000ea8000c1e1b00 */
[----:B------:R-:W4:Y:S01]  /*f550*/  LDG.E.64 R6, [R20.64+0x40] ;  /* 0x0000400614067981 */ /* 0x000f22000c1e1b00 */
[--C-:B---3--:R-:W-:Y:S01]  /*f560*/  HADD2.F32 R29, -RZ, R9.reuse.H0_H0 ;  /* 0x20000009ff1d7230 */ /* 0x108fe20000004100 */
[----:B-1----:R-:W-:Y:S01]  /*f570*/  MOV R18, R10 ;  /* 0x0000000a00127202 */ /* 0x002fe20000000f00 */
[----:B------:R-:W-:Y:S02]  /*f580*/  HADD2.F32 R19, -RZ, R9.H1_H1 ;  /* 0x30000009ff137230 */ /* 0x000fe40000004100 */
[--C-:B------:R-:W-:Y:S02]  /*f590*/  HADD2.F32 R16, -RZ, R11.reuse.H1_H1 ;  /* 0x3000000bff107230 */ /* 0x100fe40000004100 */
[----:B------:R-:W-:-:S02]  /*f5a0*/  HADD2.F32 R17, -RZ, R11.H0_H0 ;  /* 0x2000000bff117230 */ /* 0x000fc40000004100 */
[----:B--2---:R-:W-:Y:S02]  /*f5b0*/  HADD2.F32 R2, -RZ, R4.H1_H1 ;  /* 0x30000004ff027230 */ /* 0x004fe40000004100 */
[----:B------:R-:W-:Y:S02]  /*f5c0*/  HADD2.F32 R0, -RZ, R5.H1_H1 ;  /* 0x30000005ff007230 */ /* 0x000fe40000004100 */
[----:B----4-:R-:W-:Y:S01]  /*f5d0*/  HADD2.F32 R11, -RZ, R7.H1_H1 ;  /* 0x30000007ff0b7230 */ /* 0x010fe20000004100 */
[-C--:B------:R-:W-:Y:S01]  /*f5e0*/  FMUL.FTZ R10, R19, R2.reuse ;  /* 0x00000002130a7220 */ /* 0x080fe20000410000 */
[----:B------:R-:W-:Y:S01]  /*f5f0*/  HADD2.F32 R14, -RZ, R6.H1_H1 ;  /* 0x30000006ff0e7230 */ /* 0x000fe20000004100 */
[----:B------:R-:W-:Y:S01]  /*f600*/  FMUL.FTZ R9, R29, R2 ;  /* 0x000000021d097220 */ /* 0x000fe20000410000 */
[----:B------:R-:W-:Y:S01]  /*f610*/  HADD2.F32 R4, -RZ, R4.H0_H0 ;  /* 0x20000004ff047230 */ /* 0x000fe20000004100 */
[CC--:B------:R-:W-:Y:S01]  /*f620*/  FMUL.FTZ R2, R16.reuse, R0.reuse ;  /* 0x0000000010027220 */ /* 0x0c0fe20000410000 */
        /* <DEDUP_REMOVED lines=24> */
.L_x_6546:
[----:B------:R-:W-:Y:S05]  /*f7b0*/  BSYNC B0 ;  /* 0x0000000000007941 */ /* 0x000fea0003800000 */
.L_x_6545:
[----:B-1----:R1:W5:Y:S01]  /*f7c0*/  LDG.E.128 R16, [R12.64+0x100] ;  /* 0x000100060c107981 */ /* 0x002362000c1e1d00 */
[----:B------:R-:W-:Y:S01]  /*f7d0*/  IADD3 R0, R24, 0x80, RZ ;  /* 0x0000008018007810 */ /* 0x000fe20007ffe0ff */
[----:B------:R-:W-:Y:S02]  /*f7e0*/  BSSY B0, `(.L_x_6547) ;  /* 0x000002b000007945 */ /* 0x000fe40003800000 */
[----:B------:R1:W-:Y:S01]  /*f7f0*/  STS.128 [R236+0x3800], R8 ;  /* 0x00380008ec007388 */ /* 0x0003e20000000c00 */
[----:B------:R-:W-:-:S13]  /*f800*/  ISETP.GE.AND P0, PT, R0, c[0x0][0x230], PT ;  /* 0x00008c0000007a0c */ /* 0x000fda0003f06270 */
[----:B------:R-:W-:Y:S05]  /*f810*/  @P0 BRA `(.L_x_6548) ;  /* 0x0000027000000947 */ /* 0x000fea0003800000 */
[----:B------:R-:W2:Y:S04]  /*f820*/  LDG.E.64 R4, [R22.64+0x80] ;  /* 0x0000800616047981 */ /* 0x000ea8000c1e1b00 */
[----:B------:R-:W4:Y:S01]  /*f830*/  LDG.E.64 R6, [R20.64+0x80] ;  /* 0x0000800614067981 */ /* 0x000f22000c1e1b00 */
[----:B-----5:R-:W-:Y:S01]  /*f840*/  MOV R14, R19 ;  /* 0x00000013000e7202 */ /* 0x020fe20000000f00 */
[--C-:B------:R-:W-:Y:S02]  /*f850*/  HADD2.F32 R26, -RZ, R17.reuse.H0_H0 ;  /* 0x20000011ff1a7230 */ /* 0x100fe40000004100 */
[----:B------:R-:W-:Y:S02]  /*f860*/  HADD2.F32 R19, -RZ, R17.H1_H1 ;  /* 0x30000011ff137230 */ /* 0x000fe40000004100 */
[----:B------:R-:W-:-:S02]  /*f870*/  HADD2.F32 R17, -RZ, R14.H0_H0 ;  /* 0x2000000eff117230 */ /* 0x000fc40000004100 */
[----:B------:R-:W-:Y:S02]  /*f880*/  HADD2.F32 R14, -RZ, R14.H1_H1 ;  /* 0x3000000eff0e7230 */ /* 0x000fe40000004100 */
[----:B-12---:R-:W-:Y:S02]  /*f890*/  HADD2.F32 R8, -RZ, R4.H1_H1 ;  /* 0x30000004ff087230 */ /* 0x006fe40000004100 */
        /* <DEDUP_REMOVED lines=31> */
.L_x_6548:
[----:B------:R-:W-:Y:S05]  /*fa90*/  BSYNC B0 ;  /* 0x0000000000007941 */ /* 0x000fea0003800000 */
.L_x_6547:
[----:B-1----:R1:W5:Y:S01]  /*faa0*/  LDG.E.128 R8, [R12.64+0x180] ;  /* 0x000180060c087981 */ /* 0x002362000c1e1d00 */
[----:B------:R-:W-:Y:S01]  /*fab0*/  IADD3 R24, R24, 0xc0, RZ ;  /* 0x000000c018187810 */ /* 0x000fe20007ffe0ff */
[----:B------:R-:W-:Y:S02]  /*fac0*/  BSSY B0, `(.L_x_6549) ;  /* 0x000002b000007945 */ /* 0x000fe40003800000 */
[----:B-----5:R1:W-:Y:S01]  /*fad0*/  STS.128 [R236+0x5800], R16 ;  /* 0x00580010ec007388 */ /* 0x0203e20000000c00 */
[----:B------:R-:W-:-:S13]  /*fae0*/  ISETP.GE.AND P0, PT, R24, c[0x0][0x230], PT ;  /* 0x00008c0018007a0c */ /* 0x000fda0003f06270 */
[----:B------:R-:W-:Y:S05]  /*faf0*/  @P0 BRA `(.L_x_6550) ;  /* 0x0000027000000947 */ /* 0x000fea0003800000 */
[----:B------:R-:W2:Y:S04]  /*fb00*/  LDG.E.64 R4, [R22.64+0xc0] ;  /* 0x0000c00616047981 */ /* 0x000ea8000c1e1b00 */
[----:B------:R-:W4:Y:S01]  /*fb10*/  LDG.E.64 R6, [R20.64+0xc0] ;  /* 0x0000c00614067981 */ /* 0x000f22000c1e1b00 */
[--C-:B-1----:R-:W-:Y:S01]  /*fb20*/  HADD2.F32 R19, -RZ, R9.reuse.H0_H0 ;  /* 0x20000009ff137230 */ /* 0x102fe20000004100 */
[----:B------:R-:W-:Y:S01]  /*fb30*/  MOV R16, R10 ;  /* 0x0000000a00107202 */ /* 0x000fe20000000f00 */
        /* <DEDUP_REMOVED lines=35> */
.L_x_6550:
[----:B------:R-:W-:Y:S05]  /*fd70*/  BSYNC B0 ;  /* 0x0000000000007941 */ /* 0x000fea0003800000 */
.L_x_6549:
[----:B------:R2:W-:Y:S01]  /*fd80*/  STS.128 [R236+0x7800], R8 ;  /* 0x00780008ec007388 */ /* 0x0005e20000000c00 */
[----:B------:R-:W-:Y:S05]  /*fd90*/  BRA `(.L_x_6542) ;  /* 0x00005d6000007947 */ /* 0x000fea0003800000 */
.L_x_6511:
[----:B------:R-:W-:Y:S01]  /*fda0*/  BSSY B1, `(.L_x_6551) ;  /* 0x000015d000017945 */ /* 0x000fe20003800000 */
[----:B------:R-:W-:Y:S05]  /*fdb0*/  @!P1 BRA `(.L_x_6552) ;  /* 0x000015b000009947 */ /* 0x000fea0003800000 */
[----:B------:R1:W5:Y:S01]  /*fdc0*/  LDG.E.128 R20, [R26.64] ;  /* 0x000000061a147981 */ /* 0x000362000c1e1d00 */
[----:B------:R-:W-:Y:S01]  /*fdd0*/  ISETP.GE.AND P0, PT, R24, c[0x0][0x230], PT ;  /* 0x00008c0018007a0c */ /* 0x000fe20003f06270 */
[----:B------:R-:W-:-:S12]  /*fde0*/  BSSY B0, `(.L_x_6553) ;  /* 0x0000052000007945 */ /* 0x000fd80003800000 */
[----:B------:R-:W-:Y:S05]  /*fdf0*/  @P0 BRA `(.L_x_6554) ;  /* 0x0000050000000947 */ /* 0x000fea0003800000 */
[-C--:B------:R-:W-:Y:S02]  /*fe00*/  ISETP.GE.AND P1, PT, R24, R135.reuse, PT ;  /* 0x000000871800720c */ /* 0x080fe40003f26270 */
[----:B------:R-:W-:Y:S02]  /*fe10*/  MOV R7, R135 ;  /* 0x0000008700077202 */ /* 0x000fe40000000f00 */
[----:B------:R-:W-:Y:S02]  /*fe20*/  MOV R9, RZ ;  /* 0x000000ff00097202 */ /* 0x000fe40000000f00 */
[----:B------:R-:W-:-:S07]  /*fe30*/  MOV R3, RZ ;  /* 0x000000ff00037202 */ /* 0x000fce0000000f00 */
[----:B------:R-:W-:-:S04]  /*fe40*/  @P1 SHF.R.S32.HI R135, RZ, 0x1, R134 ;  /* 0x00000001ff871819 */ /* 0x000fc80000011486 */
[C---:B------:R-:W-:Y:S02]  /*fe50*/  @P1 IADD3 R9, -R135.reuse, RZ, RZ ;  /* 0x000000ff87091210 */ /* 0x040fe40007ffe1ff */
[----:B------:R-:W-:Y:S02]  /*fe60*/  @P1 IADD3 R7, -R135, RZ, RZ ;  /* 0x000000ff87071210 */ /* 0x000fe40007ffe1ff */
[----:B------:R-:W-:Y:S02]  /*fe70*/  IADD3 R5, P0, R9, R0, RZ ;  /* 0x0000000009057210 */ /* 0x000fe40007f1e0ff */
[----:B------:R-:W-:Y:S01]  /*fe80*/  @P1 IADD3 R3, -R135, RZ, RZ ;  /* 0x000000ff87031210 */ /* 0x000fe20007ffe1ff */
[----:B------:R-:W-:Y:S01]  /*fe90*/  IMAD.WIDE R28, R7, 0x2, R26 ;  /* 0x00000002071c7825 */ /* 0x000fe200078e021a */
[----:B------:R-:W-:Y:S02]  /*fea0*/  LEA.HI.X.SX32 R4, R9, R2, 0x1, P0 ;  /* 0x0000000209047211 */ /* 0x000fe400000f0eff */
[----:B------:R-:W-:-:S03]  /*feb0*/  LEA R6, P0, R5, c[0x0][0x2b0], 0x1 ;  /* 0x0000ac0005067a11 */ /* 0x000fc600078008ff */
[----:B------:R-:W2:Y:S01]  /*fec0*/  LDG.E.128 R28, [R28.64] ;  /* 0x000000061c1c7981 */ /* 0x000ea2000c1e1d00 */
[----:B------:R-:W-:Y:S02]  /*fed0*/  LEA.HI.X R7, R5, c[0x0][0x2b4], R4, 0x1, P0 ;  /* 0x0000ad0005077a11 */ /* 0x000fe400000f0c04 */
[----:B------:R-:W-:-:S04]  /*fee0*/  IADD3 R8, P0, R3, R0, RZ ;  /* 0x0000000003087210 */ /* 0x000fc80007f1e0ff */
[----:B------:R-:W3:Y:S01]  /*fef0*/  LDG.E.128 R4, [R6.64] ;  /* 0x0000000606047981 */ /* 0x000ee2000c1e1d00 */
[----:B------:R-:W-:Y:S02]  /*ff00*/  LEA.HI.X.SX32 R3, R3, R2, 0x1, P0 ;  /* 0x0000000203037211 */ /* 0x000fe400000f0eff */
[----:B------:R-:W-:-:S04]  /*ff10*/  LEA R10, P0, R8, c[0x0][0x2a8], 0x1 ;  /* 0x0000aa00080a7a11 */ /* 0x000fc800078008ff */
[----:B------:R-:W-:-:S06]  /*ff20*/  LEA.HI.X R11, R8, c[0x0][0x2ac], R3, 0x1, P0 ;  /* 0x0000ab00080b7a11 */ /* 0x000fcc00000f0c03 */
[----:B------:R-:W4:Y:S01]  /*ff30*/  LDG.E.128 R8, [R10.64] ;  /* 0x000000060a087981 */ /* 0x000f22000c1e1d00 */
        /* <DEDUP_REMOVED lines=23> */
[----:B------:R-:W-:Y:S01]  /*100b0*/  @!P1 FADD.FTZ R33, -R33, -RZ ;  /* 0x800000ff21219221 */ /* 0x000fe20000010100 */
[----:B------:R-:W-:Y:S01]  /*100c0*/  HADD2.F32 R28, -RZ, R28.H1_H1 ;  /* 0x3000001cff1c7230 */ /* 0x000fe20000004100 */
[----:B------:R-:W-:Y:S01]  /*100d0*/  FMUL.FTZ R6, R3, R6 ;  /* 0x0000000603067220 */ /* 0x000fe20000410000 */
[----:B-----5:R-:W-:Y:S01]  /*100e0*/  HADD2.F32 R3, -RZ, R20.H0_H0 ;  /* 0x20000014ff037230 */ /* 0x020fe20000004100 */
[----:B------:R-:W-:Y:S01]  /*100f0*/  FMUL.FTZ R7, R4, R7 ;  /* 0x0000000704077220 */ /* 0x000fe20000410000 */
[----:B----4-:R-:W-:Y:S01]  /*10100*/  HADD2.F32 R4, -RZ, R8.H0_H0 ;  /* 0x20000008ff047230 */ /* 0x010fe20000004100 */
[----:B------:R-:W-:Y:S02]  /*10110*/  @!P1 FADD.FTZ R15, -R15, -RZ ;  /* 0x800000ff0f0f9221 */ /* 0x000fe40000010100 */
        /* <DEDUP_REMOVED lines=30> */
.L_x_6554:
[----:B------:R-:W-:Y:S05]  /*10300*/  BSYNC B0 ;  /* 0x0000000000007941 */ /* 0x000fea0003800000 */
.L_x_6553:
[----:B------:R2:W5:Y:S01]  /*10310*/  LDG.E.128 R28, [R26.64+0x80] ;  /* 0x000080061a1c7981 */ /* 0x000562000c1e1d00 */
[----:B------:R-:W-:Y:S01]  /*10320*/  IADD3 R4, R24, 0x40, RZ ;  /* 0x0000004018047810 */ /* 0x000fe20007ffe0ff */
[----:B------:R-:W-:Y:S02]  /*10330*/  BSSY B0, `(.L_x_6555) ;  /* 0x0000054000007945 */ /* 0x000fe40003800000 */
[----:B-----5:R2:W-:Y:S01]  /*10340*/  STS.128 [R236], R20 ;  /* 0x00000014ec007388 */ /* 0x0205e20000000c00 */
[----:B------:R-:W-:-:S13]  /*10350*/  ISETP.GE.AND P0, PT, R4, c[0x0][0x230], PT ;  /* 0x00008c0004007a0c */ /* 0x000fda0003f06270 */
        /* <DEDUP_REMOVED lines=10> */
[----:B--2---:R-:W-:Y:S01]  /*10400*/  IMAD.WIDE R20, R7, 0x2, R26 ;  /* 0x0000000207147825 */ /* 0x004fe200078e021a */
[----:B------:R-:W-:Y:S02]  /*10410*/  LEA.HI.X.SX32 R4, R9, R2, 0x1, P0 ;  /* 0x0000000209047211 */ /* 0x000fe400000f0eff */
[----:B------:R-:W-:-:S03]  /*10420*/  LEA R6, P0, R5, c[0x0][0x2b0], 0x1 ;  /* 0x0000ac0005067a11 */ /* 0x000fc600078008ff */
[----:B------:R-:W2:Y:S01]  /*10430*/  LDG.E.128 R20, [R20.64+0x80] ;  /* 0x0000800614147981 */ /* 0x000ea2000c1e1d00 */
[----:B------:R-:W-:Y:S02]  /*10440*/  LEA.HI.X R7, R5, c[0x0][0x2b4], R4, 0x1, P0 ;  /* 0x0000ad0005077a11 */ /* 0x000fe400000f0c04 */
[----:B------:R-:W-:-:S04]  /*10450*/  IADD3 R8, P0, R3, R0, RZ ;  /* 0x0000000003087210 */ /* 0x000fc80007f1e0ff */
[----:B------:R-:W3:Y:S01]  /*10460*/  LDG.E.128 R4, [R6.64+0x80] ;  /* 0x0000800606047981 */ /* 0x000ee2000c1e1d00 */
        /* <DEDUP_REMOVED lines=33> */
[--C-:B----4-:R-:W-:Y:S01]  /*10680*/  HADD2.F32 R4, -RZ, R8.reuse.H0_H0 ;  /* 0x20000008ff047230 */ /* 0x110fe20000004100 */
[----:B------:R-:W-:Y:S01]  /*10690*/  @!P1 FADD.FTZ R33, -R33, -RZ ;  /* 0x800000ff21219221 */ /* 0x000fe20000010100 */
[----:B------:R-:W-:Y:S01]  /*106a0*/  HADD2.F32 R23, -RZ, R8.H1_H1 ;  /* 0x30000008ff177230 */ /* 0x000fe20000004100 */
[----:B------:R-:W-:Y:S01]  /*106b0*/  FMUL.FTZ R5, R32, R5 ;  /* 0x0000000520057220 */ /* 0x000fe20000410000 */
[--C-:B------:R-:W-:Y:S01]  /*106c0*/  HADD2.F32 R8, -RZ, R9.reuse.H0_H0 ;  /* 0x20000009ff087230 */ /* 0x100fe20000004100 */
[----:B------:R-:W-:Y:S01]  /*106d0*/  FMUL.FTZ R20, R20, R15 ;  /* 0x0000000f14147220 */ /* 0x000fe20000410000 */
[----:B------:R-:W-:Y:S01]  /*106e0*/  HADD2.F32 R32, -RZ, R9.H1_H1 ;  /* 0x30000009ff207230 */ /* 0x000fe20000004100 */
        /* <DEDUP_REMOVED lines=24> */
.L_x_6556:
[----:B------:R-:W-:Y:S05]  /*10870*/  BSYNC B0 ;  /* 0x0000000000007941 */ /* 0x000fea0003800000 */
.L_x_6555:
[----:B--2---:R2:W5:Y:S01]  /*10880*/  LDG.E.128 R20, [R26.64+0x100] ;  /* 0x000100061a147981 */ /* 0x004562000c1e1d00 */
[----:B------:R-:W-:Y:S01]  /*10890*/  IADD3 R4, R24, 0x80, RZ ;  /* 0x0000008018047810 */ /* 0x000fe20007ffe0ff */
[----:B------:R-:W-:Y:S02]  /*108a0*/  BSSY B0, `(.L_x_6557) ;  /* 0x0000054000007945 */ /* 0x000fe40003800000 */
[----:B------:R2:W-:Y:S01]  /*108b0*/  STS.128 [R236+0x2000], R28 ;  /* 0x0020001cec007388 */ /* 0x0005e20000000c00 */
        /* <DEDUP_REMOVED lines=82> */
.L_x_6558:
[----:B------:R-:W-:Y:S05]  /*10de0*/  BSYNC B0 ;  /* 0x0000000000007941 */ /* 0x000fea0003800000 */
.L_x_6557:
[----:B--2---:R2:W5:Y:S01]  /*10df0*/  LDG.E.128 R28, [R26.64+0x180] ;  /* 0x000180061a1c7981 */ /* 0x004562000c1e1d00 */
[----:B------:R-:W-:Y:S01]  /*10e00*/  IADD3 R4, R24, 0xc0, RZ ;  /* 0x000000c018047810 */ /* 0x000fe20007ffe0ff */
[----:B------:R-:W-:Y:S02]  /*10e10*/  BSSY B0, `(.L_x_6559) ;  /* 0x0000054000007945 */ /* 0x000fe40003800000 */
[----:B-----5:R2:W-:Y:S01]  /*10e20*/  STS.128 [R236+0x4000], R20 ;  /* 0x00400014ec007388 */ /* 0x0205e20000000c00 */
        /* <DEDUP_REMOVED lines=82> */
.L_x_6560:
[----:B------:R-:W-:Y:S05]  /*11350*/  BSYNC B0 ;  /* 0x0000000000007941 */ /* 0x000fea0003800000 */
.L_x_6559:
[----:B------:R3:W-:Y:S02]  /*11360*/  STS.128 [R236+0x6000], R28 ;  /* 0x0060001cec007388 */ /* 0x0007e40000000c00 */
.L_x_6552:
[----:B------:R-:W-:Y:S05]  /*11370*/  BSYNC B1 ;  /* 0x0000000000017941 */ /* 0x000fea0003800000 */
.L_x_6551:
[----:B------:R-:W-:Y:S01]  /*11380*/  IADD3 R3, R142, 0x10, RZ ;  /* 0x000000108e037810 */ /* 0x000fe20007ffe0ff */
        /* <DEDUP_REMOVED lines=9> */
[----:B------:R-:W-:Y:S02]  /*11420*/  MOV R7, R135 ;  /* 0x0000008700077202 */ /* 0x000fe40000000f00 */
[----:B------:R-:W-:Y:S02]  /*11430*/  MOV R4, RZ ;  /* 0x000000ff00047202 */ /* 0x000fe40000000f00 */
[C---:B------:R-:W-:Y:S02]  /*11440*/  IADD3 R9, P1, R133.reuse, R0, RZ ;  /* 0x0000000085097210 */ /* 0x040fe40007f3e0ff */
[----:B------:R-:W-:Y:S02]  /*11450*/  MOV R10, RZ ;  /* 0x000000ff000a7202 */ /* 0x000fe40000000f00 */
[----:B------:R-:W-:-:S03]  /*11460*/  LEA.HI.X.SX32 R8, R133, R2, 0x1, P1 ;  /* 0x0000000285087211 */ /* 0x000fc600008f0eff */
[----:B------:R-:W-:-:S04]  /*11470*/  @P0 SHF.R.S32.HI R135, RZ, 0x1, R134 ;  /* 0x00000001ff870819 */ /* 0x000fc80000011486 */
[C---:B------:R-:W-:Y:S02]  /*11480*/  @P0 IADD3 R4, -R135.reuse, RZ, RZ ;  /* 0x000000ff87040210 */ /* 0x040fe40007ffe1ff */
[C---:B------:R-:W-:Y:S02]  /*11490*/  @P0 IADD3 R7, -R135.reuse, RZ, RZ ;  /* 0x000000ff87070210 */ /* 0x040fe40007ffe1ff */
[C---:B------:R-:W-:Y:S02]  /*114a0*/  IADD3 R5, P1, R4.reuse, R9, RZ ;  /* 0x0000000904057210 */ /* 0x040fe40007f3e0ff */
[----:B------:R-:W-:Y:S01]  /*114b0*/  @P0 IADD3 R10, -R135, RZ, RZ ;  /* 0x000000ff870a0210 */ /* 0x000fe20007ffe1ff */
[----:B--2---:R-:W-:Y:S01]  /*114c0*/  IMAD.WIDE R20, R7, 0x2, R18 ;  /* 0x0000000207147825 */ /* 0x004fe200078e0212 */
[----:B------:R-:W-:Y:S02]  /*114d0*/  LEA.HI.X.SX32 R4, R4, R8, 0x1, P1 ;  /* 0x0000000804047211 */ /* 0x000fe400008f0eff */
[----:B------:R-:W-:-:S03]  /*114e0*/  LEA R6, P1, R5, c[0x0][0x2b0], 0x1 ;  /* 0x0000ac0005067a11 */ /* 0x000fc600078208ff */
[----:B------:R-:W2:Y:S01]  /*114f0*/  LDG.E.128 R20, [R20.64] ;  /* 0x0000000614147981 */ /* 0x000ea2000c1e1d00 */
[----:B------:R-:W-:Y:S02]  /*11500*/  LEA.HI.X R7, R5, c[0x0][0x2b4], R4, 0x1, P1 ;  /* 0x0000ad0005077a11 */ /* 0x000fe400008f0c04 */
[----:B------:R-:W-:-:S04]  /*11510*/  IADD3 R9, P1, R10, R9, RZ ;  /* 0x000000090a097210 */ /* 0x000fc80007f3e0ff */
[----:B------:R-:W4:Y:S01]  /*11520*/  LDG.E.128 R4, [R6.64] ;  /* 0x0000000606047981 */ /* 0x000f22000c1e1d00 */
[----:B------:R-:W-:Y:S02]  /*11530*/  LEA.HI.X.SX32 R8, R10, R8, 0x1, P1 ;  /* 0x000000080a087211 */ /* 0x000fe400008f0eff */
[----:B------:R-:W-:-:S04]  /*11540*/  LEA R10, P1, R9, c[0x0][0x2a8], 0x1 ;  /* 0x0000aa00090a7a11 */ /* 0x000fc800078208ff */
[----:B------:R-:W-:-:S06]  /*11550*/  LEA.HI.X R11, R9, c[0x0][0x2ac], R8, 0x1, P1 ;  /* 0x0000ab00090b7a11 */ /* 0x000fcc00008f0c08 */
[----:B---3--:R-:W3:Y:S01]  /*11560*/  LDG.E.128 R8, [R10.64] ;  /* 0x000000060a087981 */ /* 0x008ee2000c1e1d00 */
[----:B--2---:R-:W-:Y:S02]  /*11570*/  HADD2.F32 R34, -RZ, R20.H0_H0 ;  /* 0x20000014ff227230 */ /* 0x004fe40000004100 */
        /* <DEDUP_REMOVED lines=28> */
[----:B---3--:R-:W-:Y:S01]  /*11740*/  HADD2.F32 R4, -RZ, R8.H0_H0 ;  /* 0x20000008ff047230 */ /* 0x008fe20000004100 */
        /* <DEDUP_REMOVED lines=30> */
.L_x_6564:
[----:B------:R-:W-:Y:S05]  /*11930*/  BSYNC B0 ;  /* 0x0000000000007941 */ /* 0x000fea0003800000 */
.L_x_6563:
        /* <DEDUP_REMOVED lines=8> */
[----:B------:R-:W-:Y:S02]  /*119c0*/  IADD3 R5, R133, 0x40, RZ ;  /* 0x0000004085057810 */ /* 0x000fe40007ffe0ff */
[----:B------:R-:W-:Y:S02]  /*119d0*/  MOV R4, RZ ;  /* 0x000000ff00047202 */ /* 0x000fe40000000f00 */
[----:B------:R-:W-:Y:S02]  /*119e0*/  IADD3 R9, P1, R5, R0, RZ ;  /* 0x0000000005097210 */ /* 0x000fe40007f3e0ff */
[----:B------:R-:W-:-:S02]  /*119f0*/  MOV R10, RZ ;  /* 0x000000ff000a7202 */ /* 0x000fc40000000f00 */
[----:B------:R-:W-:Y:S02]  /*11a00*/  LEA.HI.X.SX32 R8, R5, R2, 0x1, P1 ;  /* 0x0000000205087211 */ /* 0x000fe400008f0eff */
        /* <DEDUP_REMOVED lines=8> */
[----:B------:R-:W2:Y:S01]  /*11a90*/  LDG.E.128 R28, [R28.64+0x80] ;  /* 0x000080061c1c7981 */ /* 0x000ea2000c1e1d00 */
[----:B------:R-:W-:Y:S02]  /*11aa0*/  LEA.HI.X R7, R5, c[0x0][0x2b4], R4, 0x1, P1 ;  /* 0x0000ad0005077a11 */ /* 0x000fe400008f0c04 */
[----:B------:R-:W-:-:S04]  /*11ab0*/  IADD3 R9, P1, R10, R9, RZ ;  /* 0x000000090a097210 */ /* 0x000fc80007f3e0ff */
[----:B------:R-:W4:Y:S01]  /*11ac0*/  LDG.E.128 R4, [R6.64] ;  /* 0x0000000606047981 */ /* 0x000f22000c1e1d00 */
[----:B------:R-:W-:Y:S02]  /*11ad0*/  LEA.HI.X.SX32 R8, R10, R8, 0x1, P1 ;  /* 0x000000080a087211 */ /* 0x000fe400008f0eff */
[----:B------:R-:W-:-:S04]  /*11ae0*/  LEA R10, P1, R9, c[0x0][0x2a8], 0x1 ;  /* 0x0000aa00090a7a11 */ /* 0x000fc800078208ff */
[----:B------:R-:W-:-:S06]  /*11af0*/  LEA.HI.X R11, R9, c[0x0][0x2ac], R8, 0x1, P1 ;  /* 0x0000ab00090b7a11 */ /* 0x000fcc00008f0c08 */
[----:B------:R-:W5:Y:S01]  /*11b00*/  LDG.E.128 R8, [R10.64] ;  /* 0x000000060a087981 */ /* 0x000f62000c1e1d00 */
        /* <DEDUP_REMOVED lines=29> */
[----:B-----5:R-:W-:Y:S01]  /*11ce0*/  HADD2.F32 R4, -RZ, R8.H0_H0 ;  /* 0x20000008ff047230 */ /* 0x020fe20000004100 */
        /* <DEDUP_REMOVED lines=30> */
.L_x_6566:
[----:B------:R-:W-:Y:S05]  /*11ed0*/  BSYNC B0 ;  /* 0x0000000000007941 */ /* 0x000fea0003800000 */
.L_x_6565:
        /* <DEDUP_REMOVED lines=89> */
.L_x_6568:
[----:B------:R-:W-:Y:S05]  /*12470*/  BSYNC B0 ;  /* 0x0000000000007941 */ /* 0x000fea0003800000 */
.L_x_6567:
        /* <DEDUP_REMOVED lines=30> */
[----:B-1----:R-:W-:Y:S02]  /*12660*/  HADD2.F32 R27, -RZ, R29.H0_H0 ;  /* 0x2000001dff1b7230 */ /* 0x002fe40000004100 */
[--C-:B----4-:R-:W-:Y:S02]  /*12670*/  HADD2.F32 R15, -RZ, R4.reuse.H0_H0 ;  /* 0x20000004ff0f7230 */ /* 0x110fe40000004100 */
[----:B---3--:R-:W-:Y:S02]  /*12680*/  HADD2.F32 R18, -RZ, R4.H1_H1 ;  /* 0x30000004ff127230 */ /* 0x008fe40000004100 */
        /* <DEDUP_REMOVED lines=34> */
[--C-:B------:R-:W-:Y:S02]  /*128b0*/  HADD2.F32 R29, -RZ, R11.reuse.H0_H0 ;  /* 0x2000000bff1d7230 */ /* 0x100fe40000004100 */
[----:B------:R-:W-:Y:S02]  /*128c0*/  HADD2.F32 R10, -RZ, R11.H1_H1 ;  /* 0x3000000bff0a7230 */ /* 0x000fe40000004100 */
        /* <DEDUP_REMOVED lines=20> */
.L_x_6570:
[----:B------:R-:W-:Y:S05]  /*12a10*/  BSYNC B0 ;  /* 0x0000000000007941 */ /* 0x000fea0003800000 */
.L_x_6569:
[----:B------:R4:W-:Y:S02]  /*12a20*/  STS.128 [R236+0x6800], R20 ;  /* 0x00680014ec007388 */ /* 0x0009e40000000c00 */
.L_x_6562:
[----:B------:R-:W-:Y:S05]  /*12a30*/  BSYNC B1 ;  /* 0x0000000000017941 */ /* 0x000fea0003800000 */
.L_x_6561:
[----:B------:R-:W-:Y:S01]  /*12a40*/  IADD3 R15, R142, 0x20, RZ ;  /* 0x000000208e0f7810 */ /* 0x000fe20007ffe0ff */
[----:B------:R-:W-:Y:S03]  /*12a50*/  BSSY B1, `(.L_x_6571) ;  /* 0x000016c000017945 */ /* 0x000fe60003800000 */
[----:B------:R-:W-:-:S04]  /*12a60*/  ISETP.GE.AND P0, PT, R15, R14, PT ;  /* 0x0000000e0f00720c */ /* 0x000fc80003f06270 */
[----:B------:R-:W-:-:S13]  /*12a70*/  ISETP.LT.OR P0, PT, R52, -0x107, P0 ;  /* 0xfffffef93400780c */ /* 0x000fda0000701670 */
[----:B------:R-:W-:Y:S05]  /*12a80*/  @P0 BRA `(.L_x_6572) ;  /* 0x0000168000000947 */ /* 0x000fea0003800000 */
[----:B--23--:R2:W5:Y:S01]  /*12a90*/  LDG.E.128 R28, [R16.64] ;  /* 0x00000006101c7981 */ /* 0x00c562000c1e1d00 */
        /* <DEDUP_REMOVED lines=8> */
[C---:B------:R-:W-:Y:S02]  /*12b20*/  SHF.L.U32 R5, R135.reuse, 0x5, RZ ;  /* 0x0000000587057819 */ /* 0x040fe400000006ff */
[----:B------:R-:W-:Y:S02]  /*12b30*/  @P0 IADD3 R4, -R135, RZ, RZ ;  /* 0x000000ff87040210 */ /* 0x000fe40007ffe1ff */
[----:B------:R-:W-:Y:S02]  /*12b40*/  IADD3 R9, P1, R5, R0, RZ ;  /* 0x0000000005097210 */ /* 0x000fe40007f3e0ff */
[----:B------:R-:W-:Y:S02]  /*12b50*/  @P0 IADD3 R7, -R135, RZ, RZ ;  /* 0x000000ff87070210 */ /* 0x000fe40007ffe1ff */
[----:B------:R-:W-:Y:S02]  /*12b60*/  LEA.HI.X.SX32 R8, R5, R2, 0x1, P1 ;  /* 0x0000000205087211 */ /* 0x000fe400008f0eff */
[----:B------:R-:W-:Y:S01]  /*12b70*/  IADD3 R5, P1, R4, R9, RZ ;  /* 0x0000000904057210 */ /* 0x000fe20007f3e0ff */
[----:B----4-:R-:W-:Y:S01]  /*12b80*/  IMAD.WIDE R20, R7, 0x2, R16 ;  /* 0x0000000207147825 */ /* 0x010fe200078e0210 */
[----:B------:R-:W-:-:S02]  /*12b90*/  @P0 IADD3 R10, -R135, RZ, RZ ;  /* 0x000000ff870a0210 */ /* 0x000fc40007ffe1ff */
[----:B------:R-:W-:Y:S02]  /*12ba0*/  LEA.HI.X.SX32 R4, R4, R8, 0x1, P1 ;  /* 0x0000000804047211 */ /* 0x000fe400008f0eff */
[C---:B------:R-:W-:Y:S01]  /*12bb0*/  LEA R6, P1, R5.reuse, c[0x0][0x2b0], 0x1 ;  /* 0x0000ac0005067a11 */ /* 0x040fe200078208ff */
[----:B------:R-:W3:Y:S03]  /*12bc0*/  LDG.E.128 R20, [R20.64] ;  /* 0x0000000614147981 */ /* 0x000ee6000c1e1d00 */
[----:B------:R-:W-:Y:S02]  /*12bd0*/  LEA.HI.X R7, R5, c[0x0][0x2b4], R4, 0x1, P1 ;  /* 0x0000ad0005077a11 */ /* 0x000fe400008f0c04 */
[----:B------:R-:W-:-:S04]  /*12be0*/  IADD3 R9, P1, R10, R9, RZ ;  /* 0x000000090a097210 */ /* 0x000fc80007f3e0ff */
[----:B------:R-:W4:Y:S01]  /*12bf0*/  LDG.E.128 R4, [R6.64] ;  /* 0x0000000606047981 */ /* 0x000f22000c1e1d00 */
[----:B------:R-:W-:Y:S02]  /*12c00*/  LEA.HI.X.SX32 R8, R10, R8, 0x1, P1 ;  /* 0x000000080a087211 */ /* 0x000fe400008f0eff */
[----:B------:R-:W-:-:S04]  /*12c10*/  LEA R10, P1, R9, c[0x0][0x2a8], 0x1 ;  /* 0x0000aa00090a7a11 */ /* 0x000fc800078208ff */
[----:B------:R-:W-:-:S06]  /*12c20*/  LEA.HI.X R11, R9, c[0x0][0x2ac], R8, 0x1, P1 ;  /* 0x0000ab00090b7a11 */ /* 0x000fcc00008f0c08 */
[----:B--2---:R-:W2:Y:S01]  /*12c30*/  LDG.E.128 R8, [R10.64] ;  /* 0x000000060a087981 */ /* 0x004ea2000c1e1d00 */
        /* <DEDUP_REMOVED lines=15> */
[----:B------:R-:W-:Y:S01]  /*12d30*/  HADD2.F32 R18, -RZ, R22.H0_H0 ;  /* 0x20000016ff127230 */ /* 0x000fe20000004100 */
        /* <DEDUP_REMOVED lines=11> */
[----:B-----5:R-:W-:Y:S01]  /*12df0*/  HADD2.F32 R4, -RZ, R28.H0_H0 ;  /* 0x2000001cff047230 */ /* 0x020fe20000004100 */
[----:B------:R-:W-:Y:S01]  /*12e00*/  @!P0 FADD.FTZ R26, -R26, -RZ ;  /* 0x800000ff1a1a8221 */ /* 0x000fe20000010100 */
[--C-:B--2---:R-:W-:Y:S01]  /*12e10*/  HADD2.F32 R18, -RZ, R8.reuse.H0_H0 ;  /* 0x20000008ff127230 */ /* 0x104fe20000004100 */
        /* <DEDUP_REMOVED lines=30> */
.L_x_6574:
[----:B------:R-:W-:Y:S05]  /*13000*/  BSYNC B0 ;  /* 0x0000000000007941 */ /* 0x000fea0003800000 */
.L_x_6573:
[----:B----4-:R3:W5:Y:S01]  /*13010*/  LDG.E.128 R20, [R16.64+0x80] ;  /* 0x0000800610147981 */ /* 0x010762000c1e1d00 */
        /* <DEDUP_REMOVED lines=10> */
[C---:B------:R-:W-:Y:S02]  /*130c0*/  LEA R5, R135.reuse, 0x40, 0x5 ;  /* 0x0000004087057811 */ /* 0x040fe400078e28ff */
[----:B------:R-:W-:Y:S02]  /*130d0*/  @P0 IADD3 R4, -R135, RZ, RZ ;  /* 0x000000ff87040210 */ /* 0x000fe40007ffe1ff */
[----:B------:R-:W-:Y:S02]  /*130e0*/  IADD3 R9, P1, R5, R0, RZ ;  /* 0x0000000005097210 */ /* 0x000fe40007f3e0ff */
[----:B------:R-:W-:Y:S02]  /*130f0*/  @P0 IADD3 R7, -R135, RZ, RZ ;  /* 0x000000ff87070210 */ /* 0x000fe40007ffe1ff */
[----:B------:R-:W-:Y:S02]  /*13100*/  LEA.HI.X.SX32 R8, R5, R2, 0x1, P1 ;  /* 0x0000000205087211 */ /* 0x000fe400008f0eff */
[----:B------:R-:W-:Y:S01]  /*13110*/  IADD3 R5, P1, R4, R9, RZ ;  /* 0x0000000904057210 */ /* 0x000fe20007f3e0ff */
[----:B---3--:R-:W-:Y:S01]  /*13120*/  IMAD.WIDE R28, R7, 0x2, R16 ;  /* 0x00000002071c7825 */ /* 0x008fe200078e0210 */
[----:B------:R-:W-:-:S02]  /*13130*/  @P0 IADD3 R10, -R135, RZ, RZ ;  /* 0x000000ff870a0210 */ /* 0x000fc40007ffe1ff */
[----:B------:R-:W-:Y:S02]  /*13140*/  LEA.HI.X.SX32 R4, R4, R8, 0x1, P1 ;  /* 0x0000000804047211 */ /* 0x000fe400008f0eff */
[C---:B------:R-:W-:Y:S01]  /*13150*/  LEA R6, P1, R5.reuse, c[0x0][0x2b0], 0x1 ;  /* 0x0000ac0005067a11 */ /* 0x040fe200078208ff */
[----:B------:R-:W3:Y:S03]  /*13160*/  LDG.E.128 R28, [R28.64+0x80] ;  /* 0x000080061c1c7981 */ /* 0x000ee6000c1e1d00 */
[----:B------:R-:W-:Y:S02]  /*13170*/  LEA.HI.X R7, R5, c[0x0][0x2b4], R4, 0x1, P1 ;  /* 0x0000ad0005077a11 */ /* 0x000fe400008f0c04 */
[----:B------:R-:W-:-:S04]  /*13180*/  IADD3 R9, P1, R10, R9, RZ ;  /* 0x000000090a097210 */ /* 0x000fc80007f3e0ff */
[----:B------:R-:W4:Y:S01]  /*13190*/  LDG.E.128 R4, [R6.64] ;  /* 0x0000000606047981 */ /* 0x000f22000c1e1d00 */
[----:B------:R-:W-:Y:S02]  /*131a0*/  LEA.HI.X.SX32 R8, R10, R8, 0x1, P1 ;  /* 0x000000080a087211 */ /* 0x000fe400008f0eff */
[----:B------:R-:W-:-:S04]  /*131b0*/  LEA R10, P1, R9, c[0x0][0x2a8], 0x1 ;  /* 0x0000aa00090a7a11 */ /* 0x000fc800078208ff */
[----:B------:R-:W-:-:S06]  /*131c0*/  LEA.HI.X R11, R9, c[0x0][0x2ac], R8, 0x1, P1 ;  /* 0x0000ab00090b7a11 */ /* 0x000fcc00008f0c08 */
[----:B------:R-:W5:Y:S01]  /*131d0*/  LDG.E.128 R8, [R10.64] ;  /* 0x000000060a087981 */ /* 0x000f62000c1e1d00 */
        /* <DEDUP_REMOVED lines=18> */
[----:B------:R-:W-:Y:S02]  /*13300*/  @!P0 FADD.FTZ R5, -R5, -RZ ;  /* 0x800000ff05058221 */ /* 0x000fe40000010100 */
[----:B------:R-:W-:Y:S01]  /*13310*/  @!P0 FADD.FTZ R7, -R7, -RZ ;  /* 0x800000ff07078221 */ /* 0x000fe20000010100 */
[----:B------:R-:W-:Y:S01]  /*13320*/  HADD2.F32 R29, -RZ, R29.H1_H1 ;  /* 0x3000001dff1d7230 */ /* 0x000fe20000004100 */
[----:B------:R-:W-:-:S02]  /*13330*/  @!P0 FADD.FTZ R26, -R26, -RZ ;  /* 0x800000ff1a1a8221 */ /* 0x000fc40000010100 */
[----:B------:R-:W-:Y:S01]  /*13340*/  FMUL.FTZ R28, R28, R19 ;  /* 0x000000131c1c7220 */ /* 0x000fe20000410000 */
[----:B------:R-:W-:Y:S01]  /*13350*/  HADD2.F32 R19, -RZ, R31.H0_H0 ;  /* 0x2000001fff137230 */ /* 0x000fe20000004100 */
[----:B------:R-:W-:Y:S01]  /*13360*/  FMUL.FTZ R5, R18, R5 ;  /* 0x0000000512057220 */ /* 0x000fe20000410000 */
[----:B------:R-:W-:Y:S01]  /*13370*/  HADD2.F32 R30, -RZ, R30.H1_H1 ;  /* 0x3000001eff1e7230 */ /* 0x000fe20000004100 */
[----:B------:R-:W-:Y:S01]  /*13380*/  FMUL.FTZ R7, R4, R7 ;  /* 0x0000000704077220 */ /* 0x000fe20000410000 */
[----:B------:R-:W-:Y:S01]  /*13390*/  HADD2.F32 R4, -RZ, R20.H0_H0 ;  /* 0x20000014ff047230 */ /* 0x000fe20000004100 */
[----:B------:R-:W-:Y:S01]  /*133a0*/  @!P0 FADD.FTZ R6, -R6, -RZ ;  /* 0x800000ff06068221 */ /* 0x000fe20000010100 */
[--C-:B-----5:R-:W-:Y:S01]  /*133b0*/  HADD2.F32 R18, -RZ, R8.reuse.H0_H0 ;  /* 0x20000008ff127230 */ /* 0x120fe20000004100 */
        /* <DEDUP_REMOVED lines=14> */
[----:B------:R-:W-:-:S02]  /*134a0*/  HADD2.F32 R18, -RZ, R23.H0_H0 ;  /* 0x20000017ff127230 */ /* 0x000fc40000004100 */
        /* <DEDUP_REMOVED lines=15> */
.L_x_6576:
[----:B------:R-:W-:Y:S05]  /*135a0*/  BSYNC B0 ;  /* 0x0000000000007941 */ /* 0x000fea0003800000 */
.L_x_6575:
[----:B---3--:R3:W5:Y:S01]  /*135b0*/  LDG.E.128 R28, [R16.64+0x100] ;  /* 0x00010006101c7981 */ /* 0x008762000c1e1d00 */
        /* <DEDUP_REMOVED lines=88> */
.L_x_6578:
[----:B------:R-:W-:Y:S05]  /*13b40*/  BSYNC B0 ;  /* 0x0000000000007941 */ /* 0x000fea0003800000 */
.L_x_6577:
[----:B---3--:R3:W5:Y:S01]  /*13b50*/  LDG.E.128 R20, [R16.64+0x180] ;  /* 0x0001800610147981 */ /* 0x008762000c1e1d00 */
        /* <DEDUP_REMOVED lines=16> */
[----:B--23--:R-:W-:Y:S01]  /*13c60*/  IMAD.WIDE R16, R7, 0x2, R16 ;  /* 0x0000000207107825 */ /* 0x00cfe200078e0210 */
[----:B------:R-:W-:-:S02]  /*13c70*/  @P0 IADD3 R10, -R135, RZ, RZ ;  /* 0x000000ff870a0210 */ /* 0x000fc40007ffe1ff */
[----:B------:R-:W-:Y:S02]  /*13c80*/  LEA.HI.X.SX32 R4, R4, R8, 0x1, P1 ;  /* 0x0000000804047211 */ /* 0x000fe400008f0eff */
[C---:B------:R-:W-:Y:S01]  /*13c90*/  LEA R6, P1, R5.reuse, c[0x0][0x2b0], 0x1 ;  /* 0x0000ac0005067a11 */ /* 0x040fe200078208ff */
[----:B------:R-:W2:Y:S03]  /*13ca0*/  LDG.E.128 R16, [R16.64+0x180] ;  /* 0x0001800610107981 */ /* 0x000ea6000c1e1d00 */
[----:B------:R-:W-:Y:S02]  /*13cb0*/  LEA.HI.X R7, R5, c[0x0][0x2b4], R4, 0x1, P1 ;  /* 0x0000ad0005077a11 */ /* 0x000fe400008f0c04 */
[----:B------:R-:W-:-:S04]  /*13cc0*/  IADD3 R9, P1, R10, R9, RZ ;  /* 0x000000090a097210 */ /* 0x000fc80007f3e0ff */
[----:B------:R-:W3:Y:S01]  /*13cd0*/  LDG.E.128 R4, [R6.64] ;  /* 0x0000000606047981 */ /* 0x000ee2000c1e1d00 */
[----:B------:R-:W-:Y:S02]  /*13ce0*/  LEA.HI.X.SX32 R8, R10, R8, 0x1, P1 ;  /* 0x000000080a087211 */ /* 0x000fe400008f0eff */
[----:B------:R-:W-:-:S04]  /*13cf0*/  LEA R10, P1, R9, c[0x0][0x2a8], 0x1 ;  /* 0x0000aa00090a7a11 */ /* 0x000fc800078208ff */
[----:B------:R-:W-:-:S06]  /*13d00*/  LEA.HI.X R11, R9, c[0x0][0x2ac], R8, 0x1, P1 ;  /* 0x0000ab00090b7a11 */ /* 0x000fcc00008f0c08 */
[----:B------:R-:W4:Y:S01]  /*13d10*/  LDG.E.128 R8, [R10.64] ;  /* 0x000000060a087981 */ /* 0x000f22000c1e1d00 */
[----:B-12---:R-:W-:Y:S01]  /*13d20*/  MOV R26, R19 ;  /* 0x00000013001a7202 */ /* 0x006fe20000000f00 */
        /* <DEDUP_REMOVED lines=8> */
[----:B------:R-:W-:Y:S01]  /*13db0*/  HADD2.F32 R6, -RZ, R7.H0_H0 ;  /* 0x20000007ff067230 */ /* 0x000fe20000004100 */
[----:B------:R-:W-:Y:S01]  /*13dc0*/  @!P0 FADD.FTZ R4, -R4, -RZ ;  /* 0x800000ff04048221 */ /* 0x000fe20000010100 */
[----:B------:R-:W-:Y:S01]  /*13dd0*/  HADD2.F32 R31, -RZ, R17.H0_H0 ;  /* 0x20000011ff1f7230 */ /* 0x000fe20000004100 */
[----:B------:R-:W-:Y:S01]  /*13de0*/  FMUL.FTZ R30, R30, R19 ;  /* 0x000000131e1e7220 */ /* 0x000fe20000410000 */
[----:B------:R-:W-:Y:S01]  /*13df0*/  HADD2.F32 R16, -RZ, R16.H1_H1 ;  /* 0x30000010ff107230 */ /* 0x000fe20000004100 */
[----:B------:R-:W-:Y:S01]  /*13e00*/  @!P0 FADD.FTZ R27, -R27, -RZ ;  /* 0x800000ff1b1b8221 */ /* 0x000fe20000010100 */
[----:B------:R-:W-:Y:S01]  /*13e10*/  HADD2.F32 R19, -RZ, R26.H0_H0 ;  /* 0x2000001aff137230 */ /* 0x000fe20000004100 */
[----:B------:R-:W-:Y:S01]  /*13e20*/  @!P0 FADD.FTZ R6, -R6, -RZ ;  /* 0x800000ff06068221 */ /* 0x000fe20000010100 */
[----:B------:R-:W-:Y:S01]  /*13e30*/  HADD2.F32 R7, -RZ, R7.H1_H1 ;  /* 0x30000007ff077230 */ /* 0x000fe20000004100 */
[----:B------:R-:W-:Y:S01]  /*13e40*/  FMUL.FTZ R31, R31, R4 ;  /* 0x000000041f1f7220 */ /* 0x000fe20000410000 */
[----:B------:R-:W-:Y:S01]  /*13e50*/  HADD2.F32 R4, -RZ, R18.H0_H0 ;  /* 0x20000012ff047230 */ /* 0x000fe20000004100 */
[----:B------:R-:W-:Y:S01]  /*13e60*/  FMUL.FTZ R16, R16, R27 ;  /* 0x0000001b10107220 */ /* 0x000fe20000410000 */
[----:B------:R-:W-:Y:S01]  /*13e70*/  HADD2.F32 R17, -RZ, R17.H1_H1 ;  /* 0x30000011ff117230 */ /* 0x000fe20000004100 */
[----:B------:R-:W-:Y:S01]  /*13e80*/  @!P0 FADD.FTZ R5, -R5, -RZ ;  /* 0x800000ff05058221 */ /* 0x000fe20000010100 */
[--C-:B------:R-:W-:Y:S01]  /*13e90*/  HADD2.F32 R27, -RZ, R20.reuse.H1_H1 ;  /* 0x30000014ff1b7230 */ /* 0x100fe20000004100 */
[----:B------:R-:W-:Y:S01]  /*13ea0*/  FMUL.FTZ R6, R19, R6 ;  /* 0x0000000613067220 */ /* 0x000fe20000410000 */
[----:B------:R-:W-:Y:S01]  /*13eb0*/  HADD2.F32 R19, -RZ, R20.H0_H0 ;  /* 0x20000014ff137230 */ /* 0x000fe20000004100 */
[----:B------:R-:W-:Y:S01]  /*13ec0*/  @!P0 FADD.FTZ R28, -R28, -RZ ;  /* 0x800000ff1c1c8221 */ /* 0x000fe20000010100 */
[----:B------:R-:W-:Y:S01]  /*13ed0*/  HADD2.F32 R18, -RZ, R18.H1_H1 ;  /* 0x30000012ff127230 */ /* 0x000fe20000004100 */
[----:B------:R-:W-:Y:S01]  /*13ee0*/  @!P0 FADD.FTZ R29, -R29, -RZ ;  /* 0x800000ff1d1d8221 */ /* 0x000fe20000010100 */
[----:B------:R-:W-:Y:S01]  /*13ef0*/  HADD2.F32 R26, -RZ, R26.H1_H1 ;  /* 0x3000001aff1a7230 */ /* 0x000fe20000004100 */
[----:B------:R-:W-:Y:S01]  /*13f00*/  @!P0 FADD.FTZ R7, -R7, -RZ ;  /* 0x800000ff07078221 */ /* 0x000fe20000010100 */
        /* <DEDUP_REMOVED lines=30> */
.L_x_6580:
[----:B------:R-:W-:Y:S05]  /*140f0*/  BSYNC B0 ;  /* 0x0000000000007941 */ /* 0x000fea0003800000 */
.L_x_6579:
[----:B------:R4:W-:Y:S02]  /*14100*/  STS.128 [R236+0x7000], R20 ;  /* 0x00700014ec007388 */ /* 0x0009e40000000c00 */
.L_x_6572:
[----:B------:R-:W-:Y:S05]  /*14110*/  BSYNC B1 ;  /* 0x0000000000017941 */ /* 0x000fea0003800000 */
.L_x_6571:
[----:B-12---:R-:W-:-:S04]  /*14120*/  IADD3 R27, R142, 0x30, RZ ;  /* 0x000000308e1b7810 */ /* 0x006fc80007ffe0ff */
[----:B------:R-:W-:-:S04]  /*14130*/  ISETP.GE.AND P0, PT, R27, R14, PT ;  /* 0x0000000e1b00720c */ /* 0x000fc80003f06270 */
[----:B------:R-:W-:-:S13]  /*14140*/  ISETP.LT.OR P0, PT, R52, -0x187, P0 ;  /* 0xfffffe793400780c */ /* 0x000fda0000701670 */
[----:B------:R-:W-:Y:S05]  /*14150*/  @P0 BRA `(.L_x_6542) ;  /* 0x000019a000000947 */ /* 0x000fea0003800000 */
[----:B----4-:R1:W5:Y:S01]  /*14160*/  LDG.E.128 R20, [R12.64] ;  /* 0x000000060c147981 */ /* 0x010362000c1e1d00 */
        /* <DEDUP_REMOVED lines=8> */
[C---:B------:R-:W-:Y:S01]  /*141f0*/  @P0 IADD3 R4, -R135.reuse, RZ, RZ ;  /* 0x000000ff87040210 */ /* 0x040fe20007ffe1ff */
[C---:B------:R-:W-:Y:S01]  /*14200*/  IMAD R5, R135.reuse, 0x30, RZ ;  /* 0x0000003087057824 */ /* 0x040fe200078e02ff */
[C---:B------:R-:W-:Y:S02]  /*14210*/  @P0 IADD3 R7, -R135.reuse, RZ, RZ ;  /* 0x000000ff87070210 */ /* 0x040fe40007ffe1ff */
[----:B------:R-:W-:Y:S02]  /*14220*/  @P0 IADD3 R10, -R135, RZ, RZ ;  /* 0x000000ff870a0210 */ /* 0x000fe40007ffe1ff */
[----:B------:R-:W-:Y:S01]  /*14230*/  IADD3 R9, P1, R5, R0, RZ ;  /* 0x0000000005097210 */ /* 0x000fe20007f3e0ff */
[----:B---3--:R-:W-:-:S03]  /*14240*/  IMAD.WIDE R16, R7, 0x2, R12 ;  /* 0x0000000207107825 */ /* 0x008fc600078e020c */
[----:B------:R-:W-:Y:S02]  /*14250*/  LEA.HI.X.SX32 R8, R5, R2, 0x1, P1 ;  /* 0x0000000205087211 */ /* 0x000fe400008f0eff */
[C---:B------:R-:W-:Y:S01]  /*14260*/  IADD3 R5, P1, R4.reuse, R9, RZ ;  /* 0x0000000904057210 */ /* 0x040fe20007f3e0ff */
[----:B------:R-:W2:Y:S03]  /*14270*/  LDG.E.128 R16, [R16.64] ;  /* 0x0000000610107981 */ /* 0x000ea6000c1e1d00 */
[----:B------:R-:W-:Y:S02]  /*14280*/  LEA.HI.X.SX32 R4, R4, R8, 0x1, P1 ;  /* 0x0000000804047211 */ /* 0x000fe400008f0eff */
[----:B------:R-:W-:-:S04]  /*14290*/  LEA R6, P1, R5, c[0x0][0x2b0], 0x1 ;  /* 0x0000ac0005067a11 */ /* 0x000fc800078208ff */
        /* <DEDUP_REMOVED lines=26> */
[----:B------:R-:W-:Y:S01]  /*14440*/  @!P0 FADD.FTZ R29, -R29, -RZ ;  /* 0x800000ff1d1d8221 */ /* 0x000fe20000010100 */
[----:B------:R-:W-:Y:S01]  /*14450*/  HADD2.F32 R17, -RZ, R17.H1_H1 ;  /* 0x30000011ff117230 */ /* 0x000fe20000004100 */
[----:B------:R-:W-:Y:S01]  /*14460*/  @!P0 FADD.FTZ R28, -R28, -RZ ;  /* 0x800000ff1c1c8221 */ /* 0x000fe20000010100 */
[----:B------:R-:W-:Y:S01]  /*14470*/  HADD2.F32 R35, -RZ, R16.H1_H1 ;  /* 0x30000010ff237230 */ /* 0x000fe20000004100 */
[----:B------:R-:W-:Y:S01]  /*14480*/  FMUL.FTZ R5, R14, R5 ;  /* 0x000000050e057220 */ /* 0x000fe20000410000 */
[----:B----4-:R-:W-:Y:S01]  /*14490*/  HADD2.F32 R14, -RZ, R8.H0_H0 ;  /* 0x20000008ff0e7230 */ /* 0x010fe20000004100 */
[----:B------:R-:W-:Y:S01]  /*144a0*/  FMUL.FTZ R7, R4, R7 ;  /* 0x0000000704077220 */ /* 0x000fe20000410000 */
[----:B-----5:R-:W-:Y:S01]  /*144b0*/  HADD2.F32 R4, -RZ, R20.H0_H0 ;  /* 0x20000014ff047230 */ /* 0x020fe20000004100 */
[----:B------:R-:W-:Y:S01]  /*144c0*/  @!P0 FADD.FTZ R26, -R26, -RZ ;  /* 0x800000ff1a1a8221 */ /* 0x000fe20000010100 */
[----:B------:R-:W-:Y:S01]  /*144d0*/  HADD2.F32 R37, -RZ, R19.H0_H0 ;  /* 0x20000013ff257230 */ /* 0x000fe20000004100 */
[----:B------:R-:W-:Y:S01]  /*144e0*/  FMUL.FTZ R29, R18, R29 ;  /* 0x0000001d121d7220 */ /* 0x000fe20000410000 */
[----:B------:R-:W-:Y:S01]  /*144f0*/  HADD2.F32 R18, -RZ, R8.H1_H1 ;  /* 0x30000008ff127230 */ /* 0x000fe20000004100 */
[----:B------:R-:W-:Y:S01]  /*14500*/  FMUL.FTZ R17, R17, R28 ;  /* 0x0000001c11117220 */ /* 0x000fe20000410000 */
[--C-:B------:R-:W-:Y:S01]  /*14510*/  HADD2.F32 R8, -RZ, R9.reuse.H0_H0 ;  /* 0x20000009ff087230 */ /* 0x100fe20000004100 */
[----:B------:R-:W-:Y:S01]  /*14520*/  @!P0 FADD.FTZ R6, -R6, -RZ ;  /* 0x800000ff06068221 */ /* 0x000fe20000010100 */
        /* <DEDUP_REMOVED lines=26> */
.L_x_6582:
[----:B------:R-:W-:Y:S05]  /*146d0*/  BSYNC B0 ;  /* 0x0000000000007941 */ /* 0x000fea0003800000 */
.L_x_6581:
        /* <DEDUP_REMOVED lines=8> */
[----:B------:R-:W-:Y:S02]  /*14760*/  MOV R4, 0x30 ;  /* 0x0000003000047802 */ /* 0x000fe40000000f00 */
[----:B------:R-:W-:-:S07]  /*14770*/  MOV R10, RZ ;  /* 0x000000ff000a7202 */ /* 0x000fce0000000f00 */
[----:B------:R-:W-:-:S04]  /*14780*/  @P0 SHF.R.S32.HI R135, RZ, 0x1, R134 ;  /* 0x00000001ff870819 */ /* 0x000fc80000011486 */
[C---:B------:R-:W-:Y:S01]  /*14790*/  @P0 IADD3 R7, -R135.reuse, RZ, RZ ;  /* 0x000000ff87070210 */ /* 0x040fe20007ffe1ff */
[C---:B------:R-:W-:Y:S01]  /*147a0*/  IMAD R5, R135.reuse, R4, 0x40 ;  /* 0x0000004087057424 */ /* 0x040fe200078e0204 */
[----:B------:R-:W-:Y:S02]  /*147b0*/  MOV R4, RZ ;  /* 0x000000ff00047202 */ /* 0x000fe40000000f00 */
[----:B------:R-:W-:Y:S01]  /*147c0*/  @P0 IADD3 R4, -R135, RZ, RZ ;  /* 0x000000ff87040210 */ /* 0x000fe20007ffe1ff */
[----:B--2---:R-:W-:Y:S01]  /*147d0*/  IMAD.WIDE R20, R7, 0x2, R12 ;  /* 0x0000000207147825 */ /* 0x004fe200078e020c */
[----:B------:R-:W-:Y:S02]  /*147e0*/  IADD3 R9, P1, R5, R0, RZ ;  /* 0x0000000005097210 */ /* 0x000fe40007f3e0ff */
[----:B------:R-:W-:Y:S02]  /*147f0*/  @P0 IADD3 R10, -R135, RZ, RZ ;  /* 0x000000ff870a0210 */ /* 0x000fe40007ffe1ff */
[----:B------:R-:W-:Y:S01]  /*14800*/  LEA.HI.X.SX32 R8, R5, R2, 0x1, P1 ;  /* 0x0000000205087211 */ /* 0x000fe200008f0eff */
[----:B------:R-:W2:Y:S01]  /*14810*/  LDG.E.128 R20, [R20.64+0x80] ;  /* 0x0000800614147981 */ /* 0x000ea2000c1e1d00 */
[----:B------:R-:W-:-:S04]  /*14820*/  IADD3 R5, P1, R4, R9, RZ ;  /* 0x0000000904057210 */ /* 0x000fc80007f3e0ff */
        /* <DEDUP_REMOVED lines=35> */
[----:B------:R-:W-:Y:S01]  /*14a60*/  HADD2.F32 R4, -RZ, R16.H0_H0 ;  /* 0x20000010ff047230 */ /* 0x000fe20000004100 */
        /* <DEDUP_REMOVED lines=33> */
.L_x_6584:
[----:B------:R-:W-:Y:S05]  /*14c80*/  BSYNC B0 ;  /* 0x0000000000007941 */ /* 0x000fea0003800000 */
.L_x_6583:
        /* <DEDUP_REMOVED lines=90> */
.L_x_6586:
[----:B------:R-:W-:Y:S05]  /*15230*/  BSYNC B0 ;  /* 0x0000000000007941 */ /* 0x000fea0003800000 */
.L_x_6585:
        /* <DEDUP_REMOVED lines=12> */
[----:B------:R-:W-:Y:S01]  /*15300*/  IMAD R9, R135, R4, 0xc0 ;  /* 0x000000c087097424 */ /* 0x000fe200078e0204 */
[----:B------:R-:W-:-:S03]  /*15310*/  @P0 SHF.R.S32.HI R4, RZ, 0x1, R134 ;  /* 0x00000001ff040819 */ /* 0x000fc60000011486 */
[----:B--2---:R-:W-:Y:S01]  /*15320*/  IMAD.WIDE R20, R7, 0x2, R12 ;  /* 0x0000000207147825 */ /* 0x004fe200078e020c */
[C---:B------:R-:W-:Y:S02]  /*15330*/  IADD3 R0, P1, R9.reuse, R0, RZ ;  /* 0x0000000009007210 */ /* 0x040fe40007f3e0ff */
[----:B------:R-:W-:Y:S02]  /*15340*/  @P0 IADD3 R5, -R4, RZ, RZ ;  /* 0x000000ff04050210 */ /* 0x000fe40007ffe1ff */
[----:B------:R-:W-:Y:S01]  /*15350*/  LEA.HI.X.SX32 R2, R9, R2, 0x1, P1 ;  /* 0x0000000209027211 */ /* 0x000fe200008f0eff */
[----:B------:R-:W2:Y:S01]  /*15360*/  LDG.E.128 R20, [R20.64+0x180] ;  /* 0x0001800614147981 */ /* 0x000ea2000c1e1d00 */
[----:B------:R-:W-:-:S04]  /*15370*/  IADD3 R4, P1, R5, R0, RZ ;  /* 0x0000000005047210 */ /* 0x000fc80007f3e0ff */
[----:B------:R-:W-:Y:S02]  /*15380*/  LEA.HI.X.SX32 R5, R5, R2, 0x1, P1 ;  /* 0x0000000205057211 */ /* 0x000fe400008f0eff */
[C---:B------:R-:W-:Y:S02]  /*15390*/  LEA R6, P1, R4.reuse, c[0x0][0x2b0], 0x1 ;  /* 0x0000ac0004067a11 */ /* 0x040fe400078208ff */
[----:B------:R-:W-:Y:S02]  /*153a0*/  @P0 SHF.R.S32.HI R134, RZ, 0x1, R134 ;  /* 0x00000001ff860819 */ /* 0x000fe40000011486 */
[----:B------:R-:W-:Y:S02]  /*153b0*/  LEA.HI.X R7, R4, c[0x0][0x2b4], R5, 0x1, P1 ;  /* 0x0000ad0004077a11 */ /* 0x000fe400008f0c05 */
[----:B------:R-:W-:Y:S02]  /*153c0*/  MOV R9, RZ ;  /* 0x000000ff00097202 */ /* 0x000fe40000000f00 */
[----:B------:R-:W-:-:S02]  /*153d0*/  @P0 IADD3 R9, -R134, RZ, RZ ;  /* 0x000000ff86090210 */ /* 0x000fc40007ffe1ff */
[----:B------:R-:W3:Y:S02]  /*153e0*/  LDG.E.128 R4, [R6.64] ;  /* 0x0000000606047981 */ /* 0x000ee4000c1e1d00 */
[----:B------:R-:W-:-:S04]  /*153f0*/  IADD3 R0, P1, R9, R0, RZ ;  /* 0x0000000009007210 */ /* 0x000fc80007f3e0ff */
[----:B------:R-:W-:Y:S02]  /*15400*/  LEA.HI.X.SX32 R9, R9, R2, 0x1, P1 ;  /* 0x0000000209097211 */ /* 0x000fe400008f0eff */
[----:B------:R-:W-:-:S04]  /*15410*/  LEA R8, P1, R0, c[0x0][0x2a8], 0x1 ;  /* 0x0000aa0000087a11 */ /* 0x000fc800078208ff */
[----:B------:R-:W-:-:S06]  /*15420*/  LEA.HI.X R9, R0, c[0x0][0x2ac], R9, 0x1, P1 ;  /* 0x0000ab0000097a11 */ /* 0x000fcc00008f0c09 */
[----:B------:R-:W4:Y:S01]  /*15430*/  LDG.E.128 R8, [R8.64] ;  /* 0x0000000608087981 */ /* 0x000f22000c1e1d00 */
[--C-:B--2---:R-:W-:Y:S02]  /*15440*/  HADD2.F32 R25, -RZ, R21.reuse.H0_H0 ;  /* 0x20000015ff197230 */ /* 0x104fe40000004100 */
[----:B------:R-:W-:Y:S02]  /*15450*/  HADD2.F32 R14, -RZ, R21.H1_H1 ;  /* 0x30000015ff0e7230 */ /* 0x000fe40000004100 */
[--C-:B------:R-:W-:Y:S02]  /*15460*/  HADD2.F32 R21, -RZ, R20.reuse.H0_H0 ;  /* 0x20000014ff157230 */ /* 0x100fe40000004100 */
[----:B------:R-:W-:Y:S02]  /*15470*/  HADD2.F32 R29, -RZ, R20.H1_H1 ;  /* 0x30000014ff1d7230 */ /* 0x000fe40000004100 */
[--C-:B---3--:R-:W-:Y:S02]  /*15480*/  HADD2.F32 R0, -RZ, R5.reuse.H0_H0 ;  /* 0x20000005ff007230 */ /* 0x108fe40000004100 */
[----:B------:R-:W-:-:S02]  /*15490*/  HADD2.F32 R5, -RZ, R5.H1_H1 ;  /* 0x30000005ff057230 */ /* 0x000fc40000004100 */
[--C-:B------:R-:W-:Y:S02]  /*154a0*/  HADD2.F32 R2, -RZ, R4.reuse.H0_H0 ;  /* 0x20000004ff027230 */ /* 0x100fe40000004100 */
[----:B-1----:R-:W-:Y:S01]  /*154b0*/  HADD2.F32 R12, -RZ, R4.H1_H1 ;  /* 0x30000004ff0c7230 */ /* 0x002fe20000004100 */
[----:B------:R-:W-:Y:S01]  /*154c0*/  @!P0 FADD.FTZ R0, -R0, -RZ ;  /* 0x800000ff00008221 */ /* 0x000fe20000010100 */
[--C-:B------:R-:W-:Y:S01]  /*154d0*/  HADD2.F32 R4, -RZ, R6.reuse.H0_H0 ;  /* 0x20000006ff047230 */ /* 0x100fe20000004100 */
[----:B------:R-:W-:Y:S01]  /*154e0*/  @!P0 FADD.FTZ R5, -R5, -RZ ;  /* 0x800000ff05058221 */ /* 0x000fe20000010100 */
[----:B------:R-:W-:Y:S02]  /*154f0*/  HADD2.F32 R13, -RZ, R6.H1_H1 ;  /* 0x30000006ff0d7230 */ /* 0x000fe40000004100 */
[--C-:B------:R-:W-:Y:S02]  /*15500*/  HADD2.F32 R6, -RZ, R7.reuse.H0_H0 ;  /* 0x20000007ff067230 */ /* 0x100fe40000004100 */
        /* <DEDUP_REMOVED lines=10> */
[----:B----4-:R-:W-:Y:S01]  /*155b0*/  HADD2.F32 R2, -RZ, R9.H0_H0 ;  /* 0x20000009ff027230 */ /* 0x010fe20000004100 */
[----:B------:R-:W-:Y:S01]  /*155c0*/  FMUL.FTZ R29, R29, R12 ;  /* 0x0000000c1d1d7220 */ /* 0x000fe20000410000 */
[----:B------:R-:W-:Y:S01]  /*155d0*/  HADD2.F32 R12, -RZ, R16.H0_H0 ;  /* 0x20000010ff0c7230 */ /* 0x000fe20000004100 */
[----:B------:R-:W-:Y:S01]  /*155e0*/  FMUL.FTZ R6, R5, R6 ;  /* 0x0000000605067220 */ /* 0x000fe20000410000 */
[----:B------:R-:W-:Y:S01]  /*155f0*/  HADD2.F32 R5, -RZ, R8.H0_H0 ;  /* 0x20000008ff057230 */ /* 0x000fe20000004100 */
[----:B------:R-:W-:Y:S01]  /*15600*/  FMUL.FTZ R7, R0, R7 ;  /* 0x0000000700077220 */ /* 0x000fe20000410000 */
[----:B------:R-:W-:-:S02]  /*15610*/  HADD2.F32 R0, -RZ, R17.H0_H0 ;  /* 0x20000011ff007230 */ /* 0x000fc40000004100 */
[--C-:B------:R-:W-:Y:S01]  /*15620*/  HADD2.F32 R31, -RZ, R22.reuse.H0_H0 ;  /* 0x20000016ff1f7230 */ /* 0x100fe20000004100 */
[----:B------:R-:W-:Y:S01]  /*15630*/  @!P0 FADD.FTZ R4, -R4, -RZ ;  /* 0x800000ff04048221 */ /* 0x000fe20000010100 */
[----:B------:R-:W-:Y:S01]  /*15640*/  HADD2.F32 R22, -RZ, R22.H1_H1 ;  /* 0x30000016ff167230 */ /* 0x000fe20000004100 */
[----:B------:R-:W-:Y:S01]  /*15650*/  @!P0 FADD.FTZ R13, -R13, -RZ ;  /* 0x800000ff0d0d8221 */ /* 0x000fe20000010100 */
[--C-:B------:R-:W-:Y:S01]  /*15660*/  HADD2.F32 R23, -RZ, R11.reuse.H0_H0 ;  /* 0x2000000bff177230 */ /* 0x100fe20000004100 */
[----:B------:R-:W-:Y:S01]  /*15670*/  FFMA.FTZ R0, R0, R2, R25 ;  /* 0x0000000200007223 */ /* 0x000fe20000010019 */
[----:B------:R-:W-:Y:S01]  /*15680*/  HADD2.F32 R20, -RZ, R11.H1_H1 ;  /* 0x3000000bff147230 */ /* 0x000fe20000004100 */
[----:B------:R-:W-:Y:S01]  /*15690*/  FFMA.FTZ R5, R12, R5, R21 ;  /* 0x000000050c057223 */ /* 0x000fe20000010015 */
[----:B------:R-:W-:Y:S02]  /*156a0*/  HADD2.F32 R11, -RZ, R10.H0_H0 ;  /* 0x2000000aff0b7230 */ /* 0x000fe40000004100 */
[----:B------:R-:W-:-:S02]  /*156b0*/  HADD2.F32 R2, -RZ, R19.H0_H0 ;  /* 0x20000013ff027230 */ /* 0x000fc40000004100 */
[----:B------:R-:W-:Y:S01]  /*156c0*/  HADD2.F32 R12, -RZ, R18.H0_H0 ;  /* 0x20000012ff0c7230 */ /* 0x000fe20000004100 */
[----:B------:R-:W-:Y:S01]  /*156d0*/  FMUL.FTZ R4, R31, R4 ;  /* 0x000000041f047220 */ /* 0x000fe20000410000 */
[----:B------:R-:W-:Y:S01]  /*156e0*/  HADD2.F32 R17, -RZ, R17.H1_H1 ;  /* 0x30000011ff117230 */ /* 0x000fe20000004100 */
[----:B------:R-:W-:Y:S01]  /*156f0*/  FMUL.FTZ R13, R22, R13 ;  /* 0x0000000d160d7220 */ /* 0x000fe20000410000 */
        /* <DEDUP_REMOVED lines=16> */
.L_x_6588:
[----:B------:R-:W-:Y:S05]  /*15800*/  BSYNC B0 ;  /* 0x0000000000007941 */ /* 0x000fea0003800000 */
.L_x_6587:
[----:B------:R3:W-:Y:S01]  /*15810*/  STS.128 [R236+0x7800], R16 ;  /* 0x00780010ec007388 */ /* 0x0007e20000000c00 */
[----:B------:R-:W-:Y:S05]  /*15820*/  BRA `(.L_x_6542) ;  /* 0x000002d000007947 */ /* 0x000fea0003800000 */
.L_x_6510:
        /* <DEDUP_REMOVED lines=16> */
[----:B------:R-:W-:Y:S01]  /*15930*/  @!P2 IMAD.MOV.U32 R2, RZ, RZ, c[0x0][0x194] ;  /* 0x00006500ff02a624 */ /* 0x000fe200078e00ff */
[----:B------:R-:W-:Y:S01]  /*15940*/  @!P5 LEA.HI.X R9, R9, c[0x0][0x164], R4, 0x1, P1 ;  /* 0x000059000909da11 */ /* 0x000fe200008f0c04 */
[C---:B------:R-:W-:Y:S01]  /*15950*/  @!P2 IMAD.WIDE.U32 R6, R5.reuse, 0x30, R144 ;  /* 0x000000300506a825 */ /* 0x040fe200078e0090 */
[----:B------:R-:W-:Y:S01]  /*15960*/  @!P4 LEA.HI.X R5, R5, R139, R138, 0x5, P0 ;  /* 0x0000008b0505c211 */ /* 0x000fe200000f2c8a */
[----:B------:R-:W-:Y:S01]  /*15970*/  @!PT LDS RZ, [RZ] ;  /* 0x00000000fffff984 */ /* 0x000fe20000000800 */
[----:B------:R-:W-:Y:S01]  /*15980*/  @!PT LDS RZ, [RZ] ;  /* 0x00000000fffff984 */ /* 0x000fe20000000800 */
[----:B------:R-:W-:Y:S01]  /*15990*/  @!PT LDS RZ, [RZ] ;  /* 0x00000000fffff984 */ /* 0x000fe20000000800 */
[----:B------:R1:W-:Y:S01]  /*159a0*/  @!P6 LDGSTS.E.BYPASS.LTC128B.128 [R236], [R10.64] ;  /* 0x000000000aecefae */ /* 0x0003e2000b901d46 */
[----:B------:R-:W-:Y:S01]  /*159b0*/  @!P4 LEA R4, P1, R0, c[0x0][0x160], 0x1 ;  /* 0x000058000004ca11 */ /* 0x000fe200078208ff */
        /* <DEDUP_REMOVED lines=20> */
.L_x_6542:
[----:B------:R-:W-:Y:S05]  /*15b00*/  BSYNC B2 ;  /* 0x0000000000027941 */ /* 0x000fea0003800000 */
.L_x_6509:
[----:B------:R-:W-:Y:S01]  /*15b10*/  IADD3 R240, R166, -0x1, RZ ;  /* 0xffffffffa6f07810 */ /* 0x000fe20007ffe0ff */
[----:B------:R-:W-:Y:S01]  /*15b20*/  IMAD.SHL.U32 R49, R64, 0x40, RZ ;  /* 0x0000004040317824 */ /* 0x000fe200078e00ff */
[----:B------:R-:W-:Y:S01]  /*15b30*/  LEA R238, P4, R140, c[0x0][0x168], 0x1 ;  /* 0x00005a008cee7a11 */ /* 0x000fe200078808ff */
[----:B------:R-:W-:Y:S01]  /*15b40*/  IMAD R247, R58, 0x10, R61 ;  /* 0x000000103af77824 */ /* 0x000fe200078e023d */
[----:B-1----:R-:W-:Y:S01]  /*15b50*/  SHF.R.S32.HI R4, RZ, 0x4, R137 ;  /* 0x00000004ff047819 */ /* 0x002fe20000011489 */
[----:B------:R-:W-:Y:S01]  /*15b60*/  IMAD.SHL.U32 R2, R240, 0x40, RZ ;  /* 0x00000040f0027824 */ /* 0x000fe200078e00ff */
[----:B------:R-:W-:Y:S01]  /*15b70*/  LEA.HI.X R237, R140, c[0x0][0x16c], R48, 0x1, P4 ;  /* 0x00005b008ced7a11 */ /* 0x000fe200020f0c30 */
[----:B------:R-:W-:Y:S01]  /*15b80*/  IMAD.SHL.U32 R167, R52, 0x2, RZ ;  /* 0x0000000234a77824 */ /* 0x000fe200078e00ff */
[----:B------:R-:W-:Y:S01]  /*15b90*/  LEA.HI R137, R137, R4, RZ, 0x1 ;  /* 0x0000000489897211 */ /* 0x000fe200078f08ff */
[----:B------:R-:W-:Y:S01]  /*15ba0*/  IMAD.IADD R0, R63, 0x1, -R2 ;  /* 0x000000013f007824 */ /* 0x000fe200078e0a02 */
[----:B------:R-:W-:-:S02]  /*15bb0*/  LOP3.LUT R49, R49, 0xfffffe00, RZ, 0xc0, !PT ;  /* 0xfffffe0031317812 */ /* 0x000fc400078ec0ff */
[----:B------:R-:W-:Y:S02]  /*15bc0*/  LOP3.LUT R137, R137, 0xfffffffe, RZ, 0xc0, !PT ;  /* 0xfffffffe89897812 */ /* 0x000fe400078ec0ff */
[-C--:B------:R-:W-:Y:S01]  /*15bd0*/  ISETP.GE.AND P0, PT, R142, R0.reuse, PT ;  /* 0x000000008e00720c */ /* 0x080fe20003f06270 */
[----:B------:R-:W-:Y:S01]  /*15be0*/  IMAD R230, R58, 0x400, R49 ;  /* 0x000004003ae67824 */ /* 0x000fe200078e0231 */
[-C--:B------:R-:W-:Y:S01]  /*15bf0*/  ISETP.GE.AND P2, PT, R3, R0.reuse, PT ;  /* 0x000000000300720c */ /* 0x080fe20003f46270 */
[----:B------:R-:W-:Y:S01]  /*15c00*/  IMAD.IADD R137, R4, 0x1, -R137 ;  /* 0x0000000104897824 */ /* 0x000fe200078e0a89 */
[-C--:B------:R-:W-:Y:S02]  /*15c10*/  ISETP.GE.AND P1, PT, R27, R0.reuse, PT ;  /* 0x000000001b00720c */ /* 0x080fe40003f26270 */
[-C--:B------:R-:W-:Y:S01]  /*15c20*/  ISETP.GE.AND P5, PT, R3, R0.reuse, PT ;  /* 0x000000000300720c */ /* 0x080fe20003fa6270 */
[----:B------:R-:W-:Y:S01]  /*15c30*/  IMAD.SHL.U32 R3, R60, 0x40, RZ ;  /* 0x000000403c037824 */ /* 0x000fe200078e00ff */
[C---:B------:R-:W-:Y:S01]  /*15c40*/  ISETP.GE.AND P6, PT, R142.reuse, R0, PT ;  /* 0x000000008e00720c */ /* 0x040fe20003fc6270 */
[----:B------:R-:W-:Y:S01]  /*15c50*/  IMAD.SHL.U32 R142, R142, 0x8, RZ ;  /* 0x000000088e8e7824 */ /* 0x000fe200078e00ff */
[----:B------:R-:W-:Y:S01]  /*15c60*/  LOP3.LUT R167, R167, 0x6, RZ, 0xc0, !PT ;  /* 0x00000006a7a77812 */ /* 0x000fe200078ec0ff */
[----:B------:R-:W-:Y:S01]  /*15c70*/  IMAD.SHL.U32 R4, R137, 0x8, RZ ;  /* 0x0000000889047824 */ /* 0x000fe200078e00ff */
[----:B------:R-:W-:Y:S01]  /*15c80*/  LOP3.LUT R7, R3, 0x1c0, RZ, 0xc0, !PT ;  /* 0x000001c003077812 */ /* 0x000fe200078ec0ff */
[----:B------:R-:W-:-:S02]  /*15c90*/  @!P0 IMAD.MOV.U32 R239, RZ, RZ, R237 ;  /* 0x000000ffffef8224 */ /* 0x000fc400078e00ed */
[C---:B--2---:R-:W-:Y:S02]  /*15ca0*/  @!P2 LEA R10, P4, R50.reuse, R238, 0x1 ;  /* 0x000000ee320aa211 */ /* 0x044fe400078808ff */
[----:B------:R-:W-:Y:S01]  /*15cb0*/  @!P1 IMAD.MOV.U32 R8, RZ, RZ, c[0x0][0x198] ;  /* 0x00006600ff089624 */ /* 0x000fe200078e00ff */
[----:B------:R-:W-:Y:S01]  /*15cc0*/  @!PT LDS RZ, [RZ] ;  /* 0x00000000fffff984 */ /* 0x000fe20000000800 */
[----:B------:R-:W-:Y:S01]  /*15cd0*/  @!PT LDS RZ, [RZ] ;  /* 0x00000000fffff984 */ /* 0x000fe20000000800 */
[----:B------:R-:W-:Y:S01]  /*15ce0*/  @!PT LDS RZ, [RZ] ;  /* 0x00000000fffff984 */ /* 0x000fe20000000800 */
[----:B------:R1:W-:Y:S01]  /*15cf0*/  @!P0 LDGSTS.E.BYPASS.LTC128B.128 [R236+0x8000], [R238.64] ;  /* 0x08000000eeec8fae */ /* 0x0003e2000b901d46 */
[----:B------:R-:W-:Y:S01]  /*15d00*/  @!P2 LEA.HI.X R11, R50, R237, R59, 0x1, P4 ;  /* 0x000000ed320ba211 */ /* 0x000fe200020f0c3b */
[----:B------:R-:W-:Y:S01]  /*15d10*/  @!P1 IMAD.MOV.U32 R5, RZ, RZ, c[0x0][0x19c] ;  /* 0x00006700ff059624 */ /* 0x000fe200078e00ff */
[-C--:B------:R-:W-:Y:S01]  /*15d20*/  ISETP.GE.AND P4, PT, R15, R0.reuse, PT ;  /* 0x000000000f00720c */ /* 0x080fe20003f86270 */
[----:B------:R1:W-:Y:S01]  /*15d30*/  @!P0 LDGSTS.E.BYPASS.LTC128B.128 [R236+0xa000], [R238.64+0x80] ;  /* 0x0a000080eeec8fae */ /* 0x0003e2000b901d46 */
[----:B------:R-:W-:Y:S01]  /*15d40*/  LOP3.LUT R142, R7, 0x8, R142, 0xf8, !PT ;  /* 0x00000008078e7812 */ /* 0x000fe200078ef88e */
[----:B------:R-:W-:Y:S01]  /*15d50*/  @!P1 IMAD R5, R5, 0x60, RZ ;  /* 0x0000006005059824 */ /* 0x000fe200078e02ff */
[----:B------:R-:W-:Y:S01]  /*15d60*/  SHF.R.U32.HI R7, RZ, 0x3, R7 ;  /* 0x00000003ff077819 */ /* 0x000fe20000011607 */
[----:B------:R1:W-:Y:S03]  /*15d70*/  @!P0 LDGSTS.E.BYPASS.LTC128B.128 [R236+0xc000], [R238.64+0x100] ;  /* 0x0c000100eeec8fae */ /* 0x0003e6000b901d46 */
[----:B------:R-:W-:Y:S01]  /*15d80*/  LOP3.LUT R142, R142, R7, RZ, 0x3c, !PT ;  /* 0x000000078e8e7212 */ /* 0x000fe200078e3cff */
[----:B------:R1:W-:Y:S01]  /*15d90*/  @!P0 LDGSTS.E.BYPASS.LTC128B.128 [R236+0xe000], [R238.64+0x180] ;  /* 0x0e000180eeec8fae */ /* 0x0003e2000b901d46 */
[----:B------:R-:W-:Y:S01]  /*15da0*/  ISETP.GE.AND P0, PT, R15, R0, PT ;  /* 0x000000000f00720c */ /* 0x000fe20003f06270 */
[----:B------:R-:W-:-:S02]  /*15db0*/  IMAD.SHL.U32 R7, R136, 0x40, RZ ;  /* 0x0000004088077824 */ /* 0x000fc400078e00ff */
[----:B------:R2:W-:Y:S01]  /*15dc0*/  @!P2 LDGSTS.E.BYPASS.LTC128B.128 [R236+0x8800], [R10.64] ;  /* 0x088000000aecafae */ /* 0x0005e2000b901d46 */
[----:B------:R-:W-:Y:S02]  /*15dd0*/  IMAD R229, R137, 0x200, R142 ;  /* 0x0000020089e57824 */ /* 0x000fe400078e028e */
[----:B------:R-:W-:Y:S01]  /*15de0*/  LOP3.LUT R7, R7, 0x1c0, RZ, 0xc0, !PT ;  /* 0x000001c007077812 */ /* 0x000fe200078ec0ff */
[----:B------:R2:W-:Y:S01]  /*15df0*/  @!P2 LDGSTS.E.BYPASS.LTC128B.128 [R236+0xa800], [R10.64+0x80] ;  /* 0x0a8000800aecafae */ /* 0x0005e2000b901d46 */
[----:B------:R-:W-:Y:S02]  /*15e00*/  IMAD.SHL.U32 R229, R229, 0x2, RZ ;  /* 0x00000002e5e57824 */ /* 0x000fe400078e00ff */
[----:B------:R-:W-:Y:S01]  /*15e10*/  LOP3.LUT R4, R7, 0x8, R4, 0xf8, !PT ;  /* 0x0000000807047812 */ /* 0x000fe200078ef804 */
[----:B------:R2:W-:Y:S01]  /*15e20*/  @!P2 LDGSTS.E.BYPASS.LTC128B.128 [R236+0xc800], [R10.64+0x100] ;  /* 0x0c8001000aecafae */ /* 0x0005e2000b901d46 */
[----:B------:R-:W-:Y:S01]  /*15e30*/  SHF.R.U32.HI R7, RZ, 0x3, R7 ;  /* 0x00000003ff077819 */ /* 0x000fe20000011607 */
[----:B------:R-:W-:Y:S01]  /*15e40*/  @!P0 IMAD.MOV.U32 R3, RZ, RZ, c[0x0][0x198] ;  /* 0x00006600ff038624 */ /* 0x000fe200078e00ff */
[----:B------:R-:W-:Y:S01]  /*15e50*/  IADD3 R227, R229, 0x8020, RZ ;  /* 0x00008020e5e37810 */ /* 0x000fe20007ffe0ff */
[----:B------:R2:W-:Y:S01]  /*15e60*/  @!P2 LDGSTS.E.BYPASS.LTC128B.128 [R236+0xe800], [R10.64+0x180] ;  /* 0x0e8001800aecafae */ /* 0x0005e2000b901d46 */
[----:B------:R-:W-:-:S02]  /*15e70*/  @!P0 IMAD.MOV.U32 R6, RZ, RZ, c[0x0][0x19c] ;  /* 0x00006700ff068624 */ /* 0x000fc400078e00ff */
[----:B-1----:R-:W-:-:S04]  /*15e80*/  @!P1 IMAD.MOV.U32 R239, RZ, RZ, R237 ;  /* 0x000000ffffef9224 */ /* 0x002fc800078e00ed */
[----:B------:R-:W-:-:S04]  /*15e90*/  @!P1 IMAD.WIDE.U32 R8, R8, 0x60, R238 ;  /* 0x0000006008089825 */ /* 0x000fc800078e00ee */
[----:B------:R-:W-:Y:S01]  /*15ea0*/  @!P1 IMAD.IADD R9, R9, 0x1, R5 ;  /* 0x0000000109099824 */ /* 0x000fe200078e0205 */
[----:B--2---:R-:W-:-:S04]  /*15eb0*/  @!P0 LEA R10, P2, R3, R238, 0x6 ;  /* 0x000000ee030a8211 */ /* 0x004fc800078430ff */
[----:B------:R-:W-:Y:S01]  /*15ec0*/  @!P0 LEA.HI.X R11, R3, R237, R6, 0x6, P2 ;  /* 0x000000ed030b8211 */ /* 0x000fe200010f3406 */
[----:B------:R-:W-:Y:S01]  /*15ed0*/  @!P4 IMAD.MOV.U32 R3, RZ, RZ, c[0x0][0x1a4] ;  /* 0x00006900ff03c624 */ /* 0x000fe200078e00ff */
[----:B------:R-:W-:Y:S01]  /*15ee0*/  ISETP.GE.AND P2, PT, R27, R0, PT ;  /* 0x000000001b00720c */ /* 0x000fe20003f46270 */
[----:B------:R-:W-:Y:S02]  /*15ef0*/  @!P4 IMAD.MOV.U32 R0, RZ, RZ, c[0x0][0x1a0] ;  /* 0x00006800ff00c624 */ /* 0x000fe400078e00ff */
[----:B------:R1:W-:Y:S04]  /*15f00*/  @!P0 LDGSTS.E.BYPASS.LTC128B.128 [R236+0x9000], [R10.64] ;  /* 0x090000000aec8fae */ /* 0x0003e8000b901d46 */
[----:B------:R1:W-:Y:S04]  /*15f10*/  @!P0 LDGSTS.E.BYPASS.LTC128B.128 [R236+0xb000], [R10.64+0x80] ;  /* 0x0b0000800aec8fae */ /* 0x0003e8000b901d46 */
[----:B------:R1:W-:Y:S02]  /*15f20*/  @!P0 LDGSTS.E.BYPASS.LTC128B.128 [R236+0xd000], [R10.64+0x100] ;  /* 0x0d0001000aec8fae */ /* 0x0003e4000b901d46 */
[----:B------:R-:W-:-:S02]  /*15f30*/  @!P2 IMAD.MOV.U32 R12, RZ, RZ, c[0x0][0x1a0] ;  /* 0x00006800ff0ca624 */ /* 0x000fc400078e00ff */
[----:B------:R1:W-:Y:S01]  /*15f40*/  @!P0 LDGSTS.E.BYPASS.LTC128B.128 [R236+0xf000], [R10.64+0x180] ;  /* 0x0f0001800aec8fae */ /* 0x0003e2000b901d46 */
[C---:B------:R-:W-:Y:S01]  /*15f50*/  LEA R242, P0, R168.reuse, c[0x0][0x170], 0x1 ;  /* 0x00005c00a8f27a11 */ /* 0x040fe200078008ff */
[----:B------:R-:W-:Y:S02]  /*15f60*/  @!P2 IMAD.MOV.U32 R5, RZ, RZ, c[0x0][0x1a4] ;  /* 0x00006900ff05a624 */ /* 0x000fe400078e00ff */
[----:B------:R2:W-:Y:S01]  /*15f70*/  @!P1 LDGSTS.E.BYPASS.LTC128B.128 [R236+0x9800], [R8.64] ;  /* 0x0980000008ec9fae */ /* 0x0005e2000b901d46 */
[----:B------:R-:W-:Y:S01]  /*15f80*/  LEA.HI.X R241, R168, c[0x0][0x174], R165, 0x1, P0 ;  /* 0x00005d00a8f17a11 */ /* 0x000fe200000f0ca5 */
[----:B------:R-:W-:Y:S02]  /*15f90*/  @!P2 IMAD R5, R5, 0x60, RZ ;  /* 0x000000600505a824 */ /* 0x000fe400078e02ff */
[----:B------:R2:W-:Y:S02]  /*15fa0*/  @!P1 LDGSTS.E.BYPASS.LTC128B.128 [R236+0xb800], [R8.64+0x80] ;  /* 0x0b80008008ec9fae */ /* 0x0005e4000b901d46 */
[----:B------:R-:W-:-:S02]  /*15fb0*/  @!P2 IMAD.MOV.U32 R243, RZ, RZ, R241 ;  /* 0x000000fffff3a224 */ /* 0x000fc400078e00f1 */
[----:B------:R2:W-:Y:S02]  /*15fc0*/  @!P1 LDGSTS.E.BYPASS.LTC128B.128 [R236+0xd800], [R8.64+0x100] ;  /* 0x0d80010008ec9fae */ /* 0x0005e4000b901d46 */
[----:B------:R-:W-:Y:S02]  /*15fd0*/  @!P2 IMAD.WIDE.U32 R12, R12, 0x60, R242 ;  /* 0x000000600c0ca825 */ /* 0x000fe400078e00f2 */
[----:B------:R2:W-:Y:S02]  /*15fe0*/  @!P1 LDGSTS.E.BYPASS.LTC128B.128 [R236+0xf800], [R8.64+0x180] ;  /* 0x0f80018008ec9fae */ /* 0x0005e4000b901d46 */
[----:B------:R-:W-:Y:S02]  /*15ff0*/  @!P6 IMAD.MOV.U32 R243, RZ, RZ, R241 ;  /* 0x000000fffff3e224 */ /* 0x000fe400078e00f1 */
[----:B------:R-:W0:Y:S01]  /*16000*/  LDGDEPBAR ;  /* 0x00000000000079af */ /* 0x000e220000000000 */
[----:B------:R-:W-:Y:S01]  /*16010*/  @!P2 IMAD.IADD R5, R13, 0x1, R5 ;  /* 0x000000010d05a824 */ /* 0x000fe200078e0205 */
[----:B-1----:R-:W-:-:S04]  /*16020*/  @!P5 LEA R10, P1, R65, R242, 0x1 ;  /* 0x000000f2410ad211 */ /* 0x002fc800078208ff */
[----:B------:R-:W-:Y:S02]  /*16030*/  @!P5 LEA.HI.X R11, R65, R241, R62, 0x1, P1 ;  /* 0x000000f1410bd211 */ /* 0x000fe400008f0c3e */
[----:B--2---:R-:W-:Y:S01]  /*16040*/  @!P4 LEA R8, P0, R0, R242, 0x6 ;  /* 0x000000f20008c211 */ /* 0x004fe200078030ff */
[----:B------:R-:W-:-:S04]  /*16050*/  DEPBAR.LE SB0, 0x0 ;  /* 0x000080000000791a */ /* 0x000fc80000000000 */
[----:B------:R-:W-:Y:S01]  /*16060*/  BAR.SYNC.DEFER_BLOCKING 0x0 ;  /* 0x0000000000007b1d */ /* 0x000fe20000010000 */
[----:B------:R-:W-:Y:S02]  /*16070*/  @!P4 LEA.HI.X R9, R0, R241, R3, 0x6, P0 ;  /* 0x000000f10009c211 */ /* 0x000fe400000f3403 */
[----:B------:R-:W-:Y:S01]  /*16080*/  LOP3.LUT R3, R4, R7, RZ, 0x3c, !PT ;  /* 0x0000000704037212 */ /* 0x000fe200078e3cff */
[----:B------:R-:W-:Y:S01]  /*16090*/  @!P2 IMAD.MOV.U32 R4, RZ, RZ, R12 ;  /* 0x000000ffff04a224 */ /* 0x000fe200078e000c */
[----:B------:R-:W-:-:S03]  /*160a0*/  IADD3 R0, R229, 0x8000, RZ ;  /* 0x00008000e5007810 */ /* 0x000fc60007ffe0ff */
[----:B------:R-:W-:-:S04]  /*160b0*/  IMAD.IADD R230, R3, 0x1, R230 ;  /* 0x0000000103e67824 */ /* 0x000fc800078e02e6 */
[----:B------:R-:W-:-:S04]  /*160c0*/  IMAD.SHL.U32 R230, R230, 0x2, RZ ;  /* 0x00000002e6e67824 */ /* 0x000fc800078e00ff */
[--C-:B------:R-:W-:Y:S02]  /*160d0*/  IMAD R228, R53, 0x2, R230.reuse ;  /* 0x0000000235e47824 */ /* 0x100fe400078e02e6 */
[C---:B------:R-:W-:Y:S02]  /*160e0*/  IMAD R226, R51.reuse, 0x2, R230 ;  /* 0x0000000233e27824 */ /* 0x040fe400078e02e6 */
        /* <DEDUP_REMOVED lines=46> */
[----:B------:R-:W-:Y:S04]  /*163d0*/  LDSM.16.M88.4 R84, [R230] ;  /* 0x00000000e654783b */ /* 0x000fe80000000200 */
[----:B------:R-:W3:Y:S04]  /*163e0*/  LDSM.16.M88.4 R40, [R229+0x8000] ;  /* 0x00800000e528783b */ /* 0x000ee80000000200 */
[----:B------:R-:W4:Y:S02]  /*163f0*/  LDSM.16.M88.4 R32, [R229+0x8800] ;  /* 0x00880000e520783b */ /* 0x000f240000000200 */
[----:B------:R-:W-:Y:S01]  /*16400*/  @P1 IADD3 R227, R0, -0x20, RZ ;  /* 0xffffffe000e31810 */ /* 0x000fe20007ffe0ff */
[----:B------:R-:W-:Y:S01]  /*16410*/  IMAD.MOV.U32 R0, RZ, RZ, 0x40 ;  /* 0x00000040ff007424 */ /* 0x000fe200078e00ff */
[----:B------:R-:W1:Y:S02]  /*16420*/  LDSM.16.M88.4 R24, [R229+0x9000] ;  /* 0x00900000e518783b */ /* 0x000e640000000200 */
[----:B------:R-:W-:-:S02]  /*16430*/  IADD3 R219, R227, 0x800, RZ ;  /* 0x00000800e3db7810 */ /* 0x000fc40007ffe0ff */
[----:B------:R-:W1:Y:S01]  /*16440*/  LDSM.16.M88.4 R76, [R229+0x9800] ;  /* 0x00980000e54c783b */ /* 0x000e620000000200 */
[----:B------:R-:W-:Y:S02]  /*16450*/  SEL R0, R0, 0xffffffc0, !P2 ;  /* 0xffffffc000007807 */ /* 0x000fe40005000000 */
[C---:B------:R-:W-:Y:S01]  /*16460*/  IADD3 R218, R227.reuse, 0x1000, RZ ;  /* 0x00001000e3da7810 */ /* 0x040fe20007ffe0ff */
[----:B---3--:R-:W-:Y:S01]  /*16470*/  LDSM.16.M88.4 R16, [R228] ;  /* 0x00000000e410783b */ /* 0x008fe20000000200 */
[----:B------:R-:W-:Y:S01]  /*16480*/  IADD3 R217, R227, 0x1800, RZ ;  /* 0x00001800e3d97810 */ /* 0x000fe20007ffe0ff */
[----:B------:R-:W-:Y:S01]  /*16490*/  IMAD.IADD R223, R229, 0x1, R0 ;  /* 0x00000001e5df7824 */ /* 0x000fe200078e0200 */
[C---:B------:R-:W-:Y:S01]  /*164a0*/  IADD3 R215, R227.reuse, 0x2000, RZ ;  /* 0x00002000e3d77810 */ /* 0x040fe20007ffe0ff */
[----:B------:R-:W3:Y:S01]  /*164b0*/  LDSM.16.M88.4 R72, [R227] ;  /* 0x00000000e348783b */ /* 0x000ee20000000200 */
[----:B------:R-:W-:Y:S01]  /*164c0*/  IMAD.IADD R216, R0, 0x1, R227 ;  /* 0x0000000100d87824 */ /* 0x000fe200078e02e3 */
[----:B------:R-:W-:-:S02]  /*164d0*/  IADD3 R214, R227, 0x2800, RZ ;  /* 0x00002800e3d67810 */ /* 0x000fc40007ffe0ff */
[----:B------:R-:W3:Y:S01]  /*164e0*/  LDSM.16.M88.4 R64, [R227+0x800] ;  /* 0x00080000e340783b */ /* 0x000ee20000000200 */
[C---:B------:R-:W-:Y:S02]  /*164f0*/  IADD3 R213, R227.reuse, 0x3000, RZ ;  /* 0x00003000e3d57810 */ /* 0x040fe40007ffe0ff */
[C---:B------:R-:W-:Y:S01]  /*16500*/  IADD3 R212, R227.reuse, 0x3800, RZ ;  /* 0x00003800e3d47810 */ /* 0x040fe20007ffe0ff */
[----:B--2---:R-:W2:Y:S01]  /*16510*/  LDSM.16.M88.4 R8, [R227+0x1000] ;  /* 0x00100000e308783b */ /* 0x004ea20000000200 */
[C---:B------:R-:W-:Y:S02]  /*16520*/  IADD3 R211, R227.reuse, 0x4000, RZ ;  /* 0x00004000e3d37810 */ /* 0x040fe40007ffe0ff */
[C---:B------:R-:W-:Y:S01]  /*16530*/  IADD3 R210, R227.reuse, 0x4800, RZ ;  /* 0x00004800e3d27810 */ /* 0x040fe20007ffe0ff */
[----:B------:R-:W2:Y:S01]  /*16540*/  LDSM.16.M88.4 R68, [R227+0x1800] ;  /* 0x00180000e344783b */ /* 0x000ea20000000200 */
[C---:B------:R-:W-:Y:S02]  /*16550*/  IADD3 R209, R227.reuse, 0x5000, RZ ;  /* 0x00005000e3d17810 */ /* 0x040fe40007ffe0ff */
[C---:B------:R-:W-:Y:S01]  /*16560*/  IADD3 R208, R227.reuse, 0x5800, RZ ;  /* 0x00005800e3d07810 */ /* 0x040fe20007ffe0ff */
[----:B------:R-:W-:Y:S01]  /*16570*/  LDSM.16.M88.4 R12, [R226] ;  /* 0x00000000e20c783b */ /* 0x000fe20000000200 */
[----:B------:R-:W-:-:S02]  /*16580*/  IADD3 R207, R227, 0x6000, RZ ;  /* 0x00006000e3cf7810 */ /* 0x000fc40007ffe0ff */
[C---:B------:R-:W-:Y:S01]  /*16590*/  IADD3 R206, R227.reuse, 0x6800, RZ ;  /* 0x00006800e3ce7810 */ /* 0x040fe20007ffe0ff */
[C---:B------:R-:W-:Y:S01]  /*165a0*/  HMMA.16816.F32 R44, R84.reuse, R40, RZ ;  /* 0x00000028542c723c */ /* 0x040fe200000018ff */
[----:B-----5:R-:W5:Y:S01]  /*165b0*/  LDSM.16.M88.4 R4, [R223+0x8000] ;  /* 0x00800000df04783b */ /* 0x020f620000000200 */
[C---:B------:R-:W-:Y:S02]  /*165c0*/  IADD3 R205, R227.reuse, 0x7000, RZ ;  /* 0x00007000e3cd7810 */ /* 0x040fe40007ffe0ff */
[----:B------:R-:W-:Y:S01]  /*165d0*/  IADD3 R204, R227, 0x7800, RZ ;  /* 0x00007800e3cc7810 */ /* 0x000fe20007ffe0ff */
[----:B------:R-:W-:Y:S03]  /*165e0*/  LDSM.16.M88.4 R88, [R216+0x1000] ;  /* 0x00100000d858783b */ /* 0x000fe60000000200 */
[C---:B----4-:R-:W-:Y:S01]  /*165f0*/  HMMA.16816.F32 R36, R84.reuse, R32, RZ ;  /* 0x000000205424723c */ /* 0x050fe200000018ff */
[----:B------:R-:W-:Y:S04]  /*16600*/  LDSM.16.M88.4 R80, [R229+0xb000] ;  /* 0x00b00000e550783b */ /* 0x000fe80000000200 */
[----:B------:R-:W-:Y:S03]  /*16610*/  LDSM.16.M88.4 R92, [R223+0xb800] ;  /* 0x00b80000df5c783b */ /* 0x000fe60000000200 */
[C---:B-1----:R-:W-:Y:S01]  /*16620*/  HMMA.16816.F32 R28, R84.reuse, R24, RZ ;  /* 0x00000018541c723c */ /* 0x042fe200000018ff */
[----:B------:R-:W0:Y:S07]  /*16630*/  LDGDEPBAR ;  /* 0x00000000000079af */ /* 0x000e2e0000000000 */
[C---:B------:R-:W-:Y:S08]  /*16640*/  HMMA.16816.F32 R40, R84.reuse, R42, RZ ;  /* 0x0000002a5428723c */ /* 0x040ff000000018ff */
[C---:B------:R-:W-:Y:S08]  /*16650*/  HMMA.16816.F32 R32, R84.reuse, R34, RZ ;  /* 0x000000225420723c */ /* 0x040ff000000018ff */
[C---:B------:R-:W-:Y:S08]  /*16660*/  HMMA.16816.F32 R24, R84.reuse, R26, RZ ;  /* 0x0000001a5418723c */ /* 0x040ff000000018ff */
[C---:B------:R-:W-:Y:S08]  /*16670*/  HMMA.16816.F32 R20, R84.reuse, R76, RZ ;  /* 0x0000004c5414723c */ /* 0x040ff000000018ff */
[----:B------:R-:W-:Y:S01]  /*16680*/  HMMA.16816.F32 R84, R84, R78, RZ ;  /* 0x0000004e5454723c */ /* 0x000fe200000018ff */
        /* <DEDUP_REMOVED lines=13> */
[----:B------:R-:W3:Y:S03]  /*16760*/  LDSM.16.M88.4 R16, [R216] ;  /* 0x00000000d810783b */ /* 0x000ee60000000200 */
[C---:B-----5:R-:W-:Y:S08]  /*16770*/  HMMA.16816.F32 R44, R12.reuse, R4, R44 ;  /* 0x000000040c2c723c */ /* 0x060ff0000000182c */
[C---:B------:R-:W-:Y:S01]  /*16780*/  HMMA.16816.F32 R40, R12.reuse, R6, R40 ;  /* 0x000000060c28723c */ /* 0x040fe20000001828 */
[----:B------:R-:W4:Y:S07]  /*16790*/  LDSM.16.M88.4 R4, [R216+0x800] ;  /* 0x00080000d804783b */ /* 0x000f2e0000000200 */
[C---:B-1----:R-:W-:Y:S08]  /*167a0*/  HMMA.16816.F32 R36, R12.reuse, R64, R36 ;  /* 0x000000400c24723c */ /* 0x042ff00000001824 */
[C---:B------:R-:W-:Y:S01]  /*167b0*/  HMMA.16816.F32 R32, R12.reuse, R66, R32 ;  /* 0x000000420c20723c */ /* 0x040fe20000001820 */
[----:B------:R-:W-:Y:S07]  /*167c0*/  LDSM.16.M88.4 R64, [R229+0xa000] ;  /* 0x00a00000e540783b */ /* 0x000fee0000000200 */
[C---:B--2---:R-:W-:Y:S08]  /*167d0*/  HMMA.16816.F32 R28, R12.reuse, R8, R28 ;  /* 0x000000080c1c723c */ /* 0x044ff0000000181c */
        /* <DEDUP_REMOVED lines=28> */
[C---:B-----5:R-:W-:Y:S08]  /*169a0*/  HMMA.16816.F32 R20, R8.reuse, R76, R20 ;  /* 0x0000004c0814723c */ /* 0x060ff00000001814 */
        /* <DEDUP_REMOVED lines=11> */
[----:B------:R-:W3:Y:S07]  /*16a60*/  LDSM.16.M88.4 R68, [R216+0x3000] ;  /* 0x00300000d844783b */ /* 0x000eee0000000200 */
[C---:B-1----:R-:W-:Y:S08]  /*16a70*/  HMMA.16816.F32 R20, R16.reuse, R64, R20 ;  /* 0x000000401014723c */ /* 0x042ff00000001814 */
[----:B------:R-:W-:Y:S01]  /*16a80*/  HMMA.16816.F32 R84, R16, R66, R84 ;  /* 0x000000421054723c */ /* 0x000fe20000001854 */
[----:B------:R-:W1:Y:S04]  /*16a90*/  LDSM.16.M88.4 R64, [R216+0x3800] ;  /* 0x00380000d840783b */ /* 0x000e680000000200 */
[----:B------:R-:W-:Y:S03]  /*16aa0*/  LDSM.16.M88.4 R16, [R230+0x4000] ;  /* 0x00400000e610783b */ /* 0x000fe60000000200 */
[C---:B--2---:R-:W-:Y:S08]  /*16ab0*/  HMMA.16816.F32 R44, R88.reuse, R12, R44 ;  /* 0x0000000c582c723c */ /* 0x044ff0000000182c */
[C---:B------:R-:W-:Y:S01]  /*16ac0*/  HMMA.16816.F32 R40, R88.reuse, R14, R40 ;  /* 0x0000000e5828723c */ /* 0x040fe20000001828 */
[----:B------:R-:W2:Y:S07]  /*16ad0*/  LDSM.16.M88.4 R12, [R229+0xc000] ;  /* 0x00c00000e50c783b */ /* 0x000eae0000000200 */
[C---:B-----5:R-:W-:Y:S08]  /*16ae0*/  HMMA.16816.F32 R36, R88.reuse, R8, R36 ;  /* 0x000000085824723c */ /* 0x060ff00000001824 */
[C---:B------:R-:W-:Y:S01]  /*16af0*/  HMMA.16816.F32 R32, R88.reuse, R10, R32 ;  /* 0x0000000a5820723c */ /* 0x040fe20000001820 */
[----:B------:R-:W5:Y:S07]  /*16b00*/  LDSM.16.M88.4 R8, [R229+0xc800] ;  /* 0x00c80000e508783b */ /* 0x000f6e0000000200 */
[C---:B---3--:R-:W-:Y:S08]  /*16b10*/  HMMA.16816.F32 R28, R88.reuse, R4, R28 ;  /* 0x00000004581c723c */ /* 0x048ff0000000181c */
[C---:B------:R-:W-:Y:S01]  /*16b20*/  HMMA.16816.F32 R24, R88.reuse, R6, R24 ;  /* 0x000000065818723c */ /* 0x040fe20000001818 */
[----:B------:R-:W3:Y:S07]  /*16b30*/  LDSM.16.M88.4 R4, [R229+0xd000] ;  /* 0x00d00000e504783b */ /* 0x000eee0000000200 */
[C---:B------:R-:W-:Y:S08]  /*16b40*/  HMMA.16816.F32 R20, R88.reuse, R92, R20 ;  /* 0x0000005c5814723c */ /* 0x040ff00000001814 */
[----:B------:R-:W-:Y:S08]  /*16b50*/  HMMA.16816.F32 R84, R88, R94, R84 ;  /* 0x0000005e5854723c */ /* 0x000ff00000001854 */
        /* <DEDUP_REMOVED lines=9> */
[C---:B-1----:R-:W-:Y:S01]  /*16bf0*/  HMMA.16816.F32 R88, R80.reuse, R64, R20 ;  /* 0x000000405058723c */ /* 0x042fe20000001814 */
[----:B------:R-:W1:Y:S07]  /*16c00*/  LDSM.16.M88.4 R20, [R227+0x4800] ;  /* 0x00480000e314783b */ /* 0x000e6e0000000200 */
[----:B------:R-:W-:Y:S01]  /*16c10*/  HMMA.16816.F32 R84, R80, R66, R84 ;  /* 0x000000425054723c */ /* 0x000fe20000001854 */
[----:B------:R-:W1:Y:S07]  /*16c20*/  LDSM.16.M88.4 R64, [R227+0x5000] ;  /* 0x00500000e340783b */ /* 0x000e6e0000000200 */
[C---:B--2---:R-:W-:Y:S08]  /*16c30*/  HMMA.16816.F32 R44, R16.reuse, R12, R44 ;  /* 0x0000000c102c723c */ /* 0x044ff0000000182c */
[C---:B------:R-:W-:Y:S01]  /*16c40*/  HMMA.16816.F32 R40, R16.reuse, R14, R40 ;  /* 0x0000000e1028723c */ /* 0x040fe20000001828 */
[----:B------:R-:W-:Y:S07]  /*16c50*/  LDSM.16.M88.4 R12, [R226+0x4000] ;  /* 0x00400000e20c783b */ /* 0x000fee0000000200 */
[C---:B-----5:R-:W-:Y:S08]  /*16c60*/  HMMA.16816.F32 R36, R16.reuse, R8, R36 ;  /* 0x000000081024723c */ /* 0x060ff00000001824 */
        /* <DEDUP_REMOVED lines=35> */
[C---:B------:R-:W-:Y:S08]  /*16ea0*/  HMMA.16816.F32 R44, R72.reuse, R68, R44 ;  /* 0x00000044482c723c */ /* 0x040ff0000000182c */
[C---:B------:R-:W-:Y:S01]  /*16eb0*/  HMMA.16816.F32 R40, R72.reuse, R70, R40 ;  /* 0x000000464828723c */ /* 0x040fe20000001828 */
[----:B------:R-:W-:Y:S07]  /*16ec0*/  LDSM.16.M88.4 R68, [R228+0x6000] ;  /* 0x00600000e444783b */ /* 0x000fee0000000200 */
[C---:B--2---:R-:W-:Y:S08]  /*16ed0*/  HMMA.16816.F32 R88, R72.reuse, R4, R88 ;  /* 0x000000044858723c */ /* 0x044ff00000001858 */
[C---:B------:R-:W-:Y:S01]  /*16ee0*/  HMMA.16816.F32 R84, R72.reuse, R6, R84 ;  /* 0x000000064854723c */ /* 0x040fe20000001854 */
[----:B------:R-:W2:Y:S07]  /*16ef0*/  LDSM.16.M88.4 R4, [R227+0x6000] ;  /* 0x00600000e304783b */ /* 0x000eae0000000200 */
[C---:B------:R-:W-:Y:S08]  /*16f00*/  HMMA.16816.F32 R36, R72.reuse, R76, R36 ;  /* 0x0000004c4824723c */ /* 0x040ff00000001824 */
[C---:B------:R-:W-:Y:S08]  /*16f10*/  HMMA.16816.F32 R28, R72.reuse, R8, R28 ;  /* 0x00000008481c723c */ /* 0x040ff0000000181c */
[C---:B------:R-:W-:Y:S01]  /*16f20*/  HMMA.16816.F32 R24, R72.reuse, R10, R24 ;  /* 0x0000000a4818723c */ /* 0x040fe20000001818 */
[----:B------:R-:W4:Y:S07]  /*16f30*/  LDSM.16.M88.4 R8, [R229+0xf800] ;  /* 0x00f80000e508783b */ /* 0x000f2e0000000200 */
[----:B------:R-:W-:Y:S01]  /*16f40*/  HMMA.16816.F32 R32, R72, R78, R32 ;  /* 0x0000004e4820723c */ /* 0x000fe20000001820 */
[----:B------:R-:W-:Y:S04]  /*16f50*/  LDSM.16.M88.4 R72, [R226+0x6000] ;  /* 0x00600000e248783b */ /* 0x000fe80000000200 */
[----:B------:R-:W-:Y:S03]  /*16f60*/  LDSM.16.M88.4 R76, [R223+0xe000] ;  /* 0x00e00000df4c783b */ /* 0x000fe60000000200 */
[C---:B-1----:R-:W-:Y:S08]  /*16f70*/  HMMA.16816.F32 R44, R16.reuse, R12, R44 ;  /* 0x0000000c102c723c */ /* 0x042ff0000000182c */
[C---:B------:R-:W-:Y:S01]  /*16f80*/  HMMA.16816.F32 R40, R16.reuse, R14, R40 ;  /* 0x0000000e1028723c */ /* 0x040fe20000001828 */
[----:B------:R-:W1:Y:S07]  /*16f90*/  LDSM.16.M88.4 R12, [R227+0x6800] ;  /* 0x00680000e30c783b */ /* 0x000e6e0000000200 */
[C---:B------:R-:W-:Y:S08]  /*16fa0*/  HMMA.16816.F32 R36, R16.reuse, R20, R36 ;  /* 0x000000141024723c */ /* 0x040ff00000001824 */
[C---:B---3--:R-:W-:Y:S08]  /*16fb0*/  HMMA.16816.F32 R28, R16.reuse, R64, R28 ;  /* 0x00000040101c723c */ /* 0x048ff0000000181c */
[C---:B------:R-:W-:Y:S01]  /*16fc0*/  HMMA.16816.F32 R24, R16.reuse, R66, R24 ;  /* 0x000000421018723c */ /* 0x040fe20000001818 */
[----:B------:R-:W3:Y:S07]  /*16fd0*/  LDSM.16.M88.4 R64, [R227+0x7000] ;  /* 0x00700000e340783b */ /* 0x000eee0000000200 */
[----:B------:R-:W-:Y:S01]  /*16fe0*/  HMMA.16816.F32 R32, R16, R22, R32 ;  /* 0x000000161020723c */ /* 0x000fe20000001820 */
[----:B------:R-:W5:Y:S07]  /*16ff0*/  LDSM.16.M88.4 R20, [R227+0x7800] ;  /* 0x00780000e314783b */ /* 0x000f6e0000000200 */
[C---:B--2---:R-:W-:Y:S08]  /*17000*/  HMMA.16816.F32 R44, R68.reuse, R4, R44 ;  /* 0x00000004442c723c */ /* 0x044ff0000000182c */
[----:B------:R-:W-:Y:S01]  /*17010*/  HMMA.16816.F32 R40, R68, R6, R40 ;  /* 0x000000064428723c */ /* 0x000fe20000001828 */
[----:B------:R-:W2:Y:S07]  /*17020*/  LDSM.16.M88.4 R4, [R223+0xe800] ;  /* 0x00e80000df04783b */ /* 0x000eae0000000200 */
[C---:B----4-:R-:W-:Y:S08]  /*17030*/  HMMA.16816.F32 R88, R16.reuse, R8, R88 ;  /* 0x000000081058723c */ /* 0x050ff00000001858 */
[----:B------:R-:W-:Y:S01]  /*17040*/  HMMA.16816.F32 R84, R16, R10, R84 ;  /* 0x0000000a1054723c */ /* 0x000fe20000001854 */
[----:B------:R-:W4:Y:S04]  /*17050*/  LDSM.16.M88.4 R8, [R223+0xf000] ;  /* 0x00f00000df08783b */ /* 0x000f280000000200 */
[----:B------:R-:W-:Y:S03]  /*17060*/  LDSM.16.M88.4 R16, [R223+0xf800] ;  /* 0x00f80000df10783b */ /* 0x000fe60000000200 */
[C---:B-1----:R-:W-:Y:S08]  /*17070*/  HMMA.16816.F32 R36, R68.reuse, R12, R36 ;  /* 0x0000000c4424723c */ /* 0x042ff00000001824 */
[C---:B------:R-:W-:Y:S01]  /*17080*/  HMMA.16816.F32 R32, R68.reuse, R14, R32 ;  /* 0x0000000e4420723c */ /* 0x040fe20000001820 */
[----:B------:R-:W-:Y:S07]  /*17090*/  LDSM.16.M88.4 R12, [R225+0x6000] ;  /* 0x00600000e10c783b */ /* 0x000fee0000000200 */
[C---:B---3--:R-:W-:Y:S08]  /*170a0*/  HMMA.16816.F32 R28, R68.reuse, R64, R28 ;  /* 0x00000040441c723c */ /* 0x048ff0000000181c */
[C---:B-----5:R-:W-:Y:S08]  /*170b0*/  HMMA.16816.F32 R88, R68.reuse, R20, R88 ;  /* 0x000000144458723c */ /* 0x060ff00000001858 */
[----:B------:R-:W-:Y:S01]  /*170c0*/  HMMA.16816.F32 R84, R68, R22, R84 ;  /* 0x000000164454723c */ /* 0x000fe20000001854 */
[----:B------:R-:W1:Y:S07]  /*170d0*/  LDSM.16.M88.4 R20, [R216+0x6000] ;  /* 0x00600000d814783b */ /* 0x000e6e0000000200 */
[C---:B--2---:R-:W-:Y:S07]  /*170e0*/  HMMA.16816.F32 R36, R72.reuse, R4, R36 ;  /* 0x000000044824723c */ /* 0x044fee0000001824 */
[----:B------:R-:W-:Y:S01]  /*170f0*/  SHF.R.S32.HI R5, RZ, 0x1f, R52 ;  /* 0x0000001fff057819 */ /* 0x000fe20000011434 */
[----:B------:R-:W-:Y:S03]  /*17100*/  HMMA.16816.F32 R44, R72, R76, R44 ;  /* 0x0000004c482c723c */ /* 0x000fe6000000182c */
[----:B------:R-:W-:-:S04]  /*17110*/  LEA.HI R0, R5, R52, RZ, 0x5 ;  /* 0x0000003405007211 */ /* 0x000fc800078f28ff */
[----:B------:R-:W-:Y:S01]  /*17120*/  LOP3.LUT R5, R0, 0xffffffe0, RZ, 0xc0, !PT ;  /* 0xffffffe000057812 */ /* 0x000fe200078ec0ff */
[C---:B------:R-:W-:Y:S04]  /*17130*/  HMMA.16816.F32 R32, R72.reuse, R6, R32 ;  /* 0x000000064820723c */ /* 0x040fe80000001820 */
[----:B------:R-:W-:Y:S02]  /*17140*/  IMAD.IADD R0, R52, 0x1, -R5 ;  /* 0x0000000134007824 */ /* 0x000fe400078e0a05 */
[----:B------:R-:W2:Y:S01]  /*17150*/  LDSM.16.M88.4 R4, [R216+0x6800] ;  /* 0x00680000d804783b */ /* 0x000ea20000000200 */
[----:B------:R-:W-:Y:S01]  /*17160*/  IMAD.IADD R52, R2, 0x1, R167 ;  /* 0x0000000102347824 */ /* 0x000fe200078e02a7 */
[----:B----4-:R-:W-:Y:S07]  /*17170*/  HMMA.16816.F32 R28, R72, R8, R28 ;  /* 0x00000008481c723c */ /* 0x010fee000000181c */
[----:B------:R-:W-:Y:S01]  /*17180*/  SHF.R.S32.HI R9, RZ, 0x1f, R0 ;  /* 0x0000001fff097819 */ /* 0x000fe20000011400 */
[----:B------:R-:W-:Y:S03]  /*17190*/  HMMA.16816.F32 R24, R68, R66, R24 ;  /* 0x000000424418723c */ /* 0x000fe60000001818 */
[----:B------:R-:W-:-:S04]  /*171a0*/  LEA.HI R0, R9, R0, RZ, 0x2 ;  /* 0x0000000009007211 */ /* 0x000fc800078f10ff */
[----:B------:R-:W-:Y:S01]  /*171b0*/  SHF.R.S32.HI R8, RZ, 0x2, R0 ;  /* 0x00000002ff087819 */ /* 0x000fe20000011400 */
[----:B-1----:R-:W-:Y:S01]  /*171c0*/  HMMA.16816.F32 R44, R12, R20, R44 ;  /* 0x000000140c2c723c */ /* 0x002fe2000000182c */
[----:B------:R-:W-:-:S03]  /*171d0*/  IADD3 R0, R63, 0x1, -R232 ;  /* 0x000000013f007810 */ /* 0x000fc60007ffe8e8 */
[----:B------:R-:W-:Y:S01]  /*171e0*/  IMAD.IADD R247, R8, 0x1, R247 ;  /* 0x0000000108f77824 */ /* 0x000fe200078e02f7 */
[----:B------:R-:W-:Y:S02]  /*171f0*/  IADD3 R0, R0, c[0x0][0x2e8], RZ ;  /* 0x0000ba0000007a10 */ /* 0x000fe40007ffe0ff */
[----:B------:R-:W-:Y:S01]  /*17200*/  IADD3 R8, R63, -c[0x0][0x2e4], -R232 ;  /* 0x8000b9003f087a10 */ /* 0x000fe20007ffe8e8 */
[C---:B------:R-:W-:Y:S01]  /*17210*/  HMMA.16816.F32 R40, R72.reuse, R78, R40 ;  /* 0x0000004e4828723c */ /* 0x040fe20000001828 */
[C---:B------:R-:W-:Y:S01]  /*17220*/  IADD3 R246, R247.reuse, 0x8, RZ ;  /* 0x00000008f7f67810 */ /* 0x040fe20007ffe0ff */
[C---:B------:R-:W-:Y:S02]  /*17230*/  IMAD.IADD R244, R247.reuse, 0x1, R0 ;  /* 0x00000001f7f47824 */ /* 0x040fe400078e0200 */
[----:B------:R-:W-:Y:S02]  /*17240*/  IMAD.IADD R247, R247, 0x1, R8 ;  /* 0x00000001f7f77824 */ /* 0x000fe400078e0208 */
[--C-:B------:R-:W-:Y:S01]  /*17250*/  IMAD.IADD R0, R0, 0x1, R246.reuse ;  /* 0x0000000100007824 */ /* 0x100fe200078e02f6 */
[-C--:B------:R-:W-:Y:S01]  /*17260*/  IMNMX R244, R244, R63.reuse, PT ;  /* 0x0000003ff4f47217 */ /* 0x080fe20003800200 */
[----:B------:R-:W-:Y:S01]  /*17270*/  IMAD.IADD R246, R8, 0x1, R246 ;  /* 0x0000000108f67824 */ /* 0x000fe200078e02f6 */
[----:B------:R-:W-:Y:S01]  /*17280*/  IADD3 R8, R52, 0x1, RZ ;  /* 0x0000000134087810 */ /* 0x000fe20007ffe0ff */
[----:B------:R-:W-:Y:S01]  /*17290*/  HMMA.16816.F32 R24, R72, R10, R24 ;  /* 0x0000000a4818723c */ /* 0x000fe20000001818 */
[----:B------:R-:W-:-:S02]  /*172a0*/  IMNMX R245, R0, R63, PT ;  /* 0x0000003f00f57217 */ /* 0x000fc40003800200 */
[----:B------:R-:W-:Y:S02]  /*172b0*/  IMNMX R247, RZ, R247, !PT ;  /* 0x000000f7fff77217 */ /* 0x000fe40007800200 */
[----:B------:R-:W-:Y:S02]  /*172c0*/  IMNMX R246, RZ, R246, !PT ;  /* 0x000000f6fff67217 */ /* 0x000fe40007800200 */
[C---:B------:R-:W-:Y:S01]  /*172d0*/  ISETP.GE.AND P4, PT, R8.reuse, R244, PT ;  /* 0x000000f40800720c */ /* 0x040fe20003f86270 */
[----:B--2---:R-:W-:Y:S01]  /*172e0*/  HMMA.16816.F32 R36, R12, R4, R36 ;  /* 0x000000040c24723c */ /* 0x004fe20000001824 */
[C---:B------:R-:W-:Y:S02]  /*172f0*/  ISETP.GE.AND P0, PT, R8.reuse, R245, PT ;  /* 0x000000f50800720c */ /* 0x040fe40003f06270 */
[C---:B------:R-:W-:Y:S02]  /*17300*/  ISETP.LT.OR P4, PT, R8.reuse, R247, P4 ;  /* 0x000000f70800720c */ /* 0x040fe40002781670 */
[----:B------:R-:W-:-:S02]  /*17310*/  ISETP.LT.OR P0, PT, R8, R246, P0 ;  /* 0x000000f60800720c */ /* 0x000fc40000701670 */
[----:B------:R-:W1:Y:S01]  /*17320*/  LDSM.16.M88.4 R8, [R216+0x7000] ;  /* 0x00700000d808783b */ /* 0x000e620000000200 */
[----:B------:R-:W-:Y:S01]  /*17330*/  IADD3 R4, R52, 0x9, RZ ;  /* 0x0000000934047810 */ /* 0x000fe20007ffe0ff */
[C---:B------:R-:W-:Y:S01]  /*17340*/  HMMA.16816.F32 R32, R12.reuse, R6, R32 ;  /* 0x000000060c20723c */ /* 0x040fe20000001820 */
[----:B------:R-:W-:Y:S02]  /*17350*/  FSEL R20, R45, -INF , !P4 ;  /* 0xff8000002d147808 */ /* 0x000fe40006000000 */
[----:B------:R-:W-:Y:S02]  /*17360*/  FSEL R47, R47, -INF , !P0 ;  /* 0xff8000002f2f7808 */ /* 0x000fe40004000000 */
[C---:B------:R-:W-:Y:S02]  /*17370*/  ISETP.GE.AND P4, PT, R4.reuse, R244, PT ;  /* 0x000000f40400720c */ /* 0x040fe40003f86270 */
[C---:B------:R-:W-:Y:S01]  /*17380*/  ISETP.GE.AND P0, PT, R4.reuse, R245, PT ;  /* 0x000000f50400720c */ /* 0x040fe20003f06270 */
[----:B------:R-:W-:Y:S01]  /*17390*/  HMMA.16816.F32 R40, R12, R22, R40 ;  /* 0x000000160c28723c */ /* 0x000fe20000001828 */
[----:B------:R-:W-:-:S02]  /*173a0*/  ISETP.LT.OR P4, PT, R4, R247, P4 ;  /* 0x000000f70400720c */ /* 0x000fc40002781670 */
[----:B------:R-:W-:Y:S02]  /*173b0*/  ISETP.LT.OR P0, PT, R4, R246, P0 ;  /* 0x000000f60400720c */ /* 0x000fe40000701670 */
[----:B------:R-:W2:Y:S01]  /*173c0*/  LDSM.16.M88.4 R4, [R216+0x7800] ;  /* 0x00780000d804783b */ /* 0x000ea20000000200 */
[----:B------:R-:W-:Y:S01]  /*173d0*/  LOP3.LUT R0, R3, R49, RZ, 0xfc, !PT ;  /* 0x0000003103007212 */ /* 0x000fe200078efcff */
[----:B------:R-:W-:-:S04]  /*173e0*/  DEPBAR.LE SB0, 0x0 ;  /* 0x000080000000791a */ /* 0x000fc80000000000 */
[C---:B------:R-:W-:Y:S01]  /*173f0*/  IADD3 R3, R52.reuse, 0x8, RZ ;  /* 0x0000000834037810 */ /* 0x040fe20007ffe0ff */
[C---:B------:R-:W-:Y:S01]  /*17400*/  HMMA.16816.F32 R88, R72.reuse, R16, R88 ;  /* 0x000000104858723c */ /* 0x040fe20000001858 */
[CC--:B------:R-:W-:Y:S02]  /*17410*/  ISETP.GE.AND P5, PT, R52.reuse, R244.reuse, PT ;  /* 0x000000f43400720c */ /* 0x0c0fe40003fa6270 */
[C---:B------:R-:W-:Y:S02]  /*17420*/  ISETP.GE.AND P6, PT, R3.reuse, R244, PT ;  /* 0x000000f40300720c */ /* 0x040fe40003fc6270 */
[CC--:B------:R-:W-:Y:S02]  /*17430*/  ISETP.GE.AND P1, PT, R3.reuse, R245.reuse, PT ;  /* 0x000000f50300720c */ /* 0x0c0fe40003f26270 */
[----:B------:R-:W-:Y:S01]  /*17440*/  ISETP.GE.AND P2, PT, R52, R245, PT ;  /* 0x000000f53400720c */ /* 0x000fe20003f46270 */
[----:B------:R-:W-:Y:S01]  /*17450*/  HMMA.16816.F32 R84, R72, R18, R84 ;  /* 0x000000124854723c */ /* 0x000fe20000001854 */
[----:B------:R-:W-:-:S02]  /*17460*/  ISETP.LT.OR P6, PT, R3, R247, P6 ;  /* 0x000000f70300720c */ /* 0x000fc400037c1670 */
[-C--:B------:R-:W-:Y:S02]  /*17470*/  ISETP.LT.OR P1, PT, R3, R246.reuse, P1 ;  /* 0x000000f60300720c */ /* 0x080fe40000f21670 */
[C---:B------:R-:W-:Y:S02]  /*17480*/  ISETP.LT.OR P5, PT, R52.reuse, R247, P5 ;  /* 0x000000f73400720c */ /* 0x040fe40002fa1670 */
[C---:B------:R-:W-:Y:S02]  /*17490*/  ISETP.LT.OR P2, PT, R52.reuse, R246, P2 ;  /* 0x000000f63400720c */ /* 0x040fe40001741670 */
[----:B------:R-:W-:Y:S01]  /*174a0*/  IADD3 R3, R52, 0x10, RZ ;  /* 0x0000001034037810 */ /* 0x000fe20007ffe0ff */
[----:B-1----:R-:W-:Y:S01]  /*174b0*/  HMMA.16816.F32 R28, R12, R8, R28 ;  /* 0x000000080c1c723c */ /* 0x002fe2000000181c */
[----:B------:R-:W-:Y:S02]  /*174c0*/  FSEL R44, R44, -INF , !P5 ;  /* 0xff8000002c2c7808 */ /* 0x000fe40006800000 */
[----:B------:R-:W-:-:S02]  /*174d0*/  FSEL R46, R46, -INF , !P2 ;  /* 0xff8000002e2e7808 */ /* 0x000fc40005000000 */
[C---:B------:R-:W-:Y:S02]  /*174e0*/  ISETP.GE.AND P5, PT, R3.reuse, R244, PT ;  /* 0x000000f40300720c */ /* 0x040fe40003fa6270 */
[C---:B------:R-:W-:Y:S01]  /*174f0*/  ISETP.GE.AND P2, PT, R3.reuse, R245, PT ;  /* 0x000000f50300720c */ /* 0x040fe20003f46270 */
[C---:B------:R-:W-:Y:S01]  /*17500*/  HMMA.16816.F32 R24, R12.reuse, R10, R24 ;  /* 0x0000000a0c18723c */ /* 0x040fe20000001818 */
[C---:B------:R-:W-:Y:S02]  /*17510*/  ISETP.LT.OR P5, PT, R3.reuse, R247, P5 ;  /* 0x000000f70300720c */ /* 0x040fe40002fa1670 */
[----:B------:R-:W-:Y:S02]  /*17520*/  ISETP.LT.OR P2, PT, R3, R246, P2 ;  /* 0x000000f60300720c */ /* 0x000fe40001741670 */
[C---:B------:R-:W-:Y:S02]  /*17530*/  IADD3 R16, R52.reuse, 0x11, RZ ;  /* 0x0000001134107810 */ /* 0x040fe40007ffe0ff */
[----:B------:R-:W-:Y:S01]  /*17540*/  IADD3 R3, R52, 0x18, RZ ;  /* 0x0000001834037810 */ /* 0x000fe20007ffe0ff */
[----:B--2---:R-:W-:Y:S01]  /*17550*/  HMMA.16816.F32 R88, R12, R4, R88 ;  /* 0x000000040c58723c */ /* 0x004fe20000001858 */
[----:B------:R-:W-:-:S02]  /*17560*/  FSEL R40, R40, -INF , !P6 ;  /* 0xff80000028287808 */ /* 0x000fc40007000000 */
[----:B------:R-:W-:Y:S02]  /*17570*/  FSEL R21, R42, -INF , !P1 ;  /* 0xff8000002a157808 */ /* 0x000fe40004800000 */
[----:B------:R-:W-:Y:S02]  /*17580*/  FSEL R22, R41, -INF , !P4 ;  /* 0xff80000029167808 */ /* 0x000fe40006000000 */
[----:B------:R-:W-:Y:S01]  /*17590*/  FSEL R43, R43, -INF , !P0 ;  /* 0xff8000002b2b7808 */ /* 0x000fe20004000000 */
[----:B------:R-:W-:Y:S01]  /*175a0*/  HMMA.16816.F32 R84, R12, R6, R84 ;  /* 0x000000060c54723c */ /* 0x000fe20000001854 */
[CC--:B------:R-:W-:Y:S02]  /*175b0*/  ISETP.GE.AND P4, PT, R16.reuse, R244.reuse, PT ;  /* 0x000000f41000720c */ /* 0x0c0fe40003f86270 */
[----:B------:R-:W-:Y:S02]  /*175c0*/  ISETP.GE.AND P0, PT, R16, R245, PT ;  /* 0x000000f51000720c */ /* 0x000fe40003f06270 */
[----:B------:R-:W-:-:S02]  /*175d0*/  ISETP.GE.AND P6, PT, R3, R244, PT ;  /* 0x000000f40300720c */ /* 0x000fc40003fc6270 */
[C---:B------:R-:W-:Y:S02]  /*175e0*/  ISETP.GE.AND P1, PT, R3.reuse, R245, PT ;  /* 0x000000f50300720c */ /* 0x040fe40003f26270 */
[CC--:B------:R-:W-:Y:S02]  /*175f0*/  ISETP.LT.OR P4, PT, R16.reuse, R247.reuse, P4 ;  /* 0x000000f71000720c */ /* 0x0c0fe40002781670 */
[-C--:B------:R-:W-:Y:S02]  /*17600*/  ISETP.LT.OR P0, PT, R16, R246.reuse, P0 ;  /* 0x000000f61000720c */ /* 0x080fe40000701670 */
[C---:B------:R-:W-:Y:S02]  /*17610*/  ISETP.LT.OR P6, PT, R3.reuse, R247, P6 ;  /* 0x000000f70300720c */ /* 0x040fe400037c1670 */
[----:B------:R-:W-:Y:S02]  /*17620*/  ISETP.LT.OR P1, PT, R3, R246, P1 ;  /* 0x000000f60300720c */ /* 0x000fe40000f21670 */
[----:B------:R-:W-:-:S02]  /*17630*/  IADD3 R8, R52, 0x19, RZ ;  /* 0x0000001934087810 */ /* 0x000fc40007ffe0ff */
[----:B------:R-:W-:Y:S02]  /*17640*/  IADD3 R3, R52, 0x20, RZ ;  /* 0x0000002034037810 */ /* 0x000fe40007ffe0ff */
[----:B------:R-:W-:Y:S02]  /*17650*/  FSEL R18, R36, -INF , !P5 ;  /* 0xff80000024127808 */ /* 0x000fe40006800000 */
[----:B------:R-:W-:Y:S02]  /*17660*/  FSEL R19, R38, -INF , !P2 ;  /* 0xff80000026137808 */ /* 0x000fe40005000000 */
[----:B------:R-:W-:Y:S02]  /*17670*/  FSEL R16, R37, -INF , !P4 ;  /* 0xff80000025107808 */ /* 0x000fe40006000000 */
[----:B------:R-:W-:Y:S02]  /*17680*/  FSEL R9, R39, -INF , !P0 ;  /* 0xff80000027097808 */ /* 0x000fe40004000000 */
[----:B------:R-:W-:-:S02]  /*17690*/  ISETP.GE.AND P2, PT, R8, R244, PT ;  /* 0x000000f40800720c */ /* 0x000fc40003f46270 */
[CC--:B------:R-:W-:Y:S02]  /*176a0*/  ISETP.GE.AND P0, PT, R8.reuse, R245.reuse, PT ;  /* 0x000000f50800720c */ /* 0x0c0fe40003f06270 */
[C---:B------:R-:W-:Y:S02]  /*176b0*/  ISETP.GE.AND P5, PT, R3.reuse, R244, PT ;  /* 0x000000f40300720c */ /* 0x040fe40003fa6270 */
[C---:B------:R-:W-:Y:S02]  /*176c0*/  ISETP.GE.AND P4, PT, R3.reuse, R245, PT ;  /* 0x000000f50300720c */ /* 0x040fe40003f86270 */
[CC--:B------:R-:W-:Y:S02]  /*176d0*/  ISETP.LT.OR P2, PT, R8.reuse, R247.reuse, P2 ;  /* 0x000000f70800720c */ /* 0x0c0fe40001741670 */
[----:B------:R-:W-:Y:S02]  /*176e0*/  ISETP.LT.OR P0, PT, R8, R246, P0 ;  /* 0x000000f60800720c */ /* 0x000fe40000701670 */
[----:B------:R-:W-:-:S02]  /*176f0*/  ISETP.LT.OR P5, PT, R3, R247, P5 ;  /* 0x000000f70300720c */ /* 0x000fc40002fa1670 */
[----:B------:R-:W-:Y:S02]  /*17700*/  ISETP.LT.OR P4, PT, R3, R246, P4 ;  /* 0x000000f60300720c */ /* 0x000fe40002781670 */
[C---:B------:R-:W-:Y:S02]  /*17710*/  IADD3 R23, R52.reuse, 0x21, RZ ;  /* 0x0000002134177810 */ /* 0x040fe40007ffe0ff */
[----:B------:R-:W-:Y:S02]  /*17720*/  IADD3 R3, R52, 0x28, RZ ;  /* 0x0000002834037810 */ /* 0x000fe40007ffe0ff */
[----:B------:R-:W-:Y:S02]  /*17730*/  FSEL R10, R32, -INF , !P6 ;  /* 0xff800000200a7808 */ /* 0x000fe40007000000 */
[----:B------:R-:W-:Y:S02]  /*17740*/  FSEL R8, R33, -INF , !P2 ;  /* 0xff80000021087808 */ /* 0x000fe40005000000 */
[----:B------:R-:W-:-:S02]  /*17750*/  FSEL R17, R35, -INF , !P0 ;  /* 0xff80000023117808 */ /* 0x000fc40004000000 */
[-C--:B------:R-:W-:Y:S02]  /*17760*/  ISETP.GE.AND P6, PT, R23, R245.reuse, PT ;  /* 0x000000f51700720c */ /* 0x080fe40003fc6270 */
[C---:B------:R-:W-:Y:S02]  /*17770*/  ISETP.GE.AND P0, PT, R3.reuse, R244, PT ;  /* 0x000000f40300720c */ /* 0x040fe40003f06270 */
[----:B------:R-:W-:Y:S02]  /*17780*/  ISETP.GE.AND P2, PT, R3, R245, PT ;  /* 0x000000f50300720c */ /* 0x000fe40003f46270 */
[-C--:B------:R-:W-:Y:S02]  /*17790*/  ISETP.LT.OR P6, PT, R23, R246.reuse, P6 ;  /* 0x000000f61700720c */ /* 0x080fe400037c1670 */
[C---:B------:R-:W-:Y:S02]  /*177a0*/  ISETP.LT.OR P0, PT, R3.reuse, R247, P0 ;  /* 0x000000f70300720c */ /* 0x040fe40000701670 */
[----:B------:R-:W-:-:S02]  /*177b0*/  ISETP.LT.OR P2, PT, R3, R246, P2 ;  /* 0x000000f60300720c */ /* 0x000fc40001741670 */
[C---:B------:R-:W-:Y:S02]  /*177c0*/  IADD3 R3, R52.reuse, 0x31, RZ ;  /* 0x0000003134037810 */ /* 0x040fe40007ffe0ff */
[----:B------:R-:W-:Y:S02]  /*177d0*/  IADD3 R4, R52, 0x30, RZ ;  /* 0x0000003034047810 */ /* 0x000fe40007ffe0ff */
[----:B------:R-:W-:Y:S02]  /*177e0*/  FSEL R187, R31, -INF , !P6 ;  /* 0xff8000001fbb7808 */ /* 0x000fe40007000000 */
[----:B------:R-:W-:Y:S01]  /*177f0*/  FSEL R195, R26, -INF , !P2 ;  /* 0xff8000001ac37808 */ /* 0x000fe20005000000 */
[----:B------:R-:W-:Y:S01]  /*17800*/  BAR.SYNC.DEFER_BLOCKING 0x0 ;  /* 0x0000000000007b1d */ /* 0x000fe20000010000 */
[----:B------:R-:W-:Y:S02]  /*17810*/  ISETP.GE.AND P6, PT, R3, R244, PT ;  /* 0x000000f40300720c */ /* 0x000fe40003fc6270 */
[----:B------:R-:W-:-:S02]  /*17820*/  FSEL R180, R24, -INF , !P0 ;  /* 0xff80000018b47808 */ /* 0x000fc40004000000 */
[CC--:B------:R-:W-:Y:S02]  /*17830*/  ISETP.GE.AND P2, PT, R3.reuse, R245.reuse, PT ;  /* 0x000000f50300720c */ /* 0x0c0fe40003f46270 */
[----:B------:R-:W-:Y:S02]  /*17840*/  ISETP.GE.AND P0, PT, R4, R245, PT ;  /* 0x000000f50400720c */ /* 0x000fe40003f06270 */
[C---:B------:R-:W-:Y:S02]  /*17850*/  ISETP.LT.OR P6, PT, R3.reuse, R247, P6 ;  /* 0x000000f70300720c */ /* 0x040fe400037c1670 */
[-C--:B------:R-:W-:Y:S02]  /*17860*/  ISETP.LT.OR P2, PT, R3, R246.reuse, P2 ;  /* 0x000000f60300720c */ /* 0x080fe40001741670 */
[----:B------:R-:W-:Y:S02]  /*17870*/  IADD3 R5, R52, 0x29, RZ ;  /* 0x0000002934057810 */ /* 0x000fe40007ffe0ff */
[----:B------:R-:W-:-:S02]  /*17880*/  ISETP.LT.OR P0, PT, R4, R246, P0 ;  /* 0x000000f60400720c */ /* 0x000fc40000701670 */
[C---:B------:R-:W-:Y:S02]  /*17890*/  IADD3 R3, R52.reuse, 0x38, RZ ;  /* 0x0000003834037810 */ /* 0x040fe40007ffe0ff */
[----:B------:R-:W-:Y:S02]  /*178a0*/  IADD3 R52, R52, 0x39, RZ ;  /* 0x0000003934347810 */ /* 0x000fe40007ffe0ff */
[----:B------:R-:W-:Y:S02]  /*178b0*/  FSEL R11, R34, -INF , !P1 ;  /* 0xff800000220b7808 */ /* 0x000fe40004800000 */
[----:B------:R-:W-:Y:S02]  /*178c0*/  ISETP.GE.AND P1, PT, R23, R244, PT ;  /* 0x000000f41700720c */ /* 0x000fe40003f26270 */
[----:B------:R-:W-:Y:S02]  /*178d0*/  FSEL R189, R90, -INF , !P0 ;  /* 0xff8000005abd7808 */ /* 0x000fe40004000000 */
[----:B------:R-:W-:-:S02]  /*178e0*/  ISETP.GE.AND P0, PT, R52, R245, PT ;  /* 0x000000f53400720c */ /* 0x000fc40003f06270 */
[----:B------:R-:W-:Y:S02]  /*178f0*/  ISETP.LT.OR P1, PT, R23, R247, P1 ;  /* 0x000000f71700720c */ /* 0x000fe40000f21670 */
[----:B------:R-:W-:Y:S02]  /*17900*/  ISETP.LT.OR P0, PT, R52, R246, P0 ;  /* 0x000000f63400720c */ /* 0x000fe40000701670 */
[----:B------:R-:W-:Y:S02]  /*17910*/  FSEL R178, R28, -INF , !P5 ;  /* 0xff8000001cb27808 */ /* 0x000fe40006800000 */
[----:B------:R-:W-:Y:S02]  /*17920*/  FSEL R197, R30, -INF , !P4 ;  /* 0xff8000001ec57808 */ /* 0x000fe40006000000 */
[----:B------:R-:W-:Y:S02]  /*17930*/  FSEL R184, R29, -INF , !P1 ;  /* 0xff8000001db87808 */ /* 0x000fe40004800000 */
[----:B------:R-:W-:-:S02]  /*17940*/  ISETP.GE.AND P5, PT, R5, R244, PT ;  /* 0x000000f40500720c */ /* 0x000fc40003fa6270 */
[----:B------:R-:W-:Y:S02]  /*17950*/  ISETP.GE.AND P4, PT, R5, R245, PT ;  /* 0x000000f50500720c */ /* 0x000fe40003f86270 */
[----:B------:R-:W-:Y:S02]  /*17960*/  ISETP.GE.AND P1, PT, R4, R244, PT ;  /* 0x000000f40400720c */ /* 0x000fe40003f26270 */
[----:B------:R-:W-:Y:S02]  /*17970*/  FSEL R28, R87, -INF , !P0 ;  /* 0xff800000571c7808 */ /* 0x000fe40004000000 */
[----:B------:R-:W-:Y:S02]  /*17980*/  ISETP.GT.AND P0, PT, R240, R231, PT ;  /* 0x000000e7f000720c */ /* 0x000fe40003f04270 */
[C---:B------:R-:W-:Y:S02]  /*17990*/  ISETP.LT.OR P5, PT, R5.reuse, R247, P5 ;  /* 0x000000f70500720c */ /* 0x040fe40002fa1670 */
[----:B------:R-:W-:-:S02]  /*179a0*/  ISETP.LT.OR P4, PT, R5, R246, P4 ;  /* 0x000000f60500720c */ /* 0x000fc40002781670 */
[----:B------:R-:W-:Y:S02]  /*179b0*/  ISETP.LT.OR P1, PT, R4, R247, P1 ;  /* 0x000000f70400720c */ /* 0x000fe40000f21670 */
[----:B------:R-:W-:Y:S02]  /*179c0*/  FSEL R182, R25, -INF , !P5 ;  /* 0xff80000019b67808 */ /* 0x000fe40006800000 */
[----:B------:R-:W-:Y:S02]  /*179d0*/  FSEL R191, R27, -INF , !P4 ;  /* 0xff8000001bbf7808 */ /* 0x000fe40006000000 */
[----:B------:R-:W-:Y:S02]  /*179e0*/  FSEL R192, R88, -INF , !P1 ;  /* 0xff80000058c07808 */ /* 0x000fe40004800000 */
[-C--:B------:R-:W-:Y:S02]  /*179f0*/  ISETP.GE.AND P5, PT, R3, R244.reuse, PT ;  /* 0x000000f40300720c */ /* 0x080fe40003fa6270 */
[----:B------:R-:W-:-:S02]  /*17a00*/  ISETP.GE.AND P4, PT, R52, R244, PT ;  /* 0x000000f43400720c */ /* 0x000fc40003f86270 */
[C---:B------:R-:W-:Y:S02]  /*17a10*/  ISETP.GE.AND P1, PT, R3.reuse, R245, PT ;  /* 0x000000f50300720c */ /* 0x040fe40003f26270 */
[CC--:B------:R-:W-:Y:S02]  /*17a20*/  ISETP.LT.OR P5, PT, R3.reuse, R247.reuse, P5 ;  /* 0x000000f70300720c */ /* 0x0c0fe40002fa1670 */
[----:B------:R-:W-:Y:S02]  /*17a30*/  ISETP.LT.OR P1, PT, R3, R246, P1 ;  /* 0x000000f60300720c */ /* 0x000fe40000f21670 */
[----:B------:R-:W-:Y:S02]  /*17a40*/  ISETP.LT.OR P4, PT, R52, R247, P4 ;  /* 0x000000f73400720c */ /* 0x000fe40002781670 */
[----:B------:R-:W-:Y:S02]  /*17a50*/  FSEL R190, R89, -INF , !P6 ;  /* 0xff80000059be7808 */ /* 0x000fe40007000000 */
[----:B------:R-:W-:-:S02]  /*17a60*/  FSEL R31, R91, -INF , !P2 ;  /* 0xff8000005b1f7808 */ /* 0x000fc40005000000 */
        /* <DEDUP_REMOVED lines=12> */
[----:B------:R-:W-:Y:S02]  /*17b30*/  ISETP.GE.AND P4, PT, R2, RZ, PT ;  /* 0x000000ff0200720c */ /* 0x000fe40003f86270 */
        /* <DEDUP_REMOVED lines=26> */
[----:B------:R-:W-:-:S03]  /*17ce0*/  @!P4 IADD3 R14, -R14, RZ, RZ ;  /* 0x000000ff0e0ec210 */ /* 0x000fc60007ffe1ff */
[----:B------:R-:W-:Y:S01]  /*17cf0*/  @!P1 IMAD.MOV R12, RZ, RZ, -R12 ;  /* 0x000000ffff0c9224 */ /* 0x000fe200078e0a0c */
[----:B------:R-:W-:-:S04]  /*17d00*/  SEL R5, R2, R14, !P2 ;  /* 0x0000000e02057207 */ /* 0x000fc80005000000 */
[----:B------:R-:W-:Y:S01]  /*17d10*/  SEL R2, R2, R12, !P2 ;  /* 0x0000000c02027207 */ /* 0x000fe20005000000 */
        /* <DEDUP_REMOVED lines=12> */
[----:B--2---:R-:W-:-:S05]  /*17de0*/  IMAD.IADD R4, R4, 0x1, -R3 ;  /* 0x0000000104047824 */ /* 0x004fca00078e0a03 */
[----:B------:R-:W-:-:S05]  /*17df0*/  SHF.R.S32.HI R3, RZ, 0x1f, R4 ;  /* 0x0000001fff037819 */ /* 0x000fca0000011404 */
[----:B------:R-:W-:-:S04]  /*17e00*/  IMAD R3, R3, c[0x0][0x180], RZ ;  /* 0x0000600003037a24 */ /* 0x000fc800078e02ff */
[C---:B------:R-:W-:Y:S02]  /*17e10*/  IMAD R3, R4.reuse, c[0x0][0x184], R3 ;  /* 0x0000610004037a24 */ /* 0x040fe400078e0203 */
[----:B------:R-:W-:-:S05]  /*17e20*/  IMAD.WIDE.U32 R4, R4, c[0x0][0x180], R6 ;  /* 0x0000600004047a25 */ /* 0x000fca00078e0006 */
[----:B------:R-:W-:Y:S01]  /*17e30*/  IADD3 R3, R5, R3, RZ ;  /* 0x0000000305037210 */ /* 0x000fe20007ffe0ff */
[----:B------:R-:W-:Y:S01]  /*17e40*/  IMAD.MOV.U32 R5, RZ, RZ, R4 ;  /* 0x000000ffff057224 */ /* 0x000fe200078e0004 */
[----:B------:R-:W-:Y:S05]  /*17e50*/  BRA `(.L_x_6591) ;  /* 0x0000003000007947 */ /* 0x000fea0003800000 */
.L_x_6590:
[----:B------:R-:W-:-:S05]  /*17e60*/  IMAD.MOV.U32 R5, RZ, RZ, c[0x0][0x198] ;  /* 0x00006600ff057624 */ /* 0x000fca00078e00ff */
[----:B------:R-:W-:-:S04]  /*17e70*/  LEA R5, -R5, RZ, 0x6 ;  /* 0x000000ff05057211 */ /* 0x000fc800078e31ff */
[----:B------:R-:W-:Y:S02]  /*17e80*/  SHF.R.S32.HI R3, RZ, 0x1f, R5 ;  /* 0x0000001fff037819 */ /* 0x000fe40000011405 */
.L_x_6591:
        /* <DEDUP_REMOVED lines=45> */
.L_x_6589:
        /* <DEDUP_REMOVED lines=74> */
[----:B------:R-:W1:Y:S01]  /*18600*/  MUFU.EX2 R174, R174 ;  /* 0x000000ae00ae7308 */ /* 0x000e620000000800 */
[--C-:B------:R-:W-:Y:S01]  /*18610*/  FFMA.FTZ R2, R8, c[0x0][0x23c], -R193.reuse ;  /* 0x00008f0008027a23 */ /* 0x100fe200000108c1 */
[----:B------:R-:W2:Y:S01]  /*18620*/  LDSM.16.MT88.4 R40, [R224+0x12000] ;  /* 0x01200000e028783b */ /* 0x000ea20000004200 */
[--C-:B------:R-:W-:Y:S02]  /*18630*/  FFMA.FTZ R32, R9, c[0x0][0x23c], -R30.reuse ;  /* 0x00008f0009207a23 */ /* 0x100fe4000001081e */
[--C-:B------:R-:W-:Y:S01]  /*18640*/  FFMA.FTZ R33, R11, c[0x0][0x23c], -R30.reuse ;  /* 0x00008f000b217a23 */ /* 0x100fe2000001081e */
[----:B------:R-:W-:Y:S01]  /*18650*/  LDSM.16.MT88.4 R20, [R221+0x10800] ;  /* 0x01080000dd14783b */ /* 0x000fe20000004200 */
[--C-:B------:R-:W-:Y:S01]  /*18660*/  FFMA.FTZ R173, R18, c[0x0][0x23c], -R193.reuse ;  /* 0x00008f0012ad7a23 */ /* 0x100fe200000108c1 */
[----:B------:R-:W-:Y:S01]  /*18670*/  MUFU.EX2 R175, R175 ;  /* 0x000000af00af7308 */ /* 0x000fe20000000800 */
[----:B------:R-:W-:Y:S01]  /*18680*/  FFMA.FTZ R34, R16, c[0x0][0x23c], -R193 ;  /* 0x00008f0010227a23 */ /* 0x000fe200000108c1 */
[----:B------:R-:W3:Y:S01]  /*18690*/  LDSM.16.MT88.4 R8, [R222+0x10800] ;  /* 0x01080000de08783b */ /* 0x000ee20000004200 */
[----:B------:R-:W-:-:S02]  /*186a0*/  FFMA.FTZ R171, R19, c[0x0][0x23c], -R30 ;  /* 0x00008f0013ab7a23 */ /* 0x000fc4000001081e */
[--C-:B------:R-:W-:Y:S01]  /*186b0*/  FFMA.FTZ R0, R17, c[0x0][0x23c], -R30.reuse ;  /* 0x00008f0011007a23 */ /* 0x100fe2000001081e */
[----:B------:R-:W-:Y:S01]  /*186c0*/  LDSM.16.MT88.4 R24, [R224+0x12800] ;  /* 0x01280000e018783b */ /* 0x000fe20000004200 */
[--C-:B------:R-:W-:Y:S01]  /*186d0*/  FFMA.FTZ R183, R184, c[0x0][0x23c], -R193.reuse ;  /* 0x00008f00b8b77a23 */ /* 0x100fe200000108c1 */
[----:B------:R-:W4:Y:S01]  /*186e0*/  MUFU.EX2 R170, R170 ;  /* 0x000000aa00aa7308 */ /* 0x000f220000000800 */
[----:B-1----:R-:W-:Y:S01]  /*186f0*/  F2FP.PACK_AB R128, R174, R177 ;  /* 0x000000b1ae80723e */ /* 0x002fe200000000ff */
[----:B------:R-:W1:Y:S01]  /*18700*/  LDSM.16.MT88.4 R16, [R220+0x10800] ;  /* 0x01080000dc10783b */ /* 0x000e620000004200 */
[--C-:B------:R-:W-:Y:S02]  /*18710*/  FFMA.FTZ R185, R182, c[0x0][0x23c], -R193.reuse ;  /* 0x00008f00b6b97a23 */ /* 0x100fe400000108c1 */
[--C-:B------:R-:W-:Y:S02]  /*18720*/  FFMA.FTZ R178, R178, c[0x0][0x23c], -R193.reuse ;  /* 0x00008f00b2b27a23 */ /* 0x100fe400000108c1 */
[----:B------:R-:W-:Y:S01]  /*18730*/  FFMA.FTZ R180, R180, c[0x0][0x23c], -R193 ;  /* 0x00008f00b4b47a23 */ /* 0x000fe200000108c1 */
[----:B------:R-:W-:Y:S01]  /*18740*/  MUFU.EX2 R179, R179 ;  /* 0x000000b300b37308 */ /* 0x000fe20000000800 */
[----:B------:R-:W-:-:S02]  /*18750*/  FFMA.FTZ R182, R197, c[0x0][0x23c], -R30 ;  /* 0x00008f00c5b67a23 */ /* 0x000fc4000001081e */
[--C-:B------:R-:W-:Y:S02]  /*18760*/  FFMA.FTZ R187, R187, c[0x0][0x23c], -R30.reuse ;  /* 0x00008f00bbbb7a23 */ /* 0x100fe4000001081e */
[--C-:B------:R-:W-:Y:S02]  /*18770*/  FFMA.FTZ R184, R195, c[0x0][0x23c], -R30.reuse ;  /* 0x00008f00c3b87a23 */ /* 0x100fe4000001081e */
[--C-:B------:R-:W-:Y:S01]  /*18780*/  FFMA.FTZ R191, R191, c[0x0][0x23c], -R30.reuse ;  /* 0x00008f00bfbf7a23 */ /* 0x100fe2000001081e */
[----:B------:R-:W5:Y:S01]  /*18790*/  MUFU.EX2 R176, R176 ;  /* 0x000000b000b07308 */ /* 0x000f620000000800 */
[----:B----4-:R-:W-:Y:S01]  /*187a0*/  F2FP.PACK_AB R130, R170, R175 ;  /* 0x000000afaa82723e */ /* 0x010fe200000000ff */
[--C-:B------:R-:W-:Y:S02]  /*187b0*/  FFMA.FTZ R251, R186, c[0x0][0x23c], -R193.reuse ;  /* 0x00008f00bafb7a23 */ /* 0x100fe400000108c1 */
[----:B------:R-:W-:Y:S02]  /*187c0*/  FFMA.FTZ R195, R190, c[0x0][0x23c], -R193 ;  /* 0x00008f00bec37a23 */ /* 0x000fe400000108c1 */
[----:B------:R-:W-:-:S02]  /*187d0*/  FFMA.FTZ R186, R189, c[0x0][0x23c], -R30 ;  /* 0x00008f00bdba7a23 */ /* 0x000fc4000001081e */
[----:B------:R-:W-:Y:S01]  /*187e0*/  MUFU.EX2 R181, R181 ;  /* 0x000000b500b57308 */ /* 0x000fe20000000800 */
[--C-:B------:R-:W-:Y:S02]  /*187f0*/  FFMA.FTZ R192, R192, c[0x0][0x23c], -R193.reuse ;  /* 0x00008f00c0c07a23 */ /* 0x100fe400000108c1 */
[----:B------:R-:W-:Y:S02]  /*18800*/  FFMA.FTZ R188, R188, c[0x0][0x23c], -R193 ;  /* 0x00008f00bcbc7a23 */ /* 0x000fe400000108c1 */
[--C-:B------:R-:W-:Y:S02]  /*18810*/  FFMA.FTZ R189, R31, c[0x0][0x23c], -R30.reuse ;  /* 0x00008f001fbd7a23 */ /* 0x100fe4000001081e */
[--C-:B------:R-:W-:Y:S01]  /*18820*/  FFMA.FTZ R190, R29, c[0x0][0x23c], -R30.reuse ;  /* 0x00008f001dbe7a23 */ /* 0x100fe2000001081e */
[----:B------:R-:W4:Y:S01]  /*18830*/  MUFU.EX2 R172, R172 ;  /* 0x000000ac00ac7308 */ /* 0x000f220000000800 */
[----:B-----5:R-:W-:Y:S01]  /*18840*/  F2FP.PACK_AB R129, R176, R179 ;  /* 0x000000b3b081723e */ /* 0x020fe200000000ff */
[----:B------:R-:W-:-:S02]  /*18850*/  FFMA.FTZ R249, R28, c[0x0][0x23c], -R30 ;  /* 0x00008f001cf97a23 */ /* 0x000fc4000001081e */
[----:B------:R-:W-:Y:S01]  /*18860*/  LDSM.16.MT88.4 R28, [R221+0x11800] ;  /* 0x01180000dd1c783b */ /* 0x000fe20000004200 */
[----:B------:R-:W-:Y:S02]  /*18870*/  FADD.FTZ R174, R177, R174 ;  /* 0x000000aeb1ae7221 */ /* 0x000fe40000010000 */
[----:B------:R-:W-:Y:S01]  /*18880*/  FADD.FTZ R176, R179, R176 ;  /* 0x000000b0b3b07221 */ /* 0x000fe20000010000 */
[----:B------:R-:W-:Y:S01]  /*18890*/  MUFU.EX2 R173, R173 ;  /* 0x000000ad00ad7308 */ /* 0x000fe20000000800 */
[----:B------:R-:W-:-:S04]  /*188a0*/  FADD.FTZ R175, R175, R174 ;  /* 0x000000aeafaf7221 */ /* 0x000fc80000010000 */
[----:B------:R-:W-:Y:S01]  /*188b0*/  FADD.FTZ R170, R170, R175 ;  /* 0x000000afaaaa7221 */ /* 0x000fe20000010000 */
[----:B----4-:R-:W-:Y:S02]  /*188c0*/  F2FP.PACK_AB R131, R172, R181 ;  /* 0x000000b5ac83723e */ /* 0x010fe400000000ff */
[----:B------:R-:W4:Y:S01]  /*188d0*/  MUFU.EX2 R34, R34 ;  /* 0x0000002200227308 */ /* 0x000f220000000800 */
        /* <DEDUP_REMOVED lines=116> */
[----:B--2---:R-:W-:Y:S01]  /*19020*/  F2FP.PACK_AB R4, R183, R178 ;  /* 0x000000b2b704723e */ /* 0x004fe200000000ff */
        /* <DEDUP_REMOVED lines=52> */
[----:B------:R-:W-:Y:S07]  /*19370*/  LDSM.16.MT88.4 R24, [R220+0x11800] ;  /* 0x01180000dc18783b */ /* 0x000fee0000004200 */
[C---:B-----5:R-:W-:Y:S08]  /*19380*/  HMMA.16816.F32 R116, R4.reuse, R20, R116 ;  /* 0x000000140474723c */ /* 0x060ff00000001874 */
        /* <DEDUP_REMOVED lines=62> */
[----:B------:R-:W-:Y:S01]  /*19770*/  ULDC.64 UR8, c[0x0][0x118] ;  /* 0x0000460000087ab9 */ /* 0x000fe20000000a00 */
[----:B------:R-:W-:Y:S01]  /*19780*/  IADD3 R240, R166, -0x2, RZ ;  /* 0xfffffffea6f07810 */ /* 0x000fe20007ffe0ff */
[----:B------:R-:W-:Y:S06]  /*19790*/  BAR.SYNC.DEFER_BLOCKING 0x0 ;  /* 0x0000000000007b1d */ /* 0x000fec0000010000 */
[----:B------:R-:W-:Y:S05]  /*197a0*/  @!P3 BRA `(.L_x_6593) ;  /* 0x000003b00000b947 */ /* 0x000fea0003800000 */
[----:B------:R-:W-:Y:S01]  /*197b0*/  IABS R0, c[0x0][0x2d0] ;  /* 0x0000b40000007a13 */ /* 0x000fe20000000000 */
[----:B------:R-:W-:-:S03]  /*197c0*/  IMAD.SHL.U32 R2, R240, 0x40, RZ ;  /* 0x00000040f0027824 */ /* 0x000fc600078e00ff */
[----:B------:R-:W1:Y:S02]  /*197d0*/  I2F.RP R7, R0 ;  /* 0x0000000000077306 */ /* 0x000e640000209400 */
[----:B------:R-:W-:Y:S02]  /*197e0*/  IADD3 R10, R2, 0x40, RZ ;  /* 0x00000040020a7810 */ /* 0x000fe40007ffe0ff */
        /* <DEDUP_REMOVED lines=27> */
[----:B------:R-:W-:-:S02]  /*199a0*/  ISETP.NE.AND P1, PT, RZ, c[0x0][0x2d0], PT ;  /* 0x0000b400ff007a0c */ /* 0x000fc40003f25270 */
[----:B------:R-:W-:-:S05]  /*199b0*/  LOP3.LUT R0, RZ, c[0x0][0x2d0], RZ, 0x33, !PT ;  /* 0x0000b400ff007a12 */ /* 0x000fca00078e33ff */
        /* <DEDUP_REMOVED lines=22> */
[----:B------:R-:W-:-:S04]  /*19b20*/  IMAD R5, R4, c[0x0][0x18c], R5 ;  /* 0x0000630004057a24 */ /* 0x000fc800078e0205 */
[----:B------:R-:W-:Y:S01]  /*19b30*/  IMAD.IADD R0, R7, 0x1, R5 ;  /* 0x0000000107007824 */ /* 0x000fe200078e0205 */
[----:B------:R-:W-:Y:S01]  /*19b40*/  MOV R5, R6 ;  /* 0x0000000600057202 */ /* 0x000fe20000000f00 */
[----:B------:R-:W-:Y:S05]  /*19b50*/  BRA `(.L_x_6594) ;  /* 0x0000003000007947 */ /* 0x000fea0003800000 */
.L_x_6593:
[----:B------:R-:W-:-:S05]  /*19b60*/  IMAD.MOV.U32 R5, RZ, RZ, c[0x0][0x1a0] ;  /* 0x00006800ff057624 */ /* 0x000fca00078e00ff */
[----:B------:R-:W-:-:S04]  /*19b70*/  LEA R5, -R5, RZ, 0x6 ;  /* 0x000000ff05057211 */ /* 0x000fc800078e31ff */
[----:B------:R-:W-:Y:S02]  /*19b80*/  SHF.R.S32.HI R0, RZ, 0x1f, R5 ;  /* 0x0000001fff007819 */ /* 0x000fe40000011405 */
.L_x_6594:
[----:B------:R-:W-:Y:S01]  /*19b90*/  ULDC.64 UR4, c[0x0][0x1a0] ;  /* 0x0000680000047ab9 */ /* 0x000fe20000000a00 */
[C---:B------:R-:W-:Y:S01]  /*19ba0*/  IADD3 R7, P1, R5.reuse, R168, RZ ;  /* 0x000000a805077210 */ /* 0x040fe20007f3e0ff */
[----:B------:R-:W-:Y:S01]  /*19bb0*/  USHF.L.U32 UR6, UR4, 0x4, URZ ;  /* 0x0000000404067899 */ /* 0x000fe2000800063f */
[----:B------:R-:W-:Y:S01]  /*19bc0*/  LEA R242, P0, R5, R242, 0x1 ;  /* 0x000000f205f27211 */ /* 0x000fe200078008ff */
[----:B------:R-:W-:Y:S01]  /*19bd0*/  UMOV UR7, 0x4 ;  /* 0x0000000400077882 */ /* 0x000fe20000000000 */
[----:B------:R-:W-:Y:S01]  /*19be0*/  LEA R6, P2, R7, c[0x0][0x170], 0x1 ;  /* 0x00005c0007067a11 */ /* 0x000fe200078408ff */
[----:B------:R-:W-:Y:S01]  /*19bf0*/  USHF.L.U64.HI UR7, UR4, UR7, UR5 ;  /* 0x0000000704077299 */ /* 0x000fe20008010205 */
[----:B------:R-:W-:Y:S01]  /*19c00*/  IMAD.X R2, R0, 0x1, R165, P1 ;  /* 0x0000000100027824 */ /* 0x000fe200008e06a5 */
[----:B------:R-:W-:Y:S01]  /*19c10*/  LEA.HI.X R241, R5, R241, R0, 0x1, P0 ;  /* 0x000000f105f17211 */ /* 0x000fe200000f0c00 */
[----:B------:R-:W-:Y:S01]  /*19c20*/  USHF.L.U32 UR10, UR4, 0x5, URZ ;  /* 0x00000005040a7899 */ /* 0x000fe2000800063f */
[----:B------:R-:W-:Y:S01]  /*19c30*/  IADD3 R5, P1, P0, R168, UR6, R5 ;  /* 0x00000006a8057c10 */ /* 0x000fe2000f83e005 */
[----:B------:R-:W-:Y:S01]  /*19c40*/  UMOV UR6, 0x5 ;  /* 0x0000000500067882 */ /* 0x000fe20000000000 */
[----:B------:R-:W-:Y:S01]  /*19c50*/  LEA.HI.X R7, R7, c[0x0][0x174], R2, 0x1, P2 ;  /* 0x00005d0007077a11 */ /* 0x000fe200010f0c02 */
[----:B------:R-:W-:Y:S01]  /*19c60*/  USHF.L.U64.HI UR4, UR4, UR6, UR5 ;  /* 0x0000000604047299 */ /* 0x000fe20008010205 */
[----:B------:R-:W-:Y:S01]  /*19c70*/  IADD3.X R0, R165, UR7, R0, P1, P0 ;  /* 0x00000007a5007c10 */ /* 0x000fe20008fe0400 */
[----:B------:R-:W-:Y:S01]  /*19c80*/  IMAD.MOV.U32 R243, RZ, RZ, R241 ;  /* 0x000000fffff37224 */ /* 0x000fe200078e00f1 */
[----:B------:R-:W-:Y:S01]  /*19c90*/  LEA R8, P0, R5, c[0x0][0x170], 0x1 ;  /* 0x00005c0005087a11 */ /* 0x000fe200078008ff */
[----:B------:R-:W-:Y:S01]  /*19ca0*/  IMAD R167, R240, 0x40, R167 ;  /* 0x00000040f0a77824 */ /* 0x000fe200078e02a7 */
[----:B------:R-:W-:-:S02]  /*19cb0*/  IADD3 R4, P1, R242, UR10, RZ ;  /* 0x0000000af2047c10 */ /* 0x000fc4000ff3e0ff */
        /* <DEDUP_REMOVED lines=8> */
[----:B------:R-:W-:Y:S02]  /*19d40*/  IADD3 R28, P0, R8, UR10, RZ ;  /* 0x0000000a081c7c10 */ /* 0x000fe4000ff1e0ff */
[----:B------:R-:W-:Y:S01]  /*19d50*/  IADD3.X R11, R5, UR4, RZ, P1, !PT ;  /* 0x00000004050b7c10 */ /* 0x000fe20008ffe4ff */
[----:B------:R2:W-:Y:S01]  /*19d60*/  LDGSTS.E.BYPASS.LTC128B.128 [R236+0x14000], [R6.64+0x100] ;  /* 0x1400010006ec7fae */ /* 0x0005e2000b901d48 */
[----:B------:R-:W-:-:S02]  /*19d70*/  IADD3 R20, P1, R10, UR10, RZ ;  /* 0x0000000a0a147c10 */ /* 0x000fc4000ff3e0ff */
[----:B------:R-:W-:Y:S01]  /*19d80*/  IADD3.X R29, R9, UR4, RZ, P0, !PT ;  /* 0x00000004091d7c10 */ /* 0x000fe200087fe4ff */
[----:B------:R2:W-:Y:S01]  /*19d90*/  LDGSTS.E.BYPASS.LTC128B.128 [R236+0x16000], [R6.64+0x180] ;  /* 0x1600018006ec7fae */ /* 0x0005e2000b901d48 */
[----:B------:R-:W-:Y:S02]  /*19da0*/  IADD3 R22, P0, R28, UR10, RZ ;  /* 0x0000000a1c167c10 */ /* 0x000fe4000ff1e0ff */
[----:B------:R-:W-:Y:S01]  /*19db0*/  IADD3.X R21, R11, UR4, RZ, P1, !PT ;  /* 0x000000040b157c10 */ /* 0x000fe20008ffe4ff */
[----:B------:R2:W-:Y:S01]  /*19dc0*/  LDGSTS.E.BYPASS.LTC128B.128 [R236+0x10800], [R4.64] ;  /* 0x1080000004ec7fae */ /* 0x0005e2000b901d48 */
[----:B------:R-:W-:Y:S02]  /*19dd0*/  IADD3.X R23, R29, UR4, RZ, P0, !PT ;  /* 0x000000041d177c10 */ /* 0x000fe400087fe4ff */
[C---:B------:R-:W-:Y:S01]  /*19de0*/  IADD3 R0, R167.reuse, 0x1, RZ ;  /* 0x00000001a7007810 */ /* 0x040fe20007ffe0ff */
[----:B------:R3:W-:Y:S01]  /*19df0*/  LDGSTS.E.BYPASS.LTC128B.128 [R236+0x12800], [R8.64+0x80] ;  /* 0x1280008008ec7fae */ /* 0x0007e2000b901d48 */
[----:B------:R-:W-:-:S02]  /*19e00*/  ISETP.GE.AND P5, PT, R167, R244, PT ;  /* 0x000000f4a700720c */ /* 0x000fc40003fa6270 */
[C---:B------:R-:W-:Y:S01]  /*19e10*/  ISETP.GE.AND P4, PT, R0.reuse, R244, PT ;  /* 0x000000f40000720c */ /* 0x040fe20003f86270 */
[----:B------:R3:W-:Y:S01]  /*19e20*/  LDGSTS.E.BYPASS.LTC128B.128 [R236+0x14800], [R8.64+0x100] ;  /* 0x1480010008ec7fae */ /* 0x0007e2000b901d48 */
[CC--:B------:R-:W-:Y:S02]  /*19e30*/  ISETP.GE.AND P0, PT, R0.reuse, R245.reuse, PT ;  /* 0x000000f50000720c */ /* 0x0c0fe40003f06270 */
[C---:B------:R-:W-:Y:S01]  /*19e40*/  ISETP.GE.AND P1, PT, R167.reuse, R245, PT ;  /* 0x000000f5a700720c */ /* 0x040fe20003f26270 */
[----:B------:R3:W-:Y:S01]  /*19e50*/  LDGSTS.E.BYPASS.LTC128B.128 [R236+0x16800], [R8.64+0x180] ;  /* 0x1680018008ec7fae */ /* 0x0007e2000b901d48 */
[----:B------:R-:W-:Y:S02]  /*19e60*/  IADD3 R2, R167, 0x8, RZ ;  /* 0x00000008a7027810 */ /* 0x000fe40007ffe0ff */
[C---:B------:R-:W-:Y:S01]  /*19e70*/  ISETP.LT.OR P4, PT, R0.reuse, R247, P4 ;  /* 0x000000f70000720c */ /* 0x040fe20002781670 */
[----:B------:R3:W-:Y:S01]  /*19e80*/  LDGSTS.E.BYPASS.LTC128B.128 [R236+0x11000], [R10.64] ;  /* 0x110000000aec7fae */ /* 0x0007e2000b901d48 */
[----:B------:R-:W-:-:S02]  /*19e90*/  ISETP.LT.OR P0, PT, R0, R246, P0 ;  /* 0x000000f60000720c */ /* 0x000fc40000701670 */
[C---:B------:R-:W-:Y:S01]  /*19ea0*/  ISETP.LT.OR P5, PT, R167.reuse, R247, P5 ;  /* 0x000000f7a700720c */ /* 0x040fe20002fa1670 */
[----:B------:R4:W-:Y:S01]  /*19eb0*/  LDGSTS.E.BYPASS.LTC128B.128 [R236+0x13000], [R28.64+0x80] ;  /* 0x130000801cec7fae */ /* 0x0009e2000b901d48 */
[C---:B------:R-:W-:Y:S02]  /*19ec0*/  ISETP.LT.OR P1, PT, R167.reuse, R246, P1 ;  /* 0x000000f6a700720c */ /* 0x040fe40000f21670 */
[----:B------:R-:W-:Y:S01]  /*19ed0*/  IADD3 R0, R167, 0x9, RZ ;  /* 0x00000009a7007810 */ /* 0x000fe20007ffe0ff */
[----:B------:R4:W-:Y:S01]  /*19ee0*/  LDGSTS.E.BYPASS.LTC128B.128 [R236+0x15000], [R28.64+0x100] ;  /* 0x150001001cec7fae */ /* 0x0009e2000b901d48 */
[C---:B------:R-:W-:Y:S02]  /*19ef0*/  ISETP.GE.AND P6, PT, R2.reuse, R244, PT ;  /* 0x000000f40200720c */ /* 0x040fe40003fc6270 */
[C---:B------:R-:W-:Y:S01]  /*19f00*/  ISETP.GE.AND P2, PT, R2.reuse, R245, PT ;  /* 0x000000f50200720c */ /* 0x040fe20003f46270 */
[----:B------:R4:W-:Y:S01]  /*19f10*/  LDGSTS.E.BYPASS.LTC128B.128 [R236+0x17000], [R28.64+0x180] ;  /* 0x170001801cec7fae */ /* 0x0009e2000b901d48 */
[----:B------:R-:W-:-:S02]  /*19f20*/  ISETP.LT.OR P6, PT, R2, R247, P6 ;  /* 0x000000f70200720c */ /* 0x000fc400037c1670 */
[----:B------:R-:W-:Y:S01]  /*19f30*/  ISETP.LT.OR P2, PT, R2, R246, P2 ;  /* 0x000000f60200720c */ /* 0x000fe20001741670 */
[----:B------:R5:W-:Y:S04]  /*19f40*/  LDGSTS.E.BYPASS.LTC128B.128 [R236+0x11800], [R20.64] ;  /* 0x1180000014ec7fae */ /* 0x000be8000b901d48 */
[----:B------:R5:W-:Y:S04]  /*19f50*/  LDGSTS.E.BYPASS.LTC128B.128 [R236+0x13800], [R22.64+0x80] ;  /* 0x1380008016ec7fae */ /* 0x000be8000b901d48 */
[----:B------:R5:W-:Y:S04]  /*19f60*/  LDGSTS.E.BYPASS.LTC128B.128 [R236+0x15800], [R22.64+0x100] ;  /* 0x1580010016ec7fae */ /* 0x000be8000b901d48 */
[----:B------:R5:W-:Y:S04]  /*19f70*/  LDGSTS.E.BYPASS.LTC128B.128 [R236+0x17800], [R22.64+0x180] ;  /* 0x1780018016ec7fae */ /* 0x000be8000b901d48 */
[----:B------:R-:W-:Y:S04]  /*19f80*/  LDSM.16.M88.4 R24, [R230] ;  /* 0x00000000e618783b */ /* 0x000fe80000000200 */
[----:B--2---:R-:W3:Y:S04]  /*19f90*/  LDSM.16.M88.4 R4, [R229+0x8000] ;  /* 0x00800000e504783b */ /* 0x004ee80000000200 */
[----:B------:R-:W2:Y:S04]  /*19fa0*/  LDSM.16.M88.4 R172, [R229+0x8800] ;  /* 0x00880000e5ac783b */ /* 0x000ea80000000200 */
[----:B------:R-:W1:Y:S04]  /*19fb0*/  LDSM.16.M88.4 R32, [R229+0x9000] ;  /* 0x00900000e520783b */ /* 0x000e680000000200 */
[----:B------:R-:W4:Y:S04]  /*19fc0*/  LDSM.16.M88.4 R16, [R229+0x9800] ;  /* 0x00980000e510783b */ /* 0x000f280000000200 */
[----:B------:R-:W-:Y:S04]  /*19fd0*/  LDSM.16.M88.4 R12, [R228] ;  /* 0x00000000e40c783b */ /* 0x000fe80000000200 */
[----:B------:R-:W4:Y:S04]  /*19fe0*/  LDSM.16.M88.4 R192, [R227] ;  /* 0x00000000e3c0783b */ /* 0x000f280000000200 */
[----:B------:R-:W4:Y:S04]  /*19ff0*/  LDSM.16.M88.4 R188, [R219] ;  /* 0x00000000dbbc783b */ /* 0x000f280000000200 */
[----:B------:R-:W4:Y:S04]  /*1a000*/  LDSM.16.M88.4 R184, [R218] ;  /* 0x00000000dab8783b */ /* 0x000f280000000200 */
[----:B------:R-:W4:Y:S04]  /*1a010*/  LDSM.16.M88.4 R180, [R217] ;  /* 0x00000000d9b4783b */ /* 0x000f280000000200 */
[----:B-----5:R-:W-:Y:S01]  /*1a020*/  LDSM.16.M88.4 R20, [R223+0x8000] ;  /* 0x00800000df14783b */ /* 0x020fe20000000200 */
[C---:B---3--:R-:W-:Y:S03]  /*1a030*/  HMMA.16816.F32 R8, R24.reuse, R4, RZ ;  /* 0x000000041808723c */ /* 0x048fe600000018ff */
[----:B------:R-:W-:Y:S04]  /*1a040*/  LDSM.16.M88.4 R196, [R216+0x1000] ;  /* 0x00100000d8c4783b */ /* 0x000fe80000000200 */
[----:B------:R-:W0:Y:S01]  /*1a050*/  LDGDEPBAR ;  /* 0x00000000000079af */ /* 0x000e220000000000 */
[C---:B--2---:R-:W-:Y:S08]  /*1a060*/  HMMA.16816.F32 R176, R24.reuse, R172, RZ ;  /* 0x000000ac18b0723c */ /* 0x044ff000000018ff */
[C---:B-1----:R-:W-:Y:S08]  /*1a070*/  HMMA.16816.F32 R168, R24.reuse, R32, RZ ;  /* 0x0000002018a8723c */ /* 0x042ff000000018ff */
[C---:B------:R-:W-:Y:S08]  /*1a080*/  HMMA.16816.F32 R4, R24.reuse, R6, RZ ;  /* 0x000000061804723c */ /* 0x040ff000000018ff */
        /* <DEDUP_REMOVED lines=42> */
[----:B------:R-:W-:Y:S04]  /*1a330*/  LDSM.16.M88.4 R12, [R228+0x2000] ;  /* 0x00200000e40c783b */ /* 0x000fe80000000200 */
[----:B------:R-:W2:Y:S03]  /*1a340*/  LDSM.16.M88.4 R192, [R215] ;  /* 0x00000000d7c0783b */ /* 0x000ea60000000200 */
[C---:B---3--:R-:W-:Y:S08]  /*1a350*/  HMMA.16816.F32 R8, R16.reuse, R188, R8 ;  /* 0x000000bc1008723c */ /* 0x048ff00000001808 */
[C---:B------:R-:W-:Y:S01]  /*1a360*/  HMMA.16816.F32 R4, R16.reuse, R190, R4 ;  /* 0x000000be1004723c */ /* 0x040fe20000001804 */
[----:B------:R-:W3:Y:S07]  /*1a370*/  LDSM.16.M88.4 R188, [R214] ;  /* 0x00000000d6bc783b */ /* 0x000eee0000000200 */
[C---:B----4-:R-:W-:Y:S08]  /*1a380*/  HMMA.16816.F32 R176, R16.reuse, R184, R176 ;  /* 0x000000b810b0723c */ /* 0x050ff000000018b0 */
[C---:B------:R-:W-:Y:S01]  /*1a390*/  HMMA.16816.F32 R172, R16.reuse, R186, R172 ;  /* 0x000000ba10ac723c */ /* 0x040fe200000018ac */
[----:B------:R-:W4:Y:S07]  /*1a3a0*/  LDSM.16.M88.4 R184, [R213] ;  /* 0x00000000d5b8783b */ /* 0x000f2e0000000200 */
[C---:B-----5:R-:W-:Y:S08]  /*1a3b0*/  HMMA.16816.F32 R168, R16.reuse, R180, R168 ;  /* 0x000000b410a8723c */ /* 0x060ff000000018a8 */
[C---:B------:R-:W-:Y:S01]  /*1a3c0*/  HMMA.16816.F32 R32, R16.reuse, R182, R32 ;  /* 0x000000b61020723c */ /* 0x040fe20000001820 */
[----:B------:R-:W5:Y:S07]  /*1a3d0*/  LDSM.16.M88.4 R180, [R212] ;  /* 0x00000000d4b4783b */ /* 0x000f6e0000000200 */
[C---:B-1----:R-:W-:Y:S08]  /*1a3e0*/  HMMA.16816.F32 R28, R16.reuse, R20, R28 ;  /* 0x00000014101c723c */ /* 0x042ff0000000181c */
[----:B------:R-:W-:Y:S01]  /*1a3f0*/  HMMA.16816.F32 R24, R16, R22, R24 ;  /* 0x000000161018723c */ /* 0x000fe20000001818 */
[----:B------:R-:W-:Y:S04]  /*1a400*/  LDSM.16.M88.4 R16, [R226+0x2000] ;  /* 0x00200000e210783b */ /* 0x000fe80000000200 */
        /* <DEDUP_REMOVED lines=10> */
[C---:B-----5:R-:W-:Y:S08]  /*1a4b0*/  HMMA.16816.F32 R28, R12.reuse, R180, R28 ;  /* 0x000000b40c1c723c */ /* 0x060ff0000000181c */
        /* <DEDUP_REMOVED lines=27> */
[----:B------:R-:W-:Y:S04]  /*1a670*/  LDSM.16.M88.4 R188, [R211] ;  /* 0x00000000d3bc783b */ /* 0x000fe80000000200 */
[----:B------:R-:W-:Y:S03]  /*1a680*/  LDSM.16.M88.4 R184, [R210] ;  /* 0x00000000d2b8783b */ /* 0x000fe60000000200 */
[C---:B---3--:R-:W-:Y:S08]  /*1a690*/  HMMA.16816.F32 R8, R16.reuse, R12, R8 ;  /* 0x0000000c1008723c */ /* 0x048ff00000001808 */
[C---:B------:R-:W-:Y:S01]  /*1a6a0*/  HMMA.16816.F32 R4, R16.reuse, R14, R4 ;  /* 0x0000000e1004723c */ /* 0x040fe20000001804 */
[----:B------:R-:W2:Y:S07]  /*1a6b0*/  LDSM.16.M88.4 R12, [R228+0x4000] ;  /* 0x00400000e40c783b */ /* 0x000eae0000000200 */
        /* <DEDUP_REMOVED lines=26> */
[C---:B--2---:R-:W-:Y:S08]  /*1a860*/  HMMA.16816.F32 R176, R16.reuse, R188, R176 ;  /* 0x000000bc10b0723c */ /* 0x044ff000000018b0 */
[C---:B------:R-:W-:Y:S01]  /*1a870*/  HMMA.16816.F32 R172, R16.reuse, R190, R172 ;  /* 0x000000be10ac723c */ /* 0x040fe200000018ac */
[----:B------:R-:W2:Y:S07]  /*1a880*/  LDSM.16.M88.4 R188, [R216+0x5000] ;  /* 0x00500000d8bc783b */ /* 0x000eae0000000200 */
[C---:B-----5:R-:W-:Y:S08]  /*1a890*/  HMMA.16816.F32 R168, R16.reuse, R184, R168 ;  /* 0x000000b810a8723c */ /* 0x060ff000000018a8 */
[C---:B------:R-:W-:Y:S01]  /*1a8a0*/  HMMA.16816.F32 R32, R16.reuse, R186, R32 ;  /* 0x000000ba1020723c */ /* 0x040fe20000001820 */
[----:B------:R-:W5:Y:S07]  /*1a8b0*/  LDSM.16.M88.4 R184, [R216+0x5800] ;  /* 0x00580000d8b8783b */ /* 0x000f6e0000000200 */
[C---:B-1----:R-:W-:Y:S08]  /*1a8c0*/  HMMA.16816.F32 R28, R16.reuse, R20, R28 ;  /* 0x00000014101c723c */ /* 0x042ff0000000181c */
[----:B------:R-:W-:Y:S01]  /*1a8d0*/  HMMA.16816.F32 R24, R16, R22, R24 ;  /* 0x000000161018723c */ /* 0x000fe20000001818 */
[----:B------:R-:W-:Y:S04]  /*1a8e0*/  LDSM.16.M88.4 R16, [R229+0xe800] ;  /* 0x00e80000e510783b */ /* 0x000fe80000000200 */
[----:B------:R-:W-:Y:S03]  /*1a8f0*/  LDSM.16.M88.4 R20, [R229+0xe000] ;  /* 0x00e00000e514783b */ /* 0x000fe60000000200 */
[C---:B---3--:R-:W-:Y:S08]  /*1a900*/  HMMA.16816.F32 R8, R180.reuse, R12, R8 ;  /* 0x0000000cb408723c */ /* 0x048ff00000001808 */
[C---:B------:R-:W-:Y:S01]  /*1a910*/  HMMA.16816.F32 R4, R180.reuse, R14, R4 ;  /* 0x0000000eb404723c */ /* 0x040fe20000001804 */
[----:B------:R-:W1:Y:S07]  /*1a920*/  LDSM.16.M88.4 R12, [R230+0x6000] ;  /* 0x00600000e60c783b */ /* 0x000e6e0000000200 */
[C---:B----4-:R-:W-:Y:S08]  /*1a930*/  HMMA.16816.F32 R176, R180.reuse, R192, R176 ;  /* 0x000000c0b4b0723c */ /* 0x050ff000000018b0 */
[C---:B------:R-:W-:Y:S01]  /*1a940*/  HMMA.16816.F32 R172, R180.reuse, R194, R172 ;  /* 0x000000c2b4ac723c */ /* 0x040fe200000018ac */
[----:B------:R-:W3:Y:S07]  /*1a950*/  LDSM.16.M88.4 R192, [R229+0xf800] ;  /* 0x00f80000e5c0783b */ /* 0x000eee0000000200 */
[C---:B--2---:R-:W-:Y:S08]  /*1a960*/  HMMA.16816.F32 R168, R180.reuse, R188, R168 ;  /* 0x000000bcb4a8723c */ /* 0x044ff000000018a8 */
[C---:B------:R-:W-:Y:S01]  /*1a970*/  HMMA.16816.F32 R32, R180.reuse, R190, R32 ;  /* 0x000000beb420723c */ /* 0x040fe20000001820 */
[----:B------:R-:W-:Y:S07]  /*1a980*/  LDSM.16.M88.4 R188, [R207] ;  /* 0x00000000cfbc783b */ /* 0x000fee0000000200 */
[C---:B-----5:R-:W-:Y:S08]  /*1a990*/  HMMA.16816.F32 R28, R180.reuse, R184, R28 ;  /* 0x000000b8b41c723c */ /* 0x060ff0000000181c */
        /* <DEDUP_REMOVED lines=9> */
[C---:B------:R-:W-:Y:S08]  /*1aa30*/  HMMA.16816.F32 R168, R12.reuse, R196, R168 ;  /* 0x000000c40ca8723c */ /* 0x040ff000000018a8 */
[C---:B------:R-:W-:Y:S08]  /*1aa40*/  HMMA.16816.F32 R32, R12.reuse, R198, R32 ;  /* 0x000000c60c20723c */ /* 0x040ff00000001820 */
        /* <DEDUP_REMOVED lines=20> */
[C---:B-1----:R-:W-:Y:S08]  /*1ab90*/  HMMA.16816.F32 R176, R192.reuse, R188, R176 ;  /* 0x000000bcc0b0723c */ /* 0x042ff000000018b0 */
[C---:B------:R-:W-:Y:S08]  /*1aba0*/  HMMA.16816.F32 R172, R192.reuse, R190, R172 ;  /* 0x000000bec0ac723c */ /* 0x040ff000000018ac */
[----:B----4-:R-:W-:Y:S08]  /*1abb0*/  HMMA.16816.F32 R32, R192, R186, R32 ;  /* 0x000000bac020723c */ /* 0x010ff00000001820 */
[C---:B--2---:R-:W-:Y:S08]  /*1abc0*/  HMMA.16816.F32 R8, R20.reuse, R16, R8 ;  /* 0x000000101408723c */ /* 0x044ff00000001808 */
[C---:B------:R-:W-:Y:S01]  /*1abd0*/  HMMA.16816.F32 R4, R20.reuse, R18, R4 ;  /* 0x000000121404723c */ /* 0x040fe20000001804 */
[----:B------:R-:W1:Y:S07]  /*1abe0*/  LDSM.16.M88.4 R16, [R216+0x7000] ;  /* 0x00700000d810783b */ /* 0x000e6e0000000200 */
[----:B---3--:R-:W-:Y:S07]  /*1abf0*/  HMMA.16816.F32 R176, R20, R12, R176 ;  /* 0x0000000c14b0723c */ /* 0x008fee00000018b0 */
[----:B------:R-:W-:Y:S01]  /*1ac00*/  IADD3 R12, R167, 0x10, RZ ;  /* 0x00000010a70c7810 */ /* 0x000fe20007ffe0ff */
[----:B------:R-:W-:Y:S01]  /*1ac10*/  HMMA.16816.F32 R168, R192, R184, R168 ;  /* 0x000000b8c0a8723c */ /* 0x000fe200000018a8 */
[----:B------:R-:W-:-:S02]  /*1ac20*/  FSEL R8, R8, -INF , !P5 ;  /* 0xff80000008087808 */ /* 0x000fc40006800000 */
[----:B------:R-:W-:Y:S02]  /*1ac30*/  FSEL R10, R10, -INF , !P1 ;  /* 0xff8000000a0a7808 */ /* 0x000fe40004800000 */
[C---:B------:R-:W-:Y:S02]  /*1ac40*/  ISETP.GE.AND P5, PT, R0.reuse, R244, PT ;  /* 0x000000f40000720c */ /* 0x040fe40003fa6270 */
[C---:B------:R-:W-:Y:S01]  /*1ac50*/  ISETP.GE.AND P1, PT, R0.reuse, R245, PT ;  /* 0x000000f50000720c */ /* 0x040fe20003f26270 */
[----:B------:R-:W-:Y:S01]  /*1ac60*/  HMMA.16816.F32 R28, R192, R180, R28 ;  /* 0x000000b4c01c723c */ /* 0x000fe2000000181c */
[----:B------:R-:W-:Y:S02]  /*1ac70*/  IADD3 R13, R167, 0x11, RZ ;  /* 0x00000011a70d7810 */ /* 0x000fe40007ffe0ff */
[C---:B------:R-:W-:Y:S02]  /*1ac80*/  ISETP.LT.OR P5, PT, R0.reuse, R247, P5 ;  /* 0x000000f70000720c */ /* 0x040fe40002fa1670 */
[----:B------:R-:W-:-:S02]  /*1ac90*/  ISETP.LT.OR P1, PT, R0, R246, P1 ;  /* 0x000000f60000720c */ /* 0x000fc40000f21670 */
[----:B------:R-:W-:Y:S01]  /*1aca0*/  FSEL R0, R9, -INF , !P4 ;  /* 0xff80000009007808 */ /* 0x000fe20006000000 */
[----:B------:R-:W-:Y:S01]  /*1acb0*/  HMMA.16816.F32 R172, R20, R14, R172 ;  /* 0x0000000e14ac723c */ /* 0x000fe200000018ac */
[----:B------:R-:W-:Y:S02]  /*1acc0*/  FSEL R11, R11, -INF , !P0 ;  /* 0xff8000000b0b7808 */ /* 0x000fe40004000000 */
[----:B------:R-:W-:Y:S02]  /*1acd0*/  FSEL R2, R4, -INF , !P6 ;  /* 0xff80000004027808 */ /* 0x000fe40007000000 */
[----:B------:R-:W-:Y:S02]  /*1ace0*/  FSEL R9, R6, -INF , !P2 ;  /* 0xff80000006097808 */ /* 0x000fe40005000000 */
[C---:B------:R-:W-:Y:S01]  /*1acf0*/  ISETP.GE.AND P4, PT, R12.reuse, R244, PT ;  /* 0x000000f40c00720c */ /* 0x040fe20003f86270 */
[----:B------:R-:W-:Y:S01]  /*1ad00*/  HMMA.16816.F32 R24, R192, R182, R24 ;  /* 0x000000b6c018723c */ /* 0x000fe20000001818 */
[----:B------:R-:W-:-:S02]  /*1ad10*/  ISETP.GE.AND P0, PT, R12, R245, PT ;  /* 0x000000f50c00720c */ /* 0x000fc40003f06270 */
[C---:B------:R-:W-:Y:S02]  /*1ad20*/  ISETP.GE.AND P6, PT, R13.reuse, R244, PT ;  /* 0x000000f40d00720c */ /* 0x040fe40003fc6270 */
[C---:B------:R-:W-:Y:S02]  /*1ad30*/  ISETP.GE.AND P2, PT, R13.reuse, R245, PT ;  /* 0x000000f50d00720c */ /* 0x040fe40003f46270 */
[CC--:B------:R-:W-:Y:S01]  /*1ad40*/  ISETP.LT.OR P4, PT, R12.reuse, R247.reuse, P4 ;  /* 0x000000f70c00720c */ /* 0x0c0fe20002781670 */
[----:B-1----:R-:W-:Y:S01]  /*1ad50*/  HMMA.16816.F32 R32, R20, R18, R32 ;  /* 0x000000121420723c */ /* 0x002fe20000001820 */
[-C--:B------:R-:W-:Y:S02]  /*1ad60*/  ISETP.LT.OR P0, PT, R12, R246.reuse, P0 ;  /* 0x000000f60c00720c */ /* 0x080fe40000701670 */
[C---:B------:R-:W-:Y:S02]  /*1ad70*/  ISETP.LT.OR P6, PT, R13.reuse, R247, P6 ;  /* 0x000000f70d00720c */ /* 0x040fe400037c1670 */
[----:B------:R-:W-:-:S02]  /*1ad80*/  ISETP.LT.OR P2, PT, R13, R246, P2 ;  /* 0x000000f60d00720c */ /* 0x000fc40001741670 */
[----:B------:R-:W-:Y:S01]  /*1ad90*/  FSEL R12, R5, -INF , !P5 ;  /* 0xff800000050c7808 */ /* 0x000fe20006800000 */
[----:B------:R-:W-:Y:S01]  /*1ada0*/  HMMA.16816.F32 R168, R20, R16, R168 ;  /* 0x0000001014a8723c */ /* 0x000fe200000018a8 */
[----:B------:R-:W-:Y:S02]  /*1adb0*/  FSEL R13, R7, -INF , !P1 ;  /* 0xff800000070d7808 */ /* 0x000fe40004800000 */
[----:B------:R-:W1:Y:S01]  /*1adc0*/  LDSM.16.M88.4 R4, [R216+0x7800] ;  /* 0x00780000d804783b */ /* 0x000e620000000200 */
[----:B------:R-:W-:Y:S01]  /*1add0*/  IADD3 R14, R167, 0x18, RZ ;  /* 0x00000018a70e7810 */ /* 0x000fe20007ffe0ff */
[----:B------:R-:W-:-:S04]  /*1ade0*/  DEPBAR.LE SB0, 0x0 ;  /* 0x000080000000791a */ /* 0x000fc80000000000 */
[C---:B------:R-:W-:Y:S02]  /*1adf0*/  ISETP.GE.AND P5, PT, R14.reuse, R244, PT ;  /* 0x000000f40e00720c */ /* 0x040fe40003fa6270 */
[C---:B------:R-:W-:Y:S02]  /*1ae00*/  ISETP.GE.AND P1, PT, R14.reuse, R245, PT ;  /* 0x000000f50e00720c */ /* 0x040fe40003f26270 */
[C---:B------:R-:W-:Y:S02]  /*1ae10*/  ISETP.LT.OR P5, PT, R14.reuse, R247, P5 ;  /* 0x000000f70e00720c */ /* 0x040fe40002fa1670 */
[----:B------:R-:W-:Y:S02]  /*1ae20*/  ISETP.LT.OR P1, PT, R14, R246, P1 ;  /* 0x000000f60e00720c */ /* 0x000fe40000f21670 */
[C---:B------:R-:W-:Y:S02]  /*1ae30*/  IADD3 R15, R167.reuse, 0x19, RZ ;  /* 0x00000019a70f7810 */ /* 0x040fe40007ffe0ff */
[----:B------:R-:W-:-:S02]  /*1ae40*/  IADD3 R14, R167, 0x20, RZ ;  /* 0x00000020a70e7810 */ /* 0x000fc40007ffe0ff */
[----:B------:R-:W-:Y:S02]  /*1ae50*/  FSEL R181, R178, -INF , !P0 ;  /* 0xff800000b2b57808 */ /* 0x000fe40004000000 */
[----:B------:R-:W-:Y:S02]  /*1ae60*/  FSEL R188, R177, -INF , !P6 ;  /* 0xff800000b1bc7808 */ /* 0x000fe40007000000 */
[----:B------:R-:W-:Y:S02]  /*1ae70*/  FSEL R199, R179, -INF , !P2 ;  /* 0xff800000b3c77808 */ /* 0x000fe40005000000 */
[-C--:B------:R-:W-:Y:S02]  /*1ae80*/  ISETP.GE.AND P0, PT, R15, R245.reuse, PT ;  /* 0x000000f50f00720c */ /* 0x080fe40003f06270 */
[C---:B------:R-:W-:Y:S02]  /*1ae90*/  ISETP.GE.AND P6, PT, R14.reuse, R244, PT ;  /* 0x000000f40e00720c */ /* 0x040fe40003fc6270 */
[----:B------:R-:W-:-:S02]  /*1aea0*/  ISETP.GE.AND P2, PT, R14, R245, PT ;  /* 0x000000f50e00720c */ /* 0x000fc40003f46270 */
[-C--:B------:R-:W-:Y:S02]  /*1aeb0*/  ISETP.LT.OR P0, PT, R15, R246.reuse, P0 ;  /* 0x000000f60f00720c */ /* 0x080fe40000701670 */
[C---:B------:R-:W-:Y:S02]  /*1aec0*/  ISETP.LT.OR P6, PT, R14.reuse, R247, P6 ;  /* 0x000000f70e00720c */ /* 0x040fe400037c1670 */
[----:B------:R-:W-:Y:S02]  /*1aed0*/  ISETP.LT.OR P2, PT, R14, R246, P2 ;  /* 0x000000f60e00720c */ /* 0x000fe40001741670 */
[----:B------:R-:W-:Y:S02]  /*1aee0*/  FSEL R198, R176, -INF , !P4 ;  /* 0xff800000b0c67808 */ /* 0x000fe40006000000 */
[----:B------:R-:W-:Y:S01]  /*1aef0*/  IADD3 R14, R167, 0x28, RZ ;  /* 0x00000028a70e7810 */ /* 0x000fe20007ffe0ff */
[----:B-1----:R-:W-:Y:S01]  /*1af00*/  HMMA.16816.F32 R28, R20, R4, R28 ;  /* 0x00000004141c723c */ /* 0x002fe2000000181c */
[----:B------:R-:W-:-:S02]  /*1af10*/  ISETP.GE.AND P4, PT, R15, R244, PT ;  /* 0x000000f40f00720c */ /* 0x000fc40003f86270 */
[----:B------:R-:W-:Y:S02]  /*1af20*/  FSEL R193, R175, -INF , !P0 ;  /* 0xff800000afc17808 */ /* 0x000fe40004000000 */
[C---:B------:R-:W-:Y:S02]  /*1af30*/  ISETP.GE.AND P0, PT, R14.reuse, R244, PT ;  /* 0x000000f40e00720c */ /* 0x040fe40003f06270 */
[-C--:B------:R-:W-:Y:S01]  /*1af40*/  ISETP.LT.OR P4, PT, R15, R247.reuse, P4 ;  /* 0x000000f70f00720c */ /* 0x080fe20002781670 */
[----:B------:R-:W-:Y:S01]  /*1af50*/  HMMA.16816.F32 R24, R20, R6, R24 ;  /* 0x000000061418723c */ /* 0x000fe20000001818 */
[----:B------:R-:W-:Y:S02]  /*1af60*/  IADD3 R15, R167, 0x21, RZ ;  /* 0x00000021a70f7810 */ /* 0x000fe40007ffe0ff */
[----:B------:R-:W-:Y:S02]  /*1af70*/  ISETP.LT.OR P0, PT, R14, R247, P0 ;  /* 0x000000f70e00720c */ /* 0x000fe40000701670 */
[----:B------:R-:W-:-:S02]  /*1af80*/  FSEL R186, R172, -INF , !P5 ;  /* 0xff800000acba7808 */ /* 0x000fc40006800000 */
[----:B------:R-:W-:Y:S02]  /*1af90*/  FSEL R197, R174, -INF , !P1 ;  /* 0xff800000aec57808 */ /* 0x000fe40004800000 */
[----:B------:R-:W-:Y:S01]  /*1afa0*/  IADD3 R5, R167, 0x31, RZ ;  /* 0x00000031a7057810 */ /* 0x000fe20007ffe0ff */
[----:B------:R-:W-:Y:S01]  /*1afb0*/  BAR.SYNC.DEFER_BLOCKING 0x0 ;  /* 0x0000000000007b1d */ /* 0x000fe20000010000 */
[CC--:B------:R-:W-:Y:S02]  /*1afc0*/  ISETP.GE.AND P5, PT, R15.reuse, R244.reuse, PT ;  /* 0x000000f40f00720c */ /* 0x0c0fe40003fa6270 */
[----:B------:R-:W-:Y:S02]  /*1afd0*/  ISETP.GE.AND P1, PT, R15, R245, PT ;  /* 0x000000f50f00720c */ /* 0x000fe40003f26270 */
[----:B------:R-:W-:Y:S02]  /*1afe0*/  FSEL R190, R32, -INF , !P0 ;  /* 0xff80000020be7808 */ /* 0x000fe40004000000 */
[----:B------:R-:W-:-:S02]  /*1aff0*/  ISETP.GE.AND P0, PT, R5, R244, PT ;  /* 0x000000f40500720c */ /* 0x000fc40003f06270 */
[CC--:B------:R-:W-:Y:S02]  /*1b000*/  ISETP.LT.OR P5, PT, R15.reuse, R247.reuse, P5 ;  /* 0x000000f70f00720c */ /* 0x0c0fe40002fa1670 */
[----:B------:R-:W-:Y:S02]  /*1b010*/  ISETP.LT.OR P1, PT, R15, R246, P1 ;  /* 0x000000f60f00720c */ /* 0x000fe40000f21670 */
[C---:B------:R-:W-:Y:S02]  /*1b020*/  IADD3 R4, R167.reuse, 0x30, RZ ;  /* 0x00000030a7047810 */ /* 0x040fe40007ffe0ff */
[----:B------:R-:W-:Y:S02]  /*1b030*/  IADD3 R15, R167, 0x29, RZ ;  /* 0x00000029a70f7810 */ /* 0x000fe40007ffe0ff */
[----:B------:R-:W-:Y:S02]  /*1b040*/  ISETP.LT.OR P0, PT, R5, R247, P0 ;  /* 0x000000f70500720c */ /* 0x000fe40000701670 */
[----:B------:R-:W-:-:S02]  /*1b050*/  FSEL R194, R169, -INF , !P5 ;  /* 0xff800000a9c27808 */ /* 0x000fc40006800000 */
[----:B------:R-:W-:Y:S02]  /*1b060*/  FSEL R185, R171, -INF , !P1 ;  /* 0xff800000abb97808 */ /* 0x000fe40004800000 */
[----:B------:R-:W-:Y:S02]  /*1b070*/  FSEL R184, R173, -INF , !P4 ;  /* 0xff800000adb87808 */ /* 0x000fe40006000000 */
[----:B------:R-:W-:Y:S02]  /*1b080*/  FSEL R192, R168, -INF , !P6 ;  /* 0xff800000a8c07808 */ /* 0x000fe40007000000 */
[----:B------:R-:W-:Y:S02]  /*1b090*/  FSEL R187, R170, -INF , !P2 ;  /* 0xff800000aabb7808 */ /* 0x000fe40005000000 */
[C---:B------:R-:W-:Y:S02]  /*1b0a0*/  ISETP.GE.AND P5, PT, R4.reuse, R244, PT ;  /* 0x000000f40400720c */ /* 0x040fe40003fa6270 */
[----:B------:R-:W-:-:S02]  /*1b0b0*/  ISETP.GE.AND P1, PT, R4, R245, PT ;  /* 0x000000f50400720c */ /* 0x000fc40003f26270 */
[-C--:B------:R-:W-:Y:S02]  /*1b0c0*/  ISETP.GE.AND P4, PT, R14, R245.reuse, PT ;  /* 0x000000f50e00720c */ /* 0x080fe40003f86270 */
[C---:B------:R-:W-:Y:S02]  /*1b0d0*/  ISETP.GE.AND P6, PT, R15.reuse, R244, PT ;  /* 0x000000f40f00720c */ /* 0x040fe40003fc6270 */
[----:B------:R-:W-:Y:S02]  /*1b0e0*/  ISETP.GE.AND P2, PT, R15, R245, PT ;  /* 0x000000f50f00720c */ /* 0x000fe40003f46270 */
[----:B------:R-:W-:Y:S02]  /*1b0f0*/  FSEL R178, R29, -INF , !P0 ;  /* 0xff8000001db27808 */ /* 0x000fe40004000000 */
[----:B------:R-:W-:Y:S02]  /*1b100*/  ISETP.GT.AND P0, PT, R240, R231, PT ;  /* 0x000000e7f000720c */ /* 0x000fe40003f04270 */
[----:B------:R-:W-:-:S02]  /*1b110*/  ISETP.LT.OR P5, PT, R4, R247, P5 ;  /* 0x000000f70400720c */ /* 0x000fc40002fa1670 */
[-C--:B------:R-:W-:Y:S02]  /*1b120*/  ISETP.LT.OR P1, PT, R4, R246.reuse, P1 ;  /* 0x000000f60400720c */ /* 0x080fe40000f21670 */
[-C--:B------:R-:W-:Y:S02]  /*1b130*/  ISETP.LT.OR P4, PT, R14, R246.reuse, P4 ;  /* 0x000000f60e00720c */ /* 0x080fe40002781670 */
        /* <DEDUP_REMOVED lines=10> */
[CC--:B------:R-:W-:Y:S02]  /*1b1e0*/  ISETP.GE.AND P6, PT, R4.reuse, R244.reuse, PT ;  /* 0x000000f40400720c */ /* 0x0c0fe40003fc6270 */
[CC--:B------:R-:W-:Y:S02]  /*1b1f0*/  ISETP.GE.AND P2, PT, R4.reuse, R245.reuse, PT ;  /* 0x000000f50400720c */ /* 0x0c0fe40003f46270 */
[C---:B------:R-:W-:Y:S02]  /*1b200*/  ISETP.GE.AND P5, PT, R167.reuse, R244, PT ;  /* 0x000000f4a700720c */ /* 0x040fe40003fa6270 */
[----:B------:R-:W-:Y:S02]  /*1b210*/  ISETP.GE.AND P1, PT, R167, R245, PT ;  /* 0x000000f5a700720c */ /* 0x000fe40003f26270 */
[----:B------:R-:W-:Y:S02]  /*1b220*/  ISETP.LT.OR P4, PT, R5, R246, P4 ;  /* 0x000000f60500720c */ /* 0x000fe40002781670 */
[----:B------:R-:W-:-:S02]  /*1b230*/  ISETP.LT.OR P6, PT, R4, R247, P6 ;  /* 0x000000f70400720c */ /* 0x000fc400037c1670 */
[-C--:B------:R-:W-:Y:S02]  /*1b240*/  ISETP.LT.OR P2, PT, R4, R246.reuse, P2 ;  /* 0x000000f60400720c */ /* 0x080fe40001741670 */
[C---:B------:R-:W-:Y:S02]  /*1b250*/  ISETP.LT.OR P5, PT, R167.reuse, R247, P5 ;  /* 0x000000f7a700720c */ /* 0x040fe40002fa1670 */
[----:B------:R-:W-:Y:S02]  /*1b260*/  ISETP.LT.OR P1, PT, R167, R246, P1 ;  /* 0x000000f6a700720c */ /* 0x000fe40000f21670 */
[----:B------:R-:W-:Y:S02]  /*1b270*/  FSEL R35, R31, -INF , !P4 ;  /* 0xff8000001f237808 */ /* 0x000fe40006000000 */
[----:B------:R-:W-:Y:S02]  /*1b280*/  FSEL R176, R24, -INF , !P6 ;  /* 0xff80000018b07808 */ /* 0x000fe40007000000 */
[----:B------:R-:W-:-:S02]  /*1b290*/  FSEL R33, R26, -INF , !P2 ;  /* 0xff8000001a217808 */ /* 0x000fc40005000000 */
[----:B------:R-:W-:Y:S02]  /*1b2a0*/  FSEL R174, R25, -INF , !P5 ;  /* 0xff80000019ae7808 */ /* 0x000fe40006800000 */
[----:B------:R-:W-:Y:S01]  /*1b2b0*/  FSEL R32, R27, -INF , !P1 ;  /* 0xff8000001b207808 */ /* 0x000fe20004800000 */
[----:B------:R-:W-:Y:S05]  /*1b2c0*/  @!P0 BRA `(.L_x_6595) ;  /* 0x000005e000008947 */ /* 0x000fea0003800000 */
[----:B------:R-:W-:Y:S05]  /*1b2d0*/  @!P3 BRA `(.L_x_6596) ;  /* 0x000003a00000b947 */ /* 0x000fea0003800000 */
[----:B------:R-:W-:Y:S01]  /*1b2e0*/  IABS R4, c[0x0][0x2d0] ;  /* 0x0000b40000047a13 */ /* 0x000fe20000000000 */
[----:B------:R-:W-:-:S03]  /*1b2f0*/  IMAD.SHL.U32 R5, R240, 0x40, RZ ;  /* 0x00000040f0057824 */ /* 0x000fc600078e00ff */
[----:B------:R-:W1:Y:S02]  /*1b300*/  I2F.RP R15, R4 ;  /* 0x00000004000f7306 */ /* 0x000e640000209400 */
[C---:B------:R-:W-:Y:S02]  /*1b310*/  IADD3 R17, R5.reuse, -0x40, RZ ;  /* 0xffffffc005117810 */ /* 0x040fe40007ffe0ff */
[----:B------:R-:W-:Y:S02]  /*1b320*/  IABS R14, R5 ;  /* 0x00000005000e7213 */ /* 0x000fe40000000000 */
[----:B------:R-:W-:Y:S02]  /*1b330*/  IABS R6, R17 ;  /* 0x0000001100067213 */ /* 0x000fe40000000000 */
[----:B------:R-:W-:Y:S02]  /*1b340*/  LOP3.LUT R5, R5, c[0x0][0x2d0], RZ, 0x3c, !PT ;  /* 0x0000b40005057a12 */ /* 0x000fe400078e3cff */
[----:B------:R-:W-:-:S02]  /*1b350*/  LOP3.LUT R17, R17, c[0x0][0x2d0], RZ, 0x3c, !PT ;  /* 0x0000b40011117a12 */ /* 0x000fc400078e3cff */
        /* <DEDUP_REMOVED lines=21> */
[----:B------:R-:W-:Y:S02]  /*1b4b0*/  ISETP.GE.AND P1, PT, R17, RZ, PT ;  /* 0x000000ff1100720c */ /* 0x000fe40003f26270 */
[----:B------:R-:W-:-:S02]  /*1b4c0*/  @!P2 IADD3 R16, R16, 0x1, RZ ;  /* 0x000000011010a810 */ /* 0x000fc40007ffe0ff */
[----:B------:R-:W-:Y:S02]  /*1b4d0*/  ISETP.NE.AND P2, PT, RZ, c[0x0][0x2d0], PT ;  /* 0x0000b400ff007a0c */ /* 0x000fe40003f45270 */
[----:B------:R-:W-:-:S03]  /*1b4e0*/  LOP3.LUT R4, RZ, c[0x0][0x2d0], RZ, 0x33, !PT ;  /* 0x0000b400ff047a12 */ /* 0x000fc600078e33ff */
        /* <DEDUP_REMOVED lines=25> */
.L_x_6596:
[----:B------:R-:W-:-:S05]  /*1b680*/  IMAD.MOV.U32 R6, RZ, RZ, c[0x0][0x198] ;  /* 0x00006600ff067624 */ /* 0x000fca00078e00ff */
[----:B------:R-:W-:-:S04]  /*1b690*/  LEA R6, -R6, RZ, 0x6 ;  /* 0x000000ff06067211 */ /* 0x000fc800078e31ff */
[----:B------:R-:W-:Y:S02]  /*1b6a0*/  SHF.R.S32.HI R4, RZ, 0x1f, R6 ;  /* 0x0000001fff047819 */ /* 0x000fe40000011406 */
.L_x_6597:
[----:B------:R-:W-:Y:S01]  /*1b6b0*/  ULDC.64 UR4, c[0x0][0x198] ;  /* 0x0000660000047ab9 */ /* 0x000fe20000000a00 */
[C---:B------:R-:W-:Y:S01]  /*1b6c0*/  LEA R238, P1, R6.reuse, R238, 0x1 ;  /* 0x000000ee06ee7211 */ /* 0x040fe200078208ff */
[----:B------:R-:W-:Y:S02]  /*1b6d0*/  USHF.L.U32 UR7, UR4, 0x5, URZ ;  /* 0x0000000504077899 */ /* 0x000fe4000800063f */
[----:B------:R-:W-:Y:S01]  /*1b6e0*/  USHF.L.U64.HI UR5, UR4, UR6, UR5 ;  /* 0x0000000604057299 */ /* 0x000fe20008010205 */
[----:B------:R-:W-:-:S03]  /*1b6f0*/  LEA.HI.X R237, R6, R237, R4, 0x1, P1 ;  /* 0x000000ed06ed7211 */ /* 0x000fc600008f0c04 */
        /* <DEDUP_REMOVED lines=10> */
[----:B------:R-:W-:-:S03]  /*1b7a0*/  IADD3 R4, P1, R6, UR7, RZ ;  /* 0x0000000706047c10 */ /* 0x000fc6000ff3e0ff */
[----:B------:R1:W-:Y:S01]  /*1b7b0*/  LDGSTS.E.BYPASS.LTC128B.128 [R236+0xc000], [R238.64+0x100] ;  /* 0x0c000100eeec7fae */ /* 0x0003e2000b901d48 */
[----:B------:R-:W-:-:S03]  /*1b7c0*/  IADD3.X R5, R7, UR5, RZ, P1, !PT ;  /* 0x0000000507057c10 */ /* 0x000fc60008ffe4ff */
        /* <DEDUP_REMOVED lines=14> */
.L_x_6595:
[----:B-1----:R-:W-:Y:S01]  /*1b8b0*/  FMNMX.FTZ R7, R164, R8, !PT ;  /* 0x00000008a4077209 */ /* 0x002fe20007810000 */
        /* <DEDUP_REMOVED lines=50> */
[--C-:B------:R-:W-:Y:S01]  /*1bbe0*/  FFMA.FTZ R168, R0, c[0x0][0x23c], -R177.reuse ;  /* 0x00008f0000a87a23 */ /* 0x100fe200000108b1 */
[----:B------:R-:W-:Y:S01]  /*1bbf0*/  FSEL R6, R170, RZ, P1 ;  /* 0x000000ffaa067208 */ /* 0x000fe20000800000 */
[----:B------:R-:W-:-:S02]  /*1bc00*/  FFMA.FTZ R167, R2, c[0x0][0x23c], -R177 ;  /* 0x00008f0002a77a23 */ /* 0x000fc400000108b1 */
[--C-:B------:R-:W-:Y:S02]  /*1bc10*/  FFMA.FTZ R169, R8, c[0x0][0x23c], -R177.reuse ;  /* 0x00008f0008a97a23 */ /* 0x100fe400000108b1 */
[----:B------:R-:W-:Y:S01]  /*1bc20*/  FFMA.FTZ R166, R12, c[0x0][0x23c], -R177 ;  /* 0x00008f000ca67a23 */ /* 0x000fe200000108b1 */
[----:B------:R-:W-:Y:S01]  /*1bc30*/  MUFU.EX2 R168, R168 ;  /* 0x000000a800a87308 */ /* 0x000fe20000000800 */
[--C-:B------:R-:W-:Y:S02]  /*1bc40*/  FFMA.FTZ R165, R10, c[0x0][0x23c], -R34.reuse ;  /* 0x00008f000aa57a23 */ /* 0x100fe40000010822 */
[--C-:B------:R-:W-:Y:S02]  /*1bc50*/  FFMA.FTZ R2, R11, c[0x0][0x23c], -R34.reuse ;  /* 0x00008f000b027a23 */ /* 0x100fe40000010822 */
[--C-:B------:R-:W-:Y:S02]  /*1bc60*/  FFMA.FTZ R0, R9, c[0x0][0x23c], -R34.reuse ;  /* 0x00008f0009007a23 */ /* 0x100fe40000010822 */
[----:B------:R-:W-:Y:S01]  /*1bc70*/  FADD.FTZ R4, R164, -R5 ;  /* 0x80000005a4047221 */ /* 0x000fe20000010000 */
[----:B------:R-:W-:Y:S01]  /*1bc80*/  LDSM.16.MT88.4 R8, [R221+0x10000] ;  /* 0x01000000dd08783b */ /* 0x000fe20000004200 */
[----:B------:R-:W-:Y:S01]  /*1bc90*/  FFMA.FTZ R173, R13, c[0x0][0x23c], -R34 ;  /* 0x00008f000dad7a23 */ /* 0x000fe20000010822 */
[----:B------:R-:W1:Y:S01]  /*1bca0*/  MUFU.EX2 R169, R169 ;  /* 0x000000a900a97308 */ /* 0x000e620000000800 */
[----:B------:R-:W-:Y:S01]  /*1bcb0*/  FADD.FTZ R6, R3, -R6 ;  /* 0x8000000603067221 */ /* 0x000fe20000010000 */
[----:B------:R-:W2:Y:S01]  /*1bcc0*/  LDSM.16.MT88.4 R12, [R222+0x10000] ;  /* 0x01000000de0c783b */ /* 0x000ea20000004200 */
[----:B------:R-:W-:-:S02]  /*1bcd0*/  FMUL.FTZ R172, R4, c[0x0][0x23c] ;  /* 0x00008f0004ac7a20 */ /* 0x000fc40000410000 */
[----:B------:R-:W-:Y:S02]  /*1bce0*/  FMUL.FTZ R164, R6, c[0x0][0x23c] ;  /* 0x00008f0006a47a20 */ /* 0x000fe40000410000 */
[--C-:B------:R-:W-:Y:S01]  /*1bcf0*/  FFMA.FTZ R182, R188, c[0x0][0x23c], -R177.reuse ;  /* 0x00008f00bcb67a23 */ /* 0x100fe200000108b1 */
[----:B------:R-:W-:Y:S01]  /*1bd00*/  MUFU.EX2 R167, R167 ;  /* 0x000000a700a77308 */ /* 0x000fe20000000800 */
[--C-:B------:R-:W-:Y:S02]  /*1bd10*/  FFMA.FTZ R179, R186, c[0x0][0x23c], -R177.reuse ;  /* 0x00008f00bab37a23 */ /* 0x100fe400000108b1 */
[--C-:B------:R-:W-:Y:S02]  /*1bd20*/  FFMA.FTZ R3, R198, c[0x0][0x23c], -R177.reuse ;  /* 0x00008f00c6037a23 */ /* 0x100fe400000108b1 */
[----:B------:R-:W-:Y:S02]  /*1bd30*/  FFMA.FTZ R184, R184, c[0x0][0x23c], -R177 ;  /* 0x00008f00b8b87a23 */ /* 0x000fe400000108b1 */
[--C-:B------:R-:W-:Y:S01]  /*1bd40*/  FFMA.FTZ R181, R181, c[0x0][0x23c], -R34.reuse ;  /* 0x00008f00b5b57a23 */ /* 0x100fe20000010822 */
[----:B------:R-:W3:Y:S01]  /*1bd50*/  MUFU.EX2 R166, R166 ;  /* 0x000000a600a67308 */ /* 0x000ee20000000800 */
[----:B-1----:R-:W-:Y:S01]  /*1bd60*/  F2FP.PACK_AB R4, R168, R169 ;  /* 0x000000a9a804723e */ /* 0x002fe200000000ff */
[----:B------:R-:W-:-:S02]  /*1bd70*/  FFMA.FTZ R186, R199, c[0x0][0x23c], -R34 ;  /* 0x00008f00c7ba7a23 */ /* 0x000fc40000010822 */
[--C-:B------:R-:W-:Y:S02]  /*1bd80*/  FFMA.FTZ R183, R197, c[0x0][0x23c], -R34.reuse ;  /* 0x00008f00c5b77a23 */ /* 0x100fe40000010822 */
[--C-:B------:R-:W-:Y:S02]  /*1bd90*/  FFMA.FTZ R188, R193, c[0x0][0x23c], -R34.reuse ;  /* 0x00008f00c1bc7a23 */ /* 0x100fe40000010822 */
[----:B------:R-:W-:Y:S01]  /*1bda0*/  MUFU.EX2 R165, R165 ;  /* 0x000000a500a57308 */ /* 0x000fe20000000800 */
[--C-:B------:R-:W-:Y:S02]  /*1bdb0*/  FFMA.FTZ R193, R194, c[0x0][0x23c], -R177.reuse ;  /* 0x00008f00c2c17a23 */ /* 0x100fe400000108b1 */
[--C-:B------:R-:W-:Y:S02]  /*1bdc0*/  FFMA.FTZ R195, R196, c[0x0][0x23c], -R177.reuse ;  /* 0x00008f00c4c37a23 */ /* 0x100fe400000108b1 */
[----:B------:R-:W-:Y:S02]  /*1bdd0*/  FFMA.FTZ R194, R185, c[0x0][0x23c], -R34 ;  /* 0x00008f00b9c27a23 */ /* 0x000fe40000010822 */
[--C-:B------:R-:W-:Y:S01]  /*1bde0*/  FFMA.FTZ R192, R192, c[0x0][0x23c], -R177.reuse ;  /* 0x00008f00c0c07a23 */ /* 0x100fe200000108b1 */
[----:B------:R-:W1:Y:S01]  /*1bdf0*/  MUFU.EX2 R2, R2 ;  /* 0x0000000200027308 */ /* 0x000e620000000800 */
        /* <DEDUP_REMOVED lines=10> */
[----:B-1----:R-:W-:Y:S01]  /*1bea0*/  F2FP.PACK_AB R5, R2, R165 ;  /* 0x000000a50205723e */ /* 0x002fe200000000ff */
[----:B------:R-:W-:-:S02]  /*1beb0*/  FFMA.FTZ R177, R174, c[0x0][0x23c], -R177 ;  /* 0x00008f00aeb17a23 */ /* 0x000fc400000108b1 */
[--C-:B------:R-:W-:Y:S02]  /*1bec0*/  FFMA.FTZ R174, R175, c[0x0][0x23c], -R34.reuse ;  /* 0x00008f00afae7a23 */ /* 0x100fe40000010822 */
[--C-:B------:R-:W-:Y:S02]  /*1bed0*/  FFMA.FTZ R175, R35, c[0x0][0x23c], -R34.reuse ;  /* 0x00008f0023af7a23 */ /* 0x100fe40000010822 */
[----:B------:R-:W1:Y:S01]  /*1bee0*/  MUFU.EX2 R172, R172 ;  /* 0x000000ac00ac7308 */ /* 0x000e620000000800 */
[--C-:B------:R-:W-:Y:S02]  /*1bef0*/  FFMA.FTZ R178, R33, c[0x0][0x23c], -R34.reuse ;  /* 0x00008f0021b27a23 */ /* 0x100fe40000010822 */
[----:B------:R-:W-:Y:S02]  /*1bf00*/  FFMA.FTZ R191, R32, c[0x0][0x23c], -R34 ;  /* 0x00008f0020bf7a23 */ /* 0x000fe40000010822 */
[----:B------:R-:W-:Y:S03]  /*1bf10*/  LDSM.16.MT88.4 R32, [R221+0x11800] ;  /* 0x01180000dd20783b */ /* 0x000fe60000004200 */
[----:B------:R-:W4:Y:S01]  /*1bf20*/  MUFU.EX2 R164, R164 ;  /* 0x000000a400a47308 */ /* 0x000f220000000800 */
[----:B---3--:R-:W-:Y:S01]  /*1bf30*/  F2FP.PACK_AB R7, R173, R0 ;  /* 0x00000000ad07723e */ /* 0x008fe200000000ff */
[----:B-1----:R-:W-:-:S06]  /*1bf40*/  FMUL.FTZ R160, R160, R172 ;  /* 0x000000aca0a07220 */ /* 0x002fcc0000410000 */
[----:B------:R-:W-:Y:S01]  /*1bf50*/  MUFU.EX2 R3, R3 ;  /* 0x0000000300037308 */ /* 0x000fe20000000800 */
[-C--:B------:R-:W-:Y:S02]  /*1bf60*/  FMUL.FTZ R161, R161, R172.reuse ;  /* 0x000000aca1a17220 */ /* 0x080fe40000410000 */
[-C--:B------:R-:W-:Y:S02]  /*1bf70*/  FMUL.FTZ R156, R156, R172.reuse ;  /* 0x000000ac9c9c7220 */ /* 0x080fe40000410000 */
[----:B------:R-:W-:Y:S02]  /*1bf80*/  FMUL.FTZ R157, R157, R172 ;  /* 0x000000ac9d9d7220 */ /* 0x000fe40000410000 */
[-C--:B----4-:R-:W-:Y:S01]  /*1bf90*/  FMUL.FTZ R162, R162, R164.reuse ;  /* 0x000000a4a2a27220 */ /* 0x090fe20000410000 */
        /* <DEDUP_REMOVED lines=25> */
[----:B------:R-:W-:Y:S01]  /*1c130*/  FMUL.FTZ R141, R141, R172 ;  /* 0x000000ac8d8d7220 */ /* 0x000fe20000410000 */
[----:B------:R-:W2:Y:S01]  /*1c140*/  LDSM.16.MT88.4 R12, [R224+0x12000] ;  /* 0x01200000e00c783b */ /* 0x000ea20000004200 */
        /* <DEDUP_REMOVED lines=24> */
[----:B------:R-:W3:Y:S01]  /*1c2d0*/  LDSM.16.MT88.4 R16, [R221+0x12000] ;  /* 0x01200000dd10783b */ /* 0x000ee20000004200 */
[----:B------:R-:W-:Y:S02]  /*1c2e0*/  FMUL.FTZ R41, R41, R172 ;  /* 0x000000ac29297220 */ /* 0x000fe40000410000 */
[-C--:B------:R-:W-:Y:S01]  /*1c2f0*/  FMUL.FTZ R42, R42, R164.reuse ;  /* 0x000000a42a2a7220 */ /* 0x080fe20000410000 */
[----:B------:R-:W1:Y:S01]  /*1c300*/  MUFU.EX2 R193, R193 ;  /* 0x000000c100c17308 */ /* 0x000e620000000800 */
[----:B------:R-:W-:Y:S02]  /*1c310*/  FMUL.FTZ R43, R43, R164 ;  /* 0x000000a42b2b7220 */ /* 0x000fe40000410000 */
[-C--:B------:R-:W-:Y:S01]  /*1c320*/  FMUL.FTZ R44, R44, R172.reuse ;  /* 0x000000ac2c2c7220 */ /* 0x080fe20000410000 */
[----:B--2---:R-:W-:Y:S01]  /*1c330*/  HMMA.16816.F32 R36, R4, R12, R36 ;  /* 0x0000000c0424723c */ /* 0x004fe20000001824 */
[----:B------:R-:W-:-:S02]  /*1c340*/  FMUL.FTZ R45, R45, R172 ;  /* 0x000000ac2d2d7220 */ /* 0x000fc40000410000 */
        /* <DEDUP_REMOVED lines=11> */
[C---:B-----5:R-:W-:Y:S01]  /*1c400*/  HMMA.16816.F32 R44, R4.reuse, R8, R44 ;  /* 0x00000008042c723c */ /* 0x060fe2000000182c */
        /* <DEDUP_REMOVED lines=11> */
[C---:B---3--:R-:W-:Y:S01]  /*1c4c0*/  HMMA.16816.F32 R52, R4.reuse, R16, R52 ;  /* 0x000000100434723c */ /* 0x048fe20000001834 */
[-C--:B------:R-:W-:Y:S02]  /*1c4d0*/  FMUL.FTZ R60, R60, R172.reuse ;  /* 0x000000ac3c3c7220 */ /* 0x080fe40000410000 */
[----:B------:R-:W-:Y:S02]  /*1c4e0*/  FMUL.FTZ R61, R61, R172 ;  /* 0x000000ac3d3d7220 */ /* 0x000fe40000410000 */
        /* <DEDUP_REMOVED lines=8> */
[----:B------:R-:W1:Y:S01]  /*1c570*/  MUFU.EX2 R196, R196 ;  /* 0x000000c400c47308 */ /* 0x000e620000000800 */
[----:B------:R-:W-:Y:S02]  /*1c580*/  FMUL.FTZ R67, R67, R164 ;  /* 0x000000a443437220 */ /* 0x000fe40000410000 */
[-C--:B------:R-:W-:Y:S01]  /*1c590*/  FMUL.FTZ R68, R68, R172.reuse ;  /* 0x000000ac44447220 */ /* 0x080fe20000410000 */
[----:B--2---:R-:W-:Y:S01]  /*1c5a0*/  HMMA.16816.F32 R60, R4, R12, R60 ;  /* 0x0000000c043c723c */ /* 0x004fe2000000183c */
[----:B------:R-:W-:Y:S02]  /*1c5b0*/  FMUL.FTZ R69, R69, R172 ;  /* 0x000000ac45457220 */ /* 0x000fe40000410000 */
[-C--:B------:R-:W-:Y:S01]  /*1c5c0*/  FMUL.FTZ R70, R70, R164.reuse ;  /* 0x000000a446467220 */ /* 0x080fe20000410000 */
[----:B------:R-:W-:Y:S01]  /*1c5d0*/  MUFU.EX2 R180, R180 ;  /* 0x000000b400b47308 */ /* 0x000fe20000000800 */
[----:B------:R-:W-:-:S02]  /*1c5e0*/  FMUL.FTZ R71, R71, R164 ;  /* 0x000000a447477220 */ /* 0x000fc40000410000 */
[-C--:B------:R-:W-:Y:S01]  /*1c5f0*/  FMUL.FTZ R72, R72, R172.reuse ;  /* 0x000000ac48487220 */ /* 0x080fe20000410000 */
[C---:B------:R-:W-:Y:S01]  /*1c600*/  HMMA.16816.F32 R64, R4.reuse, R14, R64 ;  /* 0x0000000e0440723c */ /* 0x040fe20000001840 */
[----:B------:R-:W-:Y:S01]  /*1c610*/  FMUL.FTZ R73, R73, R172 ;  /* 0x000000ac49497220 */ /* 0x000fe20000410000 */
[----:B------:R-:W2:Y:S01]  /*1c620*/  LDSM.16.MT88.4 R12, [R221+0x14000] ;  /* 0x01400000dd0c783b */ /* 0x000ea20000004200 */
        /* <DEDUP_REMOVED lines=11> */
[----:B------:R-:W5:Y:S01]  /*1c6e0*/  LDSM.16.MT88.4 R8, [R220+0x14000] ;  /* 0x01400000dc08783b */ /* 0x000f620000004200 */
[----:B------:R-:W-:Y:S02]  /*1c6f0*/  FMUL.FTZ R81, R81, R172 ;  /* 0x000000ac51517220 */ /* 0x000fe40000410000 */
[-C--:B------:R-:W-:Y:S01]  /*1c700*/  FMUL.FTZ R82, R82, R164.reuse ;  /* 0x000000a452527220 */ /* 0x080fe20000410000 */
[----:B------:R-:W-:Y:S01]  /*1c710*/  MUFU.EX2 R177, R177 ;  /* 0x000000b100b17308 */ /* 0x000fe20000000800 */
[----:B------:R-:W-:-:S02]  /*1c720*/  FMUL.FTZ R83, R83, R164 ;  /* 0x000000a453537220 */ /* 0x000fc40000410000 */
        /* <DEDUP_REMOVED lines=33> */
[----:B------:R-:W5:Y:S01]  /*1c940*/  LDSM.16.MT88.4 R8, [R221+0x16000] ;  /* 0x01600000dd08783b */ /* 0x000f620000004200 */
[----:B------:R-:W-:Y:S02]  /*1c950*/  FMUL.FTZ R105, R105, R172 ;  /* 0x000000ac69697220 */ /* 0x000fe40000410000 */
[-C--:B------:R-:W-:Y:S02]  /*1c960*/  FMUL.FTZ R106, R106, R164.reuse ;  /* 0x000000a46a6a7220 */ /* 0x080fe40000410000 */
[----:B------:R-:W-:-:S02]  /*1c970*/  FMUL.FTZ R107, R107, R164 ;  /* 0x000000a46b6b7220 */ /* 0x000fc40000410000 */
[C---:B---3--:R-:W-:Y:S01]  /*1c980*/  HMMA.16816.F32 R100, R4.reuse, R16, R100 ;  /* 0x000000100464723c */ /* 0x048fe20000001864 */
[-C--:B------:R-:W-:Y:S02]  /*1c990*/  FMUL.FTZ R108, R108, R172.reuse ;  /* 0x000000ac6c6c7220 */ /* 0x080fe40000410000 */
[----:B------:R-:W-:Y:S02]  /*1c9a0*/  FMUL.FTZ R109, R109, R172 ;  /* 0x000000ac6d6d7220 */ /* 0x000fe40000410000 */
[-C--:B------:R-:W-:Y:S02]  /*1c9b0*/  FMUL.FTZ R110, R110, R164.reuse ;  /* 0x000000a46e6e7220 */ /* 0x080fe40000410000 */
[----:B------:R-:W-:Y:S01]  /*1c9c0*/  FMUL.FTZ R111, R111, R164 ;  /* 0x000000a46f6f7220 */ /* 0x000fe20000410000 */
[----:B------:R-:W-:Y:S01]  /*1c9d0*/  HMMA.16816.F32 R104, R4, R18, R104 ;  /* 0x000000120468723c */ /* 0x000fe20000001868 */
[-C--:B------:R-:W-:Y:S01]  /*1c9e0*/  FMUL.FTZ R112, R112, R172.reuse ;  /* 0x000000ac70707220 */ /* 0x080fe20000410000 */
[----:B------:R-:W3:Y:S01]  /*1c9f0*/  LDSM.16.MT88.4 R16, [R220+0x16000] ;  /* 0x01600000dc10783b */ /* 0x000ee20000004200 */
[----:B------:R-:W-:-:S02]  /*1ca00*/  FMUL.FTZ R113, R113, R172 ;  /* 0x000000ac71717220 */ /* 0x000fc40000410000 */
[-C--:B------:R-:W-:Y:S02]  /*1ca10*/  FMUL.FTZ R114, R114, R164.reuse ;  /* 0x000000a472727220 */ /* 0x080fe40000410000 */
[----:B------:R-:W-:Y:S02]  /*1ca20*/  FMUL.FTZ R115, R115, R164 ;  /* 0x000000a473737220 */ /* 0x000fe40000410000 */
[-C--:B------:R-:W-:Y:S01]  /*1ca30*/  FMUL.FTZ R116, R116, R172.reuse ;  /* 0x000000ac74747220 */ /* 0x080fe20000410000 */
[----:B--2---:R-:W-:Y:S01]  /*1ca40*/  HMMA.16816.F32 R108, R4, R12, R108 ;  /* 0x0000000c046c723c */ /* 0x004fe2000000186c */
[----:B------:R-:W-:Y:S02]  /*1ca50*/  FMUL.FTZ R117, R117, R172 ;  /* 0x000000ac75757220 */ /* 0x000fe40000410000 */
[-C--:B------:R-:W-:Y:S02]  /*1ca60*/  FMUL.FTZ R118, R118, R164.reuse ;  /* 0x000000a476767220 */ /* 0x080fe40000410000 */
[----:B------:R-:W-:-:S02]  /*1ca70*/  FMUL.FTZ R119, R119, R164 ;  /* 0x000000a477777220 */ /* 0x000fc40000410000 */
[-C--:B------:R-:W-:Y:S01]  /*1ca80*/  FMUL.FTZ R120, R120, R172.reuse ;  /* 0x000000ac78787220 */ /* 0x080fe20000410000 */
[C---:B------:R-:W-:Y:S01]  /*1ca90*/  HMMA.16816.F32 R112, R4.reuse, R14, R112 ;  /* 0x0000000e0470723c */ /* 0x040fe20000001870 */
[----:B------:R-:W-:Y:S01]  /*1caa0*/  FMUL.FTZ R121, R121, R172 ;  /* 0x000000ac79797220 */ /* 0x000fe20000410000 */
[----:B------:R-:W2:Y:S01]  /*1cab0*/  LDSM.16.MT88.4 R12, [R224+0x10800] ;  /* 0x01080000e00c783b */ /* 0x000ea20000004200 */
        /* <DEDUP_REMOVED lines=13> */
[----:B---3--:R-:W-:Y:S01]  /*1cb90*/  HMMA.16816.F32 R124, R4, R16, R124 ;  /* 0x00000010047c723c */ /* 0x008fe2000000187c */
[----:B------:R-:W-:-:S04]  /*1cba0*/  FFMA.FTZ R169, R251, R172, R169 ;  /* 0x000000acfba97223 */ /* 0x000fc800000100a9 */
[----:B------:R-:W-:-:S03]  /*1cbb0*/  FADD.FTZ R168, R168, R169 ;  /* 0x000000a9a8a87221 */ /* 0x000fc60000010000 */
[----:B------:R-:W-:Y:S01]  /*1cbc0*/  HMMA.16816.F32 R128, R4, R18, R128 ;  /* 0x000000120480723c */ /* 0x000fe20000001880 */
[----:B------:R-:W3:Y:S01]  /*1cbd0*/  LDSM.16.MT88.4 R16, [R222+0x12800] ;  /* 0x01280000de10783b */ /* 0x000ee20000004200 */
[----:B------:R-:W-:-:S04]  /*1cbe0*/  FADD.FTZ R167, R167, R168 ;  /* 0x000000a8a7a77221 */ /* 0x000fc80000010000 */
[----:B------:R-:W-:Y:S01]  /*1cbf0*/  FADD.FTZ R166, R166, R167 ;  /* 0x000000a7a6a67221 */ /* 0x000fe20000010000 */
[----:B-1----:R-:W-:Y:S02]  /*1cc00*/  F2FP.PACK_AB R4, R182, R3 ;  /* 0x00000003b604723e */ /* 0x002fe400000000ff */
[----:B----4-:R-:W-:Y:S01]  /*1cc10*/  F2FP.PACK_AB R5, R186, R181 ;  /* 0x000000b5ba05723e */ /* 0x010fe200000000ff */
[----:B------:R-:W-:Y:S01]  /*1cc20*/  FADD.FTZ R3, R3, R166 ;  /* 0x000000a603037221 */ /* 0x000fe20000010000 */
[----:B------:R-:W-:Y:S02]  /*1cc30*/  F2FP.PACK_AB R6, R184, R179 ;  /* 0x000000b3b806723e */ /* 0x000fe400000000ff */
[----:B------:R-:W-:Y:S01]  /*1cc40*/  F2FP.PACK_AB R7, R188, R183 ;  /* 0x000000b7bc07723e */ /* 0x000fe200000000ff */
[----:B------:R-:W-:-:S04]  /*1cc50*/  FADD.FTZ R182, R182, R3 ;  /* 0x00000003b6b67221 */ /* 0x000fc80000010000 */
[----:B------:R-:W-:Y:S02]  /*1cc60*/  FADD.FTZ R3, R179, R182 ;  /* 0x000000b6b3037221 */ /* 0x000fe40000010000 */
[----:B--2---:R-:W-:Y:S02]  /*1cc70*/  HMMA.16816.F32 R160, R4, R12, R160 ;  /* 0x0000000c04a0723c */ /* 0x004fe400000018a0 */
[----:B------:R-:W-:-:S06]  /*1cc80*/  FADD.FTZ R3, R184, R3 ;  /* 0x00000003b8037221 */ /* 0x000fcc0000010000 */
[C---:B------:R-:W-:Y:S01]  /*1cc90*/  HMMA.16816.F32 R156, R4.reuse, R14, R156 ;  /* 0x0000000e049c723c */ /* 0x040fe2000000189c */
[----:B------:R-:W1:Y:S07]  /*1cca0*/  LDSM.16.MT88.4 R12, [R221+0x12800] ;  /* 0x01280000dd0c783b */ /* 0x000e6e0000004200 */
[C---:B-----5:R-:W-:Y:S08]  /*1ccb0*/  HMMA.16816.F32 R152, R4.reuse, R8, R152 ;  /* 0x000000080498723c */ /* 0x060ff00000001898 */
        /* <DEDUP_REMOVED lines=32> */
[C---:B-1----:R-:W-:Y:S08]  /*1cec0*/  HMMA.16816.F32 R100, R4.reuse, R12, R100 ;  /* 0x0000000c0464723c */ /* 0x042ff00000001864 */
[C---:B------:R-:W-:Y:S01]  /*1ced0*/  HMMA.16816.F32 R104, R4.reuse, R14, R104 ;  /* 0x0000000e0468723c */ /* 0x040fe20000001868 */
[----:B------:R-:W-:Y:S07]  /*1cee0*/  LDSM.16.MT88.4 R12, [R224+0x13000] ;  /* 0x01300000e00c783b */ /* 0x000fee0000004200 */
[C---:B--2---:R-:W-:Y:S08]  /*1cef0*/  HMMA.16816.F32 R108, R4.reuse, R8, R108 ;  /* 0x00000008046c723c */ /* 0x044ff0000000186c */
[C---:B------:R-:W-:Y:S01]  /*1cf00*/  HMMA.16816.F32 R112, R4.reuse, R10, R112 ;  /* 0x0000000a0470723c */ /* 0x040fe20000001870 */
[----:B------:R-:W1:Y:S07]  /*1cf10*/  LDSM.16.MT88.4 R8, [R224+0x11000] ;  /* 0x01100000e008783b */ /* 0x000e6e0000004200 */
[C---:B----4-:R-:W-:Y:S08]  /*1cf20*/  HMMA.16816.F32 R116, R4.reuse, R24, R116 ;  /* 0x000000180474723c */ /* 0x050ff00000001874 */
[C---:B------:R-:W-:Y:S01]  /*1cf30*/  HMMA.16816.F32 R120, R4.reuse, R26, R120 ;  /* 0x0000001a0478723c */ /* 0x040fe20000001878 */
[----:B------:R-:W-:Y:S07]  /*1cf40*/  LDSM.16.MT88.4 R24, [R222+0x11000] ;  /* 0x01100000de18783b */ /* 0x000fee0000004200 */
[C---:B------:R-:W-:Y:S08]  /*1cf50*/  HMMA.16816.F32 R124, R4.reuse, R28, R124 ;  /* 0x0000001c047c723c */ /* 0x040ff0000000187c */
[----:B------:R-:W-:Y:S01]  /*1cf60*/  HMMA.16816.F32 R128, R4, R30, R128 ;  /* 0x0000001e0480723c */ /* 0x000fe20000001880 */
[----:B------:R-:W-:Y:S06]  /*1cf70*/  LDSM.16.MT88.4 R28, [R221+0x13000] ;  /* 0x01300000dd1c783b */ /* 0x000fec0000004200 */
[----:B------:R-:W-:Y:S01]  /*1cf80*/  F2FP.PACK_AB R4, R193, R192 ;  /* 0x000000c0c104723e */ /* 0x000fe200000000ff */
[----:B------:R-:W-:Y:S01]  /*1cf90*/  FADD.FTZ R192, R192, R3 ;  /* 0x00000003c0c07221 */ /* 0x000fe20000010000 */
[----:B------:R-:W-:-:S02]  /*1cfa0*/  F2FP.PACK_AB R5, R194, R187 ;  /* 0x000000bbc205723e */ /* 0x000fc400000000ff */
[----:B------:R-:W-:Y:S01]  /*1cfb0*/  F2FP.PACK_AB R6, R195, R190 ;  /* 0x000000bec306723e */ /* 0x000fe200000000ff */
[----:B------:R-:W-:Y:S01]  /*1cfc0*/  FADD.FTZ R193, R193, R192 ;  /* 0x000000c0c1c17221 */ /* 0x000fe20000010000 */
[----:B------:R-:W-:-:S03]  /*1cfd0*/  F2FP.PACK_AB R7, R196, R185 ;  /* 0x000000b9c407723e */ /* 0x000fc600000000ff */
[----:B------:R-:W-:-:S04]  /*1cfe0*/  FADD.FTZ R190, R190, R193 ;  /* 0x000000c1bebe7221 */ /* 0x000fc80000010000 */
[----:B-----5:R-:W-:Y:S01]  /*1cff0*/  HMMA.16816.F32 R144, R4, R20, R144 ;  /* 0x000000140490723c */ /* 0x020fe20000001890 */
[----:B------:R-:W-:-:S07]  /*1d000*/  FADD.FTZ R195, R195, R190 ;  /* 0x000000bec3c37221 */ /* 0x000fce0000010000 */
        /* <DEDUP_REMOVED lines=54> */
[----:B--2---:R-:W-:Y:S01]  /*1d370*/  HMMA.16816.F32 R44, R4, R20, R44 ;  /* 0x00000014042c723c */ /* 0x004fe2000000182c */
[----:B------:R-:W-:-:S07]  /*1d380*/  FADD.FTZ R251, R177, R176 ;  /* 0x000000b0b1fb7221 */ /* 0x000fce0000010000 */
        /* <DEDUP_REMOVED lines=11> */
[C---:B--2---:R-:W-:Y:S07]  /*1d440*/  HMMA.16816.F32 R92, R4.reuse, R20, R92 ;  /* 0x00000014045c723c */ /* 0x044fee000000185c */
[----:B------:R-:W-:Y:S01]  /*1d450*/  FFMA.FTZ R21, R249, R164, R165 ;  /* 0x000000a4f9157223 */ /* 0x000fe200000100a5 */
[----:B------:R-:W-:Y:S01]  /*1d460*/  HMMA.16816.F32 R152, R4, R24, R152 ;  /* 0x000000180498723c */ /* 0x000fe20000001898 */
[----:B------:R-:W-:-:S02]  /*1d470*/  MOV R164, R171 ;  /* 0x000000ab00a47202 */ /* 0x000fc40000000f00 */
[----:B------:R-:W-:-:S04]  /*1d480*/  FADD.FTZ R21, R2, R21 ;  /* 0x0000001502157221 */ /* 0x000fc80000010000 */
[----:B------:R-:W-:Y:S01]  /*1d490*/  FADD.FTZ R0, R0, R21 ;  /* 0x0000001500007221 */ /* 0x000fe20000010000 */
[----:B------:R-:W-:Y:S01]  /*1d4a0*/  HMMA.16816.F32 R148, R4, R26, R148 ;  /* 0x0000001a0494723c */ /* 0x000fe20000001894 */
[----:B------:R-:W2:Y:S02]  /*1d4b0*/  LDSM.16.MT88.4 R24, [R222+0x15800] ;  /* 0x01580000de18783b */ /* 0x000ea40000004200 */
[----:B------:R-:W-:-:S04]  /*1d4c0*/  FADD.FTZ R0, R173, R0 ;  /* 0x00000000ad007221 */ /* 0x000fc80000010000 */
[----:B------:R-:W-:Y:S01]  /*1d4d0*/  FADD.FTZ R181, R181, R0 ;  /* 0x00000000b5b57221 */ /* 0x000fe20000010000 */
[----:B------:R-:W-:Y:S03]  /*1d4e0*/  HMMA.16816.F32 R136, R4, R28, R136 ;  /* 0x0000001c0488723c */ /* 0x000fe60000001888 */
[----:B------:R-:W-:-:S04]  /*1d4f0*/  FADD.FTZ R186, R186, R181 ;  /* 0x000000b5baba7221 */ /* 0x000fc80000010000 */
[----:B------:R-:W-:Y:S01]  /*1d500*/  FADD.FTZ R183, R183, R186 ;  /* 0x000000bab7b77221 */ /* 0x000fe20000010000 */
[----:B------:R-:W-:Y:S01]  /*1d510*/  HMMA.16816.F32 R132, R4, R30, R132 ;  /* 0x0000001e0484723c */ /* 0x000fe20000001884 */
[----:B------:R-:W5:Y:S02]  /*1d520*/  LDSM.16.MT88.4 R28, [R221+0x15800] ;  /* 0x01580000dd1c783b */ /* 0x000f640000004200 */
[----:B------:R-:W-:-:S04]  /*1d530*/  FADD.FTZ R188, R188, R183 ;  /* 0x000000b7bcbc7221 */ /* 0x000fc80000010000 */
[----:B------:R-:W-:Y:S01]  /*1d540*/  FADD.FTZ R187, R187, R188 ;  /* 0x000000bcbbbb7221 */ /* 0x000fe20000010000 */
[----:B-1----:R-:W-:Y:S03]  /*1d550*/  HMMA.16816.F32 R60, R4, R8, R60 ;  /* 0x00000008043c723c */ /* 0x002fe6000000183c */
[----:B------:R-:W-:-:S04]  /*1d560*/  FADD.FTZ R194, R194, R187 ;  /* 0x000000bbc2c27221 */ /* 0x000fc80000010000 */
[----:B------:R-:W-:Y:S01]  /*1d570*/  FADD.FTZ R3, R185, R194 ;  /* 0x000000c2b9037221 */ /* 0x000fe20000010000 */
[----:B------:R-:W-:Y:S01]  /*1d580*/  HMMA.16816.F32 R64, R4, R10, R64 ;  /* 0x0000000a0440723c */ /* 0x000fe20000001840 */
[----:B------:R-:W1:Y:S02]  /*1d590*/  LDSM.16.MT88.4 R8, [R222+0x17800] ;  /* 0x01780000de08783b */ /* 0x000e640000004200 */
[----:B------:R-:W-:-:S04]  /*1d5a0*/  FADD.FTZ R3, R196, R3 ;  /* 0x00000003c4037221 */ /* 0x000fc80000010000 */
[----:B------:R-:W-:Y:S01]  /*1d5b0*/  FADD.FTZ R174, R174, R3 ;  /* 0x00000003aeae7221 */ /* 0x000fe20000010000 */
[----:B---3--:R-:W-:Y:S01]  /*1d5c0*/  HMMA.16816.F32 R68, R4, R16, R68 ;  /* 0x000000100444723c */ /* 0x008fe20000001844 */
[----:B------:R-:W-:Y:S02]  /*1d5d0*/  MOV R3, R170 ;  /* 0x000000aa00037202 */ /* 0x000fe40000000f00 */
[----:B------:R-:W-:-:S04]  /*1d5e0*/  FADD.FTZ R175, R175, R174 ;  /* 0x000000aeafaf7221 */ /* 0x000fc80000010000 */
[----:B------:R-:W-:Y:S01]  /*1d5f0*/  FADD.FTZ R178, R178, R175 ;  /* 0x000000afb2b27221 */ /* 0x000fe20000010000 */
[----:B------:R-:W-:Y:S01]  /*1d600*/  HMMA.16816.F32 R72, R4, R18, R72 ;  /* 0x000000120448723c */ /* 0x000fe20000001848 */
[----:B------:R-:W3:Y:S02]  /*1d610*/  LDSM.16.MT88.4 R16, [R221+0x17800] ;  /* 0x01780000dd10783b */ /* 0x000ee40000004200 */
[----:B------:R-:W-:-:S05]  /*1d620*/  FADD.FTZ R249, R191, R178 ;  /* 0x000000b2bff97221 */ /* 0x000fca0000010000 */
[C---:B----4-:R-:W-:Y:S08]  /*1d630*/  HMMA.16816.F32 R100, R4.reuse, R12, R100 ;  /* 0x0000000c0464723c */ /* 0x050ff00000001864 */
[C---:B------:R-:W-:Y:S01]  /*1d640*/  HMMA.16816.F32 R104, R4.reuse, R14, R104 ;  /* 0x0000000e0468723c */ /* 0x040fe20000001868 */
[----:B------:R-:W4:Y:S07]  /*1d650*/  LDSM.16.MT88.4 R12, [R220+0x17800] ;  /* 0x01780000dc0c783b */ /* 0x000f2e0000004200 */
[C---:B------:R-:W-:Y:S08]  /*1d660*/  HMMA.16816.F32 R144, R4.reuse, R32, R144 ;  /* 0x000000200490723c */ /* 0x040ff00000001890 */
[C---:B------:R-:W-:Y:S08]  /*1d670*/  HMMA.16816.F32 R140, R4.reuse, R34, R140 ;  /* 0x00000022048c723c */ /* 0x040ff0000000188c */
[C---:B--2---:R-:W-:Y:S08]  /*1d680*/  HMMA.16816.F32 R76, R4.reuse, R24, R76 ;  /* 0x00000018044c723c */ /* 0x044ff0000000184c */
[C---:B------:R-:W-:Y:S08]  /*1d690*/  HMMA.16816.F32 R80, R4.reuse, R26, R80 ;  /* 0x0000001a0450723c */ /* 0x040ff00000001850 */
[C---:B-----5:R-:W-:Y:S08]  /*1d6a0*/  HMMA.16816.F32 R84, R4.reuse, R28, R84 ;  /* 0x0000001c0454723c */ /* 0x060ff00000001854 */
[C---:B------:R-:W-:Y:S08]  /*1d6b0*/  HMMA.16816.F32 R88, R4.reuse, R30, R88 ;  /* 0x0000001e0458723c */ /* 0x040ff00000001858 */
[C---:B------:R-:W-:Y:S08]  /*1d6c0*/  HMMA.16816.F32 R96, R4.reuse, R22, R96 ;  /* 0x000000160460723c */ /* 0x040ff00000001860 */
[C---:B-1----:R-:W-:Y:S08]  /*1d6d0*/  HMMA.16816.F32 R108, R4.reuse, R8, R108 ;  /* 0x00000008046c723c */ /* 0x042ff0000000186c */
[C---:B------:R-:W-:Y:S08]  /*1d6e0*/  HMMA.16816.F32 R112, R4.reuse, R10, R112 ;  /* 0x0000000a0470723c */ /* 0x040ff00000001870 */
[C---:B---3--:R-:W-:Y:S08]  /*1d6f0*/  HMMA.16816.F32 R116, R4.reuse, R16, R116 ;  /* 0x000000100474723c */ /* 0x048ff00000001874 */
[C---:B------:R-:W-:Y:S08]  /*1d700*/  HMMA.16816.F32 R120, R4.reuse, R18, R120 ;  /* 0x000000120478723c */ /* 0x040ff00000001878 */
[C---:B----4-:R-:W-:Y:S08]  /*1d710*/  HMMA.16816.F32 R124, R4.reuse, R12, R124 ;  /* 0x0000000c047c723c */ /* 0x050ff0000000187c */
[----:B------:R-:W-:Y:S11]  /*1d720*/  HMMA.16816.F32 R128, R4, R14, R128 ;  /* 0x0000000e0480723c */ /* 0x000ff60000001880 */
[----:B------:R-:W-:Y:S08]  /*1d730*/  @!UPT UIADD3 URZ, URZ, URZ, URZ ;  /* 0x0000003f3f3ff290 */ /* 0x000ff0000fffe03f */
.L_x_6592:
[----:B------:R-:W-:Y:S05]  /*1d740*/  @!P0 BRA `(.L_x_6598) ;  /* 0x0000406000008947 */ /* 0x000fea0003800000 */
[----:B------:R-:W1:Y:S01]  /*1d750*/  S2R R252, SR_TID.X ;  /* 0x0000000000fc7919 */ /* 0x000e620000002100 */
[----:B------:R-:W-:Y:S01]  /*1d760*/  ULDC UR8, c[0x0][0x1a0] ;  /* 0x0000680000087ab9 */ /* 0x000fe20000000800 */
[----:B------:R-:W-:Y:S01]  /*1d770*/  IMAD.MOV.U32 R0, RZ, RZ, R3 ;  /* 0x000000ffff007224 */ /* 0x000fe200078e0003 */
[----:B------:R-:W-:Y:S01]  /*1d780*/  ULEA UR5, -UR8, URZ, 0x6 ;  /* 0x0000003f08057291 */ /* 0x000fe2000f8e313f */
[----:B------:R-:W-:Y:S01]  /*1d790*/  MOV R2, R164 ;  /* 0x000000a400027202 */ /* 0x000fe20000000f00 */
[----:B------:R-:W-:-:S02]  /*1d7a0*/  UMOV UR10, 0x5 ;  /* 0x00000005000a7882 */ /* 0x000fc40000000000 */
[----:B------:R-:W-:Y:S02]  /*1d7b0*/  USHF.R.S32.HI UR4, URZ, 0x1f, UR5 ;  /* 0x0000001f3f047899 */ /* 0x000fe40008011405 */
[----:B------:R-:W-:Y:S01]  /*1d7c0*/  ULDC UR9, c[0x0][0x1a4] ;  /* 0x0000690000097ab9 */ /* 0x000fe20000000800 */
[----:B------:R-:W-:Y:S01]  /*1d7d0*/  IMAD.U32 R250, RZ, RZ, UR5 ;  /* 0x00000005fffa7e24 */ /* 0x000fe2000f8e00ff */
[----:B------:R-:W-:Y:S02]  /*1d7e0*/  USHF.L.U64.HI UR9, UR8, UR10, UR9 ;  /* 0x0000000a08097299 */ /* 0x000fe40008010209 */
[----:B------:R-:W-:Y:S01]  /*1d7f0*/  MOV R248, UR4 ;  /* 0x0000000400f87c02 */ /* 0x000fe20008000f00 */
[----:B------:R-:W-:Y:S02]  /*1d800*/  USHF.L.U32 UR8, UR8, 0x5, URZ ;  /* 0x0000000508087899 */ /* 0x000fe4000800063f */
[----:B------:R-:W-:Y:S02]  /*1d810*/  ULDC.64 UR12, c[0x0][0x118] ;  /* 0x00004600000c7ab9 */ /* 0x000fe40000000a00 */
[----:B------:R-:W-:Y:S01]  /*1d820*/  ULDC UR4, c[0x0][0x19c] ;  /* 0x0000670000047ab9 */ /* 0x000fe20000000800 */
[----:B-1----:R-:W-:-:S05]  /*1d830*/  IMAD.SHL.U32 R252, R252, 0x2, RZ ;  /* 0x00000002fcfc7824 */ /* 0x002fca00078e00ff */
[----:B------:R-:W-:Y:S02]  /*1d840*/  LOP3.LUT R252, R252, 0x6, RZ, 0xc0, !PT ;  /* 0x00000006fcfc7812 */ /* 0x000fe400078ec0ff */
.L_x_6602:
[----:B------:R-:W-:Y:S01]  /*1d850*/  IADD3 R240, R240, -0x1, RZ ;  /* 0xfffffffff0f07810 */ /* 0x000fe20007ffe0ff */
[----:B------:R-:W-:Y:S04]  /*1d860*/  DEPBAR.LE SB0, 0x0 ;  /* 0x000080000000791a */ /* 0x000fe80000000000 */
[----:B------:R-:W-:Y:S01]  /*1d870*/  BAR.SYNC.DEFER_BLOCKING 0x0 ;  /* 0x0000000000007b1d */ /* 0x000fe20000010000 */
[----:B------:R-:W-:Y:S01]  /*1d880*/  MOV R4, R248 ;  /* 0x000000f800047202 */ /* 0x000fe20000000f00 */
[----:B------:R-:W-:Y:S04]  /*1d890*/  IMAD.MOV.U32 R8, RZ, RZ, R250 ;  /* 0x000000ffff087224 */ /* 0x000fe800078e00fa */
        /* <DEDUP_REMOVED lines=60> */
.L_x_6599:
        /* <DEDUP_REMOVED lines=15> */
[----:B------:R-:W-:Y:S01]  /*1dd50*/  ISETP.GT.AND P0, PT, R240, R231, PT ;  /* 0x000000e7f000720c */ /* 0x000fe20003f04270 */
        /* <DEDUP_REMOVED lines=15> */
[----:B------:R-:W2:Y:S04]  /*1de50*/  LDSM.16.M88.4 R16, [R229+0x8800] ;  /* 0x00880000e510783b */ /* 0x000ea80000000200 */
        /* <DEDUP_REMOVED lines=8> */
[C---:B---3--:R-:W-:Y:S03]  /*1dee0*/  HMMA.16816.F32 R4, R32.reuse, R8, RZ ;  /* 0x000000082004723c */ /* 0x048fe600000018ff */
[----:B------:R-:W-:Y:S04]  /*1def0*/  LDSM.16.M88.4 R188, [R226] ;  /* 0x00000000e2bc783b */ /* 0x000fe80000000200 */
[----:B------:R-:W3:Y:S01]  /*1df00*/  LDSM.16.M88.4 R192, [R223+0x8000] ;  /* 0x00800000dfc0783b */ /* 0x000ee20000000200 */
[C---:B------:R-:W-:Y:S03]  /*1df10*/  HMMA.16816.F32 R8, R32.reuse, R10, RZ ;  /* 0x0000000a2008723c */ /* 0x040fe600000018ff */
[----:B------:R-:W1:Y:S04]  /*1df20*/  LDSM.16.M88.4 R196, [R223+0x8800] ;  /* 0x00880000dfc4783b */ /* 0x000e680000000200 */
[----:B------:R-:W-:Y:S01]  /*1df30*/  LDSM.16.M88.4 R200, [R223+0x9800] ;  /* 0x00980000dfc8783b */ /* 0x000fe20000000200 */
[C---:B--2---:R-:W-:Y:S08]  /*1df40*/  HMMA.16816.F32 R12, R32.reuse, R16, RZ ;  /* 0x00000010200c723c */ /* 0x044ff000000018ff */
[C---:B------:R-:W-:Y:S08]  /*1df50*/  HMMA.16816.F32 R16, R32.reuse, R18, RZ ;  /* 0x000000122010723c */ /* 0x040ff000000018ff */
[C---:B----4-:R-:W-:Y:S08]  /*1df60*/  HMMA.16816.F32 R20, R32.reuse, R24, RZ ;  /* 0x000000182014723c */ /* 0x050ff000000018ff */
[C---:B------:R-:W-:Y:S08]  /*1df70*/  HMMA.16816.F32 R24, R32.reuse, R26, RZ ;  /* 0x0000001a2018723c */ /* 0x040ff000000018ff */
[C---:B-----5:R-:W-:Y:S08]  /*1df80*/  HMMA.16816.F32 R28, R32.reuse, R164, RZ ;  /* 0x000000a4201c723c */ /* 0x060ff000000018ff */
[----:B------:R-:W-:Y:S01]  /*1df90*/  HMMA.16816.F32 R32, R32, R166, RZ ;  /* 0x000000a62020723c */ /* 0x000fe200000018ff */
[----:B------:R-:W2:Y:S07]  /*1dfa0*/  LDSM.16.M88.4 R164, [R223+0x9000] ;  /* 0x00900000dfa4783b */ /* 0x000eae0000000200 */
        /* <DEDUP_REMOVED lines=13> */
[C---:B---3--:R-:W-:Y:S08]  /*1e080*/  HMMA.16816.F32 R4, R188.reuse, R192, R4 ;  /* 0x000000c0bc04723c */ /* 0x048ff00000001804 */
        /* <DEDUP_REMOVED lines=239> */
.L_x_6601:
        /* <DEDUP_REMOVED lines=31> */
.L_x_6600:
[----:B------:R-:W-:Y:S04]  /*1f170*/  LEA R3, R240, R252, 0x6 ;  /* 0x000000fcf0037211 */ /* 0x000fe800078e30ff */
[C---:B-1----:R-:W-:Y:S02]  /*1f180*/  IADD3 R164, R3.reuse, 0x1, RZ ;  /* 0x0000000103a47810 */ /* 0x042fe40007ffe0ff */
[CC--:B------:R-:W-:Y:S02]  /*1f190*/  ISETP.GE.AND P2, PT, R3.reuse, R247.reuse, PT ;  /* 0x000000f70300720c */ /* 0x0c0fe40003f46270 */
[C---:B------:R-:W-:Y:S02]  /*1f1a0*/  ISETP.GE.AND P6, PT, R164.reuse, R247, PT ;  /* 0x000000f7a400720c */ /* 0x040fe40003fc6270 */
[C---:B------:R-:W-:Y:S02]  /*1f1b0*/  ISETP.GE.AND P5, PT, R164.reuse, R246, PT ;  /* 0x000000f6a400720c */ /* 0x040fe40003fa6270 */
[C---:B------:R-:W-:Y:S02]  /*1f1c0*/  IADD3 R165, R3.reuse, 0x8, RZ ;  /* 0x0000000803a57810 */ /* 0x040fe40007ffe0ff */
[C---:B------:R-:W-:Y:S02]  /*1f1d0*/  ISETP.GE.OR P5, PT, R164.reuse, R245, !P5 ;  /* 0x000000f5a400720c */ /* 0x040fe40006fa6670 */
[-C--:B------:R-:W-:Y:S02]  /*1f1e0*/  ISETP.GE.OR P6, PT, R164, R244.reuse, !P6 ;  /* 0x000000f4a400720c */ /* 0x080fe400077c6670 */
[C---:B------:R-:W-:Y:S02]  /*1f1f0*/  IADD3 R164, R3.reuse, 0x9, RZ ;  /* 0x0000000903a47810 */ /* 0x040fe40007ffe0ff */
[----:B------:R-:W-:Y:S02]  /*1f200*/  ISETP.GE.OR P2, PT, R3, R244, !P2 ;  /* 0x000000f40300720c */ /* 0x000fe40005746670 */
[-C--:B------:R-:W-:Y:S02]  /*1f210*/  ISETP.GE.AND P1, PT, R165, R247.reuse, PT ;  /* 0x000000f7a500720c */ /* 0x080fe40003f26270 */
[C---:B------:R-:W-:Y:S02]  /*1f220*/  ISETP.GE.AND P0, PT, R3.reuse, R246, PT ;  /* 0x000000f60300720c */ /* 0x040fe40003f06270 */
[----:B------:R-:W-:Y:S02]  /*1f230*/  FSEL R166, R4, -INF , !P2 ;  /* 0xff80000004a67808 */ /* 0x000fe40005000000 */
[C---:B------:R-:W-:Y:S02]  /*1f240*/  ISETP.GE.AND P2, PT, R164.reuse, R247, PT ;  /* 0x000000f7a400720c */ /* 0x040fe40003f46270 */
[----:B------:R-:W-:Y:S02]  /*1f250*/  ISETP.GE.OR P0, PT, R3, R245, !P0 ;  /* 0x000000f50300720c */ /* 0x000fe40004706670 */
[-C--:B------:R-:W-:Y:S02]  /*1f260*/  ISETP.GE.OR P1, PT, R165, R244.reuse, !P1 ;  /* 0x000000f4a500720c */ /* 0x080fe40004f26670 */
[----:B------:R-:W-:Y:S02]  /*1f270*/  IADD3 R4, R3, 0x10, RZ ;  /* 0x0000001003047810 */ /* 0x000fe40007ffe0ff */
[----:B------:R-:W-:Y:S02]  /*1f280*/  FSEL R172, R5, -INF , !P6 ;  /* 0xff80000005ac7808 */ /* 0x000fe40007000000 */
[----:B------:R-:W-:Y:S02]  /*1f290*/  IADD3 R5, R3, 0x11, RZ ;  /* 0x0000001103057810 */ /* 0x000fe40007ffe0ff */
[----:B------:R-:W-:Y:S02]  /*1f2a0*/  ISETP.GE.OR P2, PT, R164, R244, !P2 ;  /* 0x000000f4a400720c */ /* 0x000fe40005746670 */
[----:B------:R-:W-:Y:S02]  /*1f2b0*/  FSEL R169, R6, -INF , !P0 ;  /* 0xff80000006a97808 */ /* 0x000fe40004000000 */
[----:B------:R-:W-:Y:S02]  /*1f2c0*/  FSEL R7, R7, -INF , !P5 ;  /* 0xff80000007077808 */ /* 0x000fe40006800000 */
[----:B------:R-:W-:Y:S02]  /*1f2d0*/  FSEL R170, R8, -INF , !P1 ;  /* 0xff80000008aa7808 */ /* 0x000fe40004800000 */
[-C--:B------:R-:W-:Y:S02]  /*1f2e0*/  ISETP.GE.AND P4, PT, R165, R246.reuse, PT ;  /* 0x000000f6a500720c */ /* 0x080fe40003f86270 */
[-C--:B------:R-:W-:Y:S02]  /*1f2f0*/  ISETP.GE.AND P0, PT, R164, R246.reuse, PT ;  /* 0x000000f6a400720c */ /* 0x080fe40003f06270 */
[CC--:B------:R-:W-:Y:S02]  /*1f300*/  ISETP.GE.AND P5, PT, R4.reuse, R247.reuse, PT ;  /* 0x000000f70400720c */ /* 0x0c0fe40003fa6270 */
[----:B------:R-:W-:Y:S02]  /*1f310*/  ISETP.GE.AND P6, PT, R4, R246, PT ;  /* 0x000000f60400720c */ /* 0x000fe40003fc6270 */
[----:B------:R-:W-:Y:S02]  /*1f320*/  ISETP.GE.AND P1, PT, R5, R247, PT ;  /* 0x000000f70500720c */ /* 0x000fe40003f26270 */
[----:B------:R-:W-:Y:S02]  /*1f330*/  FSEL R168, R9, -INF , !P2 ;  /* 0xff80000009a87808 */ /* 0x000fe40005000000 */
[----:B------:R-:W-:Y:S02]  /*1f340*/  FMNMX.FTZ R9, R166, R2, !PT ;  /* 0x00000002a6097209 */ /* 0x000fe40007810000 */
[C---:B------:R-:W-:Y:S02]  /*1f350*/  ISETP.GE.OR P5, PT, R4.reuse, R244, !P5 ;  /* 0x000000f40400720c */ /* 0x040fe40006fa6670 */
[-C--:B------:R-:W-:Y:S02]  /*1f360*/  ISETP.GE.OR P6, PT, R4, R245.reuse, !P6 ;  /* 0x000000f50400720c */ /* 0x080fe400077c6670 */
[-C--:B------:R-:W-:Y:S02]  /*1f370*/  ISETP.GE.OR P4, PT, R165, R245.reuse, !P4 ;  /* 0x000000f5a500720c */ /* 0x080fe40006786670 */
[----:B------:R-:W-:Y:S02]  /*1f380*/  ISETP.GE.OR P0, PT, R164, R245, !P0 ;  /* 0x000000f5a400720c */ /* 0x000fe40004706670 */
[C---:B------:R-:W-:Y:S02]  /*1f390*/  ISETP.GE.AND P2, PT, R5.reuse, R246, PT ;  /* 0x000000f60500720c */ /* 0x040fe40003f46270 */
[----:B------:R-:W-:Y:S02]  /*1f3a0*/  ISETP.GE.OR P1, PT, R5, R244, !P1 ;  /* 0x000000f40500720c */ /* 0x000fe40004f26670 */
[C---:B------:R-:W-:Y:S02]  /*1f3b0*/  IADD3 R4, R3.reuse, 0x18, RZ ;  /* 0x0000001803047810 */ /* 0x040fe40007ffe0ff */
[----:B------:R-:W-:Y:S02]  /*1f3c0*/  IADD3 R6, R3, 0x19, RZ ;  /* 0x0000001903067810 */ /* 0x000fe40007ffe0ff */
[----:B------:R-:W-:Y:S02]  /*1f3d0*/  FMNMX.FTZ R9, R172, R9, !PT ;  /* 0x00000009ac097209 */ /* 0x000fe40007810000 */
[----:B------:R-:W-:Y:S02]  /*1f3e0*/  FSEL R194, R12, -INF , !P5 ;  /* 0xff8000000cc27808 */ /* 0x000fe40006800000 */
[----:B------:R-:W-:Y:S02]  /*1f3f0*/  ISETP.GE.OR P2, PT, R5, R245, !P2 ;  /* 0x000000f50500720c */ /* 0x000fe40005746670 */
[----:B------:R-:W-:Y:S02]  /*1f400*/  FSEL R11, R11, -INF , !P0 ;  /* 0xff8000000b0b7808 */ /* 0x000fe40004000000 */
[----:B------:R-:W-:Y:S02]  /*1f410*/  FSEL R188, R13, -INF , !P1 ;  /* 0xff8000000dbc7808 */ /* 0x000fe40004800000 */
[----:B------:R-:W-:Y:S02]  /*1f420*/  FSEL R5, R10, -INF , !P4 ;  /* 0xff8000000a057808 */ /* 0x000fe40006000000 */
[CC--:B------:R-:W-:Y:S02]  /*1f430*/  ISETP.GE.AND P0, PT, R4.reuse, R247.reuse, PT ;  /* 0x000000f70400720c */ /* 0x0c0fe40003f06270 */
[-C--:B------:R-:W-:Y:S02]  /*1f440*/  ISETP.GE.AND P4, PT, R4, R246.reuse, PT ;  /* 0x000000f60400720c */ /* 0x080fe40003f86270 */
[C---:B------:R-:W-:Y:S02]  /*1f450*/  ISETP.GE.AND P5, PT, R6.reuse, R247, PT ;  /* 0x000000f70600720c */ /* 0x040fe40003fa6270 */
[----:B------:R-:W-:Y:S02]  /*1f460*/  ISETP.GE.AND P1, PT, R6, R246, PT ;  /* 0x000000f60600720c */ /* 0x000fe40003f26270 */
[----:B------:R-:W-:Y:S02]  /*1f470*/  FMNMX.FTZ R9, R170, R9, !PT ;  /* 0x00000009aa097209 */ /* 0x000fe40007810000 */
[----:B------:R-:W-:Y:S02]  /*1f480*/  FMNMX.FTZ R10, R169, R0, !PT ;  /* 0x00000000a90a7209 */ /* 0x000fe40007810000 */
[CC--:B------:R-:W-:Y:S02]  /*1f490*/  ISETP.GE.OR P0, PT, R4.reuse, R244.reuse, !P0 ;  /* 0x000000f40400720c */ /* 0x0c0fe40004706670 */
[-C--:B------:R-:W-:Y:S02]  /*1f4a0*/  ISETP.GE.OR P4, PT, R4, R245.reuse, !P4 ;  /* 0x000000f50400720c */ /* 0x080fe40006786670 */
[C---:B------:R-:W-:Y:S02]  /*1f4b0*/  ISETP.GE.OR P5, PT, R6.reuse, R244, !P5 ;  /* 0x000000f40600720c */ /* 0x040fe40006fa6670 */
[----:B------:R-:W-:Y:S02]  /*1f4c0*/  ISETP.GE.OR P1, PT, R6, R245, !P1 ;  /* 0x000000f50600720c */ /* 0x000fe40004f26670 */
[C---:B------:R-:W-:Y:S02]  /*1f4d0*/  IADD3 R4, R3.reuse, 0x20, RZ ;  /* 0x0000002003047810 */ /* 0x040fe40007ffe0ff */
[----:B------:R-:W-:Y:S02]  /*1f4e0*/  IADD3 R6, R3, 0x21, RZ ;  /* 0x0000002103067810 */ /* 0x000fe40007ffe0ff */
[----:B------:R-:W-:Y:S02]  /*1f4f0*/  FMNMX.FTZ R9, R168, R9, !PT ;  /* 0x00000009a8097209 */ /* 0x000fe40007810000 */
[----:B------:R-:W-:Y:S02]  /*1f500*/  FSEL R239, R15, -INF , !P2 ;  /* 0xff8000000fef7808 */ /* 0x000fe40005000000 */
[----:B------:R-:W-:Y:S02]  /*1f510*/  FSEL R192, R16, -INF , !P0 ;  /* 0xff80000010c07808 */ /* 0x000fe40004000000 */
[----:B------:R-:W-:Y:S02]  /*1f520*/  FSEL R190, R17, -INF , !P5 ;  /* 0xff80000011be7808 */ /* 0x000fe40006800000 */
[----:B------:R-:W-:Y:S02]  /*1f530*/  FMNMX.FTZ R10, R7, R10, !PT ;  /* 0x0000000a070a7209 */ /* 0x000fe40007810000 */
[-C--:B------:R-:W-:Y:S02]  /*1f540*/  ISETP.GE.AND P2, PT, R4, R247.reuse, PT ;  /* 0x000000f70400720c */ /* 0x080fe40003f46270 */
[C---:B------:R-:W-:Y:S02]  /*1f550*/  ISETP.GE.AND P0, PT, R6.reuse, R247, PT ;  /* 0x000000f70600720c */ /* 0x040fe40003f06270 */
[----:B------:R-:W-:Y:S02]  /*1f560*/  ISETP.GE.AND P5, PT, R6, R246, PT ;  /* 0x000000f60600720c */ /* 0x000fe40003fa6270 */
[----:B------:R-:W-:Y:S02]  /*1f570*/  FMNMX.FTZ R9, R194, R9, !PT ;  /* 0x00000009c2097209 */ /* 0x000fe40007810000 */
[-C--:B------:R-:W-:Y:S02]  /*1f580*/  ISETP.GE.OR P2, PT, R4, R244.reuse, !P2 ;  /* 0x000000f40400720c */ /* 0x080fe40005746670 */
[C---:B------:R-:W-:Y:S02]  /*1f590*/  ISETP.GE.OR P0, PT, R6.reuse, R244, !P0 ;  /* 0x000000f40600720c */ /* 0x040fe40004706670 */
[----:B------:R-:W-:Y:S02]  /*1f5a0*/  ISETP.GE.OR P5, PT, R6, R245, !P5 ;  /* 0x000000f50600720c */ /* 0x000fe40006fa6670 */
[----:B------:R-:W-:Y:S02]  /*1f5b0*/  FMNMX.FTZ R10, R5, R10, !PT ;  /* 0x0000000a050a7209 */ /* 0x000fe40007810000 */
[----:B------:R-:W-:Y:S02]  /*1f5c0*/  IADD3 R6, R3, 0x29, RZ ;  /* 0x0000002903067810 */ /* 0x000fe40007ffe0ff */
[----:B------:R-:W-:Y:S02]  /*1f5d0*/  FSEL R191, R14, -INF , !P6 ;  /* 0xff8000000ebf7808 */ /* 0x000fe40007000000 */
[----:B------:R-:W-:Y:S02]  /*1f5e0*/  ISETP.GE.AND P6, PT, R4, R246, PT ;  /* 0x000000f60400720c */ /* 0x000fe40003fc6270 */
[----:B------:R-:W-:Y:S02]  /*1f5f0*/  FMNMX.FTZ R9, R188, R9, !PT ;  /* 0x00000009bc097209 */ /* 0x000fe40007810000 */
[----:B------:R-:W-:Y:S02]  /*1f600*/  FSEL R202, R20, -INF , !P2 ;  /* 0xff80000014ca7808 */ /* 0x000fe40005000000 */
[----:B------:R-:W-:Y:S02]  /*1f610*/  FSEL R200, R21, -INF , !P0 ;  /* 0xff80000015c87808 */ /* 0x000fe40004000000 */
[----:B------:R-:W-:Y:S02]  /*1f620*/  FMNMX.FTZ R10, R11, R10, !PT ;  /* 0x0000000a0b0a7209 */ /* 0x000fe40007810000 */
[C---:B------:R-:W-:Y:S02]  /*1f630*/  ISETP.GE.AND P2, PT, R6.reuse, R247, PT ;  /* 0x000000f70600720c */ /* 0x040fe40003f46270 */
[----:B------:R-:W-:Y:S02]  /*1f640*/  ISETP.GE.AND P0, PT, R6, R246, PT ;  /* 0x000000f60600720c */ /* 0x000fe40003f06270 */
[----:B------:R-:W-:Y:S02]  /*1f650*/  ISETP.GE.OR P6, PT, R4, R245, !P6 ;  /* 0x000000f50400720c */ /* 0x000fe400077c6670 */
[----:B------:R-:W-:Y:S02]  /*1f660*/  FMNMX.FTZ R9, R192, R9, !PT ;  /* 0x00000009c0097209 */ /* 0x000fe40007810000 */
[C---:B------:R-:W-:Y:S02]  /*1f670*/  IADD3 R4, R3.reuse, 0x28, RZ ;  /* 0x0000002803047810 */ /* 0x040fe40007ffe0ff */
[C---:B------:R-:W-:Y:S02]  /*1f680*/  ISETP.GE.OR P2, PT, R6.reuse, R244, !P2 ;  /* 0x000000f40600720c */ /* 0x040fe40005746670 */
[----:B------:R-:W-:Y:S02]  /*1f690*/  ISETP.GE.OR P0, PT, R6, R245, !P0 ;  /* 0x000000f50600720c */ /* 0x000fe40004706670 */
[----:B------:R-:W-:Y:S02]  /*1f6a0*/  IADD3 R6, R3, 0x31, RZ ;  /* 0x0000003103067810 */ /* 0x000fe40007ffe0ff */
[----:B------:R-:W-:Y:S02]  /*1f6b0*/  FMNMX.FTZ R10, R191, R10, !PT ;  /* 0x0000000abf0a7209 */ /* 0x000fe40007810000 */
[----:B------:R-:W-:Y:S02]  /*1f6c0*/  FSEL R193, R18, -INF , !P4 ;  /* 0xff80000012c17808 */ /* 0x000fe40006000000 */
[----:B------:R-:W-:Y:S02]  /*1f6d0*/  FMNMX.FTZ R9, R190, R9, !PT ;  /* 0x00000009be097209 */ /* 0x000fe40007810000 */
[-C--:B------:R-:W-:Y:S02]  /*1f6e0*/  ISETP.GE.AND P4, PT, R4, R247.reuse, PT ;  /* 0x000000f70400720c */ /* 0x080fe40003f86270 */
[----:B------:R-:W-:Y:S02]  /*1f6f0*/  FSEL R203, R19, -INF , !P1 ;  /* 0xff80000013cb7808 */ /* 0x000fe40004800000 */
[----:B------:R-:W-:Y:S02]  /*1f700*/  FSEL R196, R25, -INF , !P2 ;  /* 0xff80000019c47808 */ /* 0x000fe40005000000 */
[----:B------:R-:W-:Y:S02]  /*1f710*/  ISETP.GE.AND P2, PT, R6, R247, PT ;  /* 0x000000f70600720c */ /* 0x000fe40003f46270 */
[----:B------:R-:W-:Y:S02]  /*1f720*/  FMNMX.FTZ R10, R239, R10, !PT ;  /* 0x0000000aef0a7209 */ /* 0x000fe40007810000 */
[C---:B------:R-:W-:Y:S02]  /*1f730*/  ISETP.GE.AND P1, PT, R4.reuse, R246, PT ;  /* 0x000000f60400720c */ /* 0x040fe40003f26270 */
[-C--:B------:R-:W-:Y:S02]  /*1f740*/  ISETP.GE.OR P4, PT, R4, R244.reuse, !P4 ;  /* 0x000000f40400720c */ /* 0x080fe40006786670 */
[C---:B------:R-:W-:Y:S02]  /*1f750*/  IADD3 R8, R3.reuse, 0x30, RZ ;  /* 0x0000003003087810 */ /* 0x040fe40007ffe0ff */
[----:B------:R-:W-:Y:S02]  /*1f760*/  FMNMX.FTZ R9, R202, R9, !PT ;  /* 0x00000009ca097209 */ /* 0x000fe40007810000 */
[----:B------:R-:W-:Y:S02]  /*1f770*/  ISETP.GE.OR P2, PT, R6, R244, !P2 ;  /* 0x000000f40600720c */ /* 0x000fe40005746670 */
[----:B------:R-:W-:Y:S02]  /*1f780*/  ISETP.GE.OR P1, PT, R4, R245, !P1 ;  /* 0x000000f50400720c */ /* 0x000fe40004f26670 */
[C---:B------:R-:W-:Y:S02]  /*1f790*/  IADD3 R4, R3.reuse, 0x38, RZ ;  /* 0x0000003803047810 */ /* 0x040fe40007ffe0ff */
[----:B------:R-:W-:Y:S02]  /*1f7a0*/  IADD3 R3, R3, 0x39, RZ ;  /* 0x0000003903037810 */ /* 0x000fe40007ffe0ff */
[----:B------:R-:W-:Y:S02]  /*1f7b0*/  FMNMX.FTZ R10, R193, R10, !PT ;  /* 0x0000000ac10a7209 */ /* 0x000fe40007810000 */
[----:B------:R-:W-:Y:S02]  /*1f7c0*/  FSEL R198, R24, -INF , !P4 ;  /* 0xff80000018c67808 */ /* 0x000fe40006000000 */
[----:B------:R-:W-:Y:S02]  /*1f7d0*/  ISETP.GE.AND P4, PT, R8, R247, PT ;  /* 0x000000f70800720c */ /* 0x000fe40003f86270 */
[----:B------:R-:W-:Y:S02]  /*1f7e0*/  FMNMX.FTZ R9, R200, R9, !PT ;  /* 0x00000009c8097209 */ /* 0x000fe40007810000 */
[----:B------:R-:W-:Y:S02]  /*1f7f0*/  FSEL R178, R29, -INF , !P2 ;  /* 0xff8000001db27808 */ /* 0x000fe40005000000 */
[----:B------:R-:W-:Y:S02]  /*1f800*/  FSEL R201, R22, -INF , !P6 ;  /* 0xff80000016c97808 */ /* 0x000fe40007000000 */
[----:B------:R-:W-:Y:S02]  /*1f810*/  ISETP.GE.AND P2, PT, R3, R247, PT ;  /* 0x000000f70300720c */ /* 0x000fe40003f46270 */
[----:B------:R-:W-:Y:S02]  /*1f820*/  FMNMX.FTZ R10, R203, R10, !PT ;  /* 0x0000000acb0a7209 */ /* 0x000fe40007810000 */
[-C--:B------:R-:W-:Y:S02]  /*1f830*/  ISETP.GE.OR P4, PT, R8, R244.reuse, !P4 ;  /* 0x000000f40800720c */ /* 0x080fe40006786670 */
[----:B------:R-:W-:Y:S02]  /*1f840*/  FMNMX.FTZ R9, R198, R9, !PT ;  /* 0x00000009c6097209 */ /* 0x000fe40007810000 */
[----:B------:R-:W-:Y:S02]  /*1f850*/  FSEL R199, R23, -INF , !P5 ;  /* 0xff80000017c77808 */ /* 0x000fe40006800000 */
[----:B------:R-:W-:Y:S01]  /*1f860*/  ISETP.GE.OR P2, PT, R3, R244, !P2 ;  /* 0x000000f40300720c */ /* 0x000fe20005746670 */
[----:B------:R-:W-:Y:S01]  /*1f870*/  LDSM.16.MT88.4 R20, [R222+0x10000] ;  /* 0x01000000de14783b */ /* 0x000fe20000004200 */
        /* <DEDUP_REMOVED lines=8> */
[----:B------:R-:W-:Y:S02]  /*1f900*/  ISETP.GE.OR P4, PT, R4, R244, !P4 ;  /* 0x000000f40400720c */ /* 0x000fe40006786670 */
[----:B------:R-:W-:Y:S02]  /*1f910*/  FMNMX.FTZ R9, R186, R9, !PT ;  /* 0x00000009ba097209 */ /* 0x000fe40007810000 */
[----:B------:R-:W-:Y:S02]  /*1f920*/  ISETP.GE.OR P1, PT, R8, R245, !P2 ;  /* 0x000000f50800720c */ /* 0x000fe40005726670 */
[----:B------:R-:W-:Y:S02]  /*1f930*/  FSEL R195, R27, -INF , !P0 ;  /* 0xff8000001bc37808 */ /* 0x000fe40004000000 */
[----:B------:R-:W-:Y:S02]  /*1f940*/  ISETP.GE.AND P2, PT, R6, R246, PT ;  /* 0x000000f60600720c */ /* 0x000fe40003f46270 */
[----:B------:R-:W-:Y:S02]  /*1f950*/  FMNMX.FTZ R8, R197, R10, !PT ;  /* 0x0000000ac5087209 */ /* 0x000fe40007810000 */
[----:B------:R-:W-:Y:S02]  /*1f960*/  FSEL R176, R32, -INF , !P4 ;  /* 0xff80000020b07808 */ /* 0x000fe40006000000 */
[----:B------:R-:W-:Y:S02]  /*1f970*/  FMNMX.FTZ R9, R178, R9, !PT ;  /* 0x00000009b2097209 */ /* 0x000fe40007810000 */
[----:B------:R-:W-:Y:S02]  /*1f980*/  FSEL R177, R30, -INF , !P1 ;  /* 0xff8000001eb17808 */ /* 0x000fe40004800000 */
[----:B------:R-:W-:Y:S02]  /*1f990*/  ISETP.GE.OR P2, PT, R6, R245, !P2 ;  /* 0x000000f50600720c */ /* 0x000fe40005746670 */
[----:B------:R-:W-:Y:S02]  /*1f9a0*/  FMNMX.FTZ R8, R195, R8, !PT ;  /* 0x00000008c3087209 */ /* 0x000fe40007810000 */
[----:B------:R-:W-:Y:S02]  /*1f9b0*/  ISETP.GE.AND P0, PT, R4, R246, PT ;  /* 0x000000f60400720c */ /* 0x000fe40003f06270 */
[----:B------:R-:W-:Y:S02]  /*1f9c0*/  FMNMX.FTZ R13, R176, R9, !PT ;  /* 0x00000009b00d7209 */ /* 0x000fe40007810000 */
[----:B------:R-:W-:Y:S02]  /*1f9d0*/  FSEL R175, R31, -INF , !P2 ;  /* 0xff8000001faf7808 */ /* 0x000fe40005000000 */
[----:B------:R-:W-:Y:S01]  /*1f9e0*/  FMNMX.FTZ R8, R177, R8, !PT ;  /* 0x00000008b1087209 */ /* 0x000fe20007810000 */
[----:B------:R-:W-:Y:S01]  /*1f9f0*/  LDSM.16.MT88.4 R28, [R221+0x10000] ;  /* 0x01000000dd1c783b */ /* 0x000fe20000004200 */
[----:B------:R-:W-:Y:S02]  /*1fa00*/  ISETP.GE.OR P1, PT, R4, R245, !P0 ;  /* 0x000000f50400720c */ /* 0x000fe40004726670 */
        /* <DEDUP_REMOVED lines=38> */
[----:B------:R-:W-:Y:S01]  /*1fc70*/  ISETP.GT.AND P0, PT, R240, R231, PT ;  /* 0x000000e7f000720c */ /* 0x000fe20003f04270 */
        /* <DEDUP_REMOVED lines=29> */
[----:B------:R-:W-:Y:S02]  /*1fe50*/  FFMA.FTZ R172, R165, c[0x0][0x23c], -R172 ;  /* 0x00008f00a5ac7a23 */ /* 0x000fe400000108ac */
[--C-:B------:R-:W-:Y:S02]  /*1fe60*/  FFMA.FTZ R186, R186, c[0x0][0x23c], -R179.reuse ;  /* 0x00008f00baba7a23 */ /* 0x100fe400000108b3 */
[----:B------:R-:W-:Y:S05]  /*1fe70*/  FFMA.FTZ R179, R174, c[0x0][0x23c], -R179 ;  /* 0x00008f00aeb37a23 */ /* 0x000fea00000108b3 */
[----:B------:R-:W2:Y:S01]  /*1fe80*/  MUFU.EX2 R180, R180 ;  /* 0x000000b400b47308 */ /* 0x000ea20000000800 */
[----:B-1----:R-:W-:Y:S09]  /*1fe90*/  F2FP.PACK_AB R169, R182, R183 ;  /* 0x000000b7b6a9723e */ /* 0x002ff200000000ff */
[----:B------:R-:W1:Y:S10]  /*1fea0*/  MUFU.EX2 R2, R2 ;  /* 0x0000000200027308 */ /* 0x000e740000000800 */
[----:B------:R-:W3:Y:S01]  /*1feb0*/  MUFU.EX2 R0, R0 ;  /* 0x0000000000007308 */ /* 0x000ee20000000800 */
[----:B--2---:R-:W-:Y:S09]  /*1fec0*/  F2FP.PACK_AB R171, R180, R181 ;  /* 0x000000b5b4ab723e */ /* 0x004ff200000000ff */
[----:B------:R-:W-:Y:S01]  /*1fed0*/  MUFU.EX2 R243, R179 ;  /* 0x000000b300f37308 */ /* 0x000fe20000000800 */
        /* <DEDUP_REMOVED lines=17> */
[----:B------:R-:W1:Y:S03]  /*1fff0*/  MUFU.EX2 R188, R188 ;  /* 0x000000bc00bc7308 */ /* 0x000e660000000800 */
        /* <DEDUP_REMOVED lines=19> */
[----:B------:R-:W3:Y:S01]  /*20130*/  LDSM.16.MT88.4 R144, [R224+0x12000] ;  /* 0x01200000e090783b */ /* 0x000ee20000004200 */
[----:B------:R-:W-:Y:S01]  /*20140*/  FMUL.FTZ R27, R0, R143 ;  /* 0x0000008f001b7220 */ /* 0x000fe20000410000 */
[----:B------:R-:W4:Y:S01]  /*20150*/  MUFU.EX2 R192, R192 ;  /* 0x000000c000c07308 */ /* 0x000f220000000800 */
        /* <DEDUP_REMOVED lines=10> */
[----:B------:R-:W5:Y:S03]  /*20200*/  MUFU.EX2 R194, R194 ;  /* 0x000000c200c27308 */ /* 0x000f660000000800 */
        /* <DEDUP_REMOVED lines=12> */
[----:B------:R-:W1:Y:S01]  /*202d0*/  MUFU.EX2 R203, R203 ;  /* 0x000000cb00cb7308 */ /* 0x000e620000000800 */
[C---:B------:R-:W-:Y:S02]  /*202e0*/  FMUL.FTZ R40, R2.reuse, R40 ;  /* 0x0000002802287220 */ /* 0x040fe40000410000 */
[----:B------:R-:W-:Y:S03]  /*202f0*/  FMUL.FTZ R41, R2, R41 ;  /* 0x0000002902297220 */ /* 0x000fe60000410000 */
[C---:B---3--:R-:W-:Y:S03]  /*20300*/  HMMA.16816.F32 R36, R168.reuse, R144, R36 ;  /* 0x00000090a824723c */ /* 0x048fe60000001824 */
[C---:B------:R-:W-:Y:S01]  /*20310*/  FMUL.FTZ R42, R0.reuse, R42 ;  /* 0x0000002a002a7220 */ /* 0x040fe20000410000 */
[----:B------:R-:W-:Y:S01]  /*20320*/  MUFU.EX2 R198, R198 ;  /* 0x000000c600c67308 */ /* 0x000fe20000000800 */
[----:B------:R-:W-:Y:S02]  /*20330*/  FMUL.FTZ R43, R0, R43 ;  /* 0x0000002b002b7220 */ /* 0x000fe40000410000 */
[C---:B------:R-:W-:Y:S02]  /*20340*/  FMUL.FTZ R44, R2.reuse, R44 ;  /* 0x0000002c022c7220 */ /* 0x040fe40000410000 */
[----:B------:R-:W-:Y:S03]  /*20350*/  FMUL.FTZ R45, R2, R45 ;  /* 0x0000002d022d7220 */ /* 0x000fe60000410000 */
[C---:B------:R-:W-:Y:S01]  /*20360*/  HMMA.16816.F32 R40, R168.reuse, R146, R40 ;  /* 0x00000092a828723c */ /* 0x040fe20000001828 */
[----:B------:R-:W-:Y:S01]  /*20370*/  LDSM.16.MT88.4 R144, [R222+0x10800] ;  /* 0x01080000de90783b */ /* 0x000fe20000004200 */
[----:B------:R-:W3:Y:S01]  /*20380*/  MUFU.EX2 R239, R239 ;  /* 0x000000ef00ef7308 */ /* 0x000ee20000000800 */
        /* <DEDUP_REMOVED lines=22> */
[----:B------:R-:W2:Y:S01]  /*204f0*/  MUFU.EX2 R200, R200 ;  /* 0x000000c800c87308 */ /* 0x000ea20000000800 */
        /* <DEDUP_REMOVED lines=10> */
[----:B------:R-:W2:Y:S01]  /*205a0*/  MUFU.EX2 R195, R195 ;  /* 0x000000c300c37308 */ /* 0x000ea20000000800 */
[----:B------:R-:W-:Y:S02]  /*205b0*/  FMUL.FTZ R67, R0, R67 ;  /* 0x0000004300437220 */ /* 0x000fe40000410000 */
[C---:B------:R-:W-:Y:S02]  /*205c0*/  FMUL.FTZ R68, R2.reuse, R68 ;  /* 0x0000004402447220 */ /* 0x040fe40000410000 */
[----:B------:R-:W-:Y:S03]  /*205d0*/  FMUL.FTZ R69, R2, R69 ;  /* 0x0000004502457220 */ /* 0x000fe60000410000 */
[C---:B------:R-:W-:Y:S01]  /*205e0*/  HMMA.16816.F32 R64, R168.reuse, R142, R64 ;  /* 0x0000008ea840723c */ /* 0x040fe20000001840 */
[----:B------:R-:W3:Y:S01]  /*205f0*/  LDSM.16.MT88.4 R140, [R221+0x14000] ;  /* 0x01400000dd8c783b */ /* 0x000ee20000004200 */
[----:B------:R-:W2:Y:S01]  /*20600*/  MUFU.EX2 R201, R201 ;  /* 0x000000c900c97308 */ /* 0x000ea20000000800 */
        /* <DEDUP_REMOVED lines=86> */
[----:B----4-:R-:W-:Y:S03]  /*20b70*/  F2FP.PACK_AB R133, R192, R191 ;  /* 0x000000bfc085723e */ /* 0x010fe600000000ff */
[----:B------:R-:W-:Y:S01]  /*20b80*/  HMMA.16816.F32 R128, R168, R134, R128 ;  /* 0x00000086a880723c */ /* 0x000fe20000001880 */
[----:B------:R-:W-:Y:S02]  /*20b90*/  LDSM.16.MT88.4 R168, [R222+0x14800] ;  /* 0x01480000dea8783b */ /* 0x000fe40000004200 */
[----:B------:R-:W-:Y:S01]  /*20ba0*/  MOV R2, R164 ;  /* 0x000000a400027202 */ /* 0x000fe20000000f00 */
[----:B------:R-:W-:Y:S02]  /*20bb0*/  FFMA.FTZ R183, R0, R249, R183 ;  /* 0x000000f900b77223 */ /* 0x000fe400000100b7 */
        /* <DEDUP_REMOVED lines=58> */
[----:B------:R-:W-:Y:S01]  /*20f60*/  HMMA.16816.F32 R128, R132, R150, R128 ;  /* 0x000000968480723c */ /* 0x000fe20000001880 */
[----:B------:R-:W4:Y:S06]  /*20f70*/  LDSM.16.MT88.4 R148, [R224+0x13000] ;  /* 0x01300000e094783b */ /* 0x000f2c0000004200 */
[----:B------:R-:W-:Y:S02]  /*20f80*/  F2FP.PACK_AB R132, R203, R202 ;  /* 0x000000cacb84723e */ /* 0x000fe400000000ff */
[----:B------:R-:W-:Y:S03]  /*20f90*/  F2FP.PACK_AB R134, R239, R198 ;  /* 0x000000c6ef86723e */ /* 0x000fe600000000ff */
[----:B------:R-:W-:Y:S02]  /*20fa0*/  F2FP.PACK_AB R133, R199, R196 ;  /* 0x000000c4c785723e */ /* 0x000fe400000000ff */
[----:B------:R-:W-:Y:S07]  /*20fb0*/  F2FP.PACK_AB R135, R200, R197 ;  /* 0x000000c5c887723e */ /* 0x000fee00000000ff */
        /* <DEDUP_REMOVED lines=18> */
[C---:B------:R-:W-:Y:S01]  /*210e0*/  HMMA.16816.F32 R52, R132.reuse, R160, R52 ;  /* 0x000000a08434723c */ /* 0x040fe20000001834 */
[----:B------:R5:W-:Y:S07]  /*210f0*/  MUFU.EX2 R161, R177 ;  /* 0x000000b100a17308 */ /* 0x000bee0000000800 */
[C---:B------:R-:W-:Y:S03]  /*21100*/  HMMA.16816.F32 R56, R132.reuse, R162, R56 ;  /* 0x000000a28438723c */ /* 0x040fe60000001838 */
[----:B------:R-:W-:Y:S05]  /*21110*/  MUFU.EX2 R160, R175 ;  /* 0x000000af00a07308 */ /* 0x000fea0000000800 */
[C---:B------:R-:W-:Y:S05]  /*21120*/  HMMA.16816.F32 R60, R132.reuse, R168, R60 ;  /* 0x000000a8843c723c */ /* 0x040fea000000183c */
[----:B------:R1:W1:Y:S02]  /*21130*/  MUFU.EX2 R163, R173 ;  /* 0x000000ad00a37308 */ /* 0x0002640000000800 */
[----:B------:R-:W-:Y:S01]  /*21140*/  F2FP.PACK_AB R168, R195, R186 ;  /* 0x000000bac3a8723e */ /* 0x000fe200000000ff */
[C---:B------:R-:W-:Y:S01]  /*21150*/  HMMA.16816.F32 R64, R132.reuse, R170, R64 ;  /* 0x000000aa8440723c */ /* 0x040fe20000001840 */
[----:B-----5:R-:W-:Y:S06]  /*21160*/  LDSM.16.MT88.4 R176, [R224+0x13800] ;  /* 0x01380000e0b0783b */ /* 0x020fec0000004200 */
[----:B------:R-:W-:Y:S01]  /*21170*/  F2FP.PACK_AB R170, R243, R201 ;  /* 0x000000c9f3aa723e */ /* 0x000fe200000000ff */
[C---:B--2---:R-:W-:Y:S08]  /*21180*/  HMMA.16816.F32 R68, R132.reuse, R140, R68 ;  /* 0x0000008c8444723c */ /* 0x044ff00000001844 */
[C---:B------:R-:W-:Y:S01]  /*21190*/  HMMA.16816.F32 R72, R132.reuse, R142, R72 ;  /* 0x0000008e8448723c */ /* 0x040fe20000001848 */
[----:B------:R-:W2:Y:S07]  /*211a0*/  LDSM.16.MT88.4 R140, [R224+0x17000] ;  /* 0x01700000e08c783b */ /* 0x000eae0000004200 */
[C---:B---3--:R-:W-:Y:S01]  /*211b0*/  HMMA.16816.F32 R76, R132.reuse, R144, R76 ;  /* 0x00000090844c723c */ /* 0x048fe2000000184c */
[----:B-1----:R-:W-:Y:S07]  /*211c0*/  LDSM.16.MT88.4 R172, [R220+0x11800] ;  /* 0x01180000dcac783b */ /* 0x002fee0000004200 */
        /* <DEDUP_REMOVED lines=12> */
[C---:B------:R-:W-:Y:S08]  /*21290*/  HMMA.16816.F32 R112, R132.reuse, R146, R112 ;  /* 0x000000928470723c */ /* 0x040ff00000001870 */
[C---:B------:R-:W-:Y:S08]  /*212a0*/  HMMA.16816.F32 R116, R132.reuse, R152, R116 ;  /* 0x000000988474723c */ /* 0x040ff00000001874 */
[C---:B------:R-:W-:Y:S08]  /*212b0*/  HMMA.16816.F32 R120, R132.reuse, R154, R120 ;  /* 0x0000009a8478723c */ /* 0x040ff00000001878 */
[C---:B------:R-:W-:Y:S08]  /*212c0*/  HMMA.16816.F32 R124, R132.reuse, R156, R124 ;  /* 0x0000009c847c723c */ /* 0x040ff0000000187c */
[----:B------:R-:W-:Y:S07]  /*212d0*/  HMMA.16816.F32 R128, R132, R158, R128 ;  /* 0x0000009e8480723c */ /* 0x000fee0000001880 */
[----:B------:R-:W-:Y:S02]  /*212e0*/  MOV R133, R163 ;  /* 0x000000a300857202 */ /* 0x000fe40000000f00 */
[----:B------:R-:W-:Y:S03]  /*212f0*/  MOV R134, R160 ;  /* 0x000000a000867202 */ /* 0x000fe60000000f00 */
[----:B------:R-:W-:Y:S02]  /*21300*/  MOV R135, R161 ;  /* 0x000000a100877202 */ /* 0x000fe40000000f00 */
[----:B------:R-:W-:Y:S02]  /*21310*/  F2FP.PACK_AB R171, R165, R133 ;  /* 0x00000085a5ab723e */ /* 0x000fe400000000ff */
[----:B------:R-:W-:Y:S07]  /*21320*/  F2FP.PACK_AB R169, R134, R135 ;  /* 0x0000008786a9723e */ /* 0x000fee00000000ff */
[C---:B---3--:R-:W-:Y:S01]  /*21330*/  HMMA.16816.F32 R160, R168.reuse, R136, R4 ;  /* 0x00000088a8a0723c */ /* 0x048fe20000001804 */
[----:B------:R-:W1:Y:S07]  /*21340*/  LDSM.16.MT88.4 R4, [R222+0x13800] ;  /* 0x01380000de04783b */ /* 0x000e6e0000004200 */
[C---:B------:R-:W-:Y:S01]  /*21350*/  HMMA.16816.F32 R156, R168.reuse, R138, R8 ;  /* 0x0000008aa89c723c */ /* 0x040fe20000001808 */
[----:B------:R-:W3:Y:S07]  /*21360*/  LDSM.16.MT88.4 R8, [R221+0x13800] ;  /* 0x01380000dd08783b */ /* 0x000eee0000004200 */
[C---:B----4-:R-:W-:Y:S01]  /*21370*/  HMMA.16816.F32 R152, R168.reuse, R148, R12 ;  /* 0x00000094a898723c */ /* 0x050fe2000000180c */
[----:B------:R-:W4:Y:S07]  /*21380*/  LDSM.16.MT88.4 R12, [R220+0x13800] ;  /* 0x01380000dc0c783b */ /* 0x000f2e0000004200 */
[C---:B------:R-:W-:Y:S01]  /*21390*/  HMMA.16816.F32 R148, R168.reuse, R150, R16 ;  /* 0x00000096a894723c */ /* 0x040fe20000001810 */
[----:B------:R-:W5:Y:S07]  /*213a0*/  LDSM.16.MT88.4 R16, [R224+0x15800] ;  /* 0x01580000e010783b */ /* 0x000f6e0000004200 */
[C---:B--2---:R-:W-:Y:S07]  /*213b0*/  HMMA.16816.F32 R144, R168.reuse, R140, R20 ;  /* 0x0000008ca890723c */ /* 0x044fee0000001814 */
[----:B------:R-:W-:Y:S01]  /*213c0*/  MOV R23, R133 ;  /* 0x0000008500177202 */ /* 0x000fe20000000f00 */
[C---:B------:R-:W-:Y:S01]  /*213d0*/  HMMA.16816.F32 R140, R168.reuse, R142, R24 ;  /* 0x0000008ea88c723c */ /* 0x040fe20000001818 */
[----:B------:R-:W-:Y:S07]  /*213e0*/  LDSM.16.MT88.4 R24, [R221+0x15800] ;  /* 0x01580000dd18783b */ /* 0x000fee0000004200 */
[C---:B------:R-:W-:Y:S01]  /*213f0*/  HMMA.16816.F32 R136, R168.reuse, R172, R28 ;  /* 0x000000aca888723c */ /* 0x040fe2000000181c */
[----:B------:R-:W-:Y:S06]  /*21400*/  LDSM.16.MT88.4 R28, [R220+0x15800] ;  /* 0x01580000dc1c783b */ /* 0x000fec0000004200 */
[----:B------:R-:W-:Y:S02]  /*21410*/  MOV R172, R134 ;  /* 0x0000008600ac7202 */ /* 0x000fe40000000f00 */
[----:B------:R-:W-:Y:S02]  /*21420*/  MOV R173, R135 ;  /* 0x0000008700ad7202 */ /* 0x000fe40000000f00 */
[C---:B------:R-:W-:Y:S07]  /*21430*/  HMMA.16816.F32 R132, R168.reuse, R174, R32 ;  /* 0x000000aea884723c */ /* 0x040fee0000001820 */
[----:B------:R-:W-:Y:S01]  /*21440*/  MOV R35, R23 ;  /* 0x0000001700237202 */ /* 0x000fe20000000f00 */
[C---:B------:R-:W-:Y:S01]  /*21450*/  HMMA.16816.F32 R36, R168.reuse, R176, R36 ;  /* 0x000000b0a824723c */ /* 0x040fe20000001824 */
[----:B------:R-:W2:Y:S06]  /*21460*/  LDSM.16.MT88.4 R20, [R222+0x15800] ;  /* 0x01580000de14783b */ /* 0x000eac0000004200 */
[----:B------:R-:W-:Y:S01]  /*21470*/  MOV R177, R35 ;  /* 0x0000002300b17202 */ /* 0x000fe20000000f00 */
[C---:B------:R-:W-:Y:S01]  /*21480*/  HMMA.16816.F32 R40, R168.reuse, R178, R40 ;  /* 0x000000b2a828723c */ /* 0x040fe20000001828 */
[----:B------:R-:W2:Y:S03]  /*21490*/  LDSM.16.MT88.4 R32, [R224+0x17800] ;  /* 0x01780000e020783b */ /* 0x000ea60000004200 */
[----:B------:R-:W-:Y:S03]  /*214a0*/  MOV R176, R172 ;  /* 0x000000ac00b07202 */ /* 0x000fe60000000f00 */
[----:B------:R-:W-:Y:S01]  /*214b0*/  MOV R179, R173 ;  /* 0x000000ad00b37202 */ /* 0x000fe20000000f00 */
[C---:B-1----:R-:W-:Y:S01]  /*214c0*/  HMMA.16816.F32 R44, R168.reuse, R4, R44 ;  /* 0x00000004a82c723c */ /* 0x042fe2000000182c */
[----:B------:R-:W1:Y:S07]  /*214d0*/  LDSM.16.MT88.4 R172, [R222+0x17800] ;  /* 0x01780000deac783b */ /* 0x000e6e0000004200 */
[C---:B------:R-:W-:Y:S01]  /*214e0*/  HMMA.16816.F32 R48, R168.reuse, R6, R48 ;  /* 0x00000006a830723c */ /* 0x040fe20000001830 */
[----:B------:R-:W1:Y:S07]  /*214f0*/  LDSM.16.MT88.4 R4, [R221+0x17800] ;  /* 0x01780000dd04783b */ /* 0x000e6e0000004200 */
[C---:B---3--:R-:W-:Y:S08]  /*21500*/  HMMA.16816.F32 R52, R168.reuse, R8, R52 ;  /* 0x00000008a834723c */ /* 0x048ff00000001834 */
[C---:B------:R-:W-:Y:S01]  /*21510*/  HMMA.16816.F32 R56, R168.reuse, R10, R56 ;  /* 0x0000000aa838723c */ /* 0x040fe20000001838 */
[----:B------:R-:W3:Y:S07]  /*21520*/  LDSM.16.MT88.4 R8, [R220+0x17800] ;  /* 0x01780000dc08783b */ /* 0x000eee0000004200 */
[C---:B----4-:R-:W-:Y:S07]  /*21530*/  HMMA.16816.F32 R60, R168.reuse, R12, R60 ;  /* 0x0000000ca83c723c */ /* 0x050fee000000183c */
[----:B------:R-:W-:Y:S01]  /*21540*/  FADD.FTZ R13, R193, R192 ;  /* 0x000000c0c10d7221 */ /* 0x000fe20000010000 */
[C---:B------:R-:W-:Y:S04]  /*21550*/  HMMA.16816.F32 R64, R168.reuse, R14, R64 ;  /* 0x0000000ea840723c */ /* 0x040fe80000001840 */
[----:B------:R-:W-:Y:S04]  /*21560*/  FADD.FTZ R13, R194, R13 ;  /* 0x0000000dc20d7221 */ /* 0x000fe80000010000 */
[C---:B-----5:R-:W-:Y:S04]  /*21570*/  HMMA.16816.F32 R68, R168.reuse, R16, R68 ;  /* 0x00000010a844723c */ /* 0x060fe80000001844 */
[----:B------:R-:W-:Y:S04]  /*21580*/  FADD.FTZ R0, R196, R13 ;  /* 0x0000000dc4007221 */ /* 0x000fe80000010000 */
[C---:B------:R-:W-:Y:S04]  /*21590*/  HMMA.16816.F32 R72, R168.reuse, R18, R72 ;  /* 0x00000012a848723c */ /* 0x040fe80000001848 */
[----:B------:R-:W-:Y:S04]  /*215a0*/  FADD.FTZ R0, R199, R0 ;  /* 0x00000000c7007221 */ /* 0x000fe80000010000 */
[C---:B--2---:R-:W-:Y:S04]  /*215b0*/  HMMA.16816.F32 R76, R168.reuse, R20, R76 ;  /* 0x00000014a84c723c */ /* 0x044fe8000000184c */
[----:B------:R-:W-:Y:S01]  /*215c0*/  FADD.FTZ R197, R197, R0 ;  /* 0x00000000c5c57221 */ /* 0x000fe20000010000 */
[----:B------:R-:W-:Y:S03]  /*215d0*/  MOV R0, R3 ;  /* 0x0000000300007202 */ /* 0x000fe60000000f00 */
[C---:B------:R-:W-:Y:S04]  /*215e0*/  HMMA.16816.F32 R80, R168.reuse, R22, R80 ;  /* 0x00000016a850723c */ /* 0x040fe80000001850 */
[----:B------:R-:W-:Y:S04]  /*215f0*/  FADD.FTZ R200, R200, R197 ;  /* 0x000000c5c8c87221 */ /* 0x000fe80000010000 */
        /* <DEDUP_REMOVED lines=8> */
[C---:B------:R-:W-:Y:S08]  /*21680*/  HMMA.16816.F32 R100, R168.reuse, R32, R100 ;  /* 0x00000020a864723c */ /* 0x040ff00000001864 */
[C---:B------:R-:W-:Y:S08]  /*21690*/  HMMA.16816.F32 R104, R168.reuse, R34, R104 ;  /* 0x00000022a868723c */ /* 0x040ff00000001868 */
[C---:B-1----:R-:W-:Y:S08]  /*216a0*/  HMMA.16816.F32 R108, R168.reuse, R172, R108 ;  /* 0x000000aca86c723c */ /* 0x042ff0000000186c */
[C---:B------:R-:W-:Y:S08]  /*216b0*/  HMMA.16816.F32 R112, R168.reuse, R174, R112 ;  /* 0x000000aea870723c */ /* 0x040ff00000001870 */
[C---:B------:R-:W-:Y:S07]  /*216c0*/  HMMA.16816.F32 R116, R168.reuse, R4, R116 ;  /* 0x00000004a874723c */ /* 0x040fee0000001874 */
        /* <DEDUP_REMOVED lines=14> */
.L_x_6598:
        /* <DEDUP_REMOVED lines=321> */
.L_x_6603:
[----:B------:R-:W2:Y:S04]  /*22bc0*/  S2R R74, SR_CTAID.Z ;  /* 0x00000000004a7919 */ /* 0x000ea80000002700 */
[----:B------:R-:W2:Y:S02]  /*22bd0*/  S2R R3, SR_CTAID.Y ;  /* 0x0000000000037919 */ /* 0x000ea40000002600 */
[----:B--2---:R-:W-:-:S04]  /*22be0*/  IMAD R73, R3, c[0x0][0x1c0], R74 ;  /* 0x0000700003497a24 */ /* 0x004fc800078e024a */
[----:B------:R-:W-:Y:S02]  /*22bf0*/  IMAD R73, R73, c[0x0][0x214], RZ ;  /* 0x0000850049497a24 */ /* 0x000fe400078e02ff */
.L_x_6604:
[----:B------:R-:W-:Y:S01]  /*22c00*/  BAR.SYNC.DEFER_BLOCKING 0x0 ;  /* 0x0000000000007b1d */ /* 0x000fe20000010000 */
[----:B------:R-:W-:Y:S01]  /*22c10*/  LOP3.LUT R5, R5, 0xffffffe0, RZ, 0xc0, !PT ;  /* 0xffffffe005057812 */ /* 0x000fe200078ec0ff */
[C---:B------:R-:W-:Y:S01]  /*22c20*/  IMAD.WIDE.U32 R80, R233.reuse, c[0x0][0x1e8], RZ ;  /* 0x00007a00e9507a25 */ /* 0x040fe200078e00ff */
[----:B------:R-:W-:Y:S02]  /*22c30*/  SHF.R.S32.HI R77, RZ, 0x1f, R6 ;  /* 0x0000001fff4d7819 */ /* 0x000fe40000011406 */
[----:B------:R-:W-:Y:S01]  /*22c40*/  ISETP.NE.AND P0, PT, R233, -0x1, PT ;  /* 0xffffffffe900780c */ /* 0x000fe20003f05270 */
[----:B------:R-:W2:Y:S01]  /*22c50*/  S2R R0, SR_TID.X ;  /* 0x0000000000007919 */ /* 0x000ea20000002100 */
[----:B------:R-:W-:Y:S01]  /*22c60*/  IMAD.IADD R5, R4, 0x1, -R5 ;  /* 0x0000000104057824 */ /* 0x000fe200078e0a05 */
[----:B------:R-:W-:Y:S01]  /*22c70*/  LEA.HI R77, R77, R6, RZ, 0x2 ;  /* 0x000000064d4d7211 */ /* 0x000fe200078f10ff */
[----:B------:R-:W-:Y:S01]  /*22c80*/  IMAD.WIDE.U32 R82, R3, c[0x0][0x1e0], RZ ;  /* 0x0000780003527a25 */ /* 0x000fe200078e00ff */
[----:B------:R-:W-:Y:S01]  /*22c90*/  ULDC.64 UR4, c[0x0][0x118] ;  /* 0x0000460000047ab9 */ /* 0x000fe20000000a00 */
[----:B------:R-:W-:Y:S01]  /*22ca0*/  BSSY B0, `(.L_x_6605) ;  /* 0x0000030000007945 */ /* 0x000fe20003800000 */
[----:B------:R-:W-:Y:S01]  /*22cb0*/  LOP3.LUT P1, RZ, R5, 0x3, RZ, 0xc0, !PT ;  /* 0x0000000305ff7812 */ /* 0x000fe2000782c0ff */
[----:B------:R-:W-:Y:S01]  /*22cc0*/  IMAD R233, R233, c[0x0][0x1ec], R81 ;  /* 0x00007b00e9e97a24 */ /* 0x000fe200078e0251 */
[----:B------:R-:W-:-:S05]  /*22cd0*/  LOP3.LUT R77, R77, 0xffffffc, RZ, 0xc0, !PT ;  /* 0x0ffffffc4d4d7812 */ /* 0x000fca00078ec0ff */
[----:B------:R-:W-:Y:S01]  /*22ce0*/  IMAD.IADD R77, R6, 0x1, -R77 ;  /* 0x00000001064d7824 */ /* 0x000fe200078e0a4d */
[----:B------:R3:W4:Y:S04]  /*22cf0*/  LDS.128 R64, [R236] ;  /* 0x00000000ec407984 */ /* 0x0007280000000c00 */
[----:B------:R3:W1:Y:S01]  /*22d00*/  LDS.128 R60, [R236+0x800] ;  /* 0x00080000ec3c7984 */ /* 0x0006620000000c00 */
[----:B--2---:R-:W-:-:S03]  /*22d10*/  SHF.R.S32.HI R75, RZ, 0x1f, R0 ;  /* 0x0000001fff4b7819 */ /* 0x004fc60000011400 */
[----:B------:R3:W2:Y:S01]  /*22d20*/  LDS.128 R56, [R236+0x1000] ;  /* 0x00100000ec387984 */ /* 0x0006a20000000c00 */
[----:B------:R-:W-:-:S03]  /*22d30*/  LEA.HI R75, R75, R0, RZ, 0x5 ;  /* 0x000000004b4b7211 */ /* 0x000fc600078f28ff */
[----:B------:R3:W1:Y:S01]  /*22d40*/  LDS.128 R52, [R236+0x1800] ;  /* 0x00180000ec347984 */ /* 0x0006620000000c00 */
[----:B------:R-:W-:-:S03]  /*22d50*/  LOP3.LUT R75, R75, 0xffffffe0, RZ, 0xc0, !PT ;  /* 0xffffffe04b4b7812 */ /* 0x000fc600078ec0ff */
[----:B------:R3:W1:Y:S02]  /*22d60*/  LDS.128 R48, [R236+0x2000] ;  /* 0x00200000ec307984 */ /* 0x0006640000000c00 */
[----:B------:R-:W-:Y:S02]  /*22d70*/  IMAD.IADD R76, R0, 0x1, -R75 ;  /* 0x00000001004c7824 */ /* 0x000fe400078e0a4b */
[----:B------:R3:W1:Y:S01]  /*22d80*/  LDS.128 R44, [R236+0x2800] ;  /* 0x00280000ec2c7984 */ /* 0x0006620000000c00 */
[----:B------:R-:W-:-:S03]  /*22d90*/  SHF.R.S32.HI R75, RZ, 0x1f, R3 ;  /* 0x0000001fff4b7819 */ /* 0x000fc60000011403 */
[----:B------:R3:W1:Y:S01]  /*22da0*/  LDS.128 R40, [R236+0x3000] ;  /* 0x00300000ec287984 */ /* 0x0006620000000c00 */
[----:B------:R-:W-:Y:S01]  /*22db0*/  SHF.R.S32.HI R5, RZ, 0x1f, R76 ;  /* 0x0000001fff057819 */ /* 0x000fe2000001144c */
[----:B------:R-:W-:Y:S02]  /*22dc0*/  IMAD R78, R75, c[0x0][0x1e0], RZ ;  /* 0x000078004b4e7a24 */ /* 0x000fe400078e02ff */
[----:B------:R3:W1:Y:S01]  /*22dd0*/  LDS.128 R36, [R236+0x3800] ;  /* 0x00380000ec247984 */ /* 0x0006620000000c00 */
[----:B------:R-:W-:Y:S01]  /*22de0*/  LEA.HI R5, R5, R76, RZ, 0x2 ;  /* 0x0000004c05057211 */ /* 0x000fe200078f10ff */
[----:B------:R-:W-:Y:S01]  /*22df0*/  IMAD R78, R3, c[0x0][0x1e4], R78 ;  /* 0x00007900034e7a24 */ /* 0x000fe200078e024e */
[----:B------:R-:W-:Y:S01]  /*22e00*/  SEL R3, R82, R80, !P0 ;  /* 0x0000005052037207 */ /* 0x000fe20004000000 */
[----:B------:R3:W1:Y:S01]  /*22e10*/  LDS.128 R32, [R236+0x4000] ;  /* 0x00400000ec207984 */ /* 0x0006620000000c00 */
[----:B------:R-:W-:Y:S01]  /*22e20*/  SHF.R.S32.HI R6, RZ, 0x2, R5 ;  /* 0x00000002ff067819 */ /* 0x000fe20000011405 */
[----:B------:R-:W-:-:S02]  /*22e30*/  @!P0 IMAD.IADD R233, R83, 0x1, R78 ;  /* 0x0000000153e98824 */ /* 0x000fc400078e024e */
        /* <DEDUP_REMOVED lines=9> */
[----:B--2-4-:R-:W2:Y:S01]  /*22ed0*/  S2R R6, SR_CTAID.X ;  /* 0x0000000000067919 */ /* 0x014ea20000002500 */
[----:B------:R-:W-:Y:S01]  /*22ee0*/  IADD3 R75, R5, 0x8, RZ ;  /* 0x00000008054b7810 */ /* 0x000fe20007ffe0ff */
[----:B--2---:R-:W-:-:S02]  /*22ef0*/  IMAD R78, R6, 0x40, R73 ;  /* 0x00000040064e7824 */ /* 0x004fc400078e0249 */
        /* <DEDUP_REMOVED lines=10> */
.L_x_6606:
[----:B--2-4-:R-:W-:Y:S05]  /*22fa0*/  BSYNC B0 ;  /* 0x0000000000007941 */ /* 0x014fea0003800000 */
.L_x_6605:
[----:B------:R-:W2:Y:S01]  /*22fb0*/  S2R R2, SR_CTAID.X ;  /* 0x0000000000027919 */ /* 0x000ea20000002500 */
[----:B------:R-:W-:Y:S01]  /*22fc0*/  LEA.HI R5, R7, R4, RZ, 0x3 ;  /* 0x0000000407057211 */ /* 0x000fe200078f18ff */
[----:B------:R-:W-:Y:S03]  /*22fd0*/  BSSY B0, `(.L_x_6607) ;  /* 0x0000023000007945 */ /* 0x000fe60003800000 */
[----:B------:R-:W-:-:S05]  /*22fe0*/  LOP3.LUT R5, R5, 0xfffffff8, RZ, 0xc0, !PT ;  /* 0xfffffff805057812 */ /* 0x000fca00078ec0ff */
[----:B------:R-:W-:-:S04]  /*22ff0*/  IMAD.IADD R4, R4, 0x1, -R5 ;  /* 0x0000000104047824 */ /* 0x000fc800078e0a05 */
[----:B------:R-:W-:-:S05]  /*23000*/  IMAD.SHL.U32 R4, R4, 0x8, RZ ;  /* 0x0000000804047824 */ /* 0x000fca00078e00ff */
[----:B------:R-:W-:Y:S01]  /*23010*/  SHF.R.S32.HI R5, RZ, 0x1f, R4 ;  /* 0x0000001fff057819 */ /* 0x000fe20000011404 */
[----:B--2---:R-:W-:-:S04]  /*23020*/  IMAD.SHL.U32 R7, R2, 0x40, RZ ;  /* 0x0000004002077824 */ /* 0x004fc800078e00ff */
[----:B------:R-:W-:Y:S01]  /*23030*/  IMAD.WIDE.U32 R72, R7, c[0x0][0x1e8], R4 ;  /* 0x00007a0007487a25 */ /* 0x000fe200078e0004 */
[----:B------:R-:W-:Y:S02]  /*23040*/  SHF.R.S32.HI R2, RZ, 0x1f, R7 ;  /* 0x0000001fff027819 */ /* 0x000fe40000011407 */
[----:B------:R-:W-:Y:S02]  /*23050*/  SHF.R.S32.HI R5, RZ, 0x1f, R0 ;  /* 0x0000001fff057819 */ /* 0x000fe40000011400 */
[----:B------:R-:W-:Y:S01]  /*23060*/  IADD3 R72, P0, R3, R72, RZ ;  /* 0x0000004803487210 */ /* 0x000fe20007f1e0ff */
[----:B------:R-:W-:Y:S01]  /*23070*/  IMAD R2, R2, c[0x0][0x1e8], RZ ;  /* 0x00007a0002027a24 */ /* 0x000fe200078e02ff */
[----:B------:R-:W-:Y:S02]  /*23080*/  LEA.HI R5, R5, R0, RZ, 0x3 ;  /* 0x0000000005057211 */ /* 0x000fe400078f18ff */
[----:B------:R-:W-:Y:S01]  /*23090*/  SHF.R.S32.HI R4, RZ, 0x1f, R74 ;  /* 0x0000001fff047819 */ /* 0x000fe2000001144a */
[----:B------:R-:W-:Y:S01]  /*230a0*/  IMAD R2, R7, c[0x0][0x1ec], R2 ;  /* 0x00007b0007027a24 */ /* 0x000fe200078e0202 */
[----:B------:R-:W-:Y:S01]  /*230b0*/  SHF.R.S32.HI R0, RZ, 0x3, R5 ;  /* 0x00000003ff007819 */ /* 0x000fe20000011405 */
[----:B------:R-:W-:-:S02]  /*230c0*/  IMAD.IADD R7, R232, 0x1, -R7 ;  /* 0x00000001e8077824 */ /* 0x000fc400078e0a07 */
[----:B------:R-:W-:Y:S01]  /*230d0*/  IMAD R3, R4, c[0x0][0x1f0], RZ ;  /* 0x00007c0004037a24 */ /* 0x000fe200078e02ff */
[----:B------:R-:W-:Y:S02]  /*230e0*/  IADD3.X R73, R233, R2, R73, P0, !PT ;  /* 0x00000002e9497210 */ /* 0x000fe400007fe449 */
[----:B------:R-:W-:Y:S01]  /*230f0*/  ISETP.GE.AND P0, PT, R0, R7, PT ;  /* 0x000000070000720c */ /* 0x000fe20003f06270 */
[C---:B------:R-:W-:Y:S01]  /*23100*/  IMAD R3, R74.reuse, c[0x0][0x1f4], R3 ;  /* 0x00007d004a037a24 */ /* 0x040fe200078e0203 */
        /* <DEDUP_REMOVED lines=15> */
.L_x_6608:
[----:B------:R-:W-:Y:S05]  /*23200*/  BSYNC B0 ;  /* 0x0000000000007941 */ /* 0x000fea0003800000 */
.L_x_6607:
        /* <DEDUP_REMOVED lines=18> */
.L_x_6610:
[----:B------:R-:W-:Y:S05]  /*23330*/  BSYNC B0 ;  /* 0x0000000000007941 */ /* 0x000fea0003800000 */
.L_x_6609:
        /* <DEDUP_REMOVED lines=18> */
.L_x_6612:
[----:B------:R-:W-:Y:S05]  /*23460*/  BSYNC B0 ;  /* 0x0000000000007941 */ /* 0x000fea0003800000 */
.L_x_6611:
        /* <DEDUP_REMOVED lines=18> */
.L_x_6613:
        /* <DEDUP_REMOVED lines=15> */
.L_x_8816:


//--------------------- .text._ZN5flash24flash_fwd_splitkv_kernelI23Flash_fwd_kernel_traitsILi256ELi64ELi64ELi4ELb0ELb0EN7cutlass6half_tE19Flash_kernel_traitsILi256ELi64ELi64ELi4ES3_EELb0ELb1ELb0ELb0ELb1ELb1ELb0ELb1EEEvNS_16Flash_fwd_paramsE --------------------------
	.section	.text._ZN5flash24flash_fwd_splitkv_kernelI23Flash_fwd_kernel_traitsILi256ELi64ELi64ELi4ELb0ELb0EN7cutlass6half_tE19Flash_kernel_traitsILi256ELi64ELi64ELi4ES3_EELb0ELb1ELb0ELb0ELb1ELb1ELb0ELb1EEEvNS_16Flash_fwd_paramsE,"ax",@progbits
	.sectioninfo	@"SHI_REGISTERS=255"
	.align	128
        .global         _ZN5flash24flash_fwd_splitkv_kernelI23Flash_fwd_kernel_traitsILi256ELi64ELi64ELi4ELb0ELb0EN7cutlass6half_tE19Flash_kernel_traitsILi256ELi64ELi64ELi4ES3_EELb0ELb1ELb0ELb0ELb1ELb1ELb0ELb1EEEvNS_16Flash_fwd_paramsE
        .type           _ZN5flash24flash_fwd_splitkv_kernelI23Flash_fwd_kernel_traitsILi256ELi64ELi64ELi4ELb0ELb0EN7cutlass6half_tE19Flash_kernel_traitsILi256ELi64ELi64ELi4ES3_EELb0ELb1ELb0ELb0ELb1ELb1ELb0ELb1EEEvNS_16Flash_fwd_paramsE,@function
        .size           _ZN5flash24flash_fwd_splitkv_kernelI23Flash_fwd_kernel_traitsILi256ELi64ELi64ELi4ELb0ELb0EN7cutlass6half_tE19Flash_kernel_traitsILi256ELi64ELi64ELi4ES3_EELb0ELb1ELb0ELb0ELb1ELb1ELb0ELb1EEEvNS_16Flash_fwd_paramsE,(.L_x_8817 - _ZN5flash24flash_fwd_splitkv_kernelI23Flash_fwd_kernel_traitsILi256ELi64ELi64ELi4ELb0ELb0EN7cutlass6half_tE19Flash_kernel_traitsILi256ELi64ELi64ELi4ES3_EELb0ELb1ELb0ELb0ELb1ELb1ELb0ELb1EEEvNS_16Flash_fwd_paramsE)
        .other          _ZN5flash24flash_fwd_splitkv_kernelI23Flash_fwd_kernel_traitsILi256ELi64ELi64ELi4ELb0ELb0EN7cutlass6half_tE19Flash_kernel_traitsILi256ELi64ELi64ELi4ES3_EELb0ELb1ELb0ELb0ELb1ELb1ELb0ELb1EEEvNS_16Flash_fwd_paramsE,@"STO_CUDA_ENTRY STV_DEFAULT"
_ZN5flash24flash_fwd_splitkv_kernelI23Flash_fwd_kernel_traitsILi256ELi64ELi64ELi4ELb0ELb0EN7cutlass6half_tE19Flash_kernel_traitsILi256ELi64ELi64ELi4ES3_EELb0ELb1ELb0ELb0ELb1ELb1ELb0ELb1EEEvNS_16Flash_fwd_paramsE:
.text._ZN5flash24flash_fwd_splitkv_kernelI23Flash_fwd_kernel_traitsILi256ELi64ELi64ELi4ELb0ELb0EN7cutlass6half_tE19Flash_kernel_traitsILi256ELi64ELi64ELi4ES3_EELb0ELb1ELb0ELb0ELb1ELb1ELb0ELb1EEEvNS_16Flash_fwd_paramsE:
        /* <DEDUP_REMOVED lines=37> */
.L_x_6614:
[----:B-12-4-:R-:W-:Y:S02]  /*0250*/  MOV R3, c[0x0][0x218] ;  /* 0x0000860000037a02 */ /* 0x016fe40000000f00 */
.L_x_6615:
        /* <DEDUP_REMOVED lines=82> */
.L_x_6618:
[----:B------:R-:W-:Y:S05]  /*0780*/  BSYNC B0 ;  /* 0x0000000000007941 */ /* 0x000fea0003800000 */
.L_x_6617:
        /* <DEDUP_REMOVED lines=18> */
.L_x_6620:
[----:B------:R-:W-:Y:S05]  /*08b0*/  BSYNC B0 ;  /* 0x0000000000007941 */ /* 0x000fea0003800000 */
.L_x_6619:
        /* <DEDUP_REMOVED lines=18> */
.L_x_6622:
[----:B------:R-:W-:Y:S05]  /*09e0*/  BSYNC B0 ;  /* 0x0000000000007941 */ /* 0x000fea0003800000 */
.L_x_6621:
        /* <DEDUP_REMOVED lines=17> */
.L_x_6624:
[----:B------:R-:W-:Y:S05]  /*0b00*/  BSYNC B0 ;  /* 0x0000000000007941 */ /* 0x000fea0003800000 */
.L_x_6623:
        /* <DEDUP_REMOVED lines=19> */
.L_x_6616:
        /* <DEDUP_REMOVED lines=91> */
.L_x_6625:
        /* <DEDUP_REMOVED lines=15> */
.L_x_6627:
        /* <DEDUP_REMOVED lines=55> */
.L_x_6626:
        /* <DEDUP_REMOVED lines=232> */
.L_x_6682:
        /* <DEDUP_REMOVED lines=261> */
.L_x_6632:
[----:B------:R-:W-:Y:S05]  /*3520*/  BSYNC B0 ;  /* 0x0000000000007941 */ /* 0x000fea0003800000 */
.L_x_6631:
        /* <DEDUP_REMOVED lines=208> */
.L_x_6634:
[----:B------:R-:W-:Y:S05]  /*4230*/  BSYNC B0 ;  /* 0x0000000000007941 */ /* 0x000fea0003800000 */
.L_x_6633:
        /* <DEDUP_REMOVED lines=217> */
.L_x_6636:
[----:B------:R-:W-:Y:S05]  /*4fd0*/  BSYNC B0 ;  /* 0x0000000000007941 */ /* 0x000fea0003800000 */
.L_x_6635:
        /* <DEDUP_REMOVED lines=220> */
.L_x_6638:
[----:B------:R-:W-:Y:S05]  /*5da0*/  BSYNC B0 ;  /* 0x0000000000007941 */ /* 0x000fea0003800000 */
.L_x_6637:
        /* <DEDUP_REMOVED lines=8> */
.L_x_6630:
        /* <DEDUP_REMOVED lines=89> */
.L_x_6643:
[----:B------:R-:W-:Y:S05]  /*63c0*/  BSYNC B0 ;  /* 0x0000000000007941 */ /* 0x000fea0003800000 */
.L_x_6642:
        /* <DEDUP_REMOVED lines=89> */
.L_x_6645:
[----:B------:R-:W-:Y:S05]  /*6960*/  BSYNC B0 ;  /* 0x0000000000007941 */ /* 0x000fea0003800000 */
.L_x_6644:
        /* <DEDUP_REMOVED lines=89> */
.L_x_6647:
[----:B------:R-:W-:Y:S05]  /*6f00*/  BSYNC B0 ;  /* 0x0000000000007941 */ /* 0x000fea0003800000 */
.L_x_6646:
        /* <DEDUP_REMOVED lines=89> */
.L_x_6649:
[----:B------:R-:W-:Y:S05]  /*74a0*/  BSYNC B0 ;  /* 0x0000000000007941 */ /* 0x000fea0003800000 */
.L_x_6648:
[----:B-----5:R1:W-:Y:S02]  /*74b0*/  STG.E.128 [R152.64+0x180], R36 ;  /* 0x0001802498007986 */ /* 0x0203e4000c101d06 */
.L_x_6641:
[----:B------:R-:W-:Y:S05]  /*74c0*/  BSYNC B1 ;  /* 0x0000000000017941 */ /* 0x000fea0003800000 */
.L_x_6640:
        /* <DEDUP_REMOVED lines=98> */
.L_x_6653:
[----:B------:R-:W-:Y:S05]  /*7af0*/  BSYNC B0 ;  /* 0x0000000000007941 */ /* 0x000fea0003800000 */
.L_x_6652:
        /* <DEDUP_REMOVED lines=100> */
.L_x_6655:
[----:B------:R-:W-:Y:S05]  /*8140*/  BSYNC B0 ;  /* 0x0000000000007941 */ /* 0x000fea0003800000 */
.L_x_6654:
        /* <DEDUP_REMOVED lines=97> */
.L_x_6657:
[----:B------:R-:W-:Y:S05]  /*8760*/  BSYNC B0 ;  /* 0x0000000000007941 */ /* 0x000fea0003800000 */
.L_x_6656:
        /* <DEDUP_REMOVED lines=98> */
.L_x_6659:
[----:B------:R-:W-:Y:S05]  /*8d90*/  BSYNC B0 ;  /* 0x0000000000007941 */ /* 0x000fea0003800000 */
.L_x_6658:
[----:B-----5:R1:W-:Y:S02]  /*8da0*/  STG.E.128 [R40.64+0x180], R4 ;  /* 0x0001800428007986 */ /* 0x0203e4000c101d06 */
.L_x_6651:
[----:B------:R-:W-:Y:S05]  /*8db0*/  BSYNC B1 ;  /* 0x0000000000017941 */ /* 0x000fea0003800000 */
.L_x_6650:
        /* <DEDUP_REMOVED lines=101> */
.L_x_6663:
[----:B------:R-:W-:Y:S05]  /*9410*/  BSYNC B0 ;  /* 0x0000000000007941 */ /* 0x000fea0003800000 */
.L_x_6662:
        /* <DEDUP_REMOVED lines=100> */
.L_x_6665:
[----:B------:R-:W-:Y:S05]  /*9a60*/  BSYNC B0 ;  /* 0x0000000000007941 */ /* 0x000fea0003800000 */
.L_x_6664:
        /* <DEDUP_REMOVED lines=97> */
.L_x_6667:
[----:B------:R-:W-:Y:S05]  /*a080*/  BSYNC B0 ;  /* 0x0000000000007941 */ /* 0x000fea0003800000 */
.L_x_6666:
        /* <DEDUP_REMOVED lines=98> */
.L_x_6669:
[----:B------:R-:W-:Y:S05]  /*a6b0*/  BSYNC B0 ;  /* 0x0000000000007941 */ /* 0x000fea0003800000 */
.L_x_6668:
[----:B-----5:R4:W-:Y:S02]  /*a6c0*/  STG.E.128 [R40.64+0x180], R4 ;  /* 0x0001800428007986 */ /* 0x0209e4000c101d06 */
.L_x_6661:
[----:B------:R-:W-:Y:S05]  /*a6d0*/  BSYNC B1 ;  /* 0x0000000000017941 */ /* 0x000fea0003800000 */
.L_x_6660:
        /* <DEDUP_REMOVED lines=103> */
.L_x_6673:
[----:B------:R-:W-:Y:S05]  /*ad50*/  BSYNC B0 ;  /* 0x0000000000007941 */ /* 0x000fea0003800000 */
.L_x_6672:
        /* <DEDUP_REMOVED lines=101> */
.L_x_6675:
[----:B------:R-:W-:Y:S05]  /*b3b0*/  BSYNC B0 ;  /* 0x0000000000007941 */ /* 0x000fea0003800000 */
.L_x_6674:
        /* <DEDUP_REMOVED lines=97> */
.L_x_6677:
[----:B------:R-:W-:Y:S05]  /*b9d0*/  BSYNC B0 ;  /* 0x0000000000007941 */ /* 0x000fea0003800000 */
.L_x_6676:
        /* <DEDUP_REMOVED lines=98> */
.L_x_6679:
[----:B------:R-:W-:Y:S05]  /*c000*/  BSYNC B0 ;  /* 0x0000000000007941 */ /* 0x000fea0003800000 */
.L_x_6678:
[----:B-----5:R4:W-:Y:S02]  /*c010*/  STG.E.128 [R40.64+0x180], R4 ;  /* 0x0001800428007986 */ /* 0x0209e4000c101d06 */
.L_x_6671:
[----:B------:R-:W-:Y:S05]  /*c020*/  BSYNC B1 ;  /* 0x0000000000017941 */ /* 0x000fea0003800000 */
.L_x_6670:
        /* <DEDUP_REMOVED lines=8> */
.L_x_6629:
        /* <DEDUP_REMOVED lines=53> */
.L_x_6639:
        /* <DEDUP_REMOVED lines=80> */
.L_x_6680:
        /* <DEDUP_REMOVED lines=8> */
.L_x_6681:
[----:B------:R-:W-:Y:S04]  /*c980*/  IADD3 R17, R17, -0x1, RZ ;  /* 0xffffffff11117810 */ /* 0x000fe80007ffe0ff */
[----:B------:R-:W-:Y:S11]  /*c990*/  ISETP.GT.AND P0, PT, R17, R69, PT ;  /* 0x000000451100720c */ /* 0x000ff60003f04270 */
[----:B------:R-:W-:Y:S02]  /*c9a0*/  @!UPT UIADD3 URZ, URZ, URZ, URZ ;  /* 0x0000003f3f3ff290 */ /* 0x000fe4000fffe03f */
[----:B------:R-:W-:-:S05]  /*c9b0*/  @P0 BRA `(.L_x_6682) ;  /* 0xffff5b1000000947 */ /* 0x000fca000383ffff */
.L_x_6628:
        /* <DEDUP_REMOVED lines=94> */
.L_x_6689:
[----:B------:R-:W-:Y:S05]  /*cfa0*/  BSYNC B0 ;  /* 0x0000000000007941 */ /* 0x000fea0003800000 */
.L_x_6688:
        /* <DEDUP_REMOVED lines=47> */
.L_x_6691:
[----:B------:R-:W-:Y:S05]  /*d2a0*/  BSYNC B0 ;  /* 0x0000000000007941 */ /* 0x000fea0003800000 */
.L_x_6690:
        /* <DEDUP_REMOVED lines=45> */
.L_x_6693:
[----:B------:R-:W-:Y:S05]  /*d580*/  BSYNC B0 ;  /* 0x0000000000007941 */ /* 0x000fea0003800000 */
.L_x_6692:
        /* <DEDUP_REMOVED lines=44> */
.L_x_6695:
[----:B------:R-:W-:Y:S05]  /*d850*/  BSYNC B0 ;  /* 0x0000000000007941 */ /* 0x000fea0003800000 */
.L_x_6694:
[----:B------:R3:W-:Y:S02]  /*d860*/  STS.128 [R236+0x6000], R28 ;  /* 0x0060001cec007388 */ /* 0x0007e40000000c00 */
.L_x_6687:
[----:B------:R-:W-:Y:S05]  /*d870*/  BSYNC B1 ;  /* 0x0000000000017941 */ /* 0x000fea0003800000 */
.L_x_6686:
        /* <DEDUP_REMOVED lines=56> */
.L_x_6699:
[----:B------:R-:W-:Y:S05]  /*dc00*/  BSYNC B0 ;  /* 0x0000000000007941 */ /* 0x000fea0003800000 */
.L_x_6698:
        /* <DEDUP_REMOVED lines=45> */
.L_x_6701:
[----:B------:R-:W-:Y:S05]  /*dee0*/  BSYNC B0 ;  /* 0x0000000000007941 */ /* 0x000fea0003800000 */
.L_x_6700:
        /* <DEDUP_REMOVED lines=45> */
.L_x_6703:
[----:B------:R-:W-:Y:S05]  /*e1c0*/  BSYNC B0 ;  /* 0x0000000000007941 */ /* 0x000fea0003800000 */
.L_x_6702:
        /* <DEDUP_REMOVED lines=44> */
.L_x_6705:
[----:B------:R-:W-:Y:S05]  /*e490*/  BSYNC B0 ;  /* 0x0000000000007941 */ /* 0x000fea0003800000 */
.L_x_6704:
[----:B------:R3:W-:Y:S02]  /*e4a0*/  STS.128 [R236+0x6800], R28 ;  /* 0x0068001cec007388 */ /* 0x0007e40000000c00 */
.L_x_6697:
[----:B------:R-:W-:Y:S05]  /*e4b0*/  BSYNC B1 ;  /* 0x0000000000017941 */ /* 0x000fea0003800000 */
.L_x_6696:
        /* <DEDUP_REMOVED lines=58> */
.L_x_6709:
[----:B-1----:R-:W-:Y:S05]  /*e860*/  BSYNC B0 ;  /* 0x0000000000007941 */ /* 0x002fea0003800000 */
.L_x_6708:
        /* <DEDUP_REMOVED lines=45> */
.L_x_6711:
[----:B------:R-:W-:Y:S05]  /*eb40*/  BSYNC B0 ;  /* 0x0000000000007941 */ /* 0x000fea0003800000 */
.L_x_6710:
        /* <DEDUP_REMOVED lines=46> */
.L_x_6713:
[----:B------:R-:W-:Y:S05]  /*ee30*/  BSYNC B0 ;  /* 0x0000000000007941 */ /* 0x000fea0003800000 */
.L_x_6712:
        /* <DEDUP_REMOVED lines=46> */
.L_x_6715:
[----:B------:R-:W-:Y:S05]  /*f120*/  BSYNC B0 ;  /* 0x0000000000007941 */ /* 0x000fea0003800000 */
.L_x_6714:
[----:B------:R2:W-:Y:S02]  /*f130*/  STS.128 [R236+0x7000], R16 ;  /* 0x00700010ec007388 */ /* 0x0005e40000000c00 */
.L_x_6707:
[----:B------:R-:W-:Y:S05]  /*f140*/  BSYNC B1 ;  /* 0x0000000000017941 */ /* 0x000fea0003800000 */
.L_x_6706:
        /* <DEDUP_REMOVED lines=56> */
.L_x_6718:
[----:B-1----:R-:W-:Y:S05]  /*f4d0*/  BSYNC B0 ;  /* 0x0000000000007941 */ /* 0x002fea0003800000 */
.L_x_6717:
        /* <DEDUP_REMOVED lines=45> */
.L_x_6720:
[----:B------:R-:W-:Y:S05]  /*f7b0*/  BSYNC B0 ;  /* 0x0000000000007941 */ /* 0x000fea0003800000 */
.L_x_6719:
        /* <DEDUP_REMOVED lines=45> */
.L_x_6722:
[----:B------:R-:W-:Y:S05]  /*fa90*/  BSYNC B0 ;  /* 0x0000000000007941 */ /* 0x000fea0003800000 */
.L_x_6721:
        /* <DEDUP_REMOVED lines=45> */
.L_x_6724:
[----:B------:R-:W-:Y:S05]  /*fd70*/  BSYNC B0 ;  /* 0x0000000000007941 */ /* 0x000fea0003800000 */
.L_x_6723:
[----:B------:R2:W-:Y:S01]  /*fd80*/  STS.128 [R236+0x7800], R8 ;  /* 0x00780008ec007388 */ /* 0x0005e20000000c00 */
[----:B------:R-:W-:Y:S05]  /*fd90*/  BRA `(.L_x_6716) ;  /* 0x00005d6000007947 */ /* 0x000fea0003800000 */
.L_x_6685:
        /* <DEDUP_REMOVED lines=86> */
.L_x_6728:
[----:B------:R-:W-:Y:S05]  /*10300*/  BSYNC B0 ;  /* 0x0000000000007941 */ /* 0x000fea0003800000 */
.L_x_6727:
        /* <DEDUP_REMOVED lines=86> */
.L_x_6730:
[----:B------:R-:W-:Y:S05]  /*10870*/  BSYNC B0 ;  /* 0x0000000000007941 */ /* 0x000fea0003800000 */
.L_x_6729:
        /* <DEDUP_REMOVED lines=86> */
.L_x_6732:
[----:B------:R-:W-:Y:S05]  /*10de0*/  BSYNC B0 ;  /* 0x0000000000007941 */ /* 0x000fea0003800000 */
.L_x_6731:
        /* <DEDUP_REMOVED lines=86> */
.L_x_6734:
[----:B------:R-:W-:Y:S05]  /*11350*/  BSYNC B0 ;  /* 0x0000000000007941 */ /* 0x000fea0003800000 */
.L_x_6733:
[----:B------:R3:W-:Y:S02]  /*11360*/  STS.128 [R236+0x6000], R28 ;  /* 0x0060001cec007388 */ /* 0x0007e40000000c00 */
.L_x_6726:
[----:B------:R-:W-:Y:S05]  /*11370*/  BSYNC B1 ;  /* 0x0000000000017941 */ /* 0x000fea0003800000 */
.L_x_6725:
        /* <DEDUP_REMOVED lines=91> */
.L_x_6738:
[----:B------:R-:W-:Y:S05]  /*11930*/  BSYNC B0 ;  /* 0x0000000000007941 */ /* 0x000fea0003800000 */
.L_x_6737:
        /* <DEDUP_REMOVED lines=89> */
.L_x_6740:
[----:B------:R-:W-:Y:S05]  /*11ed0*/  BSYNC B0 ;  /* 0x0000000000007941 */ /* 0x000fea0003800000 */
.L_x_6739:
        /* <DEDUP_REMOVED lines=89> */
.L_x_6742:
[----:B------:R-:W-:Y:S05]  /*12470*/  BSYNC B0 ;  /* 0x0000000000007941 */ /* 0x000fea0003800000 */
.L_x_6741:
        /* <DEDUP_REMOVED lines=89> */
.L_x_6744:
[----:B------:R-:W-:Y:S05]  /*12a10*/  BSYNC B0 ;  /* 0x0000000000007941 */ /* 0x000fea0003800000 */
.L_x_6743:
[----:B------:R4:W-:Y:S02]  /*12a20*/  STS.128 [R236+0x6800], R20 ;  /* 0x00680014ec007388 */ /* 0x0009e40000000c00 */
.L_x_6736:
[----:B------:R-:W-:Y:S05]  /*12a30*/  BSYNC B1 ;  /* 0x0000000000017941 */ /* 0x000fea0003800000 */
.L_x_6735:
        /* <DEDUP_REMOVED lines=92> */
.L_x_6748:
[----:B------:R-:W-:Y:S05]  /*13000*/  BSYNC B0 ;  /* 0x0000000000007941 */ /* 0x000fea0003800000 */
.L_x_6747:
        /* <DEDUP_REMOVED lines=89> */
.L_x_6750:
[----:B------:R-:W-:Y:S05]  /*135a0*/  BSYNC B0 ;  /* 0x0000000000007941 */ /* 0x000fea0003800000 */
.L_x_6749:
        /* <DEDUP_REMOVED lines=89> */
.L_x_6752:
[----:B------:R-:W-:Y:S05]  /*13b40*/  BSYNC B0 ;  /* 0x0000000000007941 */ /* 0x000fea0003800000 */
.L_x_6751:
        /* <DEDUP_REMOVED lines=90> */
.L_x_6754:
[----:B------:R-:W-:Y:S05]  /*140f0*/  BSYNC B0 ;  /* 0x0000000000007941 */ /* 0x000fea0003800000 */
.L_x_6753:
[----:B------:R4:W-:Y:S02]  /*14100*/  STS.128 [R236+0x7000], R20 ;  /* 0x00700014ec007388 */ /* 0x0009e40000000c00 */
.L_x_6746:
[----:B------:R-:W-:Y:S05]  /*14110*/  BSYNC B1 ;  /* 0x0000000000017941 */ /* 0x000fea0003800000 */
.L_x_6745:
        /* <DEDUP_REMOVED lines=91> */
.L_x_6756:
[----:B------:R-:W-:Y:S05]  /*146d0*/  BSYNC B0 ;  /* 0x0000000000007941 */ /* 0x000fea0003800000 */
.L_x_6755:
        /* <DEDUP_REMOVED lines=90> */
.L_x_6758:
[----:B------:R-:W-:Y:S05]  /*14c80*/  BSYNC B0 ;  /* 0x0000000000007941 */ /* 0x000fea0003800000 */
.L_x_6757:
        /* <DEDUP_REMOVED lines=90> */
.L_x_6760:
[----:B------:R-:W-:Y:S05]  /*15230*/  BSYNC B0 ;  /* 0x0000000000007941 */ /* 0x000fea0003800000 */
.L_x_6759:
        /* <DEDUP_REMOVED lines=92> */
.L_x_6762:
[----:B------:R-:W-:Y:S05]  /*15800*/  BSYNC B0 ;  /* 0x0000000000007941 */ /* 0x000fea0003800000 */
.L_x_6761:
[----:B------:R3:W-:Y:S01]  /*15810*/  STS.128 [R236+0x7800], R16 ;  /* 0x00780010ec007388 */ /* 0x0007e20000000c00 */
[----:B------:R-:W-:Y:S05]  /*15820*/  BRA `(.L_x_6716) ;  /* 0x000002d000007947 */ /* 0x000fea0003800000 */
.L_x_6684:
        /* <DEDUP_REMOVED lines=45> */
.L_x_6716:
[----:B------:R-:W-:Y:S05]  /*15b00*/  BSYNC B2 ;  /* 0x0000000000027941 */ /* 0x000fea0003800000 */
.L_x_6683:
[----:B------:R-:W-:Y:S01]  /*15b10*/  IADD3 R240, R166, -0x1, RZ ;  /* 0xffffffffa6f07810 */ /* 0x000fe20007ffe0ff */
[----:B------:R-:W-:Y:S01]  /*15b20*/  IMAD.SHL.U32 R49, R64, 0x40, RZ ;  /* 0x0000004040317824 */ /* 0x000fe200078e00ff */
[----:B------:R-:W-:Y:S01]  /*15b30*/  LEA R238, P4, R140, c[0x0][0x168], 0x1 ;  /* 0x00005a008cee7a11 */ /* 0x000fe200078808ff */
[----:B------:R-:W-:Y:S01]  /*15b40*/  IMAD.SHL.U32 R167, R52, 0x2, RZ ;  /* 0x0000000234a77824 */ /* 0x000fe200078e00ff */
[----:B-1----:R-:W-:Y:S01]  /*15b50*/  SHF.R.S32.HI R4, RZ, 0x4, R137 ;  /* 0x00000004ff047819 */ /* 0x002fe20000011489 */
[----:B------:R-:W-:Y:S01]  /*15b60*/  IMAD.SHL.U32 R2, R240, 0x40, RZ ;  /* 0x00000040f0027824 */ /* 0x000fe200078e00ff */
[----:B------:R-:W-:-:S02]  /*15b70*/  LEA.HI.X R237, R140, c[0x0][0x16c], R48, 0x1, P4 ;  /* 0x00005b008ced7a11 */ /* 0x000fc400020f0c30 */
[----:B------:R-:W-:Y:S01]  /*15b80*/  LEA.HI R137, R137, R4, RZ, 0x1 ;  /* 0x0000000489897211 */ /* 0x000fe200078f08ff */
[----:B------:R-:W-:Y:S01]  /*15b90*/  IMAD.IADD R0, R63, 0x1, -R2 ;  /* 0x000000013f007824 */ /* 0x000fe200078e0a02 */
[----:B------:R-:W-:Y:S02]  /*15ba0*/  LOP3.LUT R49, R49, 0xfffffe00, RZ, 0xc0, !PT ;  /* 0xfffffe0031317812 */ /* 0x000fe400078ec0ff */
[----:B------:R-:W-:Y:S02]  /*15bb0*/  LOP3.LUT R137, R137, 0xfffffffe, RZ, 0xc0, !PT ;  /* 0xfffffffe89897812 */ /* 0x000fe400078ec0ff */
[-C--:B------:R-:W-:Y:S01]  /*15bc0*/  ISETP.GE.AND P0, PT, R142, R0.reuse, PT ;  /* 0x000000008e00720c */ /* 0x080fe20003f06270 */
[----:B------:R-:W-:Y:S01]  /*15bd0*/  IMAD R230, R58, 0x400, R49 ;  /* 0x000004003ae67824 */ /* 0x000fe200078e0231 */
[-C--:B------:R-:W-:Y:S01]  /*15be0*/  ISETP.GE.AND P2, PT, R3, R0.reuse, PT ;  /* 0x000000000300720c */ /* 0x080fe20003f46270 */
[----:B------:R-:W-:Y:S01]  /*15bf0*/  IMAD.IADD R137, R4, 0x1, -R137 ;  /* 0x0000000104897824 */ /* 0x000fe200078e0a89 */
[-C--:B------:R-:W-:Y:S01]  /*15c00*/  ISETP.GE.AND P1, PT, R27, R0.reuse, PT ;  /* 0x000000001b00720c */ /* 0x080fe20003f26270 */
[----:B------:R-:W-:Y:S01]  /*15c10*/  IMAD R58, R58, 0x10, R61 ;  /* 0x000000103a3a7824 */ /* 0x000fe200078e023d */
        /* <DEDUP_REMOVED lines=24> */
[----:B------:R-:W-:-:S03]  /*15da0*/  ISETP.GE.AND P0, PT, R15, R0, PT ;  /* 0x000000000f00720c */ /* 0x000fc60003f06270 */
[----:B------:R2:W-:Y:S01]  /*15db0*/  @!P2 LDGSTS.E.BYPASS.LTC128B.128 [R236+0x8800], [R10.64] ;  /* 0x088000000aecafae */ /* 0x0005e2000b901d46 */
[----:B------:R-:W-:-:S03]  /*15dc0*/  IMAD R229, R137, 0x200, R142 ;  /* 0x0000020089e57824 */ /* 0x000fc600078e028e */
[----:B------:R2:W-:Y:S01]  /*15dd0*/  @!P2 LDGSTS.E.BYPASS.LTC128B.128 [R236+0xa800], [R10.64+0x80] ;  /* 0x0a8000800aecafae */ /* 0x0005e2000b901d46 */
[----:B------:R-:W-:-:S03]  /*15de0*/  IMAD.SHL.U32 R229, R229, 0x2, RZ ;  /* 0x00000002e5e57824 */ /* 0x000fc600078e00ff */
[----:B------:R2:W-:Y:S02]  /*15df0*/  @!P2 LDGSTS.E.BYPASS.LTC128B.128 [R236+0xc800], [R10.64+0x100] ;  /* 0x0c8001000aecafae */ /* 0x0005e4000b901d46 */
[----:B------:R-:W-:Y:S01]  /*15e00*/  @!P0 IMAD.MOV.U32 R3, RZ, RZ, c[0x0][0x198] ;  /* 0x00006600ff038624 */ /* 0x000fe200078e00ff */
[----:B------:R-:W-:Y:S01]  /*15e10*/  IADD3 R227, R229, 0x8020, RZ ;  /* 0x00008020e5e37810 */ /* 0x000fe20007ffe0ff */
[----:B------:R2:W-:Y:S01]  /*15e20*/  @!P2 LDGSTS.E.BYPASS.LTC128B.128 [R236+0xe800], [R10.64+0x180] ;  /* 0x0e8001800aecafae */ /* 0x0005e2000b901d46 */
[----:B------:R-:W-:Y:S02]  /*15e30*/  @!P0 IMAD.MOV.U32 R6, RZ, RZ, c[0x0][0x19c] ;  /* 0x00006700ff068624 */ /* 0x000fe400078e00ff */
[----:B-1----:R-:W-:-:S04]  /*15e40*/  @!P1 IMAD.MOV.U32 R239, RZ, RZ, R237 ;  /* 0x000000ffffef9224 */ /* 0x002fc800078e00ed */
[----:B------:R-:W-:-:S04]  /*15e50*/  @!P1 IMAD.WIDE.U32 R8, R8, 0x60, R238 ;  /* 0x0000006008089825 */ /* 0x000fc800078e00ee */
[----:B------:R-:W-:Y:S02]  /*15e60*/  @!P1 IMAD.IADD R9, R9, 0x1, R5 ;  /* 0x0000000109099824 */ /* 0x000fe400078e0205 */
[----:B------:R-:W-:-:S05]  /*15e70*/  IMAD.SHL.U32 R5, R136, 0x40, RZ ;  /* 0x0000004088057824 */ /* 0x000fca00078e00ff */
[----:B------:R-:W-:Y:S02]  /*15e80*/  LOP3.LUT R5, R5, 0x1c0, RZ, 0xc0, !PT ;  /* 0x000001c005057812 */ /* 0x000fe400078ec0ff */
[----:B--2---:R-:W-:Y:S02]  /*15e90*/  @!P0 LEA R10, P2, R3, R238, 0x6 ;  /* 0x000000ee030a8211 */ /* 0x004fe400078430ff */
[----:B------:R-:W-:Y:S02]  /*15ea0*/  LOP3.LUT R4, R5, 0x8, R4, 0xf8, !PT ;  /* 0x0000000805047812 */ /* 0x000fe400078ef804 */
[----:B------:R-:W-:Y:S02]  /*15eb0*/  @!P0 LEA.HI.X R11, R3, R237, R6, 0x6, P2 ;  /* 0x000000ed030b8211 */ /* 0x000fe400010f3406 */
[----:B------:R-:W-:Y:S01]  /*15ec0*/  ISETP.GE.AND P2, PT, R27, R0, PT ;  /* 0x000000001b00720c */ /* 0x000fe20003f46270 */
[----:B------:R-:W-:Y:S01]  /*15ed0*/  @!P4 IMAD.MOV.U32 R0, RZ, RZ, c[0x0][0x1a0] ;  /* 0x00006800ff00c624 */ /* 0x000fe200078e00ff */
[----:B------:R-:W-:Y:S01]  /*15ee0*/  SHF.R.U32.HI R5, RZ, 0x3, R5 ;  /* 0x00000003ff057819 */ /* 0x000fe20000011605 */
        /* <DEDUP_REMOVED lines=8> */
[----:B------:R-:W-:Y:S02]  /*15f70*/  LEA.HI.X R241, R168, c[0x0][0x174], R165, 0x1, P0 ;  /* 0x00005d00a8f17a11 */ /* 0x000fe400000f0ca5 */
[----:B------:R-:W-:Y:S01]  /*15f80*/  @!P4 LEA R6, P0, R0, R242, 0x6 ;  /* 0x000000f20006c211 */ /* 0x000fe200078030ff */
[----:B------:R2:W-:Y:S02]  /*15f90*/  @!P1 LDGSTS.E.BYPASS.LTC128B.128 [R236+0xb800], [R8.64+0x80] ;  /* 0x0b80008008ec9fae */ /* 0x0005e4000b901d46 */
[----:B------:R-:W-:-:S02]  /*15fa0*/  @!P2 IMAD.MOV.U32 R243, RZ, RZ, R241 ;  /* 0x000000fffff3a224 */ /* 0x000fc400078e00f1 */
[----:B------:R2:W-:Y:S02]  /*15fb0*/  @!P1 LDGSTS.E.BYPASS.LTC128B.128 [R236+0xd800], [R8.64+0x100] ;  /* 0x0d80010008ec9fae */ /* 0x0005e4000b901d46 */
[----:B------:R-:W-:Y:S02]  /*15fc0*/  @!P2 IMAD.WIDE.U32 R12, R12, 0x60, R242 ;  /* 0x000000600c0ca825 */ /* 0x000fe400078e00f2 */
[----:B------:R2:W-:Y:S02]  /*15fd0*/  @!P1 LDGSTS.E.BYPASS.LTC128B.128 [R236+0xf800], [R8.64+0x180] ;  /* 0x0f80018008ec9fae */ /* 0x0005e4000b901d46 */
[----:B------:R-:W-:Y:S02]  /*15fe0*/  @!P6 IMAD.MOV.U32 R243, RZ, RZ, R241 ;  /* 0x000000fffff3e224 */ /* 0x000fe400078e00f1 */
[----:B------:R-:W0:Y:S01]  /*15ff0*/  LDGDEPBAR ;  /* 0x00000000000079af */ /* 0x000e220000000000 */
[----:B-1----:R-:W-:-:S04]  /*16000*/  @!P5 LEA R10, P1, R65, R242, 0x1 ;  /* 0x000000f2410ad211 */ /* 0x002fc800078208ff */
[----:B------:R-:W-:Y:S01]  /*16010*/  @!P5 LEA.HI.X R11, R65, R241, R62, 0x1, P1 ;  /* 0x000000f1410bd211 */ /* 0x000fe200008f0c3e */
[----:B--2---:R-:W-:Y:S01]  /*16020*/  @!P2 IMAD R8, R3, 0x60, RZ ;  /* 0x000000600308a824 */ /* 0x004fe200078e02ff */
[----:B------:R-:W-:-:S04]  /*16030*/  DEPBAR.LE SB0, 0x0 ;  /* 0x000080000000791a */ /* 0x000fc80000000000 */
[----:B------:R-:W-:Y:S01]  /*16040*/  BAR.SYNC.DEFER_BLOCKING 0x0 ;  /* 0x0000000000007b1d */ /* 0x000fe20000010000 */
[----:B------:R-:W-:Y:S02]  /*16050*/  @!P4 IMAD.MOV.U32 R3, RZ, RZ, c[0x0][0x1a4] ;  /* 0x00006900ff03c624 */ /* 0x000fe400078e00ff */
[----:B------:R-:W-:Y:S02]  /*16060*/  @!P2 IMAD.IADD R9, R13, 0x1, R8 ;  /* 0x000000010d09a824 */ /* 0x000fe400078e0208 */
[----:B------:R-:W-:Y:S01]  /*16070*/  @!P2 IMAD.MOV.U32 R8, RZ, RZ, R12 ;  /* 0x000000ffff08a224 */ /* 0x000fe200078e000c */
[----:B------:R-:W-:Y:S02]  /*16080*/  @!P4 LEA.HI.X R7, R0, R241, R3, 0x6, P0 ;  /* 0x000000f10007c211 */ /* 0x000fe400000f3403 */
[----:B------:R-:W-:Y:S02]  /*16090*/  LOP3.LUT R3, R4, R5, RZ, 0x3c, !PT ;  /* 0x0000000504037212 */ /* 0x000fe400078e3cff */
[----:B------:R-:W-:-:S03]  /*160a0*/  IADD3 R0, R229, 0x8000, RZ ;  /* 0x00008000e5007810 */ /* 0x000fc60007ffe0ff */
[----:B------:R-:W-:-:S04]  /*160b0*/  IMAD.IADD R230, R3, 0x1, R230 ;  /* 0x0000000103e67824 */ /* 0x000fc800078e02e6 */
[----:B------:R-:W-:-:S04]  /*160c0*/  IMAD.SHL.U32 R230, R230, 0x2, RZ ;  /* 0x00000002e6e67824 */ /* 0x000fc800078e00ff */
[--C-:B------:R-:W-:Y:S02]  /*160d0*/  IMAD R228, R53, 0x2, R230.reuse ;  /* 0x0000000235e47824 */ /* 0x100fe400078e02e6 */
[C---:B------:R-:W-:Y:S01]  /*160e0*/  IMAD R226, R51.reuse, 0x2, R230 ;  /* 0x0000000233e27824 */ /* 0x040fe200078e02e6 */
[----:B------:R-:W-:Y:S01]  /*160f0*/  @P6 STS.128 [R236+0x10000], RZ ;  /* 0x010000ffec006388 */ /* 0x000fe20000000c00 */
[----:B------:R-:W-:-:S03]  /*16100*/  IMAD R225, R51, 0x2, R228 ;  /* 0x0000000233e17824 */ /* 0x000fc600078e02e4 */
        /* <DEDUP_REMOVED lines=44> */
[----:B-----5:R-:W-:Y:S04]  /*163d0*/  LDSM.16.M88.4 R4, [R230] ;  /* 0x00000000e604783b */ /* 0x020fe80000000200 */
[----:B------:R-:W5:Y:S04]  /*163e0*/  LDSM.16.M88.4 R24, [R229+0x8000] ;  /* 0x00800000e518783b */ /* 0x000f680000000200 */
[----:B------:R-:W3:Y:S02]  /*163f0*/  LDSM.16.M88.4 R44, [R229+0x8800] ;  /* 0x00880000e52c783b */ /* 0x000ee40000000200 */
[----:B------:R-:W-:Y:S01]  /*16400*/  @P1 IADD3 R227, R0, -0x20, RZ ;  /* 0xffffffe000e31810 */ /* 0x000fe20007ffe0ff */
[----:B------:R-:W-:Y:S01]  /*16410*/  IMAD.MOV.U32 R0, RZ, RZ, 0x40 ;  /* 0x00000040ff007424 */ /* 0x000fe200078e00ff */
[----:B------:R-:W4:Y:S02]  /*16420*/  LDSM.16.M88.4 R36, [R229+0x9000] ;  /* 0x00900000e524783b */ /* 0x000f240000000200 */
[----:B------:R-:W-:-:S02]  /*16430*/  IADD3 R219, R227, 0x800, RZ ;  /* 0x00000800e3db7810 */ /* 0x000fc40007ffe0ff */
[----:B----4-:R-:W4:Y:S01]  /*16440*/  LDSM.16.M88.4 R20, [R229+0x9800] ;  /* 0x00980000e514783b */ /* 0x010f220000000200 */
[----:B------:R-:W-:Y:S02]  /*16450*/  SEL R0, R0, 0xffffffc0, !P2 ;  /* 0xffffffc000007807 */ /* 0x000fe40005000000 */
[C---:B------:R-:W-:Y:S01]  /*16460*/  IADD3 R218, R227.reuse, 0x1000, RZ ;  /* 0x00001000e3da7810 */ /* 0x040fe20007ffe0ff */
[----:B------:R-:W-:Y:S01]  /*16470*/  LDSM.16.M88.4 R76, [R228] ;  /* 0x00000000e44c783b */ /* 0x000fe20000000200 */
[----:B------:R-:W-:Y:S01]  /*16480*/  IADD3 R217, R227, 0x1800, RZ ;  /* 0x00001800e3d97810 */ /* 0x000fe20007ffe0ff */
[----:B------:R-:W-:Y:S01]  /*16490*/  IMAD.IADD R223, R229, 0x1, R0 ;  /* 0x00000001e5df7824 */ /* 0x000fe200078e0200 */
[C---:B------:R-:W-:Y:S01]  /*164a0*/  IADD3 R215, R227.reuse, 0x2000, RZ ;  /* 0x00002000e3d77810 */ /* 0x040fe20007ffe0ff */
[----:B------:R-:W1:Y:S01]  /*164b0*/  LDSM.16.M88.4 R12, [R227] ;  /* 0x00000000e30c783b */ /* 0x000e620000000200 */
[----:B------:R-:W-:Y:S01]  /*164c0*/  IMAD.IADD R216, R0, 0x1, R227 ;  /* 0x0000000100d87824 */ /* 0x000fe200078e02e3 */
[----:B------:R-:W-:-:S02]  /*164d0*/  IADD3 R214, R227, 0x2800, RZ ;  /* 0x00002800e3d67810 */ /* 0x000fc40007ffe0ff */
[----:B--2---:R-:W2:Y:S01]  /*164e0*/  LDSM.16.M88.4 R8, [R227+0x800] ;  /* 0x00080000e308783b */ /* 0x004ea20000000200 */
[C---:B------:R-:W-:Y:S02]  /*164f0*/  IADD3 R213, R227.reuse, 0x3000, RZ ;  /* 0x00003000e3d57810 */ /* 0x040fe40007ffe0ff */
[C---:B------:R-:W-:Y:S01]  /*16500*/  IADD3 R212, R227.reuse, 0x3800, RZ ;  /* 0x00003800e3d47810 */ /* 0x040fe20007ffe0ff */
[----:B------:R-:W1:Y:S01]  /*16510*/  LDSM.16.M88.4 R88, [R227+0x1000] ;  /* 0x00100000e358783b */ /* 0x000e620000000200 */
[C---:B------:R-:W-:Y:S02]  /*16520*/  IADD3 R211, R227.reuse, 0x4000, RZ ;  /* 0x00004000e3d37810 */ /* 0x040fe40007ffe0ff */
[C---:B------:R-:W-:Y:S01]  /*16530*/  IADD3 R210, R227.reuse, 0x4800, RZ ;  /* 0x00004800e3d27810 */ /* 0x040fe20007ffe0ff */
[----:B------:R-:W1:Y:S01]  /*16540*/  LDSM.16.M88.4 R80, [R227+0x1800] ;  /* 0x00180000e350783b */ /* 0x000e620000000200 */
[C---:B------:R-:W-:Y:S02]  /*16550*/  IADD3 R209, R227.reuse, 0x5000, RZ ;  /* 0x00005000e3d17810 */ /* 0x040fe40007ffe0ff */
[C---:B------:R-:W-:Y:S01]  /*16560*/  IADD3 R208, R227.reuse, 0x5800, RZ ;  /* 0x00005800e3d07810 */ /* 0x040fe20007ffe0ff */
[----:B------:R-:W-:Y:S01]  /*16570*/  LDSM.16.M88.4 R84, [R226] ;  /* 0x00000000e254783b */ /* 0x000fe20000000200 */
[----:B------:R-:W-:-:S02]  /*16580*/  IADD3 R207, R227, 0x6000, RZ ;  /* 0x00006000e3cf7810 */ /* 0x000fc40007ffe0ff */
[C---:B------:R-:W-:Y:S01]  /*16590*/  IADD3 R206, R227.reuse, 0x6800, RZ ;  /* 0x00006800e3ce7810 */ /* 0x040fe20007ffe0ff */
[C---:B---3-5:R-:W-:Y:S01]  /*165a0*/  HMMA.16816.F32 R16, R4.reuse, R24, RZ ;  /* 0x000000180410723c */ /* 0x068fe200000018ff */
[----:B------:R-:W3:Y:S01]  /*165b0*/  LDSM.16.M88.4 R72, [R223+0x8000] ;  /* 0x00800000df48783b */ /* 0x000ee20000000200 */
[C---:B------:R-:W-:Y:S02]  /*165c0*/  IADD3 R205, R227.reuse, 0x7000, RZ ;  /* 0x00007000e3cd7810 */ /* 0x040fe40007ffe0ff */
[----:B------:R-:W-:Y:S01]  /*165d0*/  IADD3 R204, R227, 0x7800, RZ ;  /* 0x00007800e3cc7810 */ /* 0x000fe20007ffe0ff */
[----:B------:R-:W-:Y:S03]  /*165e0*/  LDSM.16.M88.4 R28, [R223+0x9000] ;  /* 0x00900000df1c783b */ /* 0x000fe60000000200 */
[C---:B------:R-:W-:Y:S01]  /*165f0*/  HMMA.16816.F32 R24, R4.reuse, R26, RZ ;  /* 0x0000001a0418723c */ /* 0x040fe200000018ff */
[----:B------:R-:W-:Y:S04]  /*16600*/  LDSM.16.M88.4 R68, [R225] ;  /* 0x00000000e144783b */ /* 0x000fe80000000200 */
[----:B------:R-:W-:Y:S03]  /*16610*/  LDSM.16.M88.4 R92, [R216+0x2800] ;  /* 0x00280000d85c783b */ /* 0x000fe60000000200 */
[C---:B------:R-:W-:Y:S01]  /*16620*/  HMMA.16816.F32 R64, R4.reuse, R44, RZ ;  /* 0x0000002c0440723c */ /* 0x040fe200000018ff */
[----:B------:R-:W-:Y:S04]  /*16630*/  LDSM.16.M88.4 R96, [R223+0xc000] ;  /* 0x00c00000df60783b */ /* 0x000fe80000000200 */
[----:B------:R-:W0:Y:S03]  /*16640*/  LDGDEPBAR ;  /* 0x00000000000079af */ /* 0x000e260000000000 */
[C---:B------:R-:W-:Y:S08]  /*16650*/  HMMA.16816.F32 R44, R4.reuse, R46, RZ ;  /* 0x0000002e042c723c */ /* 0x040ff000000018ff */
[C---:B------:R-:W-:Y:S08]  /*16660*/  HMMA.16816.F32 R40, R4.reuse, R36, RZ ;  /* 0x000000240428723c */ /* 0x040ff000000018ff */
[C---:B------:R-:W-:Y:S08]  /*16670*/  HMMA.16816.F32 R36, R4.reuse, R38, RZ ;  /* 0x000000260424723c */ /* 0x040ff000000018ff */
[C---:B----4-:R-:W-:Y:S08]  /*16680*/  HMMA.16816.F32 R32, R4.reuse, R20, RZ ;  /* 0x000000140420723c */ /* 0x050ff000000018ff */
[----:B------:R-:W-:Y:S01]  /*16690*/  HMMA.16816.F32 R4, R4, R22, RZ ;  /* 0x000000160404723c */ /* 0x000fe200000018ff */
[----:B------:R-:W-:Y:S07]  /*166a0*/  LDSM.16.M88.4 R20, [R223+0x9800] ;  /* 0x00980000df14783b */ /* 0x000fee0000000200 */
[C---:B-1----:R-:W-:Y:S08]  /*166b0*/  HMMA.16816.F32 R16, R76.reuse, R12, R16 ;  /* 0x0000000c4c10723c */ /* 0x042ff00000001810 */
[C---:B------:R-:W-:Y:S01]  /*166c0*/  HMMA.16816.F32 R24, R76.reuse, R14, R24 ;  /* 0x0000000e4c18723c */ /* 0x040fe20000001818 */
[----:B------:R-:W1:Y:S07]  /*166d0*/  LDSM.16.M88.4 R12, [R223+0x8800] ;  /* 0x00880000df0c783b */ /* 0x000e6e0000000200 */
[C---:B--2---:R-:W-:Y:S08]  /*166e0*/  HMMA.16816.F32 R64, R76.reuse, R8, R64 ;  /* 0x000000084c40723c */ /* 0x044ff00000001840 */
[C---:B------:R-:W-:Y:S01]  /*166f0*/  HMMA.16816.F32 R44, R76.reuse, R10, R44 ;  /* 0x0000000a4c2c723c */ /* 0x040fe2000000182c */
[----:B------:R-:W2:Y:S07]  /*16700*/  LDSM.16.M88.4 R8, [R216] ;  /* 0x00000000d808783b */ /* 0x000eae0000000200 */
[C---:B------:R-:W-:Y:S08]  /*16710*/  HMMA.16816.F32 R40, R76.reuse, R88, R40 ;  /* 0x000000584c28723c */ /* 0x040ff00000001828 */
[C---:B------:R-:W-:Y:S01]  /*16720*/  HMMA.16816.F32 R36, R76.reuse, R90, R36 ;  /* 0x0000005a4c24723c */ /* 0x040fe20000001824 */
[----:B------:R-:W-:Y:S07]  /*16730*/  LDSM.16.M88.4 R88, [R216+0x3000] ;  /* 0x00300000d858783b */ /* 0x000fee0000000200 */
[C---:B------:R-:W-:Y:S08]  /*16740*/  HMMA.16816.F32 R32, R76.reuse, R80, R32 ;  /* 0x000000504c20723c */ /* 0x040ff00000001820 */
[----:B------:R-:W-:Y:S01]  /*16750*/  HMMA.16816.F32 R4, R76, R82, R4 ;  /* 0x000000524c04723c */ /* 0x000fe20000001804 */
[----:B------:R-:W4:Y:S04]  /*16760*/  LDSM.16.M88.4 R76, [R216+0x800] ;  /* 0x00080000d84c783b */ /* 0x000f280000000200 */
[----:B------:R-:W-:Y:S03]  /*16770*/  LDSM.16.M88.4 R80, [R229+0xb800] ;  /* 0x00b80000e550783b */ /* 0x000fe60000000200 */
        /* <DEDUP_REMOVED lines=11> */
[----:B------:R-:W-:Y:S04]  /*16830*/  LDSM.16.M88.4 R4, [R230+0x2000] ;  /* 0x00200000e604783b */ /* 0x000fe80000000200 */
[----:B------:R-:W3:Y:S03]  /*16840*/  LDSM.16.M88.4 R20, [R229+0xa000] ;  /* 0x00a00000e514783b */ /* 0x000ee60000000200 */
[C---:B--2---:R-:W-:Y:S08]  /*16850*/  HMMA.16816.F32 R16, R68.reuse, R8, R16 ;  /* 0x000000084410723c */ /* 0x044ff00000001810 */
[C---:B------:R-:W-:Y:S01]  /*16860*/  HMMA.16816.F32 R24, R68.reuse, R10, R24 ;  /* 0x0000000a4418723c */ /* 0x040fe20000001818 */
        /* <DEDUP_REMOVED lines=9> */
[----:B------:R-:W4:Y:S04]  /*16900*/  LDSM.16.M88.4 R72, [R227+0x2800] ;  /* 0x00280000e348783b */ /* 0x000f280000000200 */
[----:B------:R-:W5:Y:S03]  /*16910*/  LDSM.16.M88.4 R68, [R227+0x3000] ;  /* 0x00300000e344783b */ /* 0x000f660000000200 */
        /* <DEDUP_REMOVED lines=21> */
[----:B------:R-:W-:Y:S07]  /*16a70*/  LDSM.16.M88.4 R68, [R216+0x3800] ;  /* 0x00380000d844783b */ /* 0x000fee0000000200 */
[C---:B---3--:R-:W-:Y:S08]  /*16a80*/  HMMA.16816.F32 R32, R12.reuse, R20, R32 ;  /* 0x000000140c20723c */ /* 0x048ff00000001820 */
[----:B------:R-:W-:Y:S01]  /*16a90*/  HMMA.16816.F32 R84, R12, R22, R84 ;  /* 0x000000160c54723c */ /* 0x000fe20000001854 */
[----:B------:R-:W-:Y:S04]  /*16aa0*/  LDSM.16.M88.4 R12, [R225+0x2000] ;  /* 0x00200000e10c783b */ /* 0x000fe80000000200 */
[----:B------:R-:W3:Y:S03]  /*16ab0*/  LDSM.16.M88.4 R20, [R216+0x2000] ;  /* 0x00200000d814783b */ /* 0x000ee60000000200 */
[C---:B--2---:R-:W-:Y:S08]  /*16ac0*/  HMMA.16816.F32 R16, R28.reuse, R8, R16 ;  /* 0x000000081c10723c */ /* 0x044ff00000001810 */
[C---:B------:R-:W-:Y:S01]  /*16ad0*/  HMMA.16816.F32 R24, R28.reuse, R10, R24 ;  /* 0x0000000a1c18723c */ /* 0x040fe20000001818 */
[----:B------:R-:W-:Y:S07]  /*16ae0*/  LDSM.16.M88.4 R8, [R229+0xc000] ;  /* 0x00c00000e508783b */ /* 0x000fee0000000200 */
[C---:B------:R-:W-:Y:S08]  /*16af0*/  HMMA.16816.F32 R64, R28.reuse, R4, R64 ;  /* 0x000000041c40723c */ /* 0x040ff00000001840 */
[C---:B------:R-:W-:Y:S01]  /*16b00*/  HMMA.16816.F32 R44, R28.reuse, R6, R44 ;  /* 0x000000061c2c723c */ /* 0x040fe2000000182c */
[----:B------:R-:W2:Y:S07]  /*16b10*/  LDSM.16.M88.4 R4, [R230+0x4000] ;  /* 0x00400000e604783b */ /* 0x000eae0000000200 */
[----:B-1----:R-:W-:Y:S08]  /*16b20*/  HMMA.16816.F32 R40, R28, R76, R40 ;  /* 0x0000004c1c28723c */ /* 0x002ff00000001828 */
[C---:B---3--:R-:W-:Y:S08]  /*16b30*/  HMMA.16816.F32 R16, R12.reuse, R20, R16 ;  /* 0x000000140c10723c */ /* 0x048ff00000001810 */
[----:B------:R-:W-:Y:S01]  /*16b40*/  HMMA.16816.F32 R24, R12, R22, R24 ;  /* 0x000000160c18723c */ /* 0x000fe20000001818 */
[----:B------:R-:W-:Y:S07]  /*16b50*/  LDSM.16.M88.4 R20, [R227+0x4000] ;  /* 0x00400000e314783b */ /* 0x000fee0000000200 */
[C---:B------:R-:W-:Y:S01]  /*16b60*/  HMMA.16816.F32 R36, R28.reuse, R78, R36 ;  /* 0x0000004e1c24723c */ /* 0x040fe20000001824 */
[----:B------:R-:W-:Y:S07]  /*16b70*/  LDSM.16.M88.4 R76, [R229+0xd000] ;  /* 0x00d00000e54c783b */ /* 0x000fee0000000200 */
[C---:B------:R-:W-:Y:S08]  /*16b80*/  HMMA.16816.F32 R32, R28.reuse, R72, R32 ;  /* 0x000000481c20723c */ /* 0x040ff00000001820 */
[----:B------:R-:W-:Y:S01]  /*16b90*/  HMMA.16816.F32 R84, R28, R74, R84 ;  /* 0x0000004a1c54723c */ /* 0x000fe20000001854 */
[----:B------:R-:W1:Y:S04]  /*16ba0*/  LDSM.16.M88.4 R28, [R228+0x4000] ;  /* 0x00400000e41c783b */ /* 0x000e680000000200 */
[----:B------:R-:W3:Y:S03]  /*16bb0*/  LDSM.16.M88.4 R72, [R229+0xd800] ;  /* 0x00d80000e548783b */ /* 0x000ee60000000200 */
[C---:B--2---:R-:W-:Y:S08]  /*16bc0*/  HMMA.16816.F32 R16, R4.reuse, R8, R16 ;  /* 0x000000080410723c */ /* 0x044ff00000001810 */
[----:B------:R-:W-:Y:S01]  /*16bd0*/  HMMA.16816.F32 R24, R4, R10, R24 ;  /* 0x0000000a0418723c */ /* 0x000fe20000001818 */
        /* <DEDUP_REMOVED lines=12> */
[----:B------:R-:W-:Y:S01]  /*16ca0*/  HMMA.16816.F32 R24, R28, R22, R24 ;  /* 0x000000161c18723c */ /* 0x000fe20000001818 */
[----:B------:R-:W-:Y:S07]  /*16cb0*/  LDSM.16.M88.4 R20, [R223+0xd800] ;  /* 0x00d80000df14783b */ /* 0x000fee0000000200 */
[C---:B------:R-:W-:Y:S08]  /*16cc0*/  HMMA.16816.F32 R64, R4.reuse, R80, R64 ;  /* 0x000000500440723c */ /* 0x040ff00000001840 */
[C---:B------:R-:W-:Y:S01]  /*16cd0*/  HMMA.16816.F32 R44, R4.reuse, R82, R44 ;  /* 0x00000052042c723c */ /* 0x040fe2000000182c */
[----:B------:R-:W-:Y:S07]  /*16ce0*/  LDSM.16.M88.4 R80, [R230+0x6000] ;  /* 0x00600000e650783b */ /* 0x000fee0000000200 */
[C---:B------:R-:W-:Y:S08]  /*16cf0*/  HMMA.16816.F32 R40, R4.reuse, R76, R40 ;  /* 0x0000004c0428723c */ /* 0x040ff00000001828 */
[C---:B------:R-:W-:Y:S01]  /*16d00*/  HMMA.16816.F32 R36, R4.reuse, R78, R36 ;  /* 0x0000004e0424723c */ /* 0x040fe20000001824 */
[----:B------:R-:W1:Y:S07]  /*16d10*/  LDSM.16.M88.4 R76, [R216+0x4000] ;  /* 0x00400000d84c783b */ /* 0x000e6e0000000200 */
[C---:B---3--:R-:W-:Y:S08]  /*16d20*/  HMMA.16816.F32 R32, R4.reuse, R72, R32 ;  /* 0x000000480420723c */ /* 0x048ff00000001820 */
[----:B------:R-:W-:Y:S01]  /*16d30*/  HMMA.16816.F32 R84, R4, R74, R84 ;  /* 0x0000004a0454723c */ /* 0x000fe20000001854 */
[----:B------:R-:W3:Y:S04]  /*16d40*/  LDSM.16.M88.4 R4, [R223+0xc800] ;  /* 0x00c80000df04783b */ /* 0x000ee80000000200 */
[----:B------:R-:W-:Y:S03]  /*16d50*/  LDSM.16.M88.4 R72, [R223+0xd000] ;  /* 0x00d00000df48783b */ /* 0x000fe60000000200 */
[C---:B--2---:R-:W-:Y:S08]  /*16d60*/  HMMA.16816.F32 R16, R8.reuse, R96, R16 ;  /* 0x000000600810723c */ /* 0x044ff00000001810 */
[----:B------:R-:W-:Y:S01]  /*16d70*/  HMMA.16816.F32 R24, R8, R98, R24 ;  /* 0x000000620818723c */ /* 0x000fe20000001818 */
[----:B------:R-:W-:Y:S07]  /*16d80*/  LDSM.16.M88.4 R96, [R227+0x6000] ;  /* 0x00600000e360783b */ /* 0x000fee0000000200 */
[C---:B----4-:R-:W-:Y:S08]  /*16d90*/  HMMA.16816.F32 R64, R28.reuse, R12, R64 ;  /* 0x0000000c1c40723c */ /* 0x050ff00000001840 */
        /* <DEDUP_REMOVED lines=25> */
[----:B-1----:R-:W-:Y:S08]  /*16f30*/  HMMA.16816.F32 R16, R28, R96, R16 ;  /* 0x000000601c10723c */ /* 0x002ff00000001810 */
[C---:B------:R-:W-:Y:S08]  /*16f40*/  HMMA.16816.F32 R64, R88.reuse, R68, R64 ;  /* 0x000000445840723c */ /* 0x040ff00000001840 */
[----:B------:R-:W-:Y:S01]  /*16f50*/  HMMA.16816.F32 R44, R88, R70, R44 ;  /* 0x00000046582c723c */ /* 0x000fe2000000182c */
[----:B------:R-:W-:Y:S07]  /*16f60*/  LDSM.16.M88.4 R68, [R229+0xf800] ;  /* 0x00f80000e544783b */ /* 0x000fee0000000200 */
[----:B------:R-:W-:Y:S08]  /*16f70*/  HMMA.16816.F32 R24, R28, R98, R24 ;  /* 0x000000621c18723c */ /* 0x000ff00000001818 */
[C---:B---3--:R-:W-:Y:S08]  /*16f80*/  HMMA.16816.F32 R40, R88.reuse, R4, R40 ;  /* 0x000000045828723c */ /* 0x048ff00000001828 */
[C---:B------:R-:W-:Y:S01]  /*16f90*/  HMMA.16816.F32 R36, R88.reuse, R6, R36 ;  /* 0x000000065824723c */ /* 0x040fe20000001824 */
[----:B------:R-:W1:Y:S07]  /*16fa0*/  LDSM.16.M88.4 R4, [R225+0x6000] ;  /* 0x00600000e104783b */ /* 0x000e6e0000000200 */
[C---:B------:R-:W-:Y:S08]  /*16fb0*/  HMMA.16816.F32 R32, R88.reuse, R92, R32 ;  /* 0x0000005c5820723c */ /* 0x040ff00000001820 */
[----:B------:R-:W-:Y:S01]  /*16fc0*/  HMMA.16816.F32 R88, R88, R94, R84 ;  /* 0x0000005e5858723c */ /* 0x000fe20000001854 */
[----:B------:R-:W3:Y:S07]  /*16fd0*/  LDSM.16.M88.4 R84, [R227+0x6800] ;  /* 0x00680000e354783b */ /* 0x000eee0000000200 */
[----:B--2---:R-:W-:Y:S08]  /*16fe0*/  HMMA.16816.F32 R16, R8, R20, R16 ;  /* 0x000000140810723c */ /* 0x004ff00000001810 */
[C---:B------:R-:W-:Y:S08]  /*16ff0*/  HMMA.16816.F32 R64, R80.reuse, R76, R64 ;  /* 0x0000004c5040723c */ /* 0x040ff00000001840 */
[----:B------:R-:W-:Y:S01]  /*17000*/  HMMA.16816.F32 R44, R80, R78, R44 ;  /* 0x0000004e502c723c */ /* 0x000fe2000000182c */
[----:B------:R-:W2:Y:S07]  /*17010*/  LDSM.16.M88.4 R76, [R227+0x7000] ;  /* 0x00700000e34c783b */ /* 0x000eae0000000200 */
[----:B------:R-:W-:Y:S01]  /*17020*/  HMMA.16816.F32 R24, R8, R22, R24 ;  /* 0x000000160818723c */ /* 0x000fe20000001818 */
[----:B------:R-:W-:Y:S07]  /*17030*/  LDSM.16.M88.4 R20, [R227+0x7800] ;  /* 0x00780000e314783b */ /* 0x000fee0000000200 */
[C---:B------:R-:W-:Y:S08]  /*17040*/  HMMA.16816.F32 R40, R80.reuse, R72, R40 ;  /* 0x000000485028723c */ /* 0x040ff00000001828 */
[----:B------:R-:W-:Y:S01]  /*17050*/  HMMA.16816.F32 R72, R80, R74, R36 ;  /* 0x0000004a5048723c */ /* 0x000fe20000001824 */
[----:B------:R-:W4:Y:S07]  /*17060*/  LDSM.16.M88.4 R36, [R223+0xe800] ;  /* 0x00e80000df24783b */ /* 0x000f2e0000000200 */
[----:B-1----:R-:W-:Y:S08]  /*17070*/  HMMA.16816.F32 R16, R4, R12, R16 ;  /* 0x0000000c0410723c */ /* 0x002ff00000001810 */
[----:B---3--:R-:W-:Y:S08]  /*17080*/  HMMA.16816.F32 R64, R28, R84, R64 ;  /* 0x000000541c40723c */ /* 0x008ff00000001840 */
[----:B------:R-:W-:Y:S01]  /*17090*/  HMMA.16816.F32 R24, R4, R14, R24 ;  /* 0x0000000e0418723c */ /* 0x000fe20000001818 */
[----:B------:R-:W1:Y:S07]  /*170a0*/  LDSM.16.M88.4 R12, [R223+0xf000] ;  /* 0x00f00000df0c783b */ /* 0x000e6e0000000200 */
[----:B------:R-:W-:Y:S01]  /*170b0*/  HMMA.16816.F32 R32, R80, R68, R32 ;  /* 0x000000445020723c */ /* 0x000fe20000001820 */
[----:B------:R-:W-:-:S02]  /*170c0*/  FMUL.FTZ R17, R17, c[0x0][0x2ec] ;  /* 0x0000bb0011117a20 */ /* 0x000fc40000410000 */
[----:B------:R-:W-:Y:S02]  /*170d0*/  FMUL.FTZ R16, R16, c[0x0][0x2ec] ;  /* 0x0000bb0010107a20 */ /* 0x000fe40000410000 */
[----:B------:R-:W-:Y:S02]  /*170e0*/  FMUL.FTZ R18, R18, c[0x0][0x2ec] ;  /* 0x0000bb0012127a20 */ /* 0x000fe40000410000 */
[----:B------:R-:W-:Y:S01]  /*170f0*/  FMUL.FTZ R19, R19, c[0x0][0x2ec] ;  /* 0x0000bb0013137a20 */ /* 0x000fe20000410000 */
[----:B--2---:R-:W-:Y:S01]  /*17100*/  HMMA.16816.F32 R40, R28, R76, R40 ;  /* 0x0000004c1c28723c */ /* 0x004fe20000001828 */
[----:B------:R-:W2:Y:S07]  /*17110*/  MUFU.TANH R54, R16 ;  /* 0x0000001000367308 */ /* 0x000eae0000002400 */
[----:B----4-:R-:W-:Y:S01]  /*17120*/  HMMA.16816.F32 R64, R8, R36, R64 ;  /* 0x000000240840723c */ /* 0x010fe20000001840 */
[----:B------:R3:W-:Y:S01]  /*17130*/  MUFU.TANH R36, R17 ;  /* 0x0000001100247308 */ /* 0x0007e20000002400 */
[----:B------:R-:W-:-:S02]  /*17140*/  FMUL.FTZ R26, R26, c[0x0][0x2ec] ;  /* 0x0000bb001a1a7a20 */ /* 0x000fc40000410000 */
[----:B------:R-:W-:Y:S02]  /*17150*/  FMUL.FTZ R24, R24, c[0x0][0x2ec] ;  /* 0x0000bb0018187a20 */ /* 0x000fe40000410000 */
[----:B------:R-:W-:Y:S02]  /*17160*/  FMUL.FTZ R27, R27, c[0x0][0x2ec] ;  /* 0x0000bb001b1b7a20 */ /* 0x000fe40000410000 */
[----:B------:R-:W-:Y:S01]  /*17170*/  HMMA.16816.F32 R32, R28, R20, R32 ;  /* 0x000000141c20723c */ /* 0x000fe20000001820 */
[----:B------:R-:W4:Y:S01]  /*17180*/  MUFU.TANH R55, R18 ;  /* 0x0000001200377308 */ /* 0x000f220000002400 */
[----:B------:R-:W-:-:S06]  /*17190*/  FMUL.FTZ R25, R25, c[0x0][0x2ec] ;  /* 0x0000bb0019197a20 */ /* 0x000fcc0000410000 */
[----:B------:R-:W-:Y:S01]  /*171a0*/  HMMA.16816.F32 R72, R28, R78, R72 ;  /* 0x0000004e1c48723c */ /* 0x000fe20000001848 */
[----:B---3--:R-:W-:Y:S01]  /*171b0*/  SHF.R.S32.HI R17, RZ, 0x1f, R52 ;  /* 0x0000001fff117819 */ /* 0x008fe20000011434 */
[----:B------:R3:W-:Y:S03]  /*171c0*/  MUFU.TANH R37, R19 ;  /* 0x0000001300257308 */ /* 0x0007e60000002400 */
[----:B------:R-:W-:-:S03]  /*171d0*/  LEA.HI R0, R17, R52, RZ, 0x5 ;  /* 0x0000003411007211 */ /* 0x000fc600078f28ff */
[----:B------:R-:W-:Y:S01]  /*171e0*/  HMMA.16816.F32 R88, R80, R70, R88 ;  /* 0x000000465058723c */ /* 0x000fe20000001858 */
[----:B------:R-:W-:Y:S01]  /*171f0*/  LOP3.LUT R21, R0, 0xffffffe0, RZ, 0xc0, !PT ;  /* 0xffffffe000157812 */ /* 0x000fe200078ec0ff */
[----:B------:R-:W5:Y:S04]  /*17200*/  MUFU.TANH R24, R24 ;  /* 0x0000001800187308 */ /* 0x000f680000002400 */
[----:B------:R-:W-:Y:S02]  /*17210*/  IMAD.IADD R0, R52, 0x1, -R21 ;  /* 0x0000000134007824 */ /* 0x000fe400078e0a15 */
[----:B-1----:R-:W-:Y:S01]  /*17220*/  HMMA.16816.F32 R40, R8, R12, R40 ;  /* 0x0000000c0828723c */ /* 0x002fe20000001828 */
[----:B---3--:R-:W1:Y:S01]  /*17230*/  LDSM.16.M88.4 R16, [R223+0xf800] ;  /* 0x00f80000df10783b */ /* 0x008e620000000200 */
[----:B------:R-:W-:Y:S05]  /*17240*/  MUFU.TANH R27, R27 ;  /* 0x0000001b001b7308 */ /* 0x000fea0000002400 */
[----:B------:R-:W-:Y:S01]  /*17250*/  SHF.R.S32.HI R13, RZ, 0x1f, R0 ;  /* 0x0000001fff0d7819 */ /* 0x000fe20000011400 */
[----:B------:R-:W-:Y:S01]  /*17260*/  HMMA.16816.F32 R84, R28, R86, R44 ;  /* 0x000000561c54723c */ /* 0x000fe2000000182c */
[----:B------:R-:W3:Y:S02]  /*17270*/  LDSM.16.M88.4 R44, [R216+0x6800] ;  /* 0x00680000d82c783b */ /* 0x000ee40000000200 */
[----:B------:R-:W-:Y:S01]  /*17280*/  LEA.HI R0, R13, R0, RZ, 0x2 ;  /* 0x000000000d007211 */ /* 0x000fe200078f10ff */
[----:B------:R-:W-:Y:S03]  /*17290*/  MUFU.TANH R25, R25 ;  /* 0x0000001900197308 */ /* 0x000fe60000002400 */
[----:B------:R-:W-:Y:S01]  /*172a0*/  SHF.R.S32.HI R13, RZ, 0x2, R0 ;  /* 0x00000002ff0d7819 */ /* 0x000fe20000011400 */
[----:B------:R-:W-:Y:S04]  /*172b0*/  HMMA.16816.F32 R72, R8, R14, R72 ;  /* 0x0000000e0848723c */ /* 0x000fe80000001848 */
[----:B------:R-:W-:Y:S01]  /*172c0*/  IMAD.IADD R58, R13, 0x1, R58 ;  /* 0x000000010d3a7824 */ /* 0x000fe200078e023a */
[----:B------:R-:W-:-:S02]  /*172d0*/  IADD3 R13, R63, 0x1, -R232 ;  /* 0x000000013f0d7810 */ /* 0x000fc40007ffe8e8 */
[----:B------:R-:W-:Y:S01]  /*172e0*/  IADD3 R15, R63, -c[0x0][0x2e4], -R232 ;  /* 0x8000b9003f0f7a10 */ /* 0x000fe20007ffe8e8 */
[----:B------:R-:W-:Y:S01]  /*172f0*/  HMMA.16816.F32 R88, R28, R22, R88 ;  /* 0x000000161c58723c */ /* 0x000fe20000001858 */
[C---:B------:R-:W-:Y:S01]  /*17300*/  IADD3 R0, R58.reuse, 0x8, RZ ;  /* 0x000000083a007810 */ /* 0x040fe20007ffe0ff */
[----:B------:R1:W1:Y:S01]  /*17310*/  MUFU.TANH R28, R26 ;  /* 0x0000001a001c7308 */ /* 0x0002620000002400 */
[----:B------:R-:W-:Y:S01]  /*17320*/  IADD3 R13, R13, c[0x0][0x2e8], RZ ;  /* 0x0000ba000d0d7a10 */ /* 0x000fe20007ffe0ff */
[C---:B------:R-:W-:Y:S01]  /*17330*/  IMAD.IADD R247, R58.reuse, 0x1, R15 ;  /* 0x000000013af77824 */ /* 0x040fe200078e020f */
[----:B------:R-:W2:Y:S01]  /*17340*/  LDSM.16.M88.4 R20, [R216+0x7000] ;  /* 0x00700000d814783b */ /* 0x000ea20000000200 */
[--C-:B------:R-:W-:Y:S02]  /*17350*/  IMAD.IADD R246, R15, 0x1, R0.reuse ;  /* 0x000000010ff67824 */ /* 0x100fe400078e0200 */
[----:B------:R-:W-:Y:S01]  /*17360*/  IMAD.IADD R244, R58, 0x1, R13 ;  /* 0x000000013af47824 */ /* 0x000fe200078e020d */
[----:B------:R-:W-:Y:S01]  /*17370*/  IMNMX R247, RZ, R247, !PT ;  /* 0x000000f7fff77217 */ /* 0x000fe20007800200 */
[----:B------:R-:W-:Y:S01]  /*17380*/  IMAD.IADD R0, R13, 0x1, R0 ;  /* 0x000000010d007824 */ /* 0x000fe200078e0200 */
[----:B------:R-:W-:Y:S01]  /*17390*/  IMNMX R246, RZ, R246, !PT ;  /* 0x000000f6fff67217 */ /* 0x000fe20007800200 */
[----:B------:R-:W-:Y:S01]  /*173a0*/  HMMA.16816.F32 R84, R8, R38, R84 ;  /* 0x000000260854723c */ /* 0x000fe20000001854 */
[----:B------:R-:W-:-:S02]  /*173b0*/  IMNMX R244, R244, R63, PT ;  /* 0x0000003ff4f47217 */ /* 0x000fc40003800200 */
[----:B------:R-:W-:Y:S02]  /*173c0*/  IMNMX R245, R0, R63, PT ;  /* 0x0000003f00f57217 */ /* 0x000fe40003800200 */
[----:B------:R-:W-:Y:S01]  /*173d0*/  LOP3.LUT R0, R3, R49, RZ, 0xfc, !PT ;  /* 0x0000003103007212 */ /* 0x000fe200078efcff */
[----:B-1----:R-:W-:Y:S02]  /*173e0*/  IMAD.IADD R26, R2, 0x1, R167 ;  /* 0x00000001021a7824 */ /* 0x002fe400078e02a7 */
[----:B------:R-:W-:Y:S03]  /*173f0*/  HMMA.16816.F32 R32, R8, R16, R32 ;  /* 0x000000100820723c */ /* 0x000fe60000001820 */
[C---:B------:R-:W-:Y:S02]  /*17400*/  IADD3 R12, R26.reuse, 0x1, RZ ;  /* 0x000000011a0c7810 */ /* 0x040fe40007ffe0ff */
[----:B------:R-:W-:-:S02]  /*17410*/  ISETP.GE.AND P2, PT, R26, R244, PT ;  /* 0x000000f41a00720c */ /* 0x000fc40003f46270 */
[C---:B------:R-:W-:Y:S01]  /*17420*/  ISETP.GE.AND P0, PT, R12.reuse, R244, PT ;  /* 0x000000f40c00720c */ /* 0x040fe20003f06270 */
[C---:B---3--:R-:W-:Y:S01]  /*17430*/  HMMA.16816.F32 R64, R4.reuse, R44, R64 ;  /* 0x0000002c0440723c */ /* 0x048fe20000001840 */
[-C--:B------:R-:W-:Y:S02]  /*17440*/  ISETP.GE.AND P4, PT, R12, R245.reuse, PT ;  /* 0x000000f50c00720c */ /* 0x080fe40003f86270 */
[----:B------:R-:W-:Y:S02]  /*17450*/  ISETP.GE.AND P1, PT, R26, R245, PT ;  /* 0x000000f51a00720c */ /* 0x000fe40003f26270 */
[CC--:B------:R-:W-:Y:S02]  /*17460*/  ISETP.LT.OR P0, PT, R12.reuse, R247.reuse, P0 ;  /* 0x000000f70c00720c */ /* 0x0c0fe40000701670 */
[----:B------:R-:W-:Y:S01]  /*17470*/  ISETP.LT.OR P4, PT, R12, R246, P4 ;  /* 0x000000f60c00720c */ /* 0x000fe20002781670 */
[----:B------:R-:W-:Y:S01]  /*17480*/  HMMA.16816.F32 R84, R4, R46, R84 ;  /* 0x0000002e0454723c */ /* 0x000fe20000001854 */
[----:B------:R-:W-:-:S02]  /*17490*/  ISETP.LT.OR P2, PT, R26, R247, P2 ;  /* 0x000000f71a00720c */ /* 0x000fc40001741670 */
[C---:B------:R-:W-:Y:S02]  /*174a0*/  ISETP.LT.OR P1, PT, R26.reuse, R246, P1 ;  /* 0x000000f61a00720c */ /* 0x040fe40000f21670 */
[C---:B------:R-:W-:Y:S02]  /*174b0*/  IADD3 R13, R26.reuse, 0x8, RZ ;  /* 0x000000081a0d7810 */ /* 0x040fe40007ffe0ff */
[----:B------:R-:W-:Y:S01]  /*174c0*/  IADD3 R12, R26, 0x9, RZ ;  /* 0x000000091a0c7810 */ /* 0x000fe20007ffe0ff */
[----:B------:R-:W-:Y:S01]  /*174d0*/  HMMA.16816.F32 R88, R8, R18, R88 ;  /* 0x000000120858723c */ /* 0x000fe20000001858 */
[----:B--2---:R-:W-:Y:S02]  /*174e0*/  FSEL R54, R54, -INF , !P2 ;  /* 0xff80000036367808 */ /* 0x004fe40005000000 */
[----:B----4-:R-:W-:Y:S02]  /*174f0*/  FSEL R55, R55, -INF , !P1 ;  /* 0xff80000037377808 */ /* 0x010fe40004800000 */
[----:B------:R-:W-:-:S02]  /*17500*/  ISETP.GE.AND P6, PT, R13, R244, PT ;  /* 0x000000f40d00720c */ /* 0x000fc40003fc6270 */
[----:B------:R-:W-:Y:S01]  /*17510*/  ISETP.GE.AND P5, PT, R12, R244, PT ;  /* 0x000000f40c00720c */ /* 0x000fe20003fa6270 */
[C---:B------:R-:W-:Y:S01]  /*17520*/  HMMA.16816.F32 R40, R4.reuse, R20, R40 ;  /* 0x000000140428723c */ /* 0x040fe20000001828 */
[CC--:B------:R-:W-:Y:S01]  /*17530*/  ISETP.GE.AND P2, PT, R13.reuse, R245.reuse, PT ;  /* 0x000000f50d00720c */ /* 0x0c0fe20003f46270 */
[----:B------:R-:W-:Y:S01]  /*17540*/  FMUL.FTZ R29, R64, c[0x0][0x2ec] ;  /* 0x0000bb00401d7a20 */ /* 0x000fe20000410000 */
[----:B------:R-:W-:Y:S01]  /*17550*/  ISETP.GE.AND P1, PT, R12, R245, PT ;  /* 0x000000f50c00720c */ /* 0x000fe20003f26270 */
[----:B------:R-:W-:Y:S01]  /*17560*/  FMUL.FTZ R31, R66, c[0x0][0x2ec] ;  /* 0x0000bb00421f7a20 */ /* 0x000fe20000410000 */
[-C--:B------:R-:W-:Y:S01]  /*17570*/  ISETP.LT.OR P6, PT, R13, R247.reuse, P6 ;  /* 0x000000f70d00720c */ /* 0x080fe200037c1670 */
[----:B------:R-:W-:Y:S01]  /*17580*/  FMUL.FTZ R30, R65, c[0x0][0x2ec] ;  /* 0x0000bb00411e7a20 */ /* 0x000fe20000410000 */
[-C--:B------:R-:W-:Y:S01]  /*17590*/  ISETP.LT.OR P2, PT, R13, R246.reuse, P2 ;  /* 0x000000f60d00720c */ /* 0x080fe20001741670 */
[----:B------:R-:W1:Y:S01]  /*175a0*/  MUFU.TANH R29, R29 ;  /* 0x0000001d001d7308 */ /* 0x000e620000002400 */
[C---:B------:R-:W-:Y:S01]  /*175b0*/  ISETP.LT.OR P5, PT, R12.reuse, R247, P5 ;  /* 0x000000f70c00720c */ /* 0x040fe20002fa1670 */
[----:B------:R-:W-:Y:S01]  /*175c0*/  HMMA.16816.F32 R72, R4, R22, R72 ;  /* 0x000000160448723c */ /* 0x000fe20000001848 */
[----:B------:R-:W-:Y:S01]  /*175d0*/  ISETP.LT.OR P1, PT, R12, R246, P1 ;  /* 0x000000f60c00720c */ /* 0x000fe20000f21670 */
[----:B------:R-:W-:Y:S01]  /*175e0*/  FMUL.FTZ R39, R86, c[0x0][0x2ec] ;  /* 0x0000bb0056277a20 */ /* 0x000fe20000410000 */
[----:B------:R-:W2:Y:S01]  /*175f0*/  LDSM.16.M88.4 R12, [R216+0x7800] ;  /* 0x00780000d80c783b */ /* 0x000ea20000000200 */
[----:B------:R-:W-:Y:S01]  /*17600*/  IADD3 R16, R26, 0x10, RZ ;  /* 0x000000101a107810 */ /* 0x000fe20007ffe0ff */
[----:B------:R-:W-:Y:S01]  /*17610*/  FMUL.FTZ R67, R67, c[0x0][0x2ec] ;  /* 0x0000bb0043437a20 */ /* 0x000fe20000410000 */
[----:B------:R-:W3:Y:S01]  /*17620*/  MUFU.TANH R31, R31 ;  /* 0x0000001f001f7308 */ /* 0x000ee20000002400 */
[----:B------:R-:W-:Y:S01]  /*17630*/  FMUL.FTZ R84, R84, c[0x0][0x2ec] ;  /* 0x0000bb0054547a20 */ /* 0x000fe20000410000 */
[----:B------:R-:W-:Y:S01]  /*17640*/  FSEL R36, R36, -INF , !P0 ;  /* 0xff80000024247808 */ /* 0x000fe20004000000 */
[----:B------:R-:W-:Y:S01]  /*17650*/  FMUL.FTZ R20, R85, c[0x0][0x2ec] ;  /* 0x0000bb0055147a20 */ /* 0x000fe20000410000 */
[----:B-----5:R-:W-:Y:S01]  /*17660*/  FSEL R24, R24, -INF , !P6 ;  /* 0xff80000018187808 */ /* 0x020fe20007000000 */
[----:B------:R-:W-:Y:S01]  /*17670*/  FMUL.FTZ R38, R87, c[0x0][0x2ec] ;  /* 0x0000bb0057267a20 */ /* 0x000fe20000410000 */
[----:B------:R-:W-:Y:S01]  /*17680*/  ISETP.GE.AND P0, PT, R16, R244, PT ;  /* 0x000000f41000720c */ /* 0x000fe20003f06270 */
[----:B------:R-:W-:-:S04]  /*17690*/  DEPBAR.LE SB0, 0x0 ;  /* 0x000080000000791a */ /* 0x000fc80000000000 */
[----:B------:R-:W4:Y:S01]  /*176a0*/  MUFU.TANH R30, R30 ;  /* 0x0000001e001e7308 */ /* 0x000f220000002400 */
[----:B------:R-:W-:Y:S01]  /*176b0*/  ISETP.GE.AND P6, PT, R16, R245, PT ;  /* 0x000000f51000720c */ /* 0x000fe20003fc6270 */
[----:B------:R-:W-:Y:S01]  /*176c0*/  FMUL.FTZ R40, R40, c[0x0][0x2ec] ;  /* 0x0000bb0028287a20 */ /* 0x000fe20000410000 */
[----:B------:R-:W-:Y:S01]  /*176d0*/  IADD3 R22, R26, 0x11, RZ ;  /* 0x000000111a167810 */ /* 0x000fe20007ffe0ff */
[----:B------:R-:W-:Y:S01]  /*176e0*/  FMUL.FTZ R43, R43, c[0x0][0x2ec] ;  /* 0x0000bb002b2b7a20 */ /* 0x000fe20000410000 */
[C---:B------:R-:W-:Y:S01]  /*176f0*/  ISETP.LT.OR P0, PT, R16.reuse, R247, P0 ;  /* 0x000000f71000720c */ /* 0x040fe20000701670 */
[----:B------:R-:W-:Y:S01]  /*17700*/  FMUL.FTZ R41, R41, c[0x0][0x2ec] ;  /* 0x0000bb0029297a20 */ /* 0x000fe20000410000 */
[----:B------:R-:W-:Y:S01]  /*17710*/  ISETP.LT.OR P6, PT, R16, R246, P6 ;  /* 0x000000f61000720c */ /* 0x000fe200037c1670 */
[----:B------:R-:W5:Y:S01]  /*17720*/  MUFU.TANH R17, R67 ;  /* 0x0000004300117308 */ /* 0x000f620000002400 */
[----:B------:R-:W-:Y:S01]  /*17730*/  FSEL R37, R37, -INF , !P4 ;  /* 0xff80000025257808 */ /* 0x000fe20006000000 */
[----:B------:R-:W-:Y:S01]  /*17740*/  FMUL.FTZ R74, R74, c[0x0][0x2ec] ;  /* 0x0000bb004a4a7a20 */ /* 0x000fe20000410000 */
[----:B------:R-:W-:Y:S01]  /*17750*/  IADD3 R9, R26, 0x18, RZ ;  /* 0x000000181a097810 */ /* 0x000fe20007ffe0ff */
[----:B------:R-:W-:Y:S01]  /*17760*/  FMUL.FTZ R42, R42, c[0x0][0x2ec] ;  /* 0x0000bb002a2a7a20 */ /* 0x000fe20000410000 */
[----:B------:R-:W-:Y:S01]  /*17770*/  IADD3 R8, R26, 0x19, RZ ;  /* 0x000000191a087810 */ /* 0x000fe20007ffe0ff */
[----:B------:R-:W-:Y:S01]  /*17780*/  FMUL.FTZ R72, R72, c[0x0][0x2ec] ;  /* 0x0000bb0048487a20 */ /* 0x000fe20000410000 */
[----:B------:R-:W-:Y:S01]  /*17790*/  ISETP.GE.AND P4, PT, R22, R244, PT ;  /* 0x000000f41600720c */ /* 0x000fe20003f86270 */
[----:B------:R-:W4:Y:S01]  /*177a0*/  MUFU.TANH R39, R39 ;  /* 0x0000002700277308 */ /* 0x000f220000002400 */
[----:B------:R-:W-:Y:S01]  /*177b0*/  FSEL R21, R28, -INF , !P2 ;  /* 0xff8000001c157808 */ /* 0x000fe20005000000 */
[----:B------:R-:W-:Y:S01]  /*177c0*/  FMUL.FTZ R73, R73, c[0x0][0x2ec] ;  /* 0x0000bb0049497a20 */ /* 0x000fe20000410000 */
[----:B------:R-:W-:Y:S01]  /*177d0*/  FSEL R23, R27, -INF , !P1 ;  /* 0xff8000001b177808 */ /* 0x000fe20004800000 */
[----:B------:R-:W-:Y:S01]  /*177e0*/  FMUL.FTZ R75, R75, c[0x0][0x2ec] ;  /* 0x0000bb004b4b7a20 */ /* 0x000fe20000410000 */
[----:B-1----:R-:W-:-:S02]  /*177f0*/  FSEL R16, R29, -INF , !P0 ;  /* 0xff8000001d107808 */ /* 0x002fc40004000000 */
[----:B---3--:R-:W-:Y:S01]  /*17800*/  FSEL R19, R31, -INF , !P6 ;  /* 0xff8000001f137808 */ /* 0x008fe20007000000 */
[----:B------:R-:W1:Y:S01]  /*17810*/  MUFU.TANH R3, R84 ;  /* 0x0000005400037308 */ /* 0x000e620000002400 */
[-C--:B------:R-:W-:Y:S01]  /*17820*/  ISETP.GE.AND P2, PT, R22, R245.reuse, PT ;  /* 0x000000f51600720c */ /* 0x080fe20003f46270 */
[C---:B--2---:R-:W-:Y:S01]  /*17830*/  HMMA.16816.F32 R32, R4.reuse, R12, R32 ;  /* 0x0000000c0420723c */ /* 0x044fe20000001820 */
[C---:B------:R-:W-:Y:S02]  /*17840*/  ISETP.GE.AND P1, PT, R8.reuse, R244, PT ;  /* 0x000000f40800720c */ /* 0x040fe40003f26270 */
[-C--:B------:R-:W-:Y:S02]  /*17850*/  ISETP.GE.AND P0, PT, R9, R245.reuse, PT ;  /* 0x000000f50900720c */ /* 0x080fe40003f06270 */
[----:B------:R-:W-:Y:S01]  /*17860*/  ISETP.GE.AND P6, PT, R8, R245, PT ;  /* 0x000000f50800720c */ /* 0x000fe20003fc6270 */
[----:B------:R-:W2:Y:S01]  /*17870*/  MUFU.TANH R20, R20 ;  /* 0x0000001400147308 */ /* 0x000ea20000002400 */
[----:B------:R-:W-:Y:S01]  /*17880*/  ISETP.LT.OR P4, PT, R22, R247, P4 ;  /* 0x000000f71600720c */ /* 0x000fe20002781670 */
[----:B------:R-:W-:Y:S01]  /*17890*/  HMMA.16816.F32 R88, R4, R14, R88 ;  /* 0x0000000e0458723c */ /* 0x000fe20000001858 */
[----:B------:R-:W-:-:S02]  /*178a0*/  FSEL R18, R25, -INF , !P5 ;  /* 0xff80000019127808 */ /* 0x000fc40006800000 */
[C---:B------:R-:W-:Y:S02]  /*178b0*/  ISETP.GE.AND P5, PT, R9.reuse, R244, PT ;  /* 0x000000f40900720c */ /* 0x040fe40003fa6270 */
[----:B------:R-:W-:Y:S01]  /*178c0*/  IADD3 R13, R26, 0x20, RZ ;  /* 0x000000201a0d7810 */ /* 0x000fe20007ffe0ff */
[----:B------:R-:W3:Y:S01]  /*178d0*/  MUFU.TANH R178, R40 ;  /* 0x0000002800b27308 */ /* 0x000ee20000002400 */
[-C--:B------:R-:W-:Y:S02]  /*178e0*/  ISETP.LT.OR P2, PT, R22, R246.reuse, P2 ;  /* 0x000000f61600720c */ /* 0x080fe40001741670 */
[-C--:B------:R-:W-:Y:S02]  /*178f0*/  ISETP.LT.OR P0, PT, R9, R246.reuse, P0 ;  /* 0x000000f60900720c */ /* 0x080fe40000701670 */
[CC--:B------:R-:W-:Y:S02]  /*17900*/  ISETP.LT.OR P1, PT, R8.reuse, R247.reuse, P1 ;  /* 0x000000f70800720c */ /* 0x0c0fe40000f21670 */
[----:B------:R-:W-:Y:S01]  /*17910*/  ISETP.LT.OR P6, PT, R8, R246, P6 ;  /* 0x000000f60800720c */ /* 0x000fe200037c1670 */
[----:B------:R-:W1:Y:S01]  /*17920*/  MUFU.TANH R187, R43 ;  /* 0x0000002b00bb7308 */ /* 0x000e620000002400 */
[----:B------:R-:W-:Y:S01]  /*17930*/  IADD3 R8, R26, 0x21, RZ ;  /* 0x000000211a087810 */ /* 0x000fe20007ffe0ff */
[----:B------:R-:W-:Y:S01]  /*17940*/  FMUL.FTZ R33, R33, c[0x0][0x2ec] ;  /* 0x0000bb0021217a20 */ /* 0x000fe20000410000 */
[----:B----4-:R-:W-:Y:S01]  /*17950*/  FSEL R12, R30, -INF , !P4 ;  /* 0xff8000001e0c7808 */ /* 0x010fe20006000000 */
[----:B------:R-:W-:Y:S01]  /*17960*/  FMUL.FTZ R32, R32, c[0x0][0x2ec] ;  /* 0x0000bb0020207a20 */ /* 0x000fe20000410000 */
[----:B------:R-:W-:Y:S01]  /*17970*/  ISETP.LT.OR P5, PT, R9, R247, P5 ;  /* 0x000000f70900720c */ /* 0x000fe20002fa1670 */
[----:B------:R-:W-:Y:S01]  /*17980*/  FMUL.FTZ R34, R34, c[0x0][0x2ec] ;  /* 0x0000bb0022227a20 */ /* 0x000fe20000410000 */
[-C--:B------:R-:W-:Y:S01]  /*17990*/  ISETP.GE.AND P4, PT, R13, R244.reuse, PT ;  /* 0x000000f40d00720c */ /* 0x080fe20003f86270 */
[----:B------:R-:W4:Y:S01]  /*179a0*/  MUFU.TANH R195, R74 ;  /* 0x0000004a00c37308 */ /* 0x000f220000002400 */
[----:B-----5:R-:W-:Y:S01]  /*179b0*/  FSEL R11, R17, -INF , !P2 ;  /* 0xff800000110b7808 */ /* 0x020fe20005000000 */
[----:B------:R-:W-:Y:S01]  /*179c0*/  FMUL.FTZ R31, R35, c[0x0][0x2ec] ;  /* 0x0000bb00231f7a20 */ /* 0x000fe20000410000 */
[----:B------:R-:W-:Y:S01]  /*179d0*/  FSEL R9, R39, -INF , !P0 ;  /* 0xff80000027097808 */ /* 0x000fe20004000000 */
[----:B------:R-:W-:Y:S01]  /*179e0*/  FMUL.FTZ R29, R90, c[0x0][0x2ec] ;  /* 0x0000bb005a1d7a20 */ /* 0x000fe20000410000 */
[C---:B------:R-:W-:Y:S01]  /*179f0*/  ISETP.GE.AND P2, PT, R8.reuse, R244, PT ;  /* 0x000000f40800720c */ /* 0x040fe20003f46270 */
[----:B------:R-:W-:Y:S01]  /*17a00*/  FMUL.FTZ R28, R91, c[0x0][0x2ec] ;  /* 0x0000bb005b1c7a20 */ /* 0x000fe20000410000 */
[----:B------:R-:W-:Y:S01]  /*17a10*/  ISETP.GE.AND P0, PT, R8, R245, PT ;  /* 0x000000f50800720c */ /* 0x000fe20003f06270 */
[----:B------:R-:W5:Y:S01]  /*17a20*/  MUFU.TANH R38, R38 ;  /* 0x0000002600267308 */ /* 0x000f620000002400 */
[----:B------:R-:W-:Y:S01]  /*17a30*/  ISETP.LT.OR P4, PT, R13, R247, P4 ;  /* 0x000000f70d00720c */ /* 0x000fe20002781670 */
[----:B------:R-:W-:Y:S01]  /*17a40*/  FMUL.FTZ R88, R88, c[0x0][0x2ec] ;  /* 0x0000bb0058587a20 */ /* 0x000fe20000410000 */
[----:B-1----:R-:W-:Y:S01]  /*17a50*/  FSEL R10, R3, -INF , !P5 ;  /* 0xff800000030a7808 */ /* 0x002fe20006800000 */
[----:B------:R-:W-:Y:S01]  /*17a60*/  FMUL.FTZ R89, R89, c[0x0][0x2ec] ;  /* 0x0000bb0059597a20 */ /* 0x000fe20000410000 */
[----:B------:R-:W-:-:S02]  /*17a70*/  IADD3 R3, R26, 0x28, RZ ;  /* 0x000000281a037810 */ /* 0x000fc40007ffe0ff */
[C---:B------:R-:W-:Y:S01]  /*17a80*/  ISETP.LT.OR P2, PT, R8.reuse, R247, P2 ;  /* 0x000000f70800720c */ /* 0x040fe20001741670 */
[----:B------:R-:W-:Y:S01]  /*17a90*/  MUFU.TANH R184, R41 ;  /* 0x0000002900b87308 */ /* 0x000fe20000002400 */
[----:B------:R-:W-:Y:S02]  /*17aa0*/  ISETP.LT.OR P0, PT, R8, R246, P0 ;  /* 0x000000f60800720c */ /* 0x000fe40000701670 */
[----:B--2---:R-:W-:Y:S02]  /*17ab0*/  FSEL R8, R20, -INF , !P1 ;  /* 0xff80000014087808 */ /* 0x004fe40004800000 */
[----:B---3--:R-:W-:Y:S02]  /*17ac0*/  FSEL R178, R178, -INF , !P4 ;  /* 0xff800000b2b27808 */ /* 0x008fe40006000000 */
[C---:B------:R-:W-:Y:S01]  /*17ad0*/  ISETP.GE.AND P1, PT, R3.reuse, R244, PT ;  /* 0x000000f40300720c */ /* 0x040fe20003f26270 */
[----:B------:R-:W1:Y:S01]  /*17ae0*/  MUFU.TANH R197, R42 ;  /* 0x0000002a00c57308 */ /* 0x000e620000002400 */
[----:B------:R-:W-:-:S02]  /*17af0*/  ISETP.GE.AND P4, PT, R3, R245, PT ;  /* 0x000000f50300720c */ /* 0x000fc40003f86270 */
[C---:B------:R-:W-:Y:S02]  /*17b00*/  ISETP.LT.OR P1, PT, R3.reuse, R247, P1 ;  /* 0x000000f70300720c */ /* 0x040fe40000f21670 */
[----:B------:R-:W-:Y:S02]  /*17b10*/  ISETP.LT.OR P4, PT, R3, R246, P4 ;  /* 0x000000f60300720c */ /* 0x000fe40002781670 */
[----:B------:R-:W-:Y:S01]  /*17b20*/  IADD3 R3, R26, 0x31, RZ ;  /* 0x000000311a037810 */ /* 0x000fe20007ffe0ff */
[----:B------:R-:W2:Y:S01]  /*17b30*/  MUFU.TANH R180, R72 ;  /* 0x0000004800b47308 */ /* 0x000ea20000002400 */
[----:B------:R-:W-:Y:S02]  /*17b40*/  ISETP.GE.AND P5, PT, R13, R245, PT ;  /* 0x000000f50d00720c */ /* 0x000fe40003fa6270 */
[----:B------:R-:W-:Y:S02]  /*17b50*/  FSEL R187, R187, -INF , !P0 ;  /* 0xff800000bbbb7808 */ /* 0x000fe40004000000 */
[----:B------:R-:W-:-:S02]  /*17b60*/  ISETP.GE.AND P0, PT, R3, R244, PT ;  /* 0x000000f40300720c */ /* 0x000fc40003f06270 */
[----:B------:R-:W-:Y:S01]  /*17b70*/  ISETP.LT.OR P5, PT, R13, R246, P5 ;  /* 0x000000f60d00720c */ /* 0x000fe20002fa1670 */
[----:B------:R-:W3:Y:S01]  /*17b80*/  MUFU.TANH R190, R33 ;  /* 0x0000002100be7308 */ /* 0x000ee20000002400 */
[C---:B------:R-:W-:Y:S02]  /*17b90*/  IADD3 R13, R26.reuse, 0x29, RZ ;  /* 0x000000291a0d7810 */ /* 0x040fe40007ffe0ff */
[----:B------:R-:W-:Y:S02]  /*17ba0*/  IADD3 R4, R26, 0x30, RZ ;  /* 0x000000301a047810 */ /* 0x000fe40007ffe0ff */
[----:B------:R-:W-:Y:S02]  /*17bb0*/  ISETP.LT.OR P0, PT, R3, R247, P0 ;  /* 0x000000f70300720c */ /* 0x000fe40000701670 */
[----:B----4-:R-:W-:Y:S01]  /*17bc0*/  FSEL R195, R195, -INF , !P4 ;  /* 0xff800000c3c37808 */ /* 0x010fe20006000000 */
[----:B------:R-:W4:Y:S01]  /*17bd0*/  MUFU.TANH R182, R73 ;  /* 0x0000004900b67308 */ /* 0x000f220000002400 */
[----:B-----5:R-:W-:-:S02]  /*17be0*/  FSEL R17, R38, -INF , !P6 ;  /* 0xff80000026117808 */ /* 0x020fc40007000000 */
[----:B-1----:R-:W-:Y:S02]  /*17bf0*/  FSEL R197, R197, -INF , !P5 ;  /* 0xff800000c5c57808 */ /* 0x002fe40006800000 */
[----:B------:R-:W-:Y:S02]  /*17c00*/  FSEL R184, R184, -INF , !P2 ;  /* 0xff800000b8b87808 */ /* 0x000fe40005000000 */
[----:B--2---:R-:W-:Y:S01]  /*17c10*/  FSEL R180, R180, -INF , !P1 ;  /* 0xff800000b4b47808 */ /* 0x004fe20004800000 */
[----:B------:R-:W1:Y:S01]  /*17c20*/  MUFU.TANH R191, R75 ;  /* 0x0000004b00bf7308 */ /* 0x000e620000002400 */
[-C--:B------:R-:W-:Y:S02]  /*17c30*/  ISETP.GE.AND P4, PT, R3, R245.reuse, PT ;  /* 0x000000f50300720c */ /* 0x080fe40003f86270 */
[C---:B------:R-:W-:Y:S02]  /*17c40*/  ISETP.GE.AND P6, PT, R13.reuse, R244, PT ;  /* 0x000000f40d00720c */ /* 0x040fe40003fc6270 */
[----:B------:R-:W-:-:S02]  /*17c50*/  ISETP.GE.AND P5, PT, R13, R245, PT ;  /* 0x000000f50d00720c */ /* 0x000fc40003fa6270 */
[C---:B------:R-:W-:Y:S01]  /*17c60*/  ISETP.GE.AND P2, PT, R4.reuse, R244, PT ;  /* 0x000000f40400720c */ /* 0x040fe20003f46270 */
[----:B------:R-:W2:Y:S01]  /*17c70*/  MUFU.TANH R192, R32 ;  /* 0x0000002000c07308 */ /* 0x000ea20000002400 */
[----:B------:R-:W-:Y:S02]  /*17c80*/  ISETP.GE.AND P1, PT, R4, R245, PT ;  /* 0x000000f50400720c */ /* 0x000fe40003f26270 */
[----:B---3--:R-:W-:Y:S02]  /*17c90*/  FSEL R190, R190, -INF , !P0 ;  /* 0xff800000bebe7808 */ /* 0x008fe40004000000 */
[----:B------:R-:W-:Y:S02]  /*17ca0*/  ISETP.GT.AND P0, PT, R240, R231, PT ;  /* 0x000000e7f000720c */ /* 0x000fe40003f04270 */
[----:B------:R-:W-:Y:S01]  /*17cb0*/  ISETP.LT.OR P4, PT, R3, R246, P4 ;  /* 0x000000f60300720c */ /* 0x000fe20002781670 */
[----:B------:R-:W3:Y:S01]  /*17cc0*/  MUFU.TANH R189, R34 ;  /* 0x0000002200bd7308 */ /* 0x000ee20000002400 */
[----:B------:R-:W-:-:S02]  /*17cd0*/  ISETP.LT.OR P6, PT, R13, R247, P6 ;  /* 0x000000f70d00720c */ /* 0x000fc400037c1670 */
[-C--:B------:R-:W-:Y:S02]  /*17ce0*/  ISETP.LT.OR P5, PT, R13, R246.reuse, P5 ;  /* 0x000000f60d00720c */ /* 0x080fe40002fa1670 */
[C---:B------:R-:W-:Y:S02]  /*17cf0*/  ISETP.LT.OR P2, PT, R4.reuse, R247, P2 ;  /* 0x000000f70400720c */ /* 0x040fe40001741670 */
[----:B------:R-:W-:Y:S01]  /*17d00*/  ISETP.LT.OR P1, PT, R4, R246, P1 ;  /* 0x000000f60400720c */ /* 0x000fe20000f21670 */
[----:B------:R-:W5:Y:S01]  /*17d10*/  MUFU.TANH R31, R31 ;  /* 0x0000001f001f7308 */ /* 0x000f620000002400 */
[C---:B------:R-:W-:Y:S02]  /*17d20*/  IADD3 R3, R26.reuse, 0x38, RZ ;  /* 0x000000381a037810 */ /* 0x040fe40007ffe0ff */
[----:B------:R-:W-:Y:S02]  /*17d30*/  IADD3 R26, R26, 0x39, RZ ;  /* 0x000000391a1a7810 */ /* 0x000fe40007ffe0ff */
[----:B----4-:R-:W-:-:S02]  /*17d40*/  FSEL R182, R182, -INF , !P6 ;  /* 0xff800000b6b67808 */ /* 0x010fc40007000000 */
[----:B-1----:R-:W-:Y:S01]  /*17d50*/  FSEL R191, R191, -INF , !P5 ;  /* 0xff800000bfbf7808 */ /* 0x002fe20006800000 */
[----:B------:R-:W1:Y:S01]  /*17d60*/  MUFU.TANH R188, R88 ;  /* 0x0000005800bc7308 */ /* 0x000e620000002400 */
[----:B--2---:R-:W-:Y:S02]  /*17d70*/  FSEL R192, R192, -INF , !P2 ;  /* 0xff800000c0c07808 */ /* 0x004fe40005000000 */
[----:B---3--:R-:W-:Y:S02]  /*17d80*/  FSEL R189, R189, -INF , !P1 ;  /* 0xff800000bdbd7808 */ /* 0x008fe40004800000 */
[CC--:B------:R-:W-:Y:S02]  /*17d90*/  ISETP.GE.AND P6, PT, R3.reuse, R244.reuse, PT ;  /* 0x000000f40300720c */ /* 0x0c0fe40003fc6270 */
[----:B------:R-:W-:Y:S01]  /*17da0*/  ISETP.GE.AND P5, PT, R26, R244, PT ;  /* 0x000000f41a00720c */ /* 0x000fe20003fa6270 */
[----:B------:R-:W2:Y:S01]  /*17db0*/  MUFU.TANH R186, R89 ;  /* 0x0000005900ba7308 */ /* 0x000ea20000002400 */
[----:B------:R-:W-:Y:S01]  /*17dc0*/  BAR.SYNC.DEFER_BLOCKING 0x0 ;  /* 0x0000000000007b1d */ /* 0x000fe20000010000 */
[----:B------:R-:W-:-:S02]  /*17dd0*/  ISETP.GE.AND P2, PT, R3, R245, PT ;  /* 0x000000f50300720c */ /* 0x000fc40003f46270 */
[C---:B------:R-:W-:Y:S02]  /*17de0*/  ISETP.GE.AND P1, PT, R26.reuse, R245, PT ;  /* 0x000000f51a00720c */ /* 0x040fe40003f26270 */
[CC--:B------:R-:W-:Y:S02]  /*17df0*/  ISETP.LT.OR P6, PT, R3.reuse, R247.reuse, P6 ;  /* 0x000000f70300720c */ /* 0x0c0fe400037c1670 */
[----:B------:R-:W3:Y:S01]  /*17e00*/  MUFU.TANH R29, R29 ;  /* 0x0000001d001d7308 */ /* 0x000ee20000002400 */
[-C--:B------:R-:W-:Y:S02]  /*17e10*/  ISETP.LT.OR P2, PT, R3, R246.reuse, P2 ;  /* 0x000000f60300720c */ /* 0x080fe40001741670 */
[C---:B------:R-:W-:Y:S02]  /*17e20*/  ISETP.LT.OR P5, PT, R26.reuse, R247, P5 ;  /* 0x000000f71a00720c */ /* 0x040fe40002fa1670 */
[----:B------:R-:W-:Y:S02]  /*17e30*/  ISETP.LT.OR P1, PT, R26, R246, P1 ;  /* 0x000000f61a00720c */ /* 0x000fe40000f21670 */
[----:B-----5:R-:W-:Y:S01]  /*17e40*/  FSEL R31, R31, -INF , !P4 ;  /* 0xff8000001f1f7808 */ /* 0x020fe20006000000 */
[----:B------:R-:W4:Y:S01]  /*17e50*/  MUFU.TANH R28, R28 ;  /* 0x0000001c001c7308 */ /* 0x000f220000002400 */
[----:B-1----:R-:W-:-:S02]  /*17e60*/  FSEL R188, R188, -INF , !P6 ;  /* 0xff800000bcbc7808 */ /* 0x002fc40007000000 */
[----:B--2---:R-:W-:Y:S02]  /*17e70*/  FSEL R186, R186, -INF , !P5 ;  /* 0xff800000baba7808 */ /* 0x004fe40006800000 */
[----:B---3--:R-:W-:Y:S02]  /*17e80*/  FSEL R29, R29, -INF , !P2 ;  /* 0xff8000001d1d7808 */ /* 0x008fe40005000000 */
[----:B----4-:R-:W-:Y:S01]  /*17e90*/  FSEL R28, R28, -INF , !P1 ;  /* 0xff8000001c1c7808 */ /* 0x010fe20004800000 */
        /* <DEDUP_REMOVED lines=60> */
.L_x_6764:
[----:B------:R-:W-:-:S05]  /*18260*/  IMAD.MOV.U32 R5, RZ, RZ, c[0x0][0x198] ;  /* 0x00006600ff057624 */ /* 0x000fca00078e00ff */
[----:B------:R-:W-:-:S04]  /*18270*/  LEA R5, -R5, RZ, 0x6 ;  /* 0x000000ff05057211 */ /* 0x000fc800078e31ff */
[----:B------:R-:W-:Y:S02]  /*18280*/  SHF.R.S32.HI R3, RZ, 0x1f, R5 ;  /* 0x0000001fff037819 */ /* 0x000fe40000011405 */
.L_x_6765:
        /* <DEDUP_REMOVED lines=45> */
.L_x_6763:
        /* <DEDUP_REMOVED lines=76> */
[----:B------:R-:W1:Y:S01]  /*18a20*/  LDSM.16.MT88.4 R12, [R224+0x10800] ;  /* 0x01080000e00c783b */ /* 0x000e620000004200 */
[--C-:B------:R-:W-:Y:S02]  /*18a30*/  FFMA.FTZ R2, R8, c[0x0][0x23c], -R193.reuse ;  /* 0x00008f0008027a23 */ /* 0x100fe400000108c1 */
[--C-:B------:R-:W-:Y:S01]  /*18a40*/  FFMA.FTZ R32, R11, c[0x0][0x23c], -R30.reuse ;  /* 0x00008f000b207a23 */ /* 0x100fe2000001081e */
[----:B------:R-:W-:Y:S01]  /*18a50*/  LDSM.16.MT88.4 R20, [R221+0x10800] ;  /* 0x01080000dd14783b */ /* 0x000fe20000004200 */
        /* <DEDUP_REMOVED lines=19> */
[----:B------:R-:W4:Y:S01]  /*18b90*/  MUFU.EX2 R176, R176 ;  /* 0x000000b000b07308 */ /* 0x000f220000000800 */
[----:B---3--:R-:W-:Y:S01]  /*18ba0*/  F2FP.PACK_AB R130, R170, R175 ;  /* 0x000000afaa82723e */ /* 0x008fe200000000ff */
        /* <DEDUP_REMOVED lines=8> */
[----:B------:R-:W3:Y:S01]  /*18c30*/  MUFU.EX2 R172, R172 ;  /* 0x000000ac00ac7308 */ /* 0x000ee20000000800 */
[----:B----4-:R-:W-:Y:S01]  /*18c40*/  F2FP.PACK_AB R129, R176, R179 ;  /* 0x000000b3b081723e */ /* 0x010fe200000000ff */
[----:B------:R-:W-:-:S02]  /*18c50*/  FFMA.FTZ R249, R28, c[0x0][0x23c], -R30 ;  /* 0x00008f001cf97a23 */ /* 0x000fc4000001081e */
[----:B------:R-:W-:Y:S01]  /*18c60*/  LDSM.16.MT88.4 R28, [R221+0x11800] ;  /* 0x01180000dd1c783b */ /* 0x000fe20000004200 */
[----:B------:R-:W-:Y:S02]  /*18c70*/  FADD.FTZ R174, R177, R174 ;  /* 0x000000aeb1ae7221 */ /* 0x000fe40000010000 */
[----:B------:R-:W-:Y:S01]  /*18c80*/  FADD.FTZ R176, R179, R176 ;  /* 0x000000b0b3b07221 */ /* 0x000fe20000010000 */
        /* <DEDUP_REMOVED lines=82> */
[C---:B--2---:R-:W-:Y:S08]  /*191b0*/  HMMA.16816.F32 R136, R4.reuse, R16, R136 ;  /* 0x000000100488723c */ /* 0x044ff00000001888 */
        /* <DEDUP_REMOVED lines=34> */
[----:B------:R-:W-:Y:S07]  /*193e0*/  LDSM.16.MT88.4 R20, [R224+0x13000] ;  /* 0x01300000e014783b */ /* 0x000fee0000004200 */
[C---:B----4-:R-:W-:Y:S08]  /*193f0*/  HMMA.16816.F32 R108, R4.reuse, R16, R108 ;  /* 0x00000010046c723c */ /* 0x050ff0000000186c */
        /* <DEDUP_REMOVED lines=55> */
[----:B------:R-:W-:Y:S07]  /*19770*/  LDSM.16.MT88.4 R24, [R220+0x11800] ;  /* 0x01180000dc18783b */ /* 0x000fee0000004200 */
[C---:B-----5:R-:W-:Y:S08]  /*19780*/  HMMA.16816.F32 R116, R4.reuse, R20, R116 ;  /* 0x000000140474723c */ /* 0x060ff00000001874 */
[C---:B------:R-:W-:Y:S01]  /*19790*/  HMMA.16816.F32 R120, R4.reuse, R22, R120 ;  /* 0x000000160478723c */ /* 0x040fe20000001878 */
[----:B------:R-:W-:Y:S07]  /*197a0*/  LDSM.16.MT88.4 R20, [R222+0x13800] ;  /* 0x01380000de14783b */ /* 0x000fee0000004200 */
        /* <DEDUP_REMOVED lines=123> */
.L_x_6767:
[----:B------:R-:W-:-:S05]  /*19f60*/  IMAD.MOV.U32 R5, RZ, RZ, c[0x0][0x1a0] ;  /* 0x00006800ff057624 */ /* 0x000fca00078e00ff */
[----:B------:R-:W-:-:S04]  /*19f70*/  LEA R5, -R5, RZ, 0x6 ;  /* 0x000000ff05057211 */ /* 0x000fc800078e31ff */
[----:B------:R-:W-:Y:S02]  /*19f80*/  SHF.R.S32.HI R0, RZ, 0x1f, R5 ;  /* 0x0000001fff007819 */ /* 0x000fe40000011405 */
.L_x_6768:
        /* <DEDUP_REMOVED lines=37> */
[C---:B------:R-:W-:Y:S01]  /*1a1e0*/  ISETP.GE.AND P5, PT, R167.reuse, R244, PT ;  /* 0x000000f4a700720c */ /* 0x040fe20003fa6270 */
[----:B------:R3:W-:Y:S01]  /*1a1f0*/  LDGSTS.E.BYPASS.LTC128B.128 [R236+0x12800], [R8.64+0x80] ;  /* 0x1280008008ec7fae */ /* 0x0007e2000b901d48 */
[----:B------:R-:W-:-:S02]  /*1a200*/  ISETP.GE.AND P1, PT, R167, R245, PT ;  /* 0x000000f5a700720c */ /* 0x000fc40003f26270 */
[C---:B------:R-:W-:Y:S01]  /*1a210*/  ISETP.LT.OR P5, PT, R167.reuse, R247, P5 ;  /* 0x000000f7a700720c */ /* 0x040fe20002fa1670 */
[----:B------:R3:W-:Y:S01]  /*1a220*/  LDGSTS.E.BYPASS.LTC128B.128 [R236+0x14800], [R8.64+0x100] ;  /* 0x1480010008ec7fae */ /* 0x0007e2000b901d48 */
[----:B------:R-:W-:-:S03]  /*1a230*/  ISETP.LT.OR P1, PT, R167, R246, P1 ;  /* 0x000000f6a700720c */ /* 0x000fc60000f21670 */
        /* <DEDUP_REMOVED lines=10> */
[----:B--2---:R-:W3:Y:S04]  /*1a2e0*/  LDSM.16.M88.4 R4, [R229+0x8000] ;  /* 0x00800000e504783b */ /* 0x004ee80000000200 */
[----:B------:R-:W5:Y:S04]  /*1a2f0*/  LDSM.16.M88.4 R180, [R229+0x8800] ;  /* 0x00880000e5b4783b */ /* 0x000f680000000200 */
[----:B------:R-:W2:Y:S04]  /*1a300*/  LDSM.16.M88.4 R172, [R229+0x9000] ;  /* 0x00900000e5ac783b */ /* 0x000ea80000000200 */
[----:B------:R-:W1:Y:S04]  /*1a310*/  LDSM.16.M88.4 R12, [R229+0x9800] ;  /* 0x00980000e50c783b */ /* 0x000e680000000200 */
[----:B------:R-:W-:Y:S04]  /*1a320*/  LDSM.16.M88.4 R16, [R228] ;  /* 0x00000000e410783b */ /* 0x000fe80000000200 */
[----:B------:R-:W1:Y:S04]  /*1a330*/  LDSM.16.M88.4 R28, [R227] ;  /* 0x00000000e31c783b */ /* 0x000e680000000200 */
[----:B------:R-:W1:Y:S04]  /*1a340*/  LDSM.16.M88.4 R188, [R219] ;  /* 0x00000000dbbc783b */ /* 0x000e680000000200 */
[----:B----4-:R-:W4:Y:S04]  /*1a350*/  LDSM.16.M88.4 R24, [R218] ;  /* 0x00000000da18783b */ /* 0x010f280000000200 */
[----:B------:R-:W1:Y:S04]  /*1a360*/  LDSM.16.M88.4 R192, [R217] ;  /* 0x00000000d9c0783b */ /* 0x000e680000000200 */
[----:B------:R-:W-:Y:S01]  /*1a370*/  LDSM.16.M88.4 R184, [R223+0x8000] ;  /* 0x00800000dfb8783b */ /* 0x000fe20000000200 */
[C---:B---3--:R-:W-:Y:S03]  /*1a380*/  HMMA.16816.F32 R8, R32.reuse, R4, RZ ;  /* 0x000000042008723c */ /* 0x048fe600000018ff */
[----:B------:R-:W-:Y:S04]  /*1a390*/  LDSM.16.M88.4 R196, [R216] ;  /* 0x00000000d8c4783b */ /* 0x000fe80000000200 */
[----:B------:R-:W0:Y:S01]  /*1a3a0*/  LDGDEPBAR ;  /* 0x00000000000079af */ /* 0x000e220000000000 */
[C---:B------:R-:W-:Y:S08]  /*1a3b0*/  HMMA.16816.F32 R4, R32.reuse, R6, RZ ;  /* 0x000000062004723c */ /* 0x040ff000000018ff */
[C---:B-----5:R-:W-:Y:S08]  /*1a3c0*/  HMMA.16816.F32 R20, R32.reuse, R180, RZ ;  /* 0x000000b42014723c */ /* 0x060ff000000018ff */
[C---:B--2---:R-:W-:Y:S08]  /*1a3d0*/  HMMA.16816.F32 R176, R32.reuse, R172, RZ ;  /* 0x000000ac20b0723c */ /* 0x044ff000000018ff */
[C---:B------:R-:W-:Y:S08]  /*1a3e0*/  HMMA.16816.F32 R180, R32.reuse, R182, RZ ;  /* 0x000000b620b4723c */ /* 0x040ff000000018ff */
[C---:B------:R-:W-:Y:S08]  /*1a3f0*/  HMMA.16816.F32 R172, R32.reuse, R174, RZ ;  /* 0x000000ae20ac723c */ /* 0x040ff000000018ff */
[C---:B-1----:R-:W-:Y:S08]  /*1a400*/  HMMA.16816.F32 R168, R32.reuse, R12, RZ ;  /* 0x0000000c20a8723c */ /* 0x042ff000000018ff */
        /* <DEDUP_REMOVED lines=8> */
[C---:B----4-:R-:W-:Y:S08]  /*1a490*/  HMMA.16816.F32 R176, R16.reuse, R24, R176 ;  /* 0x0000001810b0723c */ /* 0x050ff000000018b0 */
[C---:B------:R-:W-:Y:S01]  /*1a4a0*/  HMMA.16816.F32 R172, R16.reuse, R26, R172 ;  /* 0x0000001a10ac723c */ /* 0x040fe200000018ac */
[----:B------:R-:W4:Y:S07]  /*1a4b0*/  LDSM.16.M88.4 R24, [R223+0x9800] ;  /* 0x00980000df18783b */ /* 0x000f2e0000000200 */
[C---:B------:R-:W-:Y:S08]  /*1a4c0*/  HMMA.16816.F32 R168, R16.reuse, R192, R168 ;  /* 0x000000c010a8723c */ /* 0x040ff000000018a8 */
[----:B------:R-:W-:Y:S01]  /*1a4d0*/  HMMA.16816.F32 R32, R16, R194, R32 ;  /* 0x000000c21020723c */ /* 0x000fe20000001820 */
[----:B------:R-:W5:Y:S04]  /*1a4e0*/  LDSM.16.M88.4 R16, [R225] ;  /* 0x00000000e110783b */ /* 0x000f680000000200 */
        /* <DEDUP_REMOVED lines=16> */
[----:B------:R-:W-:Y:S07]  /*1a5f0*/  LDSM.16.M88.4 R196, [R213] ;  /* 0x00000000d5c4783b */ /* 0x000fee0000000200 */
        /* <DEDUP_REMOVED lines=8> */
[----:B------:R-:W-:Y:S04]  /*1a680*/  LDSM.16.M88.4 R188, [R215] ;  /* 0x00000000d7bc783b */ /* 0x000fe80000000200 */
[----:B------:R-:W-:Y:S03]  /*1a690*/  LDSM.16.M88.4 R16, [R214] ;  /* 0x00000000d610783b */ /* 0x000fe60000000200 */
        /* <DEDUP_REMOVED lines=18> */
[----:B------:R-:W4:Y:S07]  /*1a7c0*/  LDSM.16.M88.4 R16, [R223+0xb000] ;  /* 0x00b00000df10783b */ /* 0x000f2e0000000200 */
[C---:B------:R-:W-:Y:S08]  /*1a7d0*/  HMMA.16816.F32 R176, R12.reuse, R196, R176 ;  /* 0x000000c40cb0723c */ /* 0x040ff000000018b0 */
        /* <DEDUP_REMOVED lines=11> */
[----:B------:R-:W3:Y:S07]  /*1a890*/  LDSM.16.M88.4 R188, [R216+0x3000] ;  /* 0x00300000d8bc783b */ /* 0x000eee0000000200 */
[C---:B----4-:R-:W-:Y:S08]  /*1a8a0*/  HMMA.16816.F32 R176, R24.reuse, R16, R176 ;  /* 0x0000001018b0723c */ /* 0x050ff000000018b0 */
[C---:B------:R-:W-:Y:S01]  /*1a8b0*/  HMMA.16816.F32 R172, R24.reuse, R18, R172 ;  /* 0x0000001218ac723c */ /* 0x040fe200000018ac */
[----:B------:R-:W4:Y:S07]  /*1a8c0*/  LDSM.16.M88.4 R16, [R216+0x3800] ;  /* 0x00380000d810783b */ /* 0x000f2e0000000200 */
[C---:B------:R-:W-:Y:S08]  /*1a8d0*/  HMMA.16816.F32 R168, R24.reuse, R192, R168 ;  /* 0x000000c018a8723c */ /* 0x040ff000000018a8 */
[----:B------:R-:W-:Y:S01]  /*1a8e0*/  HMMA.16816.F32 R32, R24, R194, R32 ;  /* 0x000000c21820723c */ /* 0x000fe20000001820 */
[----:B------:R-:W5:Y:S04]  /*1a8f0*/  LDSM.16.M88.4 R24, [R230+0x4000] ;  /* 0x00400000e618783b */ /* 0x000f680000000200 */
[----:B------:R-:W-:Y:S03]  /*1a900*/  LDSM.16.M88.4 R192, [R210] ;  /* 0x00000000d2c0783b */ /* 0x000fe60000000200 */
        /* <DEDUP_REMOVED lines=12> */
[----:B------:R-:W4:Y:S03]  /*1a9d0*/  LDSM.16.M88.4 R12, [R211] ;  /* 0x00000000d30c783b */ /* 0x000f260000000200 */
[C---:B-----5:R-:W-:Y:S08]  /*1a9e0*/  HMMA.16816.F32 R8, R24.reuse, R196, R8 ;  /* 0x000000c41808723c */ /* 0x060ff00000001808 */
[C---:B------:R-:W-:Y:S01]  /*1a9f0*/  HMMA.16816.F32 R4, R24.reuse, R198, R4 ;  /* 0x000000c61804723c */ /* 0x040fe20000001804 */
[----:B------:R-:W-:Y:S07]  /*1aa00*/  LDSM.16.M88.4 R196, [R223+0xd000] ;  /* 0x00d00000dfc4783b */ /* 0x000fee0000000200 */
        /* <DEDUP_REMOVED lines=9> */
[----:B------:R-:W-:Y:S03]  /*1aaa0*/  LDSM.16.M88.4 R24, [R223+0xc800] ;  /* 0x00c80000df18783b */ /* 0x000fe60000000200 */
        /* <DEDUP_REMOVED lines=35> */
[C---:B----4-:R-:W-:Y:S08]  /*1ace0*/  HMMA.16816.F32 R168, R16.reuse, R24, R168 ;  /* 0x0000001810a8723c */ /* 0x050ff000000018a8 */
[----:B------:R-:W-:Y:S01]  /*1acf0*/  HMMA.16816.F32 R32, R16, R26, R32 ;  /* 0x0000001a1020723c */ /* 0x000fe20000001820 */
[----:B------:R-:W3:Y:S04]  /*1ad00*/  LDSM.16.M88.4 R24, [R207] ;  /* 0x00000000cf18783b */ /* 0x000ee80000000200 */
[----:B------:R-:W4:Y:S03]  /*1ad10*/  LDSM.16.M88.4 R16, [R229+0xf800] ;  /* 0x00f80000e510783b */ /* 0x000f260000000200 */
[C---:B-1----:R-:W-:Y:S08]  /*1ad20*/  HMMA.16816.F32 R8, R12.reuse, R184, R8 ;  /* 0x000000b80c08723c */ /* 0x042ff00000001808 */
[C---:B------:R-:W-:Y:S01]  /*1ad30*/  HMMA.16816.F32 R4, R12.reuse, R186, R4 ;  /* 0x000000ba0c04723c */ /* 0x040fe20000001804 */
[----:B------:R-:W-:Y:S07]  /*1ad40*/  LDSM.16.M88.4 R184, [R223+0xe000] ;  /* 0x00e00000dfb8783b */ /* 0x000fee0000000200 */
[C---:B--2---:R-:W-:Y:S08]  /*1ad50*/  HMMA.16816.F32 R20, R12.reuse, R28, R20 ;  /* 0x0000001c0c14723c */ /* 0x044ff00000001814 */
[C---:B------:R-:W-:Y:S01]  /*1ad60*/  HMMA.16816.F32 R180, R12.reuse, R30, R180 ;  /* 0x0000001e0cb4723c */ /* 0x040fe200000018b4 */
[----:B------:R-:W1:Y:S07]  /*1ad70*/  LDSM.16.M88.4 R28, [R226+0x6000] ;  /* 0x00600000e21c783b */ /* 0x000e6e0000000200 */
[----:B-----5:R-:W-:Y:S08]  /*1ad80*/  HMMA.16816.F32 R176, R12, R192, R176 ;  /* 0x000000c00cb0723c */ /* 0x020ff000000018b0 */
[----:B---3--:R-:W-:Y:S08]  /*1ad90*/  HMMA.16816.F32 R8, R188, R24, R8 ;  /* 0x00000018bc08723c */ /* 0x008ff00000001808 */
[C---:B------:R-:W-:Y:S01]  /*1ada0*/  HMMA.16816.F32 R172, R12.reuse, R194, R172 ;  /* 0x000000c20cac723c */ /* 0x040fe200000018ac */
[----:B------:R-:W2:Y:S07]  /*1adb0*/  LDSM.16.M88.4 R192, [R206] ;  /* 0x00000000cec0783b */ /* 0x000eae0000000200 */
[C---:B----4-:R-:W-:Y:S08]  /*1adc0*/  HMMA.16816.F32 R168, R12.reuse, R16, R168 ;  /* 0x000000100ca8723c */ /* 0x050ff000000018a8 */
[----:B------:R-:W-:Y:S01]  /*1add0*/  HMMA.16816.F32 R32, R12, R18, R32 ;  /* 0x000000120c20723c */ /* 0x000fe20000001820 */
[----:B------:R-:W-:Y:S04]  /*1ade0*/  LDSM.16.M88.4 R16, [R225+0x6000] ;  /* 0x00600000e110783b */ /* 0x000fe80000000200 */
[----:B------:R-:W3:Y:S03]  /*1adf0*/  LDSM.16.M88.4 R12, [R216+0x6000] ;  /* 0x00600000d80c783b */ /* 0x000ee60000000200 */
[----:B------:R-:W-:Y:S01]  /*1ae00*/  HMMA.16816.F32 R4, R188, R26, R4 ;  /* 0x0000001abc04723c */ /* 0x000fe20000001804 */
[----:B------:R-:W4:Y:S07]  /*1ae10*/  LDSM.16.M88.4 R24, [R223+0xe800] ;  /* 0x00e80000df18783b */ /* 0x000f2e0000000200 */
[----:B-1----:R-:W-:Y:S08]  /*1ae20*/  HMMA.16816.F32 R8, R28, R184, R8 ;  /* 0x000000b81c08723c */ /* 0x002ff00000001808 */
[----:B--2---:R-:W-:Y:S08]  /*1ae30*/  HMMA.16816.F32 R20, R188, R192, R20 ;  /* 0x000000c0bc14723c */ /* 0x004ff00000001814 */
[----:B------:R-:W-:Y:S01]  /*1ae40*/  HMMA.16816.F32 R4, R28, R186, R4 ;  /* 0x000000ba1c04723c */ /* 0x000fe20000001804 */
[----:B------:R-:W1:Y:S07]  /*1ae50*/  LDSM.16.M88.4 R184, [R205] ;  /* 0x00000000cdb8783b */ /* 0x000e6e0000000200 */
[----:B------:R-:W-:Y:S08]  /*1ae60*/  HMMA.16816.F32 R180, R188, R194, R180 ;  /* 0x000000c2bcb4723c */ /* 0x000ff000000018b4 */
[C---:B---3--:R-:W-:Y:S08]  /*1ae70*/  HMMA.16816.F32 R8, R16.reuse, R12, R8 ;  /* 0x0000000c1008723c */ /* 0x048ff00000001808 */
[----:B------:R-:W-:Y:S01]  /*1ae80*/  HMMA.16816.F32 R4, R16, R14, R4 ;  /* 0x0000000e1004723c */ /* 0x000fe20000001804 */
[----:B------:R-:W2:Y:S07]  /*1ae90*/  LDSM.16.M88.4 R12, [R223+0xf000] ;  /* 0x00f00000df0c783b */ /* 0x000eae0000000200 */
[----:B----4-:R-:W-:Y:S08]  /*1aea0*/  HMMA.16816.F32 R20, R28, R24, R20 ;  /* 0x000000181c14723c */ /* 0x010ff00000001814 */
[----:B------:R-:W-:Y:S01]  /*1aeb0*/  FMUL.FTZ R0, R8, c[0x0][0x2ec] ;  /* 0x0000bb0008007a20 */ /* 0x000fe20000410000 */
[----:B-1----:R-:W-:Y:S01]  /*1aec0*/  HMMA.16816.F32 R176, R188, R184, R176 ;  /* 0x000000b8bcb0723c */ /* 0x002fe200000018b0 */
[----:B------:R-:W-:-:S02]  /*1aed0*/  FMUL.FTZ R2, R9, c[0x0][0x2ec] ;  /* 0x0000bb0009027a20 */ /* 0x000fc40000410000 */
[----:B------:R-:W-:Y:S02]  /*1aee0*/  FMUL.FTZ R165, R10, c[0x0][0x2ec] ;  /* 0x0000bb000aa57a20 */ /* 0x000fe40000410000 */
[----:B------:R-:W-:Y:S01]  /*1aef0*/  FMUL.FTZ R166, R11, c[0x0][0x2ec] ;  /* 0x0000bb000ba67a20 */ /* 0x000fe20000410000 */
[----:B------:R-:W1:Y:S01]  /*1af00*/  MUFU.TANH R0, R0 ;  /* 0x0000000000007308 */ /* 0x000e620000002400 */
[----:B------:R-:W3:Y:S01]  /*1af10*/  LDSM.16.M88.4 R8, [R204] ;  /* 0x00000000cc08783b */ /* 0x000ee20000000200 */
[----:B------:R-:W-:Y:S01]  /*1af20*/  FMUL.FTZ R4, R4, c[0x0][0x2ec] ;  /* 0x0000bb0004047a20 */ /* 0x000fe20000410000 */
[----:B------:R-:W-:Y:S01]  /*1af30*/  HMMA.16816.F32 R172, R188, R186, R172 ;  /* 0x000000babcac723c */ /* 0x000fe200000018ac */
[----:B------:R-:W-:-:S04]  /*1af40*/  FMUL.FTZ R185, R5, c[0x0][0x2ec] ;  /* 0x0000bb0005b97a20 */ /* 0x000fc80000410000 */
[----:B------:R4:W-:Y:S02]  /*1af50*/  MUFU.TANH R184, R4 ;  /* 0x0000000400b87308 */ /* 0x0009e40000002400 */
[----:B------:R-:W-:Y:S01]  /*1af60*/  FMUL.FTZ R187, R6, c[0x0][0x2ec] ;  /* 0x0000bb0006bb7a20 */ /* 0x000fe20000410000 */
[C---:B------:R-:W-:Y:S01]  /*1af70*/  HMMA.16816.F32 R180, R28.reuse, R26, R180 ;  /* 0x0000001a1cb4723c */ /* 0x040fe200000018b4 */
[----:B------:R-:W-:Y:S01]  /*1af80*/  FMUL.FTZ R186, R7, c[0x0][0x2ec] ;  /* 0x0000bb0007ba7a20 */ /* 0x000fe20000410000 */
[----:B------:R-:W-:Y:S03]  /*1af90*/  LDSM.16.M88.4 R24, [R216+0x7000] ;  /* 0x00700000d818783b */ /* 0x000fe60000000200 */
[----:B------:R-:W5:Y:S01]  /*1afa0*/  MUFU.TANH R165, R165 ;  /* 0x000000a500a57308 */ /* 0x000f620000002400 */
[----:B-1----:R-:W-:Y:S02]  /*1afb0*/  FSEL R0, R0, -INF , !P5 ;  /* 0xff80000000007808 */ /* 0x002fe40006800000 */
[----:B--2---:R-:W-:Y:S01]  /*1afc0*/  HMMA.16816.F32 R176, R28, R12, R176 ;  /* 0x0000000c1cb0723c */ /* 0x004fe200000018b0 */
[----:B----4-:R-:W1:Y:S04]  /*1afd0*/  LDSM.16.M88.4 R4, [R223+0xf800] ;  /* 0x00f80000df04783b */ /* 0x010e680000000200 */
[----:B------:R-:W2:Y:S03]  /*1afe0*/  MUFU.TANH R2, R2 ;  /* 0x0000000200027308 */ /* 0x000ea60000002400 */
[----:B------:R-:W-:Y:S01]  /*1aff0*/  HMMA.16816.F32 R20, R16, R196, R20 ;  /* 0x000000c41014723c */ /* 0x000fe20000001814 */
[----:B-----5:R-:W-:-:S04]  /*1b000*/  FSEL R165, R165, -INF , !P1 ;  /* 0xff800000a5a57808 */ /* 0x020fc80004800000 */
[----:B------:R-:W4:Y:S03]  /*1b010*/  MUFU.TANH R166, R166 ;  /* 0x000000a600a67308 */ /* 0x000f260000002400 */
[----:B------:R-:W-:Y:S05]  /*1b020*/  HMMA.16816.F32 R172, R28, R14, R172 ;  /* 0x0000000e1cac723c */ /* 0x000fea00000018ac */
[----:B------:R-:W5:Y:S03]  /*1b030*/  MUFU.TANH R12, R187 ;  /* 0x000000bb000c7308 */ /* 0x000f660000002400 */
[C---:B---3--:R-:W-:Y:S05]  /*1b040*/  HMMA.16816.F32 R168, R188.reuse, R8, R168 ;  /* 0x00000008bca8723c */ /* 0x048fea00000018a8 */
[----:B------:R-:W-:Y:S02]  /*1b050*/  MUFU.TANH R185, R185 ;  /* 0x000000b900b97308 */ /* 0x000fe40000002400 */
[----:B------:R-:W-:Y:S01]  /*1b060*/  IADD3 R8, R167, 0x1, RZ ;  /* 0x00000001a7087810 */ /* 0x000fe20007ffe0ff */
[----:B------:R-:W-:Y:S01]  /*1b070*/  HMMA.16816.F32 R32, R188, R10, R32 ;  /* 0x0000000abc20723c */ /* 0x000fe20000001820 */
[----:B------:R-:W-:-:S02]  /*1b080*/  FMUL.FTZ R13, R21, c[0x0][0x2ec] ;  /* 0x0000bb00150d7a20 */ /* 0x000fc40000410000 */
[----:B------:R-:W-:Y:S01]  /*1b090*/  ISETP.GE.AND P0, PT, R8, R244, PT ;  /* 0x000000f40800720c */ /* 0x000fe20003f06270 */
[----:B------:R-:W-:Y:S01]  /*1b0a0*/  FMUL.FTZ R20, R20, c[0x0][0x2ec] ;  /* 0x0000bb0014147a20 */ /* 0x000fe20000410000 */
[----:B------:R-:W-:Y:S01]  /*1b0b0*/  ISETP.GE.AND P4, PT, R8, R245, PT ;  /* 0x000000f50800720c */ /* 0x000fe20003f86270 */
[----:B------:R-:W-:Y:S01]  /*1b0c0*/  FMUL.FTZ R21, R22, c[0x0][0x2ec] ;  /* 0x0000bb0016157a20 */ /* 0x000fe20000410000 */
[C---:B------:R-:W-:Y:S01]  /*1b0d0*/  ISETP.LT.OR P0, PT, R8.reuse, R247, P0 ;  /* 0x000000f70800720c */ /* 0x040fe20000701670 */
[----:B------:R-:W-:Y:S01]  /*1b0e0*/  HMMA.16816.F32 R180, R16, R198, R180 ;  /* 0x000000c610b4723c */ /* 0x000fe200000018b4 */
[----:B------:R-:W-:Y:S01]  /*1b0f0*/  ISETP.LT.OR P4, PT, R8, R246, P4 ;  /* 0x000000f60800720c */ /* 0x000fe20002781670 */
[----:B------:R-:W3:Y:S01]  /*1b100*/  MUFU.TANH R20, R20 ;  /* 0x0000001400147308 */ /* 0x000ee20000002400 */
[----:B------:R-:W3:Y:S01]  /*1b110*/  LDSM.16.M88.4 R8, [R216+0x7800] ;  /* 0x00780000d808783b */ /* 0x000ee20000000200 */
[----:B------:R-:W-:Y:S01]  /*1b120*/  FMUL.FTZ R22, R23, c[0x0][0x2ec] ;  /* 0x0000bb0017167a20 */ /* 0x000fe20000410000 */
[----:B--2---:R-:W-:Y:S01]  /*1b130*/  FSEL R2, R2, -INF , !P0 ;  /* 0xff80000002027808 */ /* 0x004fe20004000000 */
[----:B------:R-:W-:-:S04]  /*1b140*/  DEPBAR.LE SB0, 0x0 ;  /* 0x000080000000791a */ /* 0x000fc80000000000 */
[----:B-1----:R-:W-:Y:S01]  /*1b150*/  HMMA.16816.F32 R168, R28, R4, R168 ;  /* 0x000000041ca8723c */ /* 0x002fe200000018a8 */
[----:B------:R-:W1:Y:S06]  /*1b160*/  MUFU.TANH R21, R21 ;  /* 0x0000001500157308 */ /* 0x000e6c0000002400 */
[----:B------:R-:W-:Y:S01]  /*1b170*/  IADD3 R5, R167, 0x9, RZ ;  /* 0x00000009a7057810 */ /* 0x000fe20007ffe0ff */
[----:B------:R-:W-:Y:S01]  /*1b180*/  HMMA.16816.F32 R176, R16, R24, R176 ;  /* 0x0000001810b0723c */ /* 0x000fe200000018b0 */
[----:B------:R-:W2:Y:S02]  /*1b190*/  MUFU.TANH R13, R13 ;  /* 0x0000000d000d7308 */ /* 0x000ea40000002400 */
[----:B------:R-:W-:-:S02]  /*1b1a0*/  ISETP.GE.AND P5, PT, R5, R244, PT ;  /* 0x000000f40500720c */ /* 0x000fc40003fa6270 */
[----:B------:R-:W-:Y:S01]  /*1b1b0*/  ISETP.GE.AND P1, PT, R5, R245, PT ;  /* 0x000000f50500720c */ /* 0x000fe20003f26270 */
[----:B------:R-:W-:Y:S01]  /*1b1c0*/  FMUL.FTZ R15, R181, c[0x0][0x2ec] ;  /* 0x0000bb00b50f7a20 */ /* 0x000fe20000410000 */
[----:B------:R-:W-:Y:S01]  /*1b1d0*/  IADD3 R24, R167, 0x8, RZ ;  /* 0x00000008a7187810 */ /* 0x000fe20007ffe0ff */
[----:B------:R-:W-:Y:S01]  /*1b1e0*/  HMMA.16816.F32 R32, R28, R6, R32 ;  /* 0x000000061c20723c */ /* 0x000fe20000001820 */
[C---:B------:R-:W-:Y:S01]  /*1b1f0*/  ISETP.LT.OR P5, PT, R5.reuse, R247, P5 ;  /* 0x000000f70500720c */ /* 0x040fe20002fa1670 */
[----:B------:R-:W1:Y:S01]  /*1b200*/  MUFU.TANH R22, R22 ;  /* 0x0000001600167308 */ /* 0x000e620000002400 */
[----:B------:R-:W-:Y:S01]  /*1b210*/  ISETP.LT.OR P1, PT, R5, R246, P1 ;  /* 0x000000f60500720c */ /* 0x000fe20000f21670 */
[----:B------:R-:W-:Y:S01]  /*1b220*/  FMUL.FTZ R4, R183, c[0x0][0x2ec] ;  /* 0x0000bb00b7047a20 */ /* 0x000fe20000410000 */
[----:B----4-:R-:W-:Y:S01]  /*1b230*/  FSEL R5, R166, -INF , !P4 ;  /* 0xff800000a6057808 */ /* 0x010fe20006000000 */
[----:B------:R-:W-:Y:S01]  /*1b240*/  FMUL.FTZ R14, R180, c[0x0][0x2ec] ;  /* 0x0000bb00b40e7a20 */ /* 0x000fe20000410000 */
[----:B------:R-:W-:Y:S01]  /*1b250*/  IADD3 R6, R167, 0x10, RZ ;  /* 0x00000010a7067810 */ /* 0x000fe20007ffe0ff */
[----:B------:R-:W-:Y:S01]  /*1b260*/  HMMA.16816.F32 R172, R16, R26, R172 ;  /* 0x0000001a10ac723c */ /* 0x000fe200000018ac */
[CC--:B------:R-:W-:Y:S01]  /*1b270*/  ISETP.GE.AND P6, PT, R24.reuse, R244.reuse, PT ;  /* 0x000000f41800720c */ /* 0x0c0fe20003fc6270 */
[----:B------:R-:W4:Y:S01]  /*1b280*/  MUFU.TANH R186, R186 ;  /* 0x000000ba00ba7308 */ /* 0x000f220000002400 */
[----:B------:R-:W-:Y:S01]  /*1b290*/  ISETP.GE.AND P2, PT, R24, R245, PT ;  /* 0x000000f51800720c */ /* 0x000fe20003f46270 */
[----:B------:R-:W-:Y:S01]  /*1b2a0*/  FMUL.FTZ R23, R182, c[0x0][0x2ec] ;  /* 0x0000bb00b6177a20 */ /* 0x000fe20000410000 */
[----:B------:R-:W-:-:S02]  /*1b2b0*/  ISETP.GE.AND P0, PT, R6, R244, PT ;  /* 0x000000f40600720c */ /* 0x000fc40003f06270 */
[----:B------:R-:W-:Y:S01]  /*1b2c0*/  ISETP.GE.AND P4, PT, R6, R245, PT ;  /* 0x000000f50600720c */ /* 0x000fe20003f86270 */
[----:B------:R-:W-:Y:S01]  /*1b2d0*/  FMUL.FTZ R176, R176, c[0x0][0x2ec] ;  /* 0x0000bb00b0b07a20 */ /* 0x000fe20000410000 */
[C---:B---3--:R-:W-:Y:S01]  /*1b2e0*/  HMMA.16816.F32 R168, R16.reuse, R8, R168 ;  /* 0x0000000810a8723c */ /* 0x048fe200000018a8 */
[-C--:B------:R-:W-:Y:S01]  /*1b2f0*/  ISETP.LT.OR P6, PT, R24, R247.reuse, P6 ;  /* 0x000000f71800720c */ /* 0x080fe200037c1670 */
[----:B------:R-:W-:Y:S01]  /*1b300*/  FMUL.FTZ R178, R178, c[0x0][0x2ec] ;  /* 0x0000bb00b2b27a20 */ /* 0x000fe20000410000 */
[-C--:B------:R-:W-:Y:S01]  /*1b310*/  ISETP.LT.OR P2, PT, R24, R246.reuse, P2 ;  /* 0x000000f61800720c */ /* 0x080fe20001741670 */
[----:B------:R-:W3:Y:S01]  /*1b320*/  MUFU.TANH R15, R15 ;  /* 0x0000000f000f7308 */ /* 0x000ee20000002400 */
[C---:B------:R-:W-:Y:S01]  /*1b330*/  ISETP.LT.OR P0, PT, R6.reuse, R247, P0 ;  /* 0x000000f70600720c */ /* 0x040fe20000701670 */
[----:B------:R-:W-:Y:S01]  /*1b340*/  FMUL.FTZ R177, R177, c[0x0][0x2ec] ;  /* 0x0000bb00b1b17a20 */ /* 0x000fe20000410000 */
[----:B------:R-:W-:Y:S01]  /*1b350*/  ISETP.LT.OR P4, PT, R6, R246, P4 ;  /* 0x000000f60600720c */ /* 0x000fe20002781670 */
[----:B------:R-:W-:Y:S01]  /*1b360*/  HMMA.16816.F32 R32, R16, R10, R32 ;  /* 0x0000000a1020723c */ /* 0x000fe20000001820 */
[----:B------:R-:W-:Y:S01]  /*1b370*/  IADD3 R24, R167, 0x11, RZ ;  /* 0x00000011a7187810 */ /* 0x000fe20007ffe0ff */
[----:B------:R-:W-:Y:S01]  /*1b380*/  FMUL.FTZ R179, R179, c[0x0][0x2ec] ;  /* 0x0000bb00b3b37a20 */ /* 0x000fe20000410000 */
[----:B------:R-:W-:Y:S01]  /*1b390*/  IADD3 R8, R167, 0x19, RZ ;  /* 0x00000019a7087810 */ /* 0x000fe20007ffe0ff */
[----:B------:R-:W2:Y:S01]  /*1b3a0*/  MUFU.TANH R196, R176 ;  /* 0x000000b000c47308 */ /* 0x000ea20000002400 */
[----:B------:R-:W-:-:S02]  /*1b3b0*/  FSEL R184, R184, -INF , !P6 ;  /* 0xff800000b8b87808 */ /* 0x000fc40007000000 */
[----:B-----5:R-:W-:Y:S01]  /*1b3c0*/  FSEL R7, R12, -INF , !P2 ;  /* 0xff8000000c077808 */ /* 0x020fe20005000000 */
[----:B------:R-:W-:Y:S01]  /*1b3d0*/  FMUL.FTZ R172, R172, c[0x0][0x2ec] ;  /* 0x0000bb00acac7a20 */ /* 0x000fe20000410000 */
[----:B------:R-:W-:Y:S01]  /*1b3e0*/  FSEL R26, R20, -INF , !P0 ;  /* 0xff800000141a7808 */ /* 0x000fe20004000000 */
[----:B------:R-:W-:Y:S01]  /*1b3f0*/  FMUL.FTZ R174, R174, c[0x0][0x2ec] ;  /* 0x0000bb00aeae7a20 */ /* 0x000fe20000410000 */
[----:B-1----:R-:W-:Y:S01]  /*1b400*/  FSEL R27, R21, -INF , !P4 ;  /* 0xff800000151b7808 */ /* 0x002fe20006000000 */
[----:B------:R-:W1:Y:S01]  /*1b410*/  MUFU.TANH R191, R178 ;  /* 0x000000b200bf7308 */ /* 0x000e620000002400 */
[CC--:B------:R-:W-:Y:S01]  /*1b420*/  ISETP.GE.AND P6, PT, R24.reuse, R244.reuse, PT ;  /* 0x000000f41800720c */ /* 0x0c0fe20003fc6270 */
[----:B------:R-:W-:Y:S01]  /*1b430*/  FMUL.FTZ R175, R175, c[0x0][0x2ec] ;  /* 0x0000bb00afaf7a20 */ /* 0x000fe20000410000 */
[-C--:B------:R-:W-:Y:S01]  /*1b440*/  ISETP.GE.AND P2, PT, R24, R245.reuse, PT ;  /* 0x000000f51800720c */ /* 0x080fe20003f46270 */
[----:B------:R-:W-:Y:S01]  /*1b450*/  FMUL.FTZ R169, R169, c[0x0][0x2ec] ;  /* 0x0000bb00a9a97a20 */ /* 0x000fe20000410000 */
[C---:B------:R-:W-:Y:S01]  /*1b460*/  ISETP.GE.AND P0, PT, R8.reuse, R244, PT ;  /* 0x000000f40800720c */ /* 0x040fe20003f06270 */
[----:B------:R-:W-:Y:S01]  /*1b470*/  FMUL.FTZ R173, R173, c[0x0][0x2ec] ;  /* 0x0000bb00adad7a20 */ /* 0x000fe20000410000 */
[----:B------:R-:W-:Y:S01]  /*1b480*/  ISETP.GE.AND P4, PT, R8, R245, PT ;  /* 0x000000f50800720c */ /* 0x000fe20003f86270 */
[----:B------:R-:W5:Y:S01]  /*1b490*/  MUFU.TANH R4, R4 ;  /* 0x0000000400047308 */ /* 0x000f620000002400 */
[-C--:B------:R-:W-:Y:S01]  /*1b4a0*/  ISETP.LT.OR P6, PT, R24, R247.reuse, P6 ;  /* 0x000000f71800720c */ /* 0x080fe200037c1670 */
[----:B------:R-:W-:Y:S01]  /*1b4b0*/  FMUL.FTZ R168, R168, c[0x0][0x2ec] ;  /* 0x0000bb00a8a87a20 */ /* 0x000fe20000410000 */
[-C--:B------:R-:W-:Y:S01]  /*1b4c0*/  ISETP.LT.OR P2, PT, R24, R246.reuse, P2 ;  /* 0x000000f61800720c */ /* 0x080fe20001741670 */
[----:B------:R-:W-:Y:S01]  /*1b4d0*/  FMUL.FTZ R170, R170, c[0x0][0x2ec] ;  /* 0x0000bb00aaaa7a20 */ /* 0x000fe20000410000 */
[----:B------:R-:W-:Y:S01]  /*1b4e0*/  ISETP.LT.OR P0, PT, R8, R247, P0 ;  /* 0x000000f70800720c */ /* 0x000fe20000701670 */
[----:B------:R-:W-:Y:S01]  /*1b4f0*/  FMUL.FTZ R32, R32, c[0x0][0x2ec] ;  /* 0x0000bb0020207a20 */ /* 0x000fe20000410000 */
[----:B------:R-:W-:Y:S01]  /*1b500*/  ISETP.LT.OR P4, PT, R8, R246, P4 ;  /* 0x000000f60800720c */ /* 0x000fe20002781670 */
[----:B------:R-:W1:Y:S01]  /*1b510*/  MUFU.TANH R14, R14 ;  /* 0x0000000e000e7308 */ /* 0x000e620000002400 */
[----:B------:R-:W-:-:S02]  /*1b520*/  IADD3 R8, R167, 0x20, RZ ;  /* 0x00000020a7087810 */ /* 0x000fc40007ffe0ff */
[----:B--2---:R-:W-:Y:S02]  /*1b530*/  FSEL R24, R13, -INF , !P6 ;  /* 0xff8000000d187808 */ /* 0x004fe40007000000 */
[----:B------:R-:W-:Y:S02]  /*1b540*/  FSEL R25, R22, -INF , !P2 ;  /* 0xff80000016197808 */ /* 0x000fe40005000000 */
[C---:B------:R-:W-:Y:S01]  /*1b550*/  ISETP.GE.AND P6, PT, R8.reuse, R244, PT ;  /* 0x000000f40800720c */ /* 0x040fe20003fc6270 */
[----:B------:R-:W2:Y:S01]  /*1b560*/  MUFU.TANH R23, R23 ;  /* 0x0000001700177308 */ /* 0x000ea20000002400 */
[C---:B------:R-:W-:Y:S02]  /*1b570*/  ISETP.GE.AND P2, PT, R8.reuse, R245, PT ;  /* 0x000000f50800720c */ /* 0x040fe40003f46270 */
[----:B------:R-:W-:Y:S02]  /*1b580*/  IADD3 R12, R167, 0x18, RZ ;  /* 0x00000018a70c7810 */ /* 0x000fe40007ffe0ff */
[----:B------:R-:W-:-:S02]  /*1b590*/  ISETP.LT.OR P6, PT, R8, R247, P6 ;  /* 0x000000f70800720c */ /* 0x000fc400037c1670 */
[----:B------:R-:W-:Y:S01]  /*1b5a0*/  ISETP.LT.OR P2, PT, R8, R246, P2 ;  /* 0x000000f60800720c */ /* 0x000fe20001741670 */
[----:B------:R-:W1:Y:S01]  /*1b5b0*/  MUFU.TANH R192, R172 ;  /* 0x000000ac00c07308 */ /* 0x000e620000002400 */
[C---:B------:R-:W-:Y:S02]  /*1b5c0*/  IADD3 R10, R167.reuse, 0x28, RZ ;  /* 0x00000028a70a7810 */ /* 0x040fe40007ffe0ff */
[----:B------:R-:W-:Y:S02]  /*1b5d0*/  IADD3 R8, R167, 0x29, RZ ;  /* 0x00000029a7087810 */ /* 0x000fe40007ffe0ff */
[----:B------:R-:W-:Y:S02]  /*1b5e0*/  FSEL R6, R185, -INF , !P5 ;  /* 0xff800000b9067808 */ /* 0x000fe40006800000 */
[----:B----4-:R-:W-:Y:S01]  /*1b5f0*/  FSEL R9, R186, -INF , !P1 ;  /* 0xff800000ba097808 */ /* 0x010fe20004800000 */
[----:B------:R4:W2:Y:S01]  /*1b600*/  MUFU.TANH R187, R174 ;  /* 0x000000ae00bb7308 */ /* 0x0008a20000002400 */
[----:B------:R-:W-:-:S02]  /*1b610*/  ISETP.GE.AND P5, PT, R12, R244, PT ;  /* 0x000000f40c00720c */ /* 0x000fc40003fa6270 */
[----:B------:R-:W-:Y:S02]  /*1b620*/  ISETP.GE.AND P1, PT, R12, R245, PT ;  /* 0x000000f50c00720c */ /* 0x000fe40003f26270 */
[----:B---3--:R-:W-:Y:S02]  /*1b630*/  FSEL R20, R15, -INF , !P0 ;  /* 0xff8000000f147808 */ /* 0x008fe40004000000 */
[----:B------:R-:W-:Y:S01]  /*1b640*/  FSEL R196, R196, -INF , !P6 ;  /* 0xff800000c4c47808 */ /* 0x000fe20007000000 */
[----:B------:R-:W3:Y:S01]  /*1b650*/  MUFU.TANH R194, R177 ;  /* 0x000000b100c27308 */ /* 0x000ee20000002400 */
[----:B-1----:R-:W-:Y:S02]  /*1b660*/  FSEL R191, R191, -INF , !P2 ;  /* 0xff800000bfbf7808 */ /* 0x002fe40005000000 */
[-C--:B------:R-:W-:Y:S02]  /*1b670*/  ISETP.GE.AND P0, PT, R10, R244.reuse, PT ;  /* 0x000000f40a00720c */ /* 0x080fe40003f06270 */
[----:B------:R-:W-:-:S02]  /*1b680*/  ISETP.GE.AND P6, PT, R8, R244, PT ;  /* 0x000000f40800720c */ /* 0x000fc40003fc6270 */
[----:B------:R-:W-:Y:S01]  /*1b690*/  ISETP.GE.AND P2, PT, R8, R245, PT ;  /* 0x000000f50800720c */ /* 0x000fe20003f46270 */
[----:B------:R-:W1:Y:S01]  /*1b6a0*/  MUFU.TANH R189, R179 ;  /* 0x000000b300bd7308 */ /* 0x000e620000002400 */
[CC--:B------:R-:W-:Y:S01]  /*1b6b0*/  ISETP.LT.OR P5, PT, R12.reuse, R247.reuse, P5 ;  /* 0x000000f70c00720c */ /* 0x0c0fe20002fa1670 */
[----:B----4-:R-:W-:Y:S01]  /*1b6c0*/  FMUL.FTZ R174, R33, c[0x0][0x2ec] ;  /* 0x0000bb0021ae7a20 */ /* 0x010fe20000410000 */
[----:B------:R-:W-:Y:S01]  /*1b6d0*/  ISETP.LT.OR P1, PT, R12, R246, P1 ;  /* 0x000000f60c00720c */ /* 0x000fe20000f21670 */
[----:B------:R-:W-:Y:S01]  /*1b6e0*/  FMUL.FTZ R33, R34, c[0x0][0x2ec] ;  /* 0x0000bb0022217a20 */ /* 0x000fe20000410000 */
[----:B------:R-:W-:Y:S02]  /*1b6f0*/  IADD3 R12, R167, 0x21, RZ ;  /* 0x00000021a70c7810 */ /* 0x000fe40007ffe0ff */
[-C--:B------:R-:W-:Y:S01]  /*1b700*/  ISETP.LT.OR P0, PT, R10, R247.reuse, P0 ;  /* 0x000000f70a00720c */ /* 0x080fe20000701670 */
[----:B------:R-:W4:Y:S01]  /*1b710*/  MUFU.TANH R178, R169 ;  /* 0x000000a900b27308 */ /* 0x000f220000002400 */
[----:B------:R-:W-:-:S02]  /*1b720*/  ISETP.LT.OR P6, PT, R8, R247, P6 ;  /* 0x000000f70800720c */ /* 0x000fc400037c1670 */
[----:B------:R-:W-:Y:S02]  /*1b730*/  ISETP.LT.OR P2, PT, R8, R246, P2 ;  /* 0x000000f60800720c */ /* 0x000fe40001741670 */
[----:B-----5:R-:W-:Y:S01]  /*1b740*/  FSEL R21, R4, -INF , !P4 ;  /* 0xff80000004157808 */ /* 0x020fe20006000000 */
[----:B------:R-:W-:Y:S01]  /*1b750*/  FMUL.FTZ R4, R171, c[0x0][0x2ec] ;  /* 0x0000bb00ab047a20 */ /* 0x000fe20000410000 */
[----:B------:R-:W-:Y:S01]  /*1b760*/  IADD3 R8, R167, 0x31, RZ ;  /* 0x00000031a7087810 */ /* 0x000fe20007ffe0ff */
[----:B------:R-:W-:Y:S01]  /*1b770*/  MUFU.TANH R185, R175 ;  /* 0x000000af00b97308 */ /* 0x000fe20000002400 */
[----:B------:R-:W-:Y:S02]  /*1b780*/  FSEL R22, R14, -INF , !P5 ;  /* 0xff8000000e167808 */ /* 0x000fe40006800000 */
[----:B--2---:R-:W-:Y:S02]  /*1b790*/  FSEL R23, R23, -INF , !P1 ;  /* 0xff80000017177808 */ /* 0x004fe40004800000 */
[----:B------:R-:W-:-:S02]  /*1b7a0*/  ISETP.GE.AND P4, PT, R10, R245, PT ;  /* 0x000000f50a00720c */ /* 0x000fc40003f86270 */
[CC--:B------:R-:W-:Y:S01]  /*1b7b0*/  ISETP.GE.AND P5, PT, R12.reuse, R244.reuse, PT ;  /* 0x000000f40c00720c */ /* 0x0c0fe20003fa6270 */
[----:B------:R-:W2:Y:S01]  /*1b7c0*/  MUFU.TANH R190, R173 ;  /* 0x000000ad00be7308 */ /* 0x000ea20000002400 */
[----:B------:R-:W-:Y:S02]  /*1b7d0*/  ISETP.GE.AND P1, PT, R12, R245, PT ;  /* 0x000000f50c00720c */ /* 0x000fe40003f26270 */
[----:B------:R-:W-:Y:S02]  /*1b7e0*/  FSEL R192, R192, -INF , !P0 ;  /* 0xff800000c0c07808 */ /* 0x000fe40004000000 */
[----:B------:R-:W-:Y:S02]  /*1b7f0*/  ISETP.GE.AND P0, PT, R8, R244, PT ;  /* 0x000000f40800720c */ /* 0x000fe40003f06270 */
[----:B------:R-:W-:Y:S01]  /*1b800*/  ISETP.LT.OR P4, PT, R10, R246, P4 ;  /* 0x000000f60a00720c */ /* 0x000fe20002781670 */
[----:B------:R-:W5:Y:S01]  /*1b810*/  MUFU.TANH R180, R168 ;  /* 0x000000a800b47308 */ /* 0x000f620000002400 */
[----:B------:R-:W-:-:S02]  /*1b820*/  ISETP.LT.OR P5, PT, R12, R247, P5 ;  /* 0x000000f70c00720c */ /* 0x000fc40002fa1670 */
[----:B------:R-:W-:Y:S02]  /*1b830*/  ISETP.LT.OR P1, PT, R12, R246, P1 ;  /* 0x000000f60c00720c */ /* 0x000fe40000f21670 */
[----:B------:R-:W-:Y:S02]  /*1b840*/  IADD3 R10, R167, 0x30, RZ ;  /* 0x00000030a70a7810 */ /* 0x000fe40007ffe0ff */
[----:B------:R-:W-:Y:S01]  /*1b850*/  ISETP.LT.OR P0, PT, R8, R247, P0 ;  /* 0x000000f70800720c */ /* 0x000fe20000701670 */
[----:B------:R-:W2:Y:S01]  /*1b860*/  MUFU.TANH R175, R170 ;  /* 0x000000aa00af7308 */ /* 0x000ea20000002400 */
[----:B------:R-:W-:Y:S02]  /*1b870*/  FSEL R187, R187, -INF , !P4 ;  /* 0xff800000bbbb7808 */ /* 0x000fe40006000000 */
[----:B---3--:R-:W-:Y:S02]  /*1b880*/  FSEL R194, R194, -INF , !P5 ;  /* 0xff800000c2c27808 */ /* 0x008fe40006800000 */
[----:B-1----:R-:W-:-:S02]  /*1b890*/  FSEL R189, R189, -INF , !P1 ;  /* 0xff800000bdbd7808 */ /* 0x002fc40004800000 */
[-C--:B------:R-:W-:Y:S01]  /*1b8a0*/  ISETP.GE.AND P4, PT, R8, R245.reuse, PT ;  /* 0x000000f50800720c */ /* 0x080fe20003f86270 */
[----:B------:R1:W-:Y:S01]  /*1b8b0*/  MUFU.TANH R176, R32 ;  /* 0x0000002000b07308 */ /* 0x0003e20000002400 */
[C---:B------:R-:W-:Y:S02]  /*1b8c0*/  ISETP.GE.AND P5, PT, R10.reuse, R244, PT ;  /* 0x000000f40a00720c */ /* 0x040fe40003fa6270 */
[----:B------:R-:W-:Y:S02]  /*1b8d0*/  ISETP.GE.AND P1, PT, R10, R245, PT ;  /* 0x000000f50a00720c */ /* 0x000fe40003f26270 */
[----:B----4-:R-:W-:Y:S02]  /*1b8e0*/  FSEL R178, R178, -INF , !P0 ;  /* 0xff800000b2b27808 */ /* 0x010fe40004000000 */
[----:B------:R-:W-:Y:S01]  /*1b8f0*/  ISETP.GT.AND P0, PT, R240, R231, PT ;  /* 0x000000e7f000720c */ /* 0x000fe20003f04270 */
[----:B------:R-:W3:Y:S01]  /*1b900*/  MUFU.TANH R4, R4 ;  /* 0x0000000400047308 */ /* 0x000ee20000002400 */
[----:B------:R-:W-:-:S02]  /*1b910*/  ISETP.LT.OR P4, PT, R8, R246, P4 ;  /* 0x000000f60800720c */ /* 0x000fc40002781670 */
[C---:B------:R-:W-:Y:S02]  /*1b920*/  ISETP.LT.OR P5, PT, R10.reuse, R247, P5 ;  /* 0x000000f70a00720c */ /* 0x040fe40002fa1670 */
[----:B------:R-:W-:Y:S02]  /*1b930*/  ISETP.LT.OR P1, PT, R10, R246, P1 ;  /* 0x000000f60a00720c */ /* 0x000fe40000f21670 */
[----:B------:R-:W-:Y:S01]  /*1b940*/  IADD3 R8, R167, 0x38, RZ ;  /* 0x00000038a7087810 */ /* 0x000fe20007ffe0ff */
[----:B-1----:R-:W-:Y:S01]  /*1b950*/  FMUL.FTZ R32, R35, c[0x0][0x2ec] ;  /* 0x0000bb0023207a20 */ /* 0x002fe20000410000 */
[----:B------:R-:W-:Y:S01]  /*1b960*/  MUFU.TANH R174, R174 ;  /* 0x000000ae00ae7308 */ /* 0x000fe20000002400 */
[----:B------:R-:W-:Y:S02]  /*1b970*/  IADD3 R167, R167, 0x39, RZ ;  /* 0x00000039a7a77810 */ /* 0x000fe40007ffe0ff */
[----:B--2---:R-:W-:Y:S02]  /*1b980*/  FSEL R190, R190, -INF , !P6 ;  /* 0xff800000bebe7808 */ /* 0x004fe40007000000 */
[----:B------:R-:W-:-:S02]  /*1b990*/  FSEL R185, R185, -INF , !P2 ;  /* 0xff800000b9b97808 */ /* 0x000fc40005000000 */
[----:B-----5:R-:W-:Y:S01]  /*1b9a0*/  FSEL R180, R180, -INF , !P5 ;  /* 0xff800000b4b47808 */ /* 0x020fe20006800000 */
[----:B------:R-:W1:Y:S01]  /*1b9b0*/  MUFU.TANH R33, R33 ;  /* 0x0000002100217308 */ /* 0x000e620000002400 */
[----:B------:R-:W-:Y:S01]  /*1b9c0*/  FSEL R175, R175, -INF , !P1 ;  /* 0xff800000afaf7808 */ /* 0x000fe20004800000 */
[----:B------:R-:W-:Y:S01]  /*1b9d0*/  BAR.SYNC.DEFER_BLOCKING 0x0 ;  /* 0x0000000000007b1d */ /* 0x000fe20000010000 */
[CC--:B------:R-:W-:Y:S02]  /*1b9e0*/  ISETP.GE.AND P6, PT, R8.reuse, R244.reuse, PT ;  /* 0x000000f40800720c */ /* 0x0c0fe40003fc6270 */
[-C--:B------:R-:W-:Y:S02]  /*1b9f0*/  ISETP.GE.AND P2, PT, R8, R245.reuse, PT ;  /* 0x000000f50800720c */ /* 0x080fe40003f46270 */
[C---:B------:R-:W-:Y:S01]  /*1ba00*/  ISETP.GE.AND P5, PT, R167.reuse, R244, PT ;  /* 0x000000f4a700720c */ /* 0x040fe20003fa6270 */
[----:B------:R-:W2:Y:S01]  /*1ba10*/  MUFU.TANH R32, R32 ;  /* 0x0000002000207308 */ /* 0x000ea20000002400 */
[----:B------:R-:W-:-:S02]  /*1ba20*/  ISETP.GE.AND P1, PT, R167, R245, PT ;  /* 0x000000f5a700720c */ /* 0x000fc40003f26270 */
[CC--:B------:R-:W-:Y:S02]  /*1ba30*/  ISETP.LT.OR P6, PT, R8.reuse, R247.reuse, P6 ;  /* 0x000000f70800720c */ /* 0x0c0fe400037c1670 */
[-C--:B------:R-:W-:Y:S02]  /*1ba40*/  ISETP.LT.OR P2, PT, R8, R246.reuse, P2 ;  /* 0x000000f60800720c */ /* 0x080fe40001741670 */
[C---:B------:R-:W-:Y:S02]  /*1ba50*/  ISETP.LT.OR P5, PT, R167.reuse, R247, P5 ;  /* 0x000000f7a700720c */ /* 0x040fe40002fa1670 */
[----:B------:R-:W-:Y:S02]  /*1ba60*/  ISETP.LT.OR P1, PT, R167, R246, P1 ;  /* 0x000000f6a700720c */ /* 0x000fe40000f21670 */
[----:B---3--:R-:W-:Y:S02]  /*1ba70*/  FSEL R35, R4, -INF , !P4 ;  /* 0xff80000004237808 */ /* 0x008fe40006000000 */
[----:B------:R-:W-:-:S02]  /*1ba80*/  FSEL R176, R176, -INF , !P6 ;  /* 0xff800000b0b07808 */ /* 0x000fc40007000000 */
[----:B-1----:R-:W-:Y:S02]  /*1ba90*/  FSEL R33, R33, -INF , !P2 ;  /* 0xff80000021217808 */ /* 0x002fe40005000000 */
[----:B------:R-:W-:Y:S02]  /*1baa0*/  FSEL R174, R174, -INF , !P5 ;  /* 0xff800000aeae7808 */ /* 0x000fe40006800000 */
[----:B--2---:R-:W-:Y:S01]  /*1bab0*/  FSEL R32, R32, -INF , !P1 ;  /* 0xff80000020207808 */ /* 0x004fe20004800000 */
        /* <DEDUP_REMOVED lines=59> */
[----:B------:R-:W-:Y:S05]  /*1be70*/  BRA `(.L_x_6771) ;  /* 0x0000003000007947 */ /* 0x000fea0003800000 */
.L_x_6770:
[----:B------:R-:W-:-:S05]  /*1be80*/  IMAD.MOV.U32 R12, RZ, RZ, c[0x0][0x198] ;  /* 0x00006600ff0c7624 */ /* 0x000fca00078e00ff */
[----:B------:R-:W-:-:S04]  /*1be90*/  LEA R12, -R12, RZ, 0x6 ;  /* 0x000000ff0c0c7211 */ /* 0x000fc800078e31ff */
[----:B------:R-:W-:Y:S02]  /*1bea0*/  SHF.R.S32.HI R4, RZ, 0x1f, R12 ;  /* 0x0000001fff047819 */ /* 0x000fe4000001140c */
.L_x_6771:
        /* <DEDUP_REMOVED lines=32> */
.L_x_6769:
[----:B-1----:R-:W-:Y:S01]  /*1c0b0*/  FMNMX.FTZ R13, R164, R0, !PT ;  /* 0x00000000a40d7209 */ /* 0x002fe20007810000 */
        /* <DEDUP_REMOVED lines=35> */
[----:B-1----:R-:W-:-:S03]  /*1c2f0*/  FMNMX.FTZ R4, R13, R4, !PT ;  /* 0x000000040d047209 */ /* 0x002fc60007810000 */
[----:B------:R-:W-:Y:S01]  /*1c300*/  LDSM.16.MT88.4 R12, [R222+0x10000] ;  /* 0x01000000de0c783b */ /* 0x000fe20000004200 */
        /* <DEDUP_REMOVED lines=9> */
[----:B------:R-:W-:-:S04]  /*1c3a0*/  FSEL R177, R177, RZ, P2 ;  /* 0x000000ffb1b17208 */ /* 0x000fc80001000000 */
[----:B------:R-:W-:Y:S01]  /*1c3b0*/  FSEL R34, R34, RZ, P1 ;  /* 0x000000ff22227208 */ /* 0x000fe20000800000 */
[--C-:B------:R-:W-:Y:S02]  /*1c3c0*/  FFMA.FTZ R168, R2, c[0x0][0x23c], -R177.reuse ;  /* 0x00008f0002a87a23 */ /* 0x100fe400000108b1 */
[----:B------:R-:W-:Y:S01]  /*1c3d0*/  FFMA.FTZ R166, R6, c[0x0][0x23c], -R177 ;  /* 0x00008f0006a67a23 */ /* 0x000fe200000108b1 */
[----:B------:R-:W-:Y:S01]  /*1c3e0*/  FSEL R6, R170, RZ, P1 ;  /* 0x000000ffaa067208 */ /* 0x000fe20000800000 */
[--C-:B------:R-:W-:Y:S01]  /*1c3f0*/  FFMA.FTZ R2, R5, c[0x0][0x23c], -R34.reuse ;  /* 0x00008f0005027a23 */ /* 0x100fe20000010822 */
[----:B------:R-:W-:Y:S01]  /*1c400*/  FSEL R5, R171, RZ, P2 ;  /* 0x000000ffab057208 */ /* 0x000fe20001000000 */
[----:B------:R-:W-:Y:S01]  /*1c410*/  FFMA.FTZ R173, R9, c[0x0][0x23c], -R34 ;  /* 0x00008f0009ad7a23 */ /* 0x000fe20000010822 */
[----:B------:R-:W-:Y:S01]  /*1c420*/  MUFU.EX2 R168, R168 ;  /* 0x000000a800a87308 */ /* 0x000fe20000000800 */
[----:B------:R-:W-:Y:S01]  /*1c430*/  FADD.FTZ R6, R3, -R6 ;  /* 0x8000000603067221 */ /* 0x000fe20000010000 */
[----:B------:R-:W1:Y:S01]  /*1c440*/  LDSM.16.MT88.4 R8, [R221+0x10000] ;  /* 0x01000000dd08783b */ /* 0x000e620000004200 */
[----:B------:R-:W-:-:S02]  /*1c450*/  FADD.FTZ R4, R164, -R5 ;  /* 0x80000005a4047221 */ /* 0x000fc40000010000 */
[--C-:B------:R-:W-:Y:S02]  /*1c460*/  FFMA.FTZ R169, R0, c[0x0][0x23c], -R177.reuse ;  /* 0x00008f0000a97a23 */ /* 0x100fe400000108b1 */
[--C-:B------:R-:W-:Y:S01]  /*1c470*/  FFMA.FTZ R167, R184, c[0x0][0x23c], -R177.reuse ;  /* 0x00008f00b8a77a23 */ /* 0x100fe200000108b1 */
[----:B------:R-:W-:Y:S01]  /*1c480*/  MUFU.EX2 R166, R166 ;  /* 0x000000a600a67308 */ /* 0x000fe20000000800 */
[--C-:B------:R-:W-:Y:S02]  /*1c490*/  FFMA.FTZ R165, R165, c[0x0][0x23c], -R34.reuse ;  /* 0x00008f00a5a57a23 */ /* 0x100fe40000010822 */
[----:B------:R-:W-:Y:S02]  /*1c4a0*/  FFMA.FTZ R0, R7, c[0x0][0x23c], -R34 ;  /* 0x00008f0007007a23 */ /* 0x000fe40000010822 */
[----:B------:R-:W-:Y:S02]  /*1c4b0*/  FMUL.FTZ R172, R4, c[0x0][0x23c] ;  /* 0x00008f0004ac7a20 */ /* 0x000fe40000410000 */
[----:B------:R-:W-:Y:S01]  /*1c4c0*/  FMUL.FTZ R164, R6, c[0x0][0x23c] ;  /* 0x00008f0006a47a20 */ /* 0x000fe20000410000 */
[----:B------:R-:W2:Y:S01]  /*1c4d0*/  MUFU.EX2 R169, R169 ;  /* 0x000000a900a97308 */ /* 0x000ea20000000800 */
[----:B------:R-:W-:-:S02]  /*1c4e0*/  FFMA.FTZ R3, R26, c[0x0][0x23c], -R177 ;  /* 0x00008f001a037a23 */ /* 0x000fc400000108b1 */
[--C-:B------:R-:W-:Y:S02]  /*1c4f0*/  FFMA.FTZ R182, R24, c[0x0][0x23c], -R177.reuse ;  /* 0x00008f0018b67a23 */ /* 0x100fe400000108b1 */
[--C-:B------:R-:W-:Y:S02]  /*1c500*/  FFMA.FTZ R179, R22, c[0x0][0x23c], -R177.reuse ;  /* 0x00008f0016b37a23 */ /* 0x100fe400000108b1 */
[--C-:B------:R-:W-:Y:S01]  /*1c510*/  FFMA.FTZ R184, R20, c[0x0][0x23c], -R177.reuse ;  /* 0x00008f0014b87a23 */ /* 0x100fe200000108b1 */
[----:B------:R-:W3:Y:S01]  /*1c520*/  MUFU.EX2 R167, R167 ;  /* 0x000000a700a77308 */ /* 0x000ee20000000800 */
[--C-:B------:R-:W-:Y:S02]  /*1c530*/  FFMA.FTZ R181, R27, c[0x0][0x23c], -R34.reuse ;  /* 0x00008f001bb57a23 */ /* 0x100fe40000010822 */
[--C-:B------:R-:W-:Y:S02]  /*1c540*/  FFMA.FTZ R186, R25, c[0x0][0x23c], -R34.reuse ;  /* 0x00008f0019ba7a23 */ /* 0x100fe40000010822 */
[--C-:B------:R-:W-:Y:S01]  /*1c550*/  FFMA.FTZ R183, R23, c[0x0][0x23c], -R34.reuse ;  /* 0x00008f0017b77a23 */ /* 0x100fe20000010822 */
[----:B------:R-:W-:Y:S01]  /*1c560*/  LDSM.16.MT88.4 R24, [R220+0x10800] ;  /* 0x01080000dc18783b */ /* 0x000fe20000004200 */
[----:B------:R-:W-:Y:S01]  /*1c570*/  FFMA.FTZ R188, R21, c[0x0][0x23c], -R34 ;  /* 0x00008f0015bc7a23 */ /* 0x000fe20000010822 */
[----:B------:R-:W-:Y:S01]  /*1c580*/  MUFU.EX2 R165, R165 ;  /* 0x000000a500a57308 */ /* 0x000fe20000000800 */
[----:B--2---:R-:W-:Y:S01]  /*1c590*/  F2FP.PACK_AB R4, R168, R169 ;  /* 0x000000a9a804723e */ /* 0x004fe200000000ff */
[----:B------:R-:W-:Y:S01]  /*1c5a0*/  LDSM.16.MT88.4 R20, [R224+0x12800] ;  /* 0x01280000e014783b */ /* 0x000fe20000004200 */
[----:B------:R-:W-:-:S02]  /*1c5b0*/  FFMA.FTZ R193, R196, c[0x0][0x23c], -R177 ;  /* 0x00008f00c4c17a23 */ /* 0x000fc400000108b1 */
[--C-:B------:R-:W-:Y:S02]  /*1c5c0*/  FFMA.FTZ R195, R190, c[0x0][0x23c], -R177.reuse ;  /* 0x00008f00bec37a23 */ /* 0x100fe400000108b1 */
[--C-:B------:R-:W-:Y:S01]  /*1c5d0*/  FFMA.FTZ R194, R194, c[0x0][0x23c], -R177.reuse ;  /* 0x00008f00c2c27a23 */ /* 0x100fe200000108b1 */
[----:B------:R-:W2:Y:S01]  /*1c5e0*/  MUFU.EX2 R2, R2 ;  /* 0x0000000200027308 */ /* 0x000ea20000000800 */
[----:B---3--:R-:W-:Y:S01]  /*1c5f0*/  F2FP.PACK_AB R6, R166, R167 ;  /* 0x000000a7a606723e */ /* 0x008fe200000000ff */
[----:B------:R-:W-:Y:S02]  /*1c600*/  FFMA.FTZ R192, R192, c[0x0][0x23c], -R177 ;  /* 0x00008f00c0c07a23 */ /* 0x000fe400000108b1 */
        /* <DEDUP_REMOVED lines=8> */
[----:B--2---:R-:W-:Y:S01]  /*1c690*/  F2FP.PACK_AB R5, R2, R165 ;  /* 0x000000a50205723e */ /* 0x004fe200000000ff */
[--C-:B------:R-:W-:Y:S02]  /*1c6a0*/  FFMA.FTZ R176, R176, c[0x0][0x23c], -R177.reuse ;  /* 0x00008f00b0b07a23 */ /* 0x100fe400000108b1 */
[----:B------:R-:W-:Y:S02]  /*1c6b0*/  FFMA.FTZ R177, R174, c[0x0][0x23c], -R177 ;  /* 0x00008f00aeb17a23 */ /* 0x000fe400000108b1 */
[----:B------:R-:W-:-:S02]  /*1c6c0*/  FFMA.FTZ R174, R175, c[0x0][0x23c], -R34 ;  /* 0x00008f00afae7a23 */ /* 0x000fc40000010822 */
[----:B------:R-:W2:Y:S01]  /*1c6d0*/  MUFU.EX2 R172, R172 ;  /* 0x000000ac00ac7308 */ /* 0x000ea20000000800 */
[--C-:B------:R-:W-:Y:S02]  /*1c6e0*/  FFMA.FTZ R175, R35, c[0x0][0x23c], -R34.reuse ;  /* 0x00008f0023af7a23 */ /* 0x100fe40000010822 */
[--C-:B------:R-:W-:Y:S02]  /*1c6f0*/  FFMA.FTZ R178, R33, c[0x0][0x23c], -R34.reuse ;  /* 0x00008f0021b27a23 */ /* 0x100fe40000010822 */
[----:B------:R-:W-:Y:S02]  /*1c700*/  FFMA.FTZ R191, R32, c[0x0][0x23c], -R34 ;  /* 0x00008f0020bf7a23 */ /* 0x000fe40000010822 */
[----:B------:R-:W-:Y:S01]  /*1c710*/  LDSM.16.MT88.4 R32, [R221+0x11800] ;  /* 0x01180000dd20783b */ /* 0x000fe20000004200 */
[----:B------:R-:W4:Y:S01]  /*1c720*/  MUFU.EX2 R164, R164 ;  /* 0x000000a400a47308 */ /* 0x000f220000000800 */
[----:B---3--:R-:W-:Y:S01]  /*1c730*/  F2FP.PACK_AB R7, R173, R0 ;  /* 0x00000000ad07723e */ /* 0x008fe200000000ff */
[----:B--2---:R-:W-:-:S06]  /*1c740*/  FMUL.FTZ R160, R160, R172 ;  /* 0x000000aca0a07220 */ /* 0x004fcc0000410000 */
[----:B------:R-:W-:Y:S01]  /*1c750*/  MUFU.EX2 R3, R3 ;  /* 0x0000000300037308 */ /* 0x000fe20000000800 */
[-C--:B------:R-:W-:Y:S02]  /*1c760*/  FMUL.FTZ R161, R161, R172.reuse ;  /* 0x000000aca1a17220 */ /* 0x080fe40000410000 */
[-C--:B------:R-:W-:Y:S02]  /*1c770*/  FMUL.FTZ R156, R156, R172.reuse ;  /* 0x000000ac9c9c7220 */ /* 0x080fe40000410000 */
[----:B------:R-:W-:Y:S02]  /*1c780*/  FMUL.FTZ R157, R157, R172 ;  /* 0x000000ac9d9d7220 */ /* 0x000fe40000410000 */
[-C--:B----4-:R-:W-:Y:S01]  /*1c790*/  FMUL.FTZ R162, R162, R164.reuse ;  /* 0x000000a4a2a27220 */ /* 0x090fe20000410000 */
[----:B------:R-:W2:Y:S01]  /*1c7a0*/  MUFU.EX2 R182, R182 ;  /* 0x000000b600b67308 */ /* 0x000ea20000000800 */
        /* <DEDUP_REMOVED lines=30> */
[C---:B-1----:R-:W-:Y:S01]  /*1c990*/  HMMA.16816.F32 R144, R4.reuse, R8, R144 ;  /* 0x000000080490723c */ /* 0x042fe20000001890 */
[----:B------:R-:W-:Y:S02]  /*1c9a0*/  FMUL.FTZ R137, R137, R172 ;  /* 0x000000ac89897220 */ /* 0x000fe40000410000 */
        /* <DEDUP_REMOVED lines=24> */
[----:B----4-:R-:W-:Y:S01]  /*1cb30*/  HMMA.16816.F32 R36, R4, R12, R36 ;  /* 0x0000000c0424723c */ /* 0x010fe20000001824 */
[----:B------:R-:W-:-:S02]  /*1cb40*/  FMUL.FTZ R45, R45, R172 ;  /* 0x000000ac2d2d7220 */ /* 0x000fc40000410000 */
        /* <DEDUP_REMOVED lines=8> */
[----:B------:R-:W-:Y:S01]  /*1cbd0*/  MUFU.EX2 R195, R195 ;  /* 0x000000c300c37308 */ /* 0x000fe20000000800 */
        /* <DEDUP_REMOVED lines=28> */
[----:B----4-:R-:W-:Y:S01]  /*1cda0*/  HMMA.16816.F32 R60, R4, R12, R60 ;  /* 0x0000000c043c723c */ /* 0x010fe2000000183c */
[----:B------:R-:W-:Y:S02]  /*1cdb0*/  FMUL.FTZ R69, R69, R172 ;  /* 0x000000ac45457220 */ /* 0x000fe40000410000 */
[-C--:B------:R-:W-:Y:S01]  /*1cdc0*/  FMUL.FTZ R70, R70, R164.reuse ;  /* 0x000000a446467220 */ /* 0x080fe20000410000 */
[----:B------:R-:W-:Y:S01]  /*1cdd0*/  MUFU.EX2 R180, R180 ;  /* 0x000000b400b47308 */ /* 0x000fe20000000800 */
[----:B------:R-:W-:-:S02]  /*1cde0*/  FMUL.FTZ R71, R71, R164 ;  /* 0x000000a447477220 */ /* 0x000fc40000410000 */
[-C--:B------:R-:W-:Y:S01]  /*1cdf0*/  FMUL.FTZ R72, R72, R172.reuse ;  /* 0x000000ac48487220 */ /* 0x080fe20000410000 */
[C---:B------:R-:W-:Y:S01]  /*1ce00*/  HMMA.16816.F32 R64, R4.reuse, R14, R64 ;  /* 0x0000000e0440723c */ /* 0x040fe20000001840 */
[----:B------:R-:W-:Y:S01]  /*1ce10*/  FMUL.FTZ R73, R73, R172 ;  /* 0x000000ac49497220 */ /* 0x000fe20000410000 */
[----:B------:R-:W4:Y:S01]  /*1ce20*/  LDSM.16.MT88.4 R12, [R221+0x14000] ;  /* 0x01400000dd0c783b */ /* 0x000f220000004200 */
        /* <DEDUP_REMOVED lines=8> */
[----:B------:R-:W-:Y:S02]  /*1ceb0*/  FMUL.FTZ R79, R79, R164 ;  /* 0x000000a44f4f7220 */ /* 0x000fe40000410000 */
[-C--:B------:R-:W-:Y:S01]  /*1cec0*/  FMUL.FTZ R80, R80, R172.reuse ;  /* 0x000000ac50507220 */ /* 0x080fe20000410000 */
[----:B------:R-:W-:Y:S01]  /*1ced0*/  HMMA.16816.F32 R72, R4, R10, R72 ;  /* 0x0000000a0448723c */ /* 0x000fe20000001848 */
[----:B------:R-:W1:Y:S01]  /*1cee0*/  LDSM.16.MT88.4 R8, [R220+0x14000] ;  /* 0x01400000dc08783b */ /* 0x000e620000004200 */
        /* <DEDUP_REMOVED lines=33> */
[-C--:B------:R-:W-:Y:S02]  /*1d100*/  FMUL.FTZ R102, R102, R164.reuse ;  /* 0x000000a466667220 */ /* 0x080fe40000410000 */
[----:B------:R-:W-:Y:S02]  /*1d110*/  FMUL.FTZ R103, R103, R164 ;  /* 0x000000a467677220 */ /* 0x000fe40000410000 */
[-C--:B------:R-:W-:Y:S01]  /*1d120*/  FMUL.FTZ R104, R104, R172.reuse ;  /* 0x000000ac68687220 */ /* 0x080fe20000410000 */
[----:B------:R-:W-:Y:S01]  /*1d130*/  HMMA.16816.F32 R96, R4, R10, R96 ;  /* 0x0000000a0460723c */ /* 0x000fe20000001860 */
[----:B------:R-:W1:Y:S01]  /*1d140*/  LDSM.16.MT88.4 R8, [R221+0x16000] ;  /* 0x01600000dd08783b */ /* 0x000e620000004200 */
        /* <DEDUP_REMOVED lines=15> */
[----:B----4-:R-:W-:Y:S01]  /*1d240*/  HMMA.16816.F32 R108, R4, R12, R108 ;  /* 0x0000000c046c723c */ /* 0x010fe2000000186c */
[----:B------:R-:W-:Y:S02]  /*1d250*/  FMUL.FTZ R117, R117, R172 ;  /* 0x000000ac75757220 */ /* 0x000fe40000410000 */
[-C--:B------:R-:W-:Y:S02]  /*1d260*/  FMUL.FTZ R118, R118, R164.reuse ;  /* 0x000000a476767220 */ /* 0x080fe40000410000 */
[----:B------:R-:W-:-:S02]  /*1d270*/  FMUL.FTZ R119, R119, R164 ;  /* 0x000000a477777220 */ /* 0x000fc40000410000 */
[-C--:B------:R-:W-:Y:S01]  /*1d280*/  FMUL.FTZ R120, R120, R172.reuse ;  /* 0x000000ac78787220 */ /* 0x080fe20000410000 */
[C---:B------:R-:W-:Y:S01]  /*1d290*/  HMMA.16816.F32 R112, R4.reuse, R14, R112 ;  /* 0x0000000e0470723c */ /* 0x040fe20000001870 */
[----:B------:R-:W-:Y:S01]  /*1d2a0*/  FMUL.FTZ R121, R121, R172 ;  /* 0x000000ac79797220 */ /* 0x000fe20000410000 */
[----:B------:R-:W4:Y:S01]  /*1d2b0*/  LDSM.16.MT88.4 R12, [R224+0x10800] ;  /* 0x01080000e00c783b */ /* 0x000f220000004200 */
[-C--:B------:R-:W-:Y:S02]  /*1d2c0*/  FMUL.FTZ R122, R122, R164.reuse ;  /* 0x000000a47a7a7220 */ /* 0x080fe40000410000 */
        /* <DEDUP_REMOVED lines=19> */
[----:B--2---:R-:W-:Y:S02]  /*1d400*/  F2FP.PACK_AB R4, R182, R3 ;  /* 0x00000003b604723e */ /* 0x004fe400000000ff */
[----:B-----5:R-:W-:Y:S01]  /*1d410*/  F2FP.PACK_AB R5, R186, R181 ;  /* 0x000000b5ba05723e */ /* 0x020fe200000000ff */
[----:B------:R-:W-:Y:S01]  /*1d420*/  FADD.FTZ R3, R3, R166 ;  /* 0x000000a603037221 */ /* 0x000fe20000010000 */
[----:B------:R-:W-:Y:S02]  /*1d430*/  F2FP.PACK_AB R6, R184, R179 ;  /* 0x000000b3b806723e */ /* 0x000fe400000000ff */
[----:B------:R-:W-:Y:S01]  /*1d440*/  F2FP.PACK_AB R7, R188, R183 ;  /* 0x000000b7bc07723e */ /* 0x000fe200000000ff */
[----:B------:R-:W-:-:S04]  /*1d450*/  FADD.FTZ R182, R182, R3 ;  /* 0x00000003b6b67221 */ /* 0x000fc80000010000 */
[----:B------:R-:W-:Y:S02]  /*1d460*/  FADD.FTZ R179, R179, R182 ;  /* 0x000000b6b3b37221 */ /* 0x000fe40000010000 */
[----:B----4-:R-:W-:Y:S02]  /*1d470*/  HMMA.16816.F32 R160, R4, R12, R160 ;  /* 0x0000000c04a0723c */ /* 0x010fe400000018a0 */
[----:B------:R-:W-:-:S06]  /*1d480*/  FADD.FTZ R184, R184, R179 ;  /* 0x000000b3b8b87221 */ /* 0x000fcc0000010000 */
        /* <DEDUP_REMOVED lines=35> */
[C---:B--2---:R-:W-:Y:S08]  /*1d6c0*/  HMMA.16816.F32 R100, R4.reuse, R12, R100 ;  /* 0x0000000c0464723c */ /* 0x044ff00000001864 */
        /* <DEDUP_REMOVED lines=14> */
[----:B------:R-:W-:Y:S02]  /*1d7b0*/  F2FP.PACK_AB R6, R195, R192 ;  /* 0x000000c0c306723e */ /* 0x000fe400000000ff */
[----:B------:R-:W-:-:S07]  /*1d7c0*/  F2FP.PACK_AB R7, R196, R187 ;  /* 0x000000bbc407723e */ /* 0x000fce00000000ff */
[C---:B-----5:R-:W-:Y:S08]  /*1d7d0*/  HMMA.16816.F32 R144, R4.reuse, R20, R144 ;  /* 0x000000140490723c */ /* 0x060ff00000001890 */
        /* <DEDUP_REMOVED lines=90> */
[C---:B---3--:R-:W-:Y:S01]  /*1dd80*/  HMMA.16816.F32 R68, R4.reuse, R16, R68 ;  /* 0x000000100444723c */ /* 0x048fe20000001844 */
[----:B------:R-:W-:Y:S01]  /*1dd90*/  FADD.FTZ R174, R174, R3 ;  /* 0x00000003aeae7221 */ /* 0x000fe20000010000 */
[----:B------:R-:W-:Y:S01]  /*1dda0*/  MOV R3, R170 ;  /* 0x000000aa00037202 */ /* 0x000fe20000000f00 */
        /* <DEDUP_REMOVED lines=25> */
.L_x_6766:
        /* <DEDUP_REMOVED lines=17> */
.L_x_6776:
        /* <DEDUP_REMOVED lines=65> */
.L_x_6773:
        /* <DEDUP_REMOVED lines=14> */
[----:B------:R-:W-:Y:S01]  /*1e540*/  ISETP.GT.AND P0, PT, R240, R231, PT ;  /* 0x000000e7f000720c */ /* 0x000fe20003f04270 */
        /* <DEDUP_REMOVED lines=15> */
[----:B------:R-:W3:Y:S06]  /*1e640*/  LDSM.16.M88.4 R8, [R229+0x8000] ;  /* 0x00800000e508783b */ /* 0x000eec0000000200 */
        /* <DEDUP_REMOVED lines=16> */
[----:B------:R-:W4:Y:S06]  /*1e750*/  LDSM.16.M88.4 R196, [R223+0x8800] ;  /* 0x00880000dfc4783b */ /* 0x000f2c0000000200 */
[----:B------:R-:W-:Y:S01]  /*1e760*/  LDSM.16.M88.4 R200, [R223+0x9800] ;  /* 0x00980000dfc8783b */ /* 0x000fe20000000200 */
[C---:B------:R-:W-:Y:S08]  /*1e770*/  HMMA.16816.F32 R24, R32.reuse, R26, RZ ;  /* 0x0000001a2018723c */ /* 0x040ff000000018ff */
[C---:B-----5:R-:W-:Y:S08]  /*1e780*/  HMMA.16816.F32 R28, R32.reuse, R164, RZ ;  /* 0x000000a4201c723c */ /* 0x060ff000000018ff */
[----:B------:R-:W-:Y:S01]  /*1e790*/  HMMA.16816.F32 R32, R32, R166, RZ ;  /* 0x000000a62020723c */ /* 0x000fe200000018ff */
[----:B------:R-:W5:Y:S07]  /*1e7a0*/  LDSM.16.M88.4 R164, [R223+0x9000] ;  /* 0x00900000dfa4783b */ /* 0x000f6e0000000200 */
[C---:B-1----:R-:W-:Y:S08]  /*1e7b0*/  HMMA.16816.F32 R4, R168.reuse, R172, R4 ;  /* 0x000000aca804723c */ /* 0x042ff00000001804 */
[C---:B------:R-:W-:Y:S01]  /*1e7c0*/  HMMA.16816.F32 R8, R168.reuse, R174, R8 ;  /* 0x000000aea808723c */ /* 0x040fe20000001808 */
        /* <DEDUP_REMOVED lines=8> */
[----:B------:R-:W-:Y:S01]  /*1e850*/  HMMA.16816.F32 R32, R168, R186, R32 ;  /* 0x000000baa820723c */ /* 0x000fe20000001820 */
[----:B------:R-:W1:Y:S06]  /*1e860*/  LDSM.16.M88.4 R168, [R216+0x1000] ;  /* 0x00100000d8a8783b */ /* 0x000e6c0000000200 */
[----:B------:R-:W1:Y:S01]  /*1e870*/  LDSM.16.M88.4 R184, [R216+0x1800] ;  /* 0x00180000d8b8783b */ /* 0x000e620000000200 */
[C---:B--2---:R-:W-:Y:S08]  /*1e880*/  HMMA.16816.F32 R4, R188.reuse, R192, R4 ;  /* 0x000000c0bc04723c */ /* 0x044ff00000001804 */
[C---:B------:R-:W-:Y:S01]  /*1e890*/  HMMA.16816.F32 R8, R188.reuse, R194, R8 ;  /* 0x000000c2bc08723c */ /* 0x040fe20000001808 */
[----:B------:R-:W-:Y:S07]  /*1e8a0*/  LDSM.16.M88.4 R192, [R229+0xa000] ;  /* 0x00a00000e5c0783b */ /* 0x000fee0000000200 */
[C---:B----4-:R-:W-:Y:S08]  /*1e8b0*/  HMMA.16816.F32 R12, R188.reuse, R196, R12 ;  /* 0x000000c4bc0c723c */ /* 0x050ff0000000180c */
[C---:B------:R-:W-:Y:S01]  /*1e8c0*/  HMMA.16816.F32 R16, R188.reuse, R198, R16 ;  /* 0x000000c6bc10723c */ /* 0x040fe20000001810 */
[----:B------:R-:W-:Y:S07]  /*1e8d0*/  LDSM.16.M88.4 R196, [R229+0xa800] ;  /* 0x00a80000e5c4783b */ /* 0x000fee0000000200 */
[C---:B-----5:R-:W-:Y:S08]  /*1e8e0*/  HMMA.16816.F32 R20, R188.reuse, R164, R20 ;  /* 0x000000a4bc14723c */ /* 0x060ff00000001814 */
[C---:B------:R-:W-:Y:S01]  /*1e8f0*/  HMMA.16816.F32 R24, R188.reuse, R166, R24 ;  /* 0x000000a6bc18723c */ /* 0x040fe20000001818 */
[----:B------:R-:W2:Y:S07]  /*1e900*/  LDSM.16.M88.4 R164, [R230+0x2000] ;  /* 0x00200000e6a4783b */ /* 0x000eae0000000200 */
[C---:B------:R-:W-:Y:S08]  /*1e910*/  HMMA.16816.F32 R28, R188.reuse, R200, R28 ;  /* 0x000000c8bc1c723c */ /* 0x040ff0000000181c */
[----:B------:R-:W-:Y:S01]  /*1e920*/  HMMA.16816.F32 R32, R188, R202, R32 ;  /* 0x000000cabc20723c */ /* 0x000fe20000001820 */
[----:B------:R-:W4:Y:S06]  /*1e930*/  LDSM.16.M88.4 R188, [R229+0xb000] ;  /* 0x00b00000e5bc783b */ /* 0x000f2c0000000200 */
[----:B------:R-:W5:Y:S01]  /*1e940*/  LDSM.16.M88.4 R200, [R229+0xb800] ;  /* 0x00b80000e5c8783b */ /* 0x000f620000000200 */
[C---:B-1----:R-:W-:Y:S08]  /*1e950*/  HMMA.16816.F32 R4, R172.reuse, R176, R4 ;  /* 0x000000b0ac04723c */ /* 0x042ff00000001804 */
[C---:B------:R-:W-:Y:S01]  /*1e960*/  HMMA.16816.F32 R8, R172.reuse, R178, R8 ;  /* 0x000000b2ac08723c */ /* 0x040fe20000001808 */
[----:B------:R-:W-:Y:S07]  /*1e970*/  LDSM.16.M88.4 R176, [R215] ;  /* 0x00000000d7b0783b */ /* 0x000fee0000000200 */
[C---:B---3--:R-:W-:Y:S08]  /*1e980*/  HMMA.16816.F32 R12, R172.reuse, R180, R12 ;  /* 0x000000b4ac0c723c */ /* 0x048ff0000000180c */
[C---:B------:R-:W-:Y:S01]  /*1e990*/  HMMA.16816.F32 R16, R172.reuse, R182, R16 ;  /* 0x000000b6ac10723c */ /* 0x040fe20000001810 */
[----:B------:R-:W-:Y:S07]  /*1e9a0*/  LDSM.16.M88.4 R180, [R214] ;  /* 0x00000000d6b4783b */ /* 0x000fee0000000200 */
[C---:B------:R-:W-:Y:S08]  /*1e9b0*/  HMMA.16816.F32 R20, R172.reuse, R168, R20 ;  /* 0x000000a8ac14723c */ /* 0x040ff00000001814 */
[C---:B------:R-:W-:Y:S01]  /*1e9c0*/  HMMA.16816.F32 R24, R172.reuse, R170, R24 ;  /* 0x000000aaac18723c */ /* 0x040fe20000001818 */
[----:B------:R-:W1:Y:S07]  /*1e9d0*/  LDSM.16.M88.4 R168, [R228+0x2000] ;  /* 0x00200000e4a8783b */ /* 0x000e6e0000000200 */
[C---:B------:R-:W-:Y:S08]  /*1e9e0*/  HMMA.16816.F32 R28, R172.reuse, R184, R28 ;  /* 0x000000b8ac1c723c */ /* 0x040ff0000000181c */
[----:B------:R-:W-:Y:S01]  /*1e9f0*/  HMMA.16816.F32 R32, R172, R186, R32 ;  /* 0x000000baac20723c */ /* 0x000fe20000001820 */
[----:B------:R-:W3:Y:S06]  /*1ea00*/  LDSM.16.M88.4 R172, [R213] ;  /* 0x00000000d5ac783b */ /* 0x000eec0000000200 */
[----:B------:R-:W1:Y:S01]  /*1ea10*/  LDSM.16.M88.4 R184, [R212] ;  /* 0x00000000d4b8783b */ /* 0x000e620000000200 */
        /* <DEDUP_REMOVED lines=11> */
[----:B------:R-:W4:Y:S06]  /*1ead0*/  LDSM.16.M88.4 R164, [R223+0xb000] ;  /* 0x00b00000dfa4783b */ /* 0x000f2c0000000200 */
[----:B------:R-:W5:Y:S01]  /*1eae0*/  LDSM.16.M88.4 R200, [R223+0xb800] ;  /* 0x00b80000dfc8783b */ /* 0x000f620000000200 */
        /* <DEDUP_REMOVED lines=11> */
[----:B------:R-:W3:Y:S06]  /*1eba0*/  LDSM.16.M88.4 R168, [R216+0x3000] ;  /* 0x00300000d8a8783b */ /* 0x000eec0000000200 */
[----:B------:R-:W1:Y:S01]  /*1ebb0*/  LDSM.16.M88.4 R184, [R216+0x3800] ;  /* 0x00380000d8b8783b */ /* 0x000e620000000200 */
        /* <DEDUP_REMOVED lines=15> */
[----:B------:R-:W-:Y:S07]  /*1ecb0*/  LDSM.16.M88.4 R176, [R211] ;  /* 0x00000000d3b0783b */ /* 0x000fee0000000200 */
[C---:B------:R-:W-:Y:S08]  /*1ecc0*/  HMMA.16816.F32 R12, R172.reuse, R180, R12 ;  /* 0x000000b4ac0c723c */ /* 0x040ff0000000180c */
[C---:B------:R-:W-:Y:S01]  /*1ecd0*/  HMMA.16816.F32 R16, R172.reuse, R182, R16 ;  /* 0x000000b6ac10723c */ /* 0x040fe20000001810 */
[----:B------:R-:W-:Y:S07]  /*1ece0*/  LDSM.16.M88.4 R180, [R210] ;  /* 0x00000000d2b4783b */ /* 0x000fee0000000200 */
[C---:B---3--:R-:W-:Y:S08]  /*1ecf0*/  HMMA.16816.F32 R20, R172.reuse, R168, R20 ;  /* 0x000000a8ac14723c */ /* 0x048ff00000001814 */
        /* <DEDUP_REMOVED lines=18> */
[----:B------:R-:W-:Y:S01]  /*1ee20*/  LDSM.16.M88.4 R200, [R216+0x4800] ;  /* 0x00480000d8c8783b */ /* 0x000fe20000000200 */
        /* <DEDUP_REMOVED lines=12> */
[----:B------:R-:W5:Y:S01]  /*1eef0*/  LDSM.16.M88.4 R184, [R216+0x5800] ;  /* 0x00580000d8b8783b */ /* 0x000f620000000200 */
        /* <DEDUP_REMOVED lines=9> */
[C---:B-1----:R-:W-:Y:S08]  /*1ef90*/  HMMA.16816.F32 R28, R188.reuse, R172, R28 ;  /* 0x000000acbc1c723c */ /* 0x042ff0000000181c */
[----:B------:R-:W-:Y:S01]  /*1efa0*/  HMMA.16816.F32 R32, R188, R174, R32 ;  /* 0x000000aebc20723c */ /* 0x000fe20000001820 */
[----:B------:R-:W1:Y:S06]  /*1efb0*/  LDSM.16.M88.4 R172, [R229+0xf000] ;  /* 0x00f00000e5ac783b */ /* 0x000e6c0000000200 */
[----:B------:R-:W-:Y:S01]  /*1efc0*/  LDSM.16.M88.4 R188, [R228+0x6000] ;  /* 0x00600000e4bc783b */ /* 0x000fe20000000200 */
[C---:B------:R-:W-:Y:S08]  /*1efd0*/  HMMA.16816.F32 R4, R176.reuse, R180, R4 ;  /* 0x000000b4b004723c */ /* 0x040ff00000001804 */
[C---:B------:R-:W-:Y:S01]  /*1efe0*/  HMMA.16816.F32 R8, R176.reuse, R182, R8 ;  /* 0x000000b6b008723c */ /* 0x040fe20000001808 */
[----:B------:R-:W1:Y:S07]  /*1eff0*/  LDSM.16.M88.4 R180, [R229+0xf800] ;  /* 0x00f80000e5b4783b */ /* 0x000e6e0000000200 */
[C---:B------:R-:W-:Y:S08]  /*1f000*/  HMMA.16816.F32 R12, R176.reuse, R200, R12 ;  /* 0x000000c8b00c723c */ /* 0x040ff0000000180c */
[C---:B------:R-:W-:Y:S01]  /*1f010*/  HMMA.16816.F32 R16, R176.reuse, R202, R16 ;  /* 0x000000cab010723c */ /* 0x040fe20000001810 */
[----:B------:R-:W1:Y:S07]  /*1f020*/  LDSM.16.M88.4 R200, [R207] ;  /* 0x00000000cfc8783b */ /* 0x000e6e0000000200 */
[C---:B---3--:R-:W-:Y:S08]  /*1f030*/  HMMA.16816.F32 R20, R176.reuse, R168, R20 ;  /* 0x000000a8b014723c */ /* 0x048ff00000001814 */
[C---:B------:R-:W-:Y:S01]  /*1f040*/  HMMA.16816.F32 R24, R176.reuse, R170, R24 ;  /* 0x000000aab018723c */ /* 0x040fe20000001818 */
[----:B------:R-:W3:Y:S07]  /*1f050*/  LDSM.16.M88.4 R168, [R206] ;  /* 0x00000000cea8783b */ /* 0x000eee0000000200 */
[C---:B-----5:R-:W-:Y:S08]  /*1f060*/  HMMA.16816.F32 R28, R176.reuse, R184, R28 ;  /* 0x000000b8b01c723c */ /* 0x060ff0000000181c */
[----:B------:R-:W-:Y:S01]  /*1f070*/  HMMA.16816.F32 R32, R176, R186, R32 ;  /* 0x000000bab020723c */ /* 0x000fe20000001820 */
[----:B------:R-:W5:Y:S06]  /*1f080*/  LDSM.16.M88.4 R176, [R205] ;  /* 0x00000000cdb0783b */ /* 0x000f6c0000000200 */
[----:B------:R-:W-:Y:S01]  /*1f090*/  LDSM.16.M88.4 R184, [R226+0x6000] ;  /* 0x00600000e2b8783b */ /* 0x000fe20000000200 */
[C---:B--2---:R-:W-:Y:S08]  /*1f0a0*/  HMMA.16816.F32 R4, R192.reuse, R196, R4 ;  /* 0x000000c4c004723c */ /* 0x044ff00000001804 */
[C---:B------:R-:W-:Y:S01]  /*1f0b0*/  HMMA.16816.F32 R8, R192.reuse, R198, R8 ;  /* 0x000000c6c008723c */ /* 0x040fe20000001808 */
[----:B------:R-:W-:Y:S07]  /*1f0c0*/  LDSM.16.M88.4 R196, [R223+0xe000] ;  /* 0x00e00000dfc4783b */ /* 0x000fee0000000200 */
[C---:B----4-:R-:W-:Y:S08]  /*1f0d0*/  HMMA.16816.F32 R12, R192.reuse, R164, R12 ;  /* 0x000000a4c00c723c */ /* 0x050ff0000000180c */
[C---:B------:R-:W-:Y:S01]  /*1f0e0*/  HMMA.16816.F32 R16, R192.reuse, R166, R16 ;  /* 0x000000a6c010723c */ /* 0x040fe20000001810 */
[----:B------:R-:W2:Y:S07]  /*1f0f0*/  LDSM.16.M88.4 R164, [R204] ;  /* 0x00000000cca4783b */ /* 0x000eae0000000200 */
[C---:B-1----:R-:W-:Y:S08]  /*1f100*/  HMMA.16816.F32 R20, R192.reuse, R172, R20 ;  /* 0x000000acc014723c */ /* 0x042ff00000001814 */
[C---:B------:R-:W-:Y:S01]  /*1f110*/  HMMA.16816.F32 R24, R192.reuse, R174, R24 ;  /* 0x000000aec018723c */ /* 0x040fe20000001818 */
[----:B------:R-:W1:Y:S07]  /*1f120*/  LDSM.16.M88.4 R172, [R223+0xe800] ;  /* 0x00e80000dfac783b */ /* 0x000e6e0000000200 */
[C---:B------:R-:W-:Y:S08]  /*1f130*/  HMMA.16816.F32 R28, R192.reuse, R180, R28 ;  /* 0x000000b4c01c723c */ /* 0x040ff0000000181c */
[----:B------:R-:W-:Y:S01]  /*1f140*/  HMMA.16816.F32 R32, R192, R182, R32 ;  /* 0x000000b6c020723c */ /* 0x000fe20000001820 */
[----:B------:R-:W4:Y:S06]  /*1f150*/  LDSM.16.M88.4 R180, [R223+0xf000] ;  /* 0x00f00000dfb4783b */ /* 0x000f2c0000000200 */
[----:B------:R-:W-:Y:S01]  /*1f160*/  LDSM.16.M88.4 R192, [R225+0x6000] ;  /* 0x00600000e1c0783b */ /* 0x000fe20000000200 */
[C---:B------:R-:W-:Y:S08]  /*1f170*/  HMMA.16816.F32 R4, R188.reuse, R200, R4 ;  /* 0x000000c8bc04723c */ /* 0x040ff00000001804 */
[C---:B------:R-:W-:Y:S01]  /*1f180*/  HMMA.16816.F32 R8, R188.reuse, R202, R8 ;  /* 0x000000cabc08723c */ /* 0x040fe20000001808 */
[----:B------:R-:W-:Y:S07]  /*1f190*/  LDSM.16.M88.4 R200, [R216+0x6000] ;  /* 0x00600000d8c8783b */ /* 0x000fee0000000200 */
[C---:B---3--:R-:W-:Y:S08]  /*1f1a0*/  HMMA.16816.F32 R12, R188.reuse, R168, R12 ;  /* 0x000000a8bc0c723c */ /* 0x048ff0000000180c */
[C---:B------:R-:W-:Y:S01]  /*1f1b0*/  HMMA.16816.F32 R16, R188.reuse, R170, R16 ;  /* 0x000000aabc10723c */ /* 0x040fe20000001810 */
[----:B------:R-:W3:Y:S07]  /*1f1c0*/  LDSM.16.M88.4 R168, [R223+0xf800] ;  /* 0x00f80000dfa8783b */ /* 0x000eee0000000200 */
[C---:B-----5:R-:W-:Y:S08]  /*1f1d0*/  HMMA.16816.F32 R20, R188.reuse, R176, R20 ;  /* 0x000000b0bc14723c */ /* 0x060ff00000001814 */
[C---:B------:R-:W-:Y:S08]  /*1f1e0*/  HMMA.16816.F32 R24, R188.reuse, R178, R24 ;  /* 0x000000b2bc18723c */ /* 0x040ff00000001818 */
[C---:B--2---:R-:W-:Y:S08]  /*1f1f0*/  HMMA.16816.F32 R28, R188.reuse, R164, R28 ;  /* 0x000000a4bc1c723c */ /* 0x044ff0000000181c */
[----:B------:R-:W-:Y:S01]  /*1f200*/  HMMA.16816.F32 R32, R188, R166, R32 ;  /* 0x000000a6bc20723c */ /* 0x000fe20000001820 */
[----:B------:R-:W2:Y:S07]  /*1f210*/  LDSM.16.M88.4 R164, [R216+0x6800] ;  /* 0x00680000d8a4783b */ /* 0x000eae0000000200 */
[C---:B------:R-:W-:Y:S08]  /*1f220*/  HMMA.16816.F32 R4, R184.reuse, R196, R4 ;  /* 0x000000c4b804723c */ /* 0x040ff00000001804 */
[C---:B------:R-:W-:Y:S08]  /*1f230*/  HMMA.16816.F32 R8, R184.reuse, R198, R8 ;  /* 0x000000c6b808723c */ /* 0x040ff00000001808 */
[C---:B-1----:R-:W-:Y:S08]  /*1f240*/  HMMA.16816.F32 R12, R184.reuse, R172, R12 ;  /* 0x000000acb80c723c */ /* 0x042ff0000000180c */
[C---:B------:R-:W-:Y:S08]  /*1f250*/  HMMA.16816.F32 R16, R184.reuse, R174, R16 ;  /* 0x000000aeb810723c */ /* 0x040ff00000001810 */
[C---:B----4-:R-:W-:Y:S08]  /*1f260*/  HMMA.16816.F32 R20, R184.reuse, R180, R20 ;  /* 0x000000b4b814723c */ /* 0x050ff00000001814 */
[C---:B------:R-:W-:Y:S08]  /*1f270*/  HMMA.16816.F32 R24, R184.reuse, R182, R24 ;  /* 0x000000b6b818723c */ /* 0x040ff00000001818 */
[C---:B---3--:R-:W-:Y:S08]  /*1f280*/  HMMA.16816.F32 R28, R184.reuse, R168, R28 ;  /* 0x000000a8b81c723c */ /* 0x048ff0000000181c */
[----:B------:R-:W-:Y:S08]  /*1f290*/  HMMA.16816.F32 R32, R184, R170, R32 ;  /* 0x000000aab820723c */ /* 0x000ff00000001820 */
[C---:B------:R-:W-:Y:S08]  /*1f2a0*/  HMMA.16816.F32 R4, R192.reuse, R200, R4 ;  /* 0x000000c8c004723c */ /* 0x040ff00000001804 */
[C---:B------:R-:W-:Y:S08]  /*1f2b0*/  HMMA.16816.F32 R8, R192.reuse, R202, R8 ;  /* 0x000000cac008723c */ /* 0x040ff00000001808 */
[C---:B--2---:R-:W-:Y:S08]  /*1f2c0*/  HMMA.16816.F32 R12, R192.reuse, R164, R12 ;  /* 0x000000a4c00c723c */ /* 0x044ff0000000180c */
[----:B------:R-:W-:Y:S01]  /*1f2d0*/  FMUL.FTZ R168, R4, c[0x0][0x2ec] ;  /* 0x0000bb0004a87a20 */ /* 0x000fe20000410000 */
[C---:B------:R-:W-:Y:S03]  /*1f2e0*/  HMMA.16816.F32 R16, R192.reuse, R166, R16 ;  /* 0x000000a6c010723c */ /* 0x040fe60000001810 */
[----:B------:R-:W-:Y:S02]  /*1f2f0*/  FMUL.FTZ R169, R5, c[0x0][0x2ec] ;  /* 0x0000bb0005a97a20 */ /* 0x000fe40000410000 */
[----:B------:R-:W1:Y:S01]  /*1f300*/  MUFU.TANH R168, R168 ;  /* 0x000000a800a87308 */ /* 0x000e620000002400 */
[----:B------:R-:W-:Y:S02]  /*1f310*/  FMUL.FTZ R170, R6, c[0x0][0x2ec] ;  /* 0x0000bb0006aa7a20 */ /* 0x000fe40000410000 */
[----:B------:R-:W-:Y:S04]  /*1f320*/  FMUL.FTZ R9, R9, c[0x0][0x2ec] ;  /* 0x0000bb0009097a20 */ /* 0x000fe80000410000 */
[----:B------:R-:W-:Y:S02]  /*1f330*/  FMUL.FTZ R10, R10, c[0x0][0x2ec] ;  /* 0x0000bb000a0a7a20 */ /* 0x000fe40000410000 */
[----:B------:R-:W-:Y:S01]  /*1f340*/  FMUL.FTZ R11, R11, c[0x0][0x2ec] ;  /* 0x0000bb000b0b7a20 */ /* 0x000fe20000410000 */
[----:B------:R-:W2:Y:S01]  /*1f350*/  MUFU.TANH R172, R9 ;  /* 0x0000000900ac7308 */ /* 0x000ea20000002400 */
[----:B------:R-:W-:Y:S02]  /*1f360*/  FMUL.FTZ R3, R7, c[0x0][0x2ec] ;  /* 0x0000bb0007037a20 */ /* 0x000fe40000410000 */
[----:B------:R-:W3:Y:S01]  /*1f370*/  LDSM.16.M88.4 R4, [R216+0x7000] ;  /* 0x00700000d804783b */ /* 0x000ee20000000200 */
[----:B------:R-:W-:Y:S02]  /*1f380*/  FMUL.FTZ R171, R8, c[0x0][0x2ec] ;  /* 0x0000bb0008ab7a20 */ /* 0x000fe40000410000 */
[----:B------:R-:W-:Y:S02]  /*1f390*/  FMUL.FTZ R186, R12, c[0x0][0x2ec] ;  /* 0x0000bb000cba7a20 */ /* 0x000fe40000410000 */
[----:B------:R-:W-:Y:S02]  /*1f3a0*/  FMUL.FTZ R13, R13, c[0x0][0x2ec] ;  /* 0x0000bb000d0d7a20 */ /* 0x000fe40000410000 */
[----:B------:R-:W4:Y:S01]  /*1f3b0*/  MUFU.TANH R165, R10 ;  /* 0x0000000a00a57308 */ /* 0x000f220000002400 */
[----:B------:R-:W-:Y:S02]  /*1f3c0*/  FMUL.FTZ R191, R14, c[0x0][0x2ec] ;  /* 0x0000bb000ebf7a20 */ /* 0x000fe40000410000 */
[----:B------:R-:W-:Y:S02]  /*1f3d0*/  FMUL.FTZ R12, R15, c[0x0][0x2ec] ;  /* 0x0000bb000f0c7a20 */ /* 0x000fe40000410000 */
[----:B------:R-:W-:Y:S02]  /*1f3e0*/  FMUL.FTZ R14, R16, c[0x0][0x2ec] ;  /* 0x0000bb00100e7a20 */ /* 0x000fe40000410000 */
[----:B------:R-:W-:Y:S02]  /*1f3f0*/  FMUL.FTZ R17, R17, c[0x0][0x2ec] ;  /* 0x0000bb0011117a20 */ /* 0x000fe40000410000 */
[----:B------:R-:W-:Y:S01]  /*1f400*/  FMUL.FTZ R19, R19, c[0x0][0x2ec] ;  /* 0x0000bb0013137a20 */ /* 0x000fe20000410000 */
[----:B------:R5:W1:Y:S10]  /*1f410*/  MUFU.TANH R164, R11 ;  /* 0x0000000b00a47308 */ /* 0x000a740000002400 */
[----:B------:R-:W1:Y:S10]  /*1f420*/  MUFU.TANH R169, R169 ;  /* 0x000000a900a97308 */ /* 0x000e740000002400 */
[----:B------:R-:W1:Y:S01]  /*1f430*/  MUFU.TANH R170, R170 ;  /* 0x000000aa00aa7308 */ /* 0x000e620000002400 */
[C---:B---3--:R-:W-:Y:S01]  /*1f440*/  HMMA.16816.F32 R20, R192.reuse, R4, R20 ;  /* 0x00000004c014723c */ /* 0x048fe20000001814 */
[----:B-----5:R-:W3:Y:S01]  /*1f450*/  LDSM.16.M88.4 R8, [R216+0x7800] ;  /* 0x00780000d808783b */ /* 0x020ee20000000200 */
[----:B------:R-:W-:Y:S07]  /*1f460*/  DEPBAR.LE SB0, 0x0 ;  /* 0x000080000000791a */ /* 0x000fee0000000000 */
[----:B------:R-:W1:Y:S01]  /*1f470*/  MUFU.TANH R3, R3 ;  /* 0x0000000300037308 */ /* 0x000e620000002400 */
[----:B------:R-:W-:Y:S01]  /*1f480*/  BAR.SYNC.DEFER_BLOCKING 0x0 ;  /* 0x0000000000007b1d */ /* 0x000fe20000010000 */
[C---:B------:R-:W-:Y:S05]  /*1f490*/  HMMA.16816.F32 R24, R192.reuse, R6, R24 ;  /* 0x00000006c018723c */ /* 0x040fea0000001818 */
[----:B------:R-:W-:Y:S03]  /*1f4a0*/  FMUL.FTZ R4, R18, c[0x0][0x2ec] ;  /* 0x0000bb0012047a20 */ /* 0x000fe60000410000 */
[----:B------:R-:W1:Y:S05]  /*1f4b0*/  MUFU.TANH R171, R171 ;  /* 0x000000ab00ab7308 */ /* 0x000e6a0000002400 */
[----:B------:R-:W-:Y:S02]  /*1f4c0*/  FMUL.FTZ R202, R20, c[0x0][0x2ec] ;  /* 0x0000bb0014ca7a20 */ /* 0x000fe40000410000 */
[----:B------:R-:W-:Y:S03]  /*1f4d0*/  FMUL.FTZ R21, R21, c[0x0][0x2ec] ;  /* 0x0000bb0015157a20 */ /* 0x000fe60000410000 */
[----:B------:R-:W1:Y:S01]  /*1f4e0*/  MUFU.TANH R186, R186 ;  /* 0x000000ba00ba7308 */ /* 0x000e620000002400 */
[----:B------:R-:W-:Y:S02]  /*1f4f0*/  FMUL.FTZ R22, R22, c[0x0][0x2ec] ;  /* 0x0000bb0016167a20 */ /* 0x000fe40000410000 */
[----:B------:R-:W-:Y:S03]  /*1f500*/  FMUL.FTZ R23, R23, c[0x0][0x2ec] ;  /* 0x0000bb0017177a20 */ /* 0x000fe60000410000 */
[----:B------:R-:W-:Y:S02]  /*1f510*/  FMUL.FTZ R198, R24, c[0x0][0x2ec] ;  /* 0x0000bb0018c67a20 */ /* 0x000fe40000410000 */
[----:B------:R-:W-:Y:S02]  /*1f520*/  FMUL.FTZ R5, R27, c[0x0][0x2ec] ;  /* 0x0000bb001b057a20 */ /* 0x000fe40000410000 */
[----:B------:R-:W1:Y:S01]  /*1f530*/  MUFU.TANH R13, R13 ;  /* 0x0000000d000d7308 */ /* 0x000e620000002400 */
[----:B------:R-:W-:Y:S02]  /*1f540*/  FMUL.FTZ R25, R25, c[0x0][0x2ec] ;  /* 0x0000bb0019197a20 */ /* 0x000fe40000410000 */
[----:B------:R-:W-:Y:S01]  /*1f550*/  FMUL.FTZ R26, R26, c[0x0][0x2ec] ;  /* 0x0000bb001a1a7a20 */ /* 0x000fe20000410000 */
[C---:B---3--:R-:W-:Y:S06]  /*1f560*/  HMMA.16816.F32 R28, R192.reuse, R8, R28 ;  /* 0x00000008c01c723c */ /* 0x048fec000000181c */
[----:B------:R-:W3:Y:S02]  /*1f570*/  MUFU.TANH R191, R191 ;  /* 0x000000bf00bf7308 */ /* 0x000ee40000002400 */
[----:B------:R-:W-:Y:S08]  /*1f580*/  HMMA.16816.F32 R32, R192, R10, R32 ;  /* 0x0000000ac020723c */ /* 0x000ff00000001820 */
        /* <DEDUP_REMOVED lines=20> */
[----:B------:R-:W1:Y:S10]  /*1f6d0*/  MUFU.TANH R5, R5 ;  /* 0x0000000500057308 */ /* 0x000e740000002400 */
[----:B------:R-:W1:Y:S10]  /*1f6e0*/  MUFU.TANH R188, R188 ;  /* 0x000000bc00bc7308 */ /* 0x000e740000002400 */
[----:B------:R1:W1:Y:S10]  /*1f6f0*/  MUFU.TANH R178, R29 ;  /* 0x0000001d00b27308 */ /* 0x0002740000002400 */
[----:B------:R1:W1:Y:S10]  /*1f700*/  MUFU.TANH R177, R30 ;  /* 0x0000001e00b17308 */ /* 0x0002740000002400 */
[----:B------:R1:W1:Y:S10]  /*1f710*/  MUFU.TANH R175, R31 ;  /* 0x0000001f00af7308 */ /* 0x0002740000002400 */
[----:B------:R-:W1:Y:S10]  /*1f720*/  MUFU.TANH R176, R176 ;  /* 0x000000b000b07308 */ /* 0x000e740000002400 */
[----:B------:R1:W1:Y:S10]  /*1f730*/  MUFU.TANH R174, R33 ;  /* 0x0000002100ae7308 */ /* 0x0002740000002400 */
[----:B------:R1:W1:Y:S10]  /*1f740*/  MUFU.TANH R173, R34 ;  /* 0x0000002200ad7308 */ /* 0x0002740000002400 */
[----:B------:R-:W1:Y:S01]  /*1f750*/  MUFU.TANH R6, R6 ;  /* 0x0000000600067308 */ /* 0x000e620000002400 */
[----:B------:R-:W-:-:S05]  /*1f760*/  @!P0 BRA `(.L_x_6774) ;  /* 0x0000060000008947 */ /* 0x000fca0003800000 */
[----:B--234-:R-:W-:Y:S02]  /*1f770*/  ULDC UR7, c[0x0][0x198] ;  /* 0x0000660000077ab9 */ /* 0x01cfe40000000800 */
[----:B------:R-:W-:Y:S04]  /*1f780*/  ULEA UR6, -UR7, URZ, 0x6 ;  /* 0x0000003f07067291 */ /* 0x000fe8000f8e313f */
[----:B------:R-:W-:Y:S02]  /*1f790*/  USHF.R.S32.HI UR5, URZ, 0x1f, UR6 ;  /* 0x0000001f3f057899 */ /* 0x000fe40008011406 */
[----:B------:R-:W-:Y:S04]  /*1f7a0*/  MOV R16, UR6 ;  /* 0x0000000600107c02 */ /* 0x000fe80008000f00 */
[----:B------:R-:W-:Y:S01]  /*1f7b0*/  MOV R8, UR5 ;  /* 0x0000000500087c02 */ /* 0x000fe20008000f00 */
[----:B------:R-:W-:-:S05]  /*1f7c0*/  @!P3 BRA `(.L_x_6775) ;  /* 0x000003b00000b947 */ /* 0x000fca0003800000 */
[----:B------:R-:W-:Y:S04]  /*1f7d0*/  IABS R7, c[0x0][0x2d0] ;  /* 0x0000b40000077a13 */ /* 0x000fe80000000000 */
[----:B------:R-:W2:Y:S10]  /*1f7e0*/  I2F.RP R10, R7 ;  /* 0x00000007000a7306 */ /* 0x000eb40000209400 */
[----:B--2---:R-:W2:Y:S02]  /*1f7f0*/  MUFU.RCP R8, R10 ;  /* 0x0000000a00087308 */ /* 0x004ea40000001000 */
[----:B--2---:R-:W-:Y:S01]  /*1f800*/  IADD3 R20, R8, 0xffffffe, RZ ;  /* 0x0ffffffe08147810 */ /* 0x004fe20007ffe0ff */
[----:B------:R-:W-:Y:S07]  /*1f810*/  IMAD.SHL.U32 R8, R240, 0x40, RZ ;  /* 0x00000040f0087824 */ /* 0x000fee00078e00ff */
[----:B-1----:R-:W1:Y:S01]  /*1f820*/  F2I.FTZ.U32.TRUNC.NTZ R21, R20 ;  /* 0x0000001400157305 */ /* 0x002e62000021f000 */
[C---:B------:R-:W-:Y:S02]  /*1f830*/  IADD3 R17, R8.reuse, -0x40, RZ ;  /* 0xffffffc008117810 */ /* 0x040fe40007ffe0ff */
[----:B------:R-:W-:Y:S02]  /*1f840*/  IABS R11, R8 ;  /* 0x00000008000b7213 */ /* 0x000fe40000000000 */
[----:B------:R-:W-:Y:S02]  /*1f850*/  IABS R9, R17 ;  /* 0x0000001100097213 */ /* 0x000fe40000000000 */
[----:B------:R-:W-:Y:S02]  /*1f860*/  LOP3.LUT R17, R17, c[0x0][0x2d0], RZ, 0x3c, !PT ;  /* 0x0000b40011117a12 */ /* 0x000fe400078e3cff */
[----:B------:R-:W-:Y:S02]  /*1f870*/  LOP3.LUT R8, R8, c[0x0][0x2d0], RZ, 0x3c, !PT ;  /* 0x0000b40008087a12 */ /* 0x000fe400078e3cff */
[----:B------:R-:W-:Y:S02]  /*1f880*/  ISETP.GE.AND P0, PT, R17, RZ, PT ;  /* 0x000000ff1100720c */ /* 0x000fe40003f06270 */
[----:B------:R-:W-:Y:S01]  /*1f890*/  ISETP.GE.AND P2, PT, R8, RZ, PT ;  /* 0x000000ff0800720c */ /* 0x000fe20003f46270 */
[----:B------:R-:W-:Y:S02]  /*1f8a0*/  IMAD.MOV.U32 R8, RZ, RZ, 0x40 ;  /* 0x00000040ff087424 */ /* 0x000fe400078e00ff */
        /* <DEDUP_REMOVED lines=45> */
.L_x_6775:
[C---:B------:R-:W-:Y:S01]  /*1fb80*/  LEA R238, P0, R16.reuse, R238, 0x1 ;  /* 0x000000ee10ee7211 */ /* 0x040fe200078008ff */
[----:B------:R-:W-:Y:S02]  /*1fb90*/  USHF.L.U32 UR5, UR7, 0x5, URZ ;  /* 0x0000000507057899 */ /* 0x000fe4000800063f */
[----:B------:R-:W-:Y:S01]  /*1fba0*/  USHF.L.U64.HI UR7, UR7, UR10, UR4 ;  /* 0x0000000a07077299 */ /* 0x000fe20008010204 */
[----:B------:R-:W-:Y:S03]  /*1fbb0*/  LEA.HI.X R237, R16, R237, R8, 0x1, P0 ;  /* 0x000000ed10ed7211 */ /* 0x000fe600000f0c08 */
[----:B------:R-:W-:Y:S02]  /*1fbc0*/  IADD3 R16, P0, R238, UR5, RZ ;  /* 0x00000005ee107c10 */ /* 0x000fe4000ff1e0ff */
[----:B------:R-:W-:Y:S02]  /*1fbd0*/  IMAD.MOV.U32 R239, RZ, RZ, R237 ;  /* 0x000000ffffef7224 */ /* 0x000fe400078e00ed */
[----:B-1----:R-:W-:Y:S02]  /*1fbe0*/  IADD3.X R17, R237, UR7, RZ, P0, !PT ;  /* 0x00000007ed117c10 */ /* 0x002fe400087fe4ff */
        /* <DEDUP_REMOVED lines=24> */
.L_x_6774:
[----:B-1234-:R-:W-:Y:S01]  /*1fd70*/  LEA R8, R240, R252, 0x6 ;  /* 0x000000fcf0087211 */ /* 0x01efe200078e30ff */
[----:B------:R-:W-:Y:S03]  /*1fd80*/  LDSM.16.MT88.4 R20, [R222+0x10000] ;  /* 0x01000000de14783b */ /* 0x000fe60000004200 */
[C---:B------:R-:W-:Y:S02]  /*1fd90*/  IADD3 R9, R8.reuse, 0x1, RZ ;  /* 0x0000000108097810 */ /* 0x040fe40007ffe0ff */
[CC--:B------:R-:W-:Y:S02]  /*1fda0*/  ISETP.GE.AND P6, PT, R8.reuse, R247.reuse, PT ;  /* 0x000000f70800720c */ /* 0x0c0fe40003fc6270 */
[C---:B------:R-:W-:Y:S01]  /*1fdb0*/  IADD3 R10, R8.reuse, 0x9, RZ ;  /* 0x00000009080a7810 */ /* 0x040fe20007ffe0ff */
[----:B------:R-:W-:Y:S01]  /*1fdc0*/  LDSM.16.MT88.4 R28, [R221+0x10000] ;  /* 0x01000000dd1c783b */ /* 0x000fe20000004200 */
[C---:B------:R-:W-:Y:S02]  /*1fdd0*/  ISETP.GE.OR P6, PT, R8.reuse, R244, !P6 ;  /* 0x000000f40800720c */ /* 0x040fe400077c6670 */
[C---:B------:R-:W-:Y:S02]  /*1fde0*/  ISETP.GE.AND P1, PT, R9.reuse, R247, PT ;  /* 0x000000f70900720c */ /* 0x040fe40003f26270 */
[CC--:B------:R-:W-:Y:S02]  /*1fdf0*/  ISETP.GE.AND P4, PT, R9.reuse, R246.reuse, PT ;  /* 0x000000f60900720c */ /* 0x0c0fe40003f86270 */
[C---:B------:R-:W-:Y:S02]  /*1fe00*/  IADD3 R7, R8.reuse, 0x8, RZ ;  /* 0x0000000808077810 */ /* 0x040fe40007ffe0ff */
[----:B------:R-:W-:Y:S02]  /*1fe10*/  ISETP.GE.AND P0, PT, R8, R246, PT ;  /* 0x000000f60800720c */ /* 0x000fe40003f06270 */
[----:B------:R-:W-:Y:S02]  /*1fe20*/  FSEL R168, R168, -INF , !P6 ;  /* 0xff800000a8a87808 */ /* 0x000fe40007000000 */
[C---:B------:R-:W-:Y:S02]  /*1fe30*/  ISETP.GE.OR P1, PT, R9.reuse, R244, !P1 ;  /* 0x000000f40900720c */ /* 0x040fe40004f26670 */
[----:B------:R-:W-:Y:S02]  /*1fe40*/  ISETP.GE.OR P4, PT, R9, R245, !P4 ;  /* 0x000000f50900720c */ /* 0x000fe40006786670 */
[----:B------:R-:W-:Y:S02]  /*1fe50*/  IADD3 R9, R8, 0x10, RZ ;  /* 0x0000001008097810 */ /* 0x000fe40007ffe0ff */
[-C--:B------:R-:W-:Y:S02]  /*1fe60*/  ISETP.GE.AND P6, PT, R10, R247.reuse, PT ;  /* 0x000000f70a00720c */ /* 0x080fe40003fc6270 */
[C---:B------:R-:W-:Y:S02]  /*1fe70*/  ISETP.GE.AND P2, PT, R7.reuse, R247, PT ;  /* 0x000000f70700720c */ /* 0x040fe40003f46270 */
[----:B------:R-:W-:Y:S02]  /*1fe80*/  ISETP.GE.AND P5, PT, R7, R246, PT ;  /* 0x000000f60700720c */ /* 0x000fe40003fa6270 */
[----:B------:R-:W-:Y:S02]  /*1fe90*/  ISETP.GE.OR P0, PT, R8, R245, !P0 ;  /* 0x000000f50800720c */ /* 0x000fe40004706670 */
[----:B------:R-:W-:Y:S02]  /*1fea0*/  FSEL R16, R169, -INF , !P1 ;  /* 0xff800000a9107808 */ /* 0x000fe40004800000 */
[----:B------:R-:W-:Y:S02]  /*1feb0*/  ISETP.GE.AND P1, PT, R9, R247, PT ;  /* 0x000000f70900720c */ /* 0x000fe40003f26270 */
[-C--:B------:R-:W-:Y:S02]  /*1fec0*/  ISETP.GE.OR P6, PT, R10, R244.reuse, !P6 ;  /* 0x000000f40a00720c */ /* 0x080fe400077c6670 */
[----:B------:R-:W-:Y:S02]  /*1fed0*/  IADD3 R18, R8, 0x11, RZ ;  /* 0x0000001108127810 */ /* 0x000fe40007ffe0ff */
[C---:B------:R-:W-:Y:S02]  /*1fee0*/  ISETP.GE.OR P5, PT, R7.reuse, R245, !P5 ;  /* 0x000000f50700720c */ /* 0x040fe40006fa6670 */
[----:B------:R-:W-:Y:S02]  /*1fef0*/  ISETP.GE.OR P2, PT, R7, R244, !P2 ;  /* 0x000000f40700720c */ /* 0x000fe40005746670 */
[----:B------:R-:W-:Y:S02]  /*1ff00*/  FSEL R7, R170, -INF , !P0 ;  /* 0xff800000aa077808 */ /* 0x000fe40004000000 */
[----:B------:R-:W-:Y:S02]  /*1ff10*/  ISETP.GE.AND P0, PT, R10, R246, PT ;  /* 0x000000f60a00720c */ /* 0x000fe40003f06270 */
[----:B------:R-:W-:Y:S02]  /*1ff20*/  IADD3 R11, R8, 0x18, RZ ;  /* 0x00000018080b7810 */ /* 0x000fe40007ffe0ff */
[----:B------:R-:W-:Y:S02]  /*1ff30*/  ISETP.GE.OR P1, PT, R9, R244, !P1 ;  /* 0x000000f40900720c */ /* 0x000fe40004f26670 */
[----:B------:R-:W-:Y:S02]  /*1ff40*/  FSEL R172, R172, -INF , !P6 ;  /* 0xff800000acac7808 */ /* 0x000fe40007000000 */
[----:B------:R-:W-:Y:S02]  /*1ff50*/  ISETP.GE.AND P6, PT, R18, R247, PT ;  /* 0x000000f71200720c */ /* 0x000fe40003fc6270 */
[----:B------:R-:W-:Y:S02]  /*1ff60*/  ISETP.GE.OR P0, PT, R10, R245, !P0 ;  /* 0x000000f50a00720c */ /* 0x000fe40004706670 */
[----:B------:R-:W-:Y:S02]  /*1ff70*/  FSEL R10, R171, -INF , !P2 ;  /* 0xff800000ab0a7808 */ /* 0x000fe40005000000 */
[----:B------:R-:W-:Y:S02]  /*1ff80*/  ISETP.GE.AND P2, PT, R9, R246, PT ;  /* 0x000000f60900720c */ /* 0x000fe40003f46270 */
[----:B------:R-:W-:Y:S02]  /*1ff90*/  IADD3 R15, R8, 0x20, RZ ;  /* 0x00000020080f7810 */ /* 0x000fe40007ffe0ff */
[----:B------:R-:W-:Y:S02]  /*1ffa0*/  FSEL R186, R186, -INF , !P1 ;  /* 0xff800000baba7808 */ /* 0x000fe40004800000 */
[----:B------:R-:W-:Y:S02]  /*1ffb0*/  ISETP.GE.AND P1, PT, R11, R247, PT ;  /* 0x000000f70b00720c */ /* 0x000fe40003f26270 */
[-C--:B------:R-:W-:Y:S02]  /*1ffc0*/  ISETP.GE.OR P6, PT, R18, R244.reuse, !P6 ;  /* 0x000000f41200720c */ /* 0x080fe400077c6670 */
[C---:B------:R-:W-:Y:S02]  /*1ffd0*/  IADD3 R17, R8.reuse, 0x19, RZ ;  /* 0x0000001908117810 */ /* 0x040fe40007ffe0ff */
[----:B------:R-:W-:Y:S02]  /*1ffe0*/  ISETP.GE.OR P2, PT, R9, R245, !P2 ;  /* 0x000000f50900720c */ /* 0x000fe40005746670 */
[----:B------:R-:W-:Y:S02]  /*1fff0*/  FSEL R9, R3, -INF , !P4 ;  /* 0xff80000003097808 */ /* 0x000fe40006000000 */
[-C--:B------:R-:W-:Y:S02]  /*20000*/  ISETP.GE.AND P4, PT, R15, R247.reuse, PT ;  /* 0x000000f70f00720c */ /* 0x080fe40003f86270 */
[----:B------:R-:W-:Y:S02]  /*20010*/  FSEL R194, R13, -INF , !P6 ;  /* 0xff8000000dc27808 */ /* 0x000fe40007000000 */
[-C--:B------:R-:W-:Y:S02]  /*20020*/  ISETP.GE.OR P1, PT, R11, R244.reuse, !P1 ;  /* 0x000000f40b00720c */ /* 0x080fe40004f26670 */
[-C--:B------:R-:W-:Y:S02]  /*20030*/  ISETP.GE.AND P6, PT, R17, R247.reuse, PT ;  /* 0x000000f71100720c */ /* 0x080fe40003fc6270 */
[----:B------:R-:W-:Y:S02]  /*20040*/  IADD3 R3, R8, 0x21, RZ ;  /* 0x0000002108037810 */ /* 0x000fe40007ffe0ff */
[----:B------:R-:W-:Y:S02]  /*20050*/  ISETP.GE.OR P4, PT, R15, R244, !P4 ;  /* 0x000000f40f00720c */ /* 0x000fe40006786670 */
[----:B------:R-:W-:Y:S02]  /*20060*/  FSEL R192, R14, -INF , !P1 ;  /* 0xff8000000ec07808 */ /* 0x000fe40004800000 */
[----:B------:R-:W-:Y:S02]  /*20070*/  ISETP.GE.AND P1, PT, R18, R246, PT ;  /* 0x000000f61200720c */ /* 0x000fe40003f26270 */
[----:B------:R-:W-:Y:S02]  /*20080*/  ISETP.GE.OR P6, PT, R17, R244, !P6 ;  /* 0x000000f41100720c */ /* 0x000fe400077c6670 */
[----:B------:R-:W-:Y:S02]  /*20090*/  FSEL R202, R202, -INF , !P4 ;  /* 0xff800000caca7808 */ /* 0x000fe40006000000 */
[----:B------:R-:W-:Y:S02]  /*200a0*/  ISETP.GE.AND P4, PT, R3, R247, PT ;  /* 0x000000f70300720c */ /* 0x000fe40003f86270 */
[-C--:B------:R-:W-:Y:S02]  /*200b0*/  ISETP.GE.OR P1, PT, R18, R245.reuse, !P1 ;  /* 0x000000f51200720c */ /* 0x080fe40004f26670 */
[----:B------:R-:W-:Y:S02]  /*200c0*/  FSEL R190, R190, -INF , !P6 ;  /* 0xff800000bebe7808 */ /* 0x000fe40007000000 */
[----:B------:R-:W-:Y:S02]  /*200d0*/  ISETP.GE.AND P6, PT, R11, R246, PT ;  /* 0x000000f60b00720c */ /* 0x000fe40003fc6270 */
[----:B------:R-:W-:Y:S02]  /*200e0*/  IADD3 R14, R8, 0x28, RZ ;  /* 0x00000028080e7810 */ /* 0x000fe40007ffe0ff */
[----:B------:R-:W-:Y:S02]  /*200f0*/  FMNMX.FTZ R19, R168, R2, !PT ;  /* 0x00000002a8137209 */ /* 0x000fe40007810000 */
[----:B------:R-:W-:Y:S02]  /*20100*/  ISETP.GE.OR P4, PT, R3, R244, !P4 ;  /* 0x000000f40300720c */ /* 0x000fe40006786670 */
[----:B------:R-:W-:Y:S02]  /*20110*/  ISETP.GE.OR P6, PT, R11, R245, !P6 ;  /* 0x000000f50b00720c */ /* 0x000fe400077c6670 */
[----:B------:R-:W-:Y:S02]  /*20120*/  FSEL R11, R164, -INF , !P0 ;  /* 0xff800000a40b7808 */ /* 0x000fe40004000000 */
[----:B------:R-:W-:Y:S02]  /*20130*/  FSEL R239, R12, -INF , !P1 ;  /* 0xff8000000cef7808 */ /* 0x000fe40004800000 */
[C---:B------:R-:W-:Y:S02]  /*20140*/  ISETP.GE.AND P0, PT, R14.reuse, R247, PT ;  /* 0x000000f70e00720c */ /* 0x040fe40003f06270 */
[-C--:B------:R-:W-:Y:S02]  /*20150*/  ISETP.GE.AND P1, PT, R14, R246.reuse, PT ;  /* 0x000000f60e00720c */ /* 0x080fe40003f26270 */
[----:B------:R-:W-:Y:S02]  /*20160*/  FMNMX.FTZ R19, R16, R19, !PT ;  /* 0x0000001310137209 */ /* 0x000fe40007810000 */
[----:B------:R-:W-:Y:S02]  /*20170*/  FSEL R200, R200, -INF , !P4 ;  /* 0xff800000c8c87808 */ /* 0x000fe40006000000 */
[----:B------:R-:W-:Y:S02]  /*20180*/  ISETP.GE.AND P4, PT, R15, R246, PT ;  /* 0x000000f60f00720c */ /* 0x000fe40003f86270 */
[C---:B------:R-:W-:Y:S02]  /*20190*/  ISETP.GE.OR P0, PT, R14.reuse, R244, !P0 ;  /* 0x000000f40e00720c */ /* 0x040fe40004706670 */
[-C--:B------:R-:W-:Y:S02]  /*201a0*/  ISETP.GE.OR P1, PT, R14, R245.reuse, !P1 ;  /* 0x000000f50e00720c */ /* 0x080fe40004f26670 */
[----:B------:R-:W-:Y:S02]  /*201b0*/  FMNMX.FTZ R14, R7, R0, !PT ;  /* 0x00000000070e7209 */ /* 0x000fe40007810000 */
[----:B------:R-:W-:Y:S02]  /*201c0*/  ISETP.GE.OR P4, PT, R15, R245, !P4 ;  /* 0x000000f50f00720c */ /* 0x000fe40006786670 */
[----:B------:R-:W-:Y:S02]  /*201d0*/  FMNMX.FTZ R15, R10, R19, !PT ;  /* 0x000000130a0f7209 */ /* 0x000fe40007810000 */
[----:B------:R-:W-:Y:S02]  /*201e0*/  FSEL R13, R165, -INF , !P5 ;  /* 0xff800000a50d7808 */ /* 0x000fe40006800000 */
[----:B------:R-:W-:Y:S02]  /*201f0*/  FMNMX.FTZ R14, R9, R14, !PT ;  /* 0x0000000e090e7209 */ /* 0x000fe40007810000 */
[----:B------:R-:W-:Y:S02]  /*20200*/  FMNMX.FTZ R15, R172, R15, !PT ;  /* 0x0000000fac0f7209 */ /* 0x000fe40007810000 */
[----:B------:R-:W-:Y:S02]  /*20210*/  FMNMX.FTZ R14, R13, R14, !PT ;  /* 0x0000000e0d0e7209 */ /* 0x000fe40007810000 */
[----:B------:R-:W-:Y:S02]  /*20220*/  FMNMX.FTZ R15, R186, R15, !PT ;  /* 0x0000000fba0f7209 */ /* 0x000fe40007810000 */
[----:B------:R-:W-:Y:S02]  /*20230*/  FMNMX.FTZ R14, R11, R14, !PT ;  /* 0x0000000e0b0e7209 */ /* 0x000fe40007810000 */
[----:B------:R-:W-:Y:S02]  /*20240*/  FSEL R191, R191, -INF , !P2 ;  /* 0xff800000bfbf7808 */ /* 0x000fe40005000000 */
[----:B------:R-:W-:Y:S02]  /*20250*/  FMNMX.FTZ R15, R194, R15, !PT ;  /* 0x0000000fc20f7209 */ /* 0x000fe40007810000 */
[----:B------:R-:W-:Y:S02]  /*20260*/  ISETP.GE.AND P5, PT, R17, R246, PT ;  /* 0x000000f61100720c */ /* 0x000fe40003fa6270 */
[----:B------:R-:W-:Y:S02]  /*20270*/  FMNMX.FTZ R14, R191, R14, !PT ;  /* 0x0000000ebf0e7209 */ /* 0x000fe40007810000 */
[----:B------:R-:W-:Y:S02]  /*20280*/  FMNMX.FTZ R15, R192, R15, !PT ;  /* 0x0000000fc00f7209 */ /* 0x000fe40007810000 */
[----:B------:R-:W-:Y:S02]  /*20290*/  FSEL R193, R4, -INF , !P6 ;  /* 0xff80000004c17808 */ /* 0x000fe40007000000 */
[----:B------:R-:W-:Y:S02]  /*202a0*/  ISETP.GE.OR P5, PT, R17, R245, !P5 ;  /* 0x000000f51100720c */ /* 0x000fe40006fa6670 */
[C---:B------:R-:W-:Y:S02]  /*202b0*/  IADD3 R17, R8.reuse, 0x29, RZ ;  /* 0x0000002908117810 */ /* 0x040fe40007ffe0ff */
[----:B------:R-:W-:Y:S02]  /*202c0*/  FMNMX.FTZ R14, R239, R14, !PT ;  /* 0x0000000eef0e7209 */ /* 0x000fe40007810000 */
[----:B------:R-:W-:Y:S02]  /*202d0*/  IADD3 R12, R8, 0x30, RZ ;  /* 0x00000030080c7810 */ /* 0x000fe40007ffe0ff */
[----:B------:R-:W-:Y:S02]  /*202e0*/  FMNMX.FTZ R15, R190, R15, !PT ;  /* 0x0000000fbe0f7209 */ /* 0x000fe40007810000 */
[----:B------:R-:W-:Y:S02]  /*202f0*/  ISETP.GE.AND P2, PT, R3, R246, PT ;  /* 0x000000f60300720c */ /* 0x000fe40003f46270 */
[----:B------:R-:W-:Y:S02]  /*20300*/  FSEL R198, R198, -INF , !P0 ;  /* 0xff800000c6c67808 */ /* 0x000fe40004000000 */
[-C--:B------:R-:W-:Y:S02]  /*20310*/  ISETP.GE.AND P0, PT, R17, R247.reuse, PT ;  /* 0x000000f71100720c */ /* 0x080fe40003f06270 */
[----:B------:R-:W-:Y:S02]  /*20320*/  FSEL R203, R203, -INF , !P5 ;  /* 0xff800000cbcb7808 */ /* 0x000fe40006800000 */
[----:B------:R-:W-:Y:S02]  /*20330*/  FMNMX.FTZ R14, R193, R14, !PT ;  /* 0x0000000ec10e7209 */ /* 0x000fe40007810000 */
[----:B------:R-:W-:Y:S02]  /*20340*/  ISETP.GE.AND P6, PT, R12, R247, PT ;  /* 0x000000f70c00720c */ /* 0x000fe40003fc6270 */
[----:B------:R-:W-:Y:S02]  /*20350*/  FMNMX.FTZ R15, R202, R15, !PT ;  /* 0x0000000fca0f7209 */ /* 0x000fe40007810000 */
[----:B------:R-:W-:Y:S02]  /*20360*/  ISETP.GE.OR P2, PT, R3, R245, !P2 ;  /* 0x000000f50300720c */ /* 0x000fe40005746670 */
[----:B------:R-:W-:Y:S02]  /*20370*/  ISETP.GE.OR P0, PT, R17, R244, !P0 ;  /* 0x000000f41100720c */ /* 0x000fe40004706670 */
[----:B------:R-:W-:Y:S02]  /*20380*/  FSEL R201, R201, -INF , !P4 ;  /* 0xff800000c9c97808 */ /* 0x000fe40006000000 */
[----:B------:R-:W-:Y:S02]  /*20390*/  FMNMX.FTZ R14, R203, R14, !PT ;  /* 0x0000000ecb0e7209 */ /* 0x000fe40007810000 */
[----:B------:R-:W-:Y:S02]  /*203a0*/  ISETP.GE.OR P6, PT, R12, R244, !P6 ;  /* 0x000000f40c00720c */ /* 0x000fe400077c6670 */
[----:B------:R-:W-:Y:S02]  /*203b0*/  IADD3 R4, R8, 0x31, RZ ;  /* 0x0000003108047810 */ /* 0x000fe40007ffe0ff */
[----:B------:R-:W-:Y:S02]  /*203c0*/  FMNMX.FTZ R15, R200, R15, !PT ;  /* 0x0000000fc80f7209 */ /* 0x000fe40007810000 */
[----:B------:R-:W-:Y:S02]  /*203d0*/  FSEL R199, R199, -INF , !P2 ;  /* 0xff800000c7c77808 */ /* 0x000fe40005000000 */
[----:B------:R-:W-:Y:S02]  /*203e0*/  FMNMX.FTZ R18, R201, R14, !PT ;  /* 0x0000000ec9127209 */ /* 0x000fe40007810000 */
[----:B------:R-:W-:Y:S02]  /*203f0*/  FSEL R196, R196, -INF , !P0 ;  /* 0xff800000c4c47808 */ /* 0x000fe40004000000 */
[CC--:B------:R-:W-:Y:S02]  /*20400*/  ISETP.GE.AND P0, PT, R17.reuse, R246.reuse, PT ;  /* 0x000000f61100720c */ /* 0x0c0fe40003f06270 */
[----:B------:R-:W-:Y:S02]  /*20410*/  IADD3 R3, R8, 0x38, RZ ;  /* 0x0000003808037810 */ /* 0x000fe40007ffe0ff */
[----:B------:R-:W-:Y:S02]  /*20420*/  FSEL R188, R188, -INF , !P6 ;  /* 0xff800000bcbc7808 */ /* 0x000fe40007000000 */
[----:B------:R-:W-:Y:S02]  /*20430*/  ISETP.GE.AND P6, PT, R4, R247, PT ;  /* 0x000000f70400720c */ /* 0x000fe40003fc6270 */
[----:B------:R-:W-:Y:S02]  /*20440*/  FMNMX.FTZ R15, R198, R15, !PT ;  /* 0x0000000fc60f7209 */ /* 0x000fe40007810000 */
[----:B------:R-:W-:Y:S02]  /*20450*/  ISETP.GE.AND P2, PT, R12, R246, PT ;  /* 0x000000f60c00720c */ /* 0x000fe40003f46270 */
[----:B------:R-:W-:Y:S02]  /*20460*/  ISETP.GE.OR P0, PT, R17, R245, !P0 ;  /* 0x000000f51100720c */ /* 0x000fe40004706670 */
[----:B------:R-:W-:Y:S02]  /*20470*/  FSEL R197, R197, -INF , !P1 ;  /* 0xff800000c5c57808 */ /* 0x000fe40004800000 */
[----:B------:R-:W-:Y:S02]  /*20480*/  FMNMX.FTZ R18, R199, R18, !PT ;  /* 0x00000012c7127209 */ /* 0x000fe40007810000 */
[----:B------:R-:W-:Y:S02]  /*20490*/  ISETP.GE.OR P6, PT, R4, R244, !P6 ;  /* 0x000000f40400720c */ /* 0x000fe400077c6670 */
[----:B------:R-:W-:Y:S02]  /*204a0*/  IADD3 R8, R8, 0x39, RZ ;  /* 0x0000003908087810 */ /* 0x000fe40007ffe0ff */
[----:B------:R-:W-:Y:S02]  /*204b0*/  ISETP.GE.AND P5, PT, R3, R247, PT ;  /* 0x000000f70300720c */ /* 0x000fe40003fa6270 */
[----:B------:R-:W-:Y:S02]  /*204c0*/  FMNMX.FTZ R15, R196, R15, !PT ;  /* 0x0000000fc40f7209 */ /* 0x000fe40007810000 */
[----:B------:R-:W-:Y:S02]  /*204d0*/  ISETP.GE.OR P2, PT, R12, R245, !P2 ;  /* 0x000000f50c00720c */ /* 0x000fe40005746670 */
[----:B------:R-:W-:Y:S02]  /*204e0*/  FSEL R195, R5, -INF , !P0 ;  /* 0xff80000005c37808 */ /* 0x000fe40004000000 */
[----:B------:R-:W-:Y:S02]  /*204f0*/  ISETP.GE.AND P1, PT, R4, R246, PT ;  /* 0x000000f60400720c */ /* 0x000fe40003f26270 */
[----:B------:R-:W-:Y:S02]  /*20500*/  FMNMX.FTZ R18, R197, R18, !PT ;  /* 0x00000012c5127209 */ /* 0x000fe40007810000 */
[----:B------:R-:W-:Y:S02]  /*20510*/  FSEL R178, R178, -INF , !P6 ;  /* 0xff800000b2b27808 */ /* 0x000fe40007000000 */
[----:B------:R-:W-:Y:S02]  /*20520*/  ISETP.GE.OR P5, PT, R3, R244, !P5 ;  /* 0x000000f40300720c */ /* 0x000fe40006fa6670 */
[----:B------:R-:W-:Y:S02]  /*20530*/  FMNMX.FTZ R15, R188, R15, !PT ;  /* 0x0000000fbc0f7209 */ /* 0x000fe40007810000 */
[----:B------:R-:W-:Y:S02]  /*20540*/  ISETP.GE.AND P6, PT, R8, R247, PT ;  /* 0x000000f70800720c */ /* 0x000fe40003fc6270 */
[----:B------:R-:W-:Y:S02]  /*20550*/  FSEL R177, R177, -INF , !P2 ;  /* 0xff800000b1b17808 */ /* 0x000fe40005000000 */
[----:B------:R-:W-:Y:S02]  /*20560*/  FMNMX.FTZ R18, R195, R18, !PT ;  /* 0x00000012c3127209 */ /* 0x000fe40007810000 */
[----:B------:R-:W-:Y:S02]  /*20570*/  ISETP.GE.AND P0, PT, R3, R246, PT ;  /* 0x000000f60300720c */ /* 0x000fe40003f06270 */
[----:B------:R-:W-:Y:S02]  /*20580*/  ISETP.GE.OR P1, PT, R4, R245, !P1 ;  /* 0x000000f50400720c */ /* 0x000fe40004f26670 */
[----:B------:R-:W-:Y:S02]  /*20590*/  FSEL R176, R176, -INF , !P5 ;  /* 0xff800000b0b07808 */ /* 0x000fe40006800000 */
[----:B------:R-:W-:Y:S02]  /*205a0*/  FMNMX.FTZ R15, R178, R15, !PT ;  /* 0x0000000fb20f7209 */ /* 0x000fe40007810000 */
[C---:B------:R-:W-:Y:S02]  /*205b0*/  ISETP.GE.OR P6, PT, R8.reuse, R244, !P6 ;  /* 0x000000f40800720c */ /* 0x040fe400077c6670 */
[----:B------:R-:W-:Y:S02]  /*205c0*/  FSEL R175, R175, -INF , !P1 ;  /* 0xff800000afaf7808 */ /* 0x000fe40004800000 */
[----:B------:R-:W-:Y:S02]  /*205d0*/  FMNMX.FTZ R18, R177, R18, !PT ;  /* 0x00000012b1127209 */ /* 0x000fe40007810000 */
        /* <DEDUP_REMOVED lines=21> */
[C---:B------:R-:W-:Y:S01]  /*20730*/  FSETP.NEU.FTZ.AND P1, PT, R164.reuse, -INF , PT ;  /* 0xff800000a400780b */ /* 0x040fe20003f3d000 */
[C---:B------:R-:W-:Y:S03]  /*20740*/  FMUL.FTZ R179, R164.reuse, c[0x0][0x23c] ;  /* 0x00008f00a4b37a20 */ /* 0x040fe60000410000 */
[----:B------:R-:W-:Y:S02]  /*20750*/  FSEL R5, R164, RZ, P1 ;  /* 0x000000ffa4057208 */ /* 0x000fe40000800000 */
[----:B------:R-:W-:Y:S05]  /*20760*/  FSEL R179, R179, RZ, P1 ;  /* 0x000000ffb3b37208 */ /* 0x000fea0000800000 */
[--C-:B------:R-:W-:Y:S01]  /*20770*/  FFMA.FTZ R184, R172, c[0x0][0x23c], -R179.reuse ;  /* 0x00008f00acb87a23 */ /* 0x100fe200000108b3 */
[----:B------:R-:W-:Y:S01]  /*20780*/  FSEL R172, R4, RZ, P0 ;  /* 0x000000ff04ac7208 */ /* 0x000fe20000000000 */
[----:B------:R-:W-:Y:S01]  /*20790*/  FADD.FTZ R4, -R5, R2 ;  /* 0x0000000205047221 */ /* 0x000fe20000010100 */
[----:B------:R-:W-:Y:S01]  /*207a0*/  FSEL R5, R3, RZ, P0 ;  /* 0x000000ff03057208 */ /* 0x000fe20000000000 */
[--C-:B------:R-:W-:Y:S01]  /*207b0*/  FFMA.FTZ R167, R168, c[0x0][0x23c], -R179.reuse ;  /* 0x00008f00a8a77a23 */ /* 0x100fe200000108b3 */
[----:B------:R-:W-:Y:S01]  /*207c0*/  ISETP.GT.AND P0, PT, R240, R231, PT ;  /* 0x000000e7f000720c */ /* 0x000fe20003f04270 */
[----:B------:R-:W-:Y:S01]  /*207d0*/  FFMA.FTZ R181, R13, c[0x0][0x23c], -R172 ;  /* 0x00008f000db57a23 */ /* 0x000fe200000108ac */
[----:B------:R-:W-:Y:S01]  /*207e0*/  MUFU.EX2 R184, R184 ;  /* 0x000000b800b87308 */ /* 0x000fe20000000800 */
[----:B------:R-:W-:Y:S01]  /*207f0*/  FADD.FTZ R5, -R5, R0 ;  /* 0x0000000005057221 */ /* 0x000fe20000010100 */
[----:B------:R-:W1:Y:S01]  /*20800*/  LDSM.16.MT88.4 R12, [R224+0x10000] ;  /* 0x01000000e00c783b */ /* 0x000e620000004200 */
[--C-:B------:R-:W-:Y:S02]  /*20810*/  FFMA.FTZ R166, R16, c[0x0][0x23c], -R179.reuse ;  /* 0x00008f0010a67a23 */ /* 0x100fe400000108b3 */
[--C-:B------:R-:W-:Y:S02]  /*20820*/  FFMA.FTZ R185, R10, c[0x0][0x23c], -R179.reuse ;  /* 0x00008f000ab97a23 */ /* 0x100fe400000108b3 */
[--C-:B------:R-:W-:Y:S02]  /*20830*/  FFMA.FTZ R183, R7, c[0x0][0x23c], -R172.reuse ;  /* 0x00008f0007b77a23 */ /* 0x100fe400000108ac */
[--C-:B------:R-:W-:Y:S01]  /*20840*/  FFMA.FTZ R182, R9, c[0x0][0x23c], -R172.reuse ;  /* 0x00008f0009b67a23 */ /* 0x100fe200000108ac */
[----:B------:R-:W-:Y:S01]  /*20850*/  MUFU.EX2 R167, R167 ;  /* 0x000000a700a77308 */ /* 0x000fe20000000800 */
[--C-:B------:R-:W-:Y:S02]  /*20860*/  FFMA.FTZ R180, R11, c[0x0][0x23c], -R172.reuse ;  /* 0x00008f000bb47a23 */ /* 0x100fe400000108ac */
[----:B------:R-:W-:Y:S02]  /*20870*/  FMUL.FTZ R2, R4, c[0x0][0x23c] ;  /* 0x00008f0004027a20 */ /* 0x000fe40000410000 */
[----:B------:R-:W-:Y:S02]  /*20880*/  FMUL.FTZ R0, R5, c[0x0][0x23c] ;  /* 0x00008f0005007a20 */ /* 0x000fe40000410000 */
[--C-:B------:R-:W-:Y:S02]  /*20890*/  FFMA.FTZ R177, R177, c[0x0][0x23c], -R172.reuse ;  /* 0x00008f00b1b17a23 */ /* 0x100fe400000108ac */
        /* <DEDUP_REMOVED lines=26> */
[----:B------:R-:W-:Y:S01]  /*20a40*/  FFMA.FTZ R172, R165, c[0x0][0x23c], -R172 ;  /* 0x00008f00a5ac7a23 */ /* 0x000fe200000108ac */
[----:B------:R-:W-:Y:S01]  /*20a50*/  MUFU.EX2 R181, R181 ;  /* 0x000000b500b57308 */ /* 0x000fe20000000800 */
[--C-:B------:R-:W-:Y:S02]  /*20a60*/  FFMA.FTZ R188, R188, c[0x0][0x23c], -R179.reuse ;  /* 0x00008f00bcbc7a23 */ /* 0x100fe400000108b3 */
[----:B------:R-:W-:Y:S07]  /*20a70*/  FFMA.FTZ R179, R174, c[0x0][0x23c], -R179 ;  /* 0x00008f00aeb37a23 */ /* 0x000fee00000108b3 */
        /* <DEDUP_REMOVED lines=216> */
[----:B------:R-:W-:Y:S04]  /*21800*/  FADD.FTZ R181, R181, R182 ;  /* 0x000000b6b5b57221 */ /* 0x000fe80000010000 */
[C---:B---3--:R-:W-:Y:S05]  /*21810*/  HMMA.16816.F32 R4, R132.reuse, R140, R4 ;  /* 0x0000008c8404723c */ /* 0x048fea0000001804 */
[----:B------:R-:W-:Y:S03]  /*21820*/  FADD.FTZ R180, R180, R181 ;  /* 0x000000b5b4b47221 */ /* 0x000fe60000010000 */
[C---:B------:R-:W-:Y:S01]  /*21830*/  HMMA.16816.F32 R8, R132.reuse, R142, R8 ;  /* 0x0000008e8408723c */ /* 0x040fe20000001808 */
[----:B------:R-:W2:Y:S03]  /*21840*/  LDSM.16.MT88.4 R140, [R222+0x12800] ;  /* 0x01280000de8c783b */ /* 0x000ea60000004200 */
[----:B------:R-:W-:Y:S04]  /*21850*/  FADD.FTZ R191, R191, R180 ;  /* 0x000000b4bfbf7221 */ /* 0x000fe80000010000 */
[C---:B------:R-:W-:Y:S04]  /*21860*/  HMMA.16816.F32 R12, R132.reuse, R144, R12 ;  /* 0x00000090840c723c */ /* 0x040fe8000000180c */
[----:B------:R-:W-:Y:S04]  /*21870*/  FADD.FTZ R192, R192, R191 ;  /* 0x000000bfc0c07221 */ /* 0x000fe80000010000 */
        /* <DEDUP_REMOVED lines=140> */
[----:B------:R-:W-:Y:S02]  /*22140*/  FADD.FTZ R0, R186, R13 ;  /* 0x0000000dba007221 */ /* 0x000fe40000010000 */
[----:B------:R-:W-:Y:S02]  /*22150*/  FADD.FTZ R13, R193, R192 ;  /* 0x000000c0c10d7221 */ /* 0x000fe40000010000 */
[C---:B------:R-:W-:Y:S04]  /*22160*/  HMMA.16816.F32 R72, R168.reuse, R18, R72 ;  /* 0x00000012a848723c */ /* 0x040fe80000001848 */
[----:B------:R-:W-:Y:S02]  /*22170*/  FADD.FTZ R0, R187, R0 ;  /* 0x00000000bb007221 */ /* 0x000fe40000010000 */
[----:B------:R-:W-:Y:S02]  /*22180*/  FADD.FTZ R13, R194, R13 ;  /* 0x0000000dc20d7221 */ /* 0x000fe40000010000 */
        /* <DEDUP_REMOVED lines=13> */
[----:B------:R-:W-:Y:S02]  /*22260*/  FADD.FTZ R5, R190, R5 ;  /* 0x00000005be057221 */ /* 0x000fe40000010000 */
[----:B------:R-:W-:Y:S02]  /*22270*/  FADD.FTZ R0, R196, R13 ;  /* 0x0000000dc4007221 */ /* 0x000fe40000010000 */
[----:B------:R-:W-:Y:S01]  /*22280*/  FADD.FTZ R202, R202, R5 ;  /* 0x00000005caca7221 */ /* 0x000fe20000010000 */
[C---:B---3--:R-:W-:Y:S03]  /*22290*/  HMMA.16816.F32 R124, R168.reuse, R8, R124 ;  /* 0x00000008a87c723c */ /* 0x048fe6000000187c */
[----:B------:R-:W-:Y:S02]  /*222a0*/  FADD.FTZ R203, R203, R202 ;  /* 0x000000cacbcb7221 */ /* 0x000fe40000010000 */
[----:B------:R-:W-:Y:S02]  /*222b0*/  FADD.FTZ R0, R199, R0 ;  /* 0x00000000c7007221 */ /* 0x000fe40000010000 */
[----:B------:R-:W-:Y:S01]  /*222c0*/  FADD.FTZ R198, R198, R203 ;  /* 0x000000cbc6c67221 */ /* 0x000fe20000010000 */
[----:B------:R-:W-:Y:S04]  /*222d0*/  HMMA.16816.F32 R128, R168, R10, R128 ;  /* 0x0000000aa880723c */ /* 0x000fe80000001880 */
[----:B------:R-:W-:Y:S01]  /*222e0*/  FADD.FTZ R197, R197, R0 ;  /* 0x00000000c5c57221 */ /* 0x000fe20000010000 */
[----:B------:R-:W-:Y:S01]  /*222f0*/  MOV R0, R3 ;  /* 0x0000000300007202 */ /* 0x000fe20000000f00 */
[----:B------:R-:W-:Y:S02]  /*22300*/  FADD.FTZ R239, R239, R198 ;  /* 0x000000c6efef7221 */ /* 0x000fe40000010000 */
[----:B------:R-:W-:Y:S04]  /*22310*/  FADD.FTZ R200, R200, R197 ;  /* 0x000000c5c8c87221 */ /* 0x000fe80000010000 */
[----:B------:R-:W-:Y:S02]  /*22320*/  FADD.FTZ R188, R188, R239 ;  /* 0x000000efbcbc7221 */ /* 0x000fe40000010000 */
[----:B------:R-:W-:Y:S02]  /*22330*/  FADD.FTZ R200, R179, R200 ;  /* 0x000000c8b3c87221 */ /* 0x000fe40000010000 */
[----:B------:R-:W-:Y:S02]  /*22340*/  FADD.FTZ R188, R195, R188 ;  /* 0x000000bcc3bc7221 */ /* 0x000fe40000010000 */
[----:B------:R-:W-:Y:S02]  /*22350*/  FADD.FTZ R200, R176, R200 ;  /* 0x000000c8b0c87221 */ /* 0x000fe40000010000 */
[----:B------:R-:W-:Y:S02]  /*22360*/  FADD.FTZ R188, R201, R188 ;  /* 0x000000bcc9bc7221 */ /* 0x000fe40000010000 */
[----:B------:R-:W-:Y:S02]  /*22370*/  FADD.FTZ R200, R177, R200 ;  /* 0x000000c8b1c87221 */ /* 0x000fe40000010000 */
[----:B------:R-:W-:Y:S02]  /*22380*/  FADD.FTZ R251, R243, R188 ;  /* 0x000000bcf3fb7221 */ /* 0x000fe40000010000 */
[----:B------:R-:W-:Y:S01]  /*22390*/  FADD.FTZ R249, R165, R200 ;  /* 0x000000c8a5f97221 */ /* 0x000fe20000010000 */
[----:B------:R-:W-:-:S05]  /*223a0*/  @P0 BRA `(.L_x_6776) ;  /* 0xffffbca000000947 */ /* 0x000fca000383ffff */
.L_x_6772:
        /* <DEDUP_REMOVED lines=321> */
.L_x_6777:
[----:B------:R-:W2:Y:S04]  /*237c0*/  S2R R74, SR_CTAID.Z ;  /* 0x00000000004a7919 */ /* 0x000ea80000002700 */
[----:B------:R-:W2:Y:S02]  /*237d0*/  S2R R3, SR_CTAID.Y ;  /* 0x0000000000037919 */ /* 0x000ea40000002600 */
[----:B--2---:R-:W-:-:S04]  /*237e0*/  IMAD R73, R3, c[0x0][0x1c0], R74 ;  /* 0x0000700003497a24 */ /* 0x004fc800078e024a */
[----:B------:R-:W-:Y:S02]  /*237f0*/  IMAD R73, R73, c[0x0][0x214], RZ ;  /* 0x0000850049497a24 */ /* 0x000fe400078e02ff */
.L_x_6778:
        /* <DEDUP_REMOVED lines=58> */
.L_x_6780:
[----:B--2-4-:R-:W-:Y:S05]  /*23ba0*/  BSYNC B0 ;  /* 0x0000000000007941 */ /* 0x014fea0003800000 */
.L_x_6779:
        /* <DEDUP_REMOVED lines=37> */
.L_x_6782:
[----:B------:R-:W-:Y:S05]  /*23e00*/  BSYNC B0 ;  /* 0x0000000000007941 */ /* 0x000fea0003800000 */
.L_x_6781:
        /* <DEDUP_REMOVED lines=18> */
.L_x_6784:
[----:B------:R-:W-:Y:S05]  /*23f30*/  BSYNC B0 ;  /* 0x0000000000007941 */ /* 0x000fea0003800000 */
.L_x_6783:
        /* <DEDUP_REMOVED lines=18> */
.L_x_6786:
[----:B------:R-:W-:Y:S05]  /*24060*/  BSYNC B0 ;  /* 0x0000000000007941 */ /* 0x000fea0003800000 */
.L_x_6785:
        /* <DEDUP_REMOVED lines=18> */
.L_x_6787:
        /* <DEDUP_REMOVED lines=15> */
.L_x_8817:


//--------------------- .text._ZN5flash24flash_fwd_splitkv_kernelI23Flash_fwd_kernel_traitsILi256ELi64ELi64ELi4ELb0ELb0EN7cutlass6half_tE19Flash_kernel_traitsILi256ELi64ELi64ELi4ES3_EELb0ELb1ELb1ELb0ELb0ELb0ELb0ELb1EEEvNS_16Flash_fwd_paramsE --------------------------
	.section	.text._ZN5flash24flash_fwd_splitkv_kernelI23Flash_fwd_kernel_traitsILi256ELi64ELi64ELi4ELb0ELb0EN7cutlass6half_tE19Flash_kernel_traitsILi256ELi64ELi64ELi4ES3_EELb0ELb1ELb1ELb0ELb0ELb0ELb0ELb1EEEvNS_16Flash_fwd_paramsE,"ax",@progbits
	.sectioninfo	@"SHI_REGISTERS=255"
	.align	128
        .global         _ZN5flash24flash_fwd_splitkv_kernelI23Flash_fwd_kernel_traitsILi256ELi64ELi64ELi4ELb0ELb0EN7cutlass6half_tE19Flash_kernel_traitsILi256ELi64ELi64ELi4ES3_EELb0ELb1ELb1ELb0ELb0ELb0ELb0ELb1EEEvNS_16Flash_fwd_paramsE
        .type           _ZN5flash24flash_fwd_splitkv_kernelI23Flash_fwd_kernel_traitsILi256ELi64ELi64ELi4ELb0ELb0EN7cutlass6half_tE19Flash_kernel_traitsILi256ELi64ELi64ELi4ES3_EELb0ELb1ELb1ELb0ELb0ELb0ELb0ELb1EEEvNS_16Flash_fwd_paramsE,@function
        .size           _ZN5flash24flash_fwd_splitkv_kernelI23Flash_fwd_kernel_traitsILi256ELi64ELi64ELi4ELb0ELb0EN7cutlass6half_tE19Flash_kernel_traitsILi256ELi64ELi64ELi4ES3_EELb0ELb1ELb1ELb0ELb0ELb0ELb0ELb1EEEvNS_16Flash_fwd_paramsE,(.L_x_8755 - _ZN5flash24flash_fwd_splitkv_kernelI23Flash_fwd_kernel_traitsILi256ELi64ELi64ELi4ELb0ELb0EN7cutlass6half_tE19Flash_kernel_traitsILi256ELi64ELi64ELi4ES3_EELb0ELb1ELb1ELb0ELb0ELb0ELb0ELb1EEEvNS_16Flash_fwd_paramsE)
        .other          _ZN5flash24flash_fwd_splitkv_kernelI23Flash_fwd_kernel_traitsILi256ELi64ELi64ELi4ELb0ELb0EN7cutlass6half_tE19Flash_kernel_traitsILi256ELi64ELi64ELi4ES3_EELb0ELb1ELb1ELb0ELb0ELb0ELb0ELb1EEEvNS_16Flash_fwd_paramsE,@"STO_CUDA_ENTRY STV_DEFAULT"
_ZN5flash24flash_fwd_splitkv_kernelI23Flash_fwd_kernel_traitsILi256ELi64ELi64ELi4ELb0ELb0EN7cutlass6half_tE19Flash_kernel_traitsILi256ELi64ELi64ELi4ES3_EELb0ELb1ELb1ELb0ELb0ELb0ELb0ELb1EEEvNS_16Flash_fwd_paramsE:
.text._ZN5flash24flash_fwd_splitkv_kernelI23Flash_fwd_kernel_traitsILi256ELi64ELi64ELi4ELb0ELb0EN7cutlass6half_tE19Flash_kernel_traitsILi256ELi64ELi64ELi4ES3_EELb0ELb1ELb1ELb0ELb0ELb0ELb0ELb1EEEvNS_16Flash_fwd_paramsE:
        /* <DEDUP_REMOVED lines=10> */
[----:B-123--:R-:W-:Y:S05]  /*00a0*/  CALL.REL.NOINC `($_ZN5flash24flash_fwd_splitkv_kernelI23Flash_fwd_kernel_traitsILi256ELi64ELi64ELi4ELb0ELb0EN7cutlass6half_tE19Flash_kernel_traitsILi256ELi64ELi64ELi4ES3_EELb0ELb1ELb1ELb0ELb0ELb0ELb0ELb1EEEvNS_16Flash_fwd_paramsE$_ZN5flash30compute_attn_1rowblock_splitkvI23Flash_fwd_kernel_traitsILi256ELi64ELi64ELi4ELb0ELb0EN7cutlass6half_tE19Flash_kernel_traitsILi256ELi64ELi64ELi4ES3_EELb0ELb1ELb1ELb0ELb0ELb0ELb0ELb1ENS_16Flash_fwd_paramsEEEvRKT8_iiiii) ;  /* 0x0000002000007944 */ /* 0x00efea0003c00000 */
[----:B------:R-:W-:Y:S05]  /*00b0*/  BSYNC B4 ;  /* 0x0000000000047941 */ /* 0x000fea0003800000 */
.L_x_6788:
[----:B------:R-:W-:Y:S05]  /*00c0*/  EXIT ;  /* 0x000000000000794d */ /* 0x000fea0003800000 */
        .type           $_ZN5flash24flash_fwd_splitkv_kernelI23Flash_fwd_kernel_traitsILi256ELi64ELi64ELi4ELb0ELb0EN7cutlass6half_tE19Flash_kernel_traitsILi256ELi64ELi64ELi4ES3_EELb0ELb1ELb1ELb0ELb0ELb0ELb0ELb1EEEvNS_16Flash_fwd_paramsE$_ZN5flash30compute_attn_1rowblock_splitkvI23Flash_fwd_kernel_traitsILi256ELi64ELi64ELi4ELb0ELb0EN7cutlass6half_tE19Flash_kernel_traitsILi256ELi64ELi64ELi4ES3_EELb0ELb1ELb1ELb0ELb0ELb0ELb0ELb1ENS_16Flash_fwd_paramsEEEvRKT8_iiiii,@function
        .size           $_ZN5flash24flash_fwd_splitkv_kernelI23Flash_fwd_kernel_traitsILi256ELi64ELi64ELi4ELb0ELb0EN7cutlass6half_tE19Flash_kernel_traitsILi256ELi64ELi64ELi4ES3_EELb0ELb1ELb1ELb0ELb0ELb0ELb0ELb1EEEvNS_16Flash_fwd_paramsE$_ZN5flash30compute_attn_1rowblock_splitkvI23Flash_fwd_kernel_traitsILi256ELi64ELi64ELi4ELb0ELb0EN7cutlass6half_tE19Flash_kernel_traitsILi256ELi64ELi64ELi4ES3_EELb0ELb1ELb1ELb0ELb0ELb0ELb0ELb1ENS_16Flash_fwd_paramsEEEvRKT8_iiiii,($__internal_26_$__cuda_sm70_shflsync_bfly_p - $_ZN5flash24flash_fwd_splitkv_kernelI23Flash_fwd_kernel_traitsILi256ELi64ELi64ELi4ELb0ELb0EN7cutlass6half_tE19Flash_kernel_traitsILi256ELi64ELi64ELi4ES3_EELb0ELb1ELb1ELb0ELb0ELb0ELb0ELb1EEEvNS_16Flash_fwd_paramsE$_ZN5flash30compute_attn_1rowblock_splitkvI23Flash_fwd_kernel_traitsILi256ELi64ELi64ELi4ELb0ELb0EN7cutlass6half_tE19Flash_kernel_traitsILi256ELi64ELi64ELi4ES3_EELb0ELb1ELb1ELb0ELb0ELb0ELb0ELb1ENS_16Flash_fwd_paramsEEEvRKT8_iiiii)
$_ZN5flash24flash_fwd_splitkv_kernelI23Flash_fwd_kernel_traitsILi256ELi64ELi64ELi4ELb0ELb0EN7cutlass6half_tE19Flash_kernel_traitsILi256ELi64ELi64ELi4ES3_EELb0ELb1ELb1ELb0ELb0ELb0ELb0ELb1EEEvNS_16Flash_fwd_paramsE$_ZN5flash30compute_attn_1rowblock_splitkvI23Flash_fwd_kernel_traitsILi256ELi64ELi64ELi4ELb0ELb0EN7cutlass6half_tE19Flash_kernel_traitsILi256ELi64ELi64ELi4ES3_EELb0ELb1ELb1ELb0ELb0ELb0ELb0ELb1ENS_16Flash_fwd_paramsEEEvRKT8_iiiii:
        /* <DEDUP_REMOVED lines=20> */
.L_x_6790:
[----:B------:R-:W-:Y:S05]  /*0210*/  BSYNC B0 ;  /* 0x0000000000007941 */ /* 0x000fea0003800000 */
.L_x_6789:
        /* <DEDUP_REMOVED lines=17> */
.L_x_6792:
[----:B------:R4:W5:Y:S02]  /*0330*/  LD.E R82, [R20.64+0xb8] ;  /* 0x0000b80614527980 */ /* 0x000964000c101900 */
.L_x_6793:
[----:B------:R-:W-:Y:S05]  /*0340*/  BSYNC B0 ;  /* 0x0000000000007941 */ /* 0x000fea0003800000 */
.L_x_6791:
        /* <DEDUP_REMOVED lines=10> */
.L_x_6795:
[----:B------:R-:W2:Y:S01]  /*03f0*/  LD.E.64 R2, [R20.64+0x108] ;  /* 0x0001080614027980 */ /* 0x000ea2000c101b00 */
[----:B------:R-:W-:Y:S01]  /*0400*/  BSSY B0, `(.L_x_6797) ;  /* 0x0000006000007945 */ /* 0x000fe20003800000 */
[----:B------:R-:W-:Y:S01]  /*0410*/  IMAD.MOV.U32 R51, RZ, RZ, RZ ;  /* 0x000000ffff337224 */ /* 0x000fe200078e00ff */
[----:B--2---:R-:W-:-:S04]  /*0420*/  ISETP.NE.U32.AND P0, PT, R2, RZ, PT ;  /* 0x000000ff0200720c */ /* 0x004fc80003f05070 */
[----:B------:R-:W-:-:S13]  /*0430*/  ISETP.NE.AND.EX P0, PT, R3, RZ, PT, P0 ;  /* 0x000000ff0300720c */ /* 0x000fda0003f05300 */
[----:B------:R-:W-:Y:S05]  /*0440*/  @!P0 BRA `(.L_x_6798) ;  /* 0x0000001000008947 */ /* 0x000fea0003800000 */
[----:B------:R2:W5:Y:S02]  /*0450*/  LD.E R51, [R20.64+0xbc] ;  /* 0x0000bc0614337980 */ /* 0x000564000c101900 */
.L_x_6798:
[----:B------:R-:W-:Y:S05]  /*0460*/  BSYNC B0 ;  /* 0x0000000000007941 */ /* 0x000fea0003800000 */
.L_x_6797:
[----:B-----5:R-:W-:Y:S02]  /*0470*/  IADD3 R51, R82, R51, RZ ;  /* 0x0000003352337210 */ /* 0x020fe40007ffe0ff */
.L_x_6796:
[----:B------:R-:W-:Y:S05]  /*0480*/  BSYNC B1 ;  /* 0x0000000000017941 */ /* 0x000fea0003800000 */
.L_x_6794:
[----:B------:R-:W-:Y:S01]  /*0490*/  IMAD.SHL.U32 R50, R234, 0x40, RZ ;  /* 0x00000040ea327824 */ /* 0x000fe200078e00ff */
[----:B------:R-:W-:Y:S01]  /*04a0*/  MOV R2, R231 ;  /* 0x000000e700027202 */ /* 0x000fe20000000f00 */
[----:B------:R-:W-:-:S03]  /*04b0*/  IMAD.MOV.U32 R3, RZ, RZ, 0x0 ;  /* 0x00000000ff037424 */ /* 0x000fc600078e00ff */
[----:B------:R-:W-:-:S13]  /*04c0*/  ISETP.GT.AND P0, PT, R235, R50, PT ;  /* 0x00000032eb00720c */ /* 0x000fda0003f04270 */
[----:B------:R-:W-:Y:S05]  /*04d0*/  @!P0 RET.REL.NODEC R2 `(_ZN5flash24flash_fwd_splitkv_kernelI23Flash_fwd_kernel_traitsILi256ELi64ELi64ELi4ELb0ELb0EN7cutlass6half_tE19Flash_kernel_traitsILi256ELi64ELi64ELi4ES3_EELb0ELb1ELb1ELb0ELb0ELb0ELb0ELb1EEEvNS_16Flash_fwd_paramsE) ;  /* 0xfffffb2002008950 */ /* 0x000fea0003c3ffff */
        /* <DEDUP_REMOVED lines=28> */
[----:B---3--:R1:W2:Y:S04]  /*06a0*/  LD.E.64 R4, [R20.64+0x88] ;  /* 0x0000880614047980 */ /* 0x0082a8000c101b00 */
[----:B------:R1:W3:Y:S04]  /*06b0*/  LD.E.64 R12, [R20.64+0x90] ;  /* 0x00009006140c7980 */ /* 0x0002e8000c101b00 */
[----:B------:R1:W4:Y:S04]  /*06c0*/  LD.E R10, [R20.64+0x60] ;  /* 0x00006006140a7980 */ /* 0x000328000c101900 */
        /* <DEDUP_REMOVED lines=30> */
[----:B------:R-:W-:Y:S01]  /*08b0*/  IMAD R18, R13, R232, RZ ;  /* 0x000000e80d127224 */ /* 0x000fe200078e02ff */
[--C-:B------:R-:W-:Y:S01]  /*08c0*/  SHF.R.S32.HI R11, RZ, 0x1f, R232.reuse ;  /* 0x0000001fff0b7819 */ /* 0x100fe200000114e8 */
[----:B----4-:R-:W-:Y:S02]  /*08d0*/  IMAD R10, R233, R10, R232 ;  /* 0x0000000ae90a7224 */ /* 0x010fe400078e02e8 */
        /* <DEDUP_REMOVED lines=24> */
.L_x_6801:
[----:B------:R-:W-:Y:S05]  /*0a60*/  BSYNC B0 ;  /* 0x0000000000007941 */ /* 0x000fea0003800000 */
.L_x_6800:
        /* <DEDUP_REMOVED lines=22> */
.L_x_6803:
[----:B------:R-:W-:Y:S05]  /*0bd0*/  BSYNC B0 ;  /* 0x0000000000007941 */ /* 0x000fea0003800000 */
.L_x_6802:
        /* <DEDUP_REMOVED lines=22> */
.L_x_6805:
[----:B------:R-:W-:Y:S05]  /*0d40*/  BSYNC B0 ;  /* 0x0000000000007941 */ /* 0x000fea0003800000 */
.L_x_6804:
        /* <DEDUP_REMOVED lines=21> */
.L_x_6807:
[----:B------:R-:W-:Y:S05]  /*0ea0*/  BSYNC B0 ;  /* 0x0000000000007941 */ /* 0x000fea0003800000 */
.L_x_6806:
        /* <DEDUP_REMOVED lines=17> */
[----:B----4-:R-:W-:Y:S05]  /*0fc0*/  @P4 RET.REL.NODEC R4 `(_ZN5flash24flash_fwd_splitkv_kernelI23Flash_fwd_kernel_traitsILi256ELi64ELi64ELi4ELb0ELb0EN7cutlass6half_tE19Flash_kernel_traitsILi256ELi64ELi64ELi4ES3_EELb0ELb1ELb1ELb0ELb0ELb0ELb0ELb1EEEvNS_16Flash_fwd_paramsE) ;  /* 0xfffff03004004950 */ /* 0x010fea0003c3ffff */
[----:B------:R-:W-:-:S05]  /*0fd0*/  MOV R0, 0x7f800000 ;  /* 0x7f80000000007802 */ /* 0x000fca0000000f00 */
[----:B------:R2:W-:Y:S02]  /*0fe0*/  ST.E [R2.64+0xc0], R0 ;  /* 0x0000c00002007985 */ /* 0x0005e4000c101906 */
[----:B--2---:R-:W-:Y:S02]  /*0ff0*/  MOV R2, R231 ;  /* 0x000000e700027202 */ /* 0x004fe40000000f00 */
[----:B------:R-:W-:-:S04]  /*1000*/  MOV R3, 0x0 ;  /* 0x0000000000037802 */ /* 0x000fc80000000f00 */
[----:B------:R-:W-:Y:S05]  /*1010*/  RET.REL.NODEC R2 `(_ZN5flash24flash_fwd_splitkv_kernelI23Flash_fwd_kernel_traitsILi256ELi64ELi64ELi4ELb0ELb0EN7cutlass6half_tE19Flash_kernel_traitsILi256ELi64ELi64ELi4ES3_EELb0ELb1ELb1ELb0ELb0ELb0ELb0ELb1EEEvNS_16Flash_fwd_paramsE) ;  /* 0xffffefe002007950 */ /* 0x000fea0003c3ffff */
.L_x_6799:
        /* <DEDUP_REMOVED lines=28> */
[----:B---3--:R-:W3:Y:S01]  /*11e0*/  LD.E.64 R14, [R20.64+0x20] ;  /* 0x00002006140e7980 */ /* 0x008ee2000c101b00 */
[----:B------:R-:W-:-:S03]  /*11f0*/  IABS R3, R2 ;  /* 0x0000000200037213 */ /* 0x000fc60000000000 */
[----:B------:R-:W3:Y:S04]  /*1200*/  LD.E.64 R46, [R20.64+0x38] ;  /* 0x00003806142e7980 */ /* 0x000ee8000c101b00 */
[----:B-----5:R-:W3:Y:S04]  /*1210*/  LD.E.64 R12, [R20.64+0x50] ;  /* 0x00005006140c7980 */ /* 0x020ee8000c101b00 */
        /* <DEDUP_REMOVED lines=54> */
[----:B------:R-:W-:Y:S02]  /*1580*/  @!P0 IMAD.MOV R16, RZ, RZ, -R16 ;  /* 0x000000ffff108224 */ /* 0x000fe400078e0a10 */
[----:B------:R-:W-:-:S04]  /*1590*/  @!P1 LOP3.LUT R16, RZ, R6, RZ, 0x33, !PT ;  /* 0x00000006ff109212 */ /* 0x000fc800078e33ff */
[----:B------:R-:W-:Y:S02]  /*15a0*/  SHF.R.S32.HI R8, RZ, 0x1f, R16 ;  /* 0x0000001fff087819 */ /* 0x000fe40000011410 */
[----:B---3--:R-:W-:Y:S01]  /*15b0*/  SHF.R.S32.HI R0, RZ, 0x1f, R3 ;  /* 0x0000001fff007819 */ /* 0x008fe20000011403 */
[----:B------:R-:W-:-:S04]  /*15c0*/  IMAD R7, R15, R3, RZ ;  /* 0x000000030f077224 */ /* 0x000fc800078e02ff */
[C---:B------:R-:W-:Y:S02]  /*15d0*/  IMAD R7, R14.reuse, R0, R7 ;  /* 0x000000000e077224 */ /* 0x040fe400078e0207 */
[----:B------:R-:W-:-:S05]  /*15e0*/  IMAD.WIDE.U32 R14, R14, R3, RZ ;  /* 0x000000030e0e7225 */ /* 0x000fca00078e00ff */
[----:B------:R-:W-:Y:S01]  /*15f0*/  IADD3 R15, R15, R7, RZ ;  /* 0x000000070f0f7210 */ /* 0x000fe20007ffe0ff */
[----:B------:R-:W-:-:S04]  /*1600*/  IMAD R7, R47, R17, RZ ;  /* 0x000000112f077224 */ /* 0x000fc800078e02ff */
[----:B------:R-:W-:Y:S02]  /*1610*/  IMAD R7, R46, R9, R7 ;  /* 0x000000092e077224 */ /* 0x000fe400078e0207 */
[----:B------:R-:W-:-:S05]  /*1620*/  IMAD.WIDE.U32 R14, R17, R46, R14 ;  /* 0x0000002e110e7225 */ /* 0x000fca00078e000e */
[----:B------:R-:W-:Y:S01]  /*1630*/  IADD3 R15, R15, R7, RZ ;  /* 0x000000070f0f7210 */ /* 0x000fe20007ffe0ff */
[----:B------:R-:W-:Y:S02]  /*1640*/  IMAD R7, R13, R16, RZ ;  /* 0x000000100d077224 */ /* 0x000fe400078e02ff */
[-C--:B--2---:R-:W-:Y:S02]  /*1650*/  IMAD R6, R11, R3.reuse, RZ ;  /* 0x000000030b067224 */ /* 0x084fe400078e02ff */
[----:B------:R-:W-:Y:S02]  /*1660*/  IMAD R7, R12, R8, R7 ;  /* 0x000000080c077224 */ /* 0x000fe400078e0207 */
[----:B------:R-:W-:-:S04]  /*1670*/  IMAD.WIDE.U32 R18, R10, R3, RZ ;  /* 0x000000030a127225 */ /* 0x000fc800078e00ff */
[----:B------:R-:W-:Y:S02]  /*1680*/  IMAD R6, R10, R0, R6 ;  /* 0x000000000a067224 */ /* 0x000fe400078e0206 */
[----:B------:R-:W-:-:S03]  /*1690*/  IMAD.WIDE.U32 R12, R16, R12, R14 ;  /* 0x0000000c100c7225 */ /* 0x000fc600078e000e */
[----:B------:R-:W-:Y:S01]  /*16a0*/  IADD3 R19, R19, R6, RZ ;  /* 0x0000000613137210 */ /* 0x000fe20007ffe0ff */
[----:B------:R-:W-:Y:S01]  /*16b0*/  IMAD.MOV.U32 R15, RZ, RZ, R18 ;  /* 0x000000ffff0f7224 */ /* 0x000fe200078e0012 */
[----:B------:R-:W-:Y:S01]  /*16c0*/  MOV R3, R12 ;  /* 0x0000000c00037202 */ /* 0x000fe20000000f00 */
[----:B------:R-:W-:Y:S01]  /*16d0*/  IMAD.IADD R0, R13, 0x1, R7 ;  /* 0x000000010d007824 */ /* 0x000fe200078e0207 */
[----:B------:R-:W-:Y:S05]  /*16e0*/  BRA `(.L_x_6810) ;  /* 0x0000051000007947 */ /* 0x000fea0003800000 */
.L_x_6809:
        /* <DEDUP_REMOVED lines=31> */
[----:B---3--:R-:W-:Y:S02]  /*18e0*/  @!P4 IMAD R2, R23, R13, RZ ;  /* 0x0000000d1702c224 */ /* 0x008fe400078e02ff */
        /* <DEDUP_REMOVED lines=14> */
[----:B------:R-:W-:Y:S01]  /*19d0*/  @!P4 IMAD R8, R49, R14, RZ ;  /* 0x0000000e3108c224 */ /* 0x000fe200078e02ff */
[----:B------:R-:W-:Y:S01]  /*19e0*/  @!P4 SHF.R.S32.HI R0, RZ, 0x1f, R14 ;  /* 0x0000001fff00c819 */ /* 0x000fe2000001140e */
[----:B------:R-:W-:Y:S01]  /*19f0*/  IMAD R10, R47, R2, RZ ;  /* 0x000000022f0a7224 */ /* 0x000fe200078e02ff */
[----:B------:R-:W-:Y:S01]  /*1a00*/  SHF.R.S32.HI R9, RZ, 0x1f, R2 ;  /* 0x0000001fff097819 */ /* 0x000fe20000011402 */
[----:B------:R-:W-:Y:S01]  /*1a10*/  IMAD.MOV.U32 R24, RZ, RZ, R12 ;  /* 0x000000ffff187224 */ /* 0x000fe200078e000c */
[----:B------:R-:W-:Y:S01]  /*1a20*/  MOV R25, R11 ;  /* 0x0000000b00197202 */ /* 0x000fe20000000f00 */
[----:B------:R-:W-:Y:S01]  /*1a30*/  @!P4 IMAD R0, R0, R48, R8 ;  /* 0x000000300000c224 */ /* 0x000fe200078e0208 */
[----:B------:R-:W-:Y:S01]  /*1a40*/  @P2 IADD3 R6, R6, 0x1, RZ ;  /* 0x0000000106062810 */ /* 0x000fe20007ffe0ff */
[----:B------:R-:W-:Y:S01]  /*1a50*/  @!P4 IMAD.WIDE.U32 R22, R48, R14, RZ ;  /* 0x0000000e3016c225 */ /* 0x000fe200078e00ff */
[----:B------:R-:W-:-:S03]  /*1a60*/  @P4 IADD3 R14, R14, R15, RZ ;  /* 0x0000000f0e0e4210 */ /* 0x000fc60007ffe0ff */
[----:B------:R-:W-:Y:S02]  /*1a70*/  IMAD R10, R9, R46, R10 ;  /* 0x0000002e090a7224 */ /* 0x000fe400078e020a */
[----:B------:R-:W-:-:S04]  /*1a80*/  IMAD.WIDE.U32 R24, R46, R2, R24 ;  /* 0x000000022e187225 */ /* 0x000fc800078e0018 */
        /* <DEDUP_REMOVED lines=9> */
[----:B------:R-:W-:-:S02]  /*1b20*/  @P4 IMAD R19, R49, R14, RZ ;  /* 0x0000000e31134224 */ /* 0x000fc400078e02ff */
[----:B------:R-:W-:Y:S02]  /*1b30*/  IMAD R3, R17, R6, RZ ;  /* 0x0000000611037224 */ /* 0x000fe400078e02ff */
[----:B------:R-:W-:-:S04]  /*1b40*/  @P4 IMAD.WIDE.U32 R14, R48, R14, RZ ;  /* 0x0000000e300e4225 */ /* 0x000fc800078e00ff */
[----:B------:R-:W-:Y:S01]  /*1b50*/  @!P4 IMAD.WIDE.U32 R22, R18, R13, R22 ;  /* 0x0000000d1216c225 */ /* 0x000fe200078e0016 */
[----:B------:R-:W-:-:S03]  /*1b60*/  @P4 IADD3 R19, R15, R19, RZ ;  /* 0x000000130f134210 */ /* 0x000fc60007ffe0ff */
[----:B------:R-:W-:-:S04]  /*1b70*/  IMAD.WIDE.U32 R10, R16, R6, R10 ;  /* 0x00000006100a7225 */ /* 0x000fc800078e000a */
[----:B------:R-:W-:Y:S01]  /*1b80*/  IMAD R16, R16, R8, R3 ;  /* 0x0000000810107224 */ /* 0x000fe200078e0203 */
[----:B------:R-:W-:Y:S01]  /*1b90*/  @P4 MOV R15, R14 ;  /* 0x0000000e000f4202 */ /* 0x000fe20000000f00 */
[----:B------:R-:W-:Y:S01]  /*1ba0*/  @!P4 IMAD.IADD R19, R23, 0x1, R0 ;  /* 0x000000011713c824 */ /* 0x000fe200078e0200 */
[----:B------:R-:W-:Y:S01]  /*1bb0*/  @!P4 MOV R15, R22 ;  /* 0x00000016000fc202 */ /* 0x000fe20000000f00 */
[----:B------:R-:W-:Y:S01]  /*1bc0*/  IMAD.IADD R0, R11, 0x1, R16 ;  /* 0x000000010b007824 */ /* 0x000fe200078e0210 */
[----:B------:R-:W-:Y:S02]  /*1bd0*/  MOV R3, R10 ;  /* 0x0000000a00037202 */ /* 0x000fe40000000f00 */
[----:B------:R-:W-:Y:S02]  /*1be0*/  MOV R17, R2 ;  /* 0x0000000200117202 */ /* 0x000fe40000000f00 */
[----:B------:R-:W-:Y:S02]  /*1bf0*/  MOV R16, R6 ;  /* 0x0000000600107202 */ /* 0x000fe40000000f00 */
.L_x_6810:
[----:B-1----:R-:W-:Y:S05]  /*1c00*/  BSYNC B0 ;  /* 0x0000000000007941 */ /* 0x002fea0003800000 */
.L_x_6808:
        /* <DEDUP_REMOVED lines=11> */
[----:B------:R-:W-:-:S05]  /*1cc0*/  LOP3.LUT R14, R22, 0xfffffff0, RZ, 0xc0, !PT ;  /* 0xfffffff0160e7812 */ /* 0x000fca00078ec0ff */
[----:B------:R-:W-:Y:S01]  /*1cd0*/  IMAD.IADD R14, R134, 0x1, -R14 ;  /* 0x00000001860e7824 */ /* 0x000fe200078e0a0e */
[----:B------:R-:W-:-:S04]  /*1ce0*/  LEA.HI R158, R45, R134, RZ, 0x3 ;  /* 0x000000862d9e7211 */ /* 0x000fc800078f18ff */
[----:B-1----:R-:W-:Y:S02]  /*1cf0*/  SHF.R.S32.HI R4, RZ, 0x1f, R14 ;  /* 0x0000001fff047819 */ /* 0x002fe4000001140e */
[----:B------:R-:W-:Y:S02]  /*1d00*/  LOP3.LUT R52, R158, 0xfffffff8, RZ, 0xc0, !PT ;  /* 0xfffffff89e347812 */ /* 0x000fe400078ec0ff */
[----:B------:R-:W-:-:S04]  /*1d10*/  LEA.HI R4, R4, R14, RZ, 0x3 ;  /* 0x0000000e04047211 */ /* 0x000fc800078f18ff */
[----:B------:R-:W-:Y:S01]  /*1d20*/  LOP3.LUT R5, R4, 0xfffffff8, RZ, 0xc0, !PT ;  /* 0xfffffff804057812 */ /* 0x000fe200078ec0ff */
[----:B------:R-:W-:Y:S01]  /*1d30*/  IMAD.IADD R52, R134, 0x1, -R52 ;  /* 0x0000000186347824 */ /* 0x000fe200078e0a34 */
[----:B------:R-:W-:-:S03]  /*1d40*/  SHF.R.S32.HI R158, RZ, 0x3, R158 ;  /* 0x00000003ff9e7819 */ /* 0x000fc6000001149e */
[----:B------:R-:W-:Y:S02]  /*1d50*/  IMAD.IADD R5, R14, 0x1, -R5 ;  /* 0x000000010e057824 */ /* 0x000fe400078e0a05 */
[----:B------:R-:W-:Y:S02]  /*1d60*/  IMAD.SHL.U32 R14, R52, 0x8, RZ ;  /* 0x00000008340e7824 */ /* 0x000fe400078e00ff */
[----:B------:R-:W-:-:S03]  /*1d70*/  IMAD.SHL.U32 R23, R158, 0x40, RZ ;  /* 0x000000409e177824 */ /* 0x000fc600078e00ff */
[----:B------:R-:W-:Y:S02]  /*1d80*/  IADD3 R30, P1, R14, R15, RZ ;  /* 0x0000000f0e1e7210 */ /* 0x000fe40007f3e0ff */
[----:B------:R-:W-:Y:S01]  /*1d90*/  SHF.R.S32.HI R15, RZ, 0x1f, R14 ;  /* 0x0000001fff0f7819 */ /* 0x000fe2000001140e */
[----:B-----5:R-:W-:Y:S01]  /*1da0*/  IMAD R9, R9, R48, RZ ;  /* 0x0000003009097224 */ /* 0x020fe200078e02ff */
[----:B------:R-:W-:Y:S02]  /*1db0*/  SHF.R.S32.HI R53, RZ, 0x4, R22 ;  /* 0x00000004ff357819 */ /* 0x000fe40000011416 */
[----:B------:R-:W-:Y:S01]  /*1dc0*/  LOP3.LUT R23, R23, 0x1c0, RZ, 0xc0, !PT ;  /* 0x000001c017177812 */ /* 0x000fe200078ec0ff */
[----:B------:R-:W-:Y:S01]  /*1dd0*/  IMAD.X R31, R15, 0x1, R19, P1 ;  /* 0x000000010f1f7824 */ /* 0x000fe200008e0613 */
[----:B------:R-:W-:Y:S01]  /*1de0*/  LEA.HI R19, R45, R134, RZ, 0x6 ;  /* 0x000000862d137211 */ /* 0x000fe200078f30ff */
[C---:B------:R-:W-:Y:S01]  /*1df0*/  IMAD R9, R17.reuse, R49, R9 ;  /* 0x0000003111097224 */ /* 0x040fe200078e0209 */
[----:B------:R-:W-:Y:S01]  /*1e00*/  LEA.HI R22, R22, R53, RZ, 0x1 ;  /* 0x0000003516167211 */ /* 0x000fe200078f08ff */
[----:B------:R-:W-:Y:S01]  /*1e10*/  IMAD.WIDE.U32 R30, R17, R48, R30 ;  /* 0x00000030111e7225 */ /* 0x000fe200078e001e */
[----:B------:R-:W-:-:S02]  /*1e20*/  LOP3.LUT R24, R23, 0x38, R14, 0xf8, !PT ;  /* 0x0000003817187812 */ /* 0x000fc400078ef80e */
[----:B------:R-:W-:Y:S01]  /*1e30*/  SHF.R.U32.HI R23, RZ, 0x3, R23 ;  /* 0x00000003ff177819 */ /* 0x000fe20000011617 */
[----:B------:R-:W-:Y:S01]  /*1e40*/  IMAD.SHL.U32 R19, R19, 0x8, RZ ;  /* 0x0000000813137824 */ /* 0x000fe200078e00ff */
[----:B------:R-:W-:Y:S01]  /*1e50*/  LOP3.LUT R22, R22, 0xfffffffe, RZ, 0xc0, !PT ;  /* 0xfffffffe16167812 */ /* 0x000fe200078ec0ff */
[----:B------:R-:W-:Y:S01]  /*1e60*/  IMAD.IADD R31, R31, 0x1, R9 ;  /* 0x000000011f1f7824 */ /* 0x000fe200078e0209 */
[----:B------:R-:W-:Y:S01]  /*1e70*/  LOP3.LUT R23, R24, R23, RZ, 0x3c, !PT ;  /* 0x0000001718177212 */ /* 0x000fe200078e3cff */
[----:B------:R-:W-:Y:S02]  /*1e80*/  IMAD R9, R29, R16, RZ ;  /* 0x000000101d097224 */ /* 0x000fe400078e02ff */
[----:B------:R-:W-:Y:S01]  /*1e90*/  IMAD.IADD R53, R53, 0x1, -R22 ;  /* 0x0000000135357824 */ /* 0x000fe200078e0a16 */
[----:B------:R-:W-:Y:S01]  /*1ea0*/  LOP3.LUT R155, R23, 0xfffffe00, R19, 0xf8, !PT ;  /* 0xfffffe00179b7812 */ /* 0x000fe200078ef813 */
[-C--:B------:R-:W-:Y:S02]  /*1eb0*/  IMAD R9, R8, R28.reuse, R9 ;  /* 0x0000001c08097224 */ /* 0x080fe400078e0209 */
[----:B------:R-:W-:Y:S01]  /*1ec0*/  IMAD.WIDE.U32 R22, R16, R28, R30 ;  /* 0x0000001c10167225 */ /* 0x000fe200078e001e */
[----:B------:R-:W-:-:S02]  /*1ed0*/  SHF.R.S32.HI R159, RZ, 0x1f, R158 ;  /* 0x0000001fff9f7819 */ /* 0x000fc4000001149e */
[----:B------:R-:W-:Y:S01]  /*1ee0*/  SHF.R.S32.HI R57, RZ, 0x1f, R233 ;  /* 0x0000001fff397819 */ /* 0x000fe200000114e9 */
[----:B------:R-:W-:Y:S02]  /*1ef0*/  IMAD.SHL.U32 R17, R5, 0x40, RZ ;  /* 0x0000004005117824 */ /* 0x000fe400078e00ff */
[----:B------:R-:W-:Y:S02]  /*1f00*/  IMAD.IADD R23, R23, 0x1, R9 ;  /* 0x0000000117177824 */ /* 0x000fe400078e0209 */
[----:B------:R-:W-:Y:S01]  /*1f10*/  IMAD R188, R49, R158, RZ ;  /* 0x0000009e31bc7224 */ /* 0x000fe200078e02ff */
[----:B------:R-:W-:Y:S01]  /*1f20*/  LOP3.LUT R17, R17, 0x1c0, RZ, 0xc0, !PT ;  /* 0x000001c011117812 */ /* 0x000fe200078ec0ff */
[----:B------:R-:W-:Y:S02]  /*1f30*/  IMAD.SHL.U32 R19, R53, 0x8, RZ ;  /* 0x0000000835137824 */ /* 0x000fe400078e00ff */
[-C--:B------:R-:W-:Y:S02]  /*1f40*/  IMAD R188, R159, R48.reuse, R188 ;  /* 0x000000309fbc7224 */ /* 0x080fe400078e02bc */
[----:B------:R-:W-:Y:S01]  /*1f50*/  IMAD.WIDE.U32 R22, R158, R48, R22 ;  /* 0x000000309e167225 */ /* 0x000fe200078e0016 */
[----:B------:R-:W-:-:S02]  /*1f60*/  LOP3.LUT R19, R17, 0x8, R19, 0xf8, !PT ;  /* 0x0000000811137812 */ /* 0x000fc400078ef813 */
[----:B------:R-:W-:Y:S01]  /*1f70*/  SHF.R.U32.HI R35, RZ, 0x3, R17 ;  /* 0x00000003ff237819 */ /* 0x000fe20000011611 */
[----:B------:R-:W-:Y:S01]  /*1f80*/  IMAD.IADD R188, R23, 0x1, R188 ;  /* 0x0000000117bc7824 */ /* 0x000fe200078e02bc */
[C---:B------:R-:W-:Y:S02]  /*1f90*/  LOP3.LUT P5, RZ, R5.reuse, 0x4, RZ, 0xc0, !PT ;  /* 0x0000000405ff7812 */ /* 0x040fe400078ac0ff */
[----:B------:R-:W-:Y:S01]  /*1fa0*/  LOP3.LUT P4, RZ, R5, 0x2, RZ, 0xc0, !PT ;  /* 0x0000000205ff7812 */ /* 0x000fe2000788c0ff */
[----:B------:R-:W-:Y:S01]  /*1fb0*/  IMAD.SHL.U32 R4, R4, 0x40, RZ ;  /* 0x0000004004047824 */ /* 0x000fe200078e00ff */
[----:B------:R-:W-:Y:S02]  /*1fc0*/  LOP3.LUT R35, R19, R35, RZ, 0x3c, !PT ;  /* 0x0000002313237212 */ /* 0x000fe400078e3cff */
[----:B------:R-:W-:Y:S02]  /*1fd0*/  SHF.R.S32.HI R81, RZ, 0x1f, R82 ;  /* 0x0000001fff517819 */ /* 0x000fe40000011452 */
[----:B------:R-:W-:-:S02]  /*1fe0*/  LOP3.LUT R35, R35, 0xfffffe00, R4, 0xf8, !PT ;  /* 0xfffffe0023237812 */ /* 0x000fc400078ef804 */
[----:B------:R-:W-:Y:S02]  /*1ff0*/  SHF.R.S32.HI R163, RZ, 0x1f, R232 ;  /* 0x0000001fffa37819 */ /* 0x000fe400000114e8 */
[----:B------:R-:W-:-:S04]  /*2000*/  LEA.HI R81, R81, R82, RZ, 0x6 ;  /* 0x0000005251517211 */ /* 0x000fc800078f30ff */
[----:B------:R-:W-:-:S04]  /*2010*/  SHF.R.S32.HI R81, RZ, 0x6, R81 ;  /* 0x00000006ff517819 */ /* 0x000fc80000011451 */
[----:B------:R-:W-:Y:S01]  /*2020*/  IMNMX R81, R228, R81, !PT ;  /* 0x00000051e4517217 */ /* 0x000fe20007800200 */
[----:B------:R-:W-:-:S04]  /*2030*/  IMAD.WIDE R170, R234, 0x40, R158 ;  /* 0x00000040eaaa7825 */ /* 0x000fc800078e029e */
        /* <DEDUP_REMOVED lines=16> */
[----:B------:R-:W-:Y:S02]  /*2140*/  @P0 IMAD.MOV.U32 R17, RZ, RZ, R24 ;  /* 0x000000ffff110224 */ /* 0x000fe400078e0018 */
[----:B---3--:R-:W-:-:S04]  /*2150*/  @!P0 IMAD R9, R27, R233, RZ ;  /* 0x000000e91b098224 */ /* 0x008fc800078e02ff */
[C---:B------:R-:W-:Y:S02]  /*2160*/  @!P0 IMAD R9, R26.reuse, R57, R9 ;  /* 0x000000391a098224 */ /* 0x040fe400078e0209 */
[----:B------:R-:W-:Y:S01]  /*2170*/  @!P0 IMAD.WIDE.U32 R26, R26, R233, RZ ;  /* 0x000000e91a1a8225 */ /* 0x000fe200078e00ff */
[----:B------:R-:W-:-:S03]  /*2180*/  LEA R189, P1, R22, R10, 0x1 ;  /* 0x0000000a16bd7211 */ /* 0x000fc600078208ff */
[----:B------:R-:W-:Y:S02]  /*2190*/  @!P0 IMAD.MOV.U32 R17, RZ, RZ, R26 ;  /* 0x000000ffff118224 */ /* 0x000fe400078e001a */
[----:B------:R-:W-:Y:S01]  /*21a0*/  @P0 IMAD R5, R13, R236, RZ ;  /* 0x000000ec0d050224 */ /* 0x000fe200078e02ff */
[----:B------:R-:W-:Y:S02]  /*21b0*/  LEA.HI.X R188, R22, R11, R188, 0x1, P1 ;  /* 0x0000000b16bc7211 */ /* 0x000fe400008f0cbc */
[C---:B------:R-:W-:Y:S01]  /*21c0*/  IADD3 R11, R14.reuse, 0x40, RZ ;  /* 0x000000400e0b7810 */ /* 0x040fe20007ffe0ff */
[----:B------:R-:W-:Y:S01]  /*21d0*/  @P0 IMAD.IADD R5, R25, 0x1, R5 ;  /* 0x0000000119050824 */ /* 0x000fe200078e0205 */
[----:B------:R-:W-:Y:S01]  /*21e0*/  IADD3 R24, P2, R14, R17, RZ ;  /* 0x000000110e187210 */ /* 0x000fe20007f5e0ff */
[----:B------:R-:W-:Y:S02]  /*21f0*/  @!P0 IMAD.IADD R5, R27, 0x1, R9 ;  /* 0x000000011b058824 */ /* 0x000fe400078e0209 */
[----:B------:R-:W-:-:S02]  /*2200*/  @P0 IMAD.MOV.U32 R174, RZ, RZ, R12 ;  /* 0x000000ffffae0224 */ /* 0x000fc400078e000c */
[--C-:B------:R-:W-:Y:S02]  /*2210*/  @P0 IMAD.MOV.U32 R175, RZ, RZ, R13.reuse ;  /* 0x000000ffffaf0224 */ /* 0x100fe400078e000d */
[----:B------:R-:W-:Y:S02]  /*2220*/  @!P0 IMAD.MOV.U32 R174, RZ, RZ, R12 ;  /* 0x000000ffffae8224 */ /* 0x000fe400078e000c */
[----:B------:R-:W-:Y:S01]  /*2230*/  @!P0 IMAD.MOV.U32 R175, RZ, RZ, R13 ;  /* 0x000000ffffaf8224 */ /* 0x000fe200078e000d */
[----:B----4-:R-:W-:Y:S01]  /*2240*/  ISETP.GE.AND P0, PT, R11, R154, PT ;  /* 0x0000009a0b00720c */ /* 0x010fe20003f06270 */
[----:B------:R-:W-:Y:S01]  /*2250*/  IMAD R4, R7, R232, RZ ;  /* 0x000000e807047224 */ /* 0x000fe200078e02ff */
[C---:B------:R-:W-:Y:S01]  /*2260*/  IADD3 R9, R14.reuse, 0xc0, RZ ;  /* 0x000000c00e097810 */ /* 0x040fe20007ffe0ff */
[----:B------:R-:W-:Y:S01]  /*2270*/  IMAD.X R25, R15, 0x1, R5, P2 ;  /* 0x000000010f197824 */ /* 0x000fe200010e0605 */
[----:B------:R-:W-:Y:S02]  /*2280*/  ISETP.GE.AND P1, PT, R14, R154, PT ;  /* 0x0000009a0e00720c */ /* 0x000fe40003f26270 */
[----:B------:R-:W-:-:S02]  /*2290*/  SEL R5, RZ, 0xffffffff, P0 ;  /* 0xffffffffff057807 */ /* 0x000fc40000000000 */
[----:B------:R-:W-:Y:S01]  /*22a0*/  IADD3 R10, R14, 0x80, RZ ;  /* 0x000000800e0a7810 */ /* 0x000fe20007ffe0ff */
[----:B------:R-:W-:Y:S01]  /*22b0*/  IMAD R4, R6, R163, R4 ;  /* 0x000000a306047224 */ /* 0x000fe200078e0204 */
[----:B------:R-:W-:Y:S01]  /*22c0*/  ISETP.GE.AND P0, PT, R9, R154, PT ;  /* 0x0000009a0900720c */ /* 0x000fe20003f06270 */
[----:B------:R-:W-:Y:S01]  /*22d0*/  IMAD.WIDE.U32 R12, R232, R6, R24 ;  /* 0x00000006e80c7225 */ /* 0x000fe200078e0018 */
[----:B------:R-:W-:Y:S02]  /*22e0*/  SEL R6, RZ, 0x1, P1 ;  /* 0x00000001ff067807 */ /* 0x000fe40000800000 */
[----:B------:R-:W-:Y:S02]  /*22f0*/  ISETP.GE.AND P1, PT, R10, R154, PT ;  /* 0x0000009a0a00720c */ /* 0x000fe40003f26270 */
[----:B------:R-:W-:Y:S01]  /*2300*/  SEL R152, RZ, 0x8, P0 ;  /* 0x00000008ff987807 */ /* 0x000fe20000000000 */
[----:B------:R-:W-:Y:S01]  /*2310*/  IMAD.IADD R13, R13, 0x1, R4 ;  /* 0x000000010d0d7824 */ /* 0x000fe200078e0204 */
[----:B------:R-:W-:-:S02]  /*2320*/  IADD3 R160, P0, R14, R3, RZ ;  /* 0x000000030ea07210 */ /* 0x000fc40007f1e0ff */
[----:B------:R-:W-:Y:S02]  /*2330*/  SEL R4, RZ, 0x4, P1 ;  /* 0x00000004ff047807 */ /* 0x000fe40000800000 */
[----:B------:R-:W-:Y:S01]  /*2340*/  ISETP.GT.AND P1, PT, R165, R81, PT ;  /* 0x00000051a500720c */ /* 0x000fe20003f24270 */
[----:B------:R-:W-:Y:S02]  /*2350*/  IMAD.X R161, R15, 0x1, R0, P0 ;  /* 0x000000010fa17824 */ /* 0x000fe400000e0600 */
[----:B------:R-:W-:Y:S02]  /*2360*/  IMAD.SHL.U32 R5, R5, 0x2, RZ ;  /* 0x0000000205057824 */ /* 0x000fe400078e00ff */
[----:B------:R-:W-:Y:S02]  /*2370*/  IMAD R172, R171, R174, RZ ;  /* 0x000000aeabac7224 */ /* 0x000fe400078e02ff */
[----:B------:R-:W-:Y:S01]  /*2380*/  IMAD.WIDE.U32 R160, R158, R46, R160 ;  /* 0x0000002e9ea07225 */ /* 0x000fe200078e00a0 */
[----:B------:R-:W-:-:S03]  /*2390*/  LOP3.LUT R5, R5, 0x2, R6, 0xe2, !PT ;  /* 0x0000000205057812 */ /* 0x000fc600078ee206 */
[----:B------:R-:W-:Y:S01]  /*23a0*/  IMAD R172, R170, R175, R172 ;  /* 0x000000afaaac7224 */ /* 0x000fe200078e02ac */
[----:B------:R-:W-:Y:S01]  /*23b0*/  LEA R230, P0, R160, R168, 0x1 ;  /* 0x000000a8a0e67211 */ /* 0x000fe200078008ff */
[----:B------:R-:W-:Y:S02]  /*23c0*/  IMAD.IADD R167, R161, 0x1, R166 ;  /* 0x00000001a1a77824 */ /* 0x000fe400078e02a6 */
[----:B------:R-:W-:Y:S01]  /*23d0*/  IMAD.WIDE.U32 R170, R170, R174, R12 ;  /* 0x000000aeaaaa7225 */ /* 0x000fe200078e000c */
[----:B------:R-:W-:Y:S02]  /*23e0*/  LOP3.LUT R152, R152, R5, R4, 0xfe, !PT ;  /* 0x0000000598987212 */ /* 0x000fe400078efe04 */
[----:B------:R-:W-:Y:S01]  /*23f0*/  LEA.HI.X R229, R160, R169, R167, 0x1, P0 ;  /* 0x000000a9a0e57211 */ /* 0x000fe200000f0ca7 */
[----:B------:R-:W-:Y:S02]  /*2400*/  @!P3 IMAD.MOV.U32 R18, RZ, RZ, RZ ;  /* 0x000000ffff12b224 */ /* 0x000fe400078e00ff */
[----:B------:R-:W-:Y:S01]  /*2410*/  IMAD.IADD R173, R171, 0x1, R172 ;  /* 0x00000001abad7824 */ /* 0x000fe200078e02ac */
        /* <DEDUP_REMOVED lines=173> */
.L_x_6929:
        /* <DEDUP_REMOVED lines=31> */
.L_x_6813:
[----:B------:R-:W-:Y:S05]  /*30e0*/  BSYNC B0 ;  /* 0x0000000000007941 */ /* 0x000fea0003800000 */
.L_x_6812:
        /* <DEDUP_REMOVED lines=21> */
.L_x_6815:
[----:B------:R-:W-:Y:S05]  /*3240*/  BSYNC B0 ;  /* 0x0000000000007941 */ /* 0x000fea0003800000 */
.L_x_6814:
        /* <DEDUP_REMOVED lines=21> */
.L_x_6817:
[----:B------:R-:W-:Y:S05]  /*33a0*/  BSYNC B0 ;  /* 0x0000000000007941 */ /* 0x000fea0003800000 */
.L_x_6816:
        /* <DEDUP_REMOVED lines=21> */
.L_x_6819:
[----:B------:R-:W-:Y:S05]  /*3500*/  BSYNC B0 ;  /* 0x0000000000007941 */ /* 0x000fea0003800000 */
.L_x_6818:
        /* <DEDUP_REMOVED lines=70> */
.L_x_6826:
[----:B------:R-:W-:Y:S05]  /*3970*/  BSYNC B0 ;  /* 0x0000000000007941 */ /* 0x000fea0003800000 */
.L_x_6825:
        /* <DEDUP_REMOVED lines=55> */
.L_x_6828:
[----:B------:R-:W-:Y:S05]  /*3cf0*/  BSYNC B0 ;  /* 0x0000000000007941 */ /* 0x000fea0003800000 */
.L_x_6827:
        /* <DEDUP_REMOVED lines=55> */
.L_x_6830:
[----:B------:R-:W-:Y:S05]  /*4070*/  BSYNC B0 ;  /* 0x0000000000007941 */ /* 0x000fea0003800000 */
.L_x_6829:
        /* <DEDUP_REMOVED lines=54> */
.L_x_6824:
[----:B------:R-:W-:Y:S05]  /*43e0*/  BSYNC B1 ;  /* 0x0000000000017941 */ /* 0x000fea0003800000 */
.L_x_6823:
        /* <DEDUP_REMOVED lines=67> */
.L_x_6834:
[----:B------:R-:W-:Y:S05]  /*4820*/  BSYNC B0 ;  /* 0x0000000000007941 */ /* 0x000fea0003800000 */
.L_x_6833:
        /* <DEDUP_REMOVED lines=57> */
.L_x_6836:
[----:B------:R-:W-:Y:S05]  /*4bc0*/  BSYNC B0 ;  /* 0x0000000000007941 */ /* 0x000fea0003800000 */
.L_x_6835:
        /* <DEDUP_REMOVED lines=57> */
.L_x_6838:
[----:B------:R-:W-:Y:S05]  /*4f60*/  BSYNC B0 ;  /* 0x0000000000007941 */ /* 0x000fea0003800000 */
.L_x_6837:
        /* <DEDUP_REMOVED lines=56> */
.L_x_6832:
[----:B------:R-:W-:Y:S05]  /*52f0*/  BSYNC B1 ;  /* 0x0000000000017941 */ /* 0x000fea0003800000 */
.L_x_6831:
        /* <DEDUP_REMOVED lines=67> */
.L_x_6842:
[----:B------:R-:W-:Y:S05]  /*5730*/  BSYNC B0 ;  /* 0x0000000000007941 */ /* 0x000fea0003800000 */
.L_x_6841:
        /* <DEDUP_REMOVED lines=57> */
.L_x_6844:
[----:B------:R-:W-:Y:S05]  /*5ad0*/  BSYNC B0 ;  /* 0x0000000000007941 */ /* 0x000fea0003800000 */
.L_x_6843:
        /* <DEDUP_REMOVED lines=57> */
.L_x_6846:
[----:B------:R-:W-:Y:S05]  /*5e70*/  BSYNC B0 ;  /* 0x0000000000007941 */ /* 0x000fea0003800000 */
.L_x_6845:
        /* <DEDUP_REMOVED lines=56> */
.L_x_6840:
[----:B------:R-:W-:Y:S05]  /*6200*/  BSYNC B1 ;  /* 0x0000000000017941 */ /* 0x000fea0003800000 */
.L_x_6839:
        /* <DEDUP_REMOVED lines=71> */
.L_x_6850:
[----:B------:R-:W-:Y:S05]  /*6680*/  BSYNC B0 ;  /* 0x0000000000007941 */ /* 0x000fea0003800000 */
.L_x_6849:
        /* <DEDUP_REMOVED lines=57> */
.L_x_6852:
[----:B------:R-:W-:Y:S05]  /*6a20*/  BSYNC B0 ;  /* 0x0000000000007941 */ /* 0x000fea0003800000 */
.L_x_6851:
        /* <DEDUP_REMOVED lines=57> */
.L_x_6854:
[----:B------:R-:W-:Y:S05]  /*6dc0*/  BSYNC B0 ;  /* 0x0000000000007941 */ /* 0x000fea0003800000 */
.L_x_6853:
        /* <DEDUP_REMOVED lines=56> */
.L_x_6848:
[----:B------:R-:W-:Y:S05]  /*7150*/  BSYNC B1 ;  /* 0x0000000000017941 */ /* 0x000fea0003800000 */
.L_x_6847:
[----:B------:R-:W2:Y:S02]  /*7160*/  LD.E R0, [R20.64+0xd0] ;  /* 0x0000d00614007980 */ /* 0x000ea4000c101900 */
[----:B--2---:R-:W-:Y:S05]  /*7170*/  IMAD.U32 R0, R0, -0x20, RZ ;  /* 0xffffffe000007824 */ /* 0x004fea00078e00ff */
[C---:B------:R-:W-:Y:S02]  /*7180*/  LEA R18, P1, R0.reuse, R18, 0x1 ;  /* 0x0000001200127211 */ /* 0x040fe400078208ff */
[C---:B------:R-:W-:Y:S02]  /*7190*/  LEA R36, P0, R0.reuse, R36, 0x1 ;  /* 0x0000002400247211 */ /* 0x040fe400078008ff */
[C---:B------:R-:W-:Y:S02]  /*71a0*/  LEA.HI.X.SX32 R19, R0.reuse, R19, 0x1, P1 ;  /* 0x0000001300137211 */ /* 0x040fe400008f0eff */
[----:B------:R-:W-:Y:S01]  /*71b0*/  LEA.HI.X.SX32 R37, R0, R37, 0x1, P0 ;  /* 0x0000002500257211 */ /* 0x000fe200000f0eff */
[----:B------:R-:W-:-:S05]  /*71c0*/  BRA `(.L_x_6855) ;  /* 0x0000714000007947 */ /* 0x000fca0003800000 */
.L_x_6822:
        /* <DEDUP_REMOVED lines=101> */
.L_x_6861:
[----:B------:R-:W-:Y:S05]  /*7820*/  BSYNC B0 ;  /* 0x0000000000007941 */ /* 0x000fea0003800000 */
.L_x_6860:
[----:B-----5:R2:W-:Y:S02]  /*7830*/  ST.E.128 [R118.64], R28 ;  /* 0x0000001c76007985 */ /* 0x0205e4000c101d06 */
.L_x_6859:
[----:B------:R-:W-:Y:S05]  /*7840*/  BSYNC B1 ;  /* 0x0000000000017941 */ /* 0x000fea0003800000 */
.L_x_6858:
        /* <DEDUP_REMOVED lines=99> */
.L_x_6865:
[----:B------:R-:W-:Y:S05]  /*7e80*/  BSYNC B0 ;  /* 0x0000000000007941 */ /* 0x000fea0003800000 */
.L_x_6864:
[----:B-----5:R2:W-:Y:S02]  /*7e90*/  ST.E.128 [R118.64+0x80], R28 ;  /* 0x0000801c76007985 */ /* 0x0205e4000c101d06 */
.L_x_6863:
[----:B------:R-:W-:Y:S05]  /*7ea0*/  BSYNC B1 ;  /* 0x0000000000017941 */ /* 0x000fea0003800000 */
.L_x_6862:
        /* <DEDUP_REMOVED lines=99> */
.L_x_6869:
[----:B------:R-:W-:Y:S05]  /*84e0*/  BSYNC B0 ;  /* 0x0000000000007941 */ /* 0x000fea0003800000 */
.L_x_6868:
[----:B-----5:R2:W-:Y:S02]  /*84f0*/  ST.E.128 [R118.64+0x100], R28 ;  /* 0x0001001c76007985 */ /* 0x0205e4000c101d06 */
.L_x_6867:
[----:B------:R-:W-:Y:S05]  /*8500*/  BSYNC B1 ;  /* 0x0000000000017941 */ /* 0x000fea0003800000 */
.L_x_6866:
        /* <DEDUP_REMOVED lines=98> */
.L_x_6871:
[----:B------:R-:W-:Y:S05]  /*8b30*/  BSYNC B0 ;  /* 0x0000000000007941 */ /* 0x000fea0003800000 */
.L_x_6870:
[----:B-----5:R2:W-:Y:S02]  /*8b40*/  ST.E.128 [R118.64+0x180], R28 ;  /* 0x0001801c76007985 */ /* 0x0205e4000c101d06 */
.L_x_6857:
[----:B------:R-:W-:Y:S05]  /*8b50*/  BSYNC B2 ;  /* 0x0000000000027941 */ /* 0x000fea0003800000 */
.L_x_6856:
        /* <DEDUP_REMOVED lines=104> */
.L_x_6877:
[----:B------:R-:W-:Y:S05]  /*91e0*/  BSYNC B0 ;  /* 0x0000000000007941 */ /* 0x000fea0003800000 */
.L_x_6876:
[C---:B------:R-:W-:Y:S04]  /*91f0*/  LEA R2, P0, R226.reuse, R118, 0x1 ;  /* 0x00000076e2027211 */ /* 0x040fe800078008ff */
[----:B------:R-:W-:Y:S05]  /*9200*/  LEA.HI.X R3, R226, R119, R227, 0x1, P0 ;  /* 0x00000077e2037211 */ /* 0x000fea00000f0ce3 */
[----:B-----5:R2:W-:Y:S04]  /*9210*/  ST.E.128 [R2.64], R28 ;  /* 0x0000001c02007985 */ /* 0x0205e8000c101d06 */
.L_x_6875:
[----:B------:R-:W-:Y:S05]  /*9220*/  BSYNC B1 ;  /* 0x0000000000017941 */ /* 0x000fea0003800000 */
.L_x_6874:
        /* <DEDUP_REMOVED lines=99> */
.L_x_6881:
[----:B------:R-:W-:Y:S05]  /*9860*/  BSYNC B0 ;  /* 0x0000000000007941 */ /* 0x000fea0003800000 */
.L_x_6880:
[C---:B------:R-:W-:Y:S04]  /*9870*/  LEA R2, P0, R78.reuse, R118, 0x1 ;  /* 0x000000764e027211 */ /* 0x040fe800078008ff */
[----:B------:R-:W-:Y:S05]  /*9880*/  LEA.HI.X R3, R78, R119, R77, 0x1, P0 ;  /* 0x000000774e037211 */ /* 0x000fea00000f0c4d */
[----:B-----5:R2:W-:Y:S04]  /*9890*/  ST.E.128 [R2.64], R28 ;  /* 0x0000001c02007985 */ /* 0x0205e8000c101d06 */
.L_x_6879:
[----:B------:R-:W-:Y:S05]  /*98a0*/  BSYNC B1 ;  /* 0x0000000000017941 */ /* 0x000fea0003800000 */
.L_x_6878:
        /* <DEDUP_REMOVED lines=99> */
.L_x_6885:
[----:B------:R-:W-:Y:S05]  /*9ee0*/  BSYNC B0 ;  /* 0x0000000000007941 */ /* 0x000fea0003800000 */
.L_x_6884:
[C---:B------:R-:W-:Y:S04]  /*9ef0*/  LEA R2, P0, R74.reuse, R118, 0x1 ;  /* 0x000000764a027211 */ /* 0x040fe800078008ff */
[----:B------:R-:W-:Y:S05]  /*9f00*/  LEA.HI.X R3, R74, R119, R73, 0x1, P0 ;  /* 0x000000774a037211 */ /* 0x000fea00000f0c49 */
[----:B-----5:R2:W-:Y:S04]  /*9f10*/  ST.E.128 [R2.64], R28 ;  /* 0x0000001c02007985 */ /* 0x0205e8000c101d06 */
.L_x_6883:
[----:B------:R-:W-:Y:S05]  /*9f20*/  BSYNC B1 ;  /* 0x0000000000017941 */ /* 0x000fea0003800000 */
.L_x_6882:
        /* <DEDUP_REMOVED lines=98> */
.L_x_6887:
[----:B------:R-:W-:Y:S05]  /*a550*/  BSYNC B0 ;  /* 0x0000000000007941 */ /* 0x000fea0003800000 */
.L_x_6886:
[C---:B------:R-:W-:Y:S04]  /*a560*/  LEA R2, P0, R68.reuse, R118, 0x1 ;  /* 0x0000007644027211 */ /* 0x040fe800078008ff */
[----:B------:R-:W-:Y:S05]  /*a570*/  LEA.HI.X R3, R68, R119, R67, 0x1, P0 ;  /* 0x0000007744037211 */ /* 0x000fea00000f0c43 */
[----:B-----5:R2:W-:Y:S04]  /*a580*/  ST.E.128 [R2.64], R28 ;  /* 0x0000001c02007985 */ /* 0x0205e8000c101d06 */
.L_x_6873:
[----:B------:R-:W-:Y:S05]  /*a590*/  BSYNC B2 ;  /* 0x0000000000027941 */ /* 0x000fea0003800000 */
.L_x_6872:
        /* <DEDUP_REMOVED lines=104> */
.L_x_6893:
[----:B------:R-:W-:Y:S05]  /*ac20*/  BSYNC B0 ;  /* 0x0000000000007941 */ /* 0x000fea0003800000 */
.L_x_6892:
[C---:B------:R-:W-:Y:S04]  /*ac30*/  LEA R2, P0, R79.reuse, R118, 0x1 ;  /* 0x000000764f027211 */ /* 0x040fe800078008ff */
[----:B------:R-:W-:Y:S05]  /*ac40*/  LEA.HI.X R3, R79, R119, R80, 0x1, P0 ;  /* 0x000000774f037211 */ /* 0x000fea00000f0c50 */
[----:B-----5:R2:W-:Y:S04]  /*ac50*/  ST.E.128 [R2.64], R28 ;  /* 0x0000001c02007985 */ /* 0x0205e8000c101d06 */
.L_x_6891:
[----:B------:R-:W-:Y:S05]  /*ac60*/  BSYNC B1 ;  /* 0x0000000000017941 */ /* 0x000fea0003800000 */
.L_x_6890:
        /* <DEDUP_REMOVED lines=99> */
.L_x_6897:
[----:B------:R-:W-:Y:S05]  /*b2a0*/  BSYNC B0 ;  /* 0x0000000000007941 */ /* 0x000fea0003800000 */
.L_x_6896:
[C---:B------:R-:W-:Y:S04]  /*b2b0*/  LEA R2, P0, R76.reuse, R118, 0x1 ;  /* 0x000000764c027211 */ /* 0x040fe800078008ff */
[----:B------:R-:W-:Y:S05]  /*b2c0*/  LEA.HI.X R3, R76, R119, R75, 0x1, P0 ;  /* 0x000000774c037211 */ /* 0x000fea00000f0c4b */
[----:B-----5:R2:W-:Y:S04]  /*b2d0*/  ST.E.128 [R2.64], R28 ;  /* 0x0000001c02007985 */ /* 0x0205e8000c101d06 */
.L_x_6895:
[----:B------:R-:W-:Y:S05]  /*b2e0*/  BSYNC B1 ;  /* 0x0000000000017941 */ /* 0x000fea0003800000 */
.L_x_6894:
        /* <DEDUP_REMOVED lines=99> */
.L_x_6901:
[----:B------:R-:W-:Y:S05]  /*b920*/  BSYNC B0 ;  /* 0x0000000000007941 */ /* 0x000fea0003800000 */
.L_x_6900:
[C---:B------:R-:W-:Y:S04]  /*b930*/  LEA R2, P0, R72.reuse, R118, 0x1 ;  /* 0x0000007648027211 */ /* 0x040fe800078008ff */
[----:B------:R-:W-:Y:S05]  /*b940*/  LEA.HI.X R3, R72, R119, R71, 0x1, P0 ;  /* 0x0000007748037211 */ /* 0x000fea00000f0c47 */
[----:B-----5:R2:W-:Y:S04]  /*b950*/  ST.E.128 [R2.64], R28 ;  /* 0x0000001c02007985 */ /* 0x0205e8000c101d06 */
.L_x_6899:
[----:B------:R-:W-:Y:S05]  /*b960*/  BSYNC B1 ;  /* 0x0000000000017941 */ /* 0x000fea0003800000 */
.L_x_6898:
        /* <DEDUP_REMOVED lines=98> */
.L_x_6903:
[----:B------:R-:W-:Y:S05]  /*bf90*/  BSYNC B0 ;  /* 0x0000000000007941 */ /* 0x000fea0003800000 */
.L_x_6902:
[C---:B------:R-:W-:Y:S04]  /*bfa0*/  LEA R2, P0, R66.reuse, R118, 0x1 ;  /* 0x0000007642027211 */ /* 0x040fe800078008ff */
[----:B------:R-:W-:Y:S05]  /*bfb0*/  LEA.HI.X R3, R66, R119, R65, 0x1, P0 ;  /* 0x0000007742037211 */ /* 0x000fea00000f0c41 */
[----:B-----5:R2:W-:Y:S04]  /*bfc0*/  ST.E.128 [R2.64], R28 ;  /* 0x0000001c02007985 */ /* 0x0205e8000c101d06 */
.L_x_6889:
[----:B------:R-:W-:Y:S05]  /*bfd0*/  BSYNC B2 ;  /* 0x0000000000027941 */ /* 0x000fea0003800000 */
.L_x_6888:
        /* <DEDUP_REMOVED lines=107> */
.L_x_6909:
[----:B------:R-:W-:Y:S05]  /*c690*/  BSYNC B0 ;  /* 0x0000000000007941 */ /* 0x000fea0003800000 */
.L_x_6908:
[----:B------:R-:W-:Y:S02]  /*c6a0*/  IMAD R0, R47, 0x60, RZ ;  /* 0x000000602f007824 */ /* 0x000fe400078e02ff */
[----:B------:R-:W-:Y:S05]  /*c6b0*/  IMAD.WIDE.U32 R2, R46, 0x60, R118 ;  /* 0x000000602e027825 */ /* 0x000fea00078e0076 */
[----:B------:R-:W-:Y:S05]  /*c6c0*/  IADD3 R3, R3, R0, RZ ;  /* 0x0000000003037210 */ /* 0x000fea0007ffe0ff */
[----:B-----5:R2:W-:Y:S02]  /*c6d0*/  ST.E.128 [R2.64], R28 ;  /* 0x0000001c02007985 */ /* 0x0205e4000c101d06 */
.L_x_6907:
[----:B------:R-:W-:Y:S05]  /*c6e0*/  BSYNC B1 ;  /* 0x0000000000017941 */ /* 0x000fea0003800000 */
.L_x_6906:
        /* <DEDUP_REMOVED lines=99> */
.L_x_6913:
[----:B------:R-:W-:Y:S05]  /*cd20*/  BSYNC B0 ;  /* 0x0000000000007941 */ /* 0x000fea0003800000 */
.L_x_6912:
[C---:B------:R-:W-:Y:S04]  /*cd30*/  LEA R2, P0, R70.reuse, R118, 0x1 ;  /* 0x0000007646027211 */ /* 0x040fe800078008ff */
[----:B------:R-:W-:Y:S05]  /*cd40*/  LEA.HI.X R3, R70, R119, R69, 0x1, P0 ;  /* 0x0000007746037211 */ /* 0x000fea00000f0c45 */
[----:B-----5:R2:W-:Y:S04]  /*cd50*/  ST.E.128 [R2.64], R28 ;  /* 0x0000001c02007985 */ /* 0x0205e8000c101d06 */
.L_x_6911:
[----:B------:R-:W-:Y:S05]  /*cd60*/  BSYNC B1 ;  /* 0x0000000000017941 */ /* 0x000fea0003800000 */
.L_x_6910:
        /* <DEDUP_REMOVED lines=99> */
.L_x_6917:
[----:B------:R-:W-:Y:S05]  /*d3a0*/  BSYNC B0 ;  /* 0x0000000000007941 */ /* 0x000fea0003800000 */
.L_x_6916:
[C---:B------:R-:W-:Y:S04]  /*d3b0*/  LEA R2, P0, R64.reuse, R118, 0x1 ;  /* 0x0000007640027211 */ /* 0x040fe800078008ff */
[----:B------:R-:W-:Y:S05]  /*d3c0*/  LEA.HI.X R3, R64, R119, R63, 0x1, P0 ;  /* 0x0000007740037211 */ /* 0x000fea00000f0c3f */
[----:B-----5:R2:W-:Y:S04]  /*d3d0*/  ST.E.128 [R2.64], R28 ;  /* 0x0000001c02007985 */ /* 0x0205e8000c101d06 */
.L_x_6915:
[----:B------:R-:W-:Y:S05]  /*d3e0*/  BSYNC B1 ;  /* 0x0000000000017941 */ /* 0x000fea0003800000 */
.L_x_6914:
        /* <DEDUP_REMOVED lines=99> */
.L_x_6919:
[----:B------:R-:W-:Y:S05]  /*da20*/  BSYNC B0 ;  /* 0x0000000000007941 */ /* 0x000fea0003800000 */
.L_x_6918:
[C---:B--2---:R-:W-:Y:S04]  /*da30*/  LEA R2, P0, R62.reuse, R118, 0x1 ;  /* 0x000000763e027211 */ /* 0x044fe800078008ff */
[----:B------:R-:W-:Y:S05]  /*da40*/  LEA.HI.X R3, R62, R119, R61, 0x1, P0 ;  /* 0x000000773e037211 */ /* 0x000fea00000f0c3d */
[----:B-----5:R2:W-:Y:S04]  /*da50*/  ST.E.128 [R2.64], R40 ;  /* 0x0000002802007985 */ /* 0x0205e8000c101d06 */
.L_x_6905:
[----:B------:R-:W-:Y:S05]  /*da60*/  BSYNC B2 ;  /* 0x0000000000027941 */ /* 0x000fea0003800000 */
.L_x_6904:
        /* <DEDUP_REMOVED lines=11> */
.L_x_6821:
        /* <DEDUP_REMOVED lines=22> */
.L_x_6921:
[----:B------:R-:W-:Y:S05]  /*dc80*/  BSYNC B0 ;  /* 0x0000000000007941 */ /* 0x000fea0003800000 */
.L_x_6920:
        /* <DEDUP_REMOVED lines=33> */
.L_x_6923:
[----:B------:R-:W-:Y:S05]  /*dea0*/  BSYNC B0 ;  /* 0x0000000000007941 */ /* 0x000fea0003800000 */
.L_x_6922:
        /* <DEDUP_REMOVED lines=33> */
.L_x_6925:
[----:B------:R-:W-:Y:S05]  /*e0c0*/  BSYNC B0 ;  /* 0x0000000000007941 */ /* 0x000fea0003800000 */
.L_x_6924:
        /* <DEDUP_REMOVED lines=36> */
.L_x_6855:
[----:B------:R-:W-:Y:S05]  /*e310*/  BSYNC B3 ;  /* 0x0000000000037941 */ /* 0x000fea0003800000 */
.L_x_6820:
        /* <DEDUP_REMOVED lines=91> */
.L_x_6927:
        /* <DEDUP_REMOVED lines=10> */
.L_x_6928:
[----:B------:R-:W-:Y:S05]  /*e970*/  BSYNC B0 ;  /* 0x0000000000007941 */ /* 0x000fea0003800000 */
.L_x_6926:
[----:B------:R-:W-:Y:S04]  /*e980*/  IADD3 R12, R12, -0x1, RZ ;  /* 0xffffffff0c0c7810 */ /* 0x000fe80007ffe0ff */
[----:B------:R-:W-:Y:S11]  /*e990*/  ISETP.GT.AND P0, PT, R12, R81, PT ;  /* 0x000000510c00720c */ /* 0x000ff60003f04270 */
[----:B------:R-:W-:Y:S02]  /*e9a0*/  @!UPT UIADD3 URZ, URZ, URZ, URZ ;  /* 0x0000003f3f3ff290 */ /* 0x000fe4000fffe03f */
[----:B------:R-:W-:-:S05]  /*e9b0*/  @P0 BRA `(.L_x_6929) ;  /* 0xffff453000000947 */ /* 0x000fca000383ffff */
.L_x_6811:
        /* <DEDUP_REMOVED lines=23> */
[CC--:B------:R-:W-:Y:S02]  /*eb30*/  LEA R30, P1, R5.reuse, R176.reuse, 0x1 ;  /* 0x000000b0051e7211 */ /* 0x0c0fe400078208ff */
        /* <DEDUP_REMOVED lines=90> */
.L_x_6938:
[----:B------:R-:W-:Y:S05]  /*f0e0*/  BSYNC B0 ;  /* 0x0000000000007941 */ /* 0x000fea0003800000 */
.L_x_6937:
[----:B-----5:R3:W-:Y:S02]  /*f0f0*/  STS.128 [R237], R40 ;  /* 0x00000028ed007388 */ /* 0x0207e40000000c00 */
.L_x_6936:
[----:B------:R-:W-:Y:S05]  /*f100*/  BSYNC B1 ;  /* 0x0000000000017941 */ /* 0x000fea0003800000 */
.L_x_6935:
        /* <DEDUP_REMOVED lines=53> */
.L_x_6942:
[----:B------:R-:W-:Y:S05]  /*f460*/  BSYNC B0 ;  /* 0x0000000000007941 */ /* 0x000fea0003800000 */
.L_x_6941:
[----:B-----5:R1:W-:Y:S02]  /*f470*/  STS.128 [R237+0x2000], R40 ;  /* 0x00200028ed007388 */ /* 0x0203e40000000c00 */
.L_x_6940:
[----:B------:R-:W-:Y:S05]  /*f480*/  BSYNC B1 ;  /* 0x0000000000017941 */ /* 0x000fea0003800000 */
.L_x_6939:
        /* <DEDUP_REMOVED lines=53> */
.L_x_6946:
[----:B------:R-:W-:Y:S05]  /*f7e0*/  BSYNC B0 ;  /* 0x0000000000007941 */ /* 0x000fea0003800000 */
.L_x_6945:
[----:B-----5:R3:W-:Y:S02]  /*f7f0*/  STS.128 [R237+0x4000], R40 ;  /* 0x00400028ed007388 */ /* 0x0207e40000000c00 */
.L_x_6944:
[----:B------:R-:W-:Y:S05]  /*f800*/  BSYNC B1 ;  /* 0x0000000000017941 */ /* 0x000fea0003800000 */
.L_x_6943:
        /* <DEDUP_REMOVED lines=51> */
.L_x_6948:
[----:B------:R-:W-:Y:S05]  /*fb40*/  BSYNC B0 ;  /* 0x0000000000007941 */ /* 0x000fea0003800000 */
.L_x_6947:
[----:B-----5:R3:W-:Y:S02]  /*fb50*/  STS.128 [R237+0x6000], R40 ;  /* 0x00600028ed007388 */ /* 0x0207e40000000c00 */
.L_x_6934:
[----:B------:R-:W-:Y:S05]  /*fb60*/  BSYNC B2 ;  /* 0x0000000000027941 */ /* 0x000fea0003800000 */
.L_x_6933:
        /* <DEDUP_REMOVED lines=9> */
[----:B-123--:R-:W-:-:S03]  /*fc00*/  IMAD.SHL.U32 R38, R4, 0x2, RZ ;  /* 0x0000000204267824 */ /* 0x00efc600078e00ff */
[----:B------:R-:W-:Y:S02]  /*fc10*/  SHF.L.U64.HI R4, R4, 0x1, R13 ;  /* 0x0000000104047819 */ /* 0x000fe4000001020d */
[-C--:B------:R-:W-:Y:S01]  /*fc20*/  IADD3 R18, P2, R22, R38.reuse, RZ ;  /* 0x0000002616127210 */ /* 0x080fe20007f5e0ff */
[----:B------:R1:W-:Y:S01]  /*fc30*/  @P0 STS.128 [R237+0x800], RZ ;  /* 0x000800ffed000388 */ /* 0x0003e20000000c00 */
        /* <DEDUP_REMOVED lines=53> */
.L_x_6954:
[----:B------:R-:W-:Y:S05]  /*ff90*/  BSYNC B0 ;  /* 0x0000000000007941 */ /* 0x000fea0003800000 */
.L_x_6953:
[----:B-----5:R3:W-:Y:S02]  /*ffa0*/  STS.128 [R237+0x800], R40 ;  /* 0x00080028ed007388 */ /* 0x0207e40000000c00 */
.L_x_6952:
[----:B------:R-:W-:Y:S05]  /*ffb0*/  BSYNC B1 ;  /* 0x0000000000017941 */ /* 0x000fea0003800000 */
.L_x_6951:
        /* <DEDUP_REMOVED lines=53> */
.L_x_6958:
[----:B------:R-:W-:Y:S05]  /*10310*/  BSYNC B0 ;  /* 0x0000000000007941 */ /* 0x000fea0003800000 */
.L_x_6957:
[----:B-----5:R1:W-:Y:S02]  /*10320*/  STS.128 [R237+0x2800], R40 ;  /* 0x00280028ed007388 */ /* 0x0203e40000000c00 */
.L_x_6956:
[----:B------:R-:W-:Y:S05]  /*10330*/  BSYNC B1 ;  /* 0x0000000000017941 */ /* 0x000fea0003800000 */
.L_x_6955:
        /* <DEDUP_REMOVED lines=53> */
.L_x_6962:
[----:B------:R-:W-:Y:S05]  /*10690*/  BSYNC B0 ;  /* 0x0000000000007941 */ /* 0x000fea0003800000 */
.L_x_6961:
[----:B-----5:R3:W-:Y:S02]  /*106a0*/  STS.128 [R237+0x4800], R40 ;  /* 0x00480028ed007388 */ /* 0x0207e40000000c00 */
.L_x_6960:
[----:B------:R-:W-:Y:S05]  /*106b0*/  BSYNC B1 ;  /* 0x0000000000017941 */ /* 0x000fea0003800000 */
.L_x_6959:
        /* <DEDUP_REMOVED lines=8> */
[----:B----4-:R2:W4:Y:S01]  /*10740*/  LD.E.64 R6, [R18.64+0xc0] ;  /* 0x0000c00612067980 */ /* 0x010522000c101b00 */
[----:B-----5:R-:W-:Y:S02]  /*10750*/  MOV R8, R43 ;  /* 0x0000002b00087202 */ /* 0x020fe40000000f00 */
[----:B------:R-:W-:Y:S02]  /*10760*/  MOV R13, R40 ;  /* 0x00000028000d7202 */ /* 0x000fe40000000f00 */
[----:B------:R-:W-:Y:S01]  /*10770*/  MOV R32, R42 ;  /* 0x0000002a00207202 */ /* 0x000fe20000000f00 */
[--C-:B-1----:R-:W-:Y:S01]  /*10780*/  HADD2.F32 R31, -RZ, R8.reuse.H1_H1 ;  /* 0x30000008ff1f7230 */ /* 0x102fe20000004100 */
[----:B---3--:R-:W-:Y:S01]  /*10790*/  MOV R39, R41 ;  /* 0x0000002900277202 */ /* 0x008fe20000000f00 */
[----:B------:R-:W-:-:S04]  /*107a0*/  HADD2.F32 R41, -RZ, R8.H0_H0 ;  /* 0x20000008ff297230 */ /* 0x000fc80000004100 */
[--C-:B------:R-:W-:Y:S02]  /*107b0*/  HADD2.F32 R38, -RZ, R39.reuse.H0_H0 ;  /* 0x20000027ff267230 */ /* 0x100fe40000004100 */
[----:B------:R-:W-:Y:S02]  /*107c0*/  HADD2.F32 R39, -RZ, R39.H1_H1 ;  /* 0x30000027ff277230 */ /* 0x000fe40000004100 */
[----:B--2---:R-:W-:Y:S02]  /*107d0*/  HADD2.F32 R18, -RZ, R5.H1_H1 ;  /* 0x30000005ff127230 */ /* 0x004fe40000004100 */
[----:B------:R-:W-:Y:S02]  /*107e0*/  HADD2.F32 R19, -RZ, R4.H1_H1 ;  /* 0x30000004ff137230 */ /* 0x000fe40000004100 */
[----:B----4-:R-:W-:Y:S01]  /*107f0*/  HADD2.F32 R24, -RZ, R7.H1_H1 ;  /* 0x30000007ff187230 */ /* 0x010fe20000004100 */
[----:B------:R-:W-:Y:S01]  /*10800*/  FMUL.FTZ R8, R31, R18 ;  /* 0x000000121f087220 */ /* 0x000fe20000410000 */
[--C-:B------:R-:W-:Y:S01]  /*10810*/  HADD2.F32 R30, -RZ, R6.reuse.H1_H1 ;  /* 0x30000006ff1e7230 */ /* 0x100fe20000004100 */
[-C--:B------:R-:W-:Y:S01]  /*10820*/  FMUL.FTZ R40, R39, R19.reuse ;  /* 0x0000001327287220 */ /* 0x080fe20000410000 */
        /* <DEDUP_REMOVED lines=30> */
.L_x_6964:
[----:B------:R-:W-:Y:S05]  /*10a10*/  BSYNC B0 ;  /* 0x0000000000007941 */ /* 0x000fea0003800000 */
.L_x_6963:
[----:B-----5:R3:W-:Y:S02]  /*10a20*/  STS.128 [R237+0x6800], R40 ;  /* 0x00680028ed007388 */ /* 0x0207e40000000c00 */
.L_x_6950:
[----:B------:R-:W-:Y:S05]  /*10a30*/  BSYNC B2 ;  /* 0x0000000000027941 */ /* 0x000fea0003800000 */
.L_x_6949:
[----:B-123--:R-:W-:Y:S01]  /*10a40*/  IADD3 R30, R158, 0x20, RZ ;  /* 0x000000209e1e7810 */ /* 0x00efe20007ffe0ff */
        /* <DEDUP_REMOVED lines=67> */
.L_x_6970:
[----:B------:R-:W-:Y:S05]  /*10e80*/  BSYNC B0 ;  /* 0x0000000000007941 */ /* 0x000fea0003800000 */
.L_x_6969:
[----:B-----5:R3:W-:Y:S02]  /*10e90*/  STS.128 [R237+0x1000], R40 ;  /* 0x00100028ed007388 */ /* 0x0207e40000000c00 */
.L_x_6968:
[----:B------:R-:W-:Y:S05]  /*10ea0*/  BSYNC B1 ;  /* 0x0000000000017941 */ /* 0x000fea0003800000 */
.L_x_6967:
        /* <DEDUP_REMOVED lines=54> */
.L_x_6974:
[----:B------:R-:W-:Y:S05]  /*11210*/  BSYNC B0 ;  /* 0x0000000000007941 */ /* 0x000fea0003800000 */
.L_x_6973:
[----:B-----5:R1:W-:Y:S02]  /*11220*/  STS.128 [R237+0x3000], R40 ;  /* 0x00300028ed007388 */ /* 0x0203e40000000c00 */
.L_x_6972:
[----:B------:R-:W-:Y:S05]  /*11230*/  BSYNC B1 ;  /* 0x0000000000017941 */ /* 0x000fea0003800000 */
.L_x_6971:
        /* <DEDUP_REMOVED lines=54> */
.L_x_6978:
[----:B------:R-:W-:Y:S05]  /*115a0*/  BSYNC B0 ;  /* 0x0000000000007941 */ /* 0x000fea0003800000 */
.L_x_6977:
[----:B-----5:R3:W-:Y:S02]  /*115b0*/  STS.128 [R237+0x5000], R40 ;  /* 0x00500028ed007388 */ /* 0x0207e40000000c00 */
.L_x_6976:
[----:B------:R-:W-:Y:S05]  /*115c0*/  BSYNC B1 ;  /* 0x0000000000017941 */ /* 0x000fea0003800000 */
.L_x_6975:
        /* <DEDUP_REMOVED lines=10> */
[----:B------:R-:W-:Y:S02]  /*11670*/  MOV R13, R36 ;  /* 0x00000024000d7202 */ /* 0x000fe40000000f00 */
[----:B------:R-:W-:Y:S01]  /*11680*/  MOV R36, R38 ;  /* 0x0000002600247202 */ /* 0x000fe20000000f00 */
[----:B------:R-:W-:-:S02]  /*11690*/  HADD2.F32 R32, -RZ, R8.H1_H1 ;  /* 0x30000008ff207230 */ /* 0x000fc40000004100 */
[----:B------:R-:W-:Y:S01]  /*116a0*/  HADD2.F32 R40, -RZ, R8.H0_H0 ;  /* 0x20000008ff287230 */ /* 0x000fe20000004100 */
[----:B-1----:R-:W-:-:S05]  /*116b0*/  MOV R18, R37 ;  /* 0x0000002500127202 */ /* 0x002fca0000000f00 */
[--C-:B------:R-:W-:Y:S02]  /*116c0*/  HADD2.F32 R37, -RZ, R18.reuse.H0_H0 ;  /* 0x20000012ff257230 */ /* 0x100fe40000004100 */
        /* <DEDUP_REMOVED lines=37> */
.L_x_6980:
[----:B------:R-:W-:Y:S05]  /*11920*/  BSYNC B0 ;  /* 0x0000000000007941 */ /* 0x000fea0003800000 */
.L_x_6979:
[----:B-----5:R1:W-:Y:S02]  /*11930*/  STS.128 [R237+0x7000], R36 ;  /* 0x00700024ed007388 */ /* 0x0203e40000000c00 */
.L_x_6966:
[----:B------:R-:W-:Y:S05]  /*11940*/  BSYNC B2 ;  /* 0x0000000000027941 */ /* 0x000fea0003800000 */
.L_x_6965:
[----:B------:R-:W-:-:S04]  /*11950*/  IADD3 R31, R158, 0x30, RZ ;  /* 0x000000309e1f7810 */ /* 0x000fc80007ffe0ff */
        /* <DEDUP_REMOVED lines=66> */
.L_x_6985:
[----:B------:R-:W-:Y:S05]  /*11d80*/  BSYNC B0 ;  /* 0x0000000000007941 */ /* 0x000fea0003800000 */
.L_x_6984:
[----:B-----5:R1:W-:Y:S02]  /*11d90*/  STS.128 [R237+0x1800], R16 ;  /* 0x00180010ed007388 */ /* 0x0203e40000000c00 */
.L_x_6983:
[----:B------:R-:W-:Y:S05]  /*11da0*/  BSYNC B1 ;  /* 0x0000000000017941 */ /* 0x000fea0003800000 */
.L_x_6982:
        /* <DEDUP_REMOVED lines=53> */
.L_x_6989:
[----:B------:R-:W-:Y:S05]  /*12100*/  BSYNC B0 ;  /* 0x0000000000007941 */ /* 0x000fea0003800000 */
.L_x_6988:
[----:B-----5:R1:W-:Y:S02]  /*12110*/  STS.128 [R237+0x3800], R12 ;  /* 0x0038000ced007388 */ /* 0x0203e40000000c00 */
.L_x_6987:
[----:B------:R-:W-:Y:S05]  /*12120*/  BSYNC B1 ;  /* 0x0000000000017941 */ /* 0x000fea0003800000 */
.L_x_6986:
        /* <DEDUP_REMOVED lines=53> */
.L_x_6993:
[----:B------:R-:W-:Y:S05]  /*12480*/  BSYNC B0 ;  /* 0x0000000000007941 */ /* 0x000fea0003800000 */
.L_x_6992:
[----:B-----5:R1:W-:Y:S02]  /*12490*/  STS.128 [R237+0x5800], R12 ;  /* 0x0058000ced007388 */ /* 0x0203e40000000c00 */
.L_x_6991:
[----:B------:R-:W-:Y:S05]  /*124a0*/  BSYNC B1 ;  /* 0x0000000000017941 */ /* 0x000fea0003800000 */
.L_x_6990:
        /* <DEDUP_REMOVED lines=53> */
.L_x_6995:
[----:B------:R-:W-:Y:S05]  /*12800*/  BSYNC B0 ;  /* 0x0000000000007941 */ /* 0x000fea0003800000 */
.L_x_6994:
[----:B-----5:R1:W-:Y:S01]  /*12810*/  STS.128 [R237+0x7800], R12 ;  /* 0x0078000ced007388 */ /* 0x0203e20000000c00 */
[----:B------:R-:W-:Y:S05]  /*12820*/  BRA `(.L_x_6981) ;  /* 0x000070c000007947 */ /* 0x000fea0003800000 */
.L_x_6932:
        /* <DEDUP_REMOVED lines=99> */
.L_x_7001:
[----:B------:R-:W-:Y:S05]  /*12e60*/  BSYNC B0 ;  /* 0x0000000000007941 */ /* 0x000fea0003800000 */
.L_x_7000:
[----:B-----5:R3:W-:Y:S02]  /*12e70*/  STS.128 [R237], R60 ;  /* 0x0000003ced007388 */ /* 0x0207e40000000c00 */
.L_x_6999:
[----:B------:R-:W-:Y:S05]  /*12e80*/  BSYNC B1 ;  /* 0x0000000000017941 */ /* 0x000fea0003800000 */
.L_x_6998:
        /* <DEDUP_REMOVED lines=97> */
.L_x_7005:
[----:B------:R-:W-:Y:S05]  /*134a0*/  BSYNC B0 ;  /* 0x0000000000007941 */ /* 0x000fea0003800000 */
.L_x_7004:
[----:B-----5:R1:W-:Y:S02]  /*134b0*/  STS.128 [R237+0x2000], R60 ;  /* 0x0020003ced007388 */ /* 0x0203e40000000c00 */
.L_x_7003:
[----:B------:R-:W-:Y:S05]  /*134c0*/  BSYNC B1 ;  /* 0x0000000000017941 */ /* 0x000fea0003800000 */
.L_x_7002:
        /* <DEDUP_REMOVED lines=97> */
.L_x_7009:
[----:B------:R-:W-:Y:S05]  /*13ae0*/  BSYNC B0 ;  /* 0x0000000000007941 */ /* 0x000fea0003800000 */
.L_x_7008:
[----:B-----5:R3:W-:Y:S02]  /*13af0*/  STS.128 [R237+0x4000], R60 ;  /* 0x0040003ced007388 */ /* 0x0207e40000000c00 */
.L_x_7007:
[----:B------:R-:W-:Y:S05]  /*13b00*/  BSYNC B1 ;  /* 0x0000000000017941 */ /* 0x000fea0003800000 */
.L_x_7006:
        /* <DEDUP_REMOVED lines=96> */
.L_x_7011:
[----:B------:R-:W-:Y:S05]  /*14110*/  BSYNC B0 ;  /* 0x0000000000007941 */ /* 0x000fea0003800000 */
.L_x_7010:
[----:B-----5:R3:W-:Y:S02]  /*14120*/  STS.128 [R237+0x6000], R60 ;  /* 0x0060003ced007388 */ /* 0x0207e40000000c00 */
.L_x_6997:
[----:B------:R-:W-:Y:S05]  /*14130*/  BSYNC B2 ;  /* 0x0000000000027941 */ /* 0x000fea0003800000 */
.L_x_6996:
        /* <DEDUP_REMOVED lines=104> */
.L_x_7017:
[----:B------:R-:W-:Y:S05]  /*147c0*/  BSYNC B0 ;  /* 0x0000000000007941 */ /* 0x000fea0003800000 */
.L_x_7016:
[----:B-----5:R3:W-:Y:S02]  /*147d0*/  STS.128 [R237+0x800], R60 ;  /* 0x0008003ced007388 */ /* 0x0207e40000000c00 */
.L_x_7015:
[----:B------:R-:W-:Y:S05]  /*147e0*/  BSYNC B1 ;  /* 0x0000000000017941 */ /* 0x000fea0003800000 */
.L_x_7014:
        /* <DEDUP_REMOVED lines=100> */
.L_x_7021:
[----:B------:R-:W-:Y:S05]  /*14e30*/  BSYNC B0 ;  /* 0x0000000000007941 */ /* 0x000fea0003800000 */
.L_x_7020:
[----:B-----5:R3:W-:Y:S02]  /*14e40*/  STS.128 [R237+0x2800], R60 ;  /* 0x0028003ced007388 */ /* 0x0207e40000000c00 */
.L_x_7019:
[----:B------:R-:W-:Y:S05]  /*14e50*/  BSYNC B1 ;  /* 0x0000000000017941 */ /* 0x000fea0003800000 */
.L_x_7018:
        /* <DEDUP_REMOVED lines=100> */
.L_x_7025:
[----:B------:R-:W-:Y:S05]  /*154a0*/  BSYNC B0 ;  /* 0x0000000000007941 */ /* 0x000fea0003800000 */
.L_x_7024:
[----:B-----5:R3:W-:Y:S02]  /*154b0*/  STS.128 [R237+0x4800], R60 ;  /* 0x0048003ced007388 */ /* 0x0207e40000000c00 */
.L_x_7023:
[----:B------:R-:W-:Y:S05]  /*154c0*/  BSYNC B1 ;  /* 0x0000000000017941 */ /* 0x000fea0003800000 */
.L_x_7022:
        /* <DEDUP_REMOVED lines=29> */
[----:B-----5:R-:W-:Y:S01]  /*156a0*/  IMAD.MOV.U32 R13, RZ, RZ, R41 ;  /* 0x000000ffff0d7224 */ /* 0x020fe200078e0029 */
[----:B------:R-:W-:Y:S02]  /*156b0*/  MOV R31, R40 ;  /* 0x00000028001f7202 */ /* 0x000fe40000000f00 */
[----:B------:R-:W-:Y:S02]  /*156c0*/  MOV R30, R43 ;  /* 0x0000002b001e7202 */ /* 0x000fe40000000f00 */
[----:B------:R-:W-:Y:S01]  /*156d0*/  MOV R38, R42 ;  /* 0x0000002a00267202 */ /* 0x000fe20000000f00 */
[----:B---3--:R-:W-:Y:S01]  /*156e0*/  IMAD.MOV.U32 R32, RZ, RZ, R60 ;  /* 0x000000ffff207224 */ /* 0x008fe200078e003c */
        /* <DEDUP_REMOVED lines=8> */
[----:B------:R-:W-:Y:S01]  /*15770*/  MOV R42, R63 ;  /* 0x0000003f002a7202 */ /* 0x000fe20000000f00 */
        /* <DEDUP_REMOVED lines=58> */
.L_x_7027:
[----:B------:R-:W-:Y:S05]  /*15b20*/  BSYNC B0 ;  /* 0x0000000000007941 */ /* 0x000fea0003800000 */
.L_x_7026:
[----:B-----5:R1:W-:Y:S02]  /*15b30*/  STS.128 [R237+0x6800], R40 ;  /* 0x00680028ed007388 */ /* 0x0203e40000000c00 */
.L_x_7013:
[----:B------:R-:W-:Y:S05]  /*15b40*/  BSYNC B2 ;  /* 0x0000000000027941 */ /* 0x000fea0003800000 */
.L_x_7012:
[----:B-1----:R-:W-:Y:S01]  /*15b50*/  IADD3 R30, R158, 0x20, RZ ;  /* 0x000000209e1e7810 */ /* 0x002fe20007ffe0ff */
        /* <DEDUP_REMOVED lines=104> */
.L_x_7033:
[----:B------:R-:W-:Y:S05]  /*161e0*/  BSYNC B0 ;  /* 0x0000000000007941 */ /* 0x000fea0003800000 */
.L_x_7032:
[----:B-----5:R1:W-:Y:S02]  /*161f0*/  STS.128 [R237+0x1000], R60 ;  /* 0x0010003ced007388 */ /* 0x0203e40000000c00 */
.L_x_7031:
[----:B------:R-:W-:Y:S05]  /*16200*/  BSYNC B1 ;  /* 0x0000000000017941 */ /* 0x000fea0003800000 */
.L_x_7030:
        /* <DEDUP_REMOVED lines=100> */
.L_x_7037:
[----:B------:R-:W-:Y:S05]  /*16850*/  BSYNC B0 ;  /* 0x0000000000007941 */ /* 0x000fea0003800000 */
.L_x_7036:
[----:B-----5:R3:W-:Y:S02]  /*16860*/  STS.128 [R237+0x3000], R60 ;  /* 0x0030003ced007388 */ /* 0x0207e40000000c00 */
.L_x_7035:
[----:B------:R-:W-:Y:S05]  /*16870*/  BSYNC B1 ;  /* 0x0000000000017941 */ /* 0x000fea0003800000 */
.L_x_7034:
        /* <DEDUP_REMOVED lines=100> */
.L_x_7041:
[----:B------:R-:W-:Y:S05]  /*16ec0*/  BSYNC B0 ;  /* 0x0000000000007941 */ /* 0x000fea0003800000 */
.L_x_7040:
[----:B-----5:R3:W-:Y:S02]  /*16ed0*/  STS.128 [R237+0x5000], R60 ;  /* 0x0050003ced007388 */ /* 0x0207e40000000c00 */
.L_x_7039:
[----:B------:R-:W-:Y:S05]  /*16ee0*/  BSYNC B1 ;  /* 0x0000000000017941 */ /* 0x000fea0003800000 */
.L_x_7038:
        /* <DEDUP_REMOVED lines=18> */
[C---:B------:R-:W-:Y:S01]  /*17010*/  LEA R18, P1, R5.reuse, R26, 0x1 ;  /* 0x0000001a05127211 */ /* 0x040fe200078208ff */
[----:B------:R-:W-:Y:S02]  /*17020*/  IMAD.MOV.U32 R17, RZ, RZ, RZ ;  /* 0x000000ffff117224 */ /* 0x000fe400078e00ff */
[----:B--2---:R-:W2:Y:S01]  /*17030*/  LD.E.128 R36, [R36.64+0x180] ;  /* 0x0001800624247980 */ /* 0x004ea2000c101d00 */
        /* <DEDUP_REMOVED lines=59> */
[--C-:B------:R-:W-:Y:S02]  /*173f0*/  HADD2.F32 R13, -RZ, R40.reuse.H0_H0 ;  /* 0x20000028ff0d7230 */ /* 0x100fe40000004100 */
        /* <DEDUP_REMOVED lines=18> */
.L_x_7043:
[----:B------:R-:W-:Y:S05]  /*17520*/  BSYNC B0 ;  /* 0x0000000000007941 */ /* 0x000fea0003800000 */
.L_x_7042:
[----:B-----5:R1:W-:Y:S02]  /*17530*/  STS.128 [R237+0x7000], R40 ;  /* 0x00700028ed007388 */ /* 0x0203e40000000c00 */
.L_x_7029:
[----:B------:R-:W-:Y:S05]  /*17540*/  BSYNC B2 ;  /* 0x0000000000027941 */ /* 0x000fea0003800000 */
.L_x_7028:
        /* <DEDUP_REMOVED lines=21> */
[----:B-1-3--:R-:W-:Y:S01]  /*176a0*/  IMAD.WIDE R36, R6, 0x2, R28 ;  /* 0x0000000206247825 */ /* 0x00afe200078e021c */
[----:B------:R-:W-:Y:S02]  /*176b0*/  LEA.HI.X.SX32 R4, R4, R12, 0x1, P1 ;  /* 0x0000000c04047211 */ /* 0x000fe400008f0eff */
[----:B------:R-:W-:-:S03]  /*176c0*/  LEA R14, P1, R5, R26, 0x1 ;  /* 0x0000001a050e7211 */ /* 0x000fc600078208ff */
[----:B--2---:R-:W2:Y:S01]  /*176d0*/  LD.E.128 R36, [R36.64] ;  /* 0x0000000624247980 */ /* 0x004ea2000c101d00 */
        /* <DEDUP_REMOVED lines=41> */
[----:B------:R-:W-:Y:S02]  /*17970*/  FMUL.FTZ R7, R39, R7 ;  /* 0x0000000727077220 */ /* 0x000fe40000410000 */
[----:B------:R-:W-:Y:S01]  /*17980*/  FMUL.FTZ R42, R36, R42 ;  /* 0x0000002a242a7220 */ /* 0x000fe20000410000 */
[----:B------:R-:W-:Y:S01]  /*17990*/  HADD2.F32 R36, -RZ, R17.H0_H0 ;  /* 0x20000011ff247230 */ /* 0x000fe20000004100 */
[----:B------:R-:W-:Y:S01]  /*179a0*/  @!P0 FADD.FTZ R40, -R40, -RZ ;  /* 0x800000ff28288221 */ /* 0x000fe20000010100 */
[----:B------:R-:W-:Y:S01]  /*179b0*/  HADD2.F32 R37, -RZ, R37.H1_H1 ;  /* 0x30000025ff257230 */ /* 0x000fe20000004100 */
[----:B------:R-:W-:Y:S01]  /*179c0*/  @!P0 FADD.FTZ R41, -R41, -RZ ;  /* 0x800000ff29298221 */ /* 0x000fe20000010100 */
[----:B----4-:R-:W-:-:S02]  /*179d0*/  HADD2.F32 R32, -RZ, R12.H0_H0 ;  /* 0x2000000cff207230 */ /* 0x010fc40000004100 */
[----:B------:R-:W-:Y:S02]  /*179e0*/  HADD2.F32 R39, -RZ, R12.H1_H1 ;  /* 0x3000000cff277230 */ /* 0x000fe40000004100 */
[--C-:B------:R-:W-:Y:S01]  /*179f0*/  HADD2.F32 R12, -RZ, R13.reuse.H0_H0 ;  /* 0x2000000dff0c7230 */ /* 0x100fe20000004100 */
[----:B------:R-:W-:Y:S01]  /*17a00*/  FMUL.FTZ R44, R44, R40 ;  /* 0x000000282c2c7220 */ /* 0x000fe20000410000 */
[----:B------:R-:W-:Y:S01]  /*17a10*/  HADD2.F32 R40, -RZ, R13.H1_H1 ;  /* 0x3000000dff287230 */ /* 0x000fe20000004100 */
[----:B------:R-:W-:Y:S02]  /*17a20*/  FMUL.FTZ R37, R37, R41 ;  /* 0x0000002925257220 */ /* 0x000fe40000410000 */
[----:B------:R-:W-:Y:S01]  /*17a30*/  FFMA.FTZ R12, R36, R12, R18 ;  /* 0x0000000c240c7223 */ /* 0x000fe20000010012 */
[----:B------:R-:W-:Y:S01]  /*17a40*/  HADD2.F32 R18, -RZ, R17.H1_H1 ;  /* 0x30000011ff127230 */ /* 0x000fe20000004100 */
[----:B------:R-:W-:Y:S01]  /*17a50*/  FFMA.FTZ R4, R4, R32, R43 ;  /* 0x0000002004047223 */ /* 0x000fe2000001002b */
[----:B------:R-:W-:-:S02]  /*17a60*/  HADD2.F32 R13, -RZ, R14.H0_H0 ;  /* 0x2000000eff0d7230 */ /* 0x000fc40000004100 */
[----:B------:R-:W-:Y:S02]  /*17a70*/  HADD2.F32 R41, -RZ, R14.H1_H1 ;  /* 0x3000000eff297230 */ /* 0x000fe40000004100 */
[--C-:B------:R-:W-:Y:S02]  /*17a80*/  HADD2.F32 R17, -RZ, R19.reuse.H0_H0 ;  /* 0x20000013ff117230 */ /* 0x100fe40000004100 */
[----:B------:R-:W-:Y:S02]  /*17a90*/  HADD2.F32 R32, -RZ, R19.H1_H1 ;  /* 0x30000013ff207230 */ /* 0x000fe40000004100 */
[--C-:B------:R-:W-:Y:S02]  /*17aa0*/  HADD2.F32 R14, -RZ, R15.reuse.H0_H0 ;  /* 0x2000000fff0e7230 */ /* 0x100fe40000004100 */
[----:B------:R-:W-:Y:S02]  /*17ab0*/  HADD2.F32 R19, -RZ, R16.H0_H0 ;  /* 0x20000010ff137230 */ /* 0x000fe40000004100 */
        /* <DEDUP_REMOVED lines=16> */
.L_x_7047:
[----:B------:R-:W-:Y:S05]  /*17bc0*/  BSYNC B0 ;  /* 0x0000000000007941 */ /* 0x000fea0003800000 */
.L_x_7046:
[----:B-----5:R1:W-:Y:S02]  /*17bd0*/  STS.128 [R237+0x1800], R16 ;  /* 0x00180010ed007388 */ /* 0x0203e40000000c00 */
.L_x_7045:
[----:B------:R-:W-:Y:S05]  /*17be0*/  BSYNC B1 ;  /* 0x0000000000017941 */ /* 0x000fea0003800000 */
.L_x_7044:
        /* <DEDUP_REMOVED lines=20> */
[----:B---3--:R-:W-:-:S03]  /*17d30*/  IMAD.WIDE R36, R6, 0x2, R28 ;  /* 0x0000000206247825 */ /* 0x008fc600078e021c */
[----:B------:R-:W-:Y:S01]  /*17d40*/  LEA.HI.X R15, R5, R27, R4, 0x1, P1 ;  /* 0x0000001b050f7211 */ /* 0x000fe200008f0c04 */
[----:B------:R-:W-:Y:S01]  /*17d50*/  IMAD.MOV.U32 R13, RZ, RZ, RZ ;  /* 0x000000ffff0d7224 */ /* 0x000fe200078e00ff */
[----:B------:R-:W-:Y:S01]  /*17d60*/  @P0 IADD3 R13, -R3, RZ, RZ ;  /* 0x000000ff030d0210 */ /* 0x000fe20007ffe1ff */
[----:B--2---:R-:W2:Y:S04]  /*17d70*/  LD.E.128 R36, [R36.64+0x80] ;  /* 0x0000800624247980 */ /* 0x004ea8000c101d00 */
        /* <DEDUP_REMOVED lines=46> */
[----:B---3--:R-:W-:-:S02]  /*18060*/  HADD2.F32 R17, -RZ, R12.H0_H0 ;  /* 0x2000000cff117230 */ /* 0x008fc40000004100 */
[----:B------:R-:W-:Y:S02]  /*18070*/  HADD2.F32 R36, -RZ, R36.H1_H1 ;  /* 0x30000024ff247230 */ /* 0x000fe40000004100 */
[----:B------:R-:W-:Y:S01]  /*18080*/  HADD2.F32 R38, -RZ, R12.H1_H1 ;  /* 0x3000000cff267230 */ /* 0x000fe20000004100 */
[----:B------:R-:W-:Y:S01]  /*18090*/  FFMA.FTZ R4, R4, R17, R42 ;  /* 0x0000001104047223 */ /* 0x000fe2000001002a */
[----:B------:R-:W-:Y:S01]  /*180a0*/  HADD2.F32 R32, -RZ, R11.H0_H0 ;  /* 0x2000000bff207230 */ /* 0x000fe20000004100 */
[----:B------:R-:W-:Y:S01]  /*180b0*/  FMUL.FTZ R36, R36, R40 ;  /* 0x0000002824247220 */ /* 0x000fe20000410000 */
[--C-:B------:R-:W-:Y:S01]  /*180c0*/  HADD2.F32 R12, -RZ, R13.reuse.H0_H0 ;  /* 0x2000000dff0c7230 */ /* 0x100fe20000004100 */
[----:B------:R-:W-:Y:S01]  /*180d0*/  FFMA.FTZ R37, R37, R38, R43 ;  /* 0x0000002625257223 */ /* 0x000fe2000001002b */
[----:B------:R-:W-:Y:S02]  /*180e0*/  HADD2.F32 R39, -RZ, R13.H1_H1 ;  /* 0x3000000dff277230 */ /* 0x000fe40000004100 */
[----:B------:R-:W-:Y:S01]  /*180f0*/  HADD2.F32 R17, -RZ, R11.H1_H1 ;  /* 0x3000000bff117230 */ /* 0x000fe20000004100 */
[----:B------:R-:W-:Y:S01]  /*18100*/  FFMA.FTZ R12, R32, R12, R18 ;  /* 0x0000000c200c7223 */ /* 0x000fe20000010012 */
[--C-:B------:R-:W-:Y:S01]  /*18110*/  HADD2.F32 R13, -RZ, R14.reuse.H0_H0 ;  /* 0x2000000eff0d7230 */ /* 0x100fe20000004100 */
[----:B------:R-:W-:Y:S01]  /*18120*/  F2FP.PACK_AB R4, R37, R4 ;  /* 0x000000042504723e */ /* 0x000fe200000000ff */
[----:B------:R-:W-:Y:S01]  /*18130*/  HADD2.F32 R40, -RZ, R14.H1_H1 ;  /* 0x3000000eff287230 */ /* 0x000fe20000004100 */
[----:B------:R-:W-:Y:S01]  /*18140*/  FFMA.FTZ R17, R17, R39, R36 ;  /* 0x0000002711117223 */ /* 0x000fe20000010024 */
[----:B------:R-:W-:-:S02]  /*18150*/  HADD2.F32 R11, -RZ, R19.H0_H0 ;  /* 0x20000013ff0b7230 */ /* 0x000fc40000004100 */
[----:B------:R-:W-:Y:S02]  /*18160*/  HADD2.F32 R14, -RZ, R15.H0_H0 ;  /* 0x2000000fff0e7230 */ /* 0x000fe40000004100 */
[----:B------:R-:W-:Y:S01]  /*18170*/  HADD2.F32 R19, -RZ, R19.H1_H1 ;  /* 0x30000013ff137230 */ /* 0x000fe20000004100 */
[----:B------:R-:W-:Y:S01]  /*18180*/  FFMA.FTZ R5, R11, R13, R5 ;  /* 0x0000000d0b057223 */ /* 0x000fe20000010005 */
[--C-:B------:R-:W-:Y:S01]  /*18190*/  HADD2.F32 R18, -RZ, R16.reuse.H0_H0 ;  /* 0x20000010ff127230 */ /* 0x100fe20000004100 */
[----:B------:R-:W-:Y:S01]  /*181a0*/  F2FP.PACK_AB R17, R17, R12 ;  /* 0x0000000c1111723e */ /* 0x000fe200000000ff */
[----:B------:R-:W-:Y:S01]  /*181b0*/  HADD2.F32 R15, -RZ, R15.H1_H1 ;  /* 0x3000000fff0f7230 */ /* 0x000fe20000004100 */
[----:B------:R-:W-:Y:S01]  /*181c0*/  FFMA.FTZ R19, R19, R40, R41 ;  /* 0x0000002813137223 */ /* 0x000fe20000010029 */
[----:B------:R-:W-:Y:S01]  /*181d0*/  HADD2.F32 R16, -RZ, R16.H1_H1 ;  /* 0x30000010ff107230 */ /* 0x000fe20000004100 */
[----:B------:R-:W-:-:S03]  /*181e0*/  FFMA.FTZ R6, R18, R14, R6 ;  /* 0x0000000e12067223 */ /* 0x000fc60000010006 */
[----:B------:R-:W-:Y:S01]  /*181f0*/  F2FP.PACK_AB R19, R19, R5 ;  /* 0x000000051313723e */ /* 0x000fe200000000ff */
[----:B------:R-:W-:Y:S01]  /*18200*/  FFMA.FTZ R7, R16, R15, R7 ;  /* 0x0000000f10077223 */ /* 0x000fe20000010007 */
[----:B------:R-:W-:Y:S02]  /*18210*/  MOV R16, R4 ;  /* 0x0000000400107202 */ /* 0x000fe40000000f00 */
[----:B------:R-:W-:Y:S02]  /*18220*/  MOV R18, R19 ;  /* 0x0000001300127202 */ /* 0x000fe40000000f00 */
[----:B------:R-:W-:-:S04]  /*18230*/  F2FP.PACK_AB R6, R7, R6 ;  /* 0x000000060706723e */ /* 0x000fc800000000ff */
[----:B------:R-:W-:Y:S02]  /*18240*/  MOV R19, R6 ;  /* 0x0000000600137202 */ /* 0x000fe40000000f00 */
.L_x_7051:
[----:B------:R-:W-:Y:S05]  /*18250*/  BSYNC B0 ;  /* 0x0000000000007941 */ /* 0x000fea0003800000 */
.L_x_7050:
[----:B-----5:R1:W-:Y:S02]  /*18260*/  STS.128 [R237+0x3800], R16 ;  /* 0x00380010ed007388 */ /* 0x0203e40000000c00 */
.L_x_7049:
[----:B------:R-:W-:Y:S05]  /*18270*/  BSYNC B1 ;  /* 0x0000000000017941 */ /* 0x000fea0003800000 */
.L_x_7048:
        /* <DEDUP_REMOVED lines=20> */
[----:B---3--:R-:W-:-:S03]  /*183c0*/  IMAD.WIDE R36, R6, 0x2, R28 ;  /* 0x0000000206247825 */ /* 0x008fc600078e021c */
[----:B------:R-:W-:-:S03]  /*183d0*/  LEA.HI.X R13, R5, R27, R4, 0x1, P1 ;  /* 0x0000001b050d7211 */ /* 0x000fc600008f0c04 */
[----:B--2---:R-:W2:Y:S04]  /*183e0*/  LD.E.128 R36, [R36.64+0x100] ;  /* 0x0001000624247980 */ /* 0x004ea8000c101d00 */
        /* <DEDUP_REMOVED lines=77> */
.L_x_7055:
[----:B------:R-:W-:Y:S05]  /*188c0*/  BSYNC B0 ;  /* 0x0000000000007941 */ /* 0x000fea0003800000 */
.L_x_7054:
[----:B-----5:R1:W-:Y:S02]  /*188d0*/  STS.128 [R237+0x5800], R16 ;  /* 0x00580010ed007388 */ /* 0x0203e40000000c00 */
.L_x_7053:
[----:B------:R-:W-:Y:S05]  /*188e0*/  BSYNC B1 ;  /* 0x0000000000017941 */ /* 0x000fea0003800000 */
.L_x_7052:
        /* <DEDUP_REMOVED lines=39> */
[----:B------:R-:W-:Y:S01]  /*18b60*/  MOV R17, R19 ;  /* 0x0000001300117202 */ /* 0x000fe20000000f00 */
[--C-:B------:R-:W-:Y:S02]  /*18b70*/  HADD2.F32 R23, -RZ, R12.reuse.H0_H0 ;  /* 0x2000000cff177230 */ /* 0x100fe40000004100 */
        /* <DEDUP_REMOVED lines=54> */
[----:B------:R-:W-:-:S02]  /*18ee0*/  F2FP.PACK_AB R12, R12, R8 ;  /* 0x000000080c0c723e */ /* 0x000fc400000000ff */
[----:B------:R-:W-:Y:S02]  /*18ef0*/  FFMA.FTZ R2, R2, R11, R7 ;  /* 0x0000000b02027223 */ /* 0x000fe40000010007 */
[----:B------:R-:W-:-:S03]  /*18f00*/  FFMA.FTZ R13, R13, R19, R22 ;  /* 0x000000130d0d7223 */ /* 0x000fc60000010016 */
[----:B------:R-:W-:Y:S02]  /*18f10*/  F2FP.PACK_AB R0, R2, R0 ;  /* 0x000000000200723e */ /* 0x000fe400000000ff */
[----:B------:R-:W-:Y:S01]  /*18f20*/  F2FP.PACK_AB R4, R13, R4 ;  /* 0x000000040d04723e */ /* 0x000fe200000000ff */
[----:B------:R-:W-:Y:S01]  /*18f30*/  IMAD.MOV.U32 R13, RZ, RZ, R12 ;  /* 0x000000ffff0d7224 */ /* 0x000fe200078e000c */
[----:B------:R-:W-:Y:S02]  /*18f40*/  MOV R12, R3 ;  /* 0x00000003000c7202 */ /* 0x000fe40000000f00 */
[----:B------:R-:W-:Y:S02]  /*18f50*/  MOV R14, R4 ;  /* 0x00000004000e7202 */ /* 0x000fe40000000f00 */
[----:B------:R-:W-:Y:S02]  /*18f60*/  MOV R15, R0 ;  /* 0x00000000000f7202 */ /* 0x000fe40000000f00 */
.L_x_7057:
[----:B------:R-:W-:Y:S05]  /*18f70*/  BSYNC B0 ;  /* 0x0000000000007941 */ /* 0x000fea0003800000 */
.L_x_7056:
[----:B-----5:R1:W-:Y:S01]  /*18f80*/  STS.128 [R237+0x7800], R12 ;  /* 0x0078000ced007388 */ /* 0x0203e20000000c00 */
[----:B------:R-:W-:Y:S05]  /*18f90*/  BRA `(.L_x_6981) ;  /* 0x0000095000007947 */ /* 0x000fea0003800000 */
.L_x_6931:
        /* <DEDUP_REMOVED lines=37> */
.L_x_7059:
[----:B------:R-:W-:Y:S05]  /*191f0*/  BSYNC B0 ;  /* 0x0000000000007941 */ /* 0x000fea0003800000 */
.L_x_7058:
        /* <DEDUP_REMOVED lines=36> */
.L_x_7061:
[----:B------:R-:W-:Y:S05]  /*19440*/  BSYNC B0 ;  /* 0x0000000000007941 */ /* 0x000fea0003800000 */
.L_x_7060:
        /* <DEDUP_REMOVED lines=36> */
.L_x_7063:
[----:B------:R-:W-:Y:S05]  /*19690*/  BSYNC B0 ;  /* 0x0000000000007941 */ /* 0x000fea0003800000 */
.L_x_7062:
        /* <DEDUP_REMOVED lines=37> */
.L_x_6981:
[----:B------:R-:W-:Y:S05]  /*198f0*/  BSYNC B3 ;  /* 0x0000000000037941 */ /* 0x000fea0003800000 */
.L_x_6930:
[----:B------:R-:W-:Y:S01]  /*19900*/  IADD3 R240, R165, -0x1, RZ ;  /* 0xffffffffa5f07810 */ /* 0x000fe20007ffe0ff */
[----:B------:R-:W-:Y:S01]  /*19910*/  BSSY B0, `(.L_x_7064) ;  /* 0x0000025000007945 */ /* 0x000fe20003800000 */
[----:B------:R-:W-:-:S03]  /*19920*/  LOP3.LUT R241, R152, 0xff, RZ, 0xc0, !PT ;  /* 0x000000ff98f17812 */ /* 0x000fc600078ec0ff */
[----:B-1----:R-:W-:-:S04]  /*19930*/  IMAD.SHL.U32 R3, R240, 0x40, RZ ;  /* 0x00000040f0037824 */ /* 0x002fc800078e00ff */
[----:B------:R-:W-:-:S05]  /*19940*/  IMAD.IADD R0, R51, 0x1, -R3 ;  /* 0x0000000133007824 */ /* 0x000fca00078e0a03 */
[----:B------:R-:W-:-:S13]  /*19950*/  ISETP.GE.AND P0, PT, R158, R0, PT ;  /* 0x000000009e00720c */ /* 0x000fda0003f06270 */
[----:B------:R-:W-:Y:S05]  /*19960*/  @P0 BRA `(.L_x_7065) ;  /* 0x000001f000000947 */ /* 0x000fea0003800000 */
[C---:B-----5:R-:W-:Y:S02]  /*19970*/  LOP3.LUT R2, R241.reuse, 0x1, RZ, 0xc0, !PT ;  /* 0x00000001f1027812 */ /* 0x060fe400078ec0ff */
        /* <DEDUP_REMOVED lines=30> */
.L_x_7065:
[----:B------:R-:W-:Y:S05]  /*19b60*/  BSYNC B0 ;  /* 0x0000000000007941 */ /* 0x000fea0003800000 */
.L_x_7064:
[----:B------:R-:W-:Y:S01]  /*19b70*/  ISETP.GE.AND P0, PT, R25, R0, PT ;  /* 0x000000001900720c */ /* 0x000fe20003f06270 */
[----:B------:R-:W-:-:S12]  /*19b80*/  BSSY B0, `(.L_x_7066) ;  /* 0x0000025000007945 */ /* 0x000fd80003800000 */
[----:B------:R-:W-:Y:S05]  /*19b90*/  @P0 BRA `(.L_x_7067) ;  /* 0x0000023000000947 */ /* 0x000fea0003800000 */
[C---:B-----5:R-:W-:Y:S02]  /*19ba0*/  LOP3.LUT R2, R241.reuse, 0x1, RZ, 0xc0, !PT ;  /* 0x00000001f1027812 */ /* 0x060fe400078ec0ff */
        /* <DEDUP_REMOVED lines=34> */
.L_x_7067:
[----:B------:R-:W-:Y:S05]  /*19dd0*/  BSYNC B0 ;  /* 0x0000000000007941 */ /* 0x000fea0003800000 */
.L_x_7066:
[----:B------:R-:W-:Y:S01]  /*19de0*/  ISETP.GE.AND P0, PT, R30, R0, PT ;  /* 0x000000001e00720c */ /* 0x000fe20003f06270 */
[----:B------:R-:W-:-:S12]  /*19df0*/  BSSY B0, `(.L_x_7068) ;  /* 0x0000027000007945 */ /* 0x000fd80003800000 */
[----:B------:R-:W-:Y:S05]  /*19e00*/  @P0 BRA `(.L_x_7069) ;  /* 0x0000025000000947 */ /* 0x000fea0003800000 */
[C---:B-----5:R-:W-:Y:S02]  /*19e10*/  LOP3.LUT R2, R241.reuse, 0x1, RZ, 0xc0, !PT ;  /* 0x00000001f1027812 */ /* 0x060fe400078ec0ff */
[C---:B------:R-:W-:Y:S02]  /*19e20*/  LOP3.LUT P4, RZ, R241.reuse, 0x2, RZ, 0xc0, !PT ;  /* 0x00000002f1ff7812 */ /* 0x040fe4000788c0ff */
        /* <DEDUP_REMOVED lines=35> */
.L_x_7069:
[----:B------:R-:W-:Y:S05]  /*1a060*/  BSYNC B0 ;  /* 0x0000000000007941 */ /* 0x000fea0003800000 */
.L_x_7068:
[----:B------:R-:W-:Y:S01]  /*1a070*/  ISETP.GE.AND P0, PT, R31, R0, PT ;  /* 0x000000001f00720c */ /* 0x000fe20003f06270 */
[----:B------:R-:W-:-:S12]  /*1a080*/  BSSY B0, `(.L_x_7070) ;  /* 0x000002a000007945 */ /* 0x000fd80003800000 */
[----:B------:R-:W-:Y:S05]  /*1a090*/  @P0 BRA `(.L_x_7071) ;  /* 0x0000028000000947 */ /* 0x000fea0003800000 */
[C---:B-----5:R-:W-:Y:S01]  /*1a0a0*/  LOP3.LUT R2, R241.reuse, 0x1, RZ, 0xc0, !PT ;  /* 0x00000001f1027812 */ /* 0x060fe200078ec0ff */
        /* <DEDUP_REMOVED lines=39> */
.L_x_7071:
[----:B------:R-:W-:Y:S05]  /*1a320*/  BSYNC B0 ;  /* 0x0000000000007941 */ /* 0x000fea0003800000 */
.L_x_7070:
[----:B-12---:R-:W2:Y:S04]  /*1a330*/  LD.E.64 R10, [R20.64+0x1c0] ;  /* 0x0001c006140a7980 */ /* 0x006ea8000c101b00 */
[----:B---3--:R-:W3:Y:S01]  /*1a340*/  LD.E.64 R6, [R20.64+0x1b8] ;  /* 0x0001b80614067980 */ /* 0x008ee2000c101b00 */
[----:B------:R-:W-:-:S03]  /*1a350*/  IMAD.MOV.U32 R162, RZ, RZ, R232 ;  /* 0x000000ffffa27224 */ /* 0x000fc600078e00e8 */
[----:B----45:R-:W4:Y:S04]  /*1a360*/  LD.E R2, [R20.64+0xd8] ;  /* 0x0000d80614027980 */ /* 0x030f28000c101900 */
[----:B------:R-:W0:Y:S04]  /*1a370*/  LDGDEPBAR ;  /* 0x00000000000079af */ /* 0x000e280000000000 */
[----:B------:R1:W5:Y:S04]  /*1a380*/  LD.E R23, [R20.64+0x184] ;  /* 0x0001840614177980 */ /* 0x000368000c101900 */
[----:B------:R1:W5:Y:S01]  /*1a390*/  LD.E R32, [R20.64+0x188] ;  /* 0x0001880614207980 */ /* 0x000362000c101900 */
[----:B--2---:R-:W-:-:S02]  /*1a3a0*/  IMAD R4, R11, R233, RZ ;  /* 0x000000e90b047224 */ /* 0x004fc400078e02ff */
[----:B------:R-:W-:-:S04]  /*1a3b0*/  IMAD.WIDE.U32 R8, R233, R10, R162 ;  /* 0x0000000ae9087225 */ /* 0x000fc800078e00a2 */
[----:B------:R-:W-:Y:S01]  /*1a3c0*/  IMAD R4, R10, R57, R4 ;  /* 0x000000390a047224 */ /* 0x000fe200078e0204 */
[----:B---3--:R-:W-:-:S03]  /*1a3d0*/  LEA R242, P0, R8, R6, 0x2 ;  /* 0x0000000608f27211 */ /* 0x008fc600078010ff */
[----:B------:R-:W-:-:S05]  /*1a3e0*/  IMAD.IADD R4, R9, 0x1, R4 ;  /* 0x0000000109047824 */ /* 0x000fca00078e0204 */
[----:B------:R-:W-:-:S05]  /*1a3f0*/  LEA.HI.X R243, R8, R7, R4, 0x2, P0 ;  /* 0x0000000708f37211 */ /* 0x000fca00000f1404 */
[----:B------:R-:W2:Y:S01]  /*1a400*/  LD.E R242, [R242.64] ;  /* 0x00000006f2f27980 */ /* 0x000ea2000c101900 */
[----:B------:R-:W-:-:S04]  /*1a410*/  DEPBAR.LE SB0, 0x0 ;  /* 0x000080000000791a */ /* 0x000fc80000000000 */
[----:B------:R-:W-:Y:S01]  /*1a420*/  BAR.SYNC.DEFER_BLOCKING 0x0 ;  /* 0x0000000000007b1d */ /* 0x000fe20000010000 */
[----:B------:R-:W-:-:S05]  /*1a430*/  ISETP.GE.AND P0, PT, R158, R0, PT ;  /* 0x000000009e00720c */ /* 0x000fca0003f06270 */
[----:B----4-:R-:W2:Y:S01]  /*1a440*/  MUFU.RCP R2, R2 ;  /* 0x0000000200027308 */ /* 0x010ea20000001000 */
[----:B------:R-:W-:Y:S01]  /*1a450*/  SHF.R.S32.HI R44, RZ, 0x1f, R153 ;  /* 0x0000001fff2c7819 */ /* 0x000fe20000011499 */
[----:B------:R-:W-:-:S06]  /*1a460*/  IMAD.SHL.U32 R22, R134, 0x2, RZ ;  /* 0x0000000286167824 */ /* 0x000fcc00078e00ff */
[----:B------:R1:W-:Y:S04]  /*1a470*/  @P0 STS.128 [R237+0x10000], RZ ;  /* 0x010000ffed000388 */ /* 0x0003e80000000c00 */
[----:B------:R1:W-:Y:S04]  /*1a480*/  @P0 STS.128 [R237+0x12000], RZ ;  /* 0x012000ffed000388 */ /* 0x0003e80000000c00 */
[----:B------:R1:W-:Y:S04]  /*1a490*/  @P0 STS.128 [R237+0x14000], RZ ;  /* 0x014000ffed000388 */ /* 0x0003e80000000c00 */
[----:B------:R1:W-:Y:S01]  /*1a4a0*/  @P0 STS.128 [R237+0x16000], RZ ;  /* 0x016000ffed000388 */ /* 0x0003e20000000c00 */
[----:B------:R-:W-:Y:S01]  /*1a4b0*/  LEA.HI R44, R44, R153, RZ, 0x2 ;  /* 0x000000992c2c7211 */ /* 0x000fe200078f10ff */
[----:B------:R-:W-:Y:S01]  /*1a4c0*/  BSSY B0, `(.L_x_7072) ;  /* 0x0000024000007945 */ /* 0x000fe20003800000 */
[----:B------:R-:W-:-:S02]  /*1a4d0*/  LOP3.LUT R22, R22, 0x6, RZ, 0xc0, !PT ;  /* 0x0000000616167812 */ /* 0x000fc400078ec0ff */
[----:B------:R-:W-:Y:S01]  /*1a4e0*/  SHF.R.S32.HI R44, RZ, 0x2, R44 ;  /* 0x00000002ff2c7819 */ /* 0x000fe2000001142c */
[----:B--2---:R-:W-:Y:S01]  /*1a4f0*/  FMUL.FTZ R242, R242, R2 ;  /* 0x00000002f2f27220 */ /* 0x004fe20000410000 */
[----:B------:R-:W-:Y:S05]  /*1a500*/  @P0 BRA `(.L_x_7073) ;  /* 0x000001f000000947 */ /* 0x000fea0003800000 */
[C---:B-1----:R-:W-:Y:S02]  /*1a510*/  LOP3.LUT R2, R241.reuse, 0x1, RZ, 0xc0, !PT ;  /* 0x00000001f1027812 */ /* 0x042fe400078ec0ff */
        /* <DEDUP_REMOVED lines=30> */
.L_x_7073:
[----:B-1----:R-:W-:Y:S05]  /*1a700*/  BSYNC B0 ;  /* 0x0000000000007941 */ /* 0x002fea0003800000 */
.L_x_7072:
        /* <DEDUP_REMOVED lines=11> */
[----:B------:R-:W-:-:S07]  /*1a7c0*/  LOP3.LUT P1, RZ, R241, 0x8, RZ, 0xc0, !PT ;  /* 0x00000008f1ff7812 */ /* 0x000fce000782c0ff */
[CC--:B--2---:R-:W-:Y:S02]  /*1a7d0*/  @P5 LEA R8, P4, R224.reuse, R189.reuse, 0x1 ;  /* 0x000000bde0085211 */ /* 0x0c4fe400078808ff */
        /* <DEDUP_REMOVED lines=27> */
.L_x_7075:
[----:B------:R-:W-:Y:S05]  /*1a990*/  BSYNC B0 ;  /* 0x0000000000007941 */ /* 0x000fea0003800000 */
.L_x_7074:
        /* <DEDUP_REMOVED lines=13> */
[----:B--2---:R-:W-:-:S05]  /*1aa70*/  SHF.L.U64.HI R4, R48, 0x5, R49 ;  /* 0x0000000530047819 */ /* 0x004fca0000010231 */
        /* <DEDUP_REMOVED lines=28> */
.L_x_7077:
[----:B------:R-:W-:Y:S05]  /*1ac40*/  BSYNC B0 ;  /* 0x0000000000007941 */ /* 0x000fea0003800000 */
.L_x_7076:
        /* <DEDUP_REMOVED lines=10> */
[----:B--2---:R-:W-:Y:S01]  /*1acf0*/  @P1 MOV R8, R189 ;  /* 0x000000bd00081202 */ /* 0x004fe20000000f00 */
        /* <DEDUP_REMOVED lines=9> */
[----:B------:R-:W-:Y:S02]  /*1ad90*/  @!P0 MOV R4, R189 ;  /* 0x000000bd00048202 */ /* 0x000fe40000000f00 */
[----:B------:R-:W-:Y:S01]  /*1ada0*/  @P2 IADD3 R2, R2, R9, RZ ;  /* 0x0000000902022210 */ /* 0x000fe20007ffe0ff */
[----:B------:R-:W-:Y:S02]  /*1adb0*/  @!P0 IMAD.MOV.U32 R5, RZ, RZ, R188 ;  /* 0x000000ffff058224 */ /* 0x000fe400078e00bc */
[----:B------:R-:W-:Y:S01]  /*1adc0*/  @P3 IMAD R0, R49, 0x60, RZ ;  /* 0x0000006031003824 */ /* 0x000fe200078e02ff */
[----:B------:R-:W-:Y:S01]  /*1add0*/  @P2 MOV R9, R2 ;  /* 0x0000000200092202 */ /* 0x000fe20000000f00 */
[----:B------:R-:W-:-:S04]  /*1ade0*/  @!P0 IMAD.WIDE.U32 R12, R48, 0x60, R4 ;  /* 0x00000060300c8825 */ /* 0x000fc800078e0004 */
[C---:B------:R-:W-:Y:S02]  /*1adf0*/  @P1 IMAD R4, R49.reuse, 0x60, RZ ;  /* 0x0000006031041824 */ /* 0x040fe400078e02ff */
[----:B------:R-:W-:Y:S02]  /*1ae00*/  @!P0 IMAD R49, R49, 0x60, RZ ;  /* 0x0000006031318824 */ /* 0x000fe400078e02ff */
[----:B------:R-:W-:Y:S01]  /*1ae10*/  @P3 IMAD.IADD R0, R0, 0x1, R7 ;  /* 0x0000000100003824 */ /* 0x000fe200078e0207 */
[----:B------:R-:W-:Y:S02]  /*1ae20*/  @P1 IADD3 R4, R4, R11, RZ ;  /* 0x0000000b04041210 */ /* 0x000fe40007ffe0ff */
[----:B------:R-:W-:Y:S02]  /*1ae30*/  @!P0 IADD3 R13, R49, R13, RZ ;  /* 0x0000000d310d8210 */ /* 0x000fe40007ffe0ff */
        /* <DEDUP_REMOVED lines=23> */
.L_x_7079:
[----:B------:R-:W-:Y:S05]  /*1afb0*/  BSYNC B0 ;  /* 0x0000000000007941 */ /* 0x000fea0003800000 */
.L_x_7078:
        /* <DEDUP_REMOVED lines=13> */
[----:B------:R-:W-:Y:S01]  /*1b090*/  LDSM.16.M88.4 R24, [R218] ;  /* 0x00000000da18783b */ /* 0x000fe20000000200 */
[C---:B------:R-:W-:Y:S01]  /*1b0a0*/  IMAD R46, R33.reuse, 0x2, R218 ;  /* 0x00000002212e7824 */ /* 0x040fe200078e02da */
[----:B------:R-:W-:Y:S01]  /*1b0b0*/  LOP3.LUT R217, R158, R217, RZ, 0x3c, !PT ;  /* 0x000000d99ed97212 */ /* 0x000fe200078e3cff */
[----:B------:R-:W-:Y:S01]  /*1b0c0*/  IMAD R2, R33, 0x2, R166 ;  /* 0x0000000221027824 */ /* 0x000fe200078e02a6 */
[----:B------:R-:W-:Y:S01]  /*1b0d0*/  LDSM.16.M88.4 R72, [R166] ;  /* 0x00000000a648783b */ /* 0x000fe20000000200 */
[----:B------:R-:W-:Y:S01]  /*1b0e0*/  IADD3 R243, R50, 0x8, RZ ;  /* 0x0000000832f37810 */ /* 0x000fe20007ffe0ff */
[----:B------:R-:W-:Y:S01]  /*1b0f0*/  BSSY B1, `(.L_x_7080) ;  /* 0x00001ba000017945 */ /* 0x000fe20003800000 */
[----:B------:R-:W-:Y:S01]  /*1b100*/  IMAD R217, R53, 0x200, R217 ;  /* 0x0000020035d97824 */ /* 0x000fe200078e02d9 */
[----:B------:R-:W-:Y:S01]  /*1b110*/  LDSM.16.M88.4 R16, [R46] ;  /* 0x000000002e10783b */ /* 0x000fe20000000200 */
[----:B------:R-:W-:-:S02]  /*1b120*/  ISETP.NE.U32.AND P0, PT, R238, RZ, PT ;  /* 0x000000ffee00720c */ /* 0x000fc40003f05070 */
[----:B------:R-:W-:Y:S01]  /*1b130*/  IMAD.SHL.U32 R217, R217, 0x2, RZ ;  /* 0x00000002d9d97824 */ /* 0x000fe200078e00ff */
[----:B------:R-:W-:Y:S01]  /*1b140*/  LDSM.16.M88.4 R80, [R2] ;  /* 0x000000000250783b */ /* 0x000fe20000000200 */
[----:B------:R-:W-:-:S03]  /*1b150*/  ISETP.NE.AND.EX P0, PT, R239, RZ, PT, P0 ;  /* 0x000000ffef00720c */ /* 0x000fc60003f05300 */
[----:B------:R-:W1:Y:S01]  /*1b160*/  LDSM.16.M88.4 R84, [R217+0x8000] ;  /* 0x00800000d954783b */ /* 0x000e620000000200 */
[C---:B------:R-:W-:Y:S02]  /*1b170*/  IADD3 R0, R217.reuse, 0x8000, RZ ;  /* 0x00008000d9007810 */ /* 0x040fe40007ffe0ff */
[----:B------:R-:W-:Y:S01]  /*1b180*/  IADD3 R216, R217, 0x8020, RZ ;  /* 0x00008020d9d87810 */ /* 0x000fe20007ffe0ff */
[----:B------:R-:W2:Y:S01]  /*1b190*/  LDSM.16.M88.4 R36, [R217+0x9000] ;  /* 0x00900000d924783b */ /* 0x000ea20000000200 */
[----:B------:R-:W-:Y:S01]  /*1b1a0*/  @P1 IADD3 R216, R0, -0x20, RZ ;  /* 0xffffffe000d81810 */ /* 0x000fe20007ffe0ff */
[----:B------:R-:W-:Y:S02]  /*1b1b0*/  IMAD.MOV.U32 R0, RZ, RZ, 0x40 ;  /* 0x00000040ff007424 */ /* 0x000fe400078e00ff */
[----:B------:R-:W3:Y:S01]  /*1b1c0*/  LDSM.16.M88.4 R52, [R217+0x8800] ;  /* 0x00880000d934783b */ /* 0x000ee20000000200 */
[----:B------:R-:W-:Y:S02]  /*1b1d0*/  IADD3 R214, R216, 0x800, RZ ;  /* 0x00000800d8d67810 */ /* 0x000fe40007ffe0ff */
[----:B------:R-:W-:Y:S01]  /*1b1e0*/  SEL R0, R0, 0xffffffc0, !P2 ;  /* 0xffffffc000007807 */ /* 0x000fe20005000000 */
[----:B--2---:R-:W2:Y:S01]  /*1b1f0*/  LDSM.16.M88.4 R8, [R217+0x9800] ;  /* 0x00980000d908783b */ /* 0x004ea20000000200 */
[----:B------:R-:W-:-:S02]  /*1b200*/  IADD3 R213, R216, 0x1000, RZ ;  /* 0x00001000d8d57810 */ /* 0x000fc40007ffe0ff */
[C---:B------:R-:W-:Y:S01]  /*1b210*/  IADD3 R212, R216.reuse, 0x1800, RZ ;  /* 0x00001800d8d47810 */ /* 0x040fe20007ffe0ff */
[----:B------:R-:W4:Y:S01]  /*1b220*/  LDSM.16.M88.4 R76, [R216] ;  /* 0x00000000d84c783b */ /* 0x000f220000000200 */
[----:B------:R-:W-:Y:S01]  /*1b230*/  IMAD.IADD R215, R217, 0x1, R0 ;  /* 0x00000001d9d77824 */ /* 0x000fe200078e0200 */
[----:B------:R-:W-:Y:S01]  /*1b240*/  IADD3 R210, R216, 0x2000, RZ ;  /* 0x00002000d8d27810 */ /* 0x000fe20007ffe0ff */
[----:B------:R-:W-:Y:S01]  /*1b250*/  IMAD.IADD R211, R0, 0x1, R216 ;  /* 0x0000000100d37824 */ /* 0x000fe200078e02d8 */
[----:B------:R-:W2:Y:S01]  /*1b260*/  LDSM.16.M88.4 R64, [R216+0x1000] ;  /* 0x00100000d840783b */ /* 0x000ea20000000200 */
[C-C-:B------:R-:W-:Y:S02]  /*1b270*/  IADD3 R0, R51.reuse, 0x1, -R235.reuse ;  /* 0x0000000133007810 */ /* 0x140fe40007ffe8eb */
[C---:B------:R-:W-:Y:S01]  /*1b280*/  IADD3 R209, R216.reuse, 0x2800, RZ ;  /* 0x00002800d8d17810 */ /* 0x040fe20007ffe0ff */
[----:B------:R-:W2:Y:S01]  /*1b290*/  LDSM.16.M88.4 R68, [R216+0x800] ;  /* 0x00080000d844783b */ /* 0x000ea20000000200 */
[----:B------:R-:W-:Y:S01]  /*1b2a0*/  IADD3 R208, R216, 0x3000, RZ ;  /* 0x00003000d8d07810 */ /* 0x000fe20007ffe0ff */
[----:B-----5:R-:W-:Y:S01]  /*1b2b0*/  IMAD.IADD R32, R32, 0x1, R0 ;  /* 0x0000000120207824 */ /* 0x020fe200078e0200 */
[C---:B------:R-:W-:Y:S01]  /*1b2c0*/  IADD3 R207, R216.reuse, 0x3800, RZ ;  /* 0x00003800d8cf7810 */ /* 0x040fe20007ffe0ff */
[----:B------:R-:W2:Y:S01]  /*1b2d0*/  LDSM.16.M88.4 R60, [R216+0x1800] ;  /* 0x00180000d83c783b */ /* 0x000ea20000000200 */
[----:B------:R-:W-:Y:S01]  /*1b2e0*/  IMAD.IADD R0, R51, 0x1, -R235 ;  /* 0x0000000133007824 */ /* 0x000fe200078e0aeb */
[----:B------:R-:W-:Y:S01]  /*1b2f0*/  IADD3 R206, R216, 0x4000, RZ ;  /* 0x00004000d8ce7810 */ /* 0x000fe20007ffe0ff */
[--C-:B------:R-:W-:Y:S01]  /*1b300*/  IMAD.IADD R246, R32, 0x1, R243.reuse ;  /* 0x0000000120f67824 */ /* 0x100fe200078e02f3 */
[----:B------:R-:W2:Y:S01]  /*1b310*/  LDSM.16.M88.4 R12, [R215+0x8000] ;  /* 0x00800000d70c783b */ /* 0x000ea20000000200 */
[----:B------:R-:W-:Y:S01]  /*1b320*/  IMAD.IADD R245, R50, 0x1, R0 ;  /* 0x0000000132f57824 */ /* 0x000fe200078e0200 */
[----:B------:R-:W-:Y:S01]  /*1b330*/  IADD3 R205, R216, 0x4800, RZ ;  /* 0x00004800d8cd7810 */ /* 0x000fe20007ffe0ff */
[----:B------:R-:W-:Y:S01]  /*1b340*/  IMAD.IADD R243, R0, 0x1, R243 ;  /* 0x0000000100f37824 */ /* 0x000fe200078e02f3 */
[----:B------:R-:W2:Y:S01]  /*1b350*/  LDSM.16.M88.4 R92, [R215+0x9000] ;  /* 0x00900000d75c783b */ /* 0x000ea20000000200 */
[----:B------:R-:W-:Y:S01]  /*1b360*/  IMAD.IADD R244, R50, 0x1, R32 ;  /* 0x0000000132f47824 */ /* 0x000fe200078e0220 */
[-C--:B------:R-:W-:Y:S01]  /*1b370*/  IMNMX R246, R246, R51.reuse, PT ;  /* 0x00000033f6f67217 */ /* 0x080fe20003800200 */
[--C-:B------:R-:W-:Y:S01]  /*1b380*/  IMAD.IADD R248, R245, 0x1, -R23.reuse ;  /* 0x00000001f5f87824 */ /* 0x100fe200078e0a17 */
[----:B-1----:R-:W-:Y:S01]  /*1b390*/  HMMA.16816.F32 R4, R24, R84, RZ ;  /* 0x000000541804723c */ /* 0x002fe200000018ff */
[----:B------:R-:W-:Y:S01]  /*1b3a0*/  LDSM.16.M88.4 R88, [R215+0x9800] ;  /* 0x00980000d758783b */ /* 0x000fe20000000200 */
[----:B------:R-:W-:Y:S01]  /*1b3b0*/  IMAD.IADD R247, R243, 0x1, -R23 ;  /* 0x00000001f3f77824 */ /* 0x000fe200078e0a17 */
[----:B------:R-:W-:-:S02]  /*1b3c0*/  IMNMX R244, R244, R51, PT ;  /* 0x00000033f4f47217 */ /* 0x000fc40003800200 */
[----:B------:R-:W-:Y:S02]  /*1b3d0*/  IMNMX R248, RZ, R248, !PT ;  /* 0x000000f8fff87217 */ /* 0x000fe40007800200 */
[----:B------:R-:W-:Y:S01]  /*1b3e0*/  IMNMX R247, RZ, R247, !PT ;  /* 0x000000f7fff77217 */ /* 0x000fe20007800200 */
[C---:B------:R-:W-:Y:S01]  /*1b3f0*/  HMMA.16816.F32 R84, R24.reuse, R86, RZ ;  /* 0x000000561854723c */ /* 0x040fe200000018ff */
[C---:B------:R-:W-:Y:S02]  /*1b400*/  IADD3 R204, R216.reuse, 0x5000, RZ ;  /* 0x00005000d8cc7810 */ /* 0x040fe40007ffe0ff */
[C---:B------:R-:W-:Y:S02]  /*1b410*/  IADD3 R203, R216.reuse, 0x5800, RZ ;  /* 0x00005800d8cb7810 */ /* 0x040fe40007ffe0ff */
[C---:B------:R-:W-:Y:S02]  /*1b420*/  IADD3 R202, R216.reuse, 0x6000, RZ ;  /* 0x00006000d8ca7810 */ /* 0x040fe40007ffe0ff */
[C---:B------:R-:W-:Y:S01]  /*1b430*/  IADD3 R201, R216.reuse, 0x6800, RZ ;  /* 0x00006800d8c97810 */ /* 0x040fe20007ffe0ff */
[----:B------:R-:W-:Y:S01]  /*1b440*/  HMMA.16816.F32 R40, R24, R36, RZ ;  /* 0x000000241828723c */ /* 0x000fe200000018ff */
[----:B------:R-:W-:-:S02]  /*1b450*/  IADD3 R200, R216, 0x7000, RZ ;  /* 0x00007000d8c87810 */ /* 0x000fc40007ffe0ff */
[----:B------:R-:W-:-:S05]  /*1b460*/  IADD3 R167, R216, 0x7800, RZ ;  /* 0x00007800d8a77810 */ /* 0x000fca0007ffe0ff */
[C---:B---3--:R-:W-:Y:S08]  /*1b470*/  HMMA.16816.F32 R56, R24.reuse, R52, RZ ;  /* 0x000000341838723c */ /* 0x048ff000000018ff */
[C---:B------:R-:W-:Y:S08]  /*1b480*/  HMMA.16816.F32 R36, R24.reuse, R38, RZ ;  /* 0x000000261824723c */ /* 0x040ff000000018ff */
[C---:B------:R-:W-:Y:S08]  /*1b490*/  HMMA.16816.F32 R52, R24.reuse, R54, RZ ;  /* 0x000000361834723c */ /* 0x040ff000000018ff */
[C---:B--2---:R-:W-:Y:S08]  /*1b4a0*/  HMMA.16816.F32 R28, R24.reuse, R8, RZ ;  /* 0x00000008181c723c */ /* 0x044ff000000018ff */
[----:B------:R-:W-:Y:S01]  /*1b4b0*/  HMMA.16816.F32 R24, R24, R10, RZ ;  /* 0x0000000a1818723c */ /* 0x000fe200000018ff */
[----:B------:R-:W1:Y:S07]  /*1b4c0*/  LDSM.16.M88.4 R8, [R215+0x8800] ;  /* 0x00880000d708783b */ /* 0x000e6e0000000200 */
[C---:B----4-:R-:W-:Y:S08]  /*1b4d0*/  HMMA.16816.F32 R4, R72.reuse, R76, R4 ;  /* 0x0000004c4804723c */ /* 0x050ff00000001804 */
[C---:B------:R-:W-:Y:S01]  /*1b4e0*/  HMMA.16816.F32 R84, R72.reuse, R78, R84 ;  /* 0x0000004e4854723c */ /* 0x040fe20000001854 */
[----:B------:R-:W2:Y:S07]  /*1b4f0*/  LDSM.16.M88.4 R76, [R211] ;  /* 0x00000000d34c783b */ /* 0x000eae0000000200 */
        /* <DEDUP_REMOVED lines=10> */
[C---:B------:R-:W-:Y:S08]  /*1b5a0*/  HMMA.16816.F32 R4, R16.reuse, R12, R4 ;  /* 0x0000000c1004723c */ /* 0x040ff00000001804 */
        /* <DEDUP_REMOVED lines=18> */
[C---:B------:R-:W-:Y:S08]  /*1b6d0*/  HMMA.16816.F32 R56, R80.reuse, R64, R56 ;  /* 0x000000405038723c */ /* 0x040ff00000001838 */
[----:B------:R-:W-:Y:S01]  /*1b6e0*/  HMMA.16816.F32 R52, R80, R66, R52 ;  /* 0x000000425034723c */ /* 0x000fe20000001834 */
[----:B------:R-:W2:Y:S07]  /*1b6f0*/  LDSM.16.M88.4 R64, [R216+0x2800] ;  /* 0x00280000d840783b */ /* 0x000eae0000000200 */
[C---:B----4-:R-:W-:Y:S08]  /*1b700*/  HMMA.16816.F32 R4, R68.reuse, R12, R4 ;  /* 0x0000000c4404723c */ /* 0x050ff00000001804 */
[----:B------:R-:W-:Y:S01]  /*1b710*/  HMMA.16816.F32 R88, R68, R14, R88 ;  /* 0x0000000e4458723c */ /* 0x000fe20000001858 */
        /* <DEDUP_REMOVED lines=49> */
[----:B------:R-:W-:Y:S07]  /*1ba30*/  LDSM.16.M88.4 R64, [R215+0xc000] ;  /* 0x00c00000d740783b */ /* 0x000fee0000000200 */
[C---:B----4-:R-:W-:Y:S08]  /*1ba40*/  HMMA.16816.F32 R4, R80.reuse, R12, R4 ;  /* 0x0000000c5004723c */ /* 0x050ff00000001804 */
[----:B------:R-:W-:Y:S01]  /*1ba50*/  HMMA.16816.F32 R88, R80, R14, R88 ;  /* 0x0000000e5058723c */ /* 0x000fe20000001858 */
[----:B------:R-:W4:Y:S07]  /*1ba60*/  LDSM.16.M88.4 R12, [R216+0x5000] ;  /* 0x00500000d80c783b */ /* 0x000f2e0000000200 */
[C---:B------:R-:W-:Y:S08]  /*1ba70*/  HMMA.16816.F32 R28, R76.reuse, R84, R28 ;  /* 0x000000544c1c723c */ /* 0x040ff0000000181c */
[----:B------:R-:W-:Y:S01]  /*1ba80*/  HMMA.16816.F32 R24, R76, R86, R24 ;  /* 0x000000564c18723c */ /* 0x000fe20000001818 */
[----:B------:R-:W-:Y:S07]  /*1ba90*/  LDSM.16.M88.4 R76, [R215+0xd000] ;  /* 0x00d00000d74c783b */ /* 0x000fee0000000200 */
[C---:B-1----:R-:W-:Y:S08]  /*1baa0*/  HMMA.16816.F32 R40, R80.reuse, R8, R40 ;  /* 0x000000085028723c */ /* 0x042ff00000001828 */
[C---:B------:R-:W-:Y:S01]  /*1bab0*/  HMMA.16816.F32 R36, R80.reuse, R10, R36 ;  /* 0x0000000a5024723c */ /* 0x040fe20000001824 */
[----:B------:R-:W1:Y:S07]  /*1bac0*/  LDSM.16.M88.4 R8, [R216+0x5800] ;  /* 0x00580000d808783b */ /* 0x000e6e0000000200 */
[C---:B------:R-:W-:Y:S08]  /*1bad0*/  HMMA.16816.F32 R56, R80.reuse, R16, R56 ;  /* 0x000000105038723c */ /* 0x040ff00000001838 */
[----:B------:R-:W-:Y:S01]  /*1bae0*/  HMMA.16816.F32 R52, R80, R18, R52 ;  /* 0x000000125034723c */ /* 0x000fe20000001834 */
[----:B------:R-:W-:Y:S07]  /*1baf0*/  LDSM.16.M88.4 R16, [R215+0xc800] ;  /* 0x00c80000d710783b */ /* 0x000fee0000000200 */
[C---:B--2---:R-:W-:Y:S08]  /*1bb00*/  HMMA.16816.F32 R4, R72.reuse, R68, R4 ;  /* 0x000000444804723c */ /* 0x044ff00000001804 */
[----:B------:R-:W-:Y:S01]  /*1bb10*/  HMMA.16816.F32 R88, R72, R70, R88 ;  /* 0x000000464858723c */ /* 0x000fe20000001858 */
[----:B------:R-:W2:Y:S07]  /*1bb20*/  LDSM.16.M88.4 R68, [R46+0x4000] ;  /* 0x004000002e44783b */ /* 0x000eae0000000200 */
[C---:B------:R-:W-:Y:S08]  /*1bb30*/  HMMA.16816.F32 R28, R80.reuse, R92, R28 ;  /* 0x0000005c501c723c */ /* 0x040ff0000000181c */
[----:B------:R-:W-:Y:S08]  /*1bb40*/  HMMA.16816.F32 R24, R80, R94, R24 ;  /* 0x0000005e5018723c */ /* 0x000ff00000001818 */
[C---:B---3--:R-:W-:Y:S08]  /*1bb50*/  HMMA.16816.F32 R56, R72.reuse, R60, R56 ;  /* 0x0000003c4838723c */ /* 0x048ff00000001838 */
[C---:B------:R-:W-:Y:S01]  /*1bb60*/  HMMA.16816.F32 R52, R72.reuse, R62, R52 ;  /* 0x0000003e4834723c */ /* 0x040fe20000001834 */
[----:B------:R-:W3:Y:S07]  /*1bb70*/  LDSM.16.M88.4 R60, [R215+0xd800] ;  /* 0x00d80000d73c783b */ /* 0x000eee0000000200 */
[C---:B----4-:R-:W-:Y:S08]  /*1bb80*/  HMMA.16816.F32 R40, R72.reuse, R12, R40 ;  /* 0x0000000c4828723c */ /* 0x050ff00000001828 */
[C---:B------:R-:W-:Y:S01]  /*1bb90*/  HMMA.16816.F32 R80, R72.reuse, R14, R36 ;  /* 0x0000000e4850723c */ /* 0x040fe20000001824 */
[----:B------:R-:W-:Y:S04]  /*1bba0*/  LDSM.16.M88.4 R36, [R2+0x4000] ;  /* 0x004000000224783b */ /* 0x000fe80000000200 */
[----:B------:R-:W4:Y:S03]  /*1bbb0*/  LDSM.16.M88.4 R12, [R211+0x4000] ;  /* 0x00400000d30c783b */ /* 0x000f260000000200 */
[C---:B-1----:R-:W-:Y:S08]  /*1bbc0*/  HMMA.16816.F32 R28, R72.reuse, R8, R28 ;  /* 0x00000008481c723c */ /* 0x042ff0000000181c */
[----:B------:R-:W-:Y:S01]  /*1bbd0*/  HMMA.16816.F32 R72, R72, R10, R24 ;  /* 0x0000000a4848723c */ /* 0x000fe20000001818 */
[----:B------:R-:W1:Y:S04]  /*1bbe0*/  LDSM.16.M88.4 R24, [R211+0x4800] ;  /* 0x00480000d318783b */ /* 0x000e680000000200 */
[----:B------:R-:W1:Y:S03]  /*1bbf0*/  LDSM.16.M88.4 R8, [R211+0x5000] ;  /* 0x00500000d308783b */ /* 0x000e660000000200 */
[C---:B--2---:R-:W-:Y:S08]  /*1bc00*/  HMMA.16816.F32 R4, R68.reuse, R64, R4 ;  /* 0x000000404404723c */ /* 0x044ff00000001804 */
        /* <DEDUP_REMOVED lines=8> */
[C---:B---3--:R-:W-:Y:S08]  /*1bc90*/  HMMA.16816.F32 R28, R68.reuse, R60, R28 ;  /* 0x0000003c441c723c */ /* 0x048ff0000000181c */
[----:B------:R-:W-:Y:S01]  /*1bca0*/  HMMA.16816.F32 R72, R68, R62, R72 ;  /* 0x0000003e4448723c */ /* 0x000fe20000001848 */
[----:B------:R-:W3:Y:S04]  /*1bcb0*/  LDSM.16.M88.4 R68, [R218+0x6000] ;  /* 0x00600000da44783b */ /* 0x000ee80000000200 */
[----:B------:R-:W2:Y:S03]  /*1bcc0*/  LDSM.16.M88.4 R60, [R217+0xe800] ;  /* 0x00e80000d93c783b */ /* 0x000ea60000000200 */
        /* <DEDUP_REMOVED lines=15> */
[----:B------:R-:W-:Y:S07]  /*1bdc0*/  LDSM.16.M88.4 R64, [R215+0xe000] ;  /* 0x00e00000d740783b */ /* 0x000fee0000000200 */
        /* <DEDUP_REMOVED lines=8> */
[----:B------:R-:W4:Y:S04]  /*1be50*/  LDSM.16.M88.4 R12, [R215+0xf000] ;  /* 0x00f00000d70c783b */ /* 0x000f280000000200 */
[----:B------:R-:W3:Y:S03]  /*1be60*/  LDSM.16.M88.4 R68, [R215+0xe800] ;  /* 0x00e80000d744783b */ /* 0x000ee60000000200 */
[C---:B-1----:R-:W-:Y:S08]  /*1be70*/  HMMA.16816.F32 R4, R24.reuse, R8, R4 ;  /* 0x000000081804723c */ /* 0x042ff00000001804 */
[C---:B------:R-:W-:Y:S01]  /*1be80*/  HMMA.16816.F32 R88, R24.reuse, R10, R88 ;  /* 0x0000000a1858723c */ /* 0x040fe20000001858 */
[----:B------:R-:W1:Y:S07]  /*1be90*/  LDSM.16.M88.4 R8, [R215+0xf800] ;  /* 0x00f80000d708783b */ /* 0x000e6e0000000200 */
[C---:B--2---:R-:W-:Y:S08]  /*1bea0*/  HMMA.16816.F32 R40, R24.reuse, R16, R40 ;  /* 0x000000101828723c */ /* 0x044ff00000001828 */
[C---:B------:R-:W-:Y:S08]  /*1beb0*/  HMMA.16816.F32 R56, R24.reuse, R36, R56 ;  /* 0x000000241838723c */ /* 0x040ff00000001838 */
[C---:B------:R-:W-:Y:S01]  /*1bec0*/  HMMA.16816.F32 R52, R24.reuse, R38, R52 ;  /* 0x000000261834723c */ /* 0x040fe20000001834 */
[----:B------:R-:W-:Y:S07]  /*1bed0*/  LDSM.16.M88.4 R36, [R211+0x6000] ;  /* 0x00600000d324783b */ /* 0x000fee0000000200 */
[C---:B------:R-:W-:Y:S08]  /*1bee0*/  HMMA.16816.F32 R80, R24.reuse, R18, R80 ;  /* 0x000000121850723c */ /* 0x040ff00000001850 */
[C---:B---3--:R-:W-:Y:S08]  /*1bef0*/  HMMA.16816.F32 R28, R24.reuse, R60, R28 ;  /* 0x0000003c181c723c */ /* 0x048ff0000000181c */
[----:B------:R-:W-:Y:S01]  /*1bf00*/  HMMA.16816.F32 R72, R24, R62, R72 ;  /* 0x0000003e1848723c */ /* 0x000fe20000001848 */
[----:B------:R-:W-:Y:S04]  /*1bf10*/  LDSM.16.M88.4 R24, [R211+0x6800] ;  /* 0x00680000d318783b */ /* 0x000fe80000000200 */
[----:B------:R-:W-:Y:S03]  /*1bf20*/  LDSM.16.M88.4 R60, [R211+0x7000] ;  /* 0x00700000d33c783b */ /* 0x000fe60000000200 */
[C---:B------:R-:W-:Y:S01]  /*1bf30*/  HMMA.16816.F32 R16, R76.reuse, R64, R4 ;  /* 0x000000404c10723c */ /* 0x040fe20000001804 */
[----:B------:R-:W2:Y:S07]  /*1bf40*/  LDSM.16.M88.4 R4, [R2+0x6000] ;  /* 0x006000000204783b */ /* 0x000eae0000000200 */
[C---:B------:R-:W-:Y:S08]  /*1bf50*/  HMMA.16816.F32 R88, R76.reuse, R66, R88 ;  /* 0x000000424c58723c */ /* 0x040ff00000001858 */
[----:B----4-:R-:W-:Y:S01]  /*1bf60*/  HMMA.16816.F32 R64, R76, R12, R40 ;  /* 0x0000000c4c40723c */ /* 0x010fe20000001828 */
[----:B------:R-:W3:Y:S01]  /*1bf70*/  LDSM.16.M88.4 R40, [R211+0x7800] ;  /* 0x00780000d328783b */ /* 0x000ee20000000200 */
[----:B------:R-:W-:-:S06]  /*1bf80*/  DEPBAR.LE SB0, 0x0 ;  /* 0x000080000000791a */ /* 0x000fcc0000000000 */
[C---:B------:R-:W-:Y:S08]  /*1bf90*/  HMMA.16816.F32 R56, R76.reuse, R68, R56 ;  /* 0x000000444c38723c */ /* 0x040ff00000001838 */
[C---:B------:R-:W-:Y:S08]  /*1bfa0*/  HMMA.16816.F32 R52, R76.reuse, R70, R52 ;  /* 0x000000464c34723c */ /* 0x040ff00000001834 */
[C---:B------:R-:W-:Y:S08]  /*1bfb0*/  HMMA.16816.F32 R80, R76.reuse, R14, R80 ;  /* 0x0000000e4c50723c */ /* 0x040ff00000001850 */
[C---:B-1----:R-:W-:Y:S08]  /*1bfc0*/  HMMA.16816.F32 R28, R76.reuse, R8, R28 ;  /* 0x000000084c1c723c */ /* 0x042ff0000000181c */
[----:B------:R-:W-:Y:S08]  /*1bfd0*/  HMMA.16816.F32 R72, R76, R10, R72 ;  /* 0x0000000a4c48723c */ /* 0x000ff00000001848 */
[C---:B--2---:R-:W-:Y:S08]  /*1bfe0*/  HMMA.16816.F32 R16, R4.reuse, R36, R16 ;  /* 0x000000240410723c */ /* 0x044ff00000001810 */
        /* <DEDUP_REMOVED lines=73> */
.L_x_7083:
[----:B------:R-:W2:Y:S02]  /*1c480*/  LD.E R5, [R20.64+0x38] ;  /* 0x0000380614057980 */ /* 0x000ea4000c101900 */
[----:B--2---:R-:W-:-:S04]  /*1c490*/  LEA R5, -R5, RZ, 0x6 ;  /* 0x000000ff05057211 */ /* 0x004fc800078e31ff */
[----:B------:R-:W-:Y:S02]  /*1c4a0*/  SHF.R.S32.HI R0, RZ, 0x1f, R5 ;  /* 0x0000001fff007819 */ /* 0x000fe40000011405 */
.L_x_7084:
[----:B------:R-:W-:Y:S05]  /*1c4b0*/  BSYNC B0 ;  /* 0x0000000000007941 */ /* 0x000fea0003800000 */
.L_x_7082:
        /* <DEDUP_REMOVED lines=125> */
.L_x_7081:
[----:B------:R-:W-:Y:S05]  /*1cc90*/  BSYNC B1 ;  /* 0x0000000000017941 */ /* 0x000fea0003800000 */
.L_x_7080:
[----:B-1----:R1:W2:Y:S01]  /*1cca0*/  LD.E R29, [R20.64+0xdc] ;  /* 0x0000dc06141d7980 */ /* 0x0022a2000c101900 */
[----:B------:R-:W-:-:S04]  /*1ccb0*/  IMAD.IADD R22, R3, 0x1, R22 ;  /* 0x0000000103167824 */ /* 0x000fc800078e0216 */
[--C-:B------:R-:W-:Y:S01]  /*1ccc0*/  IMAD.IADD R13, R245, 0x1, -R22.reuse ;  /* 0x00000001f50d7824 */ /* 0x100fe200078e0a16 */
[C---:B------:R-:W-:Y:S01]  /*1ccd0*/  IADD3 R14, R22.reuse, 0x1, RZ ;  /* 0x00000001160e7810 */ /* 0x040fe20007ffe0ff */
[----:B------:R-:W-:Y:S01]  /*1cce0*/  IMAD.IADD R3, R243, 0x1, -R22 ;  /* 0x00000001f3037824 */ /* 0x000fe200078e0a16 */
[C---:B------:R-:W-:Y:S02]  /*1ccf0*/  IADD3 R5, R22.reuse, 0x8, RZ ;  /* 0x0000000816057810 */ /* 0x040fe40007ffe0ff */
[----:B------:R-:W-:Y:S01]  /*1cd00*/  IABS R13, R13 ;  /* 0x0000000d000d7213 */ /* 0x000fe20000000000 */
[--C-:B------:R-:W-:Y:S01]  /*1cd10*/  IMAD.IADD R4, R245, 0x1, -R14.reuse ;  /* 0x00000001f5047824 */ /* 0x100fe200078e0a0e */
[C---:B------:R-:W-:Y:S01]  /*1cd20*/  IADD3 R26, R22.reuse, 0x10, RZ ;  /* 0x00000010161a7810 */ /* 0x040fe20007ffe0ff */
[----:B------:R-:W-:Y:S01]  /*1cd30*/  IMAD.IADD R12, R243, 0x1, -R14 ;  /* 0x00000001f30c7824 */ /* 0x000fe200078e0a0e */
[----:B------:R-:W-:Y:S01]  /*1cd40*/  IABS R3, R3 ;  /* 0x0000000300037213 */ /* 0x000fe20000000000 */
[--C-:B------:R-:W-:Y:S01]  /*1cd50*/  IMAD.IADD R15, R245, 0x1, -R5.reuse ;  /* 0x00000001f50f7824 */ /* 0x100fe200078e0a05 */
[----:B------:R-:W-:Y:S01]  /*1cd60*/  IABS R4, R4 ;  /* 0x0000000400047213 */ /* 0x000fe20000000000 */
[----:B------:R-:W-:Y:S01]  /*1cd70*/  I2F R13, R13 ;  /* 0x0000000d000d7306 */ /* 0x000fe20000201400 */
[----:B------:R-:W-:Y:S01]  /*1cd80*/  IABS R12, R12 ;  /* 0x0000000c000c7213 */ /* 0x000fe20000000000 */
[----:B------:R-:W-:Y:S01]  /*1cd90*/  IMAD.IADD R0, R243, 0x1, -R5 ;  /* 0x00000001f3007824 */ /* 0x000fe200078e0a05 */
[----:B------:R-:W-:Y:S01]  /*1cda0*/  IADD3 R27, R22, 0x9, RZ ;  /* 0x00000009161b7810 */ /* 0x000fe20007ffe0ff */
[----:B------:R-:W-:Y:S01]  /*1cdb0*/  IMAD.IADD R6, R245, 0x1, -R26 ;  /* 0x00000001f5067824 */ /* 0x000fe200078e0a1a */
[----:B------:R-:W-:-:S02]  /*1cdc0*/  IABS R15, R15 ;  /* 0x0000000f000f7213 */ /* 0x000fc40000000000 */
[-C--:B------:R-:W-:Y:S01]  /*1cdd0*/  ISETP.GE.AND P2, PT, R5, R248.reuse, PT ;  /* 0x000000f80500720c */ /* 0x080fe20003f46270 */
[----:B------:R-:W3:Y:S01]  /*1cde0*/  I2F R4, R4 ;  /* 0x0000000400047306 */ /* 0x000ee20000201400 */
[----:B-1----:R-:W-:Y:S01]  /*1cdf0*/  IMAD.IADD R20, R243, 0x1, -R26 ;  /* 0x00000001f3147824 */ /* 0x002fe200078e0a1a */
[----:B------:R-:W-:Y:S01]  /*1ce00*/  ISETP.GE.AND P4, PT, R5, R247, PT ;  /* 0x000000f70500720c */ /* 0x000fe20003f86270 */
[--C-:B------:R-:W-:Y:S01]  /*1ce10*/  IMAD.IADD R23, R245, 0x1, -R27.reuse ;  /* 0x00000001f5177824 */ /* 0x100fe200078e0a1b */
[----:B------:R-:W-:Y:S01]  /*1ce20*/  ISETP.GE.AND P3, PT, R14, R248, PT ;  /* 0x000000f80e00720c */ /* 0x000fe20003f66270 */
[----:B------:R-:W-:-:S03]  /*1ce30*/  IMAD.IADD R7, R243, 0x1, -R27 ;  /* 0x00000001f3077824 */ /* 0x000fc600078e0a1b */
[----:B------:R-:W1:Y:S01]  /*1ce40*/  I2F R3, R3 ;  /* 0x0000000300037306 */ /* 0x000e620000201400 */
[----:B------:R-:W-:Y:S02]  /*1ce50*/  IABS R20, R20 ;  /* 0x0000001400147213 */ /* 0x000fe40000000000 */
[----:B------:R-:W-:Y:S02]  /*1ce60*/  IADD3 R25, R22, 0x18, RZ ;  /* 0x0000001816197810 */ /* 0x000fe40007ffe0ff */
[----:B------:R-:W-:-:S03]  /*1ce70*/  ISETP.GE.OR P2, PT, R5, R244, !P2 ;  /* 0x000000f40500720c */ /* 0x000fc60005746670 */
[----:B------:R-:W4:Y:S01]  /*1ce80*/  I2F R12, R12 ;  /* 0x0000000c000c7306 */ /* 0x000f220000201400 */
[----:B------:R-:W-:Y:S01]  /*1ce90*/  ISETP.GE.OR P4, PT, R5, R246, !P4 ;  /* 0x000000f60500720c */ /* 0x000fe20006786670 */
[----:B---3--:R-:W-:Y:S01]  /*1cea0*/  FFMA.FTZ R17, -R242, R4, R17 ;  /* 0x00000004f2117223 */ /* 0x008fe20000010111 */
[----:B------:R-:W-:Y:S02]  /*1ceb0*/  IABS R0, R0 ;  /* 0x0000000000007213 */ /* 0x000fe40000000000 */
[----:B------:R-:W-:-:S03]  /*1cec0*/  IABS R23, R23 ;  /* 0x0000001700177213 */ /* 0x000fc60000000000 */
[----:B------:R-:W3:Y:S01]  /*1ced0*/  I2F R15, R15 ;  /* 0x0000000f000f7306 */ /* 0x000ee20000201400 */
[----:B------:R-:W-:Y:S02]  /*1cee0*/  ISETP.GE.OR P3, PT, R14, R244, !P3 ;  /* 0x000000f40e00720c */ /* 0x000fe40005f66670 */
[C---:B------:R-:W-:Y:S02]  /*1cef0*/  IADD3 R24, R22.reuse, 0x19, RZ ;  /* 0x0000001916187810 */ /* 0x040fe40007ffe0ff */
[----:B------:R-:W-:Y:S02]  /*1cf00*/  ISETP.GE.AND P1, PT, R22, R248, PT ;  /* 0x000000f81600720c */ /* 0x000fe40003f26270 */
[----:B------:R-:W-:Y:S01]  /*1cf10*/  ISETP.GE.AND P5, PT, R14, R247, PT ;  /* 0x000000f70e00720c */ /* 0x000fe20003fa6270 */
[----:B------:R5:W-:Y:S01]  /*1cf20*/  I2F R5, R20 ;  /* 0x0000001400057306 */ /* 0x000be20000201400 */
[----:B------:R-:W-:Y:S01]  /*1cf30*/  FSEL R28, R17, -INF , !P3 ;  /* 0xff800000111c7808 */ /* 0x000fe20005800000 */
[----:B------:R-:W-:Y:S01]  /*1cf40*/  IMAD.IADD R17, R245, 0x1, -R24 ;  /* 0x00000001f5117824 */ /* 0x000fe200078e0a18 */
[----:B------:R-:W-:Y:S01]  /*1cf50*/  ISETP.GE.OR P1, PT, R22, R244, !P1 ;  /* 0x000000f41600720c */ /* 0x000fe20004f26670 */
[----:B-1----:R-:W-:Y:S01]  /*1cf60*/  FFMA.FTZ R18, -R242, R3, R18 ;  /* 0x00000003f2127223 */ /* 0x002fe20000010112 */
[----:B------:R-:W-:-:S03]  /*1cf70*/  IABS R7, R7 ;  /* 0x0000000700077213 */ /* 0x000fc60000000000 */
[----:B------:R-:W1:Y:S01]  /*1cf80*/  I2F R0, R0 ;  /* 0x0000000000007306 */ /* 0x000e620000201400 */
[----:B-----5:R-:W-:-:S07]  /*1cf90*/  FFMA.FTZ R20, -R242, R13, R16 ;  /* 0x0000000df2147223 */ /* 0x020fce0000010110 */
[----:B------:R-:W5:Y:S01]  /*1cfa0*/  I2F R23, R23 ;  /* 0x0000001700177306 */ /* 0x000f620000201400 */
[----:B------:R-:W-:Y:S01]  /*1cfb0*/  IMAD.IADD R16, R245, 0x1, -R25 ;  /* 0x00000001f5107824 */ /* 0x000fe200078e0a19 */
[----:B------:R-:W-:-:S04]  /*1cfc0*/  IABS R17, R17 ;  /* 0x0000001100117213 */ /* 0x000fc80000000000 */
[----:B------:R-:W-:Y:S01]  /*1cfd0*/  IABS R4, R16 ;  /* 0x0000001000047213 */ /* 0x000fe20000000000 */
[----:B------:R-:W-:Y:S01]  /*1cfe0*/  IMAD.IADD R16, R243, 0x1, -R25 ;  /* 0x00000001f3107824 */ /* 0x000fe200078e0a19 */
[----:B------:R-:W-:Y:S01]  /*1cff0*/  FSEL R3, R20, -INF , !P1 ;  /* 0xff80000014037808 */ /* 0x000fe20004800000 */
[----:B----4-:R-:W-:Y:S01]  /*1d000*/  FFMA.FTZ R19, -R242, R12, R19 ;  /* 0x0000000cf2137223 */ /* 0x010fe20000010113 */
[----:B------:R-:W-:Y:S02]  /*1d010*/  ISETP.GE.AND P1, PT, R22, R247, PT ;  /* 0x000000f71600720c */ /* 0x000fe40003f26270 */
[----:B------:R-:W-:Y:S02]  /*1d020*/  ISETP.GE.OR P5, PT, R14, R246, !P5 ;  /* 0x000000f60e00720c */ /* 0x000fe40006fa6670 */
[----:B------:R-:W-:Y:S02]  /*1d030*/  IABS R16, R16 ;  /* 0x0000001000107213 */ /* 0x000fe40000000000 */
[----:B------:R-:W-:Y:S01]  /*1d040*/  IADD3 R20, R22, 0x20, RZ ;  /* 0x0000002016147810 */ /* 0x000fe20007ffe0ff */
[----:B---3--:R-:W-:Y:S01]  /*1d050*/  FFMA.FTZ R32, -R242, R15, R88 ;  /* 0x0000000ff2207223 */ /* 0x008fe20000010158 */
[----:B------:R-:W-:Y:S01]  /*1d060*/  ISETP.GE.OR P1, PT, R22, R246, !P1 ;  /* 0x000000f61600720c */ /* 0x000fe20004f26670 */
[----:B------:R-:W-:Y:S01]  /*1d070*/  IMAD.MOV.U32 R15, RZ, RZ, R17 ;  /* 0x000000ffff0f7224 */ /* 0x000fe200078e0011 */
[----:B------:R-:W-:Y:S01]  /*1d080*/  IABS R6, R6 ;  /* 0x0000000600067213 */ /* 0x000fe20000000000 */
[----:B------:R3:W-:Y:S01]  /*1d090*/  I2F R12, R16 ;  /* 0x00000010000c7306 */ /* 0x0007e20000201400 */
[----:B------:R-:W-:Y:S01]  /*1d0a0*/  FSEL R17, R19, -INF , !P5 ;  /* 0xff80000013117808 */ /* 0x000fe20006800000 */
[----:B------:R-:W-:Y:S01]  /*1d0b0*/  IMAD.IADD R19, R245, 0x1, -R20 ;  /* 0x00000001f5137824 */ /* 0x000fe200078e0a14 */
[----:B------:R-:W-:-:S02]  /*1d0c0*/  FSEL R18, R18, -INF , !P1 ;  /* 0xff80000012127808 */ /* 0x000fc40004800000 */
[----:B------:R-:W-:Y:S02]  /*1d0d0*/  ISETP.GE.AND P1, PT, R27, R248, PT ;  /* 0x000000f81b00720c */ /* 0x000fe40003f26270 */
[----:B------:R-:W-:Y:S01]  /*1d0e0*/  IADD3 R21, R22, 0x11, RZ ;  /* 0x0000001116157810 */ /* 0x000fe20007ffe0ff */
[----:B------:R-:W4:Y:S01]  /*1d0f0*/  I2F R7, R7 ;  /* 0x0000000700077306 */ /* 0x000f220000201400 */
[C---:B-1----:R-:W-:Y:S01]  /*1d100*/  FFMA.FTZ R90, -R242.reuse, R0, R90 ;  /* 0x00000000f25a7223 */ /* 0x042fe2000001015a */
[----:B------:R-:W-:Y:S01]  /*1d110*/  IABS R19, R19 ;  /* 0x0000001300137213 */ /* 0x000fe20000000000 */
[----:B-----5:R-:W-:Y:S02]  /*1d120*/  FFMA.FTZ R89, -R242, R23, R89 ;  /* 0x00000017f2597223 */ /* 0x020fe40000010159 */
[----:B---3--:R-:W-:-:S03]  /*1d130*/  IMAD.IADD R16, R243, 0x1, -R24 ;  /* 0x00000001f3107824 */ /* 0x008fc600078e0a18 */
[----:B------:R-:W1:Y:S01]  /*1d140*/  I2F R6, R6 ;  /* 0x0000000600067306 */ /* 0x000e620000201400 */
[----:B------:R-:W-:Y:S02]  /*1d150*/  ISETP.GE.OR P1, PT, R27, R244, !P1 ;  /* 0x000000f41b00720c */ /* 0x000fe40004f26670 */
[----:B------:R-:W-:Y:S01]  /*1d160*/  IABS R16, R16 ;  /* 0x0000001000107213 */ /* 0x000fe20000000000 */
[--C-:B------:R-:W-:Y:S01]  /*1d170*/  IMAD.IADD R14, R245, 0x1, -R21.reuse ;  /* 0x00000001f50e7824 */ /* 0x100fe200078e0a15 */
[----:B------:R-:W-:Y:S01]  /*1d180*/  FSEL R32, R32, -INF , !P2 ;  /* 0xff80000020207808 */ /* 0x000fe20005000000 */
[----:B------:R-:W-:Y:S02]  /*1d190*/  IMAD.IADD R13, R243, 0x1, -R21 ;  /* 0x00000001f30d7824 */ /* 0x000fe400078e0a15 */
[----:B------:R3:W-:Y:S01]  /*1d1a0*/  I2F R0, R16 ;  /* 0x0000001000007306 */ /* 0x0007e20000201400 */
[C---:B------:R-:W-:Y:S02]  /*1d1b0*/  ISETP.GE.AND P5, PT, R26.reuse, R248, PT ;  /* 0x000000f81a00720c */ /* 0x040fe40003fa6270 */
[----:B------:R-:W-:-:S02]  /*1d1c0*/  ISETP.GE.AND P2, PT, R26, R247, PT ;  /* 0x000000f71a00720c */ /* 0x000fc40003f46270 */
[----:B------:R-:W-:-:S03]  /*1d1d0*/  IADD3 R23, R22, 0x21, RZ ;  /* 0x0000002116177810 */ /* 0x000fc60007ffe0ff */
[----:B------:R5:W-:Y:S01]  /*1d1e0*/  I2F R36, R19 ;  /* 0x0000001300247306 */ /* 0x000be20000201400 */
[----:B------:R-:W-:Y:S02]  /*1d1f0*/  IABS R14, R14 ;  /* 0x0000000e000e7213 */ /* 0x000fe40000000000 */
[----:B------:R-:W-:Y:S02]  /*1d200*/  IABS R13, R13 ;  /* 0x0000000d000d7213 */ /* 0x000fe40000000000 */
[----:B---3--:R-:W-:Y:S02]  /*1d210*/  FSEL R16, R90, -INF , !P4 ;  /* 0xff8000005a107808 */ /* 0x008fe40006000000 */
[----:B------:R-:W-:Y:S02]  /*1d220*/  ISETP.GE.AND P4, PT, R21, R248, PT ;  /* 0x000000f81500720c */ /* 0x000fe40003f86270 */
[----:B------:R-:W-:Y:S02]  /*1d230*/  ISETP.GE.OR P5, PT, R26, R244, !P5 ;  /* 0x000000f41a00720c */ /* 0x000fe40006fa6670 */
[----:B-----5:R-:W-:-:S02]  /*1d240*/  FSEL R19, R89, -INF , !P1 ;  /* 0xff80000059137808 */ /* 0x020fc40004800000 */
[-C--:B------:R-:W-:Y:S02]  /*1d250*/  ISETP.GE.AND P1, PT, R21, R247.reuse, PT ;  /* 0x000000f71500720c */ /* 0x080fe40003f26270 */
[----:B------:R-:W-:Y:S01]  /*1d260*/  ISETP.GE.OR P2, PT, R26, R246, !P2 ;  /* 0x000000f61a00720c */ /* 0x000fe20005746670 */
[----:B------:R-:W-:Y:S01]  /*1d270*/  IMAD.IADD R26, R245, 0x1, -R23 ;  /* 0x00000001f51a7824 */ /* 0x000fe200078e0a17 */
[C---:B------:R-:W-:Y:S02]  /*1d280*/  ISETP.GE.OR P4, PT, R21.reuse, R244, !P4 ;  /* 0x000000f41500720c */ /* 0x040fe40006786670 */
[-C--:B------:R-:W-:Y:S02]  /*1d290*/  ISETP.GE.OR P1, PT, R21, R246.reuse, !P1 ;  /* 0x000000f61500720c */ /* 0x080fe40004f26670 */
[C---:B------:R-:W-:Y:S02]  /*1d2a0*/  ISETP.GE.AND P3, PT, R27.reuse, R247, PT ;  /* 0x000000f71b00720c */ /* 0x040fe40003f66270 */
[----:B------:R-:W-:Y:S01]  /*1d2b0*/  IADD3 R21, R22, 0x28, RZ ;  /* 0x0000002816157810 */ /* 0x000fe20007ffe0ff */
[----:B------:R-:W3:Y:S01]  /*1d2c0*/  I2F R14, R14 ;  /* 0x0000000e000e7306 */ /* 0x000ee20000201400 */
[C---:B----4-:R-:W-:Y:S01]  /*1d2d0*/  FFMA.FTZ R91, -R242.reuse, R7, R91 ;  /* 0x00000007f25b7223 */ /* 0x050fe2000001015b */
[----:B------:R-:W-:Y:S01]  /*1d2e0*/  ISETP.GE.OR P3, PT, R27, R246, !P3 ;  /* 0x000000f61b00720c */ /* 0x000fe20005f66670 */
[----:B-1----:R-:W-:Y:S01]  /*1d2f0*/  FFMA.FTZ R6, -R242, R6, R56 ;  /* 0x00000006f2067223 */ /* 0x002fe20000010138 */
[----:B------:R-:W-:Y:S01]  /*1d300*/  IABS R7, R26 ;  /* 0x0000001a00077213 */ /* 0x000fe20000000000 */
[----:B------:R-:W-:-:S03]  /*1d310*/  IMAD.IADD R27, R245, 0x1, -R21 ;  /* 0x00000001f51b7824 */ /* 0x000fc600078e0a15 */
[----:B------:R-:W1:Y:S01]  /*1d320*/  I2F R13, R13 ;  /* 0x0000000d000d7306 */ /* 0x000e620000201400 */
[----:B------:R-:W-:Y:S01]  /*1d330*/  IMAD.MOV.U32 R41, RZ, RZ, R7 ;  /* 0x000000ffff297224 */ /* 0x000fe200078e0007 */
[----:B------:R-:W-:Y:S01]  /*1d340*/  FSEL R7, R91, -INF , !P3 ;  /* 0xff8000005b077808 */ /* 0x000fe20005800000 */
[----:B------:R-:W-:Y:S01]  /*1d350*/  FFMA.FTZ R58, -R242, R5, R58 ;  /* 0x00000005f23a7223 */ /* 0x000fe2000001013a */
[----:B------:R-:W-:-:S04]  /*1d360*/  FSEL R6, R6, -INF , !P5 ;  /* 0xff80000006067808 */ /* 0x000fc80006800000 */
[----:B------:R-:W4:Y:S01]  /*1d370*/  I2F R4, R4 ;  /* 0x0000000400047306 */ /* 0x000f220000201400 */
[----:B------:R-:W-:Y:S02]  /*1d380*/  IABS R5, R27 ;  /* 0x0000001b00057213 */ /* 0x000fe40000000000 */
[C---:B------:R-:W-:Y:S02]  /*1d390*/  ISETP.GE.AND P3, PT, R25.reuse, R248, PT ;  /* 0x000000f81900720c */ /* 0x040fe40003f66270 */
[C---:B------:R-:W-:Y:S02]  /*1d3a0*/  ISETP.GE.AND P5, PT, R25.reuse, R247, PT ;  /* 0x000000f71900720c */ /* 0x040fe40003fa6270 */
[----:B------:R-:W-:Y:S02]  /*1d3b0*/  IADD3 R27, R22, 0x29, RZ ;  /* 0x00000029161b7810 */ /* 0x000fe40007ffe0ff */
[C---:B------:R-:W-:Y:S02]  /*1d3c0*/  ISETP.GE.OR P3, PT, R25.reuse, R244, !P3 ;  /* 0x000000f41900720c */ /* 0x040fe40005f66670 */
[----:B------:R-:W-:Y:S01]  /*1d3d0*/  ISETP.GE.OR P5, PT, R25, R246, !P5 ;  /* 0x000000f61900720c */ /* 0x000fe20006fa6670 */
[----:B------:R-:W-:Y:S01]  /*1d3e0*/  IMAD.IADD R25, R245, 0x1, -R27 ;  /* 0x00000001f5197824 */ /* 0x000fe200078e0a1b */
[----:B------:R-:W5:Y:S01]  /*1d3f0*/  I2F R15, R15 ;  /* 0x0000000f000f7306 */ /* 0x000f620000201400 */
[----:B---3--:R-:W-:-:S02]  /*1d400*/  FFMA.FTZ R57, -R242, R14, R57 ;  /* 0x0000000ef2397223 */ /* 0x008fc40000010139 */
[C---:B-1----:R-:W-:Y:S01]  /*1d410*/  FFMA.FTZ R59, -R242.reuse, R13, R59 ;  /* 0x0000000df23b7223 */ /* 0x042fe2000001013b */
[----:B------:R-:W-:Y:S01]  /*1d420*/  IABS R13, R25 ;  /* 0x00000019000d7213 */ /* 0x000fe20000000000 */
[----:B----4-:R-:W-:Y:S01]  /*1d430*/  FFMA.FTZ R4, -R242, R4, R52 ;  /* 0x00000004f2047223 */ /* 0x010fe20000010134 */
[----:B------:R-:W-:Y:S01]  /*1d440*/  IADD3 R25, R22, 0x30, RZ ;  /* 0x0000003016197810 */ /* 0x000fe20007ffe0ff */
[----:B------:R-:W-:Y:S01]  /*1d450*/  IMAD.IADD R38, R243, 0x1, -R20 ;  /* 0x00000001f3267824 */ /* 0x000fe200078e0a14 */
[----:B------:R1:W-:Y:S01]  /*1d460*/  I2F R31, R5 ;  /* 0x00000005001f7306 */ /* 0x0003e20000201400 */
[----:B------:R-:W-:Y:S01]  /*1d470*/  FSEL R14, R58, -INF , !P2 ;  /* 0xff8000003a0e7808 */ /* 0x000fe20005000000 */
[----:B------:R-:W-:Y:S01]  /*1d480*/  IMAD.MOV.U32 R40, RZ, RZ, R13 ;  /* 0x000000ffff287224 */ /* 0x000fe200078e000d */
[----:B------:R-:W-:Y:S01]  /*1d490*/  ISETP.GE.AND P2, PT, R24, R248, PT ;  /* 0x000000f81800720c */ /* 0x000fe20003f46270 */
[----:B------:R-:W-:Y:S01]  /*1d4a0*/  IMAD.IADD R30, R245, 0x1, -R25 ;  /* 0x00000001f51e7824 */ /* 0x000fe200078e0a19 */
[----:B------:R-:W-:-:S02]  /*1d4b0*/  FSEL R13, R59, -INF , !P1 ;  /* 0xff8000003b0d7808 */ /* 0x000fc40004800000 */
[----:B------:R-:W-:Y:S02]  /*1d4c0*/  FSEL R4, R4, -INF , !P3 ;  /* 0xff80000004047808 */ /* 0x000fe40005800000 */
[----:B------:R-:W-:Y:S02]  /*1d4d0*/  IABS R38, R38 ;  /* 0x0000002600267213 */ /* 0x000fe40000000000 */
[----:B------:R-:W-:Y:S02]  /*1d4e0*/  ISETP.GE.AND P1, PT, R20, R248, PT ;  /* 0x000000f81400720c */ /* 0x000fe40003f26270 */
[----:B-1----:R-:W-:Y:S02]  /*1d4f0*/  FSEL R5, R57, -INF , !P4 ;  /* 0xff80000039057808 */ /* 0x002fe40006000000 */
[-C--:B------:R-:W-:Y:S02]  /*1d500*/  ISETP.GE.AND P4, PT, R24, R247.reuse, PT ;  /* 0x000000f71800720c */ /* 0x080fe40003f86270 */
[----:B------:R-:W-:-:S02]  /*1d510*/  ISETP.GE.AND P3, PT, R20, R247, PT ;  /* 0x000000f71400720c */ /* 0x000fc40003f66270 */
[C---:B------:R-:W-:Y:S02]  /*1d520*/  ISETP.GE.OR P2, PT, R24.reuse, R244, !P2 ;  /* 0x000000f41800720c */ /* 0x040fe40005746670 */
[----:B------:R-:W-:Y:S01]  /*1d530*/  ISETP.GE.OR P4, PT, R24, R246, !P4 ;  /* 0x000000f61800720c */ /* 0x000fe20006786670 */
[----:B------:R-:W-:Y:S01]  /*1d540*/  IMAD.IADD R26, R243, 0x1, -R23 ;  /* 0x00000001f31a7824 */ /* 0x000fe200078e0a17 */
[----:B------:R-:W-:Y:S02]  /*1d550*/  IADD3 R24, R22, 0x31, RZ ;  /* 0x0000003116187810 */ /* 0x000fe40007ffe0ff */
[C---:B------:R-:W-:Y:S02]  /*1d560*/  ISETP.GE.OR P1, PT, R20.reuse, R244, !P1 ;  /* 0x000000f41400720c */ /* 0x040fe40004f26670 */
[----:B------:R-:W-:Y:S01]  /*1d570*/  ISETP.GE.OR P3, PT, R20, R246, !P3 ;  /* 0x000000f61400720c */ /* 0x000fe20005f66670 */
[----:B------:R-:W1:Y:S01]  /*1d580*/  I2F R38, R38 ;  /* 0x0000002600267306 */ /* 0x000e620000201400 */
[----:B------:R-:W-:Y:S01]  /*1d590*/  IABS R20, R30 ;  /* 0x0000001e00147213 */ /* 0x000fe20000000000 */
[----:B------:R-:W-:-:S02]  /*1d5a0*/  FFMA.FTZ R12, -R242, R12, R54 ;  /* 0x0000000cf20c7223 */ /* 0x000fc40000010136 */
[----:B-----5:R-:W-:Y:S01]  /*1d5b0*/  FFMA.FTZ R15, -R242, R15, R53 ;  /* 0x0000000ff20f7223 */ /* 0x020fe20000010135 */
[----:B------:R-:W-:Y:S01]  /*1d5c0*/  IABS R26, R26 ;  /* 0x0000001a001a7213 */ /* 0x000fe20000000000 */
[----:B------:R-:W-:Y:S02]  /*1d5d0*/  IMAD.IADD R43, R245, 0x1, -R24 ;  /* 0x00000001f52b7824 */ /* 0x000fe400078e0a18 */
[----:B------:R-:W3:Y:S01]  /*1d5e0*/  I2F R41, R41 ;  /* 0x0000002900297306 */ /* 0x000ee20000201400 */
[----:B------:R-:W-:Y:S01]  /*1d5f0*/  IMAD.MOV.U32 R42, RZ, RZ, R20 ;  /* 0x000000ffff2a7224 */ /* 0x000fe200078e0014 */
[C---:B------:R-:W-:Y:S01]  /*1d600*/  IADD3 R20, R22.reuse, 0x38, RZ ;  /* 0x0000003816147810 */ /* 0x040fe20007ffe0ff */
[----:B------:R-:W-:Y:S01]  /*1d610*/  IMAD.IADD R37, R243, 0x1, -R21 ;  /* 0x00000001f3257824 */ /* 0x000fe200078e0a15 */
[----:B------:R-:W-:Y:S02]  /*1d620*/  IADD3 R30, R22, 0x39, RZ ;  /* 0x00000039161e7810 */ /* 0x000fe40007ffe0ff */
[----:B------:R-:W-:-:S02]  /*1d630*/  FSEL R12, R12, -INF , !P5 ;  /* 0xff8000000c0c7808 */ /* 0x000fc40006800000 */
[----:B------:R-:W-:Y:S02]  /*1d640*/  FSEL R15, R15, -INF , !P2 ;  /* 0xff8000000f0f7808 */ /* 0x000fe40005000000 */
[----:B------:R-:W-:Y:S02]  /*1d650*/  IABS R22, R43 ;  /* 0x0000002b00167213 */ /* 0x000fe40000000000 */
[C---:B------:R-:W-:Y:S02]  /*1d660*/  ISETP.GE.AND P5, PT, R23.reuse, R248, PT ;  /* 0x000000f81700720c */ /* 0x040fe40003fa6270 */
[C---:B------:R-:W-:Y:S01]  /*1d670*/  ISETP.GE.AND P2, PT, R23.reuse, R247, PT ;  /* 0x000000f71700720c */ /* 0x040fe20003f46270 */
[----:B------:R-:W4:Y:S01]  /*1d680*/  I2F R26, R26 ;  /* 0x0000001a001a7306 */ /* 0x000f220000201400 */
[C---:B------:R-:W-:Y:S02]  /*1d690*/  ISETP.GE.OR P5, PT, R23.reuse, R244, !P5 ;  /* 0x000000f41700720c */ /* 0x040fe40006fa6670 */
[----:B------:R-:W-:Y:S01]  /*1d6a0*/  ISETP.GE.OR P2, PT, R23, R246, !P2 ;  /* 0x000000f61700720c */ /* 0x000fe20005746670 */
[----:B------:R-:W-:Y:S01]  /*1d6b0*/  IMAD.IADD R23, R245, 0x1, -R30 ;  /* 0x00000001f5177824 */ /* 0x000fe200078e0a1e */
[----:B------:R-:W-:Y:S01]  /*1d6c0*/  IABS R37, R37 ;  /* 0x0000002500257213 */ /* 0x000fe20000000000 */
[----:B------:R-:W-:-:S02]  /*1d6d0*/  FFMA.FTZ R36, -R242, R36, R64 ;  /* 0x00000024f2247223 */ /* 0x000fc40000010140 */
[----:B------:R-:W5:Y:S01]  /*1d6e0*/  I2F R22, R22 ;  /* 0x0000001600167306 */ /* 0x000f620000201400 */
[----:B------:R-:W-:Y:S01]  /*1d6f0*/  IABS R23, R23 ;  /* 0x0000001700177213 */ /* 0x000fe20000000000 */
[C---:B-1----:R-:W-:Y:S02]  /*1d700*/  FFMA.FTZ R38, -R242.reuse, R38, R66 ;  /* 0x00000026f2267223 */ /* 0x042fe40000010142 */
[----:B---3--:R-:W-:Y:S01]  /*1d710*/  FFMA.FTZ R41, -R242, R41, R65 ;  /* 0x00000029f2297223 */ /* 0x008fe20000010141 */
[----:B------:R-:W-:Y:S01]  /*1d720*/  FSEL R180, R36, -INF , !P1 ;  /* 0xff80000024b47808 */ /* 0x000fe20004800000 */
[----:B------:R-:W-:Y:S02]  /*1d730*/  FFMA.FTZ R0, -R242, R0, R55 ;  /* 0x00000000f2007223 */ /* 0x000fe40000010137 */
[----:B------:R-:W-:Y:S01]  /*1d740*/  I2F R37, R37 ;  /* 0x0000002500257306 */ /* 0x000fe20000201400 */
[----:B------:R-:W-:Y:S02]  /*1d750*/  FSEL R179, R41, -INF , !P5 ;  /* 0xff80000029b37808 */ /* 0x000fe40006800000 */
[----:B------:R-:W-:-:S05]  /*1d760*/  ISETP.GE.AND P5, PT, R27, R247, PT ;  /* 0x000000f71b00720c */ /* 0x000fca0003fa6270 */
[----:B------:R-:W1:Y:S01]  /*1d770*/  I2F R42, R42 ;  /* 0x0000002a002a7306 */ /* 0x000e620000201400 */
[----:B------:R-:W-:Y:S01]  /*1d780*/  FSEL R0, R0, -INF , !P4 ;  /* 0xff80000000007808 */ /* 0x000fe20006000000 */
[----:B----4-:R-:W-:Y:S01]  /*1d790*/  FFMA.FTZ R26, -R242, R26, R67 ;  /* 0x0000001af21a7223 */ /* 0x010fe20000010143 */
[----:B------:R-:W-:-:S05]  /*1d7a0*/  ISETP.GE.AND P4, PT, R21, R248, PT ;  /* 0x000000f81500720c */ /* 0x000fca0003f86270 */
[----:B------:R-:W3:Y:S01]  /*1d7b0*/  I2F R40, R40 ;  /* 0x0000002800287306 */ /* 0x000ee20000201400 */
[----:B------:R-:W-:Y:S01]  /*1d7c0*/  IMAD.IADD R39, R243, 0x1, -R27 ;  /* 0x00000001f3277824 */ /* 0x000fe200078e0a1b */
[----:B------:R-:W-:-:S06]  /*1d7d0*/  ISETP.GE.OR P5, PT, R27, R246, !P5 ;  /* 0x000000f61b00720c */ /* 0x000fcc0006fa6670 */
[----:B------:R4:W-:Y:S01]  /*1d7e0*/  I2F R36, R23 ;  /* 0x0000001700247306 */ /* 0x0009e20000201400 */
[C---:B------:R-:W-:Y:S01]  /*1d7f0*/  ISETP.GE.AND P1, PT, R21.reuse, R247, PT ;  /* 0x000000f71500720c */ /* 0x040fe20003f26270 */
[----:B-----5:R-:W-:Y:S01]  /*1d800*/  FFMA.FTZ R9, -R242, R22, R9 ;  /* 0x00000016f2097223 */ /* 0x020fe20000010109 */
[----:B------:R-:W-:Y:S02]  /*1d810*/  ISETP.GE.OR P4, PT, R21, R244, !P4 ;  /* 0x000000f41500720c */ /* 0x000fe40006786670 */
[----:B------:R-:W-:Y:S02]  /*1d820*/  FSEL R22, R26, -INF , !P2 ;  /* 0xff8000001a167808 */ /* 0x000fe40005000000 */
[-C--:B------:R-:W-:Y:S02]  /*1d830*/  ISETP.GE.AND P2, PT, R25, R248.reuse, PT ;  /* 0x000000f81900720c */ /* 0x080fe40003f46270 */
[----:B----4-:R-:W-:Y:S02]  /*1d840*/  FSEL R23, R38, -INF , !P3 ;  /* 0xff80000026177808 */ /* 0x010fe40005800000 */
[----:B------:R-:W-:-:S04]  /*1d850*/  ISETP.GE.AND P3, PT, R27, R248, PT ;  /* 0x000000f81b00720c */ /* 0x000fc80003f66270 */
[----:B------:R-:W-:Y:S01]  /*1d860*/  ISETP.GE.OR P3, PT, R27, R244, !P3 ;  /* 0x000000f41b00720c */ /* 0x000fe20005f66670 */
[C---:B------:R-:W-:Y:S01]  /*1d870*/  FFMA.FTZ R27, -R242.reuse, R31, R80 ;  /* 0x0000001ff21b7223 */ /* 0x040fe20000010150 */
[----:B------:R-:W-:Y:S01]  /*1d880*/  FMNMX.FTZ R38, R3, R28, !PT ;  /* 0x0000001c03267209 */ /* 0x000fe20007810000 */
[C---:B-1----:R-:W-:Y:S01]  /*1d890*/  FFMA.FTZ R8, -R242.reuse, R42, R8 ;  /* 0x0000002af2087223 */ /* 0x042fe20000010108 */
[----:B------:R-:W-:Y:S01]  /*1d8a0*/  ISETP.GE.OR P1, PT, R21, R246, !P1 ;  /* 0x000000f61500720c */ /* 0x000fe20004f26670 */
[----:B------:R-:W-:Y:S01]  /*1d8b0*/  FFMA.FTZ R21, -R242, R37, R82 ;  /* 0x00000025f2157223 */ /* 0x000fe20000010152 */
[----:B------:R-:W-:Y:S01]  /*1d8c0*/  FSEL R27, R27, -INF , !P4 ;  /* 0xff8000001b1b7808 */ /* 0x000fe20006000000 */
[----:B------:R-:W-:Y:S01]  /*1d8d0*/  IMAD.IADD R31, R243, 0x1, -R25 ;  /* 0x00000001f31f7824 */ /* 0x000fe200078e0a19 */
[----:B------:R-:W-:Y:S02]  /*1d8e0*/  ISETP.GE.AND P4, PT, R25, R247, PT ;  /* 0x000000f71900720c */ /* 0x000fe40003f86270 */
[----:B------:R-:W-:Y:S01]  /*1d8f0*/  FMNMX.FTZ R38, R32, R38, !PT ;  /* 0x0000002620267209 */ /* 0x000fe20007810000 */
[----:B------:R-:W-:Y:S01]  /*1d900*/  IMAD.IADD R43, R245, 0x1, -R20 ;  /* 0x00000001f52b7824 */ /* 0x000fe200078e0a14 */
[C---:B------:R-:W-:Y:S01]  /*1d910*/  ISETP.GE.OR P2, PT, R25.reuse, R244, !P2 ;  /* 0x000000f41900720c */ /* 0x040fe20005746670 */
[----:B---3--:R-:W-:Y:S01]  /*1d920*/  FFMA.FTZ R40, -R242, R40, R81 ;  /* 0x00000028f2287223 */ /* 0x008fe20000010151 */
[----:B------:R-:W-:Y:S01]  /*1d930*/  ISETP.GE.OR P4, PT, R25, R246, !P4 ;  /* 0x000000f61900720c */ /* 0x000fe20006786670 */
[----:B------:R-:W-:Y:S01]  /*1d940*/  IMAD.IADD R37, R243, 0x1, -R24 ;  /* 0x00000001f3257824 */ /* 0x000fe200078e0a18 */
[----:B------:R-:W-:-:S02]  /*1d950*/  FMNMX.FTZ R38, R19, R38, !PT ;  /* 0x0000002613267209 */ /* 0x000fc40007810000 */
[----:B------:R-:W-:Y:S02]  /*1d960*/  FSEL R21, R21, -INF , !P1 ;  /* 0xff80000015157808 */ /* 0x000fe40004800000 */
[----:B------:R-:W-:Y:S02]  /*1d970*/  FSEL R25, R8, -INF , !P2 ;  /* 0xff80000008197808 */ /* 0x000fe40005000000 */
[----:B------:R-:W-:Y:S02]  /*1d980*/  ISETP.GE.AND P1, PT, R24, R248, PT ;  /* 0x000000f81800720c */ /* 0x000fe40003f26270 */
[----:B------:R-:W-:Y:S02]  /*1d990*/  IABS R8, R31 ;  /* 0x0000001f00087213 */ /* 0x000fe40000000000 */
[----:B------:R-:W-:Y:S02]  /*1d9a0*/  IABS R43, R43 ;  /* 0x0000002b002b7213 */ /* 0x000fe40000000000 */
[----:B------:R-:W-:-:S02]  /*1d9b0*/  FSEL R26, R40, -INF , !P3 ;  /* 0xff800000281a7808 */ /* 0x000fc40005800000 */
[----:B------:R-:W-:Y:S02]  /*1d9c0*/  FMNMX.FTZ R38, R6, R38, !PT ;  /* 0x0000002606267209 */ /* 0x000fe40007810000 */
[C---:B------:R-:W-:Y:S02]  /*1d9d0*/  ISETP.GE.AND P3, PT, R24.reuse, R247, PT ;  /* 0x000000f71800720c */ /* 0x040fe40003f66270 */
[----:B------:R-:W-:Y:S02]  /*1d9e0*/  ISETP.GE.OR P1, PT, R24, R244, !P1 ;  /* 0x000000f41800720c */ /* 0x000fe40004f26670 */
[----:B------:R-:W-:Y:S01]  /*1d9f0*/  IABS R31, R37 ;  /* 0x00000025001f7213 */ /* 0x000fe20000000000 */
[----:B------:R-:W-:Y:S01]  /*1da00*/  IMAD.MOV.U32 R37, RZ, RZ, R8 ;  /* 0x000000ffff257224 */ /* 0x000fe200078e0008 */
[----:B------:R-:W-:Y:S01]  /*1da10*/  FMNMX.FTZ R38, R5, R38, !PT ;  /* 0x0000002605267209 */ /* 0x000fe20007810000 */
[----:B------:R-:W1:Y:S01]  /*1da20*/  I2F R43, R43 ;  /* 0x0000002b002b7306 */ /* 0x000e620000201400 */
[----:B------:R-:W-:-:S02]  /*1da30*/  FMNMX.FTZ R8, R18, R17, !PT ;  /* 0x0000001112087209 */ /* 0x000fc40007810000 */
[----:B------:R-:W-:Y:S02]  /*1da40*/  ISETP.GE.OR P3, PT, R24, R246, !P3 ;  /* 0x000000f61800720c */ /* 0x000fe40005f66670 */
[----:B------:R-:W-:Y:S02]  /*1da50*/  FSEL R24, R9, -INF , !P1 ;  /* 0xff80000009187808 */ /* 0x000fe40004800000 */
[C---:B------:R-:W-:Y:S02]  /*1da60*/  ISETP.GE.AND P2, PT, R20.reuse, R248, PT ;  /* 0x000000f81400720c */ /* 0x040fe40003f46270 */
[----:B------:R-:W-:Y:S02]  /*1da70*/  ISETP.GE.AND P1, PT, R20, R247, PT ;  /* 0x000000f71400720c */ /* 0x000fe40003f26270 */
[----:B------:R-:W-:Y:S02]  /*1da80*/  FMNMX.FTZ R38, R4, R38, !PT ;  /* 0x0000002604267209 */ /* 0x000fe40007810000 */
[----:B------:R-:W-:Y:S01]  /*1da90*/  FMNMX.FTZ R8, R16, R8, !PT ;  /* 0x0000000810087209 */ /* 0x000fe20007810000 */
[----:B------:R-:W-:Y:S01]  /*1daa0*/  IMAD.IADD R9, R243, 0x1, -R20 ;  /* 0x00000001f3097824 */ /* 0x000fe200078e0a14 */
[----:B------:R-:W-:-:S02]  /*1dab0*/  ISETP.GE.OR P2, PT, R20, R244, !P2 ;  /* 0x000000f41400720c */ /* 0x000fc40005746670 */
[----:B------:R-:W-:Y:S02]  /*1dac0*/  ISETP.GE.OR P1, PT, R20, R246, !P1 ;  /* 0x000000f61400720c */ /* 0x000fe40004f26670 */
[----:B------:R-:W-:Y:S02]  /*1dad0*/  FMNMX.FTZ R38, R15, R38, !PT ;  /* 0x000000260f267209 */ /* 0x000fe40007810000 */
[----:B------:R-:W-:Y:S02]  /*1dae0*/  FMNMX.FTZ R20, R7, R8, !PT ;  /* 0x0000000807147209 */ /* 0x000fe40007810000 */
[----:B------:R-:W-:Y:S02]  /*1daf0*/  IABS R39, R39 ;  /* 0x0000002700277213 */ /* 0x000fe40000000000 */
[----:B------:R-:W-:Y:S02]  /*1db00*/  FMNMX.FTZ R38, R180, R38, !PT ;  /* 0x00000026b4267209 */ /* 0x000fe40007810000 */
[----:B------:R-:W-:-:S02]  /*1db10*/  FMNMX.FTZ R20, R14, R20, !PT ;  /* 0x000000140e147209 */ /* 0x000fc40007810000 */
[----:B------:R-:W3:Y:S01]  /*1db20*/  I2F R39, R39 ;  /* 0x0000002700277306 */ /* 0x000ee20000201400 */
[----:B------:R-:W-:Y:S01]  /*1db30*/  FMNMX.FTZ R38, R179, R38, !PT ;  /* 0x00000026b3267209 */ /* 0x000fe20007810000 */
[----:B-1----:R-:W-:Y:S01]  /*1db40*/  FFMA.FTZ R43, -R242, R43, R72 ;  /* 0x0000002bf22b7223 */ /* 0x002fe20000010148 */
[----:B------:R-:W-:Y:S01]  /*1db50*/  FMNMX.FTZ R20, R13, R20, !PT ;  /* 0x000000140d147209 */ /* 0x000fe20007810000 */
[----:B------:R-:W-:Y:S01]  /*1db60*/  IMAD.IADD R8, R243, 0x1, -R30 ;  /* 0x00000001f3087824 */ /* 0x000fe200078e0a1e */
[----:B------:R-:W-:Y:S02]  /*1db70*/  FMNMX.FTZ R38, R27, R38, !PT ;  /* 0x000000261b267209 */ /* 0x000fe40007810000 */
[----:B------:R-:W-:Y:S01]  /*1db80*/  FMNMX.FTZ R20, R12, R20, !PT ;  /* 0x000000140c147209 */ /* 0x000fe20007810000 */
[----:B------:R-:W1:Y:S01]  /*1db90*/  I2F R37, R37 ;  /* 0x0000002500257306 */ /* 0x000e620000201400 */
[----:B------:R-:W-:Y:S02]  /*1dba0*/  IABS R9, R9 ;  /* 0x0000000900097213 */ /* 0x000fe40000000000 */
[----:B------:R-:W-:-:S02]  /*1dbb0*/  FSEL R191, R43, -INF , !P2 ;  /* 0xff8000002bbf7808 */ /* 0x000fc40005000000 */
[----:B------:R-:W-:Y:S02]  /*1dbc0*/  ISETP.GE.AND P2, PT, R30, R248, PT ;  /* 0x000000f81e00720c */ /* 0x000fe40003f46270 */
[----:B------:R-:W-:Y:S01]  /*1dbd0*/  IABS R8, R8 ;  /* 0x0000000800087213 */ /* 0x000fe20000000000 */
[----:B------:R-:W4:Y:S01]  /*1dbe0*/  I2F R31, R31 ;  /* 0x0000001f001f7306 */ /* 0x000f220000201400 */
[----:B------:R-:W-:Y:S02]  /*1dbf0*/  FMNMX.FTZ R38, R26, R38, !PT ;  /* 0x000000261a267209 */ /* 0x000fe40007810000 */
[----:B------:R-:W-:Y:S01]  /*1dc00*/  FMNMX.FTZ R20, R0, R20, !PT ;  /* 0x0000001400147209 */ /* 0x000fe20007810000 */
[----:B------:R-:W-:Y:S01]  /*1dc10*/  FFMA.FTZ R36, -R242, R36, R73 ;  /* 0x00000024f2247223 */ /* 0x000fe20000010149 */
[----:B------:R-:W-:Y:S02]  /*1dc20*/  ISETP.GE.OR P2, PT, R30, R244, !P2 ;  /* 0x000000f41e00720c */ /* 0x000fe40005746670 */
[----:B------:R-:W-:Y:S01]  /*1dc30*/  FMNMX.FTZ R38, R25, R38, !PT ;  /* 0x0000002619267209 */ /* 0x000fe20007810000 */
[----:B------:R-:W5:Y:S01]  /*1dc40*/  I2F R9, R9 ;  /* 0x0000000900097306 */ /* 0x000f620000201400 */
[----:B------:R-:W-:Y:S01]  /*1dc50*/  FMNMX.FTZ R20, R23, R20, !PT ;  /* 0x0000001417147209 */ /* 0x000fe20007810000 */
[----:B---3--:R-:W-:Y:S01]  /*1dc60*/  FFMA.FTZ R39, -R242, R39, R83 ;  /* 0x00000027f2277223 */ /* 0x008fe20000010153 */
[----:B------:R-:W-:-:S02]  /*1dc70*/  FSEL R190, R36, -INF , !P2 ;  /* 0xff80000024be7808 */ /* 0x000fc40005000000 */
[----:B------:R-:W-:-:S03]  /*1dc80*/  FMNMX.FTZ R38, R24, R38, !PT ;  /* 0x0000002618267209 */ /* 0x000fc60007810000 */
[----:B------:R-:W3:Y:S01]  /*1dc90*/  I2F R8, R8 ;  /* 0x0000000800087306 */ /* 0x000ee20000201400 */
[----:B------:R-:W-:Y:S01]  /*1dca0*/  FMNMX.FTZ R36, R22, R20, !PT ;  /* 0x0000001416247209 */ /* 0x000fe20007810000 */
[C---:B-1----:R-:W-:Y:S01]  /*1dcb0*/  FFMA.FTZ R37, -R242.reuse, R37, R10 ;  /* 0x00000025f2257223 */ /* 0x042fe2000001010a */
[----:B------:R-:W-:Y:S02]  /*1dcc0*/  FMNMX.FTZ R38, R191, R38, !PT ;  /* 0x00000026bf267209 */ /* 0x000fe40007810000 */
[----:B------:R-:W-:Y:S02]  /*1dcd0*/  FSEL R20, R39, -INF , !P5 ;  /* 0xff80000027147808 */ /* 0x000fe40006800000 */
[----:B------:R-:W-:Y:S01]  /*1dce0*/  FMNMX.FTZ R36, R21, R36, !PT ;  /* 0x0000002415247209 */ /* 0x000fe20007810000 */
[----:B----4-:R-:W-:Y:S01]  /*1dcf0*/  FFMA.FTZ R31, -R242, R31, R11 ;  /* 0x0000001ff21f7223 */ /* 0x010fe2000001010b */
[----:B------:R-:W-:Y:S02]  /*1dd00*/  FMNMX.FTZ R10, R190, R38, !PT ;  /* 0x00000026be0a7209 */ /* 0x000fe40007810000 */
[----:B------:R-:W-:-:S02]  /*1dd10*/  FSEL R184, R37, -INF , !P4 ;  /* 0xff80000025b87808 */ /* 0x000fc40006000000 */
[----:B------:R-:W-:Y:S01]  /*1dd20*/  FMNMX.FTZ R36, R20, R36, !PT ;  /* 0x0000002414247209 */ /* 0x000fe20007810000 */
[----:B-----5:R-:W-:Y:S01]  /*1dd30*/  FFMA.FTZ R9, -R242, R9, R74 ;  /* 0x00000009f2097223 */ /* 0x020fe2000001014a */
[----:B------:R-:W-:Y:S01]  /*1dd40*/  ISETP.GE.AND P2, PT, R30, R247, PT ;  /* 0x000000f71e00720c */ /* 0x000fe20003f46270 */
[----:B------:R-:W1:Y:S01]  /*1dd50*/  SHFL.BFLY PT, R11, R10, 0x2, 0x1f ;  /* 0x0c401f000a0b7f89 */ /* 0x000e6200000e0000 */
[----:B------:R-:W-:Y:S02]  /*1dd60*/  FSEL R183, R31, -INF , !P3 ;  /* 0xff8000001fb77808 */ /* 0x000fe40005800000 */
[----:B------:R-:W-:Y:S01]  /*1dd70*/  FMNMX.FTZ R36, R184, R36, !PT ;  /* 0x00000024b8247209 */ /* 0x000fe20007810000 */
[----:B---3--:R-:W-:Y:S01]  /*1dd80*/  FFMA.FTZ R8, -R242, R8, R75 ;  /* 0x00000008f2087223 */ /* 0x008fe2000001014b */
[----:B------:R-:W-:Y:S02]  /*1dd90*/  ISETP.GE.OR P2, PT, R30, R246, !P2 ;  /* 0x000000f61e00720c */ /* 0x000fe40005746670 */
[----:B------:R-:W-:-:S02]  /*1dda0*/  FSEL R31, R9, -INF , !P1 ;  /* 0xff800000091f7808 */ /* 0x000fc40004800000 */
[----:B------:R-:W-:Y:S02]  /*1ddb0*/  FMNMX.FTZ R36, R183, R36, !PT ;  /* 0x00000024b7247209 */ /* 0x000fe40007810000 */
[----:B------:R-:W-:Y:S02]  /*1ddc0*/  FSEL R30, R8, -INF , !P2 ;  /* 0xff800000081e7808 */ /* 0x000fe40005000000 */
        /* <DEDUP_REMOVED lines=9> */
[----:B--2---:R-:W-:-:S05]  /*1de60*/  FMUL.FTZ R187, R29, R164 ;  /* 0x000000a41dbb7220 */ /* 0x004fca0000410000 */
[----:B------:R-:W-:Y:S01]  /*1de70*/  FSEL R187, R187, RZ, P1 ;  /* 0x000000ffbbbb7208 */ /* 0x000fe20000800000 */
[----:B------:R-:W-:-:S04]  /*1de80*/  IMAD.SHL.U32 R222, R35, 0x2, RZ ;  /* 0x0000000223de7824 */ /* 0x000fc800078e00ff */
[-CC-:B------:R-:W-:Y:S01]  /*1de90*/  FFMA.FTZ R176, R3, R29.reuse, -R187.reuse ;  /* 0x0000001d03b07223 */ /* 0x180fe200000108bb */
[----:B------:R-:W1:Y:S01]  /*1dea0*/  LDSM.16.MT88.4 R156, [R222+0x10000] ;  /* 0x01000000de9c783b */ /* 0x000e620000004200 */
[-CC-:B------:R-:W-:Y:S02]  /*1deb0*/  FFMA.FTZ R175, R28, R29.reuse, -R187.reuse ;  /* 0x0000001d1caf7223 */ /* 0x180fe400000108bb */
[----:B------:R-:W-:Y:S01]  /*1dec0*/  FFMA.FTZ R174, R32, R29, -R187 ;  /* 0x0000001d20ae7223 */ /* 0x000fe200000108bb */
[----:B------:R-:W-:Y:S01]  /*1ded0*/  LDSM.16.MT88.4 R40, [R222+0x12000] ;  /* 0x01200000de28783b */ /* 0x000fe20000004200 */
[----:B---3--:R-:W-:Y:S01]  /*1dee0*/  FMNMX.FTZ R3, R9, R8, !PT ;  /* 0x0000000809037209 */ /* 0x008fe20007810000 */
[--C-:B------:R-:W-:Y:S02]  /*1def0*/  IMAD R221, R34, 0x2, R222.reuse ;  /* 0x0000000222dd7824 */ /* 0x100fe400078e02de */
[----:B------:R-:W-:Y:S01]  /*1df00*/  LDSM.16.MT88.4 R72, [R222+0x14000] ;  /* 0x01400000de48783b */ /* 0x000fe20000004200 */
[----:B------:R-:W-:Y:S01]  /*1df10*/  IMAD R220, R33, 0x2, R222 ;  /* 0x0000000221dc7824 */ /* 0x000fe200078e02de */
[----:B------:R-:W-:Y:S01]  /*1df20*/  FSETP.NEU.FTZ.AND P1, PT, R3, -INF , PT ;  /* 0xff8000000300780b */ /* 0x000fe20003f3d000 */
[----:B------:R-:W-:Y:S01]  /*1df30*/  FMUL.FTZ R28, R29, R3 ;  /* 0x000000031d1c7220 */ /* 0x000fe20000410000 */
[----:B------:R-:W2:Y:S04]  /*1df40*/  LDSM.16.MT88.4 R148, [R221+0x10000] ;  /* 0x01000000dd94783b */ /* 0x000ea80000004200 */
[----:B------:R-:W-:Y:S01]  /*1df50*/  FSEL R28, R28, RZ, P1 ;  /* 0x000000ff1c1c7208 */ /* 0x000fe20000800000 */
[----:B------:R-:W3:Y:S01]  /*1df60*/  LDSM.16.MT88.4 R140, [R220+0x10000] ;  /* 0x01000000dc8c783b */ /* 0x000ee20000004200 */
[----:B------:R-:W-:-:S02]  /*1df70*/  IMAD R219, R33, 0x2, R221 ;  /* 0x0000000221db7824 */ /* 0x000fc400078e02dd */
[-CC-:B------:R-:W-:Y:S01]  /*1df80*/  FFMA.FTZ R169, R19, R29.reuse, -R187.reuse ;  /* 0x0000001d13a97223 */ /* 0x180fe200000108bb */
[----:B------:R-:W-:Y:S01]  /*1df90*/  LDSM.16.MT88.4 R48, [R221+0x12000] ;  /* 0x01200000dd30783b */ /* 0x000fe20000004200 */
[-CC-:B------:R-:W-:Y:S02]  /*1dfa0*/  FFMA.FTZ R173, R18, R29.reuse, -R28.reuse ;  /* 0x0000001d12ad7223 */ /* 0x180fe4000001081c */
[-CC-:B------:R-:W-:Y:S01]  /*1dfb0*/  FFMA.FTZ R177, R17, R29.reuse, -R28.reuse ;  /* 0x0000001d11b17223 */ /* 0x180fe2000001081c */
[----:B------:R-:W4:Y:S01]  /*1dfc0*/  LDSM.16.MT88.4 R132, [R219+0x10000] ;  /* 0x01000000db84783b */ /* 0x000f220000004200 */
[-CC-:B------:R-:W-:Y:S02]  /*1dfd0*/  FFMA.FTZ R178, R16, R29.reuse, -R28.reuse ;  /* 0x0000001d10b27223 */ /* 0x180fe4000001081c */
[-C--:B------:R-:W-:Y:S01]  /*1dfe0*/  FFMA.FTZ R171, R7, R29.reuse, -R28 ;  /* 0x0000001d07ab7223 */ /* 0x080fe2000001081c */
[----:B------:R-:W5:Y:S01]  /*1dff0*/  LDSM.16.MT88.4 R56, [R220+0x12000] ;  /* 0x01200000dc38783b */ /* 0x000f620000004200 */
[----:B------:R-:W-:-:S02]  /*1e000*/  FFMA.FTZ R172, R6, R29, -R187 ;  /* 0x0000001d06ac7223 */ /* 0x000fc400000108bb */
[-CC-:B------:R-:W-:Y:S01]  /*1e010*/  FFMA.FTZ R168, R5, R29.reuse, -R187.reuse ;  /* 0x0000001d05a87223 */ /* 0x180fe200000108bb */
[----:B------:R-:W1:Y:S01]  /*1e020*/  LDSM.16.MT88.4 R64, [R219+0x12000] ;  /* 0x01200000db40783b */ /* 0x000e620000004200 */
[-CC-:B------:R-:W-:Y:S01]  /*1e030*/  FFMA.FTZ R35, R4, R29.reuse, -R187.reuse ;  /* 0x0000001d04237223 */ /* 0x180fe200000108bb */
[----:B------:R-:W-:Y:S02]  /*1e040*/  MUFU.EX2 R176, R176 ;  /* 0x000000b000b07308 */ /* 0x000fe40000000800 */
[----:B------:R-:W1:Y:S04]  /*1e050*/  LDSM.16.MT88.4 R80, [R221+0x14000] ;  /* 0x01400000dd50783b */ /* 0x000e680000004200 */
[----:B------:R-:W1:Y:S02]  /*1e060*/  LDSM.16.MT88.4 R88, [R220+0x14000] ;  /* 0x01400000dc58783b */ /* 0x000e640000004200 */
[----:B------:R-:W1:Y:S02]  /*1e070*/  MUFU.EX2 R175, R175 ;  /* 0x000000af00af7308 */ /* 0x000e640000000800 */
[----:B------:R-:W1:Y:S04]  /*1e080*/  LDSM.16.MT88.4 R96, [R219+0x14000] ;  /* 0x01400000db60783b */ /* 0x000e680000004200 */
[----:B------:R-:W1:Y:S02]  /*1e090*/  LDSM.16.MT88.4 R104, [R222+0x16000] ;  /* 0x01600000de68783b */ /* 0x000e640000004200 */
[----:B------:R-:W-:Y:S02]  /*1e0a0*/  MUFU.EX2 R174, R174 ;  /* 0x000000ae00ae7308 */ /* 0x000fe40000000800 */
[----:B------:R-:W1:Y:S04]  /*1e0b0*/  LDSM.16.MT88.4 R112, [R221+0x16000] ;  /* 0x01600000dd70783b */ /* 0x000e680000004200 */
[----:B------:R-:W2:Y:S02]  /*1e0c0*/  LDSM.16.MT88.4 R120, [R220+0x16000] ;  /* 0x01600000dc78783b */ /* 0x000ea40000004200 */
[----:B------:R-:W1:Y:S02]  /*1e0d0*/  MUFU.EX2 R169, R169 ;  /* 0x000000a900a97308 */ /* 0x000e640000000800 */
[----:B------:R-:W2:Y:S04]  /*1e0e0*/  LDSM.16.MT88.4 R4, [R219+0x16000] ;  /* 0x01600000db04783b */ /* 0x000ea80000004200 */
[----:B------:R-:W2:Y:S02]  /*1e0f0*/  LDSM.16.MT88.4 R16, [R222+0x10800] ;  /* 0x01080000de10783b */ /* 0x000ea40000004200 */
[----:B------:R-:W-:Y:S01]  /*1e100*/  MUFU.EX2 R173, R173 ;  /* 0x000000ad00ad7308 */ /* 0x000fe20000000800 */
[-C--:B------:R-:W-:Y:S01]  /*1e110*/  FFMA.FTZ R32, R15, R29.reuse, -R187 ;  /* 0x0000001d0f207223 */ /* 0x080fe200000108bb */
[----:B------:R-:W-:Y:S06]  /*1e120*/  LDSM.16.MT88.4 R8, [R220+0x10800] ;  /* 0x01080000dc08783b */ /* 0x000fec0000004200 */
[----:B------:R-:W1:Y:S08]  /*1e130*/  MUFU.EX2 R177, R177 ;  /* 0x000000b100b17308 */ /* 0x000e700000000800 */
[----:B------:R-:W-:Y:S08]  /*1e140*/  MUFU.EX2 R178, R178 ;  /* 0x000000b200b27308 */ /* 0x000ff00000000800 */
[----:B------:R-:W2:Y:S01]  /*1e150*/  MUFU.EX2 R171, R171 ;  /* 0x000000ab00ab7308 */ /* 0x000ea20000000800 */
[-CC-:B------:R-:W-:Y:S01]  /*1e160*/  FFMA.FTZ R170, R14, R29.reuse, -R28.reuse ;  /* 0x0000001d0eaa7223 */ /* 0x180fe2000001081c */
[----:B-1----:R-:W-:Y:S01]  /*1e170*/  F2FP.PACK_AB R128, R175, R176 ;  /* 0x000000b0af80723e */ /* 0x002fe200000000ff */
[-CC-:B------:R-:W-:Y:S01]  /*1e180*/  FFMA.FTZ R34, R13, R29.reuse, -R28.reuse ;  /* 0x0000001d0d227223 */ /* 0x180fe2000001081c */
[----:B------:R-:W-:Y:S01]  /*1e190*/  F2FP.PACK_AB R130, R169, R174 ;  /* 0x000000aea982723e */ /* 0x000fe200000000ff */
[--C-:B------:R-:W-:Y:S01]  /*1e1a0*/  FFMA.FTZ R33, R12, R29, -R28.reuse ;  /* 0x0000001d0c217223 */ /* 0x100fe2000001081c */
[----:B------:R-:W-:Y:S01]  /*1e1b0*/  F2FP.PACK_AB R129, R177, R173 ;  /* 0x000000adb181723e */ /* 0x000fe200000000ff */
[----:B------:R-:W1:Y:S01]  /*1e1c0*/  LDSM.16.MT88.4 R12, [R221+0x10800] ;  /* 0x01080000dd0c783b */ /* 0x000e620000004200 */
[----:B------:R-:W-:Y:S01]  /*1e1d0*/  FFMA.FTZ R0, R0, R29, -R28 ;  /* 0x0000001d00007223 */ /* 0x000fe2000001081c */
[----:B--2---:R-:W-:Y:S01]  /*1e1e0*/  F2FP.PACK_AB R131, R171, R178 ;  /* 0x000000b2ab83723e */ /* 0x004fe200000000ff */
[----:B------:R-:W-:Y:S06]  /*1e1f0*/  MUFU.EX2 R172, R172 ;  /* 0x000000ac00ac7308 */ /* 0x000fec0000000800 */
[C---:B------:R-:W-:Y:S02]  /*1e200*/  HMMA.16816.F32 R160, R128.reuse, R156, RZ ;  /* 0x0000009c80a0723c */ /* 0x040fe400000018ff */
[----:B------:R-:W2:Y:S06]  /*1e210*/  MUFU.EX2 R168, R168 ;  /* 0x000000a800a87308 */ /* 0x000eac0000000800 */
[C---:B------:R-:W-:Y:S02]  /*1e220*/  HMMA.16816.F32 R156, R128.reuse, R158, RZ ;  /* 0x0000009e809c723c */ /* 0x040fe400000018ff */
[----:B------:R-:W-:Y:S08]  /*1e230*/  MUFU.EX2 R35, R35 ;  /* 0x0000002300237308 */ /* 0x000ff00000000800 */
[----:B------:R-:W-:Y:S01]  /*1e240*/  MUFU.EX2 R32, R32 ;  /* 0x0000002000207308 */ /* 0x000fe20000000800 */
[C---:B------:R-:W-:Y:S07]  /*1e250*/  HMMA.16816.F32 R152, R128.reuse, R148, RZ ;  /* 0x000000948098723c */ /* 0x040fee00000018ff */
[----:B------:R-:W-:Y:S01]  /*1e260*/  MUFU.EX2 R170, R170 ;  /* 0x000000aa00aa7308 */ /* 0x000fe20000000800 */
[C---:B---3--:R-:W-:Y:S07]  /*1e270*/  HMMA.16816.F32 R144, R128.reuse, R140, RZ ;  /* 0x0000008c8090723c */ /* 0x048fee00000018ff */
[----:B------:R-:W3:Y:S01]  /*1e280*/  MUFU.EX2 R34, R34 ;  /* 0x0000002200227308 */ /* 0x000ee20000000800 */
[C---:B------:R-:W-:Y:S07]  /*1e290*/  HMMA.16816.F32 R148, R128.reuse, R150, RZ ;  /* 0x000000968094723c */ /* 0x040fee00000018ff */
[----:B------:R-:W-:Y:S01]  /*1e2a0*/  MUFU.EX2 R33, R33 ;  /* 0x0000002100217308 */ /* 0x000fe20000000800 */
[C---:B------:R-:W-:Y:S07]  /*1e2b0*/  HMMA.16816.F32 R140, R128.reuse, R142, RZ ;  /* 0x0000008e808c723c */ /* 0x040fee00000018ff */
[----:B------:R-:W1:Y:S01]  /*1e2c0*/  MUFU.EX2 R0, R0 ;  /* 0x0000000000007308 */ /* 0x000e620000000800 */
[C---:B----4-:R-:W-:Y:S08]  /*1e2d0*/  HMMA.16816.F32 R136, R128.reuse, R132, RZ ;  /* 0x000000848088723c */ /* 0x050ff000000018ff */
[C---:B------:R-:W-:Y:S08]  /*1e2e0*/  HMMA.16816.F32 R36, R128.reuse, R40, RZ ;  /* 0x000000288024723c */ /* 0x040ff000000018ff */
[C---:B------:R-:W-:Y:S08]  /*1e2f0*/  HMMA.16816.F32 R44, R128.reuse, R48, RZ ;  /* 0x00000030802c723c */ /* 0x040ff000000018ff */
[C---:B-----5:R-:W-:Y:S08]  /*1e300*/  HMMA.16816.F32 R52, R128.reuse, R56, RZ ;  /* 0x000000388034723c */ /* 0x060ff000000018ff */
        /* <DEDUP_REMOVED lines=23> */
[----:B---3--:R-:W-:-:S06]  /*1e480*/  F2FP.PACK_AB R5, R34, R170 ;  /* 0x000000aa2205723e */ /* 0x008fcc00000000ff */
[----:B------:R-:W-:Y:S02]  /*1e490*/  F2FP.PACK_AB R6, R32, R35 ;  /* 0x000000232006723e */ /* 0x000fe400000000ff */
[----:B-1----:R-:W-:-:S07]  /*1e4a0*/  F2FP.PACK_AB R7, R0, R33 ;  /* 0x000000210007723e */ /* 0x002fce00000000ff */
[C---:B------:R-:W-:Y:S08]  /*1e4b0*/  HMMA.16816.F32 R160, R4.reuse, R16, R160 ;  /* 0x0000001004a0723c */ /* 0x040ff000000018a0 */
        /* <DEDUP_REMOVED lines=42> */
[----:B------:R-:W-:Y:S01]  /*1e760*/  HMMA.16816.F32 R120, R4, R10, R120 ;  /* 0x0000000a0478723c */ /* 0x000fe20000001878 */
[----:B------:R-:W3:Y:S01]  /*1e770*/  LDSM.16.MT88.4 R8, [R221+0x11000] ;  /* 0x01100000dd08783b */ /* 0x000ee20000004200 */
[----:B------:R-:W-:-:S02]  /*1e780*/  FFMA.FTZ R180, R180, R29, -R187 ;  /* 0x0000001db4b47223 */ /* 0x000fc400000108bb */
[-CC-:B------:R-:W-:Y:S02]  /*1e790*/  FFMA.FTZ R179, R179, R29.reuse, -R187.reuse ;  /* 0x0000001db3b37223 */ /* 0x180fe400000108bb */
[-CC-:B------:R-:W-:Y:S02]  /*1e7a0*/  FFMA.FTZ R181, R27, R29.reuse, -R187.reuse ;  /* 0x0000001d1bb57223 */ /* 0x180fe400000108bb */
[-C--:B------:R-:W-:Y:S02]  /*1e7b0*/  FFMA.FTZ R182, R26, R29.reuse, -R187 ;  /* 0x0000001d1ab67223 */ /* 0x080fe400000108bb */
[-CC-:B------:R-:W-:Y:S02]  /*1e7c0*/  FFMA.FTZ R185, R23, R29.reuse, -R28.reuse ;  /* 0x0000001d17b97223 */ /* 0x180fe4000001081c */
[-CC-:B------:R-:W-:Y:S02]  /*1e7d0*/  FFMA.FTZ R186, R22, R29.reuse, -R28.reuse ;  /* 0x0000001d16ba7223 */ /* 0x180fe4000001081c */
[----:B------:R-:W-:-:S02]  /*1e7e0*/  FFMA.FTZ R192, R21, R29, -R28 ;  /* 0x0000001d15c07223 */ /* 0x000fc4000001081c */
[-C--:B------:R-:W-:Y:S01]  /*1e7f0*/  FFMA.FTZ R193, R20, R29.reuse, -R28 ;  /* 0x0000001d14c17223 */ /* 0x080fe2000001081c */
[----:B------:R-:W-:Y:S01]  /*1e800*/  MUFU.EX2 R180, R180 ;  /* 0x000000b400b47308 */ /* 0x000fe20000000800 */
[C---:B-1----:R-:W-:Y:S01]  /*1e810*/  HMMA.16816.F32 R124, R4.reuse, R16, R124 ;  /* 0x00000010047c723c */ /* 0x042fe2000000187c */
[----:B------:R-:W-:Y:S01]  /*1e820*/  FFMA.FTZ R194, R25, R29, -R187 ;  /* 0x0000001d19c27223 */ /* 0x000fe200000108bb */
[----:B------:R-:W-:Y:S05]  /*1e830*/  LDSM.16.MT88.4 R20, [R219+0x15000] ;  /* 0x01500000db14783b */ /* 0x000fea0000004200 */
[----:B------:R-:W1:Y:S08]  /*1e840*/  MUFU.EX2 R179, R179 ;  /* 0x000000b300b37308 */ /* 0x000e700000000800 */
[----:B------:R-:W-:Y:S08]  /*1e850*/  MUFU.EX2 R181, R181 ;  /* 0x000000b500b57308 */ /* 0x000ff00000000800 */
[----:B------:R-:W4:Y:S08]  /*1e860*/  MUFU.EX2 R182, R182 ;  /* 0x000000b600b67308 */ /* 0x000f300000000800 */
[----:B------:R-:W-:Y:S08]  /*1e870*/  MUFU.EX2 R185, R185 ;  /* 0x000000b900b97308 */ /* 0x000ff00000000800 */
[----:B------:R-:W5:Y:S08]  /*1e880*/  MUFU.EX2 R186, R186 ;  /* 0x000000ba00ba7308 */ /* 0x000f700000000800 */
[----:B------:R-:W-:Y:S08]  /*1e890*/  MUFU.EX2 R192, R192 ;  /* 0x000000c000c07308 */ /* 0x000ff00000000800 */
[----:B------:R-:W2:Y:S01]  /*1e8a0*/  MUFU.EX2 R193, R193 ;  /* 0x000000c100c17308 */ /* 0x000ea20000000800 */
[----:B------:R-:W-:Y:S01]  /*1e8b0*/  HMMA.16816.F32 R128, R4, R18, R128 ;  /* 0x000000120480723c */ /* 0x000fe20000001880 */
[----:B------:R-:W-:Y:S06]  /*1e8c0*/  LDSM.16.MT88.4 R16, [R220+0x11000] ;  /* 0x01100000dc10783b */ /* 0x000fec0000004200 */
[----:B-1----:R-:W-:-:S02]  /*1e8d0*/  F2FP.PACK_AB R4, R179, R180 ;  /* 0x000000b4b304723e */ /* 0x002fc400000000ff */
[----:B----4-:R-:W-:Y:S02]  /*1e8e0*/  F2FP.PACK_AB R6, R182, R181 ;  /* 0x000000b5b606723e */ /* 0x010fe400000000ff */
[----:B-----5:R-:W-:Y:S02]  /*1e8f0*/  F2FP.PACK_AB R5, R186, R185 ;  /* 0x000000b9ba05723e */ /* 0x020fe400000000ff */
[----:B--2---:R-:W-:-:S07]  /*1e900*/  F2FP.PACK_AB R7, R193, R192 ;  /* 0x000000c0c107723e */ /* 0x004fce00000000ff */
[C---:B------:R-:W-:Y:S08]  /*1e910*/  HMMA.16816.F32 R160, R4.reuse, R12, R160 ;  /* 0x0000000c04a0723c */ /* 0x040ff000000018a0 */
[C---:B------:R-:W-:Y:S01]  /*1e920*/  HMMA.16816.F32 R156, R4.reuse, R14, R156 ;  /* 0x0000000e049c723c */ /* 0x040fe2000000189c */
[----:B------:R-:W1:Y:S07]  /*1e930*/  LDSM.16.MT88.4 R12, [R219+0x11000] ;  /* 0x01100000db0c783b */ /* 0x000e6e0000004200 */
[C---:B---3--:R-:W-:Y:S08]  /*1e940*/  HMMA.16816.F32 R152, R4.reuse, R8, R152 ;  /* 0x000000080498723c */ /* 0x048ff00000001898 */
[C---:B------:R-:W-:Y:S01]  /*1e950*/  HMMA.16816.F32 R148, R4.reuse, R10, R148 ;  /* 0x0000000a0494723c */ /* 0x040fe20000001894 */
[----:B------:R-:W2:Y:S07]  /*1e960*/  LDSM.16.MT88.4 R8, [R222+0x13000] ;  /* 0x01300000de08783b */ /* 0x000eae0000004200 */
        /* <DEDUP_REMOVED lines=23> */
[----:B------:R-:W2:Y:S01]  /*1eae0*/  LDSM.16.MT88.4 R8, [R220+0x17000] ;  /* 0x01700000dc08783b */ /* 0x000ea20000004200 */
[----:B------:R-:W-:-:S03]  /*1eaf0*/  FFMA.FTZ R195, R24, R29, -R187 ;  /* 0x0000001d18c37223 */ /* 0x000fc600000108bb */
[----:B------:R-:W-:Y:S03]  /*1eb00*/  LDSM.16.MT88.4 R24, [R219+0x17000] ;  /* 0x01700000db18783b */ /* 0x000fe60000004200 */
        /* <DEDUP_REMOVED lines=9> */
[----:B------:R-:W-:-:S02]  /*1eba0*/  FFMA.FTZ R191, R191, R29, -R187 ;  /* 0x0000001dbfbf7223 */ /* 0x000fc400000108bb */
[-C--:B------:R-:W-:Y:S02]  /*1ebb0*/  FFMA.FTZ R250, R190, R29.reuse, -R187 ;  /* 0x0000001dbefa7223 */ /* 0x080fe400000108bb */
[-CC-:B------:R-:W-:Y:S02]  /*1ebc0*/  FFMA.FTZ R184, R184, R29.reuse, -R28.reuse ;  /* 0x0000001db8b87223 */ /* 0x180fe4000001081c */
[-CC-:B------:R-:W-:Y:S02]  /*1ebd0*/  FFMA.FTZ R183, R183, R29.reuse, -R28.reuse ;  /* 0x0000001db7b77223 */ /* 0x180fe4000001081c */
[-CC-:B------:R-:W-:Y:S02]  /*1ebe0*/  FFMA.FTZ R187, R31, R29.reuse, -R28.reuse ;  /* 0x0000001d1fbb7223 */ /* 0x180fe4000001081c */
[----:B------:R-:W-:Y:S01]  /*1ebf0*/  FFMA.FTZ R249, R30, R29, -R28 ;  /* 0x0000001d1ef97223 */ /* 0x000fe2000001081c */
[----:B------:R-:W-:Y:S08]  /*1ec00*/  MUFU.EX2 R194, R194 ;  /* 0x000000c200c27308 */ /* 0x000ff00000000800 */
[----:B------:R-:W4:Y:S01]  /*1ec10*/  MUFU.EX2 R195, R195 ;  /* 0x000000c300c37308 */ /* 0x000f220000000800 */
[C---:B------:R-:W-:Y:S01]  /*1ec20*/  HMMA.16816.F32 R92, R4.reuse, R20, R92 ;  /* 0x00000014045c723c */ /* 0x040fe2000000185c */
[----:B------:R-:W-:Y:S01]  /*1ec30*/  FADD.FTZ R175, R176, R175 ;  /* 0x000000afb0af7221 */ /* 0x000fe20000010000 */
[----:B------:R-:W-:Y:S05]  /*1ec40*/  LDSM.16.MT88.4 R28, [R222+0x13800] ;  /* 0x01380000de1c783b */ /* 0x000fea0000004200 */
[----:B------:R-:W-:Y:S08]  /*1ec50*/  MUFU.EX2 R191, R191 ;  /* 0x000000bf00bf7308 */ /* 0x000ff00000000800 */
[----:B------:R-:W5:Y:S08]  /*1ec60*/  MUFU.EX2 R250, R250 ;  /* 0x000000fa00fa7308 */ /* 0x000f700000000800 */
[----:B------:R-:W-:Y:S08]  /*1ec70*/  MUFU.EX2 R184, R184 ;  /* 0x000000b800b87308 */ /* 0x000ff00000000800 */
[----:B------:R-:W1:Y:S08]  /*1ec80*/  MUFU.EX2 R183, R183 ;  /* 0x000000b700b77308 */ /* 0x000e700000000800 */
[----:B------:R-:W-:Y:S08]  /*1ec90*/  MUFU.EX2 R187, R187 ;  /* 0x000000bb00bb7308 */ /* 0x000ff00000000800 */
[----:B------:R-:W1:Y:S01]  /*1eca0*/  MUFU.EX2 R249, R249 ;  /* 0x000000f900f97308 */ /* 0x000e620000000800 */
[C---:B------:R-:W-:Y:S01]  /*1ecb0*/  HMMA.16816.F32 R96, R4.reuse, R22, R96 ;  /* 0x000000160460723c */ /* 0x040fe20000001860 */
[----:B------:R-:W1:Y:S07]  /*1ecc0*/  LDSM.16.MT88.4 R20, [R222+0x11800] ;  /* 0x01180000de14783b */ /* 0x000e6e0000004200 */
[C---:B---3--:R-:W-:Y:S08]  /*1ecd0*/  HMMA.16816.F32 R100, R4.reuse, R16, R100 ;  /* 0x000000100464723c */ /* 0x048ff00000001864 */
[C---:B------:R-:W-:Y:S01]  /*1ece0*/  HMMA.16816.F32 R104, R4.reuse, R18, R104 ;  /* 0x000000120468723c */ /* 0x040fe20000001868 */
[----:B------:R-:W3:Y:S07]  /*1ecf0*/  LDSM.16.MT88.4 R16, [R221+0x11800] ;  /* 0x01180000dd10783b */ /* 0x000eee0000004200 */
[C---:B------:R-:W-:Y:S08]  /*1ed00*/  HMMA.16816.F32 R124, R4.reuse, R24, R124 ;  /* 0x00000018047c723c */ /* 0x040ff0000000187c */
[----:B------:R-:W-:Y:S01]  /*1ed10*/  HMMA.16816.F32 R128, R4, R26, R128 ;  /* 0x0000001a0480723c */ /* 0x000fe20000001880 */
[----:B------:R-:W-:Y:S01]  /*1ed20*/  FADD.FTZ R173, R173, R177 ;  /* 0x000000b1adad7221 */ /* 0x000fe20000010000 */
[----:B------:R-:W-:Y:S05]  /*1ed30*/  LDSM.16.MT88.4 R24, [R221+0x13800] ;  /* 0x01380000dd18783b */ /* 0x000fea0000004200 */
[----:B----4-:R-:W-:-:S02]  /*1ed40*/  F2FP.PACK_AB R4, R195, R194 ;  /* 0x000000c2c304723e */ /* 0x010fc400000000ff */
[----:B-----5:R-:W-:Y:S02]  /*1ed50*/  F2FP.PACK_AB R6, R250, R191 ;  /* 0x000000bffa06723e */ /* 0x020fe400000000ff */
[----:B-1----:R-:W-:Y:S02]  /*1ed60*/  F2FP.PACK_AB R5, R183, R184 ;  /* 0x000000b8b705723e */ /* 0x002fe400000000ff */
[----:B------:R-:W-:-:S07]  /*1ed70*/  F2FP.PACK_AB R7, R249, R187 ;  /* 0x000000bbf907723e */ /* 0x000fce00000000ff */
[C---:B------:R-:W-:Y:S08]  /*1ed80*/  HMMA.16816.F32 R144, R4.reuse, R12, R144 ;  /* 0x0000000c0490723c */ /* 0x040ff00000001890 */
        /* <DEDUP_REMOVED lines=17> */
[----:B------:R-:W-:-:S02]  /*1eea0*/  FADD.FTZ R174, R174, R175 ;  /* 0x000000afaeae7221 */ /* 0x000fc40000010000 */
[----:B------:R-:W-:Y:S02]  /*1eeb0*/  FADD.FTZ R178, R178, R173 ;  /* 0x000000adb2b27221 */ /* 0x000fe40000010000 */
[----:B------:R-:W-:Y:S02]  /*1eec0*/  FADD.FTZ R174, R169, R174 ;  /* 0x000000aea9ae7221 */ /* 0x000fe40000010000 */
[----:B------:R-:W-:Y:S01]  /*1eed0*/  FADD.FTZ R178, R171, R178 ;  /* 0x000000b2abb27221 */ /* 0x000fe20000010000 */
[----:B----4-:R-:W-:Y:S01]  /*1eee0*/  HMMA.16816.F32 R60, R4, R20, R60 ;  /* 0x00000014043c723c */ /* 0x010fe2000000183c */
[----:B------:R-:W-:Y:S02]  /*1eef0*/  FADD.FTZ R172, R172, R174 ;  /* 0x000000aeacac7221 */ /* 0x000fe40000010000 */
[----:B------:R-:W-:-:S05]  /*1ef00*/  FADD.FTZ R170, R170, R178 ;  /* 0x000000b2aaaa7221 */ /* 0x000fca0000010000 */
[----:B------:R-:W-:Y:S01]  /*1ef10*/  HMMA.16816.F32 R64, R4, R22, R64 ;  /* 0x000000160440723c */ /* 0x000fe20000001840 */
[----:B------:R-:W4:Y:S01]  /*1ef20*/  LDSM.16.MT88.4 R20, [R219+0x15800] ;  /* 0x01580000db14783b */ /* 0x000f220000004200 */
[----:B------:R-:W-:Y:S02]  /*1ef30*/  FADD.FTZ R172, R168, R172 ;  /* 0x000000aca8ac7221 */ /* 0x000fe40000010000 */
[----:B------:R-:W-:-:S04]  /*1ef40*/  FADD.FTZ R170, R34, R170 ;  /* 0x000000aa22aa7221 */ /* 0x000fc80000010000 */
        /* <DEDUP_REMOVED lines=25> */
[----:B------:R-:W-:Y:S01]  /*1f0e0*/  HMMA.16816.F32 R36, R4, R28, R36 ;  /* 0x0000001c0424723c */ /* 0x000fe20000001824 */
[----:B------:R-:W-:Y:S02]  /*1f0f0*/  FADD.FTZ R181, R191, R181 ;  /* 0x000000b5bfb57221 */ /* 0x000fe40000010000 */
[----:B------:R-:W-:Y:S02]  /*1f100*/  FADD.FTZ R192, R187, R192 ;  /* 0x000000c0bbc07221 */ /* 0x000fe40000010000 */
[----:B------:R-:W-:-:S03]  /*1f110*/  FADD.FTZ R250, R250, R181 ;  /* 0x000000b5fafa7221 */ /* 0x000fc60000010000 */
[----:B------:R-:W-:Y:S01]  /*1f120*/  HMMA.16816.F32 R40, R4, R30, R40 ;  /* 0x0000001e0428723c */ /* 0x000fe20000001828 */
[----:B------:R-:W-:-:S07]  /*1f130*/  FADD.FTZ R249, R249, R192 ;  /* 0x000000c0f9f97221 */ /* 0x000fce0000010000 */
        /* <DEDUP_REMOVED lines=12> */
[----:B------:R-:W-:Y:S01]  /*1f200*/  ULDC.64 UR4, c[0x0][0x40] ;  /* 0x0000100000047ab9 */ /* 0x000fe20000000a00 */
[----:B------:R-:W-:-:S04]  /*1f210*/  DEPBAR.LE SB0, 0x0 ;  /* 0x000080000000791a */ /* 0x000fc80000000000 */
[----:B------:R-:W-:Y:S01]  /*1f220*/  UIADD3 UR4, UP0, UR4, 0x160, URZ ;  /* 0x0000016004047890 */ /* 0x000fe2000ff1e03f */
[----:B------:R-:W-:-:S03]  /*1f230*/  IADD3 R240, R165, -0x2, RZ ;  /* 0xfffffffea5f07810 */ /* 0x000fc60007ffe0ff */
[----:B------:R-:W-:Y:S02]  /*1f240*/  UIADD3.X UR5, URZ, UR5, URZ, UP0, !UPT ;  /* 0x000000053f057290 */ /* 0x000fe400087fe43f */
[----:B------:R-:W-:-:S04]  /*1f250*/  IMAD.U32 R196, RZ, RZ, UR4 ;  /* 0x00000004ffc47e24 */ /* 0x000fc8000f8e00ff */
[----:B------:R-:W-:Y:S01]  /*1f260*/  MOV R197, UR5 ;  /* 0x0000000500c57c02 */ /* 0x000fe20008000f00 */
[----:B------:R-:W-:Y:S01]  /*1f270*/  WARPSYNC 0xffffffff ;  /* 0xffffffff00007948 */ /* 0x000fe20003800000 */
[----:B------:R-:W-:Y:S01]  /*1f280*/  BSSY B0, `(.L_x_7086) ;  /* 0x0000046000007945 */ /* 0x000fe20003800000 */
        /* <DEDUP_REMOVED lines=12> */
[----:B------:R-:W-:Y:S02]  /*1f350*/  IADD3 R5, RZ, -R5, RZ ;  /* 0x80000005ff057210 */ /* 0x000fe40007ffe0ff */
        /* <DEDUP_REMOVED lines=16> */
[--C-:B------:R-:W-:Y:S01]  /*1f460*/  @!P2 IMAD.IADD R4, R4, 0x1, -R7.reuse ;  /* 0x000000010404a824 */ /* 0x100fe200078e0a07 */
[----:B------:R-:W-:Y:S02]  /*1f470*/  @!P2 IADD3 R8, R8, 0x1, RZ ;  /* 0x000000010808a810 */ /* 0x000fe40007ffe0ff */
[----:B------:R-:W-:Y:S02]  /*1f480*/  ISETP.NE.AND P2, PT, R10, RZ, PT ;  /* 0x000000ff0a00720c */ /* 0x000fe40003f45270 */
[----:B------:R-:W-:Y:S01]  /*1f490*/  ISETP.GE.U32.AND P5, PT, R4, R7, PT ;  /* 0x000000070400720c */ /* 0x000fe20003fa6070 */
[----:B------:R-:W-:Y:S01]  /*1f4a0*/  @!P4 IMAD.IADD R5, R5, 0x1, -R7 ;  /* 0x000000010505c824 */ /* 0x000fe200078e0a07 */
[----:B------:R-:W-:-:S04]  /*1f4b0*/  @!P4 IADD3 R9, R9, 0x1, RZ ;  /* 0x000000010909c810 */ /* 0x000fc80007ffe0ff */
[----:B------:R-:W-:Y:S02]  /*1f4c0*/  ISETP.GE.U32.AND P6, PT, R5, R7, PT ;  /* 0x000000070500720c */ /* 0x000fe40003fc6070 */
[----:B------:R-:W-:-:S05]  /*1f4d0*/  LOP3.LUT R5, RZ, R10, RZ, 0x33, !PT ;  /* 0x0000000aff057212 */ /* 0x000fca00078e33ff */
[----:B------:R-:W-:-:S04]  /*1f4e0*/  @P5 IADD3 R8, R8, 0x1, RZ ;  /* 0x0000000108085810 */ /* 0x000fc80007ffe0ff */
[----:B------:R-:W-:Y:S02]  /*1f4f0*/  MOV R6, R8 ;  /* 0x0000000800067202 */ /* 0x000fe40000000f00 */
[----:B------:R-:W-:-:S03]  /*1f500*/  @P6 IADD3 R9, R9, 0x1, RZ ;  /* 0x0000000109096810 */ /* 0x000fc60007ffe0ff */
[----:B------:R-:W-:Y:S02]  /*1f510*/  @!P1 IMAD.MOV R6, RZ, RZ, -R6 ;  /* 0x000000ffff069224 */ /* 0x000fe400078e0a06 */
[----:B------:R-:W-:-:S03]  /*1f520*/  @!P3 IMAD.MOV R9, RZ, RZ, -R9 ;  /* 0x000000ffff09b224 */ /* 0x000fc600078e0a09 */
[C---:B------:R-:W-:Y:S02]  /*1f530*/  SEL R6, R5.reuse, R6, !P2 ;  /* 0x0000000605067207 */ /* 0x040fe40005000000 */
[----:B------:R-:W-:Y:S02]  /*1f540*/  SEL R5, R5, R9, !P2 ;  /* 0x0000000905057207 */ /* 0x000fe40005000000 */
[----:B------:R-:W2:Y:S01]  /*1f550*/  LD.E.64 R8, [R196.64+0x40] ;  /* 0x00004004c4087980 */ /* 0x000ea2000c101b00 */
[----:B------:R-:W-:-:S04]  /*1f560*/  IMAD.WIDE R14, R6, 0x4, R238 ;  /* 0x00000004060e7825 */ /* 0x000fc800078e02ee */
[C---:B------:R-:W-:Y:S01]  /*1f570*/  IMAD.WIDE R12, R5.reuse, 0x4, R238 ;  /* 0x00000004050c7825 */ /* 0x040fe200078e02ee */
[----:B------:R-:W3:Y:S04]  /*1f580*/  LD.E R0, [R14.64] ;  /* 0x000000040e007980 */ /* 0x000ee8000c101900 */
[----:B------:R1:W3:Y:S04]  /*1f590*/  LD.E R4, [R12.64] ;  /* 0x000000040c047980 */ /* 0x0002e8000c101900 */
[----:B-1----:R-:W4:Y:S01]  /*1f5a0*/  LD.E.64 R12, [R196.64+0x28] ;  /* 0x00002804c40c7980 */ /* 0x002f22000c101b00 */
[----:B------:R-:W-:-:S05]  /*1f5b0*/  IADD3 R5, R5, -R6, RZ ;  /* 0x8000000605057210 */ /* 0x000fca0007ffe0ff */
[----:B------:R-:W-:-:S05]  /*1f5c0*/  IMAD R10, R10, R5, -0x40 ;  /* 0xffffffc00a0a7424 */ /* 0x000fca00078e0205 */
[----:B------:R-:W-:Y:S01]  /*1f5d0*/  SHF.R.S32.HI R6, RZ, 0x1f, R10 ;  /* 0x0000001fff067819 */ /* 0x000fe2000001140a */
[-C--:B--2---:R-:W-:Y:S02]  /*1f5e0*/  IMAD R5, R9, R10.reuse, RZ ;  /* 0x0000000a09057224 */ /* 0x084fe400078e02ff */
[----:B------:R-:W-:-:S04]  /*1f5f0*/  IMAD.WIDE.U32 R10, R8, R10, RZ ;  /* 0x0000000a080a7225 */ /* 0x000fc800078e00ff */
[----:B------:R-:W-:Y:S02]  /*1f600*/  IMAD R5, R8, R6, R5 ;  /* 0x0000000608057224 */ /* 0x000fe400078e0205 */
[----:B---3--:R-:W-:Y:S02]  /*1f610*/  IMAD.IADD R0, R0, 0x1, -R4 ;  /* 0x0000000100007824 */ /* 0x008fe400078e0a04 */
[----:B------:R-:W-:-:S03]  /*1f620*/  IMAD.IADD R11, R11, 0x1, R5 ;  /* 0x000000010b0b7824 */ /* 0x000fc600078e0205 */
[----:B------:R-:W-:Y:S01]  /*1f630*/  SHF.R.S32.HI R6, RZ, 0x1f, R0 ;  /* 0x0000001fff067819 */ /* 0x000fe20000011400 */
[----:B----4-:R-:W-:Y:S02]  /*1f640*/  IMAD R4, R13, R0, RZ ;  /* 0x000000000d047224 */ /* 0x010fe400078e02ff */
[----:B------:R-:W-:-:S04]  /*1f650*/  IMAD.WIDE.U32 R10, R0, R12, R10 ;  /* 0x0000000c000a7225 */ /* 0x000fc800078e000a */
[----:B------:R-:W-:Y:S02]  /*1f660*/  IMAD R4, R12, R6, R4 ;  /* 0x000000060c047224 */ /* 0x000fe400078e0204 */
[----:B------:R-:W-:-:S03]  /*1f670*/  IMAD.MOV.U32 R5, RZ, RZ, R10 ;  /* 0x000000ffff057224 */ /* 0x000fc600078e000a */
[----:B------:R-:W-:Y:S01]  /*1f680*/  IADD3 R4, R11, R4, RZ ;  /* 0x000000040b047210 */ /* 0x000fe20007ffe0ff */
[----:B------:R-:W-:Y:S05]  /*1f690*/  BRA `(.L_x_7088) ;  /* 0x0000004000007947 */ /* 0x000fea0003800000 */
.L_x_7087:
[----:B------:R-:W-:Y:S02]  /*1f6a0*/  ULDC.64 UR4, c[0x0][0x118] ;  /* 0x0000460000047ab9 */ /* 0x000fe40000000a00 */
[----:B------:R-:W2:Y:S02]  /*1f6b0*/  LD.E R5, [R196.64+0x40] ;  /* 0x00004004c4057980 */ /* 0x000ea4000c101900 */
[----:B--2---:R-:W-:-:S04]  /*1f6c0*/  LEA R5, -R5, RZ, 0x6 ;  /* 0x000000ff05057211 */ /* 0x004fc800078e31ff */
[----:B------:R-:W-:Y:S02]  /*1f6d0*/  SHF.R.S32.HI R4, RZ, 0x1f, R5 ;  /* 0x0000001fff047819 */ /* 0x000fe40000011405 */
.L_x_7088:
[----:B------:R-:W-:Y:S05]  /*1f6e0*/  BSYNC B0 ;  /* 0x0000000000007941 */ /* 0x000fea0003800000 */
.L_x_7086:
        /* <DEDUP_REMOVED lines=20> */
[C-C-:B------:R-:W-:Y:S02]  /*1f830*/  @P4 LEA.HI.X R9, R0.reuse, R188, R4.reuse, 0x1, P2 ;  /* 0x000000bc00094211 */ /* 0x140fe400010f0c04 */
[CC--:B------:R-:W-:Y:S02]  /*1f840*/  @P3 LEA R6, P1, R0.reuse, R189.reuse, 0x1 ;  /* 0x000000bd00063211 */ /* 0x0c0fe400078208ff */
[C---:B------:R-:W-:Y:S02]  /*1f850*/  IADD3 R5, P2, R0.reuse, R224, RZ ;  /* 0x000000e000057210 */ /* 0x040fe40007f5e0ff */
[----:B------:R-:W-:Y:S02]  /*1f860*/  @P3 LEA.HI.X R7, R0, R188, R4, 0x1, P1 ;  /* 0x000000bc00073211 */ /* 0x000fe400008f0c04 */
[CC--:B------:R-:W-:Y:S01]  /*1f870*/  @P5 LEA R18, P1, R5.reuse, R189.reuse, 0x1 ;  /* 0x000000bd05125211 */ /* 0x0c0fe200078208ff */
[----:B------:R-:W-:Y:S01]  /*1f880*/  IMAD.X R4, R4, 0x1, R225, P2 ;  /* 0x0000000104047824 */ /* 0x000fe200010e06e1 */
[----:B------:R-:W-:-:S04]  /*1f890*/  @P6 LEA R20, P2, R5, R189, 0x1 ;  /* 0x000000bd05146211 */ /* 0x000fc800078408ff */
[CCC-:B------:R-:W-:Y:S02]  /*1f8a0*/  @P6 LEA.HI.X R21, R5.reuse, R188.reuse, R4.reuse, 0x1, P2 ;  /* 0x000000bc05156211 */ /* 0x1c0fe400010f0c04 */
[CC--:B------:R-:W-:Y:S02]  /*1f8b0*/  @P4 LEA R16, P2, R5.reuse, R189.reuse, 0x1 ;  /* 0x000000bd05104211 */ /* 0x0c0fe400078408ff */
[CCC-:B------:R-:W-:Y:S02]  /*1f8c0*/  @P5 LEA.HI.X R19, R5.reuse, R188.reuse, R4.reuse, 0x1, P1 ;  /* 0x000000bc05135211 */ /* 0x1c0fe400008f0c04 */
[C---:B------:R-:W-:Y:S02]  /*1f8d0*/  @P4 LEA.HI.X R17, R5.reuse, R188, R4, 0x1, P2 ;  /* 0x000000bc05114211 */ /* 0x040fe400010f0c04 */
[C---:B------:R-:W-:Y:S02]  /*1f8e0*/  @P3 LEA R14, P1, R5.reuse, R189, 0x1 ;  /* 0x000000bd050e3211 */ /* 0x040fe400078208ff */
[----:B------:R-:W-:-:S02]  /*1f8f0*/  IADD3 R0, P2, R5, R224, RZ ;  /* 0x000000e005007210 */ /* 0x000fc40007f5e0ff */
[----:B------:R-:W-:Y:S01]  /*1f900*/  @P3 LEA.HI.X R15, R5, R188, R4, 0x1, P1 ;  /* 0x000000bc050f3211 */ /* 0x000fe200008f0c04 */
[----:B------:R-:W-:Y:S01]  /*1f910*/  @P5 IMAD.MOV.U32 R5, RZ, RZ, R199 ;  /* 0x000000ffff055224 */ /* 0x000fe200078e00c7 */
[-C--:B------:R-:W-:Y:S01]  /*1f920*/  @P5 LEA R24, P1, R0, R189.reuse, 0x1 ;  /* 0x000000bd00185211 */ /* 0x080fe200078208ff */
[----:B------:R-:W-:Y:S01]  /*1f930*/  IMAD.X R4, R4, 0x1, R225, P2 ;  /* 0x0000000104047824 */ /* 0x000fe200010e06e1 */
[----:B------:R-:W-:-:S04]  /*1f940*/  @P6 LEA R26, P2, R0, R189, 0x1 ;  /* 0x000000bd001a6211 */ /* 0x000fc800078408ff */
[CCC-:B------:R-:W-:Y:S02]  /*1f950*/  @P6 LEA.HI.X R27, R0.reuse, R188.reuse, R4.reuse, 0x1, P2 ;  /* 0x000000bc001b6211 */ /* 0x1c0fe400010f0c04 */
[CCC-:B------:R-:W-:Y:S02]  /*1f960*/  @P5 LEA.HI.X R25, R0.reuse, R188.reuse, R4.reuse, 0x1, P1 ;  /* 0x000000bc00195211 */ /* 0x1c0fe400008f0c04 */
[CC--:B------:R-:W-:Y:S02]  /*1f970*/  @P4 LEA R22, P2, R0.reuse, R189.reuse, 0x1 ;  /* 0x000000bd00164211 */ /* 0x0c0fe400078408ff */
[C---:B------:R-:W-:Y:S02]  /*1f980*/  @P3 LEA R28, P1, R0.reuse, R189, 0x1 ;  /* 0x000000bd001c3211 */ /* 0x040fe400078208ff */
[CCC-:B------:R-:W-:Y:S02]  /*1f990*/  @P4 LEA.HI.X R23, R0.reuse, R188.reuse, R4.reuse, 0x1, P2 ;  /* 0x000000bc00174211 */ /* 0x1c0fe400010f0c04 */
[----:B------:R-:W-:Y:S01]  /*1f9a0*/  @P3 LEA.HI.X R29, R0, R188, R4, 0x1, P1 ;  /* 0x000000bc001d3211 */ /* 0x000fe200008f0c04 */
[----:B------:R-:W-:Y:S01]  /*1f9b0*/  @P5 IMAD.MOV.U32 R4, RZ, RZ, R198 ;  /* 0x000000ffff045224 */ /* 0x000fe200078e00c6 */
[----:B------:R-:W2:Y:S04]  /*1f9c0*/  S2R R0, SR_TID.X ;  /* 0x0000000000007919 */ /* 0x000ea80000002100 */
[----:B------:R-:W-:Y:S01]  /*1f9d0*/  @!PT LDS RZ, [RZ] ;  /* 0x00000000fffff984 */ /* 0x000fe20000000800 */
[----:B------:R-:W-:Y:S01]  /*1f9e0*/  @!PT LDS RZ, [RZ] ;  /* 0x00000000fffff984 */ /* 0x000fe20000000800 */
[----:B------:R-:W-:Y:S01]  /*1f9f0*/  @!PT LDS RZ, [RZ] ;  /* 0x00000000fffff984 */ /* 0x000fe20000000800 */
[----:B------:R3:W-:Y:S04]  /*1fa00*/  @P5 LDGSTS.E.BYPASS.LTC128B.128 [R237+0x12000], [R4.64+0x80] ;  /* 0x1200008004ed5fae */ /* 0x0007e8000b901d44 */
[----:B------:R-:W-:Y:S01]  /*1fa10*/  @!P5 STS.128 [R237+0x12000], RZ ;  /* 0x012000ffed00d388 */ /* 0x000fe20000000c00 */
[----:B--2---:R-:W-:-:S04]  /*1fa20*/  SHF.R.S32.HI R165, RZ, 0x1f, R0 ;  /* 0x0000001fffa57819 */ /* 0x004fc80000011400 */
[----:B------:R-:W-:Y:S01]  /*1fa30*/  LEA.HI R165, R165, R0, RZ, 0x4 ;  /* 0x00000000a5a57211 */ /* 0x000fe200078f20ff */
[----:B---3--:R-:W-:-:S03]  /*1fa40*/  @P4 IMAD.MOV.U32 R4, RZ, RZ, R198 ;  /* 0x000000ffff044224 */ /* 0x008fc600078e00c6 */
[----:B------:R-:W-:Y:S01]  /*1fa50*/  LOP3.LUT R165, R165, 0xfffffff0, RZ, 0xc0, !PT ;  /* 0xfffffff0a5a57812 */ /* 0x000fe200078ec0ff */
[----:B------:R-:W-:-:S04]  /*1fa60*/  @P4 IMAD.MOV.U32 R5, RZ, RZ, R199 ;  /* 0x000000ffff054224 */ /* 0x000fc800078e00c7 */
[C---:B------:R-:W-:Y:S01]  /*1fa70*/  IMAD.IADD R165, R0.reuse, 0x1, -R165 ;  /* 0x0000000100a57824 */ /* 0x040fe200078e0aa5 */
[----:B------:R-:W-:Y:S01]  /*1fa80*/  @!PT LDS RZ, [RZ] ;  /* 0x00000000fffff984 */ /* 0x000fe20000000800 */
[----:B------:R-:W-:Y:S01]  /*1fa90*/  @!PT LDS RZ, [RZ] ;  /* 0x00000000fffff984 */ /* 0x000fe20000000800 */
[----:B------:R-:W-:Y:S01]  /*1faa0*/  @!PT LDS RZ, [RZ] ;  /* 0x00000000fffff984 */ /* 0x000fe20000000800 */
[----:B------:R2:W-:Y:S01]  /*1fab0*/  @P4 LDGSTS.E.BYPASS.LTC128B.128 [R237+0x14000], [R4.64+0x100] ;  /* 0x1400010004ed4fae */ /* 0x0005e2000b901d44 */
[----:B------:R-:W-:-:S03]  /*1fac0*/  IMAD.SHL.U32 R0, R0, 0x2, RZ ;  /* 0x0000000200007824 */ /* 0x000fc600078e00ff */
[----:B------:R-:W-:Y:S02]  /*1fad0*/  @!P4 STS.128 [R237+0x14000], RZ ;  /* 0x014000ffed00c388 */ /* 0x000fe40000000c00 */
[----:B------:R-:W-:-:S05]  /*1fae0*/  LOP3.LUT R0, R0, 0x6, RZ, 0xc0, !PT ;  /* 0x0000000600007812 */ /* 0x000fca00078ec0ff */
[----:B------:R-:W-:Y:S02]  /*1faf0*/  IMAD R0, R240, 0x40, R0 ;  /* 0x00000040f0007824 */ /* 0x000fe400078e0200 */
[----:B--2---:R-:W-:Y:S02]  /*1fb00*/  @P3 IMAD.MOV.U32 R4, RZ, RZ, R198 ;  /* 0x000000ffff043224 */ /* 0x004fe400078e00c6 */
[----:B------:R-:W-:-:S05]  /*1fb10*/  @P3 IMAD.MOV.U32 R5, RZ, RZ, R199 ;  /* 0x000000ffff053224 */ /* 0x000fca00078e00c7 */
        /* <DEDUP_REMOVED lines=66> */
[----:B---3--:R-:W3:Y:S04]  /*1ff40*/  LDSM.16.M88.4 R12, [R217+0x8800] ;  /* 0x00880000d90c783b */ /* 0x008ee80000000200 */
[----:B--2---:R-:W-:Y:S04]  /*1ff50*/  LDSM.16.M88.4 R4, [R217+0x9000] ;  /* 0x00900000d904783b */ /* 0x004fe80000000200 */
[----:B-----5:R-:W2:Y:S04]  /*1ff60*/  LDSM.16.M88.4 R20, [R217+0x8000] ;  /* 0x00800000d914783b */ /* 0x020ea80000000200 */
[----:B------:R-:W5:Y:S04]  /*1ff70*/  LDSM.16.M88.4 R168, [R217+0x9800] ;  /* 0x00980000d9a8783b */ /* 0x000f680000000200 */
[----:B-1----:R-:W-:Y:S04]  /*1ff80*/  LDSM.16.M88.4 R28, [R166] ;  /* 0x00000000a61c783b */ /* 0x002fe80000000200 */
[----:B------:R-:W1:Y:S04]  /*1ff90*/  LDSM.16.M88.4 R32, [R216] ;  /* 0x00000000d820783b */ /* 0x000e680000000200 */
[----:B------:R-:W1:Y:S04]  /*1ffa0*/  LDSM.16.M88.4 R172, [R214] ;  /* 0x00000000d6ac783b */ /* 0x000e680000000200 */
[----:B------:R-:W-:Y:S04]  /*1ffb0*/  LDSM.16.M88.4 R176, [R215+0x8000] ;  /* 0x00800000d7b0783b */ /* 0x000fe80000000200 */
[----:B------:R-:W-:Y:S04]  /*1ffc0*/  LDSM.16.M88.4 R192, [R215+0xd800] ;  /* 0x00d80000d7c0783b */ /* 0x000fe80000000200 */
[----:B------:R-:W0:Y:S01]  /*1ffd0*/  LDGDEPBAR ;  /* 0x00000000000079af */ /* 0x000e220000000000 */
[C---:B---3--:R-:W-:Y:S08]  /*1ffe0*/  HMMA.16816.F32 R16, R180.reuse, R12, RZ ;  /* 0x0000000cb410723c */ /* 0x048ff000000018ff */
[C---:B--2---:R-:W-:Y:S08]  /*1fff0*/  HMMA.16816.F32 R24, R180.reuse, R20, RZ ;  /* 0x00000014b418723c */ /* 0x044ff000000018ff */
[C---:B------:R-:W-:Y:S08]  /*20000*/  HMMA.16816.F32 R20, R180.reuse, R22, RZ ;  /* 0x00000016b414723c */ /* 0x040ff000000018ff */
[C---:B----4-:R-:W-:Y:S08]  /*20010*/  HMMA.16816.F32 R8, R180.reuse, R4, RZ ;  /* 0x00000004b408723c */ /* 0x050ff000000018ff */
[C---:B------:R-:W-:Y:S08]  /*20020*/  HMMA.16816.F32 R12, R180.reuse, R14, RZ ;  /* 0x0000000eb40c723c */ /* 0x040ff000000018ff */
[C---:B------:R-:W-:Y:S08]  /*20030*/  HMMA.16816.F32 R4, R180.reuse, R6, RZ ;  /* 0x00000006b404723c */ /* 0x040ff000000018ff */
[C---:B-----5:R-:W-:Y:S08]  /*20040*/  HMMA.16816.F32 R184, R180.reuse, R168, RZ ;  /* 0x000000a8b4b8723c */ /* 0x060ff000000018ff */
[----:B------:R-:W-:Y:S01]  /*20050*/  HMMA.16816.F32 R180, R180, R170, RZ ;  /* 0x000000aab4b4723c */ /* 0x000fe200000018ff */
[----:B------:R-:W2:Y:S07]  /*20060*/  LDSM.16.M88.4 R168, [R213] ;  /* 0x00000000d5a8783b */ /* 0x000eae0000000200 */
[C---:B-1----:R-:W-:Y:S08]  /*20070*/  HMMA.16816.F32 R24, R28.reuse, R32, R24 ;  /* 0x000000201c18723c */ /* 0x042ff00000001818 */
[C---:B------:R-:W-:Y:S01]  /*20080*/  HMMA.16816.F32 R20, R28.reuse, R34, R20 ;  /* 0x000000221c14723c */ /* 0x040fe20000001814 */
[----:B------:R-:W1:Y:S07]  /*20090*/  LDSM.16.M88.4 R32, [R212] ;  /* 0x00000000d420783b */ /* 0x000e6e0000000200 */
[C---:B------:R-:W-:Y:S07]  /*200a0*/  HMMA.16816.F32 R16, R28.reuse, R172, R16 ;  /* 0x000000ac1c10723c */ /* 0x040fee0000001810 */
[----:B------:R-:W-:Y:S01]  /*200b0*/  SHF.R.S32.HI R172, RZ, 0x1f, R165 ;  /* 0x0000001fffac7819 */ /* 0x000fe200000114a5 */
[----:B------:R-:W-:Y:S03]  /*200c0*/  HMMA.16816.F32 R12, R28, R174, R12 ;  /* 0x000000ae1c0c723c */ /* 0x000fe6000000180c */
[----:B------:R-:W-:-:S04]  /*200d0*/  LEA.HI R172, R172, R165, RZ, 0x3 ;  /* 0x000000a5acac7211 */ /* 0x000fc800078f18ff */
[----:B------:R-:W-:Y:S01]  /*200e0*/  LOP3.LUT R172, R172, 0xfffffff8, RZ, 0xc0, !PT ;  /* 0xfffffff8acac7812 */ /* 0x000fe200078ec0ff */
[C---:B--2---:R-:W-:Y:S04]  /*200f0*/  HMMA.16816.F32 R8, R28.reuse, R168, R8 ;  /* 0x000000a81c08723c */ /* 0x044fe80000001808 */
[----:B------:R-:W-:Y:S02]  /*20100*/  IMAD.IADD R165, R165, 0x1, -R172 ;  /* 0x00000001a5a57824 */ /* 0x000fe400078e0aac */
[----:B------:R-:W-:Y:S03]  /*20110*/  LDSM.16.M88.4 R172, [R215+0x8800] ;  /* 0x00880000d7ac783b */ /* 0x000fe60000000200 */
[----:B------:R-:W-:Y:S01]  /*20120*/  LOP3.LUT P1, RZ, R165, 0x4, RZ, 0xc0, !PT ;  /* 0x00000004a5ff7812 */ /* 0x000fe2000782c0ff */
[----:B------:R-:W-:Y:S01]  /*20130*/  IMAD.MOV.U32 R165, RZ, RZ, 0x20 ;  /* 0x00000020ffa57424 */ /* 0x000fe200078e00ff */
[----:B------:R-:W-:Y:S01]  /*20140*/  HMMA.16816.F32 R4, R28, R170, R4 ;  /* 0x000000aa1c04723c */ /* 0x000fe20000001804 */
[----:B------:R-:W-:Y:S03]  /*20150*/  LDSM.16.M88.4 R168, [R215+0x9000] ;  /* 0x00900000d7a8783b */ /* 0x000fe60000000200 */
[----:B------:R-:W-:-:S02]  /*20160*/  SEL R165, R165, 0xffffffe0, !P1 ;  /* 0xffffffe0a5a57807 */ /* 0x000fc40004800000 */
[C---:B------:R-:W-:Y:S02]  /*20170*/  ISETP.GE.AND P1, PT, R0.reuse, R248, PT ;  /* 0x000000f80000720c */ /* 0x040fe40003f26270 */
[----:B-1----:R-:W-:Y:S01]  /*20180*/  HMMA.16816.F32 R184, R28, R32, R184 ;  /* 0x000000201cb8723c */ /* 0x002fe200000018b8 */
[----:B------:R-:W-:Y:S01]  /*20190*/  IMAD R165, R165, 0x2, R218 ;  /* 0x00000002a5a57824 */ /* 0x000fe200078e02da */
[----:B------:R-:W-:-:S04]  /*201a0*/  ISETP.GE.OR P1, PT, R0, R244, !P1 ;  /* 0x000000f40000720c */ /* 0x000fc80004f26670 */
[----:B------:R-:W-:Y:S02]  /*201b0*/  LDSM.16.M88.4 R188, [R165+0x4000] ;  /* 0x00400000a5bc783b */ /* 0x000fe40000000200 */
[----:B------:R-:W-:Y:S02]  /*201c0*/  HMMA.16816.F32 R180, R28, R34, R180 ;  /* 0x000000221cb4723c */ /* 0x000fe400000018b4 */
[----:B------:R-:W1:Y:S04]  /*201d0*/  LDSM.16.M88.4 R28, [R165] ;  /* 0x00000000a51c783b */ /* 0x000e680000000200 */
[----:B------:R-:W2:Y:S02]  /*201e0*/  LDSM.16.M88.4 R32, [R215+0x9800] ;  /* 0x00980000d720783b */ /* 0x000ea40000000200 */
[C---:B-1----:R-:W-:Y:S08]  /*201f0*/  HMMA.16816.F32 R24, R28.reuse, R176, R24 ;  /* 0x000000b01c18723c */ /* 0x042ff00000001818 */
[C---:B------:R-:W-:Y:S01]  /*20200*/  HMMA.16816.F32 R20, R28.reuse, R178, R20 ;  /* 0x000000b21c14723c */ /* 0x040fe20000001814 */
[----:B------:R-:W-:Y:S07]  /*20210*/  LDSM.16.M88.4 R176, [R211] ;  /* 0x00000000d3b0783b */ /* 0x000fee0000000200 */
        /* <DEDUP_REMOVED lines=8> */
[----:B------:R-:W1:Y:S04]  /*202a0*/  LDSM.16.M88.4 R28, [R2] ;  /* 0x00000000021c783b */ /* 0x000e680000000200 */
[----:B------:R-:W2:Y:S03]  /*202b0*/  LDSM.16.M88.4 R32, [R211+0x1800] ;  /* 0x00180000d320783b */ /* 0x000ea60000000200 */
        /* <DEDUP_REMOVED lines=11> */
[----:B------:R-:W1:Y:S04]  /*20370*/  LDSM.16.M88.4 R28, [R218+0x2000] ;  /* 0x00200000da1c783b */ /* 0x000e680000000200 */
[----:B------:R-:W2:Y:S03]  /*20380*/  LDSM.16.M88.4 R32, [R217+0xb800] ;  /* 0x00b80000d920783b */ /* 0x000ea60000000200 */
        /* <DEDUP_REMOVED lines=8> */
[----:B------:R-:W-:Y:S07]  /*20410*/  LDSM.16.M88.4 R168, [R208] ;  /* 0x00000000d0a8783b */ /* 0x000fee0000000200 */
[C---:B--2---:R-:W-:Y:S08]  /*20420*/  HMMA.16816.F32 R184, R28.reuse, R32, R184 ;  /* 0x000000201cb8723c */ /* 0x044ff000000018b8 */
[----:B------:R-:W-:Y:S01]  /*20430*/  HMMA.16816.F32 R180, R28, R34, R180 ;  /* 0x000000221cb4723c */ /* 0x000fe200000018b4 */
[----:B------:R-:W1:Y:S04]  /*20440*/  LDSM.16.M88.4 R28, [R166+0x2000] ;  /* 0x00200000a61c783b */ /* 0x000e680000000200 */
[----:B------:R-:W2:Y:S03]  /*20450*/  LDSM.16.M88.4 R32, [R207] ;  /* 0x00000000cf20783b */ /* 0x000ea60000000200 */
        /* <DEDUP_REMOVED lines=64> */
[----:B------:R-:W3:Y:S11]  /*20860*/  LDSM.16.M88.4 R28, [R215+0xd000] ;  /* 0x00d00000d71c783b */ /* 0x000ef60000000200 */
        /* <DEDUP_REMOVED lines=9> */
[C---:B---3--:R-:W-:Y:S08]  /*20900*/  HMMA.16816.F32 R8, R188.reuse, R28, R8 ;  /* 0x0000001cbc08723c */ /* 0x048ff00000001808 */
[----:B------:R-:W-:Y:S01]  /*20910*/  HMMA.16816.F32 R4, R188, R30, R4 ;  /* 0x0000001ebc04723c */ /* 0x000fe20000001804 */
[----:B------:R-:W1:Y:S04]  /*20920*/  LDSM.16.M88.4 R28, [R2+0x4000] ;  /* 0x00400000021c783b */ /* 0x000e680000000200 */
[----:B------:R-:W-:Y:S03]  /*20930*/  LDSM.16.M88.4 R188, [R217+0xf800] ;  /* 0x00f80000d9bc783b */ /* 0x000fe60000000200 */
[C---:B-1----:R-:W-:Y:S08]  /*20940*/  HMMA.16816.F32 R16, R28.reuse, R168, R16 ;  /* 0x000000a81c10723c */ /* 0x042ff00000001810 */
[C---:B------:R-:W-:Y:S01]  /*20950*/  HMMA.16816.F32 R12, R28.reuse, R170, R12 ;  /* 0x000000aa1c0c723c */ /* 0x040fe2000000180c */
[----:B------:R-:W1:Y:S07]  /*20960*/  LDSM.16.M88.4 R168, [R217+0xe000] ;  /* 0x00e00000d9a8783b */ /* 0x000e6e0000000200 */
[C---:B------:R-:W-:Y:S08]  /*20970*/  HMMA.16816.F32 R8, R28.reuse, R32, R8 ;  /* 0x000000201c08723c */ /* 0x040ff00000001808 */
[C---:B------:R-:W-:Y:S01]  /*20980*/  HMMA.16816.F32 R4, R28.reuse, R34, R4 ;  /* 0x000000221c04723c */ /* 0x040fe20000001804 */
[----:B------:R-:W2:Y:S07]  /*20990*/  LDSM.16.M88.4 R32, [R217+0xe800] ;  /* 0x00e80000d920783b */ /* 0x000eae0000000200 */
[C---:B------:R-:W-:Y:S08]  /*209a0*/  HMMA.16816.F32 R24, R28.reuse, R176, R24 ;  /* 0x000000b01c18723c */ /* 0x040ff00000001818 */
[C---:B------:R-:W-:Y:S01]  /*209b0*/  HMMA.16816.F32 R20, R28.reuse, R178, R20 ;  /* 0x000000b21c14723c */ /* 0x040fe20000001814 */
[----:B------:R3:W-:Y:S07]  /*209c0*/  LDSM.16.M88.4 R176, [R166+0x6000] ;  /* 0x00600000a6b0783b */ /* 0x0007ee0000000200 */
[C---:B------:R-:W-:Y:S08]  /*209d0*/  HMMA.16816.F32 R184, R28.reuse, R172, R184 ;  /* 0x000000ac1cb8723c */ /* 0x040ff000000018b8 */
[----:B------:R-:W-:Y:S01]  /*209e0*/  HMMA.16816.F32 R180, R28, R174, R180 ;  /* 0x000000ae1cb4723c */ /* 0x000fe200000018b4 */
[----:B------:R-:W4:Y:S04]  /*209f0*/  LDSM.16.M88.4 R28, [R217+0xf000] ;  /* 0x00f00000d91c783b */ /* 0x000f280000000200 */
[----:B------:R-:W-:Y:S03]  /*20a00*/  LDSM.16.M88.4 R172, [R202] ;  /* 0x00000000caac783b */ /* 0x000fe60000000200 */
[----:B-1----:R-:W-:Y:S01]  /*20a10*/  HMMA.16816.F32 R24, R192, R168, R24 ;  /* 0x000000a8c018723c */ /* 0x002fe20000001818 */
[----:B---3--:R-:W-:-:S04]  /*20a20*/  IADD3 R166, R0, 0x1, RZ ;  /* 0x0000000100a67810 */ /* 0x008fc80007ffe0ff */
[C---:B------:R-:W-:Y:S02]  /*20a30*/  ISETP.GE.AND P6, PT, R166.reuse, R248, PT ;  /* 0x000000f8a600720c */ /* 0x040fe40003fc6270 */
[C---:B------:R-:W-:Y:S01]  /*20a40*/  ISETP.GE.AND P2, PT, R166.reuse, R247, PT ;  /* 0x000000f7a600720c */ /* 0x040fe20003f46270 */
[----:B------:R-:W-:Y:S01]  /*20a50*/  HMMA.16816.F32 R20, R192, R170, R20 ;  /* 0x000000aac014723c */ /* 0x000fe20000001814 */
[----:B------:R-:W1:Y:S01]  /*20a60*/  LDSM.16.M88.4 R168, [R201] ;  /* 0x00000000c9a8783b */ /* 0x000e620000000200 */
[C---:B------:R-:W-:Y:S02]  /*20a70*/  ISETP.GE.OR P6, PT, R166.reuse, R244, !P6 ;  /* 0x000000f4a600720c */ /* 0x040fe400077c6670 */
[----:B------:R-:W-:-:S04]  /*20a80*/  ISETP.GE.OR P2, PT, R166, R246, !P2 ;  /* 0x000000f6a600720c */ /* 0x000fc80005746670 */
[C---:B--2---:R-:W-:Y:S08]  /*20a90*/  HMMA.16816.F32 R16, R192.reuse, R32, R16 ;  /* 0x00000020c010723c */ /* 0x044ff00000001810 */
[C---:B------:R-:W-:Y:S01]  /*20aa0*/  HMMA.16816.F32 R12, R192.reuse, R34, R12 ;  /* 0x00000022c00c723c */ /* 0x040fe2000000180c */
[----:B------:R-:W2:Y:S07]  /*20ab0*/  LDSM.16.M88.4 R32, [R200] ;  /* 0x00000000c820783b */ /* 0x000eae0000000200 */
[C---:B------:R-:W-:Y:S08]  /*20ac0*/  HMMA.16816.F32 R184, R192.reuse, R188, R184 ;  /* 0x000000bcc0b8723c */ /* 0x040ff000000018b8 */
[C---:B----4-:R-:W-:Y:S08]  /*20ad0*/  HMMA.16816.F32 R8, R192.reuse, R28, R8 ;  /* 0x0000001cc008723c */ /* 0x050ff00000001808 */
[C---:B------:R-:W-:Y:S01]  /*20ae0*/  HMMA.16816.F32 R4, R192.reuse, R30, R4 ;  /* 0x0000001ec004723c */ /* 0x040fe20000001804 */
[----:B------:R-:W3:Y:S07]  /*20af0*/  LDSM.16.M88.4 R28, [R167] ;  /* 0x00000000a71c783b */ /* 0x000eee0000000200 */
[----:B------:R-:W-:Y:S01]  /*20b00*/  HMMA.16816.F32 R180, R192, R190, R180 ;  /* 0x000000bec0b4723c */ /* 0x000fe200000018b4 */
[----:B------:R-:W-:Y:S07]  /*20b10*/  LDSM.16.M88.4 R188, [R215+0xe800] ;  /* 0x00e80000d7bc783b */ /* 0x000fee0000000200 */
        /* <DEDUP_REMOVED lines=8> */
[----:B------:R-:W4:Y:S07]  /*20ba0*/  LDSM.16.M88.4 R172, [R215+0xf000] ;  /* 0x00f00000d7ac783b */ /* 0x000f2e0000000200 */
[C---:B---3--:R-:W-:Y:S08]  /*20bb0*/  HMMA.16816.F32 R184, R176.reuse, R28, R184 ;  /* 0x0000001cb0b8723c */ /* 0x048ff000000018b8 */
[----:B------:R-:W-:Y:S01]  /*20bc0*/  HMMA.16816.F32 R180, R176, R30, R180 ;  /* 0x0000001eb0b4723c */ /* 0x000fe200000018b4 */
[----:B------:R-:W3:Y:S04]  /*20bd0*/  LDSM.16.M88.4 R28, [R215+0xf800] ;  /* 0x00f80000d71c783b */ /* 0x000ee80000000200 */
[----:B------:R5:W-:Y:S03]  /*20be0*/  LDSM.16.M88.4 R176, [R2+0x6000] ;  /* 0x0060000002b0783b */ /* 0x000be60000000200 */
[C---:B-1----:R-:W-:Y:S07]  /*20bf0*/  HMMA.16816.F32 R16, R168.reuse, R188, R16 ;  /* 0x000000bca810723c */ /* 0x042fee0000001810 */
[----:B------:R-:W-:Y:S01]  /*20c00*/  IMAD.MOV.U32 R189, RZ, RZ, R198 ;  /* 0x000000ffffbd7224 */ /* 0x000fe200078e00c6 */
[----:B--2---:R-:W-:Y:S01]  /*20c10*/  HMMA.16816.F32 R24, R168, R32, R24 ;  /* 0x00000020a818723c */ /* 0x004fe20000001818 */
[----:B------:R-:W-:-:S07]  /*20c20*/  IMAD.MOV.U32 R188, RZ, RZ, R199 ;  /* 0x000000ffffbc7224 */ /* 0x000fce00078e00c7 */
[----:B------:R-:W-:Y:S01]  /*20c30*/  HMMA.16816.F32 R20, R168, R34, R20 ;  /* 0x00000022a814723c */ /* 0x000fe20000001814 */
[----:B------:R-:W1:Y:S01]  /*20c40*/  LDSM.16.M88.4 R32, [R211+0x6000] ;  /* 0x00600000d320783b */ /* 0x000e620000000200 */
[----:B-----5:R-:W-:-:S06]  /*20c50*/  IMAD.IADD R2, R245, 0x1, -R0 ;  /* 0x00000001f5027824 */ /* 0x020fcc00078e0a00 */
[----:B------:R-:W-:Y:S01]  /*20c60*/  HMMA.16816.F32 R12, R168, R190, R12 ;  /* 0x000000bea80c723c */ /* 0x000fe2000000180c */
[----:B------:R-:W-:Y:S01]  /*20c70*/  IABS R165, R2 ;  /* 0x0000000200a57213 */ /* 0x000fe20000000000 */
[----:B------:R-:W-:-:S05]  /*20c80*/  IMAD.IADD R2, R243, 0x1, -R0 ;  /* 0x00000001f3027824 */ /* 0x000fca00078e0a00 */
[----:B------:R-:W-:Y:S01]  /*20c90*/  IABS R2, R2 ;  /* 0x0000000200027213 */ /* 0x000fe20000000000 */
[C---:B----4-:R-:W-:Y:S01]  /*20ca0*/  HMMA.16816.F32 R8, R168.reuse, R172, R8 ;  /* 0x000000aca808723c */ /* 0x050fe20000001808 */
[----:B------:R-:W-:Y:S07]  /*20cb0*/  I2F R165, R165 ;  /* 0x000000a500a57306 */ /* 0x000fee0000201400 */
[C---:B---3--:R-:W-:Y:S01]  /*20cc0*/  HMMA.16816.F32 R184, R168.reuse, R28, R184 ;  /* 0x0000001ca8b8723c */ /* 0x048fe200000018b8 */
[----:B------:R-:W2:Y:S07]  /*20cd0*/  I2F R2, R2 ;  /* 0x0000000200027306 */ /* 0x000eae0000201400 */
[C---:B------:R-:W-:Y:S01]  /*20ce0*/  HMMA.16816.F32 R180, R168.reuse, R30, R180 ;  /* 0x0000001ea8b4723c */ /* 0x040fe200000018b4 */
[----:B------:R-:W3:Y:S07]  /*20cf0*/  LDSM.16.M88.4 R28, [R211+0x6800] ;  /* 0x00680000d31c783b */ /* 0x000eee0000000200 */
[----:B------:R-:W-:Y:S07]  /*20d00*/  HMMA.16816.F32 R4, R168, R174, R4 ;  /* 0x000000aea804723c */ /* 0x000fee0000001804 */
[--C-:B------:R-:W-:Y:S01]  /*20d10*/  IMAD.IADD R168, R245, 0x1, -R166.reuse ;  /* 0x00000001f5a87824 */ /* 0x100fe200078e0aa6 */
[----:B-1----:R-:W-:Y:S01]  /*20d20*/  HMMA.16816.F32 R24, R176, R32, R24 ;  /* 0x00000020b018723c */ /* 0x002fe20000001818 */
[----:B------:R-:W-:-:S03]  /*20d30*/  IMAD.IADD R169, R243, 0x1, -R166 ;  /* 0x00000001f3a97824 */ /* 0x000fc600078e0aa6 */
[----:B------:R-:W-:-:S03]  /*20d40*/  IABS R168, R168 ;  /* 0x000000a800a87213 */ /* 0x000fc60000000000 */
[----:B------:R-:W-:Y:S01]  /*20d50*/  IADD3 R33, R0, 0x8, RZ ;  /* 0x0000000800217810 */ /* 0x000fe20007ffe0ff */
[----:B------:R-:W-:Y:S01]  /*20d60*/  HMMA.16816.F32 R20, R176, R34, R20 ;  /* 0x00000022b014723c */ /* 0x000fe20000001814 */
[----:B------:R-:W-:Y:S01]  /*20d70*/  IMAD.MOV.U32 R32, RZ, RZ, R168 ;  /* 0x000000ffff207224 */ /* 0x000fe200078e00a8 */
[----:B------:R-:W-:Y:S02]  /*20d80*/  IABS R168, R169 ;  /* 0x000000a900a87213 */ /* 0x000fe40000000000 */
[----:B------:R-:W-:-:S03]  /*20d90*/  IMAD.IADD R169, R243, 0x1, -R33 ;  /* 0x00000001f3a97824 */ /* 0x000fc600078e0a21 */
[----:B------:R-:W1:Y:S01]  /*20da0*/  I2F R32, R32 ;  /* 0x0000002000207306 */ /* 0x000e620000201400 */
[C---:B------:R-:W-:Y:S01]  /*20db0*/  IMAD.IADD R35, R245.reuse, 0x1, -R33 ;  /* 0x00000001f5237824 */ /* 0x040fe200078e0a21 */
[----:B------:R-:W-:Y:S02]  /*20dc0*/  IADD3 R34, R0, 0x9, RZ ;  /* 0x0000000900227810 */ /* 0x000fe40007ffe0ff */
[----:B------:R-:W-:Y:S02]  /*20dd0*/  IABS R166, R169 ;  /* 0x000000a900a67213 */ /* 0x000fe40000000000 */
[----:B------:R-:W-:Y:S02]  /*20de0*/  IABS R35, R35 ;  /* 0x0000002300237213 */ /* 0x000fe40000000000 */
[----:B------:R-:W4:Y:S01]  /*20df0*/  I2F R168, R168 ;  /* 0x000000a800a87306 */ /* 0x000f220000201400 */
[C---:B--2---:R-:W-:Y:S01]  /*20e00*/  FFMA.FTZ R2, -R242.reuse, R2, R26 ;  /* 0x00000002f2027223 */ /* 0x044fe2000001011a */
[C---:B---3--:R-:W-:Y:S06]  /*20e10*/  HMMA.16816.F32 R16, R176.reuse, R28, R16 ;  /* 0x0000001cb010723c */ /* 0x048fec0000001810 */
[----:B------:R-:W2:Y:S01]  /*20e20*/  I2F R35, R35 ;  /* 0x0000002300237306 */ /* 0x000ea20000201400 */
[----:B------:R-:W-:Y:S01]  /*20e30*/  FFMA.FTZ R28, -R242, R165, R24 ;  /* 0x000000a5f21c7223 */ /* 0x000fe20000010118 */
[----:B------:R-:W-:Y:S01]  /*20e40*/  IADD3 R165, R0, 0x10, RZ ;  /* 0x0000001000a57810 */ /* 0x000fe20007ffe0ff */
[----:B-1----:R-:W-:Y:S01]  /*20e50*/  FFMA.FTZ R26, -R242, R32, R25 ;  /* 0x00000020f21a7223 */ /* 0x002fe20000010119 */
[----:B------:R-:W-:Y:S01]  /*20e60*/  HMMA.16816.F32 R12, R176, R30, R12 ;  /* 0x0000001eb00c723c */ /* 0x000fe2000000180c */
[C---:B------:R-:W-:Y:S01]  /*20e70*/  IMAD.IADD R24, R245.reuse, 0x1, -R34 ;  /* 0x00000001f5187824 */ /* 0x040fe200078e0a22 */
[----:B------:R-:W-:Y:S01]  /*20e80*/  FSEL R32, R28, -INF , !P1 ;  /* 0xff8000001c207808 */ /* 0x000fe20004800000 */
[----:B------:R-:W-:Y:S01]  /*20e90*/  IMAD.IADD R169, R245, 0x1, -R165 ;  /* 0x00000001f5a97824 */ /* 0x000fe200078e0aa5 */
[----:B------:R-:W-:Y:S01]  /*20ea0*/  ISETP.GE.AND P1, PT, R0, R247, PT ;  /* 0x000000f70000720c */ /* 0x000fe20003f26270 */
[----:B----4-:R-:W-:Y:S01]  /*20eb0*/  FFMA.FTZ R27, -R242, R168, R27 ;  /* 0x000000a8f21b7223 */ /* 0x010fe2000001011b */
[----:B------:R-:W-:Y:S01]  /*20ec0*/  IABS R24, R24 ;  /* 0x0000001800187213 */ /* 0x000fe20000000000 */
[----:B------:R1:W3:Y:S01]  /*20ed0*/  I2F R25, R166 ;  /* 0x000000a600197306 */ /* 0x0002e20000201400 */
[----:B------:R-:W-:-:S02]  /*20ee0*/  ISETP.GE.OR P1, PT, R0, R246, !P1 ;  /* 0x000000f60000720c */ /* 0x000fc40004f26670 */
[----:B------:R-:W-:Y:S02]  /*20ef0*/  IABS R169, R169 ;  /* 0x000000a900a97213 */ /* 0x000fe40000000000 */
[----:B------:R-:W-:Y:S01]  /*20f00*/  FSEL R28, R2, -INF , !P1 ;  /* 0xff800000021c7808 */ /* 0x000fe20004800000 */
[----:B------:R-:W-:Y:S01]  /*20f10*/  IMAD.IADD R2, R243, 0x1, -R165 ;  /* 0x00000001f3027824 */ /* 0x000fe200078e0aa5 */
[----:B------:R-:W-:Y:S01]  /*20f20*/  ISETP.GE.AND P1, PT, R33, R248, PT ;  /* 0x000000f82100720c */ /* 0x000fe20003f26270 */
[----:B--2---:R-:W-:Y:S01]  /*20f30*/  FFMA.FTZ R29, -R242, R35, R20 ;  /* 0x00000023f21d7223 */ /* 0x004fe20000010114 */
[----:B------:R-:W-:Y:S01]  /*20f40*/  IADD3 R20, R0, 0x11, RZ ;  /* 0x0000001100147810 */ /* 0x000fe20007ffe0ff */
[----:B------:R-:W2:Y:S01]  /*20f50*/  I2F R24, R24 ;  /* 0x0000001800187306 */ /* 0x000ea20000201400 */
[----:B------:R-:W-:Y:S02]  /*20f60*/  FSEL R35, R26, -INF , !P6 ;  /* 0xff8000001a237808 */ /* 0x000fe40007000000 */
[----:B------:R-:W-:-:S02]  /*20f70*/  IABS R26, R2 ;  /* 0x00000002001a7213 */ /* 0x000fc40000000000 */
[----:B------:R-:W-:Y:S01]  /*20f80*/  FSEL R2, R27, -INF , !P2 ;  /* 0xff8000001b027808 */ /* 0x000fe20005000000 */
[----:B-1----:R-:W-:Y:S01]  /*20f90*/  IMAD.IADD R166, R243, 0x1, -R34 ;  /* 0x00000001f3a67824 */ /* 0x002fe200078e0a22 */
[----:B------:R-:W-:Y:S01]  /*20fa0*/  ISETP.GE.AND P6, PT, R33, R247, PT ;  /* 0x000000f72100720c */ /* 0x000fe20003fc6270 */
[----:B------:R-:W-:Y:S01]  /*20fb0*/  IMAD.IADD R27, R245, 0x1, -R20 ;  /* 0x00000001f51b7824 */ /* 0x000fe200078e0a14 */
[----:B------:R-:W-:Y:S01]  /*20fc0*/  ISETP.GE.AND P2, PT, R34, R248, PT ;  /* 0x000000f82200720c */ /* 0x000fe20003f46270 */
[C---:B---3--:R-:W-:Y:S01]  /*20fd0*/  FFMA.FTZ R22, -R242.reuse, R25, R22 ;  /* 0x00000019f2167223 */ /* 0x048fe20000010116 */
[----:B------:R-:W-:Y:S01]  /*20fe0*/  IABS R166, R166 ;  /* 0x000000a600a67213 */ /* 0x000fe20000000000 */
[----:B------:R-:W1:Y:S01]  /*20ff0*/  I2F R169, R169 ;  /* 0x000000a900a97306 */ /* 0x000e620000201400 */
[----:B------:R-:W-:Y:S02]  /*21000*/  IABS R27, R27 ;  /* 0x0000001b001b7213 */ /* 0x000fe40000000000 */
[----:B------:R-:W-:Y:S01]  /*21010*/  ISETP.GE.OR P6, PT, R33, R246, !P6 ;  /* 0x000000f62100720c */ /* 0x000fe200077c6670 */
[----:B--2---:R-:W-:Y:S01]  /*21020*/  FFMA.FTZ R21, -R242, R24, R21 ;  /* 0x00000018f2157223 */ /* 0x004fe20000010115 */
[----:B------:R-:W-:-:S02]  /*21030*/  ISETP.GE.OR P2, PT, R34, R244, !P2 ;  /* 0x000000f42200720c */ /* 0x000fc40005746670 */
[----:B------:R-:W-:Y:S01]  /*21040*/  ISETP.GE.OR P1, PT, R33, R244, !P1 ;  /* 0x000000f42100720c */ /* 0x000fe20004f26670 */
[----:B------:R-:W2:Y:S01]  /*21050*/  I2F R168, R166 ;  /* 0x000000a600a87306 */ /* 0x000ea20000201400 */
[----:B------:R-:W-:Y:S01]  /*21060*/  FSEL R252, R22, -INF , !P6 ;  /* 0xff80000016fc7808 */ /* 0x000fe20007000000 */
[----:B------:R-:W-:Y:S01]  /*21070*/  IMAD.IADD R22, R243, 0x1, -R20 ;  /* 0x00000001f3167824 */ /* 0x000fe200078e0a14 */
[----:B------:R-:W-:Y:S02]  /*21080*/  FSEL R33, R21, -INF , !P2 ;  /* 0xff80000015217808 */ /* 0x000fe40005000000 */
[----:B------:R-:W-:Y:S02]  /*21090*/  IADD3 R21, R0, 0x18, RZ ;  /* 0x0000001800157810 */ /* 0x000fe40007ffe0ff */
[----:B------:R-:W-:Y:S01]  /*210a0*/  FSEL R29, R29, -INF , !P1 ;  /* 0xff8000001d1d7808 */ /* 0x000fe20004800000 */
[----:B------:R3:W4:Y:S01]  /*210b0*/  I2F R166, R26 ;  /* 0x0000001a00a67306 */ /* 0x0007220000201400 */
[----:B------:R-:W-:Y:S01]  /*210c0*/  ISETP.GE.AND P1, PT, R34, R247, PT ;  /* 0x000000f72200720c */ /* 0x000fe20003f26270 */
[----:B------:R-:W-:Y:S01]  /*210d0*/  IMAD.IADD R31, R245, 0x1, -R21 ;  /* 0x00000001f51f7824 */ /* 0x000fe200078e0a15 */
[----:B------:R-:W-:Y:S01]  /*210e0*/  IABS R22, R22 ;  /* 0x0000001600167213 */ /* 0x000fe20000000000 */
[----:B-1----:R-:W-:Y:S01]  /*210f0*/  FFMA.FTZ R169, -R242, R169, R16 ;  /* 0x000000a9f2a97223 */ /* 0x002fe20000010110 */
[----:B------:R-:W-:-:S02]  /*21100*/  ISETP.GE.AND P6, PT, R165, R248, PT ;  /* 0x000000f8a500720c */ /* 0x000fc40003fc6270 */
[----:B------:R-:W-:Y:S01]  /*21110*/  ISETP.GE.OR P1, PT, R34, R246, !P1 ;  /* 0x000000f62200720c */ /* 0x000fe20004f26670 */
[----:B--2---:R-:W-:Y:S01]  /*21120*/  FFMA.FTZ R23, -R242, R168, R23 ;  /* 0x000000a8f2177223 */ /* 0x004fe20000010117 */
[----:B------:R-:W-:Y:S01]  /*21130*/  ISETP.GE.OR P6, PT, R165, R244, !P6 ;  /* 0x000000f4a500720c */ /* 0x000fe200077c6670 */
[----:B------:R-:W1:Y:S01]  /*21140*/  I2F R22, R22 ;  /* 0x0000001600167306 */ /* 0x000e620000201400 */
[----:B------:R-:W-:Y:S02]  /*21150*/  IABS R31, R31 ;  /* 0x0000001f001f7213 */ /* 0x000fe40000000000 */
[----:B------:R-:W-:Y:S02]  /*21160*/  FSEL R16, R23, -INF , !P1 ;  /* 0xff80000017107808 */ /* 0x000fe40004800000 */
[----:B------:R-:W-:Y:S01]  /*21170*/  ISETP.GE.AND P2, PT, R165, R247, PT ;  /* 0x000000f7a500720c */ /* 0x000fe20003f46270 */
[----:B---3--:R-:W-:Y:S01]  /*21180*/  IMAD.MOV.U32 R26, RZ, RZ, R27 ;  /* 0x000000ffff1a7224 */ /* 0x008fe200078e001b */
[----:B------:R-:W-:Y:S01]  /*21190*/  ISETP.GE.AND P1, PT, R20, R248, PT ;  /* 0x000000f81400720c */ /* 0x000fe20003f26270 */
[----:B----4-:R-:W-:Y:S01]  /*211a0*/  FFMA.FTZ R166, -R242, R166, R18 ;  /* 0x000000a6f2a67223 */ /* 0x010fe20000010112 */
[----:B------:R-:W-:Y:S01]  /*211b0*/  IADD3 R18, R0, 0x19, RZ ;  /* 0x0000001900127810 */ /* 0x000fe20007ffe0ff */
[----:B------:R2:W3:Y:S01]  /*211c0*/  I2F R30, R26 ;  /* 0x0000001a001e7306 */ /* 0x0004e20000201400 */
[----:B------:R-:W-:-:S02]  /*211d0*/  FSEL R170, R169, -INF , !P6 ;  /* 0xff800000a9aa7808 */ /* 0x000fc40007000000 */
[----:B------:R-:W-:Y:S02]  /*211e0*/  ISETP.GE.AND P6, PT, R20, R247, PT ;  /* 0x000000f71400720c */ /* 0x000fe40003fc6270 */
[----:B------:R-:W-:Y:S01]  /*211f0*/  ISETP.GE.OR P2, PT, R165, R246, !P2 ;  /* 0x000000f6a500720c */ /* 0x000fe20005746670 */
[----:B-1----:R-:W-:Y:S01]  /*21200*/  FFMA.FTZ R19, -R242, R22, R19 ;  /* 0x00000016f2137223 */ /* 0x002fe20000010113 */
[C---:B------:R-:W-:Y:S01]  /*21210*/  ISETP.GE.OR P1, PT, R20.reuse, R244, !P1 ;  /* 0x000000f41400720c */ /* 0x040fe20004f26670 */
[----:B------:R1:W4:Y:S01]  /*21220*/  I2F R23, R31 ;  /* 0x0000001f00177306 */ /* 0x0003220000201400 */
[----:B------:R-:W-:Y:S02]  /*21230*/  ISETP.GE.OR P6, PT, R20, R246, !P6 ;  /* 0x000000f61400720c */ /* 0x000fe400077c6670 */
[----:B------:R-:W-:Y:S02]  /*21240*/  FSEL R174, R166, -INF , !P2 ;  /* 0xff800000a6ae7808 */ /* 0x000fe40005000000 */
[----:B------:R-:W-:-:S02]  /*21250*/  ISETP.GE.AND P2, PT, R21, R248, PT ;  /* 0x000000f81500720c */ /* 0x000fc40003f46270 */
[----:B------:R-:W-:Y:S01]  /*21260*/  FSEL R251, R19, -INF , !P6 ;  /* 0xff80000013fb7808 */ /* 0x000fe20007000000 */
[----:B--2---:R-:W2:Y:S01]  /*21270*/  LDSM.16.M88.4 R24, [R211+0x7000] ;  /* 0x00700000d318783b */ /* 0x004ea20000000200 */
[----:B---3--:R-:W-:Y:S01]  /*21280*/  FFMA.FTZ R30, -R242, R30, R17 ;  /* 0x0000001ef21e7223 */ /* 0x008fe20000010111 */
[----:B------:R-:W-:Y:S01]  /*21290*/  ISETP.GE.OR P2, PT, R21, R244, !P2 ;  /* 0x000000f41500720c */ /* 0x000fe20005746670 */
[----:B------:R-:W-:Y:S01]  /*212a0*/  IMAD.IADD R17, R243, 0x1, -R21 ;  /* 0x00000001f3117824 */ /* 0x000fe200078e0a15 */
[----:B------:R-:W-:Y:S02]  /*212b0*/  ISETP.GE.AND P6, PT, R18, R248, PT ;  /* 0x000000f81200720c */ /* 0x000fe40003fc6270 */
[----:B------:R-:W-:Y:S02]  /*212c0*/  FSEL R171, R30, -INF , !P1 ;  /* 0xff8000001eab7808 */ /* 0x000fe40004800000 */
[----:B------:R-:W-:Y:S01]  /*212d0*/  IABS R17, R17 ;  /* 0x0000001100117213 */ /* 0x000fe20000000000 */
[----:B-1----:R-:W-:Y:S01]  /*212e0*/  IMAD.IADD R31, R245, 0x1, -R18 ;  /* 0x00000001f51f7824 */ /* 0x002fe200078e0a12 */
[----:B------:R-:W-:Y:S01]  /*212f0*/  ISETP.GE.AND P1, PT, R21, R247, PT ;  /* 0x000000f71500720c */ /* 0x000fe20003f26270 */
[----:B----4-:R-:W-:Y:S01]  /*21300*/  FFMA.FTZ R12, -R242, R23, R12 ;  /* 0x00000017f20c7223 */ /* 0x010fe2000001010c */
[----:B------:R-:W-:-:S02]  /*21310*/  ISETP.GE.OR P6, PT, R18, R244, !P6 ;  /* 0x000000f41200720c */ /* 0x000fc400077c6670 */
[----:B------:R-:W1:Y:S01]  /*21320*/  I2F R17, R17 ;  /* 0x0000001100117306 */ /* 0x000e620000201400 */
[----:B------:R-:W-:Y:S02]  /*21330*/  IABS R20, R31 ;  /* 0x0000001f00147213 */ /* 0x000fe40000000000 */
[-C--:B------:R-:W-:Y:S01]  /*21340*/  ISETP.GE.OR P1, PT, R21, R246.reuse, !P1 ;  /* 0x000000f61500720c */ /* 0x080fe20004f26670 */
[----:B------:R-:W-:Y:S01]  /*21350*/  IMAD.IADD R21, R243, 0x1, -R18 ;  /* 0x00000001f3157824 */ /* 0x000fe200078e0a12 */
[----:B------:R-:W-:Y:S02]  /*21360*/  FSEL R172, R12, -INF , !P2 ;  /* 0xff8000000cac7808 */ /* 0x000fe40005000000 */
[C---:B------:R-:W-:Y:S01]  /*21370*/  ISETP.GE.AND P2, PT, R18.reuse, R247, PT ;  /* 0x000000f71200720c */ /* 0x040fe20003f46270 */
[----:B------:R-:W3:Y:S01]  /*21380*/  I2F R20, R20 ;  /* 0x0000001400147306 */ /* 0x000ee20000201400 */
[----:B------:R-:W-:Y:S02]  /*21390*/  IABS R21, R21 ;  /* 0x0000001500157213 */ /* 0x000fe40000000000 */
[----:B------:R-:W-:Y:S01]  /*213a0*/  ISETP.GE.OR P2, PT, R18, R246, !P2 ;  /* 0x000000f61200720c */ /* 0x000fe20005746670 */
[----:B-1----:R-:W-:Y:S01]  /*213b0*/  FFMA.FTZ R175, -R242, R17, R14 ;  /* 0x00000011f2af7223 */ /* 0x002fe2000001010e */
[----:B------:R-:W-:-:S03]  /*213c0*/  IADD3 R17, R0, 0x21, RZ ;  /* 0x0000002100117810 */ /* 0x000fc60007ffe0ff */
[----:B------:R-:W1:Y:S01]  /*213d0*/  I2F R14, R21 ;  /* 0x00000015000e7306 */ /* 0x000e620000201400 */
[----:B------:R-:W-:Y:S01]  /*213e0*/  FSEL R175, R175, -INF , !P1 ;  /* 0xff800000afaf7808 */ /* 0x000fe20004800000 */
[----:B---3--:R-:W-:Y:S01]  /*213f0*/  FFMA.FTZ R13, -R242, R20, R13 ;  /* 0x00000014f20d7223 */ /* 0x008fe2000001010d */
[----:B--2---:R-:W-:Y:S01]  /*21400*/  HMMA.16816.F32 R8, R176, R24, R8 ;  /* 0x00000018b008723c */ /* 0x004fe20000001808 */
[----:B------:R-:W-:-:S03]  /*21410*/  IMAD.IADD R20, R245, 0x1, -R17 ;  /* 0x00000001f5147824 */ /* 0x000fc600078e0a11 */
[----:B------:R-:W-:Y:S01]  /*21420*/  FSEL R173, R13, -INF , !P6 ;  /* 0xff8000000dad7808 */ /* 0x000fe20007000000 */
[----:B------:R-:W-:Y:S01]  /*21430*/  IMAD.IADD R13, R243, 0x1, -R17 ;  /* 0x00000001f30d7824 */ /* 0x000fe200078e0a11 */
[----:B------:R-:W-:Y:S02]  /*21440*/  IABS R20, R20 ;  /* 0x0000001400147213 */ /* 0x000fe40000000000 */
[----:B------:R-:W-:Y:S01]  /*21450*/  IADD3 R24, R0, 0x20, RZ ;  /* 0x0000002000187810 */ /* 0x000fe20007ffe0ff */
[----:B-1----:R-:W-:Y:S01]  /*21460*/  FFMA.FTZ R15, -R242, R14, R15 ;  /* 0x0000000ef20f7223 */ /* 0x002fe2000001010f */
[----:B------:R-:W-:Y:S01]  /*21470*/  IABS R13, R13 ;  /* 0x0000000d000d7213 */ /* 0x000fe20000000000 */
[----:B------:R-:W-:Y:S01]  /*21480*/  HMMA.16816.F32 R4, R176, R26, R4 ;  /* 0x0000001ab004723c */ /* 0x000fe20000001804 */
[C---:B------:R-:W-:Y:S01]  /*21490*/  ISETP.GE.AND P1, PT, R24.reuse, R248, PT ;  /* 0x000000f81800720c */ /* 0x040fe20003f26270 */
[--C-:B------:R-:W-:Y:S01]  /*214a0*/  IMAD.IADD R22, R245, 0x1, -R24.reuse ;  /* 0x00000001f5167824 */ /* 0x100fe200078e0a18 */
[----:B------:R-:W-:Y:S01]  /*214b0*/  FSEL R223, R15, -INF , !P2 ;  /* 0xff8000000fdf7808 */ /* 0x000fe20005000000 */
[----:B------:R-:W-:Y:S01]  /*214c0*/  IMAD.IADD R19, R243, 0x1, -R24 ;  /* 0x00000001f3137824 */ /* 0x000fe200078e0a18 */
[----:B------:R-:W-:Y:S01]  /*214d0*/  ISETP.GE.OR P1, PT, R24, R244, !P1 ;  /* 0x000000f41800720c */ /* 0x000fe20004f26670 */
[----:B------:R-:W1:Y:S01]  /*214e0*/  I2F R20, R20 ;  /* 0x0000001400147306 */ /* 0x000e620000201400 */
[----:B------:R-:W-:-:S02]  /*214f0*/  IABS R22, R22 ;  /* 0x0000001600167213 */ /* 0x000fc40000000000 */
[----:B------:R-:W-:Y:S02]  /*21500*/  IABS R19, R19 ;  /* 0x0000001300137213 */ /* 0x000fe40000000000 */
[C---:B------:R-:W-:Y:S02]  /*21510*/  ISETP.GE.AND P2, PT, R17.reuse, R248, PT ;  /* 0x000000f81100720c */ /* 0x040fe40003f46270 */
[----:B------:R-:W-:Y:S01]  /*21520*/  ISETP.GE.AND P6, PT, R24, R247, PT ;  /* 0x000000f71800720c */ /* 0x000fe20003fc6270 */
[----:B------:R-:W2:Y:S01]  /*21530*/  I2F R12, R22 ;  /* 0x00000016000c7306 */ /* 0x000ea20000201400 */
[----:B------:R-:W-:Y:S01]  /*21540*/  IMAD.MOV.U32 R18, RZ, RZ, R19 ;  /* 0x000000ffff127224 */ /* 0x000fe200078e0013 */
[----:B------:R-:W-:Y:S02]  /*21550*/  IADD3 R19, R0, 0x29, RZ ;  /* 0x0000002900137810 */ /* 0x000fe40007ffe0ff */
[----:B------:R-:W-:Y:S02]  /*21560*/  ISETP.GE.OR P2, PT, R17, R244, !P2 ;  /* 0x000000f41100720c */ /* 0x000fe40005746670 */
[----:B------:R-:W-:-:S02]  /*21570*/  ISETP.GE.OR P6, PT, R24, R246, !P6 ;  /* 0x000000f61800720c */ /* 0x000fc400077c6670 */
[----:B------:R3:W4:Y:S01]  /*21580*/  I2F R22, R13 ;  /* 0x0000000d00167306 */ /* 0x0007220000201400 */
[----:B-1----:R-:W-:Y:S02]  /*21590*/  FFMA.FTZ R9, -R242, R20, R9 ;  /* 0x00000014f2097223 */ /* 0x002fe40000010109 */
[----:B------:R-:W-:-:S03]  /*215a0*/  IMAD.IADD R20, R245, 0x1, -R19 ;  /* 0x00000001f5147824 */ /* 0x000fc600078e0a13 */
[----:B------:R-:W-:Y:S01]  /*215b0*/  FSEL R195, R9, -INF , !P2 ;  /* 0xff80000009c37808 */ /* 0x000fe20005000000 */
[----:B--2---:R-:W-:Y:S01]  /*215c0*/  FFMA.FTZ R12, -R242, R12, R8 ;  /* 0x0000000cf20c7223 */ /* 0x004fe20000010108 */
[----:B------:R-:W-:Y:S01]  /*215d0*/  IADD3 R8, R0, 0x28, RZ ;  /* 0x0000002800087810 */ /* 0x000fe20007ffe0ff */
[----:B------:R-:W1:Y:S01]  /*215e0*/  I2F R18, R18 ;  /* 0x0000001200127306 */ /* 0x000e620000201400 */
[----:B------:R-:W-:Y:S02]  /*215f0*/  IABS R20, R20 ;  /* 0x0000001400147213 */ /* 0x000fe40000000000 */
[----:B------:R-:W-:Y:S01]  /*21600*/  FSEL R194, R12, -INF , !P1 ;  /* 0xff8000000cc27808 */ /* 0x000fe20004800000 */
[--C-:B------:R-:W-:Y:S01]  /*21610*/  IMAD.IADD R21, R245, 0x1, -R8.reuse ;  /* 0x00000001f5157824 */ /* 0x100fe200078e0a08 */
[-C--:B------:R-:W-:Y:S01]  /*21620*/  ISETP.GE.AND P1, PT, R17, R247.reuse, PT ;  /* 0x000000f71100720c */ /* 0x080fe20003f26270 */
[----:B---3--:R-:W2:Y:S01]  /*21630*/  LDSM.16.M88.4 R12, [R211+0x7800] ;  /* 0x00780000d30c783b */ /* 0x008ea20000000200 */
[----:B------:R-:W-:Y:S01]  /*21640*/  IMAD.IADD R23, R243, 0x1, -R8 ;  /* 0x00000001f3177824 */ /* 0x000fe200078e0a08 */
[----:B------:R-:W-:Y:S01]  /*21650*/  ISETP.GE.AND P2, PT, R8, R247, PT ;  /* 0x000000f70800720c */ /* 0x000fe20003f46270 */
[----:B----4-:R-:W-:Y:S01]  /*21660*/  FFMA.FTZ R22, -R242, R22, R11 ;  /* 0x00000016f2167223 */ /* 0x010fe2000001010b */
[----:B------:R-:W-:Y:S01]  /*21670*/  IABS R21, R21 ;  /* 0x0000001500157213 */ /* 0x000fe20000000000 */
[----:B------:R-:W-:-:S04]  /*21680*/  DEPBAR.LE SB0, 0x0 ;  /* 0x000080000000791a */ /* 0x000fc80000000000 */
[----:B------:R-:W-:Y:S01]  /*21690*/  BAR.SYNC.DEFER_BLOCKING 0x0 ;  /* 0x0000000000007b1d */ /* 0x000fe20000010000 */
[----:B------:R-:W-:Y:S01]  /*216a0*/  ISETP.GE.OR P1, PT, R17, R246, !P1 ;  /* 0x000000f61100720c */ /* 0x000fe20004f26670 */
[----:B-1----:R-:W-:Y:S01]  /*216b0*/  FFMA.FTZ R18, -R242, R18, R10 ;  /* 0x00000012f2127223 */ /* 0x002fe2000001010a */
[----:B------:R-:W-:Y:S02]  /*216c0*/  IABS R17, R23 ;  /* 0x0000001700117213 */ /* 0x000fe40000000000 */
[----:B------:R-:W-:Y:S01]  /*216d0*/  IADD3 R10, R0, 0x30, RZ ;  /* 0x00000030000a7810 */ /* 0x000fe20007ffe0ff */
[----:B------:R-:W1:Y:S01]  /*216e0*/  I2F R21, R21 ;  /* 0x0000001500157306 */ /* 0x000e620000201400 */
[----:B------:R-:W-:Y:S02]  /*216f0*/  FSEL R190, R18, -INF , !P6 ;  /* 0xff80000012be7808 */ /* 0x000fe40007000000 */
[C---:B------:R-:W-:Y:S01]  /*21700*/  ISETP.GE.AND P6, PT, R8.reuse, R248, PT ;  /* 0x000000f80800720c */ /* 0x040fe20003fc6270 */
[----:B------:R-:W-:Y:S01]  /*21710*/  IMAD.IADD R18, R245, 0x1, -R10 ;  /* 0x00000001f5127824 */ /* 0x000fe200078e0a0a */
[----:B------:R-:W-:-:S02]  /*21720*/  ISETP.GE.OR P2, PT, R8, R246, !P2 ;  /* 0x000000f60800720c */ /* 0x000fc40005746670 */
[----:B------:R-:W-:Y:S01]  /*21730*/  ISETP.GE.OR P6, PT, R8, R244, !P6 ;  /* 0x000000f40800720c */ /* 0x000fe200077c6670 */
[----:B------:R3:W4:Y:S01]  /*21740*/  I2F R11, R17 ;  /* 0x00000011000b7306 */ /* 0x0007220000201400 */
[----:B------:R-:W-:Y:S02]  /*21750*/  FSEL R27, R22, -INF , !P1 ;  /* 0xff800000161b7808 */ /* 0x000fe40004800000 */
[----:B------:R-:W-:-:S04]  /*21760*/  ISETP.GE.AND P1, PT, R19, R248, PT ;  /* 0x000000f81300720c */ /* 0x000fc80003f26270 */
[----:B------:R-:W-:Y:S01]  /*21770*/  ISETP.GE.OR P1, PT, R19, R244, !P1 ;  /* 0x000000f41300720c */ /* 0x000fe20004f26670 */
[----:B-1----:R-:W-:-:S05]  /*21780*/  FFMA.FTZ R4, -R242, R21, R4 ;  /* 0x00000015f2047223 */ /* 0x002fca0000010104 */
[----:B------:R-:W-:Y:S02]  /*21790*/  FSEL R193, R4, -INF , !P6 ;  /* 0xff80000004c17808 */ /* 0x000fe40007000000 */
[----:B------:R-:W-:Y:S01]  /*217a0*/  IADD3 R4, R0, 0x31, RZ ;  /* 0x0000003100047810 */ /* 0x000fe20007ffe0ff */
[----:B---3--:R-:W-:Y:S01]  /*217b0*/  IMAD.IADD R17, R243, 0x1, -R19 ;  /* 0x00000001f3117824 */ /* 0x008fe200078e0a13 */
[C---:B--2---:R-:W-:Y:S01]  /*217c0*/  HMMA.16816.F32 R184, R176.reuse, R12, R184 ;  /* 0x0000000cb0b8723c */ /* 0x044fe200000018b8 */
[----:B----4-:R-:W-:Y:S01]  /*217d0*/  FFMA.FTZ R11, -R242, R11, R6 ;  /* 0x0000000bf20b7223 */ /* 0x010fe20000010106 */
[----:B------:R-:W-:Y:S02]  /*217e0*/  ISETP.GE.AND P6, PT, R19, R247, PT ;  /* 0x000000f71300720c */ /* 0x000fe40003fc6270 */
[----:B------:R-:W-:Y:S02]  /*217f0*/  IABS R9, R17 ;  /* 0x0000001100097213 */ /* 0x000fe40000000000 */
[----:B------:R-:W1:Y:S01]  /*21800*/  I2F R17, R20 ;  /* 0x0000001400117306 */ /* 0x000e620000201400 */
[--C-:B------:R-:W-:Y:S01]  /*21810*/  IMAD.IADD R12, R245, 0x1, -R4.reuse ;  /* 0x00000001f50c7824 */ /* 0x100fe200078e0a04 */
[----:B------:R-:W-:Y:S01]  /*21820*/  FSEL R191, R11, -INF , !P2 ;  /* 0xff8000000bbf7808 */ /* 0x000fe20005000000 */
[----:B------:R-:W-:Y:S01]  /*21830*/  IMAD.MOV.U32 R8, RZ, RZ, R9 ;  /* 0x000000ffff087224 */ /* 0x000fe200078e0009 */
[----:B------:R-:W-:Y:S01]  /*21840*/  IABS R9, R18 ;  /* 0x0000001200097213 */ /* 0x000fe20000000000 */
[C---:B------:R-:W-:Y:S01]  /*21850*/  IMAD.IADD R13, R243.reuse, 0x1, -R4 ;  /* 0x00000001f30d7824 */ /* 0x040fe200078e0a04 */
[----:B------:R-:W-:Y:S01]  /*21860*/  IABS R12, R12 ;  /* 0x0000000c000c7213 */ /* 0x000fe20000000000 */
[----:B------:R-:W-:Y:S01]  /*21870*/  IMAD.IADD R18, R243, 0x1, -R10 ;  /* 0x00000001f3127824 */ /* 0x000fe200078e0a0a */
[C---:B------:R-:W-:Y:S01]  /*21880*/  ISETP.GE.AND P2, PT, R10.reuse, R248, PT ;  /* 0x000000f80a00720c */ /* 0x040fe20003f46270 */
[----:B------:R-:W2:Y:S01]  /*21890*/  I2F R8, R8 ;  /* 0x0000000800087306 */ /* 0x000ea20000201400 */
[----:B------:R-:W-:Y:S01]  /*218a0*/  IABS R13, R13 ;  /* 0x0000000d000d7213 */ /* 0x000fe20000000000 */
[----:B------:R-:W-:Y:S01]  /*218b0*/  IMAD.MOV.U32 R11, RZ, RZ, R12 ;  /* 0x000000ffff0b7224 */ /* 0x000fe200078e000c */
[----:B------:R-:W-:Y:S01]  /*218c0*/  IABS R18, R18 ;  /* 0x0000001200127213 */ /* 0x000fe20000000000 */
[----:B------:R-:W-:Y:S01]  /*218d0*/  HMMA.16816.F32 R180, R176, R14, R180 ;  /* 0x0000000eb0b4723c */ /* 0x000fe200000018b4 */
[----:B------:R-:W-:Y:S01]  /*218e0*/  ISETP.GE.OR P2, PT, R10, R244, !P2 ;  /* 0x000000f40a00720c */ /* 0x000fe20005746670 */
[----:B-1----:R-:W-:-:S02]  /*218f0*/  FFMA.FTZ R17, -R242, R17, R5 ;  /* 0x00000011f2117223 */ /* 0x002fc40000010105 */
[----:B------:R-:W1:Y:S01]  /*21900*/  I2F R9, R9 ;  /* 0x0000000900097306 */ /* 0x000e620000201400 */
[----:B------:R-:W-:Y:S01]  /*21910*/  IADD3 R5, R0, 0x38, RZ ;  /* 0x0000003800057810 */ /* 0x000fe20007ffe0ff */
[----:B------:R-:W-:Y:S01]  /*21920*/  IMAD.MOV.U32 R6, RZ, RZ, R18 ;  /* 0x000000ffff067224 */ /* 0x000fe200078e0012 */
[----:B------:R-:W-:Y:S02]  /*21930*/  ISETP.GE.OR P6, PT, R19, R246, !P6 ;  /* 0x000000f61300720c */ /* 0x000fe400077c6670 */
[----:B------:R-:W-:Y:S01]  /*21940*/  FSEL R192, R17, -INF , !P1 ;  /* 0xff80000011c07808 */ /* 0x000fe20004800000 */
[----:B------:R-:W-:Y:S01]  /*21950*/  IMAD.IADD R12, R245, 0x1, -R5 ;  /* 0x00000001f50c7824 */ /* 0x000fe200078e0a05 */
[----:B------:R-:W-:Y:S01]  /*21960*/  ISETP.GE.AND P1, PT, R10, R247, PT ;  /* 0x000000f70a00720c */ /* 0x000fe20003f26270 */
[----:B--2---:R-:W-:Y:S01]  /*21970*/  FFMA.FTZ R8, -R242, R8, R7 ;  /* 0x00000008f2087223 */ /* 0x004fe20000010107 */
[----:B------:R-:W-:Y:S01]  /*21980*/  IADD3 R7, R0, 0x39, RZ ;  /* 0x0000003900077810 */ /* 0x000fe20007ffe0ff */
[----:B------:R-:W2:Y:S01]  /*21990*/  I2F R11, R11 ;  /* 0x0000000b000b7306 */ /* 0x000ea20000201400 */
[----:B------:R-:W-:Y:S01]  /*219a0*/  ISETP.GE.OR P1, PT, R10, R246, !P1 ;  /* 0x000000f60a00720c */ /* 0x000fe20004f26670 */
[----:B------:R-:W-:Y:S01]  /*219b0*/  IMAD.MOV.U32 R10, RZ, RZ, R13 ;  /* 0x000000ffff0a7224 */ /* 0x000fe200078e000d */
[----:B------:R-:W-:Y:S01]  /*219c0*/  FSEL R178, R8, -INF , !P6 ;  /* 0xff80000008b27808 */ /* 0x000fe20007000000 */
[----:B------:R-:W-:Y:S01]  /*219d0*/  IMAD.IADD R13, R243, 0x1, -R5 ;  /* 0x00000001f30d7824 */ /* 0x000fe200078e0a05 */
[----:B------:R-:W-:Y:S01]  /*219e0*/  ISETP.GE.AND P6, PT, R4, R248, PT ;  /* 0x000000f80400720c */ /* 0x000fe20003fc6270 */
[----:B-1----:R-:W-:Y:S01]  /*219f0*/  FFMA.FTZ R9, -R242, R9, R184 ;  /* 0x00000009f2097223 */ /* 0x002fe200000101b8 */
[----:B------:R-:W-:Y:S01]  /*21a00*/  IABS R12, R12 ;  /* 0x0000000c000c7213 */ /* 0x000fe20000000000 */
[----:B------:R-:W-:Y:S01]  /*21a10*/  IMAD.IADD R0, R245, 0x1, -R7 ;  /* 0x00000001f5007824 */ /* 0x000fe200078e0a07 */
[----:B------:R-:W-:Y:S01]  /*21a20*/  IABS R13, R13 ;  /* 0x0000000d000d7213 */ /* 0x000fe20000000000 */
[----:B------:R-:W1:Y:S01]  /*21a30*/  I2F R6, R6 ;  /* 0x0000000600067306 */ /* 0x000e620000201400 */
[----:B------:R-:W-:-:S02]  /*21a40*/  FSEL R26, R9, -INF , !P2 ;  /* 0xff800000091a7808 */ /* 0x000fc40005000000 */
[----:B------:R-:W-:Y:S02]  /*21a50*/  IABS R9, R0 ;  /* 0x0000000000097213 */ /* 0x000fe40000000000 */
[----:B------:R-:W-:Y:S01]  /*21a60*/  ISETP.GE.AND P2, PT, R4, R247, PT ;  /* 0x000000f70400720c */ /* 0x000fe20003f46270 */
[----:B--2---:R-:W-:Y:S01]  /*21a70*/  FFMA.FTZ R11, -R242, R11, R185 ;  /* 0x0000000bf20b7223 */ /* 0x004fe200000101b9 */
[C---:B------:R-:W-:Y:S01]  /*21a80*/  ISETP.GE.OR P6, PT, R4.reuse, R244, !P6 ;  /* 0x000000f40400720c */ /* 0x040fe200077c6670 */
[----:B------:R-:W2:Y:S01]  /*21a90*/  I2F R0, R13 ;  /* 0x0000000d00007306 */ /* 0x000ea20000201400 */
[----:B------:R-:W-:Y:S01]  /*21aa0*/  ISETP.GE.OR P2, PT, R4, R246, !P2 ;  /* 0x000000f60400720c */ /* 0x000fe20005746670 */
[----:B------:R-:W-:Y:S01]  /*21ab0*/  IMAD.IADD R4, R243, 0x1, -R7 ;  /* 0x00000001f3047824 */ /* 0x000fe200078e0a07 */
[----:B------:R-:W-:Y:S02]  /*21ac0*/  FSEL R25, R11, -INF , !P6 ;  /* 0xff8000000b197808 */ /* 0x000fe40007000000 */
[----:B------:R-:W-:-:S02]  /*21ad0*/  ISETP.GE.AND P6, PT, R5, R247, PT ;  /* 0x000000f70500720c */ /* 0x000fc40003fc6270 */
[----:B------:R-:W-:Y:S01]  /*21ae0*/  IABS R4, R4 ;  /* 0x0000000400047213 */ /* 0x000fe20000000000 */
[----:B------:R-:W3:Y:S01]  /*21af0*/  I2F R10, R10 ;  /* 0x0000000a000a7306 */ /* 0x000ee20000201400 */
[----:B-1----:R-:W-:Y:S01]  /*21b00*/  FFMA.FTZ R6, -R242, R6, R186 ;  /* 0x00000006f2067223 */ /* 0x002fe200000101ba */
[----:B------:R-:W-:-:S04]  /*21b10*/  ISETP.GE.OR P6, PT, R5, R246, !P6 ;  /* 0x000000f60500720c */ /* 0x000fc800077c6670 */
[----:B------:R-:W-:Y:S02]  /*21b20*/  FSEL R21, R6, -INF , !P1 ;  /* 0xff80000006157808 */ /* 0x000fe40004800000 */
[----:B------:R-:W1:Y:S01]  /*21b30*/  I2F R8, R12 ;  /* 0x0000000c00087306 */ /* 0x000e620000201400 */
[----:B--2---:R-:W-:Y:S01]  /*21b40*/  FFMA.FTZ R0, -R242, R0, R182 ;  /* 0x00000000f2007223 */ /* 0x004fe200000101b6 */
[----:B------:R-:W-:-:S04]  /*21b50*/  ISETP.GE.AND P1, PT, R5, R248, PT ;  /* 0x000000f80500720c */ /* 0x000fc80003f26270 */
[----:B------:R-:W-:Y:S02]  /*21b60*/  FSEL R166, R0, -INF , !P6 ;  /* 0xff80000000a67808 */ /* 0x000fe40007000000 */
[----:B------:R-:W2:Y:S01]  /*21b70*/  I2F R9, R9 ;  /* 0x0000000900097306 */ /* 0x000ea20000201400 */
[----:B------:R-:W-:Y:S01]  /*21b80*/  ISETP.GT.AND P6, PT, R240, R228, PT ;  /* 0x000000e4f000720c */ /* 0x000fe20003fc4270 */
[----:B---3--:R-:W-:Y:S01]  /*21b90*/  FFMA.FTZ R10, -R242, R10, R187 ;  /* 0x0000000af20a7223 */ /* 0x008fe200000101bb */
[----:B------:R-:W-:-:S04]  /*21ba0*/  ISETP.GE.OR P1, PT, R5, R244, !P1 ;  /* 0x000000f40500720c */ /* 0x000fc80004f26670 */
[----:B------:R-:W-:Y:S01]  /*21bb0*/  FSEL R20, R10, -INF , !P2 ;  /* 0xff8000000a147808 */ /* 0x000fe20005000000 */
[----:B------:R-:W3:Y:S01]  /*21bc0*/  I2F R4, R4 ;  /* 0x0000000400047306 */ /* 0x000ee20000201400 */
[----:B-1----:R-:W-:Y:S01]  /*21bd0*/  FFMA.FTZ R8, -R242, R8, R180 ;  /* 0x00000008f2087223 */ /* 0x002fe200000101b4 */
[----:B------:R-:W-:-:S04]  /*21be0*/  ISETP.GE.AND P2, PT, R7, R248, PT ;  /* 0x000000f80700720c */ /* 0x000fc80003f46270 */
[----:B------:R-:W-:Y:S02]  /*21bf0*/  FSEL R23, R8, -INF , !P1 ;  /* 0xff80000008177808 */ /* 0x000fe40004800000 */
[C---:B------:R-:W-:Y:S01]  /*21c00*/  ISETP.GE.AND P1, PT, R7.reuse, R247, PT ;  /* 0x000000f70700720c */ /* 0x040fe20003f26270 */
[C---:B--2---:R-:W-:Y:S01]  /*21c10*/  FFMA.FTZ R9, -R242.reuse, R9, R181 ;  /* 0x00000009f2097223 */ /* 0x044fe200000101b5 */
[C---:B------:R-:W-:Y:S02]  /*21c20*/  ISETP.GE.OR P2, PT, R7.reuse, R244, !P2 ;  /* 0x000000f40700720c */ /* 0x040fe40005746670 */
[----:B------:R-:W-:Y:S02]  /*21c30*/  ISETP.GE.OR P1, PT, R7, R246, !P1 ;  /* 0x000000f60700720c */ /* 0x000fe40004f26670 */
[----:B------:R-:W-:Y:S01]  /*21c40*/  FSEL R22, R9, -INF , !P2 ;  /* 0xff80000009167808 */ /* 0x000fe20005000000 */
[----:B---3--:R-:W-:-:S05]  /*21c50*/  FFMA.FTZ R4, -R242, R4, R183 ;  /* 0x00000004f2047223 */ /* 0x008fca00000101b7 */
        /* <DEDUP_REMOVED lines=67> */
.L_x_7092:
[----:B------:R-:W-:Y:S02]  /*22090*/  ULDC.64 UR4, c[0x0][0x118] ;  /* 0x0000460000047ab9 */ /* 0x000fe40000000a00 */
[----:B------:R-:W2:Y:S02]  /*220a0*/  LD.E R8, [R196.64+0x38] ;  /* 0x00003804c4087980 */ /* 0x000ea4000c101900 */
[----:B--2---:R-:W-:-:S04]  /*220b0*/  LEA R8, -R8, RZ, 0x6 ;  /* 0x000000ff08087211 */ /* 0x004fc800078e31ff */
[----:B------:R-:W-:Y:S02]  /*220c0*/  SHF.R.S32.HI R7, RZ, 0x1f, R8 ;  /* 0x0000001fff077819 */ /* 0x000fe40000011408 */
.L_x_7093:
[----:B------:R-:W-:Y:S05]  /*220d0*/  BSYNC B0 ;  /* 0x0000000000007941 */ /* 0x000fea0003800000 */
.L_x_7091:
        /* <DEDUP_REMOVED lines=130> */
.L_x_7090:
[----:B------:R-:W-:Y:S05]  /*22900*/  BSYNC B1 ;  /* 0x0000000000017941 */ /* 0x000fea0003800000 */
.L_x_7089:
[----:B------:R-:W-:Y:S01]  /*22910*/  ULDC.64 UR4, c[0x0][0x118] ;  /* 0x0000460000047ab9 */ /* 0x000fe20000000a00 */
[----:B-1----:R-:W-:Y:S01]  /*22920*/  FMNMX.FTZ R6, R164, R32, !PT ;  /* 0x00000020a4067209 */ /* 0x002fe20007810000 */
[----:B------:R-:W2:Y:S01]  /*22930*/  LD.E R169, [R196.64+0xdc] ;  /* 0x0000dc04c4a97980 */ /* 0x000ea2000c101900 */
[----:B------:R-:W-:-:S02]  /*22940*/  FMNMX.FTZ R5, R3, R28, !PT ;  /* 0x0000001c03057209 */ /* 0x000fc40007810000 */
[----:B------:R-:W-:Y:S01]  /*22950*/  FMNMX.FTZ R6, R35, R6, !PT ;  /* 0x0000000623067209 */ /* 0x000fe20007810000 */
[----:B------:R-:W-:Y:S01]  /*22960*/  LDSM.16.MT88.4 R8, [R222+0x10000] ;  /* 0x01000000de08783b */ /* 0x000fe20000004200 */
[----:B------:R-:W-:Y:S02]  /*22970*/  FMNMX.FTZ R5, R2, R5, !PT ;  /* 0x0000000502057209 */ /* 0x000fe40007810000 */
[----:B------:R-:W-:Y:S01]  /*22980*/  MOV R7, R33 ;  /* 0x0000002100077202 */ /* 0x000fe20000000f00 */
        /* <DEDUP_REMOVED lines=44> */
[----:B------:R-:W-:-:S03]  /*22c50*/  FMUL.FTZ R168, R169, R33 ;  /* 0x00000021a9a87220 */ /* 0x000fc60000410000 */
[----:B------:R-:W-:Y:S02]  /*22c60*/  FSEL R24, R24, RZ, P1 ;  /* 0x000000ff18187208 */ /* 0x000fe40000800000 */
[----:B------:R-:W-:-:S03]  /*22c70*/  FSEL R168, R168, RZ, P0 ;  /* 0x000000ffa8a87208 */ /* 0x000fc60000000000 */
[-C--:B------:R-:W-:Y:S02]  /*22c80*/  FFMA.FTZ R31, R35, R169.reuse, -R24 ;  /* 0x000000a9231f7223 */ /* 0x080fe40000010818 */
[-C--:B------:R-:W-:Y:S02]  /*22c90*/  FFMA.FTZ R35, R16, R169.reuse, -R168 ;  /* 0x000000a910237223 */ /* 0x080fe400000108a8 */
[----:B------:R-:W1:Y:S01]  /*22ca0*/  LDSM.16.MT88.4 R16, [R221+0x10000] ;  /* 0x01000000dd10783b */ /* 0x000e620000004200 */
[-CC-:B------:R-:W-:Y:S02]  /*22cb0*/  FFMA.FTZ R30, R29, R169.reuse, -R24.reuse ;  /* 0x000000a91d1e7223 */ /* 0x180fe40000010818 */
[-CC-:B------:R-:W-:Y:S02]  /*22cc0*/  FFMA.FTZ R32, R32, R169.reuse, -R24.reuse ;  /* 0x000000a920207223 */ /* 0x180fe40000010818 */
[-C--:B------:R-:W-:Y:S02]  /*22cd0*/  FFMA.FTZ R29, R7, R169.reuse, -R24 ;  /* 0x000000a9071d7223 */ /* 0x080fe40000010818 */
[----:B------:R-:W-:-:S02]  /*22ce0*/  FFMA.FTZ R28, R28, R169, -R168 ;  /* 0x000000a91c1c7223 */ /* 0x000fc400000108a8 */
[-CC-:B------:R-:W-:Y:S02]  /*22cf0*/  FFMA.FTZ R2, R2, R169.reuse, -R168.reuse ;  /* 0x000000a902027223 */ /* 0x180fe400000108a8 */
[----:B------:R-:W-:Y:S02]  /*22d00*/  FFMA.FTZ R0, R252, R169, -R168 ;  /* 0x000000a9fc007223 */ /* 0x000fe400000108a8 */
[C---:B------:R-:W-:Y:S02]  /*22d10*/  FMUL.FTZ R3, R169.reuse, R5 ;  /* 0x00000005a9037220 */ /* 0x040fe40000410000 */
[----:B------:R-:W-:Y:S01]  /*22d20*/  FMUL.FTZ R4, R169, R4 ;  /* 0x00000004a9047220 */ /* 0x000fe20000410000 */
[----:B------:R-:W-:Y:S08]  /*22d30*/  MUFU.EX2 R32, R32 ;  /* 0x0000002000207308 */ /* 0x000ff00000000800 */
[----:B------:R-:W-:Y:S08]  /*22d40*/  MUFU.EX2 R31, R31 ;  /* 0x0000001f001f7308 */ /* 0x000ff00000000800 */
[----:B------:R-:W-:Y:S08]  /*22d50*/  MUFU.EX2 R30, R30 ;  /* 0x0000001e001e7308 */ /* 0x000ff00000000800 */
[----:B------:R-:W-:Y:S08]  /*22d60*/  MUFU.EX2 R29, R29 ;  /* 0x0000001d001d7308 */ /* 0x000ff00000000800 */
[----:B------:R-:W-:Y:S08]  /*22d70*/  MUFU.EX2 R28, R28 ;  /* 0x0000001c001c7308 */ /* 0x000ff00000000800 */
[----:B------:R-:W2:Y:S08]  /*22d80*/  MUFU.EX2 R2, R2 ;  /* 0x0000000200027308 */ /* 0x000eb00000000800 */
[----:B------:R-:W-:Y:S08]  /*22d90*/  MUFU.EX2 R0, R0 ;  /* 0x0000000000007308 */ /* 0x000ff00000000800 */
[----:B------:R-:W3:Y:S08]  /*22da0*/  MUFU.EX2 R35, R35 ;  /* 0x0000002300237308 */ /* 0x000ef00000000800 */
[----:B------:R4:W5:Y:S08]  /*22db0*/  MUFU.EX2 R164, R4 ;  /* 0x0000000400a47308 */ /* 0x0009700000000800 */
[----:B------:R-:W1:Y:S01]  /*22dc0*/  MUFU.EX2 R3, R3 ;  /* 0x0000000300037308 */ /* 0x000e620000000800 */
[----:B--2---:R-:W-:-:S02]  /*22dd0*/  F2FP.PACK_AB R5, R2, R28 ;  /* 0x0000001c0205723e */ /* 0x004fc400000000ff */
[----:B------:R-:W-:Y:S02]  /*22de0*/  F2FP.PACK_AB R6, R29, R30 ;  /* 0x0000001e1d06723e */ /* 0x000fe400000000ff */
[----:B---3--:R-:W-:Y:S02]  /*22df0*/  F2FP.PACK_AB R7, R35, R0 ;  /* 0x000000002307723e */ /* 0x008fe400000000ff */
[----:B----4-:R-:W-:Y:S01]  /*22e00*/  F2FP.PACK_AB R4, R31, R32 ;  /* 0x000000201f04723e */ /* 0x010fe200000000ff */
[-C--:B-----5:R-:W-:Y:S02]  /*22e10*/  FMUL.FTZ R160, R160, R164.reuse ;  /* 0x000000a4a0a07220 */ /* 0x0a0fe40000410000 */
[-C--:B------:R-:W-:Y:S02]  /*22e20*/  FMUL.FTZ R161, R161, R164.reuse ;  /* 0x000000a4a1a17220 */ /* 0x080fe40000410000 */
[-C--:B------:R-:W-:Y:S02]  /*22e30*/  FMUL.FTZ R156, R156, R164.reuse ;  /* 0x000000a49c9c7220 */ /* 0x080fe40000410000 */
[----:B------:R-:W-:-:S02]  /*22e40*/  FMUL.FTZ R157, R157, R164 ;  /* 0x000000a49d9d7220 */ /* 0x000fc40000410000 */
[-C--:B-1----:R-:W-:Y:S02]  /*22e50*/  FMUL.FTZ R162, R162, R3.reuse ;  /* 0x00000003a2a27220 */ /* 0x082fe40000410000 */
[-C--:B------:R-:W-:Y:S02]  /*22e60*/  FMUL.FTZ R163, R163, R3.reuse ;  /* 0x00000003a3a37220 */ /* 0x080fe40000410000 */
[-C--:B------:R-:W-:Y:S02]  /*22e70*/  FMUL.FTZ R158, R158, R3.reuse ;  /* 0x000000039e9e7220 */ /* 0x080fe40000410000 */
[----:B------:R-:W-:Y:S02]  /*22e80*/  FMUL.FTZ R159, R159, R3 ;  /* 0x000000039f9f7220 */ /* 0x000fe40000410000 */
[-C--:B------:R-:W-:Y:S01]  /*22e90*/  FMUL.FTZ R152, R152, R164.reuse ;  /* 0x000000a498987220 */ /* 0x080fe20000410000 */
[----:B------:R-:W-:Y:S01]  /*22ea0*/  HMMA.16816.F32 R160, R4, R8, R160 ;  /* 0x0000000804a0723c */ /* 0x000fe200000018a0 */
[----:B------:R-:W-:-:S02]  /*22eb0*/  FMUL.FTZ R153, R153, R164 ;  /* 0x000000a499997220 */ /* 0x000fc40000410000 */
[-C--:B------:R-:W-:Y:S02]  /*22ec0*/  FMUL.FTZ R154, R154, R3.reuse ;  /* 0x000000039a9a7220 */ /* 0x080fe40000410000 */
[-C--:B------:R-:W-:Y:S02]  /*22ed0*/  FMUL.FTZ R155, R155, R3.reuse ;  /* 0x000000039b9b7220 */ /* 0x080fe40000410000 */
[-C--:B------:R-:W-:Y:S01]  /*22ee0*/  FMUL.FTZ R148, R148, R164.reuse ;  /* 0x000000a494947220 */ /* 0x080fe20000410000 */
[----:B------:R-:W-:Y:S01]  /*22ef0*/  HMMA.16816.F32 R156, R4, R10, R156 ;  /* 0x0000000a049c723c */ /* 0x000fe2000000189c */
[----:B------:R-:W-:Y:S01]  /*22f00*/  FMUL.FTZ R149, R149, R164 ;  /* 0x000000a495957220 */ /* 0x000fe20000410000 */
[----:B------:R-:W1:Y:S01]  /*22f10*/  LDSM.16.MT88.4 R8, [R219+0x10000] ;  /* 0x01000000db08783b */ /* 0x000e620000004200 */
[-C--:B------:R-:W-:Y:S02]  /*22f20*/  FMUL.FTZ R150, R150, R3.reuse ;  /* 0x0000000396967220 */ /* 0x080fe40000410000 */
[----:B------:R-:W-:-:S03]  /*22f30*/  FMUL.FTZ R151, R151, R3 ;  /* 0x0000000397977220 */ /* 0x000fc60000410000 */
[C---:B------:R-:W-:Y:S08]  /*22f40*/  HMMA.16816.F32 R152, R4.reuse, R16, R152 ;  /* 0x000000100498723c */ /* 0x040ff00000001898 */
[----:B------:R-:W-:Y:S01]  /*22f50*/  HMMA.16816.F32 R148, R4, R18, R148 ;  /* 0x000000120494723c */ /* 0x000fe20000001894 */
[----:B------:R-:W2:Y:S01]  /*22f60*/  LDSM.16.MT88.4 R16, [R222+0x12000] ;  /* 0x01200000de10783b */ /* 0x000ea20000004200 */
[----:B------:R-:W-:-:S02]  /*22f70*/  FMUL.FTZ R144, R144, R164 ;  /* 0x000000a490907220 */ /* 0x000fc40000410000 */
[-C--:B------:R-:W-:Y:S02]  /*22f80*/  FMUL.FTZ R145, R145, R164.reuse ;  /* 0x000000a491917220 */ /* 0x080fe40000410000 */
[-C--:B------:R-:W-:Y:S02]  /*22f90*/  FMUL.FTZ R146, R146, R3.reuse ;  /* 0x0000000392927220 */ /* 0x080fe40000410000 */
[-C--:B------:R-:W-:Y:S02]  /*22fa0*/  FMUL.FTZ R147, R147, R3.reuse ;  /* 0x0000000393937220 */ /* 0x080fe40000410000 */
[-C--:B------:R-:W-:Y:S02]  /*22fb0*/  FMUL.FTZ R140, R140, R164.reuse ;  /* 0x000000a48c8c7220 */ /* 0x080fe40000410000 */
[----:B------:R-:W-:Y:S02]  /*22fc0*/  FMUL.FTZ R141, R141, R164 ;  /* 0x000000a48d8d7220 */ /* 0x000fe40000410000 */
        /* <DEDUP_REMOVED lines=9> */
[-C--:B------:R-:W-:Y:S01]  /*23060*/  FMUL.FTZ R135, R135, R3.reuse ;  /* 0x0000000387877220 */ /* 0x080fe20000410000 */
[----:B------:R-:W-:Y:S01]  /*23070*/  HMMA.16816.F32 R144, R4, R12, R144 ;  /* 0x0000000c0490723c */ /* 0x000fe20000001890 */
        /* <DEDUP_REMOVED lines=10> */
[----:B------:R-:W-:-:S07]  /*23120*/  FMUL.FTZ R43, R43, R3 ;  /* 0x000000032b2b7220 */ /* 0x000fce0000410000 */
[C---:B------:R-:W-:Y:S01]  /*23130*/  HMMA.16816.F32 R132, R4.reuse, R10, R132 ;  /* 0x0000000a0484723c */ /* 0x040fe20000001884 */
[----:B------:R-:W1:Y:S07]  /*23140*/  LDSM.16.MT88.4 R8, [R220+0x12000] ;  /* 0x01200000dc08783b */ /* 0x000e6e0000004200 */
[C---:B--2---:R-:W-:Y:S08]  /*23150*/  HMMA.16816.F32 R36, R4.reuse, R16, R36 ;  /* 0x000000100424723c */ /* 0x044ff00000001824 */
        /* <DEDUP_REMOVED lines=101> */
[----:B------:R-:W-:-:S02]  /*237b0*/  FFMA.FTZ R170, R170, R169, -R24 ;  /* 0x000000a9aaaa7223 */ /* 0x000fc40000010818 */
[-CC-:B------:R-:W-:Y:S02]  /*237c0*/  FFMA.FTZ R171, R171, R169.reuse, -R24.reuse ;  /* 0x000000a9abab7223 */ /* 0x180fe40000010818 */
[-CC-:B------:R-:W-:Y:S02]  /*237d0*/  FFMA.FTZ R172, R172, R169.reuse, -R24.reuse ;  /* 0x000000a9acac7223 */ /* 0x180fe40000010818 */
[-C--:B------:R-:W-:Y:S02]  /*237e0*/  FFMA.FTZ R173, R173, R169.reuse, -R24 ;  /* 0x000000a9adad7223 */ /* 0x080fe40000010818 */
[-CC-:B------:R-:W-:Y:S02]  /*237f0*/  FFMA.FTZ R174, R174, R169.reuse, -R168.reuse ;  /* 0x000000a9aeae7223 */ /* 0x180fe400000108a8 */
[-CC-:B------:R-:W-:Y:S02]  /*23800*/  FFMA.FTZ R176, R251, R169.reuse, -R168.reuse ;  /* 0x000000a9fbb07223 */ /* 0x180fe400000108a8 */
[----:B------:R-:W-:-:S02]  /*23810*/  FFMA.FTZ R175, R175, R169, -R168 ;  /* 0x000000a9afaf7223 */ /* 0x000fc400000108a8 */
[----:B------:R-:W-:Y:S01]  /*23820*/  FFMA.FTZ R177, R223, R169, -R168 ;  /* 0x000000a9dfb17223 */ /* 0x000fe200000108a8 */
[----:B------:R-:W-:Y:S08]  /*23830*/  MUFU.EX2 R170, R170 ;  /* 0x000000aa00aa7308 */ /* 0x000ff00000000800 */
[----:B------:R-:W4:Y:S08]  /*23840*/  MUFU.EX2 R171, R171 ;  /* 0x000000ab00ab7308 */ /* 0x000f300000000800 */
[----:B------:R-:W-:Y:S08]  /*23850*/  MUFU.EX2 R172, R172 ;  /* 0x000000ac00ac7308 */ /* 0x000ff00000000800 */
[----:B------:R-:W-:Y:S08]  /*23860*/  MUFU.EX2 R173, R173 ;  /* 0x000000ad00ad7308 */ /* 0x000ff00000000800 */
[----:B------:R-:W-:Y:S08]  /*23870*/  MUFU.EX2 R174, R174 ;  /* 0x000000ae00ae7308 */ /* 0x000ff00000000800 */
[----:B------:R-:W5:Y:S08]  /*23880*/  MUFU.EX2 R176, R176 ;  /* 0x000000b000b07308 */ /* 0x000f700000000800 */
[----:B------:R-:W-:Y:S08]  /*23890*/  MUFU.EX2 R175, R175 ;  /* 0x000000af00af7308 */ /* 0x000ff00000000800 */
[----:B------:R-:W1:Y:S01]  /*238a0*/  MUFU.EX2 R177, R177 ;  /* 0x000000b100b17308 */ /* 0x000e620000000800 */
        /* <DEDUP_REMOVED lines=13> */
[----:B------:R-:W-:Y:S02]  /*23980*/  FMUL.FTZ R129, R129, R164 ;  /* 0x000000a481817220 */ /* 0x000fe40000410000 */
[-C--:B------:R-:W-:Y:S02]  /*23990*/  FMUL.FTZ R130, R130, R3.reuse ;  /* 0x0000000382827220 */ /* 0x080fe40000410000 */
[----:B------:R-:W-:Y:S01]  /*239a0*/  FMUL.FTZ R131, R131, R3 ;  /* 0x0000000383837220 */ /* 0x000fe20000410000 */
[C---:B---3--:R-:W-:Y:S08]  /*239b0*/  HMMA.16816.F32 R116, R4.reuse, R12, R116 ;  /* 0x0000000c0474723c */ /* 0x048ff00000001874 */
[C---:B------:R-:W-:Y:S01]  /*239c0*/  HMMA.16816.F32 R120, R4.reuse, R14, R120 ;  /* 0x0000000e0478723c */ /* 0x040fe20000001878 */
[----:B------:R-:W3:Y:S07]  /*239d0*/  LDSM.16.MT88.4 R12, [R221+0x10800] ;  /* 0x01080000dd0c783b */ /* 0x000eee0000004200 */
[C---:B-1----:R-:W-:Y:S08]  /*239e0*/  HMMA.16816.F32 R124, R4.reuse, R8, R124 ;  /* 0x00000008047c723c */ /* 0x042ff0000000187c */
[----:B------:R-:W-:Y:S01]  /*239f0*/  HMMA.16816.F32 R128, R4, R10, R128 ;  /* 0x0000000a0480723c */ /* 0x000fe20000001880 */
[----:B------:R-:W-:Y:S06]  /*23a00*/  LDSM.16.MT88.4 R8, [R220+0x10800] ;  /* 0x01080000dc08783b */ /* 0x000fec0000004200 */
[----:B----4-:R-:W-:-:S02]  /*23a10*/  F2FP.PACK_AB R4, R171, R170 ;  /* 0x000000aaab04723e */ /* 0x010fc400000000ff */
[----:B-----5:R-:W-:Y:S02]  /*23a20*/  F2FP.PACK_AB R5, R176, R174 ;  /* 0x000000aeb005723e */ /* 0x020fe400000000ff */
[----:B------:R-:W-:Y:S02]  /*23a30*/  F2FP.PACK_AB R6, R173, R172 ;  /* 0x000000acad06723e */ /* 0x000fe400000000ff */
[----:B------:R-:W-:-:S07]  /*23a40*/  F2FP.PACK_AB R7, R177, R175 ;  /* 0x000000afb107723e */ /* 0x000fce00000000ff */
[C---:B--2---:R-:W-:Y:S08]  /*23a50*/  HMMA.16816.F32 R160, R4.reuse, R16, R160 ;  /* 0x0000001004a0723c */ /* 0x044ff000000018a0 */
        /* <DEDUP_REMOVED lines=39> */
[----:B------:R-:W-:Y:S01]  /*23cd0*/  HMMA.16816.F32 R112, R4, R14, R112 ;  /* 0x0000000e0470723c */ /* 0x000fe20000001870 */
[----:B------:R-:W2:Y:S01]  /*23ce0*/  LDSM.16.MT88.4 R12, [R222+0x11000] ;  /* 0x01100000de0c783b */ /* 0x000ea20000004200 */
[----:B------:R-:W-:-:S02]  /*23cf0*/  FFMA.FTZ R179, R194, R169, -R24 ;  /* 0x000000a9c2b37223 */ /* 0x000fc40000010818 */
[----:B------:R-:W-:-:S04]  /*23d00*/  FFMA.FTZ R180, R195, R169, -R24 ;  /* 0x000000a9c3b47223 */ /* 0x000fc80000010818 */
[----:B-1----:R-:W-:Y:S01]  /*23d10*/  HMMA.16816.F32 R124, R4, R16, R124 ;  /* 0x00000010047c723c */ /* 0x002fe2000000187c */
[-CC-:B------:R-:W-:Y:S02]  /*23d20*/  FFMA.FTZ R181, R193, R169.reuse, -R24.reuse ;  /* 0x000000a9c1b57223 */ /* 0x180fe40000010818 */
[----:B------:R-:W-:-:S05]  /*23d30*/  FFMA.FTZ R182, R192, R169, -R24 ;  /* 0x000000a9c0b67223 */ /* 0x000fca0000010818 */
[C---:B------:R-:W-:Y:S01]  /*23d40*/  HMMA.16816.F32 R128, R4.reuse, R18, R128 ;  /* 0x000000120480723c */ /* 0x040fe20000001880 */
[----:B------:R-:W1:Y:S01]  /*23d50*/  LDSM.16.MT88.4 R16, [R220+0x11000] ;  /* 0x01100000dc10783b */ /* 0x000e620000004200 */
[-CC-:B------:R-:W-:Y:S02]  /*23d60*/  FFMA.FTZ R183, R190, R169.reuse, -R168.reuse ;  /* 0x000000a9beb77223 */ /* 0x180fe400000108a8 */
[-CC-:B------:R-:W-:Y:S02]  /*23d70*/  FFMA.FTZ R185, R27, R169.reuse, -R168.reuse ;  /* 0x000000a91bb97223 */ /* 0x180fe400000108a8 */
[-CC-:B------:R-:W-:Y:S02]  /*23d80*/  FFMA.FTZ R184, R191, R169.reuse, -R168.reuse ;  /* 0x000000a9bfb87223 */ /* 0x180fe400000108a8 */
        /* <DEDUP_REMOVED lines=9> */
[C---:B---3--:R-:W-:Y:S08]  /*23e20*/  HMMA.16816.F32 R116, R4.reuse, R8, R116 ;  /* 0x000000080474723c */ /* 0x048ff00000001874 */
[----:B------:R-:W-:Y:S01]  /*23e30*/  HMMA.16816.F32 R120, R4, R10, R120 ;  /* 0x0000000a0478723c */ /* 0x000fe20000001878 */
[----:B------:R-:W3:Y:S06]  /*23e40*/  LDSM.16.MT88.4 R8, [R221+0x11000] ;  /* 0x01100000dd08783b */ /* 0x000eec0000004200 */
[----:B----4-:R-:W-:-:S02]  /*23e50*/  F2FP.PACK_AB R4, R180, R179 ;  /* 0x000000b3b404723e */ /* 0x010fc400000000ff */
[----:B-----5:R-:W-:Y:S02]  /*23e60*/  F2FP.PACK_AB R5, R185, R183 ;  /* 0x000000b7b905723e */ /* 0x020fe400000000ff */
[----:B------:R-:W-:Y:S02]  /*23e70*/  F2FP.PACK_AB R6, R182, R181 ;  /* 0x000000b5b606723e */ /* 0x000fe400000000ff */
[----:B-1----:R-:W-:-:S07]  /*23e80*/  F2FP.PACK_AB R7, R178, R184 ;  /* 0x000000b8b207723e */ /* 0x002fce00000000ff */
[C---:B--2---:R-:W-:Y:S08]  /*23e90*/  HMMA.16816.F32 R160, R4.reuse, R12, R160 ;  /* 0x0000000c04a0723c */ /* 0x044ff000000018a0 */
[C---:B------:R-:W-:Y:S01]  /*23ea0*/  HMMA.16816.F32 R156, R4.reuse, R14, R156 ;  /* 0x0000000e049c723c */ /* 0x040fe2000000189c */
[----:B------:R-:W1:Y:S07]  /*23eb0*/  LDSM.16.MT88.4 R12, [R219+0x11000] ;  /* 0x01100000db0c783b */ /* 0x000e6e0000004200 */
[C---:B------:R-:W-:Y:S08]  /*23ec0*/  HMMA.16816.F32 R144, R4.reuse, R16, R144 ;  /* 0x000000100490723c */ /* 0x040ff00000001890 */
        /* <DEDUP_REMOVED lines=46> */
[----:B------:R-:W-:Y:S01]  /*241b0*/  MUFU.EX2 R186, R186 ;  /* 0x000000ba00ba7308 */ /* 0x000fe20000000800 */
[C---:B---3--:R-:W-:Y:S01]  /*241c0*/  HMMA.16816.F32 R108, R4.reuse, R8, R108 ;  /* 0x00000008046c723c */ /* 0x048fe2000000186c */
[----:B------:R-:W3:Y:S04]  /*241d0*/  LDSM.16.MT88.4 R24, [R222+0x11800] ;  /* 0x01180000de18783b */ /* 0x000ee80000004200 */
[----:B------:R-:W4:Y:S02]  /*241e0*/  LDSM.16.MT88.4 R20, [R221+0x11800] ;  /* 0x01180000dd14783b */ /* 0x000f240000004200 */
[----:B------:R-:W5:Y:S08]  /*241f0*/  MUFU.EX2 R187, R187 ;  /* 0x000000bb00bb7308 */ /* 0x000f700000000800 */
[----:B------:R-:W-:Y:S08]  /*24200*/  MUFU.EX2 R190, R190 ;  /* 0x000000be00be7308 */ /* 0x000ff00000000800 */
[----:B------:R-:W-:Y:S08]  /*24210*/  MUFU.EX2 R191, R191 ;  /* 0x000000bf00bf7308 */ /* 0x000ff00000000800 */
[----:B------:R-:W-:Y:S08]  /*24220*/  MUFU.EX2 R192, R192 ;  /* 0x000000c000c07308 */ /* 0x000ff00000000800 */
[----:B------:R-:W1:Y:S08]  /*24230*/  MUFU.EX2 R193, R193 ;  /* 0x000000c100c17308 */ /* 0x000e700000000800 */
[----:B------:R-:W-:Y:S08]  /*24240*/  MUFU.EX2 R166, R166 ;  /* 0x000000a600a67308 */ /* 0x000ff00000000800 */
[----:B------:R-:W2:Y:S01]  /*24250*/  MUFU.EX2 R165, R165 ;  /* 0x000000a500a57308 */ /* 0x000ea20000000800 */
[C---:B------:R-:W-:Y:S01]  /*24260*/  HMMA.16816.F32 R112, R4.reuse, R10, R112 ;  /* 0x0000000a0470723c */ /* 0x040fe20000001870 */
[----:B------:R-:W-:Y:S07]  /*24270*/  LDSM.16.MT88.4 R8, [R222+0x13800] ;  /* 0x01380000de08783b */ /* 0x000fee0000004200 */
[C---:B-1----:R-:W-:Y:S08]  /*24280*/  HMMA.16816.F32 R124, R4.reuse, R12, R124 ;  /* 0x0000000c047c723c */ /* 0x042ff0000000187c */
[----:B------:R-:W-:Y:S01]  /*24290*/  HMMA.16816.F32 R128, R4, R14, R128 ;  /* 0x0000000e0480723c */ /* 0x000fe20000001880 */
[----:B------:R-:W1:Y:S06]  /*242a0*/  LDSM.16.MT88.4 R12, [R219+0x11800] ;  /* 0x01180000db0c783b */ /* 0x000e6c0000004200 */
[----:B-----5:R-:W-:-:S02]  /*242b0*/  F2FP.PACK_AB R4, R187, R186 ;  /* 0x000000babb04723e */ /* 0x020fc400000000ff */
[----:B------:R-:W-:Y:S02]  /*242c0*/  F2FP.PACK_AB R5, R193, R192 ;  /* 0x000000c0c105723e */ /* 0x000fe400000000ff */
[----:B------:R-:W-:Y:S02]  /*242d0*/  F2FP.PACK_AB R6, R191, R190 ;  /* 0x000000bebf06723e */ /* 0x000fe400000000ff */
[----:B--2---:R-:W-:-:S07]  /*242e0*/  F2FP.PACK_AB R7, R165, R166 ;  /* 0x000000a6a507723e */ /* 0x004fce00000000ff */
        /* <DEDUP_REMOVED lines=16> */
[----:B------:R-:W-:Y:S01]  /*243f0*/  HMMA.16816.F32 R64, R4, R18, R64 ;  /* 0x000000120440723c */ /* 0x000fe20000001840 */
[----:B------:R-:W2:Y:S01]  /*24400*/  LDSM.16.MT88.4 R16, [R222+0x17800] ;  /* 0x01780000de10783b */ /* 0x000ea20000004200 */
[----:B------:R-:W-:-:S02]  /*24410*/  FFMA.FTZ R32, R250, R164, R32 ;  /* 0x000000a4fa207223 */ /* 0x000fc40000010020 */
[----:B------:R-:W-:-:S04]  /*24420*/  FFMA.FTZ R3, R249, R3, R28 ;  /* 0x00000003f9037223 */ /* 0x000fc8000001001c */
[----:B---3--:R-:W-:Y:S01]  /*24430*/  HMMA.16816.F32 R44, R4, R24, R44 ;  /* 0x00000018042c723c */ /* 0x008fe2000000182c */
[----:B------:R-:W-:Y:S02]  /*24440*/  FADD.FTZ R31, R31, R32 ;  /* 0x000000201f1f7221 */ /* 0x000fe40000010000 */
[----:B------:R-:W-:-:S05]  /*24450*/  FADD.FTZ R2, R2, R3 ;  /* 0x0000000302027221 */ /* 0x000fca0000010000 */
[C---:B------:R-:W-:Y:S01]  /*24460*/  HMMA.16816.F32 R48, R4.reuse, R26, R48 ;  /* 0x0000001a0430723c */ /* 0x040fe20000001830 */
[----:B------:R-:W3:Y:S07]  /*24470*/  LDSM.16.MT88.4 R24, [R220+0x15800] ;  /* 0x01580000dc18783b */ /* 0x000eee0000004200 */
[----:B----4-:R-:W-:Y:S01]  /*24480*/  HMMA.16816.F32 R52, R4, R20, R52 ;  /* 0x000000140434723c */ /* 0x010fe20000001834 */
[----:B------:R-:W-:-:S07]  /*24490*/  FADD.FTZ R31, R30, R31 ;  /* 0x0000001f1e1f7221 */ /* 0x000fce0000010000 */
[C---:B------:R-:W-:Y:S01]  /*244a0*/  HMMA.16816.F32 R56, R4.reuse, R22, R56 ;  /* 0x000000160438723c */ /* 0x040fe20000001838 */
[----:B------:R-:W4:Y:S07]  /*244b0*/  LDSM.16.MT88.4 R20, [R219+0x15800] ;  /* 0x01580000db14783b */ /* 0x000f2e0000004200 */
[----:B-1----:R-:W-:Y:S01]  /*244c0*/  HMMA.16816.F32 R68, R4, R12, R68 ;  /* 0x0000000c0444723c */ /* 0x002fe20000001844 */
[----:B------:R-:W-:-:S07]  /*244d0*/  FADD.FTZ R2, R0, R2 ;  /* 0x0000000200027221 */ /* 0x000fce0000010000 */
[C---:B------:R-:W-:Y:S01]  /*244e0*/  HMMA.16816.F32 R72, R4.reuse, R14, R72 ;  /* 0x0000000e0448723c */ /* 0x040fe20000001848 */
[----:B------:R-:W1:Y:S07]  /*244f0*/  LDSM.16.MT88.4 R12, [R221+0x17800] ;  /* 0x01780000dd0c783b */ /* 0x000e6e0000004200 */
[C---:B-----5:R-:W-:Y:S08]  /*24500*/  HMMA.16816.F32 R76, R4.reuse, R8, R76 ;  /* 0x00000008044c723c */ /* 0x060ff0000000184c */
[C---:B------:R-:W-:Y:S01]  /*24510*/  HMMA.16816.F32 R80, R4.reuse, R10, R80 ;  /* 0x0000000a0450723c */ /* 0x040fe20000001850 */
[----:B------:R-:W5:Y:S07]  /*24520*/  LDSM.16.MT88.4 R8, [R220+0x17800] ;  /* 0x01780000dc08783b */ /* 0x000f6e0000004200 */
        /* <DEDUP_REMOVED lines=19> */
[----:B---3--:R-:W-:Y:S01]  /*24660*/  HMMA.16816.F32 R84, R4, R24, R84 ;  /* 0x000000180454723c */ /* 0x008fe20000001854 */
[----:B------:R-:W-:Y:S02]  /*24670*/  FADD.FTZ R182, R182, R180 ;  /* 0x000000b4b6b67221 */ /* 0x000fe40000010000 */
[----:B------:R-:W-:-:S05]  /*24680*/  FADD.FTZ R178, R178, R185 ;  /* 0x000000b9b2b27221 */ /* 0x000fca0000010000 */
[----:B------:R-:W-:Y:S01]  /*24690*/  HMMA.16816.F32 R88, R4, R26, R88 ;  /* 0x0000001a0458723c */ /* 0x000fe20000001858 */
[----:B------:R-:W-:-:S07]  /*246a0*/  FADD.FTZ R182, R186, R182 ;  /* 0x000000b6bab67221 */ /* 0x000fce0000010000 */
[----:B----4-:R-:W-:Y:S01]  /*246b0*/  HMMA.16816.F32 R92, R4, R20, R92 ;  /* 0x00000014045c723c */ /* 0x010fe2000000185c */
[----:B------:R-:W-:-:S07]  /*246c0*/  FADD.FTZ R178, R192, R178 ;  /* 0x000000b2c0b27221 */ /* 0x000fce0000010000 */
[C---:B------:R-:W-:Y:S08]  /*246d0*/  HMMA.16816.F32 R96, R4.reuse, R22, R96 ;  /* 0x000000160460723c */ /* 0x040ff00000001860 */
[C---:B-1----:R-:W-:Y:S08]  /*246e0*/  HMMA.16816.F32 R108, R4.reuse, R12, R108 ;  /* 0x0000000c046c723c */ /* 0x042ff0000000186c */
[C---:B------:R-:W-:Y:S08]  /*246f0*/  HMMA.16816.F32 R112, R4.reuse, R14, R112 ;  /* 0x0000000e0470723c */ /* 0x040ff00000001870 */
[C---:B-----5:R-:W-:Y:S08]  /*24700*/  HMMA.16816.F32 R116, R4.reuse, R8, R116 ;  /* 0x000000080474723c */ /* 0x060ff00000001874 */
[C---:B------:R-:W-:Y:S08]  /*24710*/  HMMA.16816.F32 R120, R4.reuse, R10, R120 ;  /* 0x0000000a0478723c */ /* 0x040ff00000001878 */
[C---:B--2---:R-:W-:Y:S08]  /*24720*/  HMMA.16816.F32 R124, R4.reuse, R16, R124 ;  /* 0x00000010047c723c */ /* 0x044ff0000000187c */
[----:B------:R-:W-:Y:S01]  /*24730*/  HMMA.16816.F32 R128, R4, R18, R128 ;  /* 0x000000120480723c */ /* 0x000fe20000001880 */
[----:B------:R-:W-:-:S02]  /*24740*/  FADD.FTZ R182, R187, R182 ;  /* 0x000000b6bbb67221 */ /* 0x000fc40000010000 */
[----:B------:R-:W-:Y:S02]  /*24750*/  FADD.FTZ R178, R193, R178 ;  /* 0x000000b2c1b27221 */ /* 0x000fe40000010000 */
[----:B------:R-:W-:Y:S02]  /*24760*/  FADD.FTZ R182, R190, R182 ;  /* 0x000000b6beb67221 */ /* 0x000fe40000010000 */
[----:B------:R-:W-:Y:S01]  /*24770*/  FADD.FTZ R178, R166, R178 ;  /* 0x000000b2a6b27221 */ /* 0x000fe20000010000 */
[----:B------:R-:W-:Y:S01]  /*24780*/  MOV R3, R33 ;  /* 0x0000002100037202 */ /* 0x000fe20000000f00 */
[----:B------:R-:W-:Y:S01]  /*24790*/  FADD.FTZ R250, R191, R182 ;  /* 0x000000b6bffa7221 */ /* 0x000fe20000010000 */
[----:B------:R-:W-:Y:S01]  /*247a0*/  MOV R164, R34 ;  /* 0x0000002200a47202 */ /* 0x000fe20000000f00 */
[----:B------:R-:W-:-:S08]  /*247b0*/  FADD.FTZ R249, R165, R178 ;  /* 0x000000b2a5f97221 */ /* 0x000fd00000010000 */
.L_x_7085:
[----:B------:R-:W-:Y:S05]  /*247c0*/  @!P6 BRA `(.L_x_7094) ;  /* 0x000059c00000e947 */ /* 0x000fea0003800000 */
[----:B------:R-:W-:Y:S02]  /*247d0*/  MOV R0, R3 ;  /* 0x0000000300007202 */ /* 0x000fe40000000f00 */
[----:B------:R-:W-:-:S02]  /*247e0*/  MOV R2, R164 ;  /* 0x000000a400027202 */ /* 0x000fc40000000f00 */
.L_x_7103:
        /* <DEDUP_REMOVED lines=77> */
.L_x_7096:
[----:B------:R-:W-:Y:S02]  /*24cc0*/  ULDC.64 UR4, c[0x0][0x118] ;  /* 0x0000460000047ab9 */ /* 0x000fe40000000a00 */
[----:B------:R-:W2:Y:S02]  /*24cd0*/  LD.E R7, [R164.64+0x40] ;  /* 0x00004004a4077980 */ /* 0x000ea4000c101900 */
[----:B--2---:R-:W-:Y:S04]  /*24ce0*/  LEA R7, -R7, RZ, 0x6 ;  /* 0x000000ff07077211 */ /* 0x004fe800078e31ff */
[----:B------:R-:W-:Y:S02]  /*24cf0*/  SHF.R.S32.HI R3, RZ, 0x1f, R7 ;  /* 0x0000001fff037819 */ /* 0x000fe40000011407 */
.L_x_7097:
[----:B------:R-:W-:Y:S05]  /*24d00*/  BSYNC B0 ;  /* 0x0000000000007941 */ /* 0x000fea0003800000 */
.L_x_7095:
[----:B------:R1:W-:Y:S01]  /*24d10*/  STL.64 [R1], R36 ;  /* 0x0000002401007387 */ /* 0x0003e20000100a00 */
[C---:B------:R-:W-:Y:S01]  /*24d20*/  LOP3.LUT P4, RZ, R241.reuse, 0x1, RZ, 0xc0, !PT ;  /* 0x00000001f1ff7812 */ /* 0x040fe2000788c0ff */
[----:B------:R-:W-:Y:S01]  /*24d30*/  ULDC.64 UR4, c[0x0][0x118] ;  /* 0x0000460000047ab9 */ /* 0x000fe20000000a00 */
[C---:B------:R-:W-:Y:S01]  /*24d40*/  LOP3.LUT P2, RZ, R241.reuse, 0x4, RZ, 0xc0, !PT ;  /* 0x00000004f1ff7812 */ /* 0x040fe2000784c0ff */
[----:B------:R-:W-:Y:S01]  /*24d50*/  IMAD.MOV.U32 R196, RZ, RZ, 0x10 ;  /* 0x00000010ffc47424 */ /* 0x000fe200078e00ff */
[C---:B------:R-:W-:Y:S01]  /*24d60*/  LOP3.LUT P3, RZ, R241.reuse, 0x2, RZ, 0xc0, !PT ;  /* 0x00000002f1ff7812 */ /* 0x040fe2000786c0ff */
[----:B------:R-:W-:Y:S01]  /*24d70*/  BSSY B1, `(.L_x_7098) ;  /* 0x0000221000017945 */ /* 0x000fe20003800000 */
[----:B------:R-:W-:Y:S02]  /*24d80*/  LOP3.LUT P1, RZ, R241, 0x8, RZ, 0xc0, !PT ;  /* 0x00000008f1ff7812 */ /* 0x000fe4000782c0ff */
[-C--:B------:R-:W-:Y:S04]  /*24d90*/  IADD3 R6, P5, R7, R224.reuse, RZ ;  /* 0x000000e007067210 */ /* 0x080fe80007fbe0ff */
[C---:B------:R-:W-:Y:S01]  /*24da0*/  IADD3 R5, P6, R6.reuse, R224, RZ ;  /* 0x000000e006057210 */ /* 0x040fe20007fde0ff */
[----:B------:R-:W-:Y:S01]  /*24db0*/  IMAD.X R4, R3, 0x1, R225, P5 ;  /* 0x0000000103047824 */ /* 0x000fe200028e06e1 */
[CC--:B------:R-:W-:Y:S04]  /*24dc0*/  @P4 LEA R28, P5, R6.reuse, R189.reuse, 0x1 ;  /* 0x000000bd061c4211 */ /* 0x0c0fe800078a08ff */
[CCC-:B------:R-:W-:Y:S02]  /*24dd0*/  @P4 LEA.HI.X R29, R6.reuse, R188.reuse, R4.reuse, 0x1, P5 ;  /* 0x000000bc061d4211 */ /* 0x1c0fe400028f0c04 */
[CC--:B------:R-:W-:Y:S04]  /*24de0*/  @P1 LEA R20, P5, R6.reuse, R189.reuse, 0x1 ;  /* 0x000000bd06141211 */ /* 0x0c0fe800078a08ff */
[-CC-:B------:R-:W-:Y:S02]  /*24df0*/  @P1 LEA.HI.X R21, R6, R188.reuse, R4.reuse, 0x1, P5 ;  /* 0x000000bc06151211 */ /* 0x180fe400028f0c04 */
[-C--:B-1----:R-:W-:Y:S02]  /*24e00*/  LEA R36, P0, R7, R189.reuse, 0x1 ;  /* 0x000000bd07247211 */ /* 0x082fe400078008ff */
[-C--:B------:R-:W-:Y:S02]  /*24e10*/  @P2 LEA R16, P5, R5, R189.reuse, 0x1 ;  /* 0x000000bd05102211 */ /* 0x080fe400078a08ff */
        /* <DEDUP_REMOVED lines=11> */
[-C--:B------:R-:W-:Y:S02]  /*24ed0*/  @P3 LEA.HI.X R25, R6, R188.reuse, R4, 0x1, P0 ;  /* 0x000000bc06193211 */ /* 0x080fe400000f0c04 */
[CC--:B------:R-:W-:Y:S02]  /*24ee0*/  @P4 LEA R26, P0, R5.reuse, R189.reuse, 0x1 ;  /* 0x000000bd051a4211 */ /* 0x0c0fe400078008ff */
[C-C-:B------:R-:W-:Y:S02]  /*24ef0*/  @P3 LEA.HI.X R19, R5.reuse, R188, R3.reuse, 0x1, P6 ;  /* 0x000000bc05133211 */ /* 0x140fe400030f0c03 */
[C---:B------:R-:W-:Y:S02]  /*24f00*/  IADD3 R4, P6, R5.reuse, R224, RZ ;  /* 0x000000e005047210 */ /* 0x040fe40007fde0ff */
[CCC-:B------:R-:W-:Y:S02]  /*24f10*/  @P4 LEA.HI.X R27, R5.reuse, R188.reuse, R3.reuse, 0x1, P0 ;  /* 0x000000bc051b4211 */ /* 0x1c0fe400000f0c03 */
[CC--:B------:R-:W-:Y:S02]  /*24f20*/  @P1 LEA R14, P0, R5.reuse, R189.reuse, 0x1 ;  /* 0x000000bd050e1211 */ /* 0x0c0fe400078008ff */
[CCC-:B------:R-:W-:Y:S02]  /*24f30*/  @P2 LEA.HI.X R17, R5.reuse, R188.reuse, R3.reuse, 0x1, P5 ;  /* 0x000000bc05112211 */ /* 0x1c0fe400028f0c03 */
[-C--:B------:R-:W-:Y:S01]  /*24f40*/  @P1 LEA.HI.X R15, R5, R188.reuse, R3, 0x1, P0 ;  /* 0x000000bc050f1211 */ /* 0x080fe200000f0c03 */
[----:B------:R-:W-:Y:S01]  /*24f50*/  IMAD.X R3, R3, 0x1, R225, P6 ;  /* 0x0000000103037824 */ /* 0x000fe200030e06e1 */
[CC--:B------:R-:W-:Y:S01]  /*24f60*/  @P4 LEA R12, P0, R4.reuse, R189.reuse, 0x1 ;  /* 0x000000bd040c4211 */ /* 0x0c0fe200078008ff */
[----:B------:R-:W-:Y:S01]  /*24f70*/  @P3 IMAD.MOV.U32 R5, RZ, RZ, R37 ;  /* 0x000000ffff053224 */ /* 0x000fe200078e0025 */
        /* <DEDUP_REMOVED lines=8> */
[----:B------:R-:W2:Y:S04]  /*25000*/  S2R R3, SR_TID.X ;  /* 0x0000000000037919 */ /* 0x000ea80000002100 */
[----:B------:R-:W-:Y:S01]  /*25010*/  @!PT LDS RZ, [RZ] ;  /* 0x00000000fffff984 */ /* 0x000fe20000000800 */
[----:B------:R-:W-:Y:S01]  /*25020*/  @!PT LDS RZ, [RZ] ;  /* 0x00000000fffff984 */ /* 0x000fe20000000800 */
[----:B------:R-:W-:Y:S01]  /*25030*/  @!PT LDS RZ, [RZ] ;  /* 0x00000000fffff984 */ /* 0x000fe20000000800 */
[----:B------:R3:W-:Y:S04]  /*25040*/  @P3 LDGSTS.E.BYPASS.LTC128B.128 [R237+0x12000], [R4.64+0x80] ;  /* 0x1200008004ed3fae */ /* 0x0007e8000b901d44 */
[----:B------:R-:W-:Y:S01]  /*25050*/  @!P3 STS.128 [R237+0x12000], RZ ;  /* 0x012000ffed00b388 */ /* 0x000fe20000000c00 */
[--C-:B---3--:R-:W-:Y:S02]  /*25060*/  @P2 IMAD.MOV.U32 R4, RZ, RZ, R36.reuse ;  /* 0x000000ffff042224 */ /* 0x108fe400078e0024 */
[--C-:B------:R-:W-:Y:S05]  /*25070*/  @P2 IMAD.MOV.U32 R5, RZ, RZ, R37.reuse ;  /* 0x000000ffff052224 */ /* 0x100fea00078e0025 */
[----:B------:R-:W-:Y:S01]  /*25080*/  @!PT LDS RZ, [RZ] ;  /* 0x00000000fffff984 */ /* 0x000fe20000000800 */
[----:B------:R-:W-:Y:S01]  /*25090*/  @!PT LDS RZ, [RZ] ;  /* 0x00000000fffff984 */ /* 0x000fe20000000800 */
[----:B------:R-:W-:Y:S01]  /*250a0*/  @!PT LDS RZ, [RZ] ;  /* 0x00000000fffff984 */ /* 0x000fe20000000800 */
[----:B------:R3:W-:Y:S04]  /*250b0*/  @P2 LDGSTS.E.BYPASS.LTC128B.128 [R237+0x14000], [R4.64+0x100] ;  /* 0x1400010004ed2fae */ /* 0x0007e8000b901d44 */
[----:B------:R-:W-:Y:S01]  /*250c0*/  @!P2 STS.128 [R237+0x14000], RZ ;  /* 0x014000ffed00a388 */ /* 0x000fe20000000c00 */
[----:B---3--:R-:W-:Y:S02]  /*250d0*/  @P1 IMAD.MOV.U32 R4, RZ, RZ, R36 ;  /* 0x000000ffff041224 */ /* 0x008fe400078e0024 */
[----:B------:R-:W-:Y:S05]  /*250e0*/  @P1 IMAD.MOV.U32 R5, RZ, RZ, R37 ;  /* 0x000000ffff051224 */ /* 0x000fea00078e0025 */
        /* <DEDUP_REMOVED lines=18> */
[----:B------:R1:W-:Y:S01]  /*25210*/  @P2 LDGSTS.E.BYPASS.LTC128B.128 [R237+0x14800], [R22.64+0x100] ;  /* 0x1480010016ed2fae */ /* 0x0003e2000b901d44 */
[----:B--2---:R-:W-:Y:S03]  /*25220*/  SHF.R.S32.HI R4, RZ, 0x1f, R3 ;  /* 0x0000001fff047819 */ /* 0x004fe60000011403 */
[----:B------:R-:W-:Y:S01]  /*25230*/  @!P2 STS.128 [R237+0x14800], RZ ;  /* 0x014800ffed00a388 */ /* 0x000fe20000000c00 */
[----:B------:R-:W-:Y:S03]  /*25240*/  LEA.HI R4, R4, R3, RZ, 0x4 ;  /* 0x0000000304047211 */ /* 0x000fe600078f20ff */
[----:B------:R-:W-:Y:S01]  /*25250*/  @!PT LDS RZ, [RZ] ;  /* 0x00000000fffff984 */ /* 0x000fe20000000800 */
[----:B------:R-:W-:Y:S01]  /*25260*/  @!PT LDS RZ, [RZ] ;  /* 0x00000000fffff984 */ /* 0x000fe20000000800 */
[----:B------:R-:W-:Y:S01]  /*25270*/  @!PT LDS RZ, [RZ] ;  /* 0x00000000fffff984 */ /* 0x000fe20000000800 */
[----:B------:R1:W-:Y:S01]  /*25280*/  @P1 LDGSTS.E.BYPASS.LTC128B.128 [R237+0x16800], [R20.64+0x180] ;  /* 0x1680018014ed1fae */ /* 0x0003e2000b901d44 */
[----:B------:R-:W-:Y:S03]  /*25290*/  LOP3.LUT R4, R4, 0xfffffff0, RZ, 0xc0, !PT ;  /* 0xfffffff004047812 */ /* 0x000fe600078ec0ff */
[----:B------:R-:W-:Y:S04]  /*252a0*/  @!P1 STS.128 [R237+0x16800], RZ ;  /* 0x016800ffed009388 */ /* 0x000fe80000000c00 */
[----:B------:R-:W-:Y:S01]  /*252b0*/  @!PT LDS RZ, [RZ] ;  /* 0x00000000fffff984 */ /* 0x000fe20000000800 */
[----:B------:R-:W-:Y:S01]  /*252c0*/  @!PT LDS RZ, [RZ] ;  /* 0x00000000fffff984 */ /* 0x000fe20000000800 */
[----:B------:R-:W-:Y:S01]  /*252d0*/  @!PT LDS RZ, [RZ] ;  /* 0x00000000fffff984 */ /* 0x000fe20000000800 */
[----:B------:R4:W-:Y:S01]  /*252e0*/  @P4 LDGSTS.E.BYPASS.LTC128B.128 [R237+0x11000], [R26.64] ;  /* 0x110000001aed4fae */ /* 0x0009e2000b901d44 */
[----:B------:R-:W-:Y:S03]  /*252f0*/  IMAD.IADD R4, R3, 0x1, -R4 ;  /* 0x0000000103047824 */ /* 0x000fe600078e0a04 */
[----:B------:R-:W-:Y:S02]  /*25300*/  @!P4 STS.128 [R237+0x11000], RZ ;  /* 0x011000ffed00c388 */ /* 0x000fe40000000c00 */
[----:B------:R-:W-:Y:S02]  /*25310*/  SHF.R.S32.HI R166, RZ, 0x1f, R4 ;  /* 0x0000001fffa67819 */ /* 0x000fe40000011404 */
[----:B------:R-:W-:Y:S01]  /*25320*/  @!PT LDS RZ, [RZ] ;  /* 0x00000000fffff984 */ /* 0x000fe20000000800 */
[----:B------:R-:W-:Y:S01]  /*25330*/  @!PT LDS RZ, [RZ] ;  /* 0x00000000fffff984 */ /* 0x000fe20000000800 */
[----:B------:R-:W-:Y:S01]  /*25340*/  @!PT LDS RZ, [RZ] ;  /* 0x00000000fffff984 */ /* 0x000fe20000000800 */
[----:B------:R2:W-:Y:S02]  /*25350*/  @P3 LDGSTS.E.BYPASS.LTC128B.128 [R237+0x13000], [R18.64+0x80] ;  /* 0x1300008012ed3fae */ /* 0x0005e4000b901d44 */
[----:B------:R-:W-:Y:S02]  /*25360*/  LEA.HI R166, R166, R4, RZ, 0x3 ;  /* 0x00000004a6a67211 */ /* 0x000fe400078f18ff */
[----:B------:R-:W-:Y:S02]  /*25370*/  @!P3 STS.128 [R237+0x13000], RZ ;  /* 0x013000ffed00b388 */ /* 0x000fe40000000c00 */
[----:B------:R-:W-:Y:S02]  /*25380*/  LOP3.LUT R166, R166, 0xfffffff8, RZ, 0xc0, !PT ;  /* 0xfffffff8a6a67812 */ /* 0x000fe400078ec0ff */
[----:B------:R-:W-:Y:S01]  /*25390*/  @!PT LDS RZ, [RZ] ;  /* 0x00000000fffff984 */ /* 0x000fe20000000800 */
[----:B------:R-:W-:Y:S01]  /*253a0*/  @!PT LDS RZ, [RZ] ;  /* 0x00000000fffff984 */ /* 0x000fe20000000800 */
[----:B------:R-:W-:Y:S01]  /*253b0*/  @!PT LDS RZ, [RZ] ;  /* 0x00000000fffff984 */ /* 0x000fe20000000800 */
[----:B------:R2:W-:Y:S03]  /*253c0*/  @P2 LDGSTS.E.BYPASS.LTC128B.128 [R237+0x15000], [R16.64+0x100] ;  /* 0x1500010010ed2fae */ /* 0x0005e6000b901d44 */
[----:B------:R-:W-:Y:S01]  /*253d0*/  IMAD.IADD R166, R4, 0x1, -R166 ;  /* 0x0000000104a67824 */ /* 0x000fe200078e0aa6 */
[----:B------:R-:W-:Y:S04]  /*253e0*/  @!P2 STS.128 [R237+0x15000], RZ ;  /* 0x015000ffed00a388 */ /* 0x000fe80000000c00 */
[----:B------:R-:W-:Y:S01]  /*253f0*/  @!PT LDS RZ, [RZ] ;  /* 0x00000000fffff984 */ /* 0x000fe20000000800 */
[----:B------:R-:W-:Y:S01]  /*25400*/  @!PT LDS RZ, [RZ] ;  /* 0x00000000fffff984 */ /* 0x000fe20000000800 */
[----:B------:R-:W-:Y:S01]  /*25410*/  @!PT LDS RZ, [RZ] ;  /* 0x00000000fffff984 */ /* 0x000fe20000000800 */
[----:B------:R1:W-:Y:S01]  /*25420*/  @P1 LDGSTS.E.BYPASS.LTC128B.128 [R237+0x17000], [R14.64+0x180] ;  /* 0x170001800eed1fae */ /* 0x0003e2000b901d44 */
[----:B------:R-:W-:Y:S03]  /*25430*/  LOP3.LUT P0, RZ, R166, 0x2, RZ, 0xc0, !PT ;  /* 0x00000002a6ff7812 */ /* 0x000fe6000780c0ff */
[----:B------:R-:W-:Y:S01]  /*25440*/  @!P1 STS.128 [R237+0x17000], RZ ;  /* 0x017000ffed009388 */ /* 0x000fe20000000c00 */
[----:B------:R-:W-:Y:S02]  /*25450*/  SEL R196, R196, 0xfffffff0, !P0 ;  /* 0xfffffff0c4c47807 */ /* 0x000fe40004000000 */
[----:B------:R-:W-:Y:S01]  /*25460*/  LOP3.LUT P0, RZ, R166, 0x4, RZ, 0xc0, !PT ;  /* 0x00000004a6ff7812 */ /* 0x000fe2000780c0ff */
[----:B------:R-:W-:Y:S01]  /*25470*/  @!PT LDS RZ, [RZ] ;  /* 0x00000000fffff984 */ /* 0x000fe20000000800 */
[----:B------:R-:W-:Y:S01]  /*25480*/  @!PT LDS RZ, [RZ] ;  /* 0x00000000fffff984 */ /* 0x000fe20000000800 */
[----:B------:R-:W-:Y:S01]  /*25490*/  @!PT LDS RZ, [RZ] ;  /* 0x00000000fffff984 */ /* 0x000fe20000000800 */
[----:B------:R1:W-:Y:S01]  /*254a0*/  @P4 LDGSTS.E.BYPASS.LTC128B.128 [R237+0x11800], [R12.64] ;  /* 0x118000000ced4fae */ /* 0x0003e2000b901d44 */
[----:B------:R-:W-:Y:S02]  /*254b0*/  IMAD.MOV.U32 R166, RZ, RZ, 0x20 ;  /* 0x00000020ffa67424 */ /* 0x000fe400078e00ff */
[--C-:B------:R-:W-:Y:S01]  /*254c0*/  IMAD R196, R196, 0x2, R218.reuse ;  /* 0x00000002c4c47824 */ /* 0x100fe200078e02da */
[----:B------:R-:W-:Y:S02]  /*254d0*/  @!P4 STS.128 [R237+0x11800], RZ ;  /* 0x011800ffed00c388 */ /* 0x000fe40000000c00 */
[----:B------:R-:W-:Y:S02]  /*254e0*/  SEL R166, R166, 0xffffffe0, !P0 ;  /* 0xffffffe0a6a67807 */ /* 0x000fe40004000000 */
[----:B------:R-:W-:Y:S01]  /*254f0*/  @!PT LDS RZ, [RZ] ;  /* 0x00000000fffff984 */ /* 0x000fe20000000800 */
[----:B------:R-:W-:Y:S01]  /*25500*/  @!PT LDS RZ, [RZ] ;  /* 0x00000000fffff984 */ /* 0x000fe20000000800 */
[----:B------:R-:W-:Y:S01]  /*25510*/  @!PT LDS RZ, [RZ] ;  /* 0x00000000fffff984 */ /* 0x000fe20000000800 */
[----:B------:R1:W-:Y:S01]  /*25520*/  @P3 LDGSTS.E.BYPASS.LTC128B.128 [R237+0x13800], [R10.64+0x80] ;  /* 0x138000800aed3fae */ /* 0x0003e2000b901d44 */
[----:B------:R-:W-:Y:S02]  /*25530*/  ISETP.GT.AND P0, PT, R240, R228, PT ;  /* 0x000000e4f000720c */ /* 0x000fe40003f04270 */
[C---:B------:R-:W-:Y:S01]  /*25540*/  IMAD R223, R166.reuse, 0x2, R218 ;  /* 0x00000002a6df7824 */ /* 0x040fe200078e02da */
[----:B------:R-:W-:Y:S01]  /*25550*/  @!P3 STS.128 [R237+0x13800], RZ ;  /* 0x013800ffed00b388 */ /* 0x000fe20000000c00 */
[----:B------:R-:W-:Y:S03]  /*25560*/  IMAD R166, R166, 0x2, R196 ;  /* 0x00000002a6a67824 */ /* 0x000fe600078e02c4 */
        /* <DEDUP_REMOVED lines=11> */
[----:B--2---:R-:W-:Y:S04]  /*25620*/  LDSM.16.M88.4 R16, [R217+0x8800] ;  /* 0x00880000d910783b */ /* 0x004fe80000000200 */
[----:B----4-:R-:W-:Y:S04]  /*25630*/  LDSM.16.M88.4 R24, [R217+0x9000] ;  /* 0x00900000d918783b */ /* 0x010fe80000000200 */
[----:B------:R-:W-:Y:S04]  /*25640*/  LDSM.16.M88.4 R168, [R217+0x9800] ;  /* 0x00980000d9a8783b */ /* 0x000fe80000000200 */
[----:B------:R-:W-:Y:S04]  /*25650*/  LDSM.16.M88.4 R172, [R196] ;  /* 0x00000000c4ac783b */ /* 0x000fe80000000200 */
[----:B-1----:R-:W1:Y:S04]  /*25660*/  LDSM.16.M88.4 R8, [R217+0x8000] ;  /* 0x00800000d908783b */ /* 0x002e680000000200 */
[----:B------:R-:W0:Y:S04]  /*25670*/  LDGDEPBAR ;  /* 0x00000000000079af */ /* 0x000e280000000000 */
[----:B------:R-:W2:Y:S04]  /*25680*/  LDSM.16.M88.4 R176, [R216] ;  /* 0x00000000d8b0783b */ /* 0x000ea80000000200 */
[----:B------:R-:W4:Y:S04]  /*25690*/  LDSM.16.M88.4 R180, [R214] ;  /* 0x00000000d6b4783b */ /* 0x000f280000000200 */
[----:B------:R-:W2:Y:S04]  /*256a0*/  LDSM.16.M88.4 R184, [R213] ;  /* 0x00000000d5b8783b */ /* 0x000ea80000000200 */
[----:B------:R-:W2:Y:S04]  /*256b0*/  LDSM.16.M88.4 R188, [R212] ;  /* 0x00000000d4bc783b */ /* 0x000ea80000000200 */
[----:B------:R-:W-:Y:S01]  /*256c0*/  LDSM.16.M88.4 R192, [R215+0x8000] ;  /* 0x00800000d7c0783b */ /* 0x000fe20000000200 */
[C---:B-1----:R-:W-:Y:S08]  /*256d0*/  HMMA.16816.F32 R4, R32.reuse, R8, RZ ;  /* 0x000000082004723c */ /* 0x042ff000000018ff */
[C---:B------:R-:W-:Y:S08]  /*256e0*/  HMMA.16816.F32 R8, R32.reuse, R10, RZ ;  /* 0x0000000a2008723c */ /* 0x040ff000000018ff */
[C---:B------:R-:W-:Y:S08]  /*256f0*/  HMMA.16816.F32 R12, R32.reuse, R16, RZ ;  /* 0x00000010200c723c */ /* 0x040ff000000018ff */
[C---:B------:R-:W-:Y:S08]  /*25700*/  HMMA.16816.F32 R16, R32.reuse, R18, RZ ;  /* 0x000000122010723c */ /* 0x040ff000000018ff */
[C---:B------:R-:W-:Y:S08]  /*25710*/  HMMA.16816.F32 R20, R32.reuse, R24, RZ ;  /* 0x000000182014723c */ /* 0x040ff000000018ff */
[C---:B------:R-:W-:Y:S08]  /*25720*/  HMMA.16816.F32 R24, R32.reuse, R26, RZ ;  /* 0x0000001a2018723c */ /* 0x040ff000000018ff */
[C---:B---3--:R-:W-:Y:S08]  /*25730*/  HMMA.16816.F32 R28, R32.reuse, R168, RZ ;  /* 0x000000a8201c723c */ /* 0x048ff000000018ff */
[----:B------:R-:W-:Y:S01]  /*25740*/  HMMA.16816.F32 R32, R32, R170, RZ ;  /* 0x000000aa2020723c */ /* 0x000fe200000018ff */
[----:B------:R-:W1:Y:S07]  /*25750*/  LDSM.16.M88.4 R168, [R223] ;  /* 0x00000000dfa8783b */ /* 0x000e6e0000000200 */
        /* <DEDUP_REMOVED lines=9> */
[C---:B------:R-:W-:Y:S08]  /*257f0*/  HMMA.16816.F32 R28, R172.reuse, R188, R28 ;  /* 0x000000bcac1c723c */ /* 0x040ff0000000181c */
[----:B------:R-:W-:Y:S01]  /*25800*/  HMMA.16816.F32 R32, R172, R190, R32 ;  /* 0x000000beac20723c */ /* 0x000fe20000001820 */
[----:B------:R-:W4:Y:S04]  /*25810*/  LDSM.16.M88.4 R172, [R215+0x9800] ;  /* 0x00980000d7ac783b */ /* 0x000f280000000200 */
[----:B------:R-:W4:Y:S03]  /*25820*/  LDSM.16.M88.4 R188, [R211] ;  /* 0x00000000d3bc783b */ /* 0x000f260000000200 */
        /* <DEDUP_REMOVED lines=15> */
[----:B------:R-:W4:Y:S07]  /*25920*/  LDSM.16.M88.4 R188, [R217+0xa800] ;  /* 0x00a80000d9bc783b */ /* 0x000f2e0000000200 */
        /* <DEDUP_REMOVED lines=28> */
[----:B------:R-:W3:Y:S07]  /*25af0*/  LDSM.16.M88.4 R184, [R215+0xb000] ;  /* 0x00b00000d7b8783b */ /* 0x000eee0000000200 */
[C---:B----4-:R-:W-:Y:S08]  /*25b00*/  HMMA.16816.F32 R20, R168.reuse, R188, R20 ;  /* 0x000000bca814723c */ /* 0x050ff00000001814 */
[C---:B------:R-:W-:Y:S01]  /*25b10*/  HMMA.16816.F32 R24, R168.reuse, R190, R24 ;  /* 0x000000bea818723c */ /* 0x040fe20000001818 */
[----:B------:R-:W-:Y:S07]  /*25b20*/  LDSM.16.M88.4 R188, [R166+0x2000] ;  /* 0x00200000a6bc783b */ /* 0x000fee0000000200 */
[C---:B-1----:R-:W-:Y:S08]  /*25b30*/  HMMA.16816.F32 R28, R168.reuse, R192, R28 ;  /* 0x000000c0a81c723c */ /* 0x042ff0000000181c */
[----:B------:R-:W-:Y:S01]  /*25b40*/  HMMA.16816.F32 R32, R168, R194, R32 ;  /* 0x000000c2a820723c */ /* 0x000fe20000001820 */
[----:B------:R-:W1:Y:S04]  /*25b50*/  LDSM.16.M88.4 R168, [R215+0xb800] ;  /* 0x00b80000d7a8783b */ /* 0x000e680000000200 */
        /* <DEDUP_REMOVED lines=9> */
[----:B------:R-:W3:Y:S07]  /*25bf0*/  LDSM.16.M88.4 R184, [R211+0x3800] ;  /* 0x00380000d3b8783b */ /* 0x000eee0000000200 */
[C---:B-1----:R-:W-:Y:S08]  /*25c00*/  HMMA.16816.F32 R28, R172.reuse, R168, R28 ;  /* 0x000000a8ac1c723c */ /* 0x042ff0000000181c */
[----:B------:R-:W-:Y:S01]  /*25c10*/  HMMA.16816.F32 R32, R172, R170, R32 ;  /* 0x000000aaac20723c */ /* 0x000fe20000001820 */
[----:B------:R-:W-:Y:S04]  /*25c20*/  LDSM.16.M88.4 R168, [R218+0x4000] ;  /* 0x00400000daa8783b */ /* 0x000fe80000000200 */
[----:B------:R-:W1:Y:S03]  /*25c30*/  LDSM.16.M88.4 R172, [R217+0xc000] ;  /* 0x00c00000d9ac783b */ /* 0x000e660000000200 */
        /* <DEDUP_REMOVED lines=12> */
[----:B------:R-:W3:Y:S03]  /*25d00*/  LDSM.16.M88.4 R188, [R206] ;  /* 0x00000000cebc783b */ /* 0x000ee60000000200 */
[C---:B-1----:R-:W-:Y:S08]  /*25d10*/  HMMA.16816.F32 R4, R168.reuse, R172, R4 ;  /* 0x000000aca804723c */ /* 0x042ff00000001804 */
[C---:B------:R-:W-:Y:S01]  /*25d20*/  HMMA.16816.F32 R8, R168.reuse, R174, R8 ;  /* 0x000000aea808723c */ /* 0x040fe20000001808 */
[----:B------:R-:W1:Y:S07]  /*25d30*/  LDSM.16.M88.4 R172, [R205] ;  /* 0x00000000cdac783b */ /* 0x000e6e0000000200 */
[C---:B----4-:R-:W-:Y:S08]  /*25d40*/  HMMA.16816.F32 R12, R168.reuse, R192, R12 ;  /* 0x000000c0a80c723c */ /* 0x050ff0000000180c */
[C---:B------:R-:W-:Y:S01]  /*25d50*/  HMMA.16816.F32 R16, R168.reuse, R194, R16 ;  /* 0x000000c2a810723c */ /* 0x040fe20000001810 */
[----:B------:R-:W4:Y:S07]  /*25d60*/  LDSM.16.M88.4 R192, [R204] ;  /* 0x00000000ccc0783b */ /* 0x000f2e0000000200 */
[C---:B--2---:R-:W-:Y:S08]  /*25d70*/  HMMA.16816.F32 R20, R168.reuse, R176, R20 ;  /* 0x000000b0a814723c */ /* 0x044ff00000001814 */
[C---:B------:R-:W-:Y:S01]  /*25d80*/  HMMA.16816.F32 R24, R168.reuse, R178, R24 ;  /* 0x000000b2a818723c */ /* 0x040fe20000001818 */
[----:B------:R-:W-:Y:S07]  /*25d90*/  LDSM.16.M88.4 R176, [R223+0x4000] ;  /* 0x00400000dfb0783b */ /* 0x000fee0000000200 */
[C---:B---3--:R-:W-:Y:S08]  /*25da0*/  HMMA.16816.F32 R28, R168.reuse, R180, R28 ;  /* 0x000000b4a81c723c */ /* 0x048ff0000000181c */
[----:B------:R-:W-:Y:S01]  /*25db0*/  HMMA.16816.F32 R32, R168, R182, R32 ;  /* 0x000000b6a820723c */ /* 0x000fe20000001820 */
[----:B------:R-:W2:Y:S04]  /*25dc0*/  LDSM.16.M88.4 R168, [R203] ;  /* 0x00000000cba8783b */ /* 0x000ea80000000200 */
[----:B------:R-:W3:Y:S03]  /*25dd0*/  LDSM.16.M88.4 R180, [R215+0xc000] ;  /* 0x00c00000d7b4783b */ /* 0x000ee60000000200 */
[C---:B------:R-:W-:Y:S08]  /*25de0*/  HMMA.16816.F32 R4, R184.reuse, R188, R4 ;  /* 0x000000bcb804723c */ /* 0x040ff00000001804 */
        /* <DEDUP_REMOVED lines=37> */
[----:B------:R-:W1:Y:S03]  /*26040*/  LDSM.16.M88.4 R172, [R202] ;  /* 0x00000000caac783b */ /* 0x000e660000000200 */
[C---:B----4-:R-:W-:Y:S01]  /*26050*/  HMMA.16816.F32 R4, R176.reuse, R192, R4 ;  /* 0x000000c0b004723c */ /* 0x050fe20000001804 */
[----:B------:R-:W-:Y:S07]  /*26060*/  LDSM.16.M88.4 R196, [R200] ;  /* 0x00000000c8c4783b */ /* 0x000fee0000000200 */
[C---:B------:R-:W-:Y:S01]  /*26070*/  HMMA.16816.F32 R8, R176.reuse, R194, R8 ;  /* 0x000000c2b008723c */ /* 0x040fe20000001808 */
[----:B------:R-:W4:Y:S07]  /*26080*/  LDSM.16.M88.4 R192, [R201] ;  /* 0x00000000c9c0783b */ /* 0x000f2e0000000200 */
[C---:B--2---:R-:W-:Y:S08]  /*26090*/  HMMA.16816.F32 R12, R176.reuse, R184, R12 ;  /* 0x000000b8b00c723c */ /* 0x044ff0000000180c */
[C---:B------:R-:W-:Y:S01]  /*260a0*/  HMMA.16816.F32 R16, R176.reuse, R186, R16 ;  /* 0x000000bab010723c */ /* 0x040fe20000001810 */
[----:B------:R-:W-:Y:S07]  /*260b0*/  LDSM.16.M88.4 R184, [R215+0xe000] ;  /* 0x00e00000d7b8783b */ /* 0x000fee0000000200 */
[C---:B---3--:R-:W-:Y:S08]  /*260c0*/  HMMA.16816.F32 R20, R176.reuse, R180, R20 ;  /* 0x000000b4b014723c */ /* 0x048ff00000001814 */
[C---:B------:R-:W-:Y:S01]  /*260d0*/  HMMA.16816.F32 R24, R176.reuse, R182, R24 ;  /* 0x000000b6b018723c */ /* 0x040fe20000001818 */
[----:B------:R-:W-:Y:S07]  /*260e0*/  LDSM.16.M88.4 R180, [R223+0x6000] ;  /* 0x00600000dfb4783b */ /* 0x000fee0000000200 */
[C---:B------:R-:W-:Y:S08]  /*260f0*/  HMMA.16816.F32 R28, R176.reuse, R188, R28 ;  /* 0x000000bcb01c723c */ /* 0x040ff0000000181c */
[----:B------:R-:W-:Y:S01]  /*26100*/  HMMA.16816.F32 R32, R176, R190, R32 ;  /* 0x000000beb020723c */ /* 0x000fe20000001820 */
[----:B------:R-:W2:Y:S04]  /*26110*/  LDSM.16.M88.4 R176, [R167] ;  /* 0x00000000a7b0783b */ /* 0x000ea80000000200 */
[----:B------:R-:W3:Y:S03]  /*26120*/  LDSM.16.M88.4 R188, [R215+0xe800] ;  /* 0x00e80000d7bc783b */ /* 0x000ee60000000200 */
[C---:B-1----:R-:W-:Y:S08]  /*26130*/  HMMA.16816.F32 R4, R168.reuse, R172, R4 ;  /* 0x000000aca804723c */ /* 0x042ff00000001804 */
[C---:B------:R-:W-:Y:S01]  /*26140*/  HMMA.16816.F32 R8, R168.reuse, R174, R8 ;  /* 0x000000aea808723c */ /* 0x040fe20000001808 */
[----:B------:R-:W1:Y:S07]  /*26150*/  LDSM.16.M88.4 R172, [R215+0xf000] ;  /* 0x00f00000d7ac783b */ /* 0x000e6e0000000200 */
[C---:B----4-:R-:W-:Y:S08]  /*26160*/  HMMA.16816.F32 R12, R168.reuse, R192, R12 ;  /* 0x000000c0a80c723c */ /* 0x050ff0000000180c */
        /* <DEDUP_REMOVED lines=9> */
[C---:B------:R-:W-:Y:S08]  /*26200*/  HMMA.16816.F32 R4, R180.reuse, R184, R4 ;  /* 0x000000b8b404723c */ /* 0x040ff00000001804 */
[C---:B------:R-:W-:Y:S01]  /*26210*/  HMMA.16816.F32 R8, R180.reuse, R186, R8 ;  /* 0x000000bab408723c */ /* 0x040fe20000001808 */
[----:B------:R-:W2:Y:S07]  /*26220*/  LDSM.16.M88.4 R184, [R211+0x6800] ;  /* 0x00680000d3b8783b */ /* 0x000eae0000000200 */
[C---:B---3--:R-:W-:Y:S08]  /*26230*/  HMMA.16816.F32 R12, R180.reuse, R188, R12 ;  /* 0x000000bcb40c723c */ /* 0x048ff0000000180c */
[C---:B------:R-:W-:Y:S01]  /*26240*/  HMMA.16816.F32 R16, R180.reuse, R190, R16 ;  /* 0x000000beb410723c */ /* 0x040fe20000001810 */
[----:B------:R-:W3:Y:S01]  /*26250*/  LDSM.16.M88.4 R188, [R211+0x7800] ;  /* 0x00780000d3bc783b */ /* 0x000ee20000000200 */
[----:B------:R-:W-:Y:S04]  /*26260*/  DEPBAR.LE SB0, 0x0 ;  /* 0x000080000000791a */ /* 0x000fe80000000000 */
[----:B------:R-:W-:Y:S02]  /*26270*/  BAR.SYNC.DEFER_BLOCKING 0x0 ;  /* 0x0000000000007b1d */ /* 0x000fe40000010000 */
[C---:B-1----:R-:W-:Y:S07]  /*26280*/  HMMA.16816.F32 R20, R180.reuse, R172, R20 ;  /* 0x000000acb414723c */ /* 0x042fee0000001814 */
[----:B------:R-:W-:Y:S01]  /*26290*/  IMAD.MOV.U32 R172, RZ, RZ, R36 ;  /* 0x000000ffffac7224 */ /* 0x000fe200078e0024 */
[C---:B------:R-:W-:Y:S04]  /*262a0*/  HMMA.16816.F32 R24, R180.reuse, R174, R24 ;  /* 0x000000aeb418723c */ /* 0x040fe80000001818 */
[----:B------:R-:W-:Y:S04]  /*262b0*/  IMAD.MOV.U32 R173, RZ, RZ, R37 ;  /* 0x000000ffffad7224 */ /* 0x000fe800078e0025 */
[C---:B----4-:R-:W-:Y:S08]  /*262c0*/  HMMA.16816.F32 R28, R180.reuse, R192, R28 ;  /* 0x000000c0b41c723c */ /* 0x050ff0000000181c */
[----:B------:R-:W-:Y:S01]  /*262d0*/  HMMA.16816.F32 R32, R180, R194, R32 ;  /* 0x000000c2b420723c */ /* 0x000fe20000001820 */
[----:B------:R1:W5:Y:S07]  /*262e0*/  LDL.LU.64 R36, [R1] ;  /* 0x0000000001247983 */ /* 0x00036e0000300a00 */
[C---:B--2---:R-:W-:Y:S08]  /*262f0*/  HMMA.16816.F32 R4, R168.reuse, R176, R4 ;  /* 0x000000b0a804723c */ /* 0x044ff00000001804 */
[C---:B------:R-:W-:Y:S08]  /*26300*/  HMMA.16816.F32 R8, R168.reuse, R178, R8 ;  /* 0x000000b2a808723c */ /* 0x040ff00000001808 */
[C---:B------:R-:W-:Y:S08]  /*26310*/  HMMA.16816.F32 R12, R168.reuse, R184, R12 ;  /* 0x000000b8a80c723c */ /* 0x040ff0000000180c */
[C---:B------:R-:W-:Y:S08]  /*26320*/  HMMA.16816.F32 R16, R168.reuse, R186, R16 ;  /* 0x000000baa810723c */ /* 0x040ff00000001810 */
[C---:B------:R-:W-:Y:S08]  /*26330*/  HMMA.16816.F32 R20, R168.reuse, R196, R20 ;  /* 0x000000c4a814723c */ /* 0x040ff00000001814 */
[C---:B------:R-:W-:Y:S08]  /*26340*/  HMMA.16816.F32 R24, R168.reuse, R198, R24 ;  /* 0x000000c6a818723c */ /* 0x040ff00000001818 */
[C---:B---3--:R-:W-:Y:S07]  /*26350*/  HMMA.16816.F32 R28, R168.reuse, R188, R28 ;  /* 0x000000bca81c723c */ /* 0x048fee000000181c */
[----:B------:R-:W-:Y:S01]  /*26360*/  IMAD.MOV.U32 R189, RZ, RZ, R172 ;  /* 0x000000ffffbd7224 */ /* 0x000fe200078e00ac */
[----:B------:R-:W-:Y:S04]  /*26370*/  HMMA.16816.F32 R32, R168, R190, R32 ;  /* 0x000000bea820723c */ /* 0x000fe80000001820 */
[----:B------:R-:W-:Y:S04]  /*26380*/  IMAD.MOV.U32 R188, RZ, RZ, R173 ;  /* 0x000000ffffbc7224 */ /* 0x000fe800078e00ad */
[----:B------:R-:W-:-:S11]  /*26390*/  @!P0 BRA `(.L_x_7099) ;  /* 0x00000be000008947 */ /* 0x000fd60003800000 */
[----:B-1----:R-:W-:Y:S01]  /*263a0*/  ISETP.NE.U32.AND P0, PT, R238, RZ, PT ;  /* 0x000000ffee00720c */ /* 0x002fe20003f05070 */
        /* <DEDUP_REMOVED lines=45> */
[C---:B------:R-:W-:Y:S04]  /*26680*/  LEA R176, P5, R169.reuse, R238, 0x2 ;  /* 0x000000eea9b07211 */ /* 0x040fe800078a10ff */
[-C--:B------:R-:W-:Y:S02]  /*26690*/  LEA.HI.X.SX32 R177, R169, R239.reuse, 0x2, P5 ;  /* 0x000000efa9b17211 */ /* 0x080fe400028f16ff */
[----:B------:R-:W-:Y:S03]  /*266a0*/  SEL R174, R166, R174, !P6 ;  /* 0x000000aea6ae7207 */ /* 0x000fe60007000000 */
[----:B------:R1:W3:Y:S01]  /*266b0*/  LD.E R166, [R176.64] ;  /* 0x00000004b0a67980 */ /* 0x0002e2000c101900 */
[C---:B------:R-:W-:Y:S01]  /*266c0*/  LEA R170, P0, R174.reuse, R238, 0x2 ;  /* 0x000000eeaeaa7211 */ /* 0x040fe200078010ff */
[C---:B------:R-:W-:Y:S03]  /*266d0*/  IMAD.IADD R169, R174.reuse, 0x1, -R169 ;  /* 0x00000001aea97824 */ /* 0x040fe600078e0aa9 */
[----:B------:R-:W-:Y:S01]  /*266e0*/  LEA.HI.X.SX32 R171, R174, R239, 0x2, P0 ;  /* 0x000000efaeab7211 */ /* 0x000fe200000f16ff */
[----:B------:R-:W-:Y:S04]  /*266f0*/  IMAD R175, R175, R169, -0x40 ;  /* 0xffffffc0afaf7424 */ /* 0x000fe800078e02a9 */
[----:B------:R4:W3:Y:S04]  /*26700*/  LD.E R168, [R170.64] ;  /* 0x00000004aaa87980 */ /* 0x0008e8000c101900 */
[----:B-1----:R-:W3:Y:S01]  /*26710*/  LD.E.64 R176, [R164.64+0x20] ;  /* 0x00002004a4b07980 */ /* 0x002ee2000c101b00 */
[----:B----4-:R-:W-:Y:S01]  /*26720*/  SHF.R.S32.HI R170, RZ, 0x1f, R175 ;  /* 0x0000001fffaa7819 */ /* 0x010fe200000114af */
[-C--:B--2---:R-:W-:Y:S02]  /*26730*/  IMAD R169, R173, R175.reuse, RZ ;  /* 0x000000afada97224 */ /* 0x084fe400078e02ff */
[C---:B------:R-:W-:Y:S04]  /*26740*/  IMAD.WIDE.U32 R174, R172.reuse, R175, RZ ;  /* 0x000000afacae7225 */ /* 0x040fe800078e00ff */
[----:B------:R-:W-:Y:S04]  /*26750*/  IMAD R169, R172, R170, R169 ;  /* 0x000000aaaca97224 */ /* 0x000fe800078e02a9 */
[----:B------:R-:W-:Y:S02]  /*26760*/  IMAD.IADD R175, R175, 0x1, R169 ;  /* 0x00000001afaf7824 */ /* 0x000fe400078e02a9 */
[----:B---3--:R-:W-:Y:S05]  /*26770*/  IMAD.IADD R166, R166, 0x1, -R168 ;  /* 0x00000001a6a67824 */ /* 0x008fea00078e0aa8 */
[----:B------:R-:W-:Y:S01]  /*26780*/  SHF.R.S32.HI R169, RZ, 0x1f, R166 ;  /* 0x0000001fffa97819 */ /* 0x000fe200000114a6 */
[----:B------:R-:W-:Y:S02]  /*26790*/  IMAD R168, R177, R166, RZ ;  /* 0x000000a6b1a87224 */ /* 0x000fe400078e02ff */
[----:B------:R-:W-:Y:S04]  /*267a0*/  IMAD.WIDE.U32 R174, R166, R176, R174 ;  /* 0x000000b0a6ae7225 */ /* 0x000fe800078e00ae */
[----:B------:R-:W-:Y:S02]  /*267b0*/  IMAD R168, R176, R169, R168 ;  /* 0x000000a9b0a87224 */ /* 0x000fe400078e02a8 */
[----:B------:R-:W-:Y:S02]  /*267c0*/  IMAD.MOV.U32 R171, RZ, RZ, R174 ;  /* 0x000000ffffab7224 */ /* 0x000fe400078e00ae */
[----:B------:R-:W-:Y:S01]  /*267d0*/  IMAD.IADD R166, R175, 0x1, R168 ;  /* 0x00000001afa67824 */ /* 0x000fe200078e02a8 */
[----:B------:R-:W-:-:S05]  /*267e0*/  BRA `(.L_x_7102) ;  /* 0x0000004000007947 */ /* 0x000fca0003800000 */
.L_x_7101:
[----:B------:R-:W-:Y:S02]  /*267f0*/  ULDC.64 UR4, c[0x0][0x118] ;  /* 0x0000460000047ab9 */ /* 0x000fe40000000a00 */
[----:B------:R-:W2:Y:S02]  /*26800*/  LD.E R171, [R164.64+0x38] ;  /* 0x00003804a4ab7980 */ /* 0x000ea4000c101900 */
[----:B--2---:R-:W-:Y:S04]  /*26810*/  LEA R171, -R171, RZ, 0x6 ;  /* 0x000000ffabab7211 */ /* 0x004fe800078e31ff */
[----:B------:R-:W-:Y:S02]  /*26820*/  SHF.R.S32.HI R166, RZ, 0x1f, R171 ;  /* 0x0000001fffa67819 */ /* 0x000fe400000114ab */
.L_x_7102:
[----:B------:R-:W-:Y:S05]  /*26830*/  BSYNC B0 ;  /* 0x0000000000007941 */ /* 0x000fea0003800000 */
.L_x_7100:
[C---:B------:R-:W-:Y:S01]  /*26840*/  LEA R182, P0, R171.reuse, R230, 0x1 ;  /* 0x000000e6abb67211 */ /* 0x040fe200078008ff */
[----:B------:R-:W-:Y:S01]  /*26850*/  ULDC.64 UR4, c[0x0][0x118] ;  /* 0x0000460000047ab9 */ /* 0x000fe20000000a00 */
[C---:B------:R-:W-:Y:S02]  /*26860*/  IADD3 R170, P5, R171.reuse, R226, RZ ;  /* 0x000000e2abaa7210 */ /* 0x040fe40007fbe0ff */
[-C--:B------:R-:W-:Y:S02]  /*26870*/  LEA.HI.X R183, R171, R229.reuse, R166, 0x1, P0 ;  /* 0x000000e5abb77211 */ /* 0x080fe400000f0ca6 */
[-C--:B------:R-:W-:Y:S01]  /*26880*/  @P3 LEA R176, P0, R170, R230.reuse, 0x1 ;  /* 0x000000e6aab03211 */ /* 0x080fe200078008ff */
        /* <DEDUP_REMOVED lines=111> */
.L_x_7099:
[----:B-1----:R-:W-:Y:S05]  /*26f80*/  BSYNC B1 ;  /* 0x0000000000017941 */ /* 0x002fea0003800000 */
.L_x_7098:
[----:B------:R-:W-:Y:S01]  /*26f90*/  SHF.L.U32 R3, R3, 0x1, RZ ;  /* 0x0000000103037819 */ /* 0x000fe200000006ff */
[----:B------:R-:W-:Y:S02]  /*26fa0*/  ULDC.64 UR4, c[0x0][0x118] ;  /* 0x0000460000047ab9 */ /* 0x000fe40000000a00 */
[----:B------:R1:W2:Y:S01]  /*26fb0*/  LD.E R165, [R164.64+0xdc] ;  /* 0x0000dc04a4a57980 */ /* 0x0002a2000c101900 */
[----:B------:R-:W-:Y:S05]  /*26fc0*/  LOP3.LUT R3, R3, 0x6, RZ, 0xc0, !PT ;  /* 0x0000000603037812 */ /* 0x000fea00078ec0ff */
[----:B------:R-:W-:Y:S04]  /*26fd0*/  IMAD R3, R240, 0x40, R3 ;  /* 0x00000040f0037824 */ /* 0x000fe800078e0203 */
[----:B------:R-:W-:Y:S01]  /*26fe0*/  IMAD.IADD R168, R243, 0x1, -R3 ;  /* 0x00000001f3a87824 */ /* 0x000fe200078e0a03 */
[----:B------:R-:W-:Y:S02]  /*26ff0*/  IADD3 R170, R3, 0x1, RZ ;  /* 0x0000000103aa7810 */ /* 0x000fe40007ffe0ff */
[C---:B------:R-:W-:Y:S02]  /*27000*/  IADD3 R169, R245.reuse, -R3, RZ ;  /* 0x80000003f5a97210 */ /* 0x040fe40007ffe0ff */
[----:B------:R-:W-:Y:S02]  /*27010*/  IADD3 R166, R245, -R170, RZ ;  /* 0x800000aaf5a67210 */ /* 0x000fe40007ffe0ff */
[----:B------:R-:W-:Y:S02]  /*27020*/  IABS R169, R169 ;  /* 0x000000a900a97213 */ /* 0x000fe40000000000 */
[----:B------:R-:W-:Y:S02]  /*27030*/  IABS R166, R166 ;  /* 0x000000a600a67213 */ /* 0x000fe40000000000 */
[----:B------:R-:W-:Y:S02]  /*27040*/  IABS R168, R168 ;  /* 0x000000a800a87213 */ /* 0x000fe40000000000 */
[----:B------:R-:W3:Y:S01]  /*27050*/  I2F R169, R169 ;  /* 0x000000a900a97306 */ /* 0x000ee20000201400 */
[C---:B------:R-:W-:Y:S02]  /*27060*/  IADD3 R173, R3.reuse, 0x8, RZ ;  /* 0x0000000803ad7810 */ /* 0x040fe40007ffe0ff */
[C---:B------:R-:W-:Y:S02]  /*27070*/  IADD3 R191, R3.reuse, 0x9, RZ ;  /* 0x0000000903bf7810 */ /* 0x040fe40007ffe0ff */
[-C--:B------:R-:W-:Y:S01]  /*27080*/  ISETP.GE.AND P4, PT, R3, R248.reuse, PT ;  /* 0x000000f80300720c */ /* 0x080fe20003f86270 */
[C---:B------:R-:W-:Y:S01]  /*27090*/  IMAD.IADD R192, R245.reuse, 0x1, -R173 ;  /* 0x00000001f5c07824 */ /* 0x040fe200078e0aad */
[----:B------:R-:W-:Y:S02]  /*270a0*/  IADD3 R190, R245, -R191, RZ ;  /* 0x800000bff5be7210 */ /* 0x000fe40007ffe0ff */
[C---:B------:R-:W-:Y:S01]  /*270b0*/  ISETP.GE.AND P3, PT, R170.reuse, R248, PT ;  /* 0x000000f8aa00720c */ /* 0x040fe20003f66270 */
[----:B------:R-:W4:Y:S01]  /*270c0*/  I2F R166, R166 ;  /* 0x000000a600a67306 */ /* 0x000f220000201400 */
[C---:B------:R-:W-:Y:S02]  /*270d0*/  ISETP.GE.AND P6, PT, R3.reuse, R247, PT ;  /* 0x000000f70300720c */ /* 0x040fe40003fc6270 */
[----:B------:R-:W-:Y:S02]  /*270e0*/  IABS R192, R192 ;  /* 0x000000c000c07213 */ /* 0x000fe40000000000 */
[----:B------:R-:W-:Y:S02]  /*270f0*/  IABS R190, R190 ;  /* 0x000000be00be7213 */ /* 0x000fe40000000000 */
[CC--:B------:R-:W-:Y:S02]  /*27100*/  ISETP.GE.OR P4, PT, R3.reuse, R244.reuse, !P4 ;  /* 0x000000f40300720c */ /* 0x0c0fe40006786670 */
[C---:B------:R-:W-:Y:S01]  /*27110*/  IADD3 R183, R3.reuse, 0x10, RZ ;  /* 0x0000001003b77810 */ /* 0x040fe20007ffe0ff */
[----:B------:R-:W1:Y:S01]  /*27120*/  I2F R168, R168 ;  /* 0x000000a800a87306 */ /* 0x000e620000201400 */
[C---:B------:R-:W-:Y:S02]  /*27130*/  ISETP.GE.OR P3, PT, R170.reuse, R244, !P3 ;  /* 0x000000f4aa00720c */ /* 0x040fe40005f66670 */
[----:B------:R-:W-:Y:S01]  /*27140*/  ISETP.GE.OR P6, PT, R3, R246, !P6 ;  /* 0x000000f60300720c */ /* 0x000fe200077c6670 */
[----:B------:R-:W-:Y:S01]  /*27150*/  IMAD.IADD R187, R245, 0x1, -R183 ;  /* 0x00000001f5bb7824 */ /* 0x000fe200078e0ab7 */
[----:B------:R-:W-:Y:S02]  /*27160*/  IADD3 R174, R243, -R183, RZ ;  /* 0x800000b7f3ae7210 */ /* 0x000fe40007ffe0ff */
[----:B------:R-:W-:Y:S02]  /*27170*/  IADD3 R172, R3, 0x20, RZ ;  /* 0x0000002003ac7810 */ /* 0x000fe40007ffe0ff */
[-C--:B------:R-:W-:Y:S01]  /*27180*/  ISETP.GE.AND P1, PT, R173, R248.reuse, PT ;  /* 0x000000f8ad00720c */ /* 0x080fe20003f26270 */
[----:B------:R-:W1:Y:S01]  /*27190*/  I2F R192, R192 ;  /* 0x000000c000c07306 */ /* 0x000e620000201400 */
[----:B------:R-:W-:Y:S01]  /*271a0*/  ISETP.GE.AND P2, PT, R191, R248, PT ;  /* 0x000000f8bf00720c */ /* 0x000fe20003f46270 */
[----:B------:R-:W-:Y:S01]  /*271b0*/  IMAD.IADD R171, R245, 0x1, -R172 ;  /* 0x00000001f5ab7824 */ /* 0x000fe200078e0aac */
[C---:B------:R-:W-:Y:S02]  /*271c0*/  IADD3 R181, R3.reuse, 0x18, RZ ;  /* 0x0000001803b57810 */ /* 0x040fe40007ffe0ff */
[----:B------:R-:W-:Y:S02]  /*271d0*/  IADD3 R182, R3, 0x11, RZ ;  /* 0x0000001103b67810 */ /* 0x000fe40007ffe0ff */
[-C--:B------:R-:W-:Y:S01]  /*271e0*/  ISETP.GE.OR P1, PT, R173, R244.reuse, !P1 ;  /* 0x000000f4ad00720c */ /* 0x080fe20004f26670 */
[----:B------:R-:W-:Y:S01]  /*271f0*/  IMAD.IADD R185, R245, 0x1, -R181 ;  /* 0x00000001f5b97824 */ /* 0x000fe200078e0ab5 */
[----:B------:R-:W-:Y:S01]  /*27200*/  ISETP.GE.OR P2, PT, R191, R244, !P2 ;  /* 0x000000f4bf00720c */ /* 0x000fe20005746670 */
[----:B------:R-:W3:Y:S01]  /*27210*/  I2F R190, R190 ;  /* 0x000000be00be7306 */ /* 0x000ee20000201400 */
[----:B------:R-:W-:Y:S02]  /*27220*/  IADD3 R175, R243, -R191, RZ ;  /* 0x800000bff3af7210 */ /* 0x000fe40007ffe0ff */
[----:B------:R-:W-:Y:S02]  /*27230*/  IABS R187, R187 ;  /* 0x000000bb00bb7213 */ /* 0x000fe40000000000 */
[----:B------:R-:W-:Y:S02]  /*27240*/  IADD3 R186, R245, -R182, RZ ;  /* 0x800000b6f5ba7210 */ /* 0x000fe40007ffe0ff */
[----:B------:R-:W-:Y:S02]  /*27250*/  IABS R177, R171 ;  /* 0x000000ab00b17213 */ /* 0x000fe40000000000 */
[----:B------:R-:W-:Y:S01]  /*27260*/  IADD3 R171, R3, 0x21, RZ ;  /* 0x0000002103ab7810 */ /* 0x000fe20007ffe0ff */
[----:B------:R-:W3:Y:S01]  /*27270*/  I2F R187, R187 ;  /* 0x000000bb00bb7306 */ /* 0x000ee20000201400 */
[----:B------:R-:W-:Y:S02]  /*27280*/  ISETP.GE.AND P5, PT, R173, R247, PT ;  /* 0x000000f7ad00720c */ /* 0x000fe40003fa6270 */
[----:B------:R-:W-:Y:S01]  /*27290*/  IABS R186, R186 ;  /* 0x000000ba00ba7213 */ /* 0x000fe20000000000 */
[----:B-1----:R-:W-:Y:S01]  /*272a0*/  IMAD.IADD R164, R245, 0x1, -R171 ;  /* 0x00000001f5a47824 */ /* 0x002fe200078e0aab */
[----:B------:R-:W-:Y:S02]  /*272b0*/  ISETP.GE.OR P5, PT, R173, R246, !P5 ;  /* 0x000000f6ad00720c */ /* 0x000fe40006fa6670 */
[C---:B------:R-:W-:Y:S02]  /*272c0*/  IADD3 R178, R243.reuse, -R173, RZ ;  /* 0x800000adf3b27210 */ /* 0x040fe40007ffe0ff */
[----:B------:R-:W-:Y:S01]  /*272d0*/  IADD3 R173, R243, -R182, RZ ;  /* 0x800000b6f3ad7210 */ /* 0x000fe20007ffe0ff */
[----:B------:R-:W1:Y:S01]  /*272e0*/  I2F R186, R186 ;  /* 0x000000ba00ba7306 */ /* 0x000e620000201400 */
[----:B------:R-:W-:Y:S02]  /*272f0*/  IADD3 R180, R3, 0x19, RZ ;  /* 0x0000001903b47810 */ /* 0x000fe40007ffe0ff */
[C---:B------:R-:W-:Y:S02]  /*27300*/  ISETP.GE.AND P0, PT, R170.reuse, R247, PT ;  /* 0x000000f7aa00720c */ /* 0x040fe40003f06270 */
[----:B------:R-:W-:Y:S01]  /*27310*/  IABS R164, R164 ;  /* 0x000000a400a47213 */ /* 0x000fe20000000000 */
[----:B------:R-:W-:Y:S01]  /*27320*/  IMAD.IADD R179, R245, 0x1, -R180 ;  /* 0x00000001f5b37824 */ /* 0x000fe200078e0ab4 */
[----:B------:R-:W-:Y:S02]  /*27330*/  IADD3 R184, R243, -R170, RZ ;  /* 0x800000aaf3b87210 */ /* 0x000fe40007ffe0ff */
[----:B------:R-:W-:Y:S01]  /*27340*/  ISETP.GE.OR P0, PT, R170, R246, !P0 ;  /* 0x000000f6aa00720c */ /* 0x000fe20004706670 */
[----:B------:R-:W-:Y:S01]  /*27350*/  I2F R177, R177 ;  /* 0x000000b100b17306 */ /* 0x000fe20000201400 */
[----:B------:R-:W-:Y:S02]  /*27360*/  IABS R179, R179 ;  /* 0x000000b300b37213 */ /* 0x000fe40000000000 */
[----:B------:R-:W-:Y:S02]  /*27370*/  IABS R185, R185 ;  /* 0x000000b900b97213 */ /* 0x000fe40000000000 */
[----:B------:R-:W-:Y:S02]  /*27380*/  IABS R184, R184 ;  /* 0x000000b800b87213 */ /* 0x000fe40000000000 */
[----:B------:R-:W-:Y:S02]  /*27390*/  IABS R173, R173 ;  /* 0x000000ad00ad7213 */ /* 0x000fe40000000000 */
[----:B------:R-:W-:Y:S01]  /*273a0*/  IABS R178, R178 ;  /* 0x000000b200b27213 */ /* 0x000fe20000000000 */
[----:B------:R1:W-:Y:S01]  /*273b0*/  I2F R170, R164 ;  /* 0x000000a400aa7306 */ /* 0x0003e20000201400 */
[----:B------:R-:W-:Y:S09]  /*273c0*/  IABS R175, R175 ;  /* 0x000000af00af7213 */ /* 0x000ff20000000000 */
[----:B------:R-:W3:Y:S10]  /*273d0*/  I2F R179, R179 ;  /* 0x000000b300b37306 */ /* 0x000ef40000201400 */
[----:B------:R-:W3:Y:S01]  /*273e0*/  I2F R185, R185 ;  /* 0x000000b900b97306 */ /* 0x000ee20000201400 */
[----:B-1----:R-:W-:Y:S09]  /*273f0*/  IABS R164, R174 ;  /* 0x000000ae00a47213 */ /* 0x002ff20000000000 */
[----:B------:R1:W-:Y:S10]  /*27400*/  I2F R174, R164 ;  /* 0x000000a400ae7306 */ /* 0x0003f40000201400 */
[----:B------:R-:W3:Y:S10]  /*27410*/  I2F R184, R184 ;  /* 0x000000b800b87306 */ /* 0x000ef40000201400 */
[----:B------:R-:W4:Y:S01]  /*27420*/  I2F R173, R173 ;  /* 0x000000ad00ad7306 */ /* 0x000f220000201400 */
[C---:B-1----:R-:W-:Y:S09]  /*27430*/  IADD3 R164, R3.reuse, 0x30, RZ ;  /* 0x0000003003a47810 */ /* 0x042ff20007ffe0ff */
[----:B------:R-:W1:Y:S10]  /*27440*/  I2F R178, R178 ;  /* 0x000000b200b27306 */ /* 0x000e740000201400 */
[----:B------:R-:W1:Y:S01]  /*27450*/  I2F R175, R175 ;  /* 0x000000af00af7306 */ /* 0x000e620000201400 */
[C---:B---3--:R-:W-:Y:S01]  /*27460*/  FFMA.FTZ R4, -R242.reuse, R169, R4 ;  /* 0x000000a9f2047223 */ /* 0x048fe20000010104 */
[C---:B------:R-:W-:Y:S01]  /*27470*/  IADD3 R169, R3.reuse, 0x28, RZ ;  /* 0x0000002803a97810 */ /* 0x040fe20007ffe0ff */
[C---:B----4-:R-:W-:Y:S01]  /*27480*/  FFMA.FTZ R5, -R242.reuse, R166, R5 ;  /* 0x000000a6f2057223 */ /* 0x050fe20000010105 */
[----:B------:R-:W-:Y:S01]  /*27490*/  IADD3 R166, R3, 0x29, RZ ;  /* 0x0000002903a67810 */ /* 0x000fe20007ffe0ff */
[----:B------:R-:W-:Y:S01]  /*274a0*/  FFMA.FTZ R6, -R242, R168, R6 ;  /* 0x000000a8f2067223 */ /* 0x000fe20000010106 */
[----:B------:R-:W-:Y:S01]  /*274b0*/  FSEL R168, R4, -INF , !P4 ;  /* 0xff80000004a87808 */ /* 0x000fe20006000000 */
[----:B------:R-:W-:Y:S01]  /*274c0*/  FFMA.FTZ R8, -R242, R192, R8 ;  /* 0x000000c0f2087223 */ /* 0x000fe20000010108 */
[----:B------:R-:W-:Y:S01]  /*274d0*/  FSEL R5, R5, -INF , !P3 ;  /* 0xff80000005057808 */ /* 0x000fe20005800000 */
[----:B------:R-:W-:Y:S01]  /*274e0*/  IMAD.IADD R4, R245, 0x1, -R166 ;  /* 0x00000001f5047824 */ /* 0x000fe200078e0aa6 */
[----:B------:R-:W-:Y:S01]  /*274f0*/  FSEL R6, R6, -INF , !P6 ;  /* 0xff80000006067808 */ /* 0x000fe20007000000 */
[C---:B------:R-:W-:Y:S01]  /*27500*/  FFMA.FTZ R9, -R242.reuse, R190, R9 ;  /* 0x000000bef2097223 */ /* 0x040fe20000010109 */
[C---:B------:R-:W-:Y:S01]  /*27510*/  ISETP.GE.AND P6, PT, R183.reuse, R248, PT ;  /* 0x000000f8b700720c */ /* 0x040fe20003fc6270 */
[C---:B------:R-:W-:Y:S01]  /*27520*/  FFMA.FTZ R12, -R242.reuse, R187, R12 ;  /* 0x000000bbf20c7223 */ /* 0x040fe2000001010c */
[C---:B------:R-:W-:Y:S01]  /*27530*/  ISETP.GE.AND P3, PT, R183.reuse, R247, PT ;  /* 0x000000f7b700720c */ /* 0x040fe20003f66270 */
[C---:B------:R-:W-:Y:S01]  /*27540*/  FFMA.FTZ R13, -R242.reuse, R186, R13 ;  /* 0x000000baf20d7223 */ /* 0x040fe2000001010d */
[----:B------:R-:W-:Y:S01]  /*27550*/  IABS R4, R4 ;  /* 0x0000000400047213 */ /* 0x000fe20000000000 */
[C---:B------:R-:W-:Y:S01]  /*27560*/  FFMA.FTZ R17, -R242.reuse, R179, R17 ;  /* 0x000000b3f2117223 */ /* 0x040fe20000010111 */
[----:B------:R-:W-:Y:S01]  /*27570*/  ISETP.GE.OR P6, PT, R183, R244, !P6 ;  /* 0x000000f4b700720c */ /* 0x000fe200077c6670 */
[----:B------:R-:W-:Y:S01]  /*27580*/  IMAD.IADD R176, R245, 0x1, -R169 ;  /* 0x00000001f5b07824 */ /* 0x000fe200078e0aa9 */
[-C--:B------:R-:W-:Y:S01]  /*27590*/  ISETP.GE.OR P3, PT, R183, R246.reuse, !P3 ;  /* 0x000000f6b700720c */ /* 0x080fe20005f66670 */
[----:B------:R-:W-:Y:S01]  /*275a0*/  FFMA.FTZ R16, -R242, R185, R16 ;  /* 0x000000b9f2107223 */ /* 0x000fe20000010110 */
[----:B------:R-:W3:Y:S01]  /*275b0*/  I2F R183, R4 ;  /* 0x0000000400b77306 */ /* 0x000ee20000201400 */
[----:B------:R-:W-:Y:S01]  /*275c0*/  ISETP.GE.AND P4, PT, R191, R247, PT ;  /* 0x000000f7bf00720c */ /* 0x000fe20003f86270 */
[----:B------:R-:W-:Y:S01]  /*275d0*/  IMAD.IADD R190, R245, 0x1, -R164 ;  /* 0x00000001f5be7824 */ /* 0x000fe200078e0aa4 */
[----:B------:R-:W-:Y:S01]  /*275e0*/  FSEL R8, R8, -INF , !P1 ;  /* 0xff80000008087808 */ /* 0x000fe20004800000 */
[C---:B------:R-:W-:Y:S01]  /*275f0*/  FFMA.FTZ R20, -R242.reuse, R177, R20 ;  /* 0x000000b1f2147223 */ /* 0x040fe20000010114 */
[----:B------:R-:W-:Y:S01]  /*27600*/  ISETP.GE.OR P4, PT, R191, R246, !P4 ;  /* 0x000000f6bf00720c */ /* 0x000fe20006786670 */
[C---:B------:R-:W-:Y:S01]  /*27610*/  FFMA.FTZ R7, -R242.reuse, R184, R7 ;  /* 0x000000b8f2077223 */ /* 0x040fe20000010107 */
[----:B------:R-:W-:Y:S01]  /*27620*/  IADD3 R191, R243, -R181, RZ ;  /* 0x800000b5f3bf7210 */ /* 0x000fe20007ffe0ff */
[C---:B------:R-:W-:Y:S01]  /*27630*/  FFMA.FTZ R21, -R242.reuse, R170, R21 ;  /* 0x000000aaf2157223 */ /* 0x040fe20000010115 */
[----:B------:R-:W-:Y:S01]  /*27640*/  FSEL R9, R9, -INF , !P2 ;  /* 0xff80000009097808 */ /* 0x000fe20005000000 */
[----:B------:R-:W-:Y:S01]  /*27650*/  FFMA.FTZ R14, -R242, R174, R14 ;  /* 0x000000aef20e7223 */ /* 0x000fe2000001010e */
[----:B------:R-:W-:Y:S01]  /*27660*/  ISETP.GE.AND P1, PT, R182, R248, PT ;  /* 0x000000f8b600720c */ /* 0x000fe20003f26270 */
[----:B------:R-:W-:Y:S01]  /*27670*/  FFMA.FTZ R15, -R242, R173, R15 ;  /* 0x000000adf20f7223 */ /* 0x000fe2000001010f */
[----:B------:R-:W-:Y:S01]  /*27680*/  ISETP.GE.AND P2, PT, R182, R247, PT ;  /* 0x000000f7b600720c */ /* 0x000fe20003f46270 */
[----:B-1----:R-:W-:Y:S01]  /*27690*/  FFMA.FTZ R10, -R242, R178, R10 ;  /* 0x000000b2f20a7223 */ /* 0x002fe2000001010a */
[----:B------:R-:W-:Y:S01]  /*276a0*/  ISETP.GE.OR P1, PT, R182, R244, !P1 ;  /* 0x000000f4b600720c */ /* 0x000fe20004f26670 */
[----:B------:R-:W-:Y:S01]  /*276b0*/  FFMA.FTZ R11, -R242, R175, R11 ;  /* 0x000000aff20b7223 */ /* 0x000fe2000001010b */
[----:B------:R-:W-:Y:S02]  /*276c0*/  ISETP.GE.OR P2, PT, R182, R246, !P2 ;  /* 0x000000f6b600720c */ /* 0x000fe40005746670 */
[----:B------:R-:W-:Y:S02]  /*276d0*/  FSEL R198, R12, -INF , !P6 ;  /* 0xff8000000cc67808 */ /* 0x000fe40007000000 */
[----:B------:R-:W-:Y:S02]  /*276e0*/  IADD3 R12, R3, 0x31, RZ ;  /* 0x00000031030c7810 */ /* 0x000fe40007ffe0ff */
[----:B------:R-:W-:Y:S01]  /*276f0*/  FSEL R199, R13, -INF , !P1 ;  /* 0xff8000000dc77808 */ /* 0x000fe20004800000 */
[----:B---3--:R-:W-:Y:S01]  /*27700*/  FFMA.FTZ R25, -R242, R183, R25 ;  /* 0x000000b7f2197223 */ /* 0x008fe20000010119 */
[----:B------:R-:W-:Y:S02]  /*27710*/  IABS R4, R191 ;  /* 0x000000bf00047213 */ /* 0x000fe40000000000 */
[C---:B------:R-:W-:Y:S02]  /*27720*/  ISETP.GE.AND P6, PT, R181.reuse, R248, PT ;  /* 0x000000f8b500720c */ /* 0x040fe40003fc6270 */
[----:B------:R-:W1:Y:S01]  /*27730*/  I2F R182, R4 ;  /* 0x0000000400b67306 */ /* 0x000e620000201400 */
[----:B------:R-:W-:Y:S02]  /*27740*/  IABS R176, R176 ;  /* 0x000000b000b07213 */ /* 0x000fe40000000000 */
[----:B------:R-:W-:Y:S02]  /*27750*/  ISETP.GE.OR P6, PT, R181, R244, !P6 ;  /* 0x000000f4b500720c */ /* 0x000fe400077c6670 */
[----:B------:R-:W-:Y:S02]  /*27760*/  IABS R190, R190 ;  /* 0x000000be00be7213 */ /* 0x000fe40000000000 */
[----:B------:R-:W-:Y:S02]  /*27770*/  FSEL R223, R16, -INF , !P6 ;  /* 0xff80000010df7808 */ /* 0x000fe40007000000 */
[C---:B------:R-:W-:Y:S01]  /*27780*/  ISETP.GE.AND P6, PT, R180.reuse, R248, PT ;  /* 0x000000f8b400720c */ /* 0x040fe20003fc6270 */
[----:B------:R-:W3:Y:S01]  /*27790*/  I2F R176, R176 ;  /* 0x000000b000b07306 */ /* 0x000ee20000201400 */
[----:B------:R-:W-:Y:S02]  /*277a0*/  IADD3 R16, R243, -R172, RZ ;  /* 0x800000acf3107210 */ /* 0x000fe40007ffe0ff */
[----:B------:R-:W-:Y:S02]  /*277b0*/  ISETP.GE.OR P6, PT, R180, R244, !P6 ;  /* 0x000000f4b400720c */ /* 0x000fe400077c6670 */
[----:B------:R-:W-:Y:S02]  /*277c0*/  IABS R16, R16 ;  /* 0x0000001000107213 */ /* 0x000fe40000000000 */
[----:B------:R-:W-:Y:S02]  /*277d0*/  FSEL R251, R17, -INF , !P6 ;  /* 0xff80000011fb7808 */ /* 0x000fe40007000000 */
[----:B------:R-:W-:Y:S01]  /*277e0*/  ISETP.GE.AND P6, PT, R172, R248, PT ;  /* 0x000000f8ac00720c */ /* 0x000fe20003fc6270 */
[----:B------:R-:W4:Y:S01]  /*277f0*/  I2F R184, R190 ;  /* 0x000000be00b87306 */ /* 0x000f220000201400 */
[----:B------:R-:W-:Y:S02]  /*27800*/  FSEL R252, R14, -INF , !P3 ;  /* 0xff8000000efc7808 */ /* 0x000fe40005800000 */
[----:B------:R-:W-:Y:S01]  /*27810*/  ISETP.GE.OR P6, PT, R172, R244, !P6 ;  /* 0x000000f4ac00720c */ /* 0x000fe200077c6670 */
[----:B-1----:R-:W-:Y:S01]  /*27820*/  FFMA.FTZ R18, -R242, R182, R18 ;  /* 0x000000b6f2127223 */ /* 0x002fe20000010112 */
[C---:B------:R-:W-:Y:S02]  /*27830*/  IADD3 R4, R243.reuse, -R180, RZ ;  /* 0x800000b4f3047210 */ /* 0x040fe40007ffe0ff */
[----:B------:R-:W-:Y:S01]  /*27840*/  FSEL R187, R20, -INF , !P6 ;  /* 0xff80000014bb7808 */ /* 0x000fe20007000000 */
[----:B------:R-:W-:Y:S01]  /*27850*/  IMAD.IADD R20, R243, 0x1, -R171 ;  /* 0x00000001f3147824 */ /* 0x000fe200078e0aab */
[----:B------:R-:W-:Y:S01]  /*27860*/  IABS R4, R4 ;  /* 0x0000000400047213 */ /* 0x000fe20000000000 */
[----:B------:R-:W1:Y:S01]  /*27870*/  I2F R16, R16 ;  /* 0x0000001000107306 */ /* 0x000e620000201400 */
[----:B------:R-:W-:Y:S02]  /*27880*/  ISETP.GE.AND P6, PT, R171, R248, PT ;  /* 0x000000f8ab00720c */ /* 0x000fe40003fc6270 */
[----:B------:R-:W-:Y:S01]  /*27890*/  MOV R13, R4 ;  /* 0x00000004000d7202 */ /* 0x000fe20000000f00 */
[----:B------:R-:W-:Y:S01]  /*278a0*/  IMAD.IADD R4, R245, 0x1, -R12 ;  /* 0x00000001f5047824 */ /* 0x000fe200078e0a0c */
[----:B------:R-:W-:Y:S01]  /*278b0*/  ISETP.GE.OR P6, PT, R171, R244, !P6 ;  /* 0x000000f4ab00720c */ /* 0x000fe200077c6670 */
[C---:B---3--:R-:W-:Y:S01]  /*278c0*/  FFMA.FTZ R24, -R242.reuse, R176, R24 ;  /* 0x000000b0f2187223 */ /* 0x048fe20000010118 */
[----:B------:R-:W-:Y:S02]  /*278d0*/  ISETP.GE.AND P3, PT, R169, R247, PT ;  /* 0x000000f7a900720c */ /* 0x000fe40003f66270 */
[----:B------:R-:W-:Y:S01]  /*278e0*/  IABS R4, R4 ;  /* 0x0000000400047213 */ /* 0x000fe20000000000 */
[----:B------:R-:W3:Y:S01]  /*278f0*/  I2F R13, R13 ;  /* 0x0000000d000d7306 */ /* 0x000ee20000201400 */
[----:B------:R-:W-:Y:S02]  /*27900*/  FSEL R193, R21, -INF , !P6 ;  /* 0xff80000015c17808 */ /* 0x000fe40007000000 */
[C---:B------:R-:W-:Y:S01]  /*27910*/  ISETP.GE.AND P6, PT, R169.reuse, R248, PT ;  /* 0x000000f8a900720c */ /* 0x040fe20003fc6270 */
[----:B----4-:R-:W-:Y:S01]  /*27920*/  FFMA.FTZ R28, -R242, R184, R28 ;  /* 0x000000b8f21c7223 */ /* 0x010fe2000001011c */
[C---:B------:R-:W-:Y:S02]  /*27930*/  ISETP.GE.OR P3, PT, R169.reuse, R246, !P3 ;  /* 0x000000f6a900720c */ /* 0x040fe40005f66670 */
[----:B------:R-:W-:Y:S02]  /*27940*/  ISETP.GE.OR P6, PT, R169, R244, !P6 ;  /* 0x000000f4a900720c */ /* 0x000fe400077c6670 */
[----:B------:R-:W-:Y:S01]  /*27950*/  IADD3 R169, R243, -R169, RZ ;  /* 0x800000a9f3a97210 */ /* 0x000fe20007ffe0ff */
[----:B------:R-:W4:Y:S01]  /*27960*/  I2F R179, R4 ;  /* 0x0000000400b37306 */ /* 0x000f220000201400 */
[----:B------:R-:W-:Y:S02]  /*27970*/  FSEL R186, R24, -INF , !P6 ;  /* 0xff80000018ba7808 */ /* 0x000fe40007000000 */
[----:B------:R-:W-:Y:S01]  /*27980*/  ISETP.GE.AND P6, PT, R166, R248, PT ;  /* 0x000000f8a600720c */ /* 0x000fe20003fc6270 */
[----:B-1----:R-:W-:Y:S01]  /*27990*/  FFMA.FTZ R22, -R242, R16, R22 ;  /* 0x00000010f2167223 */ /* 0x002fe20000010116 */
[----:B------:R-:W-:Y:S02]  /*279a0*/  FMNMX.FTZ R16, R168, R2, !PT ;  /* 0x00000002a8107209 */ /* 0x000fe40007810000 */
[----:B------:R-:W-:Y:S02]  /*279b0*/  ISETP.GE.OR P6, PT, R166, R244, !P6 ;  /* 0x000000f4a600720c */ /* 0x000fe400077c6670 */
[----:B------:R-:W-:Y:S02]  /*279c0*/  IABS R169, R169 ;  /* 0x000000a900a97213 */ /* 0x000fe40000000000 */
[----:B------:R-:W-:Y:S02]  /*279d0*/  FSEL R24, R15, -INF , !P2 ;  /* 0xff8000000f187808 */ /* 0x000fe40005000000 */
[----:B------:R-:W-:Y:S01]  /*279e0*/  FSEL R7, R7, -INF , !P0 ;  /* 0xff80000007077808 */ /* 0x000fe20004000000 */
[----:B------:R-:W1:Y:S01]  /*279f0*/  I2F R15, R169 ;  /* 0x000000a9000f7306 */ /* 0x000e620000201400 */
[----:B------:R-:W-:Y:S01]  /*27a00*/  ISETP.GE.AND P0, PT, R180, R247, PT ;  /* 0x000000f7b400720c */ /* 0x000fe20003f06270 */
[----:B---3--:R-:W-:Y:S01]  /*27a10*/  FFMA.FTZ R19, -R242, R13, R19 ;  /* 0x0000000df2137223 */ /* 0x008fe20000010113 */
[----:B------:R-:W-:Y:S02]  /*27a20*/  FSEL R185, R25, -INF , !P6 ;  /* 0xff80000019b97808 */ /* 0x000fe40007000000 */
[C---:B------:R-:W-:Y:S02]  /*27a30*/  ISETP.GE.AND P6, PT, R164.reuse, R248, PT ;  /* 0x000000f8a400720c */ /* 0x040fe40003fc6270 */
[----:B------:R-:W-:Y:S02]  /*27a40*/  FMNMX.FTZ R16, R5, R16, !PT ;  /* 0x0000001005107209 */ /* 0x000fe40007810000 */
[----:B------:R-:W-:Y:S01]  /*27a50*/  ISETP.GE.OR P6, PT, R164, R244, !P6 ;  /* 0x000000f4a400720c */ /* 0x000fe200077c6670 */
[----:B----4-:R-:W-:Y:S01]  /*27a60*/  FFMA.FTZ R29, -R242, R179, R29 ;  /* 0x000000b3f21d7223 */ /* 0x010fe2000001011d */
[----:B------:R-:W-:Y:S02]  /*27a70*/  IADD3 R4, R3, 0x38, RZ ;  /* 0x0000003803047810 */ /* 0x000fe40007ffe0ff */
[----:B------:R-:W-:Y:S02]  /*27a80*/  FMNMX.FTZ R16, R8, R16, !PT ;  /* 0x0000001008107209 */ /* 0x000fe40007810000 */
[----:B------:R-:W-:Y:S02]  /*27a90*/  IADD3 R17, R245, -R4, RZ ;  /* 0x80000004f5117210 */ /* 0x000fe40007ffe0ff */
[----:B------:R-:W-:Y:S02]  /*27aa0*/  ISETP.GE.OR P0, PT, R180, R246, !P0 ;  /* 0x000000f6b400720c */ /* 0x000fe40004706670 */
[----:B------:R-:W-:Y:S02]  /*27ab0*/  IABS R17, R17 ;  /* 0x0000001100117213 */ /* 0x000fe40000000000 */
[----:B------:R-:W-:Y:S02]  /*27ac0*/  FSEL R180, R28, -INF , !P6 ;  /* 0xff8000001cb47808 */ /* 0x000fe40007000000 */
[----:B------:R-:W-:Y:S01]  /*27ad0*/  FSEL R19, R19, -INF , !P0 ;  /* 0xff80000013137808 */ /* 0x000fe20004000000 */
[----:B-1----:R-:W-:Y:S01]  /*27ae0*/  FFMA.FTZ R26, -R242, R15, R26 ;  /* 0x0000000ff21a7223 */ /* 0x002fe2000001011a */
[----:B------:R-:W1:Y:S01]  /*27af0*/  I2F R17, R17 ;  /* 0x0000001100117306 */ /* 0x000e620000201400 */
[C---:B------:R-:W-:Y:S02]  /*27b00*/  ISETP.GE.AND P6, PT, R12.reuse, R248, PT ;  /* 0x000000f80c00720c */ /* 0x040fe40003fc6270 */
[-C--:B------:R-:W-:Y:S02]  /*27b10*/  ISETP.GE.AND P0, PT, R12, R247.reuse, PT ;  /* 0x000000f70c00720c */ /* 0x080fe40003f06270 */
[----:B------:R-:W-:Y:S02]  /*27b20*/  ISETP.GE.AND P2, PT, R166, R247, PT ;  /* 0x000000f7a600720c */ /* 0x000fe40003f46270 */
[----:B------:R-:W-:Y:S02]  /*27b30*/  IABS R20, R20 ;  /* 0x0000001400147213 */ /* 0x000fe40000000000 */
[C---:B------:R-:W-:Y:S02]  /*27b40*/  ISETP.GE.OR P6, PT, R12.reuse, R244, !P6 ;  /* 0x000000f40c00720c */ /* 0x040fe400077c6670 */
[-C--:B------:R-:W-:Y:S02]  /*27b50*/  ISETP.GE.OR P0, PT, R12, R246.reuse, !P0 ;  /* 0x000000f60c00720c */ /* 0x080fe40004706670 */
[----:B------:R-:W-:Y:S01]  /*27b60*/  ISETP.GE.OR P2, PT, R166, R246, !P2 ;  /* 0x000000f6a600720c */ /* 0x000fe20005746670 */
[C---:B------:R-:W-:Y:S01]  /*27b70*/  IMAD.IADD R166, R243.reuse, 0x1, -R166 ;  /* 0x00000001f3a67824 */ /* 0x040fe200078e0aa6 */
[----:B------:R-:W3:Y:S01]  /*27b80*/  I2F R20, R20 ;  /* 0x0000001400147306 */ /* 0x000ee20000201400 */
[----:B------:R-:W-:Y:S02]  /*27b90*/  FSEL R10, R10, -INF , !P5 ;  /* 0xff8000000a0a7808 */ /* 0x000fe40006800000 */
[----:B------:R-:W-:Y:S02]  /*27ba0*/  IADD3 R14, R243, -R164, RZ ;  /* 0x800000a4f30e7210 */ /* 0x000fe40007ffe0ff */
[----:B------:R-:W-:Y:S02]  /*27bb0*/  IABS R13, R166 ;  /* 0x000000a6000d7213 */ /* 0x000fe40000000000 */
[----:B------:R-:W-:Y:S01]  /*27bc0*/  FSEL R11, R11, -INF , !P4 ;  /* 0xff8000000b0b7808 */ /* 0x000fe20006000000 */
[----:B-1----:R-:W-:Y:S01]  /*27bd0*/  FFMA.FTZ R32, -R242, R17, R32 ;  /* 0x00000011f2207223 */ /* 0x002fe20000010120 */
[----:B------:R-:W-:Y:S01]  /*27be0*/  FMNMX.FTZ R17, R9, R16, !PT ;  /* 0x0000001009117209 */ /* 0x000fe20007810000 */
[----:B------:R-:W-:Y:S01]  /*27bf0*/  IMAD.IADD R16, R243, 0x1, -R12 ;  /* 0x00000001f3107824 */ /* 0x000fe200078e0a0c */
[----:B------:R-:W-:Y:S01]  /*27c00*/  IADD3 R3, R3, 0x39, RZ ;  /* 0x0000003903037810 */ /* 0x000fe20007ffe0ff */
[----:B------:R-:W1:Y:S01]  /*27c10*/  I2F R13, R13 ;  /* 0x0000000d000d7306 */ /* 0x000e620000201400 */
[----:B------:R-:W-:Y:S02]  /*27c20*/  FMNMX.FTZ R12, R198, R17, !PT ;  /* 0x00000011c60c7209 */ /* 0x000fe40007810000 */
[----:B------:R-:W-:Y:S02]  /*27c30*/  FMNMX.FTZ R17, R6, R0, !PT ;  /* 0x0000000006117209 */ /* 0x000fe40007810000 */
[----:B------:R-:W-:Y:S02]  /*27c40*/  ISETP.GE.AND P1, PT, R181, R247, PT ;  /* 0x000000f7b500720c */ /* 0x000fe40003f26270 */
[----:B------:R-:W-:Y:S02]  /*27c50*/  FMNMX.FTZ R17, R7, R17, !PT ;  /* 0x0000001107117209 */ /* 0x000fe40007810000 */
[----:B------:R-:W-:Y:S02]  /*27c60*/  IABS R14, R14 ;  /* 0x0000000e000e7213 */ /* 0x000fe40000000000 */
[----:B------:R-:W-:Y:S01]  /*27c70*/  FMNMX.FTZ R17, R10, R17, !PT ;  /* 0x000000110a117209 */ /* 0x000fe20007810000 */
[C---:B---3--:R-:W-:Y:S01]  /*27c80*/  FFMA.FTZ R23, -R242.reuse, R20, R23 ;  /* 0x00000014f2177223 */ /* 0x048fe20000010117 */
[----:B------:R-:W-:Y:S02]  /*27c90*/  IADD3 R170, R245, -R3, RZ ;  /* 0x80000003f5aa7210 */ /* 0x000fe40007ffe0ff */
[----:B------:R-:W-:Y:S01]  /*27ca0*/  FMNMX.FTZ R17, R11, R17, !PT ;  /* 0x000000110b117209 */ /* 0x000fe20007810000 */
[----:B------:R-:W3:Y:S01]  /*27cb0*/  I2F R14, R14 ;  /* 0x0000000e000e7306 */ /* 0x000ee20000201400 */
[----:B------:R-:W-:Y:S02]  /*27cc0*/  ISETP.GE.OR P1, PT, R181, R246, !P1 ;  /* 0x000000f6b500720c */ /* 0x000fe40004f26670 */
[----:B------:R-:W-:Y:S02]  /*27cd0*/  IABS R16, R16 ;  /* 0x0000001000107213 */ /* 0x000fe40000000000 */
[----:B------:R-:W-:Y:S02]  /*27ce0*/  FMNMX.FTZ R12, R199, R12, !PT ;  /* 0x0000000cc70c7209 */ /* 0x000fe40007810000 */
[----:B------:R-:W-:Y:S01]  /*27cf0*/  IADD3 R15, R243, -R4, RZ ;  /* 0x80000004f30f7210 */ /* 0x000fe20007ffe0ff */
[----:B-1----:R-:W-:Y:S01]  /*27d00*/  FFMA.FTZ R27, -R242, R13, R27 ;  /* 0x0000000df21b7223 */ /* 0x002fe2000001011b */
[----:B------:R-:W-:Y:S01]  /*27d10*/  FMNMX.FTZ R17, R252, R17, !PT ;  /* 0x00000011fc117209 */ /* 0x000fe20007810000 */
[----:B------:R-:W1:Y:S01]  /*27d20*/  I2F R16, R16 ;  /* 0x0000001000107306 */ /* 0x000e620000201400 */
[----:B------:R-:W-:Y:S02]  /*27d30*/  IABS R170, R170 ;  /* 0x000000aa00aa7213 */ /* 0x000fe40000000000 */
[----:B------:R-:W-:Y:S02]  /*27d40*/  FSEL R25, R18, -INF , !P1 ;  /* 0xff80000012197808 */ /* 0x000fe40004800000 */
[----:B------:R-:W-:Y:S02]  /*27d50*/  IABS R15, R15 ;  /* 0x0000000f000f7213 */ /* 0x000fe40000000000 */
[----:B------:R-:W-:Y:S02]  /*27d60*/  FMNMX.FTZ R18, R223, R12, !PT ;  /* 0x0000000cdf127209 */ /* 0x000fe40007810000 */
[----:B------:R-:W-:Y:S01]  /*27d70*/  IADD3 R12, R243, -R3, RZ ;  /* 0x80000003f30c7210 */ /* 0x000fe20007ffe0ff */
[----:B------:R-:W4:Y:S01]  /*27d80*/  I2F R170, R170 ;  /* 0x000000aa00aa7306 */ /* 0x000f220000201400 */
[----:B------:R-:W-:Y:S02]  /*27d90*/  FMNMX.FTZ R17, R24, R17, !PT ;  /* 0x0000001118117209 */ /* 0x000fe40007810000 */
[----:B------:R-:W-:Y:S01]  /*27da0*/  ISETP.GE.AND P5, PT, R172, R247, PT ;  /* 0x000000f7ac00720c */ /* 0x000fe20003fa6270 */
[----:B---3--:R-:W-:Y:S01]  /*27db0*/  FFMA.FTZ R30, -R242, R14, R30 ;  /* 0x0000000ef21e7223 */ /* 0x008fe2000001011e */
[----:B------:R-:W-:Y:S02]  /*27dc0*/  IABS R12, R12 ;  /* 0x0000000c000c7213 */ /* 0x000fe40000000000 */
[----:B------:R-:W-:Y:S02]  /*27dd0*/  FMNMX.FTZ R18, R251, R18, !PT ;  /* 0x00000012fb127209 */ /* 0x000fe40007810000 */
[----:B------:R-:W-:Y:S01]  /*27de0*/  ISETP.GE.OR P5, PT, R172, R246, !P5 ;  /* 0x000000f6ac00720c */ /* 0x000fe20006fa6670 */
[----:B------:R-:W3:Y:S01]  /*27df0*/  I2F R15, R15 ;  /* 0x0000000f000f7306 */ /* 0x000ee20000201400 */
[----:B------:R-:W-:Y:S02]  /*27e00*/  FMNMX.FTZ R17, R25, R17, !PT ;  /* 0x0000001119117209 */ /* 0x000fe40007810000 */
[----:B------:R-:W-:Y:S01]  /*27e10*/  ISETP.GE.AND P4, PT, R171, R247, PT ;  /* 0x000000f7ab00720c */ /* 0x000fe20003f86270 */
[----:B-1----:R-:W-:Y:S01]  /*27e20*/  FFMA.FTZ R31, -R242, R16, R31 ;  /* 0x00000010f21f7223 */ /* 0x002fe2000001011f */
[----:B------:R-:W-:Y:S02]  /*27e30*/  MOV R28, R193 ;  /* 0x000000c1001c7202 */ /* 0x000fe40000000f00 */
[----:B------:R-:W-:Y:S02]  /*27e40*/  FMNMX.FTZ R18, R187, R18, !PT ;  /* 0x00000012bb127209 */ /* 0x000fe40007810000 */
[----:B------:R-:W-:Y:S01]  /*27e50*/  FSEL R184, R22, -INF , !P5 ;  /* 0xff80000016b87808 */ /* 0x000fe20006800000 */
[----:B------:R-:W1:Y:S01]  /*27e60*/  I2F R12, R12 ;  /* 0x0000000c000c7306 */ /* 0x000e620000201400 */
[----:B------:R-:W-:Y:S02]  /*27e70*/  ISETP.GE.OR P4, PT, R171, R246, !P4 ;  /* 0x000000f6ab00720c */ /* 0x000fe40006786670 */
[----:B------:R-:W-:Y:S01]  /*27e80*/  FMNMX.FTZ R17, R19, R17, !PT ;  /* 0x0000001113117209 */ /* 0x000fe20007810000 */
[----:B----4-:R-:W-:Y:S01]  /*27e90*/  FFMA.FTZ R33, -R242, R170, R33 ;  /* 0x000000aaf2217223 */ /* 0x010fe20000010121 */
[----:B------:R-:W-:Y:S02]  /*27ea0*/  FMNMX.FTZ R18, R28, R18, !PT ;  /* 0x000000121c127209 */ /* 0x000fe40007810000 */
[----:B------:R-:W-:Y:S02]  /*27eb0*/  FSEL R183, R23, -INF , !P4 ;  /* 0xff80000017b77808 */ /* 0x000fe40006000000 */
[----:B------:R-:W-:Y:S01]  /*27ec0*/  FMNMX.FTZ R17, R184, R17, !PT ;  /* 0x00000011b8117209 */ /* 0x000fe20007810000 */
[----:B------:R-:W-:Y:S01]  /*27ed0*/  LDSM.16.MT88.4 R20, [R221+0x10000] ;  /* 0x01000000dd14783b */ /* 0x000fe20000004200 */
[----:B------:R-:W-:Y:S02]  /*27ee0*/  FMNMX.FTZ R18, R186, R18, !PT ;  /* 0x00000012ba127209 */ /* 0x000fe40007810000 */
[----:B------:R-:W-:Y:S01]  /*27ef0*/  ISETP.GE.AND P1, PT, R164, R247, PT ;  /* 0x000000f7a400720c */ /* 0x000fe20003f26270 */
[----:B---3--:R-:W-:Y:S01]  /*27f00*/  FFMA.FTZ R34, -R242, R15, R34 ;  /* 0x0000000ff2227223 */ /* 0x008fe20000010122 */
[----:B------:R-:W-:Y:S02]  /*27f10*/  FSEL R182, R26, -INF , !P3 ;  /* 0xff8000001ab67808 */ /* 0x000fe40005800000 */
[----:B------:R-:W-:Y:S02]  /*27f20*/  FMNMX.FTZ R17, R183, R17, !PT ;  /* 0x00000011b7117209 */ /* 0x000fe40007810000 */
[----:B------:R-:W-:Y:S02]  /*27f30*/  FSEL R179, R29, -INF , !P6 ;  /* 0xff8000001db37808 */ /* 0x000fe40007000000 */
[----:B------:R-:W-:Y:S02]  /*27f40*/  FMNMX.FTZ R18, R185, R18, !PT ;  /* 0x00000012b9127209 */ /* 0x000fe40007810000 */
[----:B------:R-:W-:Y:S01]  /*27f50*/  ISETP.GE.AND P6, PT, R4, R248, PT ;  /* 0x000000f80400720c */ /* 0x000fe20003fc6270 */
[----:B-1----:R-:W-:Y:S01]  /*27f60*/  FFMA.FTZ R35, -R242, R12, R35 ;  /* 0x0000000cf2237223 */ /* 0x002fe20000010123 */
[----:B------:R-:W-:Y:S02]  /*27f70*/  ISETP.GE.OR P1, PT, R164, R246, !P1 ;  /* 0x000000f6a400720c */ /* 0x000fe40004f26670 */
[----:B------:R-:W-:Y:S02]  /*27f80*/  FSEL R181, R27, -INF , !P2 ;  /* 0xff8000001bb57808 */ /* 0x000fe40005000000 */
[----:B------:R-:W-:Y:S02]  /*27f90*/  FMNMX.FTZ R17, R182, R17, !PT ;  /* 0x00000011b6117209 */ /* 0x000fe40007810000 */
[----:B------:R-:W-:Y:S02]  /*27fa0*/  FMNMX.FTZ R18, R180, R18, !PT ;  /* 0x00000012b4127209 */ /* 0x000fe40007810000 */
[----:B------:R-:W-:Y:S02]  /*27fb0*/  ISETP.GE.AND P5, PT, R3, R248, PT ;  /* 0x000000f80300720c */ /* 0x000fe40003fa6270 */
[-C--:B------:R-:W-:Y:S02]  /*27fc0*/  ISETP.GE.OR P6, PT, R4, R244.reuse, !P6 ;  /* 0x000000f40400720c */ /* 0x080fe400077c6670 */
[----:B------:R-:W-:Y:S02]  /*27fd0*/  FSEL R175, R30, -INF , !P1 ;  /* 0xff8000001eaf7808 */ /* 0x000fe40004800000 */
[----:B------:R-:W-:Y:S02]  /*27fe0*/  FMNMX.FTZ R17, R181, R17, !PT ;  /* 0x00000011b5117209 */ /* 0x000fe40007810000 */
[----:B------:R-:W-:Y:S02]  /*27ff0*/  ISETP.GE.AND P3, PT, R4, R247, PT ;  /* 0x000000f70400720c */ /* 0x000fe40003f66270 */
[----:B------:R-:W-:Y:S02]  /*28000*/  ISETP.GE.OR P5, PT, R3, R244, !P5 ;  /* 0x000000f40300720c */ /* 0x000fe40006fa6670 */
[----:B------:R-:W-:Y:S02]  /*28010*/  FSEL R177, R32, -INF , !P6 ;  /* 0xff80000020b17808 */ /* 0x000fe40007000000 */
[----:B------:R-:W-:Y:S02]  /*28020*/  FMNMX.FTZ R18, R179, R18, !PT ;  /* 0x00000012b3127209 */ /* 0x000fe40007810000 */
        /* <DEDUP_REMOVED lines=14> */
[----:B------:R-:W3:Y:S01]  /*28110*/  SHFL.BFLY PT, R4, R3, 0x2, 0x1f ;  /* 0x0c401f0003047f89 */ /* 0x000ee200000e0000 */
[----:B-1----:R-:W-:Y:S07]  /*28120*/  FMNMX.FTZ R14, R13, R14, !PT ;  /* 0x0000000e0d0e7209 */ /* 0x002fee0007810000 */
[----:B------:R-:W1:Y:S01]  /*28130*/  SHFL.BFLY PT, R164, R14, 0x1, 0x1f ;  /* 0x0c201f000ea47f89 */ /* 0x000e6200000e0000 */
[----:B---3--:R-:W-:Y:S07]  /*28140*/  FMNMX.FTZ R4, R3, R4, !PT ;  /* 0x0000000403047209 */ /* 0x008fee0007810000 */
[----:B------:R-:W3:Y:S01]  /*28150*/  SHFL.BFLY PT, R3, R4, 0x1, 0x1f ;  /* 0x0c201f0004037f89 */ /* 0x000ee200000e0000 */
[----:B-1----:R-:W-:Y:S07]  /*28160*/  FMNMX.FTZ R164, R14, R164, !PT ;  /* 0x000000a40ea47209 */ /* 0x002fee0007810000 */
[----:B------:R-:W1:Y:S01]  /*28170*/  LDSM.16.MT88.4 R12, [R222+0x10000] ;  /* 0x01000000de0c783b */ /* 0x000e620000004200 */
[----:B------:R-:W-:Y:S01]  /*28180*/  FSETP.NEU.FTZ.AND P1, PT, R164, -INF , PT ;  /* 0xff800000a400780b */ /* 0x000fe20003f3d000 */
[----:B--2---:R-:W-:Y:S01]  /*28190*/  FMUL.FTZ R178, R165, R164 ;  /* 0x000000a4a5b27220 */ /* 0x004fe20000410000 */
[----:B---3--:R-:W-:Y:S02]  /*281a0*/  FMNMX.FTZ R3, R4, R3, !PT ;  /* 0x0000000304037209 */ /* 0x008fe40007810000 */
[----:B------:R-:W-:Y:S02]  /*281b0*/  FSEL R4, R164, RZ, P1 ;  /* 0x000000ffa4047208 */ /* 0x000fe40000800000 */
[----:B------:R-:W-:Y:S01]  /*281c0*/  FSETP.NEU.FTZ.AND P0, PT, R3, -INF , PT ;  /* 0xff8000000300780b */ /* 0x000fe20003f1d000 */
[----:B------:R-:W-:Y:S01]  /*281d0*/  FMUL.FTZ R172, R165, R3 ;  /* 0x00000003a5ac7220 */ /* 0x000fe20000410000 */
[----:B------:R-:W-:Y:S01]  /*281e0*/  FSEL R178, R178, RZ, P1 ;  /* 0x000000ffb2b27208 */ /* 0x000fe20000800000 */
[----:B------:R-:W-:Y:S01]  /*281f0*/  FADD.FTZ R2, -R4, R2 ;  /* 0x0000000204027221 */ /* 0x000fe20000010100 */
[----:B------:R-:W-:Y:S02]  /*28200*/  FSEL R4, R3, RZ, P0 ;  /* 0x000000ff03047208 */ /* 0x000fe40000000000 */
[----:B------:R-:W-:Y:S01]  /*28210*/  FSEL R172, R172, RZ, P0 ;  /* 0x000000ffacac7208 */ /* 0x000fe20000000000 */
[-C--:B------:R-:W-:Y:S01]  /*28220*/  FFMA.FTZ R191, R168, R165.reuse, -R178 ;  /* 0x000000a5a8bf7223 */ /* 0x080fe200000108b2 */
[----:B------:R-:W-:Y:S01]  /*28230*/  ISETP.GT.AND P0, PT, R240, R228, PT ;  /* 0x000000e4f000720c */ /* 0x000fe20003f04270 */
[----:B------:R-:W-:Y:S02]  /*28240*/  FADD.FTZ R0, -R4, R0 ;  /* 0x0000000004007221 */ /* 0x000fe40000010100 */
[-CC-:B------:R-:W-:Y:S02]  /*28250*/  FFMA.FTZ R190, R5, R165.reuse, -R178.reuse ;  /* 0x000000a505be7223 */ /* 0x180fe400000108b2 */
[-CC-:B------:R-:W-:Y:S01]  /*28260*/  FFMA.FTZ R197, R8, R165.reuse, -R178.reuse ;  /* 0x000000a508c57223 */ /* 0x180fe200000108b2 */
[----:B------:R-:W-:Y:S01]  /*28270*/  MUFU.EX2 R191, R191 ;  /* 0x000000bf00bf7308 */ /* 0x000fe20000000800 */
[-C--:B------:R-:W-:Y:S02]  /*28280*/  FFMA.FTZ R196, R9, R165.reuse, -R178 ;  /* 0x000000a509c47223 */ /* 0x080fe400000108b2 */
[-CC-:B------:R-:W-:Y:S02]  /*28290*/  FFMA.FTZ R195, R6, R165.reuse, -R172.reuse ;  /* 0x000000a506c37223 */ /* 0x180fe400000108ac */
[-CC-:B------:R-:W-:Y:S02]  /*282a0*/  FFMA.FTZ R194, R7, R165.reuse, -R172.reuse ;  /* 0x000000a507c27223 */ /* 0x180fe400000108ac */
[-CC-:B------:R-:W-:Y:S02]  /*282b0*/  FFMA.FTZ R193, R10, R165.reuse, -R172.reuse ;  /* 0x000000a50ac17223 */ /* 0x180fe400000108ac */
[-C--:B------:R-:W-:Y:S01]  /*282c0*/  FFMA.FTZ R192, R11, R165.reuse, -R172 ;  /* 0x000000a50bc07223 */ /* 0x080fe200000108ac */
[----:B------:R-:W2:Y:S01]  /*282d0*/  MUFU.EX2 R190, R190 ;  /* 0x000000be00be7308 */ /* 0x000ea20000000800 */
[C---:B------:R-:W-:Y:S02]  /*282e0*/  FMUL.FTZ R2, R165.reuse, R2 ;  /* 0x00000002a5027220 */ /* 0x040fe40000410000 */
[----:B------:R-:W-:Y:S02]  /*282f0*/  FMUL.FTZ R0, R165, R0 ;  /* 0x00000000a5007220 */ /* 0x000fe40000410000 */
[-CC-:B------:R-:W-:Y:S02]  /*28300*/  FFMA.FTZ R180, R180, R165.reuse, -R178.reuse ;  /* 0x000000a5b4b47223 */ /* 0x180fe400000108b2 */
[-CC-:B------:R-:W-:Y:S02]  /*28310*/  FFMA.FTZ R179, R179, R165.reuse, -R178.reuse ;  /* 0x000000a5b3b37223 */ /* 0x180fe400000108b2 */
[-C--:B------:R-:W-:Y:S01]  /*28320*/  FFMA.FTZ R177, R177, R165.reuse, -R178 ;  /* 0x000000a5b1b17223 */ /* 0x080fe200000108b2 */
[----:B------:R-:W3:Y:S01]  /*28330*/  MUFU.EX2 R2, R2 ;  /* 0x0000000200027308 */ /* 0x000ee20000000800 */
[-CC-:B------:R-:W-:Y:S02]  /*28340*/  FFMA.FTZ R174, R174, R165.reuse, -R172.reuse ;  /* 0x000000a5aeae7223 */ /* 0x180fe400000108ac */
[-CC-:B------:R-:W-:Y:S02]  /*28350*/  FFMA.FTZ R175, R175, R165.reuse, -R172.reuse ;  /* 0x000000a5afaf7223 */ /* 0x180fe400000108ac */
[-C--:B------:R-:W-:Y:S02]  /*28360*/  FFMA.FTZ R173, R173, R165.reuse, -R172 ;  /* 0x000000a5adad7223 */ /* 0x080fe400000108ac */
[-CC-:B------:R-:W-:Y:S02]  /*28370*/  FFMA.FTZ R198, R198, R165.reuse, -R178.reuse ;  /* 0x000000a5c6c67223 */ /* 0x180fe400000108b2 */
[-CC-:B------:R-:W-:Y:S01]  /*28380*/  FFMA.FTZ R199, R199, R165.reuse, -R178.reuse ;  /* 0x000000a5c7c77223 */ /* 0x180fe200000108b2 */
[----:B------:R-:W4:Y:S01]  /*28390*/  MUFU.EX2 R0, R0 ;  /* 0x0000000000007308 */ /* 0x000f220000000800 */
[-CC-:B------:R-:W-:Y:S02]  /*283a0*/  FFMA.FTZ R223, R223, R165.reuse, -R178.reuse ;  /* 0x000000a5dfdf7223 */ /* 0x180fe400000108b2 */
[----:B------:R-:W-:Y:S01]  /*283b0*/  FFMA.FTZ R251, R251, R165, -R178 ;  /* 0x000000a5fbfb7223 */ /* 0x000fe200000108b2 */
[----:B--2---:R-:W-:Y:S01]  /*283c0*/  F2FP.PACK_AB R168, R190, R191 ;  /* 0x000000bfbea8723e */ /* 0x004fe200000000ff */
[-C--:B------:R-:W-:Y:S02]  /*283d0*/  FFMA.FTZ R252, R252, R165.reuse, -R172 ;  /* 0x000000a5fcfc7223 */ /* 0x080fe400000108ac */
[-CC-:B------:R-:W-:Y:S02]  /*283e0*/  FFMA.FTZ R187, R187, R165.reuse, -R178.reuse ;  /* 0x000000a5bbbb7223 */ /* 0x180fe400000108b2 */
[-C--:B------:R-:W-:Y:S01]  /*283f0*/  FFMA.FTZ R186, R186, R165.reuse, -R178 ;  /* 0x000000a5baba7223 */ /* 0x080fe200000108b2 */
[----:B------:R-:W-:Y:S01]  /*28400*/  MUFU.EX2 R197, R197 ;  /* 0x000000c500c57308 */ /* 0x000fe20000000800 */
[-C--:B------:R-:W-:Y:S02]  /*28410*/  FFMA.FTZ R184, R184, R165.reuse, -R172 ;  /* 0x000000a5b8b87223 */ /* 0x080fe400000108ac */
[----:B------:R-:W-:Y:S02]  /*28420*/  FFMA.FTZ R185, R185, R165, -R178 ;  /* 0x000000a5b9b97223 */ /* 0x000fe400000108b2 */
[C---:B---3--:R-:W-:Y:S02]  /*28430*/  FMUL.FTZ R4, R2.reuse, R160 ;  /* 0x000000a002047220 */ /* 0x048fe40000410000 */
[C---:B------:R-:W-:Y:S01]  /*28440*/  FMUL.FTZ R5, R2.reuse, R161 ;  /* 0x000000a102057220 */ /* 0x040fe20000410000 */
[----:B------:R-:W-:Y:S01]  /*28450*/  MOV R161, R19 ;  /* 0x0000001300a17202 */ /* 0x000fe20000000f00 */
[C---:B------:R-:W-:Y:S01]  /*28460*/  FMUL.FTZ R8, R2.reuse, R156 ;  /* 0x0000009c02087220 */ /* 0x040fe20000410000 */
[----:B------:R-:W2:Y:S01]  /*28470*/  MUFU.EX2 R196, R196 ;  /* 0x000000c400c47308 */ /* 0x000ea20000000800 */
[----:B------:R-:W-:Y:S02]  /*28480*/  FMUL.FTZ R9, R2, R157 ;  /* 0x0000009d02097220 */ /* 0x000fe40000410000 */
[----:B------:R-:W-:Y:S02]  /*28490*/  IMAD.MOV.U32 R160, RZ, RZ, R28 ;  /* 0x000000ffffa07224 */ /* 0x000fe400078e001c */
[C---:B----4-:R-:W-:Y:S01]  /*284a0*/  FMUL.FTZ R6, R0.reuse, R162 ;  /* 0x000000a200067220 */ /* 0x050fe20000410000 */
[----:B------:R-:W3:Y:S01]  /*284b0*/  LDSM.16.MT88.4 R28, [R220+0x10000] ;  /* 0x01000000dc1c783b */ /* 0x000ee20000004200 */
[C---:B------:R-:W-:Y:S01]  /*284c0*/  FMUL.FTZ R7, R0.reuse, R163 ;  /* 0x000000a300077220 */ /* 0x040fe20000410000 */
[----:B------:R-:W-:Y:S01]  /*284d0*/  MOV R162, R25 ;  /* 0x0000001900a27202 */ /* 0x000fe20000000f00 */
[C---:B------:R-:W-:Y:S01]  /*284e0*/  FMUL.FTZ R10, R0.reuse, R158 ;  /* 0x0000009e000a7220 */ /* 0x040fe20000410000 */
[----:B------:R-:W-:Y:S01]  /*284f0*/  MUFU.EX2 R195, R195 ;  /* 0x000000c300c37308 */ /* 0x000fe20000000800 */
[C---:B------:R-:W-:Y:S02]  /*28500*/  FMUL.FTZ R11, R0.reuse, R159 ;  /* 0x0000009f000b7220 */ /* 0x040fe40000410000 */
[----:B------:R-:W-:Y:S01]  /*28510*/  FMUL.FTZ R19, R0, R151 ;  /* 0x0000009700137220 */ /* 0x000fe20000410000 */
[----:B------:R-:W-:Y:S01]  /*28520*/  LDSM.16.MT88.4 R156, [R221+0x12800] ;  /* 0x01280000dd9c783b */ /* 0x000fe20000004200 */
[C---:B------:R-:W-:Y:S02]  /*28530*/  FMUL.FTZ R16, R2.reuse, R148 ;  /* 0x0000009402107220 */ /* 0x040fe40000410000 */
[----:B------:R-:W-:Y:S02]  /*28540*/  FMUL.FTZ R17, R2, R149 ;  /* 0x0000009502117220 */ /* 0x000fe40000410000 */
[----:B------:R-:W-:Y:S01]  /*28550*/  FMUL.FTZ R18, R0, R150 ;  /* 0x0000009600127220 */ /* 0x000fe20000410000 */
[----:B------:R-:W4:Y:S01]  /*28560*/  MUFU.EX2 R194, R194 ;  /* 0x000000c200c27308 */ /* 0x000f220000000800 */
        /* <DEDUP_REMOVED lines=12> */
[C---:B-----5:R-:W-:Y:S01]  /*28630*/  FMUL.FTZ R36, R2.reuse, R36 ;  /* 0x0000002402247220 */ /* 0x060fe20000410000 */
[----:B------:R-:W2:Y:S01]  /*28640*/  MUFU.EX2 R192, R192 ;  /* 0x000000c000c07308 */ /* 0x000ea20000000800 */
[----:B------:R-:W-:Y:S01]  /*28650*/  LDSM.16.MT88.4 R132, [R220+0x12000] ;  /* 0x01200000dc84783b */ /* 0x000fe20000004200 */
[----:B------:R-:W-:Y:S01]  /*28660*/  FMUL.FTZ R37, R2, R37 ;  /* 0x0000002502257220 */ /* 0x000fe20000410000 */
[----:B----4-:R-:W-:Y:S01]  /*28670*/  F2FP.PACK_AB R169, R194, R195 ;  /* 0x000000c3c2a9723e */ /* 0x010fe200000000ff */
        /* <DEDUP_REMOVED lines=133> */
[C---:B---3--:R-:W-:Y:S03]  /*28ed0*/  HMMA.16816.F32 R108, R168.reuse, R140, R108 ;  /* 0x0000008ca86c723c */ /* 0x048fe6000000186c */
[C---:B------:R-:W-:Y:S02]  /*28ee0*/  FMUL.FTZ R114, R0.reuse, R114 ;  /* 0x0000007200727220 */ /* 0x040fe40000410000 */
[----:B------:R-:W-:Y:S02]  /*28ef0*/  FMUL.FTZ R115, R0, R115 ;  /* 0x0000007300737220 */ /* 0x000fe40000410000 */
[--C-:B------:R-:W-:Y:S02]  /*28f00*/  FFMA.FTZ R140, R163, R165, -R172.reuse ;  /* 0x000000a5a38c7223 */ /* 0x100fe400000108ac */
[C---:B------:R-:W-:Y:S02]  /*28f10*/  FMUL.FTZ R116, R2.reuse, R116 ;  /* 0x0000007402747220 */ /* 0x040fe40000410000 */
[----:B------:R3:W-:Y:S01]  /*28f20*/  MUFU.EX2 R148, R140 ;  /* 0x0000008c00947308 */ /* 0x0007e20000000800 */
        /* <DEDUP_REMOVED lines=10> */
[--C-:B---3--:R-:W-:Y:S02]  /*28fd0*/  FFMA.FTZ R140, R162, R165, -R172.reuse ;  /* 0x000000a5a28c7223 */ /* 0x108fe400000108ac */
[----:B------:R1:W3:Y:S01]  /*28fe0*/  MUFU.EX2 R149, R136 ;  /* 0x0000008800957308 */ /* 0x0002e20000000800 */
[C---:B------:R-:W-:Y:S03]  /*28ff0*/  HMMA.16816.F32 R120, R168.reuse, R138, R120 ;  /* 0x0000008aa878723c */ /* 0x040fe60000001878 */
[C---:B------:R-:W-:Y:S02]  /*29000*/  FMUL.FTZ R124, R2.reuse, R124 ;  /* 0x0000007c027c7220 */ /* 0x040fe40000410000 */
[----:B------:R-:W-:Y:S02]  /*29010*/  FMUL.FTZ R125, R2, R125 ;  /* 0x0000007d027d7220 */ /* 0x000fe40000410000 */
[C---:B------:R-:W-:Y:S02]  /*29020*/  FMUL.FTZ R126, R0.reuse, R126 ;  /* 0x0000007e007e7220 */ /* 0x040fe40000410000 */
[----:B------:R3:W3:Y:S03]  /*29030*/  MUFU.EX2 R150, R140 ;  /* 0x0000008c00967308 */ /* 0x0006e60000000800 */
        /* <DEDUP_REMOVED lines=10> */
[----:B----4-:R-:W-:Y:S01]  /*290e0*/  F2FP.PACK_AB R132, R199, R198 ;  /* 0x000000c6c784723e */ /* 0x010fe200000000ff */
[----:B------:R-:W-:Y:S03]  /*290f0*/  FMUL.FTZ R131, R0, R131 ;  /* 0x0000008300837220 */ /* 0x000fe60000410000 */
[----:B------:R-:W-:Y:S01]  /*29100*/  FFMA.FTZ R172, R166, R165, -R172 ;  /* 0x000000a5a6ac7223 */ /* 0x000fe200000108ac */
[----:B---3--:R-:W1:Y:S01]  /*29110*/  LDSM.16.MT88.4 R140, [R222+0x10800] ;  /* 0x01080000de8c783b */ /* 0x008e620000004200 */
[----:B------:R-:W-:Y:S02]  /*29120*/  FFMA.FTZ R191, R2, R250, R191 ;  /* 0x000000fa02bf7223 */ /* 0x000fe400000100bf */
[----:B------:R-:W-:Y:S03]  /*29130*/  HMMA.16816.F32 R128, R168, R134, R128 ;  /* 0x00000086a880723c */ /* 0x000fe60000001880 */
[----:B------:R-:W-:Y:S02]  /*29140*/  FFMA.FTZ R195, R0, R249, R195 ;  /* 0x000000f900c37223 */ /* 0x000fe400000100c3 */
[----:B------:R-:W-:Y:S02]  /*29150*/  FADD.FTZ R191, R190, R191 ;  /* 0x000000bfbebf7221 */ /* 0x000fe40000010000 */
[----:B------:R-:W-:Y:S01]  /*29160*/  IMAD.MOV.U32 R170, RZ, RZ, R149 ;  /* 0x000000ffffaa7224 */ /* 0x000fe200078e0095 */
        /* <DEDUP_REMOVED lines=31> */
[----:B------:R-:W-:Y:S06]  /*29360*/  MUFU.EX2 R152, R186 ;  /* 0x000000ba00987308 */ /* 0x000fec0000000800 */
[----:B------:R-:W-:Y:S01]  /*29370*/  MOV R153, R168 ;  /* 0x000000a800997202 */ /* 0x000fe20000000f00 */
[C---:B------:R-:W-:Y:S03]  /*29380*/  HMMA.16816.F32 R40, R132.reuse, R154, R40 ;  /* 0x0000009a8428723c */ /* 0x040fe60000001828 */
[----:B------:R-:W2:Y:S05]  /*29390*/  MUFU.EX2 R168, R187 ;  /* 0x000000bb00a87308 */ /* 0x000eaa0000000800 */
[C---:B------:R-:W-:Y:S05]  /*293a0*/  HMMA.16816.F32 R44, R132.reuse, R156, R44 ;  /* 0x0000009c842c723c */ /* 0x040fea000000182c */
[----:B------:R-:W-:Y:S02]  /*293b0*/  MUFU.EX2 R187, R173 ;  /* 0x000000ad00bb7308 */ /* 0x000fe40000000800 */
[----:B------:R-:W-:Y:S01]  /*293c0*/  IMAD.MOV.U32 R157, RZ, RZ, R169 ;  /* 0x000000ffff9d7224 */ /* 0x000fe200078e00a9 */
[C---:B------:R-:W-:Y:S04]  /*293d0*/  HMMA.16816.F32 R48, R132.reuse, R158, R48 ;  /* 0x0000009e8430723c */ /* 0x040fe80000001830 */
[----:B------:R-:W-:Y:S03]  /*293e0*/  MOV R156, R170 ;  /* 0x000000aa009c7202 */ /* 0x000fe60000000f00 */
[----:B------:R-:W-:Y:S01]  /*293f0*/  MUFU.EX2 R170, R185 ;  /* 0x000000b900aa7308 */ /* 0x000fe20000000800 */
[C---:B-1----:R-:W-:Y:S04]  /*29400*/  HMMA.16816.F32 R52, R132.reuse, R140, R52 ;  /* 0x0000008c8434723c */ /* 0x042fe80000001834 */
[----:B--2---:R-:W-:Y:S04]  /*29410*/  MOV R186, R168 ;  /* 0x000000a800ba7202 */ /* 0x004fe80000000f00 */
[C---:B------:R-:W-:Y:S01]  /*29420*/  HMMA.16816.F32 R56, R132.reuse, R142, R56 ;  /* 0x0000008e8438723c */ /* 0x040fe20000001838 */
[----:B------:R-:W1:Y:S01]  /*29430*/  LDSM.16.MT88.4 R140, [R219+0x14800] ;  /* 0x01480000db8c783b */ /* 0x000e620000004200 */
[----:B------:R-:W-:Y:S06]  /*29440*/  MUFU.EX2 R169, R184 ;  /* 0x000000b800a97308 */ /* 0x000fec0000000800 */
[C---:B---3--:R-:W-:Y:S04]  /*29450*/  HMMA.16816.F32 R60, R132.reuse, R136, R60 ;  /* 0x00000088843c723c */ /* 0x048fe8000000183c */
[----:B------:R2:W-:Y:S04]  /*29460*/  MUFU.EX2 R184, R183 ;  /* 0x000000b700b87308 */ /* 0x0005e80000000800 */
[C---:B------:R-:W-:Y:S01]  /*29470*/  HMMA.16816.F32 R64, R132.reuse, R138, R64 ;  /* 0x0000008a8440723c */ /* 0x040fe20000001840 */
[----:B------:R-:W3:Y:S05]  /*29480*/  LDSM.16.MT88.4 R136, [R222+0x16800] ;  /* 0x01680000de88783b */ /* 0x000eea0000004200 */
[----:B------:R1:W-:Y:S02]  /*29490*/  MUFU.EX2 R168, R181 ;  /* 0x000000b500a87308 */ /* 0x0003e40000000800 */
[C---:B----4-:R-:W-:Y:S07]  /*294a0*/  HMMA.16816.F32 R68, R132.reuse, R144, R68 ;  /* 0x000000908444723c */ /* 0x050fee0000001844 */
[-CC-:B------:R-:W-:Y:S01]  /*294b0*/  FFMA.FTZ R144, R153, R165.reuse, -R178.reuse ;  /* 0x000000a599907223 */ /* 0x180fe200000108b2 */
[C---:B------:R-:W-:Y:S03]  /*294c0*/  HMMA.16816.F32 R72, R132.reuse, R146, R72 ;  /* 0x000000928448723c */ /* 0x040fe60000001848 */
[----:B------:R4:W3:Y:S01]  /*294d0*/  MUFU.EX2 R153, R144 ;  /* 0x0000009000997308 */ /* 0x0008e20000000800 */
[----:B--2---:R-:W-:Y:S01]  /*294e0*/  MOV R183, R152 ;  /* 0x0000009800b77202 */ /* 0x004fe20000000f00 */
[----:B------:R-:W-:Y:S03]  /*294f0*/  FFMA.FTZ R178, R176, R165, -R178 ;  /* 0x000000a5b0b27223 */ /* 0x000fe600000108b2 */
[C---:B------:R-:W-:Y:S05]  /*29500*/  HMMA.16816.F32 R76, R132.reuse, R160, R76 ;  /* 0x000000a0844c723c */ /* 0x040fea000000184c */
[----:B------:R-:W-:Y:S01]  /*29510*/  MUFU.EX2 R160, R180 ;  /* 0x000000b400a07308 */ /* 0x000fe20000000800 */
[----:B-1----:R-:W-:Y:S01]  /*29520*/  MOV R181, R156 ;  /* 0x0000009c00b57202 */ /* 0x002fe20000000f00 */
[----:B------:R-:W-:Y:S01]  /*29530*/  IMAD.MOV.U32 R161, RZ, RZ, R157 ;  /* 0x000000ffffa17224 */ /* 0x000fe200078e009d */
[C---:B------:R-:W-:Y:S01]  /*29540*/  HMMA.16816.F32 R80, R132.reuse, R162, R80 ;  /* 0x000000a28450723c */ /* 0x040fe20000001850 */
[----:B------:R-:W-:Y:S06]  /*29550*/  LDSM.16.MT88.4 R156, [R220+0x13000] ;  /* 0x01300000dc9c783b */ /* 0x000fec0000004200 */
[----:B------:R-:W-:Y:S01]  /*29560*/  MUFU.EX2 R162, R174 ;  /* 0x000000ae00a27308 */ /* 0x000fe20000000800 */
[C---:B------:R-:W-:Y:S01]  /*29570*/  HMMA.16816.F32 R84, R132.reuse, R148, R84 ;  /* 0x000000948454723c */ /* 0x040fe20000001854 */
[----:B----4-:R-:W1:Y:S03]  /*29580*/  LDSM.16.MT88.4 R144, [R221+0x16800] ;  /* 0x01680000dd90783b */ /* 0x010e660000004200 */
[----:B---3--:R-:W-:Y:S04]  /*29590*/  IMAD.MOV.U32 R185, RZ, RZ, R153 ;  /* 0x000000ffffb97224 */ /* 0x008fe800078e0099 */
[C---:B------:R-:W-:Y:S01]  /*295a0*/  HMMA.16816.F32 R88, R132.reuse, R150, R88 ;  /* 0x000000968458723c */ /* 0x040fe20000001858 */
[----:B------:R-:W-:Y:S01]  /*295b0*/  MUFU.EX2 R163, R179 ;  /* 0x000000b300a37308 */ /* 0x000fe20000000800 */
[----:B------:R-:W2:Y:S06]  /*295c0*/  LDSM.16.MT88.4 R148, [R220+0x16800] ;  /* 0x01680000dc94783b */ /* 0x000eac0000004200 */
[C---:B------:R-:W-:Y:S02]  /*295d0*/  HMMA.16816.F32 R92, R132.reuse, R140, R92 ;  /* 0x0000008c845c723c */ /* 0x040fe4000000185c */
[----:B------:R-:W-:Y:S01]  /*295e0*/  LDSM.16.MT88.4 R152, [R221+0x11000] ;  /* 0x01100000dd98783b */ /* 0x000fe20000004200 */
[----:B------:R-:W-:Y:S05]  /*295f0*/  MUFU.EX2 R165, R172 ;  /* 0x000000ac00a57308 */ /* 0x000fea0000000800 */
[C---:B------:R-:W-:Y:S02]  /*29600*/  HMMA.16816.F32 R96, R132.reuse, R142, R96 ;  /* 0x0000008e8460723c */ /* 0x040fe40000001860 */
[----:B------:R-:W3:Y:S06]  /*29610*/  LDSM.16.MT88.4 R140, [R219+0x16800] ;  /* 0x01680000db8c783b */ /* 0x000eec0000004200 */
        /* <DEDUP_REMOVED lines=15> */
[-C--:B------:R-:W-:Y:S07]  /*29710*/  F2FP.PACK_AB R135, R168, R182.reuse ;  /* 0x000000b6a887723e */ /* 0x080fee00000000ff */
        /* <DEDUP_REMOVED lines=18> */
[C---:B------:R-:W-:Y:S08]  /*29840*/  HMMA.16816.F32 R52, R132.reuse, R156, R52 ;  /* 0x0000009c8434723c */ /* 0x040ff00000001834 */
[C---:B------:R-:W-:Y:S01]  /*29850*/  HMMA.16816.F32 R56, R132.reuse, R158, R56 ;  /* 0x0000009e8438723c */ /* 0x040fe20000001838 */
[----:B------:R-:W-:Y:S07]  /*29860*/  LDSM.16.MT88.4 R156, [R222+0x11800] ;  /* 0x01180000de9c783b */ /* 0x000fee0000004200 */
[C---:B----4-:R-:W-:Y:S07]  /*29870*/  HMMA.16816.F32 R60, R132.reuse, R152, R60 ;  /* 0x00000098843c723c */ /* 0x050fee000000183c */
[----:B------:R-:W-:Y:S01]  /*29880*/  MOV R152, R171 ;  /* 0x000000ab00987202 */ /* 0x000fe20000000f00 */
[C---:B------:R-:W-:Y:S01]  /*29890*/  HMMA.16816.F32 R64, R132.reuse, R154, R64 ;  /* 0x0000009a8440723c */ /* 0x040fe20000001840 */
[----:B------:R-:W-:Y:S03]  /*298a0*/  MUFU.EX2 R171, R177 ;  /* 0x000000b100ab7308 */ /* 0x000fe60000000800 */
[----:B------:R-:W-:Y:S03]  /*298b0*/  MOV R153, R161 ;  /* 0x000000a100997202 */ /* 0x000fe60000000f00 */
[----:B------:R-:W-:Y:S01]  /*298c0*/  MOV R154, R182 ;  /* 0x000000b6009a7202 */ /* 0x000fe20000000f00 */
[C---:B-1----:R-:W-:Y:S03]  /*298d0*/  HMMA.16816.F32 R68, R132.reuse, R144, R68 ;  /* 0x000000908444723c */ /* 0x042fe60000001844 */
[----:B------:R-:W1:Y:S05]  /*298e0*/  MUFU.EX2 R155, R178 ;  /* 0x000000b2009b7308 */ /* 0x000e6a0000000800 */
[C---:B------:R-:W-:Y:S01]  /*298f0*/  HMMA.16816.F32 R72, R132.reuse, R146, R72 ;  /* 0x000000928448723c */ /* 0x040fe20000001848 */
[----:B------:R-:W4:Y:S04]  /*29900*/  LDSM.16.MT88.4 R144, [R222+0x17000] ;  /* 0x01700000de90783b */ /* 0x000f280000004200 */
[----:B------:R4:W4:Y:S03]  /*29910*/  MUFU.EX2 R161, R175 ;  /* 0x000000af00a17308 */ /* 0x0009260000000800 */
[C---:B--2---:R-:W-:Y:S08]  /*29920*/  HMMA.16816.F32 R76, R132.reuse, R148, R76 ;  /* 0x00000094844c723c */ /* 0x044ff0000000184c */
[C---:B------:R-:W-:Y:S01]  /*29930*/  HMMA.16816.F32 R80, R132.reuse, R150, R80 ;  /* 0x000000968450723c */ /* 0x040fe20000001850 */
[----:B------:R-:W2:Y:S03]  /*29940*/  LDSM.16.MT88.4 R148, [R221+0x17000] ;  /* 0x01700000dd94783b */ /* 0x000ea60000004200 */
[----:B-1----:R-:W-:Y:S01]  /*29950*/  IMAD.MOV.U32 R166, RZ, RZ, R155 ;  /* 0x000000ffffa67224 */ /* 0x002fe200078e009b */
[----:B------:R-:W-:Y:S03]  /*29960*/  MOV R155, R183 ;  /* 0x000000b7009b7202 */ /* 0x000fe60000000f00 */
[C---:B---3--:R-:W-:Y:S01]  /*29970*/  HMMA.16816.F32 R84, R132.reuse, R136, R84 ;  /* 0x000000888454723c */ /* 0x048fe20000001854 */
[----:B------:R-:W-:Y:S07]  /*29980*/  LDSM.16.MT88.4 R176, [R219+0x11800] ;  /* 0x01180000dbb0783b */ /* 0x000fee0000004200 */
[C---:B------:R-:W-:Y:S01]  /*29990*/  HMMA.16816.F32 R88, R132.reuse, R138, R88 ;  /* 0x0000008a8458723c */ /* 0x040fe20000001858 */
[----:B------:R-:W1:Y:S07]  /*299a0*/  LDSM.16.MT88.4 R136, [R220+0x17000] ;  /* 0x01700000dc88783b */ /* 0x000e6e0000004200 */
[C---:B------:R-:W-:Y:S01]  /*299b0*/  HMMA.16816.F32 R92, R132.reuse, R140, R92 ;  /* 0x0000008c845c723c */ /* 0x040fe2000000185c */
[----:B----4-:R-:W-:Y:S07]  /*299c0*/  LDSM.16.MT88.4 R172, [R220+0x11800] ;  /* 0x01180000dcac783b */ /* 0x010fee0000004200 */
[C---:B------:R-:W-:Y:S01]  /*299d0*/  HMMA.16816.F32 R96, R132.reuse, R142, R96 ;  /* 0x0000008e8460723c */ /* 0x040fe20000001860 */
[----:B------:R-:W3:Y:S07]  /*299e0*/  LDSM.16.MT88.4 R140, [R219+0x17000] ;  /* 0x01700000db8c783b */ /* 0x000eee0000004200 */
[C---:B------:R-:W-:Y:S07]  /*299f0*/  HMMA.16816.F32 R100, R132.reuse, R144, R100 ;  /* 0x000000908464723c */ /* 0x040fee0000001864 */
[----:B------:R-:W-:Y:S01]  /*29a00*/  MOV R145, R152 ;  /* 0x0000009800917202 */ /* 0x000fe20000000f00 */
[C---:B------:R-:W-:Y:S04]  /*29a10*/  HMMA.16816.F32 R104, R132.reuse, R146, R104 ;  /* 0x000000928468723c */ /* 0x040fe80000001868 */
[----:B------:R-:W-:Y:S01]  /*29a20*/  IMAD.MOV.U32 R152, RZ, RZ, R184 ;  /* 0x000000ffff987224 */ /* 0x000fe200078e00b8 */
[----:B------:R-:W-:Y:S02]  /*29a30*/  MOV R144, R153 ;  /* 0x0000009900907202 */ /* 0x000fe40000000f00 */
[----:B------:R-:W-:Y:S01]  /*29a40*/  MOV R153, R185 ;  /* 0x000000b900997202 */ /* 0x000fe20000000f00 */
[C---:B--2---:R-:W-:Y:S04]  /*29a50*/  HMMA.16816.F32 R108, R132.reuse, R148, R108 ;  /* 0x00000094846c723c */ /* 0x044fe8000000186c */
[----:B------:R-:W-:Y:S01]  /*29a60*/  IMAD.MOV.U32 R147, RZ, RZ, R181 ;  /* 0x000000ffff937224 */ /* 0x000fe200078e00b5 */
[----:B------:R-:W-:Y:S01]  /*29a70*/  MOV R146, R186 ;  /* 0x000000ba00927202 */ /* 0x000fe20000000f00 */
[----:B------:R-:W-:Y:S02]  /*29a80*/  LDSM.16.MT88.4 R180, [R222+0x13800] ;  /* 0x01380000deb4783b */ /* 0x000fe40000004200 */
[C---:B------:R-:W-:Y:S06]  /*29a90*/  HMMA.16816.F32 R112, R132.reuse, R150, R112 ;  /* 0x000000968470723c */ /* 0x040fec0000001870 */
[----:B------:R-:W2:Y:S02]  /*29aa0*/  LDSM.16.MT88.4 R148, [R221+0x11800] ;  /* 0x01180000dd94783b */ /* 0x000ea40000004200 */
[C---:B-1----:R-:W-:Y:S07]  /*29ab0*/  HMMA.16816.F32 R116, R132.reuse, R136, R116 ;  /* 0x000000888474723c */ /* 0x042fee0000001874 */
[----:B------:R-:W-:Y:S01]  /*29ac0*/  IMAD.MOV.U32 R136, RZ, RZ, R162 ;  /* 0x000000ffff887224 */ /* 0x000fe200078e00a2 */
[C---:B------:R-:W-:Y:S04]  /*29ad0*/  HMMA.16816.F32 R120, R132.reuse, R138, R120 ;  /* 0x0000008a8478723c */ /* 0x040fe80000001878 */
[----:B------:R-:W-:Y:S03]  /*29ae0*/  MOV R137, R163 ;  /* 0x000000a300897202 */ /* 0x000fe60000000f00 */
[----:B------:R-:W-:Y:S01]  /*29af0*/  MOV R138, R187 ;  /* 0x000000bb008a7202 */ /* 0x000fe20000000f00 */
[C---:B---3--:R-:W-:Y:S01]  /*29b00*/  HMMA.16816.F32 R124, R132.reuse, R140, R124 ;  /* 0x0000008c847c723c */ /* 0x048fe2000000187c */
[----:B------:R-:W1:Y:S03]  /*29b10*/  LDSM.16.MT88.4 R184, [R221+0x13800] ;  /* 0x01380000ddb8783b */ /* 0x000e660000004200 */
[----:B------:R-:W-:Y:S01]  /*29b20*/  IMAD.MOV.U32 R139, RZ, RZ, R171 ;  /* 0x000000ffff8b7224 */ /* 0x000fe200078e00ab */
[----:B------:R-:W-:Y:S02]  /*29b30*/  F2FP.PACK_AB R171, R165, R138 ;  /* 0x0000008aa5ab723e */ /* 0x000fe400000000ff */
[----:B------:R-:W-:Y:S01]  /*29b40*/  MOV R140, R170 ;  /* 0x000000aa008c7202 */ /* 0x000fe20000000f00 */
[----:B------:R-:W-:Y:S04]  /*29b50*/  HMMA.16816.F32 R128, R132, R142, R128 ;  /* 0x0000008e8480723c */ /* 0x000fe80000001880 */
[----:B------:R-:W-:Y:S02]  /*29b60*/  MOV R141, R169 ;  /* 0x000000a9008d7202 */ /* 0x000fe40000000f00 */
[----:B------:R-:W-:Y:S01]  /*29b70*/  F2FP.PACK_AB R170, R166, R139 ;  /* 0x0000008ba6aa723e */ /* 0x000fe200000000ff */
[----:B------:R-:W-:Y:S01]  /*29b80*/  IMAD.MOV.U32 R143, RZ, RZ, R168 ;  /* 0x000000ffff8f7224 */ /* 0x000fe200078e00a8 */
[----:B------:R-:W-:Y:S04]  /*29b90*/  MOV R134, R161 ;  /* 0x000000a100867202 */ /* 0x000fe80000000f00 */
[----:B------:R-:W-:Y:S02]  /*29ba0*/  MOV R135, R160 ;  /* 0x000000a000877202 */ /* 0x000fe40000000f00 */
        /* <DEDUP_REMOVED lines=9> */
[C---:B--2---:R-:W-:Y:S07]  /*29c40*/  HMMA.16816.F32 R152, R168.reuse, R148, R12 ;  /* 0x00000094a898723c */ /* 0x044fee000000180c */
        /* <DEDUP_REMOVED lines=13> */
[----:B------:R-:W-:Y:S03]  /*29d20*/  IMAD.MOV.U32 R172, RZ, RZ, R139 ;  /* 0x000000ffffac7224 */ /* 0x000fe600078e008b */
[----:B------:R-:W-:Y:S02]  /*29d30*/  MOV R175, R136 ;  /* 0x0000008800af7202 */ /* 0x000fe40000000f00 */
[----:B------:R-:W-:Y:S02]  /*29d40*/  MOV R174, R137 ;  /* 0x0000008900ae7202 */ /* 0x000fe40000000f00 */
[C---:B------:R-:W-:Y:S01]  /*29d50*/  HMMA.16816.F32 R136, R168.reuse, R176, R28 ;  /* 0x000000b0a888723c */ /* 0x040fe2000000181c */
[----:B------:R-:W-:Y:S06]  /*29d60*/  LDSM.16.MT88.4 R28, [R222+0x17800] ;  /* 0x01780000de1c783b */ /* 0x000fec0000004200 */
[----:B------:R-:W-:Y:S01]  /*29d70*/  IMAD.MOV.U32 R177, RZ, RZ, R134 ;  /* 0x000000ffffb17224 */ /* 0x000fe200078e0086 */
        /* <DEDUP_REMOVED lines=9> */
[----:B------:R-:W2:Y:S03]  /*29e10*/  LDSM.16.MT88.4 R8, [R219+0x13800] ;  /* 0x01380000db08783b */ /* 0x000ea60000004200 */
[----:B------:R-:W-:Y:S01]  /*29e20*/  MOV R35, R12 ;  /* 0x0000000c00237202 */ /* 0x000fe20000000f00 */
[----:B------:R-:W-:Y:S01]  /*29e30*/  IMAD.MOV.U32 R180, RZ, RZ, R15 ;  /* 0x000000ffffb47224 */ /* 0x000fe200078e000f */
[----:B------:R-:W-:Y:S02]  /*29e40*/  MOV R181, R14 ;  /* 0x0000000e00b57202 */ /* 0x000fe40000000f00 */
[C---:B-1----:R-:W-:Y:S01]  /*29e50*/  HMMA.16816.F32 R44, R168.reuse, R184, R44 ;  /* 0x000000b8a82c723c */ /* 0x042fe2000000182c */
[----:B------:R-:W1:Y:S03]  /*29e60*/  LDSM.16.MT88.4 R12, [R222+0x15800] ;  /* 0x01580000de0c783b */ /* 0x000e660000004200 */
[----:B------:R-:W-:Y:S01]  /*29e70*/  MOV R183, R17 ;  /* 0x0000001100b77202 */ /* 0x000fe20000000f00 */
[----:B------:R-:W-:Y:S01]  /*29e80*/  FADD.FTZ R251, R180, R251 ;  /* 0x000000fbb4fb7221 */ /* 0x000fe20000010000 */
[----:B------:R-:W-:Y:S01]  /*29e90*/  MOV R182, R18 ;  /* 0x0000001200b67202 */ /* 0x000fe20000000f00 */
[----:B------:R-:W-:Y:S01]  /*29ea0*/  IMAD.MOV.U32 R185, RZ, RZ, R19 ;  /* 0x000000ffffb97224 */ /* 0x000fe200078e0013 */
[C---:B------:R-:W-:Y:S01]  /*29eb0*/  HMMA.16816.F32 R48, R168.reuse, R186, R48 ;  /* 0x000000baa830723c */ /* 0x040fe20000001830 */
[----:B------:R-:W4:Y:S03]  /*29ec0*/  LDSM.16.MT88.4 R16, [R221+0x15800] ;  /* 0x01580000dd10783b */ /* 0x000f260000004200 */
[----:B------:R-:W-:Y:S04]  /*29ed0*/  FADD.FTZ R0, R185, R0 ;  /* 0x00000000b9007221 */ /* 0x000fe80000010000 */
[C---:B---3--:R-:W-:Y:S04]  /*29ee0*/  HMMA.16816.F32 R52, R168.reuse, R4, R52 ;  /* 0x00000004a834723c */ /* 0x048fe80000001834 */
[----:B------:R-:W-:Y:S04]  /*29ef0*/  FADD.FTZ R0, R182, R0 ;  /* 0x00000000b6007221 */ /* 0x000fe80000010000 */
[C---:B------:R-:W-:Y:S01]  /*29f00*/  HMMA.16816.F32 R56, R168.reuse, R6, R56 ;  /* 0x00000006a838723c */ /* 0x040fe20000001838 */
[----:B------:R-:W3:Y:S03]  /*29f10*/  LDSM.16.MT88.4 R4, [R221+0x17800] ;  /* 0x01780000dd04783b */ /* 0x000ee60000004200 */
[----:B------:R-:W-:Y:S04]  /*29f20*/  FADD.FTZ R0, R183, R0 ;  /* 0x00000000b7007221 */ /* 0x000fe80000010000 */
[----:B------:R-:W-:Y:S01]  /*29f30*/  FADD.FTZ R2, R181, R0 ;  /* 0x00000000b5027221 */ /* 0x000fe20000010000 */
[C---:B--2---:R-:W-:Y:S03]  /*29f40*/  HMMA.16816.F32 R60, R168.reuse, R8, R60 ;  /* 0x00000008a83c723c */ /* 0x044fe6000000183c */
[----:B------:R-:W-:Y:S02]  /*29f50*/  FADD.FTZ R0, R178, R251 ;  /* 0x000000fbb2007221 */ /* 0x000fe40000010000 */
[----:B------:R-:W-:Y:S02]  /*29f60*/  FADD.FTZ R2, R179, R2 ;  /* 0x00000002b3027221 */ /* 0x000fe40000010000 */
[----:B------:R-:W-:Y:S01]  /*29f70*/  FADD.FTZ R0, R32, R0 ;  /* 0x0000000020007221 */ /* 0x000fe20000010000 */
        /* <DEDUP_REMOVED lines=11> */
[C---:B----4-:R-:W-:Y:S04]  /*2a030*/  HMMA.16816.F32 R76, R168.reuse, R16, R76 ;  /* 0x00000010a84c723c */ /* 0x050fe8000000184c */
[----:B------:R-:W-:Y:S02]  /*2a040*/  FADD.FTZ R2, R175, R2 ;  /* 0x00000002af027221 */ /* 0x000fe40000010000 */
[----:B------:R-:W-:Y:S02]  /*2a050*/  FADD.FTZ R0, R172, R0 ;  /* 0x00000000ac007221 */ /* 0x000fe40000010000 */
[C---:B------:R-:W-:Y:S04]  /*2a060*/  HMMA.16816.F32 R80, R168.reuse, R18, R80 ;  /* 0x00000012a850723c */ /* 0x040fe80000001850 */
        /* <DEDUP_REMOVED lines=17> */
[----:B------:R-:W-:-:S07]  /*2a180*/  @P0 BRA `(.L_x_7103) ;  /* 0xffffa66000000947 */ /* 0x000fce000383ffff */
.L_x_7094:
        /* <DEDUP_REMOVED lines=11> */
.L_x_7117:
[----:B--23--:R-:W-:Y:S01]  /*2a240*/  FADD.FTZ R250, R6, R250 ;  /* 0x000000fa06fa7221 */ /* 0x00cfe20000010000 */
[----:B------:R-:W-:Y:S05]  /*2a250*/  BRA.DIV ~URZ, `(.L_x_7105) ;  /* 0x000020f27f007947 */ /* 0x000fea000b800000 */
[----:B------:R-:W2:Y:S04]  /*2a260*/  SHFL.BFLY PT, R4, R249, 0x2, 0x1f ;  /* 0x0c401f00f9047f89 */ /* 0x000ea800000e0000 */
[----:B------:R-:W3:Y:S01]  /*2a270*/  SHFL.BFLY PT, R0, R250, 0x1, 0x1f ;  /* 0x0c201f00fa007f89 */ /* 0x000ee200000e0000 */
[----:B--2---:R-:W-:Y:S02]  /*2a280*/  FADD.FTZ R249, R4, R249 ;  /* 0x000000f904f97221 */ /* 0x004fe40000010000 */
[----:B---3--:R-:W-:-:S03]  /*2a290*/  FADD.FTZ R250, R250, R0 ;  /* 0x00000000fafa7221 */ /* 0x008fc60000010000 */
[----:B------:R2:W3:Y:S04]  /*2a2a0*/  SHFL.BFLY PT, R6, R249, 0x1, 0x1f ;  /* 0x0c201f00f9067f89 */ /* 0x0004e800000e0000 */
.L_x_7118:
        /* <DEDUP_REMOVED lines=330> */
.L_x_7107:
[----:B------:R-:W-:Y:S02]  /*2b750*/  ULDC.64 UR4, c[0x0][0x118] ;  /* 0x0000460000047ab9 */ /* 0x000fe40000000a00 */
[----:B------:R-:W2:Y:S04]  /*2b760*/  LD.E R2, [R8.64+0x60] ;  /* 0x0000600408027980 */ /* 0x000ea8000c101900 */
[----:B------:R-:W3:Y:S01]  /*2b770*/  LD.E R236, [R8.64+0xb4] ;  /* 0x0000b40408ec7980 */ /* 0x000ee2000c101900 */
[----:B--2---:R-:W-:-:S04]  /*2b780*/  IMAD R2, R2, R233, R232 ;  /* 0x000000e902027224 */ /* 0x004fc800078e02e8 */
[----:B---3--:R-:W-:Y:S02]  /*2b790*/  IMAD R236, R236, R2, RZ ;  /* 0x00000002ecec7224 */ /* 0x008fe400078e02ff */
.L_x_7108:
[----:B------:R-:W-:Y:S05]  /*2b7a0*/  BSYNC B0 ;  /* 0x0000000000007941 */ /* 0x000fea0003800000 */
.L_x_7106:
        /* <DEDUP_REMOVED lines=52> */
.L_x_7110:
[----:B--234-:R-:W-:Y:S05]  /*2baf0*/  BSYNC B0 ;  /* 0x0000000000007941 */ /* 0x01cfea0003800000 */
.L_x_7109:
        /* <DEDUP_REMOVED lines=48> */
.L_x_7112:
[----:B-1----:R-:W-:Y:S05]  /*2be00*/  BSYNC B0 ;  /* 0x0000000000007941 */ /* 0x002fea0003800000 */
.L_x_7111:
        /* <DEDUP_REMOVED lines=23> */
.L_x_7114:
[----:B------:R-:W-:Y:S05]  /*2bf80*/  BSYNC B0 ;  /* 0x0000000000007941 */ /* 0x000fea0003800000 */
.L_x_7113:
        /* <DEDUP_REMOVED lines=23> */
.L_x_7116:
[----:B------:R-:W-:Y:S05]  /*2c100*/  BSYNC B0 ;  /* 0x0000000000007941 */ /* 0x000fea0003800000 */
.L_x_7115:
[----:B------:R-:W-:Y:S01]  /*2c110*/  IADD3 R2, R15, 0x30, RZ ;  /* 0x000000300f027810 */ /* 0x000fe20007ffe0ff */
[----:B-1----:R-:W-:-:S02]  /*2c120*/  IMAD.MOV.U32 R6, RZ, RZ, R231 ;  /* 0x000000ffff067224 */ /* 0x002fc400078e00e7 */
[----:B------:R-:W-:Y:S01]  /*2c130*/  IMAD.MOV.U32 R7, RZ, RZ, 0x0 ;  /* 0x00000000ff077424 */ /* 0x000fe200078e00ff */
[----:B------:R-:W-:-:S13]  /*2c140*/  ISETP.GE.AND P0, PT, R2, R234, PT ;  /* 0x000000ea0200720c */ /* 0x000fda0003f06270 */
[----:B------:R-:W-:Y:S05]  /*2c150*/  @P0 RET.REL.NODEC R6 `(_ZN5flash24flash_fwd_splitkv_kernelI23Flash_fwd_kernel_traitsILi256ELi64ELi64ELi4ELb0ELb0EN7cutlass6half_tE19Flash_kernel_traitsILi256ELi64ELi64ELi4ES3_EELb0ELb1ELb1ELb0ELb0ELb0ELb0ELb1EEEvNS_16Flash_fwd_paramsE) ;  /* 0xfffd3ea006000950 */ /* 0x000fea0003c3ffff */
        /* <DEDUP_REMOVED lines=8> */
[----:B------:R-:W-:Y:S02]  /*2c1e0*/  ISETP.GE.AND P2, PT, R10, R8, PT ;  /* 0x000000080a00720c */ /* 0x000fe40003f46270 */
[----:B------:R-:W-:Y:S01]  /*2c1f0*/  MOV R5, 0x0 ;  /* 0x0000000000057802 */ /* 0x000fe20000000f00 */
[----:B------:R-:W-:Y:S01]  /*2c200*/  IMAD R0, R0, R82, RZ ;  /* 0x0000005200007224 */ /* 0x000fe200078e02ff */
[----:B------:R-:W-:-:S03]  /*2c210*/  LEA R2, P3, R6, R84, 0x1 ;  /* 0x0000005406027211 */ /* 0x000fc600078608ff */
[----:B------:R-:W-:-:S05]  /*2c220*/  IMAD R0, R83, R15, R0 ;  /* 0x0000000f53007224 */ /* 0x000fca00078e0200 */
[----:B------:R-:W-:-:S04]  /*2c230*/  IADD3 R0, R7, R0, RZ ;  /* 0x0000000007007210 */ /* 0x000fc80007ffe0ff */
[----:B------:R-:W-:-:S05]  /*2c240*/  LEA.HI.X R3, R6, R85, R0, 0x1, P3 ;  /* 0x0000005506037211 */ /* 0x000fca00018f0c00 */
[----:B------:R1:W-:Y:S01]  /*2c250*/  @!P0 ST.E.128 [R2.64+0x100], R28 ;  /* 0x0001001c02008985 */ /* 0x0003e2000c101d04 */
[----:B------:R-:W-:Y:S01]  /*2c260*/  ISETP.GE.AND P0, PT, R4, R8, PT ;  /* 0x000000080400720c */ /* 0x000fe20003f06270 */
[----:B------:R-:W-:Y:S02]  /*2c270*/  IMAD.MOV.U32 R4, RZ, RZ, R231 ;  /* 0x000000ffff047224 */ /* 0x000fe400078e00e7 */
[----:B------:R1:W-:Y:S04]  /*2c280*/  @!P2 ST.E.128 [R2.64], R60 ;  /* 0x0000003c0200a985 */ /* 0x0003e8000c101d04 */
[----:B------:R1:W-:Y:S06]  /*2c290*/  @!P1 ST.E.128 [R2.64+0x80], R44 ;  /* 0x0000802c02009985 */ /* 0x0003ec000c101d04 */
[----:B------:R-:W-:Y:S05]  /*2c2a0*/  @P0 RET.REL.NODEC R4 `(_ZN5flash24flash_fwd_splitkv_kernelI23Flash_fwd_kernel_traitsILi256ELi64ELi64ELi4ELb0ELb0EN7cutlass6half_tE19Flash_kernel_traitsILi256ELi64ELi64ELi4ES3_EELb0ELb1ELb1ELb0ELb0ELb0ELb0ELb1EEEvNS_16Flash_fwd_paramsE) ;  /* 0xfffd3d5004000950 */ /* 0x000fea0003c3ffff */
[----:B------:R-:W-:Y:S02]  /*2c2b0*/  ULDC.64 UR4, c[0x0][0x118] ;  /* 0x0000460000047ab9 */ /* 0x000fe40000000a00 */
[----:B------:R2:W-:Y:S02]  /*2c2c0*/  ST.E.128 [R2.64+0x180], R76 ;  /* 0x0001804c02007985 */ /* 0x0005e4000c101d04 */
[----:B-12---:R-:W-:-:S02]  /*2c2d0*/  MOV R2, R231 ;  /* 0x000000e700027202 */ /* 0x006fc40000000f00 */
[----:B------:R-:W-:-:S04]  /*2c2e0*/  MOV R3, 0x0 ;  /* 0x0000000000037802 */ /* 0x000fc80000000f00 */
[----:B------:R-:W-:Y:S05]  /*2c2f0*/  RET.REL.NODEC R2 `(_ZN5flash24flash_fwd_splitkv_kernelI23Flash_fwd_kernel_traitsILi256ELi64ELi64ELi4ELb0ELb0EN7cutlass6half_tE19Flash_kernel_traitsILi256ELi64ELi64ELi4ES3_EELb0ELb1ELb1ELb0ELb0ELb0ELb0ELb1EEEvNS_16Flash_fwd_paramsE) ;  /* 0xfffd3d0002007950 */ /* 0x000fea0003c3ffff */
.L_x_7104:
[----:B------:R-:W-:Y:S01]  /*2c300*/  IMAD.MOV.U32 R7, RZ, RZ, R250 ;  /* 0x000000ffff077224 */ /* 0x000fe200078e00fa */
[----:B------:R-:W-:Y:S02]  /*2c310*/  MOV R6, 0x2 ;  /* 0x0000000200067802 */ /* 0x000fe40000000f00 */
[----:B------:R-:W-:Y:S02]  /*2c320*/  MOV R4, 0x2c340 ;  /* 0x0002c34000047802 */ /* 0x000fe40000000f00 */
[----:B-1---5:R-:W-:Y:S05]  /*2c330*/  CALL.REL.NOINC `($__internal_26_$__cuda_sm70_shflsync_bfly_p) ;  /* 0x0000010000007944 */ /* 0x022fea0003c00000 */
[----:B-12---:R-:W-:Y:S05]  /*2c340*/  BRA `(.L_x_7117) ;  /* 0xffffdef000007947 */ /* 0x006fea000383ffff */
.L_x_7105:
[----:B------:R-:W-:Y:S01]  /*2c350*/  IMAD.MOV.U32 R7, RZ, RZ, R250 ;  /* 0x000000ffff077224 */ /* 0x000fe200078e00fa */
[----:B------:R-:W-:Y:S02]  /*2c360*/  MOV R6, 0x1 ;  /* 0x0000000100067802 */ /* 0x000fe40000000f00 */
[----:B------:R-:W-:Y:S02]  /*2c370*/  MOV R4, 0x2c390 ;  /* 0x0002c39000047802 */ /* 0x000fe40000000f00 */
[----:B-1---5:R-:W-:Y:S05]  /*2c380*/  CALL.REL.NOINC `($__internal_26_$__cuda_sm70_shflsync_bfly_p) ;  /* 0x000000b000007944 */ /* 0x022fea0003c00000 */
[----:B--2---:R-:W-:Y:S01]  /*2c390*/  FADD.FTZ R250, R250, R6 ;  /* 0x00000006fafa7221 */ /* 0x004fe20000010000 */
[----:B-1----:R-:W-:Y:S02]  /*2c3a0*/  MOV R7, R249 ;  /* 0x000000f900077202 */ /* 0x002fe40000000f00 */
[----:B------:R-:W-:Y:S02]  /*2c3b0*/  MOV R6, 0x2 ;  /* 0x0000000200067802 */ /* 0x000fe40000000f00 */
[----:B------:R-:W-:-:S02]  /*2c3c0*/  MOV R4, 0x2c3e0 ;  /* 0x0002c3e000047802 */ /* 0x000fc40000000f00 */
[----:B------:R-:W-:Y:S05]  /*2c3d0*/  CALL.REL.NOINC `($__internal_26_$__cuda_sm70_shflsync_bfly_p) ;  /* 0x0000006000007944 */ /* 0x000fea0003c00000 */
[----:B--2---:R-:W-:Y:S01]  /*2c3e0*/  FADD.FTZ R249, R249, R6 ;  /* 0x00000006f9f97221 */ /* 0x004fe20000010000 */
[----:B------:R-:W-:-:S02]  /*2c3f0*/  MOV R6, 0x1 ;  /* 0x0000000100067802 */ /* 0x000fc40000000f00 */
[----:B------:R-:W-:Y:S02]  /*2c400*/  MOV R4, 0x2c430 ;  /* 0x0002c43000047802 */ /* 0x000fe40000000f00 */
[----:B-1----:R-:W-:Y:S02]  /*2c410*/  MOV R7, R249 ;  /* 0x000000f900077202 */ /* 0x002fe40000000f00 */
[----:B------:R-:W-:Y:S05]  /*2c420*/  CALL.REL.NOINC `($__internal_26_$__cuda_sm70_shflsync_bfly_p) ;  /* 0x0000001000007944 */ /* 0x000fea0003c00000 */
[----:B-12---:R-:W-:Y:S05]  /*2c430*/  BRA `(.L_x_7118) ;  /* 0xffffde7000007947 */ /* 0x006fea000383ffff */
        .weak           $__internal_26_$__cuda_sm70_shflsync_bfly_p
        .type           $__internal_26_$__cuda_sm70_shflsync_bfly_p,@function
        .size           $__internal_26_$__cuda_sm70_shflsync_bfly_p,(.L_x_8755 - $__internal_26_$__cuda_sm70_shflsync_bfly_p)
$__internal_26_$__cuda_sm70_shflsync_bfly_p:
[----:B------:R-:W-:Y:S01]  /*2c440*/  MOV R10, R4 ;  /* 0x00000004000a7202 */ /* 0x000fe20000000f00 */
[----:B------:R-:W-:Y:S04]  /*2c450*/  WARPSYNC R0 ;  /* 0x0000000000007348 */ /* 0x000fe80003800000 */
[----:B------:R-:W-:Y:S01]  /*2c460*/  MOV R11, 0x0 ;  /* 0x00000000000b7802 */ /* 0x000fe20000000f00 */
[----:B------:R1:W2:Y:S03]  /*2c470*/  SHFL.BFLY PT, R6, R7, R6, R5 ;  /* 0x0c00000607067389 */ /* 0x0002a600000e0005 */
[----:B------:R-:W-:Y:S05]  /*2c480*/  RET.REL.NODEC R10 `(_ZN5flash24flash_fwd_splitkv_kernelI23Flash_fwd_kernel_traitsILi256ELi64ELi64ELi4ELb0ELb0EN7cutlass6half_tE19Flash_kernel_traitsILi256ELi64ELi64ELi4ES3_EELb0ELb1ELb1ELb0ELb0ELb0ELb0ELb1EEEvNS_16Flash_fwd_paramsE) ;  /* 0xfffd3b700a007950 */ /* 0x000fea0003c3ffff */
.L_x_7119:
        /* <DEDUP_REMOVED lines=15> */
.L_x_8755:


//--------------------- .text._ZN5flash24flash_fwd_splitkv_kernelI23Flash_fwd_kernel_traitsILi256ELi64ELi64ELi4ELb0ELb0EN7cutlass6half_tE19Flash_kernel_traitsILi256ELi64ELi64ELi4ES3_EELb0ELb1ELb1ELb0ELb0ELb1ELb0ELb1EEEvNS_16Flash_fwd_paramsE --------------------------
	.section	.text._ZN5flash24flash_fwd_splitkv_kernelI23Flash_fwd_kernel_traitsILi256ELi64ELi64ELi4ELb0ELb0EN7cutlass6half_tE19Flash_kernel_traitsILi256ELi64ELi64ELi4ES3_EELb0ELb1ELb1ELb0ELb0ELb1ELb0ELb1EEEvNS_16Flash_fwd_paramsE,"ax",@progbits
	.sectioninfo	@"SHI_REGISTERS=255"
	.align	128
        .global         _ZN5flash24flash_fwd_splitkv_kernelI23Flash_fwd_kernel_traitsILi256ELi64ELi64ELi4ELb0ELb0EN7cutlass6half_tE19Flash_kernel_traitsILi256ELi64ELi64ELi4ES3_EELb0ELb1ELb1ELb0ELb0ELb1ELb0ELb1EEEvNS_16Flash_fwd_paramsE
        .type           _ZN5flash24flash_fwd_splitkv_kernelI23Flash_fwd_kernel_traitsILi256ELi64ELi64ELi4ELb0ELb0EN7cutlass6half_tE19Flash_kernel_traitsILi256ELi64ELi64ELi4ES3_EELb0ELb1ELb1ELb0ELb0ELb1ELb0ELb1EEEvNS_16Flash_fwd_paramsE,@function
        .size           _ZN5flash24flash_fwd_splitkv_kernelI23Flash_fwd_kernel_traitsILi256ELi64ELi64ELi4ELb0ELb0EN7cutlass6half_tE19Flash_kernel_traitsILi256ELi64ELi64ELi4ES3_EELb0ELb1ELb1ELb0ELb0ELb1ELb0ELb1EEEvNS_16Flash_fwd_paramsE,(.L_x_8757 - _ZN5flash24flash_fwd_splitkv_kernelI23Flash_fwd_kernel_traitsILi256ELi64ELi64ELi4ELb0ELb0EN7cutlass6half_tE19Flash_kernel_traitsILi256ELi64ELi64ELi4ES3_EELb0ELb1ELb1ELb0ELb0ELb1ELb0ELb1EEEvNS_16Flash_fwd_paramsE)
        .other          _ZN5flash24flash_fwd_splitkv_kernelI23Flash_fwd_kernel_traitsILi256ELi64ELi64ELi4ELb0ELb0EN7cutlass6half_tE19Flash_kernel_traitsILi256ELi64ELi64ELi4ES3_EELb0ELb1ELb1ELb0ELb0ELb1ELb0ELb1EEEvNS_16Flash_fwd_paramsE,@"STO_CUDA_ENTRY STV_DEFAULT"
_ZN5flash24flash_fwd_splitkv_kernelI23Flash_fwd_kernel_traitsILi256ELi64ELi64ELi4ELb0ELb0EN7cutlass6half_tE19Flash_kernel_traitsILi256ELi64ELi64ELi4ES3_EELb0ELb1ELb1ELb0ELb0ELb1ELb0ELb1EEEvNS_16Flash_fwd_paramsE:
.text._ZN5flash24flash_fwd_splitkv_kernelI23Flash_fwd_kernel_traitsILi256ELi64ELi64ELi4ELb0ELb0EN7cutlass6half_tE19Flash_kernel_traitsILi256ELi64ELi64ELi4ES3_EELb0ELb1ELb1ELb0ELb0ELb1ELb0ELb1EEEvNS_16Flash_fwd_paramsE:
        /* <DEDUP_REMOVED lines=9> */
[----:B-123--:R-:W-:Y:S05]  /*0090*/  CALL.REL.NOINC `($_ZN5flash24flash_fwd_splitkv_kernelI23Flash_fwd_kernel_traitsILi256ELi64ELi64ELi4ELb0ELb0EN7cutlass6half_tE19Flash_kernel_traitsILi256ELi64ELi64ELi4ES3_EELb0ELb1ELb1ELb0ELb0ELb1ELb0ELb1EEEvNS_16Flash_fwd_paramsE$_ZN5flash30compute_attn_1rowblock_splitkvI23Flash_fwd_kernel_traitsILi256ELi64ELi64ELi4ELb0ELb0EN7cutlass6half_tE19Flash_kernel_traitsILi256ELi64ELi64ELi4ES3_EELb0ELb1ELb1ELb0ELb0ELb1ELb0ELb1ENS_16Flash_fwd_paramsEEEvRKT8_iiiii) ;  /* 0x0000002000007944 */ /* 0x00efea0003c00000 */
[----:B------:R-:W-:Y:S05]  /*00a0*/  BSYNC B4 ;  /* 0x0000000000047941 */ /* 0x000fea0003800000 */
.L_x_7120:
[----:B------:R-:W-:Y:S05]  /*00b0*/  EXIT ;  /* 0x000000000000794d */ /* 0x000fea0003800000 */
        .type           $_ZN5flash24flash_fwd_splitkv_kernelI23Flash_fwd_kernel_traitsILi256ELi64ELi64ELi4ELb0ELb0EN7cutlass6half_tE19Flash_kernel_traitsILi256ELi64ELi64ELi4ES3_EELb0ELb1ELb1ELb0ELb0ELb1ELb0ELb1EEEvNS_16Flash_fwd_paramsE$_ZN5flash30compute_attn_1rowblock_splitkvI23Flash_fwd_kernel_traitsILi256ELi64ELi64ELi4ELb0ELb0EN7cutlass6half_tE19Flash_kernel_traitsILi256ELi64ELi64ELi4ES3_EELb0ELb1ELb1ELb0ELb0ELb1ELb0ELb1ENS_16Flash_fwd_paramsEEEvRKT8_iiiii,@function
        .size           $_ZN5flash24flash_fwd_splitkv_kernelI23Flash_fwd_kernel_traitsILi256ELi64ELi64ELi4ELb0ELb0EN7cutlass6half_tE19Flash_kernel_traitsILi256ELi64ELi64ELi4ES3_EELb0ELb1ELb1ELb0ELb0ELb1ELb0ELb1EEEvNS_16Flash_fwd_paramsE$_ZN5flash30compute_attn_1rowblock_splitkvI23Flash_fwd_kernel_traitsILi256ELi64ELi64ELi4ELb0ELb0EN7cutlass6half_tE19Flash_kernel_traitsILi256ELi64ELi64ELi4ES3_EELb0ELb1ELb1ELb0ELb0ELb1ELb0ELb1ENS_16Flash_fwd_paramsEEEvRKT8_iiiii,($__internal_27_$__cuda_sm70_shflsync_bfly_p - $_ZN5flash24flash_fwd_splitkv_kernelI23Flash_fwd_kernel_traitsILi256ELi64ELi64ELi4ELb0ELb0EN7cutlass6half_tE19Flash_kernel_traitsILi256ELi64ELi64ELi4ES3_EELb0ELb1ELb1ELb0ELb0ELb1ELb0ELb1EEEvNS_16Flash_fwd_paramsE$_ZN5flash30compute_attn_1rowblock_splitkvI23Flash_fwd_kernel_traitsILi256ELi64ELi64ELi4ELb0ELb0EN7cutlass6half_tE19Flash_kernel_traitsILi256ELi64ELi64ELi4ES3_EELb0ELb1ELb1ELb0ELb0ELb1ELb0ELb1ENS_16Flash_fwd_paramsEEEvRKT8_iiiii)
$_ZN5flash24flash_fwd_splitkv_kernelI23Flash_fwd_kernel_traitsILi256ELi64ELi64ELi4ELb0ELb0EN7cutlass6half_tE19Flash_kernel_traitsILi256ELi64ELi64ELi4ES3_EELb0ELb1ELb1ELb0ELb0ELb1ELb0ELb1EEEvNS_16Flash_fwd_paramsE$_ZN5flash30compute_attn_1rowblock_splitkvI23Flash_fwd_kernel_traitsILi256ELi64ELi64ELi4ELb0ELb0EN7cutlass6half_tE19Flash_kernel_traitsILi256ELi64ELi64ELi4ES3_EELb0ELb1ELb1ELb0ELb0ELb1ELb0ELb1ENS_16Flash_fwd_paramsEEEvRKT8_iiiii:
        /* <DEDUP_REMOVED lines=20> */
.L_x_7122:
[----:B------:R-:W-:Y:S05]  /*0200*/  BSYNC B0 ;  /* 0x0000000000007941 */ /* 0x000fea0003800000 */
.L_x_7121:
        /* <DEDUP_REMOVED lines=17> */
.L_x_7124:
[----:B------:R4:W5:Y:S02]  /*0320*/  LD.E R82, [R20.64+0xb8] ;  /* 0x0000b80614527980 */ /* 0x000964000c101900 */
.L_x_7125:
[----:B------:R-:W-:Y:S05]  /*0330*/  BSYNC B0 ;  /* 0x0000000000007941 */ /* 0x000fea0003800000 */
.L_x_7123:
        /* <DEDUP_REMOVED lines=10> */
.L_x_7127:
[----:B------:R-:W2:Y:S01]  /*03e0*/  LD.E.64 R2, [R20.64+0x108] ;  /* 0x0001080614027980 */ /* 0x000ea2000c101b00 */
[----:B------:R-:W-:Y:S01]  /*03f0*/  BSSY B0, `(.L_x_7129) ;  /* 0x0000006000007945 */ /* 0x000fe20003800000 */
[----:B------:R-:W-:Y:S01]  /*0400*/  IMAD.MOV.U32 R51, RZ, RZ, RZ ;  /* 0x000000ffff337224 */ /* 0x000fe200078e00ff */
[----:B--2---:R-:W-:-:S04]  /*0410*/  ISETP.NE.U32.AND P0, PT, R2, RZ, PT ;  /* 0x000000ff0200720c */ /* 0x004fc80003f05070 */
[----:B------:R-:W-:-:S13]  /*0420*/  ISETP.NE.AND.EX P0, PT, R3, RZ, PT, P0 ;  /* 0x000000ff0300720c */ /* 0x000fda0003f05300 */
[----:B------:R-:W-:Y:S05]  /*0430*/  @!P0 BRA `(.L_x_7130) ;  /* 0x0000001000008947 */ /* 0x000fea0003800000 */
[----:B------:R2:W5:Y:S02]  /*0440*/  LD.E R51, [R20.64+0xbc] ;  /* 0x0000bc0614337980 */ /* 0x000564000c101900 */
.L_x_7130:
[----:B------:R-:W-:Y:S05]  /*0450*/  BSYNC B0 ;  /* 0x0000000000007941 */ /* 0x000fea0003800000 */
.L_x_7129:
[----:B-----5:R-:W-:Y:S02]  /*0460*/  IADD3 R51, R82, R51, RZ ;  /* 0x0000003352337210 */ /* 0x020fe40007ffe0ff */
.L_x_7128:
[----:B------:R-:W-:Y:S05]  /*0470*/  BSYNC B1 ;  /* 0x0000000000017941 */ /* 0x000fea0003800000 */
.L_x_7126:
[----:B------:R-:W-:Y:S01]  /*0480*/  IMAD.SHL.U32 R50, R231, 0x40, RZ ;  /* 0x00000040e7327824 */ /* 0x000fe200078e00ff */
[----:B------:R-:W-:Y:S01]  /*0490*/  MOV R2, R228 ;  /* 0x000000e400027202 */ /* 0x000fe20000000f00 */
[----:B------:R-:W-:-:S03]  /*04a0*/  IMAD.MOV.U32 R3, RZ, RZ, 0x0 ;  /* 0x00000000ff037424 */ /* 0x000fc600078e00ff */
[----:B------:R-:W-:-:S13]  /*04b0*/  ISETP.GT.AND P0, PT, R232, R50, PT ;  /* 0x00000032e800720c */ /* 0x000fda0003f04270 */
[----:B------:R-:W-:Y:S05]  /*04c0*/  @!P0 RET.REL.NODEC R2 `(_ZN5flash24flash_fwd_splitkv_kernelI23Flash_fwd_kernel_traitsILi256ELi64ELi64ELi4ELb0ELb0EN7cutlass6half_tE19Flash_kernel_traitsILi256ELi64ELi64ELi4ES3_EELb0ELb1ELb1ELb0ELb0ELb1ELb0ELb1EEEvNS_16Flash_fwd_paramsE) ;  /* 0xfffffb3002008950 */ /* 0x000fea0003c3ffff */
        /* <DEDUP_REMOVED lines=63> */
[----:B----4-:R-:W-:-:S04]  /*08c0*/  IMAD R230, R230, R10, R229 ;  /* 0x0000000ae6e67224 */ /* 0x010fc800078e02e5 */
[----:B------:R-:W-:Y:S02]  /*08d0*/  IMAD R22, R18, R11, R22 ;  /* 0x0000000b12167224 */ /* 0x000fe400078e0216 */
[----:B------:R-:W-:Y:S01]  /*08e0*/  IMAD.WIDE.U32 R18, R229, R18, R14 ;  /* 0x00000012e5127225 */ /* 0x000fe200078e000e */
        /* <DEDUP_REMOVED lines=22> */
.L_x_7133:
[----:B------:R-:W-:Y:S05]  /*0a50*/  BSYNC B0 ;  /* 0x0000000000007941 */ /* 0x000fea0003800000 */
.L_x_7132:
        /* <DEDUP_REMOVED lines=22> */
.L_x_7135:
[----:B------:R-:W-:Y:S05]  /*0bc0*/  BSYNC B0 ;  /* 0x0000000000007941 */ /* 0x000fea0003800000 */
.L_x_7134:
        /* <DEDUP_REMOVED lines=22> */
.L_x_7137:
[----:B------:R-:W-:Y:S05]  /*0d30*/  BSYNC B0 ;  /* 0x0000000000007941 */ /* 0x000fea0003800000 */
.L_x_7136:
        /* <DEDUP_REMOVED lines=21> */
.L_x_7139:
[----:B------:R-:W-:Y:S05]  /*0e90*/  BSYNC B0 ;  /* 0x0000000000007941 */ /* 0x000fea0003800000 */
.L_x_7138:
[----:B------:R-:W-:-:S04]  /*0ea0*/  ISETP.NE.AND P4, PT, R134, RZ, PT ;  /* 0x000000ff8600720c */ /* 0x000fc80003f85270 */
[-C--:B------:R-:W-:Y:S02]  /*0eb0*/  ISETP.GE.OR P3, PT, R6, R232.reuse, P4 ;  /* 0x000000e80600720c */ /* 0x080fe40002766670 */
[-C--:B------:R-:W-:Y:S02]  /*0ec0*/  ISETP.GE.OR P2, PT, R13, R232.reuse, P4 ;  /* 0x000000e80d00720c */ /* 0x080fe40002746670 */
[----:B------:R-:W-:Y:S02]  /*0ed0*/  ISETP.GE.OR P1, PT, R12, R232, P4 ;  /* 0x000000e80c00720c */ /* 0x000fe40002726670 */
        /* <DEDUP_REMOVED lines=13> */
[----:B----4-:R-:W-:Y:S05]  /*0fb0*/  @P4 RET.REL.NODEC R4 `(_ZN5flash24flash_fwd_splitkv_kernelI23Flash_fwd_kernel_traitsILi256ELi64ELi64ELi4ELb0ELb0EN7cutlass6half_tE19Flash_kernel_traitsILi256ELi64ELi64ELi4ES3_EELb0ELb1ELb1ELb0ELb0ELb1ELb0ELb1EEEvNS_16Flash_fwd_paramsE) ;  /* 0xfffff04004004950 */ /* 0x010fea0003c3ffff */
[----:B------:R-:W-:Y:S02]  /*0fc0*/  MOV R0, 0x7f800000 ;  /* 0x7f80000000007802 */ /* 0x000fe40000000f00 */
[----:B------:R-:W-:-:S03]  /*0fd0*/  MOV R229, 0x0 ;  /* 0x0000000000e57802 */ /* 0x000fc60000000f00 */
[----:B------:R2:W-:Y:S01]  /*0fe0*/  ST.E [R2.64+0xc0], R0 ;  /* 0x0000c00002007985 */ /* 0x0005e2000c101906 */
[----:B------:R-:W-:Y:S05]  /*0ff0*/  RET.REL.NODEC R228 `(_ZN5flash24flash_fwd_splitkv_kernelI23Flash_fwd_kernel_traitsILi256ELi64ELi64ELi4ELb0ELb0EN7cutlass6half_tE19Flash_kernel_traitsILi256ELi64ELi64ELi4ES3_EELb0ELb1ELb1ELb0ELb0ELb1ELb0ELb1EEEvNS_16Flash_fwd_paramsE) ;  /* 0xfffff000e4007950 */ /* 0x000fea0003c3ffff */
.L_x_7131:
        /* <DEDUP_REMOVED lines=109> */
.L_x_7141:
        /* <DEDUP_REMOVED lines=81> */
.L_x_7142:
[----:B-1----:R-:W-:Y:S05]  /*1be0*/  BSYNC B0 ;  /* 0x0000000000007941 */ /* 0x002fea0003800000 */
.L_x_7140:
        /* <DEDUP_REMOVED lines=99> */
[-C--:B----4-:R-:W-:Y:S01]  /*2220*/  ISETP.GE.AND P0, PT, R11, R154.reuse, PT ;  /* 0x0000009a0b00720c */ /* 0x090fe20003f06270 */
        /* <DEDUP_REMOVED lines=124> */
[----:B------:R-:W-:Y:S01]  /*29f0*/  IADD3 R78, P2, R223, 0x40, RZ ;  /* 0x00000040df4e7810 */ /* 0x000fe20007f5e0ff */
[--C-:B------:R-:W-:Y:S01]  /*2a00*/  IMAD.X R37, R13, 0x1, R0.reuse, P1 ;  /* 0x000000010d257824 */ /* 0x100fe200008e0600 */
[----:B------:R-:W-:Y:S01]  /*2a10*/  IADD3 R74, P1, R223, 0x80, RZ ;  /* 0x00000080df4a7810 */ /* 0x000fe20007f3e0ff */
        /* <DEDUP_REMOVED lines=13> */
[--C-:B------:R-:W-:Y:S01]  /*2af0*/  IMAD.X R75, R77, 0x1, R224.reuse, P2 ;  /* 0x000000014d4b7824 */ /* 0x100fe200010e06e0 */
        /* <DEDUP_REMOVED lines=13> */
[C-C-:B------:R-:W-:Y:S01]  /*2bd0*/  SHF.L.U64.HI R105, R180.reuse, 0x4, R181.reuse ;  /* 0x00000004b4697819 */ /* 0x140fe200000102b5 */
[C---:B------:R-:W-:Y:S01]  /*2be0*/  IMAD.SHL.U32 R108, R180.reuse, 0x20, RZ ;  /* 0x00000020b46c7824 */ /* 0x040fe200078e00ff */
[C---:B------:R-:W-:Y:S01]  /*2bf0*/  SHF.L.U32 R106, R180.reuse, 0x4, RZ ;  /* 0x00000004b46a7819 */ /* 0x040fe200000006ff */
[--C-:B------:R-:W-:Y:S01]  /*2c00*/  IMAD.X R63, R71, 0x1, R224.reuse, P3 ;  /* 0x00000001473f7824 */ /* 0x100fe200018e06e0 */
        /* <DEDUP_REMOVED lines=44> */
.L_x_7261:
        /* <DEDUP_REMOVED lines=31> */
.L_x_7145:
[----:B------:R-:W-:Y:S05]  /*30c0*/  BSYNC B0 ;  /* 0x0000000000007941 */ /* 0x000fea0003800000 */
.L_x_7144:
        /* <DEDUP_REMOVED lines=21> */
.L_x_7147:
[----:B------:R-:W-:Y:S05]  /*3220*/  BSYNC B0 ;  /* 0x0000000000007941 */ /* 0x000fea0003800000 */
.L_x_7146:
        /* <DEDUP_REMOVED lines=21> */
.L_x_7149:
[----:B------:R-:W-:Y:S05]  /*3380*/  BSYNC B0 ;  /* 0x0000000000007941 */ /* 0x000fea0003800000 */
.L_x_7148:
        /* <DEDUP_REMOVED lines=21> */
.L_x_7151:
[----:B------:R-:W-:Y:S05]  /*34e0*/  BSYNC B0 ;  /* 0x0000000000007941 */ /* 0x000fea0003800000 */
.L_x_7150:
        /* <DEDUP_REMOVED lines=70> */
.L_x_7158:
[----:B------:R-:W-:Y:S05]  /*3950*/  BSYNC B0 ;  /* 0x0000000000007941 */ /* 0x000fea0003800000 */
.L_x_7157:
        /* <DEDUP_REMOVED lines=55> */
.L_x_7160:
[----:B------:R-:W-:Y:S05]  /*3cd0*/  BSYNC B0 ;  /* 0x0000000000007941 */ /* 0x000fea0003800000 */
.L_x_7159:
        /* <DEDUP_REMOVED lines=55> */
.L_x_7162:
[----:B------:R-:W-:Y:S05]  /*4050*/  BSYNC B0 ;  /* 0x0000000000007941 */ /* 0x000fea0003800000 */
.L_x_7161:
        /* <DEDUP_REMOVED lines=54> */
.L_x_7156:
[----:B------:R-:W-:Y:S05]  /*43c0*/  BSYNC B1 ;  /* 0x0000000000017941 */ /* 0x000fea0003800000 */
.L_x_7155:
        /* <DEDUP_REMOVED lines=67> */
.L_x_7166:
[----:B------:R-:W-:Y:S05]  /*4800*/  BSYNC B0 ;  /* 0x0000000000007941 */ /* 0x000fea0003800000 */
.L_x_7165:
        /* <DEDUP_REMOVED lines=57> */
.L_x_7168:
[----:B------:R-:W-:Y:S05]  /*4ba0*/  BSYNC B0 ;  /* 0x0000000000007941 */ /* 0x000fea0003800000 */
.L_x_7167:
        /* <DEDUP_REMOVED lines=57> */
.L_x_7170:
[----:B------:R-:W-:Y:S05]  /*4f40*/  BSYNC B0 ;  /* 0x0000000000007941 */ /* 0x000fea0003800000 */
.L_x_7169:
        /* <DEDUP_REMOVED lines=56> */
.L_x_7164:
[----:B------:R-:W-:Y:S05]  /*52d0*/  BSYNC B1 ;  /* 0x0000000000017941 */ /* 0x000fea0003800000 */
.L_x_7163:
        /* <DEDUP_REMOVED lines=67> */
.L_x_7174:
[----:B------:R-:W-:Y:S05]  /*5710*/  BSYNC B0 ;  /* 0x0000000000007941 */ /* 0x000fea0003800000 */
.L_x_7173:
        /* <DEDUP_REMOVED lines=57> */
.L_x_7176:
[----:B------:R-:W-:Y:S05]  /*5ab0*/  BSYNC B0 ;  /* 0x0000000000007941 */ /* 0x000fea0003800000 */
.L_x_7175:
        /* <DEDUP_REMOVED lines=57> */
.L_x_7178:
[----:B------:R-:W-:Y:S05]  /*5e50*/  BSYNC B0 ;  /* 0x0000000000007941 */ /* 0x000fea0003800000 */
.L_x_7177:
        /* <DEDUP_REMOVED lines=56> */
.L_x_7172:
[----:B------:R-:W-:Y:S05]  /*61e0*/  BSYNC B1 ;  /* 0x0000000000017941 */ /* 0x000fea0003800000 */
.L_x_7171:
        /* <DEDUP_REMOVED lines=71> */
.L_x_7182:
[----:B------:R-:W-:Y:S05]  /*6660*/  BSYNC B0 ;  /* 0x0000000000007941 */ /* 0x000fea0003800000 */
.L_x_7181:
        /* <DEDUP_REMOVED lines=57> */
.L_x_7184:
[----:B------:R-:W-:Y:S05]  /*6a00*/  BSYNC B0 ;  /* 0x0000000000007941 */ /* 0x000fea0003800000 */
.L_x_7183:
        /* <DEDUP_REMOVED lines=57> */
.L_x_7186:
[----:B------:R-:W-:Y:S05]  /*6da0*/  BSYNC B0 ;  /* 0x0000000000007941 */ /* 0x000fea0003800000 */
.L_x_7185:
        /* <DEDUP_REMOVED lines=56> */
.L_x_7180:
[----:B------:R-:W-:Y:S05]  /*7130*/  BSYNC B1 ;  /* 0x0000000000017941 */ /* 0x000fea0003800000 */
.L_x_7179:
[----:B------:R-:W2:Y:S02]  /*7140*/  LD.E R0, [R20.64+0xd0] ;  /* 0x0000d00614007980 */ /* 0x000ea4000c101900 */
[----:B--2---:R-:W-:Y:S05]  /*7150*/  IMAD.U32 R0, R0, -0x20, RZ ;  /* 0xffffffe000007824 */ /* 0x004fea00078e00ff */
[C---:B------:R-:W-:Y:S02]  /*7160*/  LEA R18, P1, R0.reuse, R18, 0x1 ;  /* 0x0000001200127211 */ /* 0x040fe400078208ff */
[C---:B------:R-:W-:Y:S02]  /*7170*/  LEA R36, P0, R0.reuse, R36, 0x1 ;  /* 0x0000002400247211 */ /* 0x040fe400078008ff */
[C---:B------:R-:W-:Y:S02]  /*7180*/  LEA.HI.X.SX32 R19, R0.reuse, R19, 0x1, P1 ;  /* 0x0000001300137211 */ /* 0x040fe400008f0eff */
[----:B------:R-:W-:Y:S01]  /*7190*/  LEA.HI.X.SX32 R37, R0, R37, 0x1, P0 ;  /* 0x0000002500257211 */ /* 0x000fe200000f0eff */
[----:B------:R-:W-:-:S05]  /*71a0*/  BRA `(.L_x_7187) ;  /* 0x0000714000007947 */ /* 0x000fca0003800000 */
.L_x_7154:
        /* <DEDUP_REMOVED lines=101> */
.L_x_7193:
[----:B------:R-:W-:Y:S05]  /*7800*/  BSYNC B0 ;  /* 0x0000000000007941 */ /* 0x000fea0003800000 */
.L_x_7192:
[----:B-----5:R2:W-:Y:S02]  /*7810*/  ST.E.128 [R118.64], R28 ;  /* 0x0000001c76007985 */ /* 0x0205e4000c101d06 */
.L_x_7191:
[----:B------:R-:W-:Y:S05]  /*7820*/  BSYNC B1 ;  /* 0x0000000000017941 */ /* 0x000fea0003800000 */
.L_x_7190:
        /* <DEDUP_REMOVED lines=99> */
.L_x_7197:
[----:B------:R-:W-:Y:S05]  /*7e60*/  BSYNC B0 ;  /* 0x0000000000007941 */ /* 0x000fea0003800000 */
.L_x_7196:
[----:B-----5:R2:W-:Y:S02]  /*7e70*/  ST.E.128 [R118.64+0x80], R28 ;  /* 0x0000801c76007985 */ /* 0x0205e4000c101d06 */
.L_x_7195:
[----:B------:R-:W-:Y:S05]  /*7e80*/  BSYNC B1 ;  /* 0x0000000000017941 */ /* 0x000fea0003800000 */
.L_x_7194:
        /* <DEDUP_REMOVED lines=99> */
.L_x_7201:
[----:B------:R-:W-:Y:S05]  /*84c0*/  BSYNC B0 ;  /* 0x0000000000007941 */ /* 0x000fea0003800000 */
.L_x_7200:
[----:B-----5:R2:W-:Y:S02]  /*84d0*/  ST.E.128 [R118.64+0x100], R28 ;  /* 0x0001001c76007985 */ /* 0x0205e4000c101d06 */
.L_x_7199:
[----:B------:R-:W-:Y:S05]  /*84e0*/  BSYNC B1 ;  /* 0x0000000000017941 */ /* 0x000fea0003800000 */
.L_x_7198:
        /* <DEDUP_REMOVED lines=98> */
.L_x_7203:
[----:B------:R-:W-:Y:S05]  /*8b10*/  BSYNC B0 ;  /* 0x0000000000007941 */ /* 0x000fea0003800000 */
.L_x_7202:
[----:B-----5:R2:W-:Y:S02]  /*8b20*/  ST.E.128 [R118.64+0x180], R28 ;  /* 0x0001801c76007985 */ /* 0x0205e4000c101d06 */
.L_x_7189:
[----:B------:R-:W-:Y:S05]  /*8b30*/  BSYNC B2 ;  /* 0x0000000000027941 */ /* 0x000fea0003800000 */
.L_x_7188:
        /* <DEDUP_REMOVED lines=104> */
.L_x_7209:
[----:B------:R-:W-:Y:S05]  /*91c0*/  BSYNC B0 ;  /* 0x0000000000007941 */ /* 0x000fea0003800000 */
.L_x_7208:
[C---:B------:R-:W-:Y:S04]  /*91d0*/  LEA R2, P0, R223.reuse, R118, 0x1 ;  /* 0x00000076df027211 */ /* 0x040fe800078008ff */
[----:B------:R-:W-:Y:S05]  /*91e0*/  LEA.HI.X R3, R223, R119, R224, 0x1, P0 ;  /* 0x00000077df037211 */ /* 0x000fea00000f0ce0 */
[----:B-----5:R2:W-:Y:S04]  /*91f0*/  ST.E.128 [R2.64], R28 ;  /* 0x0000001c02007985 */ /* 0x0205e8000c101d06 */
.L_x_7207:
[----:B------:R-:W-:Y:S05]  /*9200*/  BSYNC B1 ;  /* 0x0000000000017941 */ /* 0x000fea0003800000 */
.L_x_7206:
        /* <DEDUP_REMOVED lines=99> */
.L_x_7213:
[----:B------:R-:W-:Y:S05]  /*9840*/  BSYNC B0 ;  /* 0x0000000000007941 */ /* 0x000fea0003800000 */
.L_x_7212:
[C---:B------:R-:W-:Y:S04]  /*9850*/  LEA R2, P0, R78.reuse, R118, 0x1 ;  /* 0x000000764e027211 */ /* 0x040fe800078008ff */
[----:B------:R-:W-:Y:S05]  /*9860*/  LEA.HI.X R3, R78, R119, R77, 0x1, P0 ;  /* 0x000000774e037211 */ /* 0x000fea00000f0c4d */
[----:B-----5:R2:W-:Y:S04]  /*9870*/  ST.E.128 [R2.64], R28 ;  /* 0x0000001c02007985 */ /* 0x0205e8000c101d06 */
.L_x_7211:
[----:B------:R-:W-:Y:S05]  /*9880*/  BSYNC B1 ;  /* 0x0000000000017941 */ /* 0x000fea0003800000 */
.L_x_7210:
        /* <DEDUP_REMOVED lines=99> */
.L_x_7217:
[----:B------:R-:W-:Y:S05]  /*9ec0*/  BSYNC B0 ;  /* 0x0000000000007941 */ /* 0x000fea0003800000 */
.L_x_7216:
[C---:B------:R-:W-:Y:S04]  /*9ed0*/  LEA R2, P0, R74.reuse, R118, 0x1 ;  /* 0x000000764a027211 */ /* 0x040fe800078008ff */
[----:B------:R-:W-:Y:S05]  /*9ee0*/  LEA.HI.X R3, R74, R119, R73, 0x1, P0 ;  /* 0x000000774a037211 */ /* 0x000fea00000f0c49 */
[----:B-----5:R2:W-:Y:S04]  /*9ef0*/  ST.E.128 [R2.64], R28 ;  /* 0x0000001c02007985 */ /* 0x0205e8000c101d06 */
.L_x_7215:
[----:B------:R-:W-:Y:S05]  /*9f00*/  BSYNC B1 ;  /* 0x0000000000017941 */ /* 0x000fea0003800000 */
.L_x_7214:
        /* <DEDUP_REMOVED lines=98> */
.L_x_7219:
[----:B------:R-:W-:Y:S05]  /*a530*/  BSYNC B0 ;  /* 0x0000000000007941 */ /* 0x000fea0003800000 */
.L_x_7218:
[C---:B------:R-:W-:Y:S04]  /*a540*/  LEA R2, P0, R68.reuse, R118, 0x1 ;  /* 0x0000007644027211 */ /* 0x040fe800078008ff */
[----:B------:R-:W-:Y:S05]  /*a550*/  LEA.HI.X R3, R68, R119, R67, 0x1, P0 ;  /* 0x0000007744037211 */ /* 0x000fea00000f0c43 */
[----:B-----5:R2:W-:Y:S04]  /*a560*/  ST.E.128 [R2.64], R28 ;  /* 0x0000001c02007985 */ /* 0x0205e8000c101d06 */
.L_x_7205:
[----:B------:R-:W-:Y:S05]  /*a570*/  BSYNC B2 ;  /* 0x0000000000027941 */ /* 0x000fea0003800000 */
.L_x_7204:
        /* <DEDUP_REMOVED lines=104> */
.L_x_7225:
[----:B------:R-:W-:Y:S05]  /*ac00*/  BSYNC B0 ;  /* 0x0000000000007941 */ /* 0x000fea0003800000 */
.L_x_7224:
[C---:B------:R-:W-:Y:S04]  /*ac10*/  LEA R2, P0, R79.reuse, R118, 0x1 ;  /* 0x000000764f027211 */ /* 0x040fe800078008ff */
[----:B------:R-:W-:Y:S05]  /*ac20*/  LEA.HI.X R3, R79, R119, R80, 0x1, P0 ;  /* 0x000000774f037211 */ /* 0x000fea00000f0c50 */
[----:B-----5:R2:W-:Y:S04]  /*ac30*/  ST.E.128 [R2.64], R28 ;  /* 0x0000001c02007985 */ /* 0x0205e8000c101d06 */
.L_x_7223:
[----:B------:R-:W-:Y:S05]  /*ac40*/  BSYNC B1 ;  /* 0x0000000000017941 */ /* 0x000fea0003800000 */
.L_x_7222:
        /* <DEDUP_REMOVED lines=99> */
.L_x_7229:
[----:B------:R-:W-:Y:S05]  /*b280*/  BSYNC B0 ;  /* 0x0000000000007941 */ /* 0x000fea0003800000 */
.L_x_7228:
[C---:B------:R-:W-:Y:S04]  /*b290*/  LEA R2, P0, R76.reuse, R118, 0x1 ;  /* 0x000000764c027211 */ /* 0x040fe800078008ff */
[----:B------:R-:W-:Y:S05]  /*b2a0*/  LEA.HI.X R3, R76, R119, R75, 0x1, P0 ;  /* 0x000000774c037211 */ /* 0x000fea00000f0c4b */
[----:B-----5:R2:W-:Y:S04]  /*b2b0*/  ST.E.128 [R2.64], R28 ;  /* 0x0000001c02007985 */ /* 0x0205e8000c101d06 */
.L_x_7227:
[----:B------:R-:W-:Y:S05]  /*b2c0*/  BSYNC B1 ;  /* 0x0000000000017941 */ /* 0x000fea0003800000 */
.L_x_7226:
        /* <DEDUP_REMOVED lines=99> */
.L_x_7233:
[----:B------:R-:W-:Y:S05]  /*b900*/  BSYNC B0 ;  /* 0x0000000000007941 */ /* 0x000fea0003800000 */
.L_x_7232:
[C---:B------:R-:W-:Y:S04]  /*b910*/  LEA R2, P0, R72.reuse, R118, 0x1 ;  /* 0x0000007648027211 */ /* 0x040fe800078008ff */
[----:B------:R-:W-:Y:S05]  /*b920*/  LEA.HI.X R3, R72, R119, R71, 0x1, P0 ;  /* 0x0000007748037211 */ /* 0x000fea00000f0c47 */
[----:B-----5:R2:W-:Y:S04]  /*b930*/  ST.E.128 [R2.64], R28 ;  /* 0x0000001c02007985 */ /* 0x0205e8000c101d06 */
.L_x_7231:
[----:B------:R-:W-:Y:S05]  /*b940*/  BSYNC B1 ;  /* 0x0000000000017941 */ /* 0x000fea0003800000 */
.L_x_7230:
        /* <DEDUP_REMOVED lines=98> */
.L_x_7235:
[----:B------:R-:W-:Y:S05]  /*bf70*/  BSYNC B0 ;  /* 0x0000000000007941 */ /* 0x000fea0003800000 */
.L_x_7234:
[C---:B------:R-:W-:Y:S04]  /*bf80*/  LEA R2, P0, R66.reuse, R118, 0x1 ;  /* 0x0000007642027211 */ /* 0x040fe800078008ff */
[----:B------:R-:W-:Y:S05]  /*bf90*/  LEA.HI.X R3, R66, R119, R65, 0x1, P0 ;  /* 0x0000007742037211 */ /* 0x000fea00000f0c41 */
[----:B-----5:R2:W-:Y:S04]  /*bfa0*/  ST.E.128 [R2.64], R28 ;  /* 0x0000001c02007985 */ /* 0x0205e8000c101d06 */
.L_x_7221:
[----:B------:R-:W-:Y:S05]  /*bfb0*/  BSYNC B2 ;  /* 0x0000000000027941 */ /* 0x000fea0003800000 */
.L_x_7220:
        /* <DEDUP_REMOVED lines=107> */
.L_x_7241:
[----:B------:R-:W-:Y:S05]  /*c670*/  BSYNC B0 ;  /* 0x0000000000007941 */ /* 0x000fea0003800000 */
.L_x_7240:
[----:B------:R-:W-:Y:S02]  /*c680*/  IMAD R0, R47, 0x60, RZ ;  /* 0x000000602f007824 */ /* 0x000fe400078e02ff */
[----:B------:R-:W-:Y:S05]  /*c690*/  IMAD.WIDE.U32 R2, R46, 0x60, R118 ;  /* 0x000000602e027825 */ /* 0x000fea00078e0076 */
[----:B------:R-:W-:Y:S05]  /*c6a0*/  IADD3 R3, R3, R0, RZ ;  /* 0x0000000003037210 */ /* 0x000fea0007ffe0ff */
[----:B-----5:R2:W-:Y:S02]  /*c6b0*/  ST.E.128 [R2.64], R28 ;  /* 0x0000001c02007985 */ /* 0x0205e4000c101d06 */
.L_x_7239:
[----:B------:R-:W-:Y:S05]  /*c6c0*/  BSYNC B1 ;  /* 0x0000000000017941 */ /* 0x000fea0003800000 */
.L_x_7238:
        /* <DEDUP_REMOVED lines=99> */
.L_x_7245:
[----:B------:R-:W-:Y:S05]  /*cd00*/  BSYNC B0 ;  /* 0x0000000000007941 */ /* 0x000fea0003800000 */
.L_x_7244:
[C---:B------:R-:W-:Y:S04]  /*cd10*/  LEA R2, P0, R70.reuse, R118, 0x1 ;  /* 0x0000007646027211 */ /* 0x040fe800078008ff */
[----:B------:R-:W-:Y:S05]  /*cd20*/  LEA.HI.X R3, R70, R119, R69, 0x1, P0 ;  /* 0x0000007746037211 */ /* 0x000fea00000f0c45 */
[----:B-----5:R2:W-:Y:S04]  /*cd30*/  ST.E.128 [R2.64], R28 ;  /* 0x0000001c02007985 */ /* 0x0205e8000c101d06 */
.L_x_7243:
[----:B------:R-:W-:Y:S05]  /*cd40*/  BSYNC B1 ;  /* 0x0000000000017941 */ /* 0x000fea0003800000 */
.L_x_7242:
        /* <DEDUP_REMOVED lines=99> */
.L_x_7249:
[----:B------:R-:W-:Y:S05]  /*d380*/  BSYNC B0 ;  /* 0x0000000000007941 */ /* 0x000fea0003800000 */
.L_x_7248:
[C---:B------:R-:W-:Y:S04]  /*d390*/  LEA R2, P0, R64.reuse, R118, 0x1 ;  /* 0x0000007640027211 */ /* 0x040fe800078008ff */
[----:B------:R-:W-:Y:S05]  /*d3a0*/  LEA.HI.X R3, R64, R119, R63, 0x1, P0 ;  /* 0x0000007740037211 */ /* 0x000fea00000f0c3f */
[----:B-----5:R2:W-:Y:S04]  /*d3b0*/  ST.E.128 [R2.64], R28 ;  /* 0x0000001c02007985 */ /* 0x0205e8000c101d06 */
.L_x_7247:
[----:B------:R-:W-:Y:S05]  /*d3c0*/  BSYNC B1 ;  /* 0x0000000000017941 */ /* 0x000fea0003800000 */
.L_x_7246:
        /* <DEDUP_REMOVED lines=99> */
.L_x_7251:
[----:B------:R-:W-:Y:S05]  /*da00*/  BSYNC B0 ;  /* 0x0000000000007941 */ /* 0x000fea0003800000 */
.L_x_7250:
[C---:B--2---:R-:W-:Y:S04]  /*da10*/  LEA R2, P0, R62.reuse, R118, 0x1 ;  /* 0x000000763e027211 */ /* 0x044fe800078008ff */
[----:B------:R-:W-:Y:S05]  /*da20*/  LEA.HI.X R3, R62, R119, R61, 0x1, P0 ;  /* 0x000000773e037211 */ /* 0x000fea00000f0c3d */
[----:B-----5:R2:W-:Y:S04]  /*da30*/  ST.E.128 [R2.64], R40 ;  /* 0x0000002802007985 */ /* 0x0205e8000c101d06 */
.L_x_7237:
[----:B------:R-:W-:Y:S05]  /*da40*/  BSYNC B2 ;  /* 0x0000000000027941 */ /* 0x000fea0003800000 */
.L_x_7236:
        /* <DEDUP_REMOVED lines=11> */
.L_x_7153:
        /* <DEDUP_REMOVED lines=22> */
.L_x_7253:
[----:B------:R-:W-:Y:S05]  /*dc60*/  BSYNC B0 ;  /* 0x0000000000007941 */ /* 0x000fea0003800000 */
.L_x_7252:
        /* <DEDUP_REMOVED lines=33> */
.L_x_7255:
[----:B------:R-:W-:Y:S05]  /*de80*/  BSYNC B0 ;  /* 0x0000000000007941 */ /* 0x000fea0003800000 */
.L_x_7254:
        /* <DEDUP_REMOVED lines=33> */
.L_x_7257:
[----:B------:R-:W-:Y:S05]  /*e0a0*/  BSYNC B0 ;  /* 0x0000000000007941 */ /* 0x000fea0003800000 */
.L_x_7256:
        /* <DEDUP_REMOVED lines=36> */
.L_x_7187:
[----:B------:R-:W-:Y:S05]  /*e2f0*/  BSYNC B3 ;  /* 0x0000000000037941 */ /* 0x000fea0003800000 */
.L_x_7152:
        /* <DEDUP_REMOVED lines=91> */
.L_x_7259:
        /* <DEDUP_REMOVED lines=10> */
.L_x_7260:
[----:B------:R-:W-:Y:S05]  /*e950*/  BSYNC B0 ;  /* 0x0000000000007941 */ /* 0x000fea0003800000 */
.L_x_7258:
[----:B------:R-:W-:Y:S04]  /*e960*/  IADD3 R12, R12, -0x1, RZ ;  /* 0xffffffff0c0c7810 */ /* 0x000fe80007ffe0ff */
[----:B------:R-:W-:Y:S11]  /*e970*/  ISETP.GT.AND P0, PT, R12, R81, PT ;  /* 0x000000510c00720c */ /* 0x000ff60003f04270 */
[----:B------:R-:W-:Y:S02]  /*e980*/  @!UPT UIADD3 URZ, URZ, URZ, URZ ;  /* 0x0000003f3f3ff290 */ /* 0x000fe4000fffe03f */
[----:B------:R-:W-:-:S05]  /*e990*/  @P0 BRA `(.L_x_7261) ;  /* 0xffff453000000947 */ /* 0x000fca000383ffff */
.L_x_7143:
        /* <DEDUP_REMOVED lines=114> */
.L_x_7270:
[----:B------:R-:W-:Y:S05]  /*f0c0*/  BSYNC B0 ;  /* 0x0000000000007941 */ /* 0x000fea0003800000 */
.L_x_7269:
[----:B-----5:R3:W-:Y:S02]  /*f0d0*/  STS.128 [R236], R40 ;  /* 0x00000028ec007388 */ /* 0x0207e40000000c00 */
.L_x_7268:
[----:B------:R-:W-:Y:S05]  /*f0e0*/  BSYNC B1 ;  /* 0x0000000000017941 */ /* 0x000fea0003800000 */
.L_x_7267:
        /* <DEDUP_REMOVED lines=53> */
.L_x_7274:
[----:B------:R-:W-:Y:S05]  /*f440*/  BSYNC B0 ;  /* 0x0000000000007941 */ /* 0x000fea0003800000 */
.L_x_7273:
[----:B-----5:R1:W-:Y:S02]  /*f450*/  STS.128 [R236+0x2000], R40 ;  /* 0x00200028ec007388 */ /* 0x0203e40000000c00 */
.L_x_7272:
[----:B------:R-:W-:Y:S05]  /*f460*/  BSYNC B1 ;  /* 0x0000000000017941 */ /* 0x000fea0003800000 */
.L_x_7271:
        /* <DEDUP_REMOVED lines=53> */
.L_x_7278:
[----:B------:R-:W-:Y:S05]  /*f7c0*/  BSYNC B0 ;  /* 0x0000000000007941 */ /* 0x000fea0003800000 */
.L_x_7277:
[----:B-----5:R3:W-:Y:S02]  /*f7d0*/  STS.128 [R236+0x4000], R40 ;  /* 0x00400028ec007388 */ /* 0x0207e40000000c00 */
.L_x_7276:
[----:B------:R-:W-:Y:S05]  /*f7e0*/  BSYNC B1 ;  /* 0x0000000000017941 */ /* 0x000fea0003800000 */
.L_x_7275:
        /* <DEDUP_REMOVED lines=51> */
.L_x_7280:
[----:B------:R-:W-:Y:S05]  /*fb20*/  BSYNC B0 ;  /* 0x0000000000007941 */ /* 0x000fea0003800000 */
.L_x_7279:
[----:B-----5:R3:W-:Y:S02]  /*fb30*/  STS.128 [R236+0x6000], R40 ;  /* 0x00600028ec007388 */ /* 0x0207e40000000c00 */
.L_x_7266:
[----:B------:R-:W-:Y:S05]  /*fb40*/  BSYNC B2 ;  /* 0x0000000000027941 */ /* 0x000fea0003800000 */
.L_x_7265:
        /* <DEDUP_REMOVED lines=66> */
.L_x_7286:
[----:B------:R-:W-:Y:S05]  /*ff70*/  BSYNC B0 ;  /* 0x0000000000007941 */ /* 0x000fea0003800000 */
.L_x_7285:
[----:B-----5:R3:W-:Y:S02]  /*ff80*/  STS.128 [R236+0x800], R40 ;  /* 0x00080028ec007388 */ /* 0x0207e40000000c00 */
.L_x_7284:
[----:B------:R-:W-:Y:S05]  /*ff90*/  BSYNC B1 ;  /* 0x0000000000017941 */ /* 0x000fea0003800000 */
.L_x_7283:
        /* <DEDUP_REMOVED lines=53> */
.L_x_7290:
[----:B------:R-:W-:Y:S05]  /*102f0*/  BSYNC B0 ;  /* 0x0000000000007941 */ /* 0x000fea0003800000 */
.L_x_7289:
[----:B-----5:R1:W-:Y:S02]  /*10300*/  STS.128 [R236+0x2800], R40 ;  /* 0x00280028ec007388 */ /* 0x0203e40000000c00 */
.L_x_7288:
[----:B------:R-:W-:Y:S05]  /*10310*/  BSYNC B1 ;  /* 0x0000000000017941 */ /* 0x000fea0003800000 */
.L_x_7287:
        /* <DEDUP_REMOVED lines=53> */
.L_x_7294:
[----:B------:R-:W-:Y:S05]  /*10670*/  BSYNC B0 ;  /* 0x0000000000007941 */ /* 0x000fea0003800000 */
.L_x_7293:
[----:B-----5:R3:W-:Y:S02]  /*10680*/  STS.128 [R236+0x4800], R40 ;  /* 0x00480028ec007388 */ /* 0x0207e40000000c00 */
.L_x_7292:
[----:B------:R-:W-:Y:S05]  /*10690*/  BSYNC B1 ;  /* 0x0000000000017941 */ /* 0x000fea0003800000 */
.L_x_7291:
        /* <DEDUP_REMOVED lines=53> */
.L_x_7296:
[----:B------:R-:W-:Y:S05]  /*109f0*/  BSYNC B0 ;  /* 0x0000000000007941 */ /* 0x000fea0003800000 */
.L_x_7295:
[----:B-----5:R3:W-:Y:S02]  /*10a00*/  STS.128 [R236+0x6800], R40 ;  /* 0x00680028ec007388 */ /* 0x0207e40000000c00 */
.L_x_7282:
[----:B------:R-:W-:Y:S05]  /*10a10*/  BSYNC B2 ;  /* 0x0000000000027941 */ /* 0x000fea0003800000 */
.L_x_7281:
        /* <DEDUP_REMOVED lines=68> */
.L_x_7302:
[----:B------:R-:W-:Y:S05]  /*10e60*/  BSYNC B0 ;  /* 0x0000000000007941 */ /* 0x000fea0003800000 */
.L_x_7301:
[----:B-----5:R3:W-:Y:S02]  /*10e70*/  STS.128 [R236+0x1000], R40 ;  /* 0x00100028ec007388 */ /* 0x0207e40000000c00 */
.L_x_7300:
[----:B------:R-:W-:Y:S05]  /*10e80*/  BSYNC B1 ;  /* 0x0000000000017941 */ /* 0x000fea0003800000 */
.L_x_7299:
        /* <DEDUP_REMOVED lines=54> */
.L_x_7306:
[----:B------:R-:W-:Y:S05]  /*111f0*/  BSYNC B0 ;  /* 0x0000000000007941 */ /* 0x000fea0003800000 */
.L_x_7305:
[----:B-----5:R1:W-:Y:S02]  /*11200*/  STS.128 [R236+0x3000], R40 ;  /* 0x00300028ec007388 */ /* 0x0203e40000000c00 */
.L_x_7304:
[----:B------:R-:W-:Y:S05]  /*11210*/  BSYNC B1 ;  /* 0x0000000000017941 */ /* 0x000fea0003800000 */
.L_x_7303:
        /* <DEDUP_REMOVED lines=54> */
.L_x_7310:
[----:B------:R-:W-:Y:S05]  /*11580*/  BSYNC B0 ;  /* 0x0000000000007941 */ /* 0x000fea0003800000 */
.L_x_7309:
[----:B-----5:R3:W-:Y:S02]  /*11590*/  STS.128 [R236+0x5000], R40 ;  /* 0x00500028ec007388 */ /* 0x0207e40000000c00 */
.L_x_7308:
[----:B------:R-:W-:Y:S05]  /*115a0*/  BSYNC B1 ;  /* 0x0000000000017941 */ /* 0x000fea0003800000 */
.L_x_7307:
        /* <DEDUP_REMOVED lines=53> */
.L_x_7312:
[----:B------:R-:W-:Y:S05]  /*11900*/  BSYNC B0 ;  /* 0x0000000000007941 */ /* 0x000fea0003800000 */
.L_x_7311:
[----:B-----5:R1:W-:Y:S02]  /*11910*/  STS.128 [R236+0x7000], R36 ;  /* 0x00700024ec007388 */ /* 0x0203e40000000c00 */
.L_x_7298:
[----:B------:R-:W-:Y:S05]  /*11920*/  BSYNC B2 ;  /* 0x0000000000027941 */ /* 0x000fea0003800000 */
.L_x_7297:
        /* <DEDUP_REMOVED lines=67> */
.L_x_7317:
[----:B------:R-:W-:Y:S05]  /*11d60*/  BSYNC B0 ;  /* 0x0000000000007941 */ /* 0x000fea0003800000 */
.L_x_7316:
[----:B-----5:R1:W-:Y:S02]  /*11d70*/  STS.128 [R236+0x1800], R16 ;  /* 0x00180010ec007388 */ /* 0x0203e40000000c00 */
.L_x_7315:
[----:B------:R-:W-:Y:S05]  /*11d80*/  BSYNC B1 ;  /* 0x0000000000017941 */ /* 0x000fea0003800000 */
.L_x_7314:
        /* <DEDUP_REMOVED lines=53> */
.L_x_7321:
[----:B------:R-:W-:Y:S05]  /*120e0*/  BSYNC B0 ;  /* 0x0000000000007941 */ /* 0x000fea0003800000 */
.L_x_7320:
[----:B-----5:R1:W-:Y:S02]  /*120f0*/  STS.128 [R236+0x3800], R12 ;  /* 0x0038000cec007388 */ /* 0x0203e40000000c00 */
.L_x_7319:
[----:B------:R-:W-:Y:S05]  /*12100*/  BSYNC B1 ;  /* 0x0000000000017941 */ /* 0x000fea0003800000 */
.L_x_7318:
        /* <DEDUP_REMOVED lines=53> */
.L_x_7325:
[----:B------:R-:W-:Y:S05]  /*12460*/  BSYNC B0 ;  /* 0x0000000000007941 */ /* 0x000fea0003800000 */
.L_x_7324:
[----:B-----5:R1:W-:Y:S02]  /*12470*/  STS.128 [R236+0x5800], R12 ;  /* 0x0058000cec007388 */ /* 0x0203e40000000c00 */
.L_x_7323:
[----:B------:R-:W-:Y:S05]  /*12480*/  BSYNC B1 ;  /* 0x0000000000017941 */ /* 0x000fea0003800000 */
.L_x_7322:
        /* <DEDUP_REMOVED lines=53> */
.L_x_7327:
[----:B------:R-:W-:Y:S05]  /*127e0*/  BSYNC B0 ;  /* 0x0000000000007941 */ /* 0x000fea0003800000 */
.L_x_7326:
[----:B-----5:R1:W-:Y:S01]  /*127f0*/  STS.128 [R236+0x7800], R12 ;  /* 0x0078000cec007388 */ /* 0x0203e20000000c00 */
[----:B------:R-:W-:Y:S05]  /*12800*/  BRA `(.L_x_7313) ;  /* 0x000070c000007947 */ /* 0x000fea0003800000 */
.L_x_7264:
        /* <DEDUP_REMOVED lines=99> */
.L_x_7333:
[----:B------:R-:W-:Y:S05]  /*12e40*/  BSYNC B0 ;  /* 0x0000000000007941 */ /* 0x000fea0003800000 */
.L_x_7332:
[----:B-----5:R3:W-:Y:S02]  /*12e50*/  STS.128 [R236], R60 ;  /* 0x0000003cec007388 */ /* 0x0207e40000000c00 */
.L_x_7331:
[----:B------:R-:W-:Y:S05]  /*12e60*/  BSYNC B1 ;  /* 0x0000000000017941 */ /* 0x000fea0003800000 */
.L_x_7330:
        /* <DEDUP_REMOVED lines=97> */
.L_x_7337:
[----:B------:R-:W-:Y:S05]  /*13480*/  BSYNC B0 ;  /* 0x0000000000007941 */ /* 0x000fea0003800000 */
.L_x_7336:
[----:B-----5:R1:W-:Y:S02]  /*13490*/  STS.128 [R236+0x2000], R60 ;  /* 0x0020003cec007388 */ /* 0x0203e40000000c00 */
.L_x_7335:
[----:B------:R-:W-:Y:S05]  /*134a0*/  BSYNC B1 ;  /* 0x0000000000017941 */ /* 0x000fea0003800000 */
.L_x_7334:
        /* <DEDUP_REMOVED lines=97> */
.L_x_7341:
[----:B------:R-:W-:Y:S05]  /*13ac0*/  BSYNC B0 ;  /* 0x0000000000007941 */ /* 0x000fea0003800000 */
.L_x_7340:
[----:B-----5:R3:W-:Y:S02]  /*13ad0*/  STS.128 [R236+0x4000], R60 ;  /* 0x0040003cec007388 */ /* 0x0207e40000000c00 */
.L_x_7339:
[----:B------:R-:W-:Y:S05]  /*13ae0*/  BSYNC B1 ;  /* 0x0000000000017941 */ /* 0x000fea0003800000 */
.L_x_7338:
        /* <DEDUP_REMOVED lines=96> */
.L_x_7343:
[----:B------:R-:W-:Y:S05]  /*140f0*/  BSYNC B0 ;  /* 0x0000000000007941 */ /* 0x000fea0003800000 */
.L_x_7342:
[----:B-----5:R3:W-:Y:S02]  /*14100*/  STS.128 [R236+0x6000], R60 ;  /* 0x0060003cec007388 */ /* 0x0207e40000000c00 */
.L_x_7329:
[----:B------:R-:W-:Y:S05]  /*14110*/  BSYNC B2 ;  /* 0x0000000000027941 */ /* 0x000fea0003800000 */
.L_x_7328:
        /* <DEDUP_REMOVED lines=104> */
.L_x_7349:
[----:B------:R-:W-:Y:S05]  /*147a0*/  BSYNC B0 ;  /* 0x0000000000007941 */ /* 0x000fea0003800000 */
.L_x_7348:
[----:B-----5:R3:W-:Y:S02]  /*147b0*/  STS.128 [R236+0x800], R60 ;  /* 0x0008003cec007388 */ /* 0x0207e40000000c00 */
.L_x_7347:
[----:B------:R-:W-:Y:S05]  /*147c0*/  BSYNC B1 ;  /* 0x0000000000017941 */ /* 0x000fea0003800000 */
.L_x_7346:
        /* <DEDUP_REMOVED lines=100> */
.L_x_7353:
[----:B------:R-:W-:Y:S05]  /*14e10*/  BSYNC B0 ;  /* 0x0000000000007941 */ /* 0x000fea0003800000 */
.L_x_7352:
[----:B-----5:R3:W-:Y:S02]  /*14e20*/  STS.128 [R236+0x2800], R60 ;  /* 0x0028003cec007388 */ /* 0x0207e40000000c00 */
.L_x_7351:
[----:B------:R-:W-:Y:S05]  /*14e30*/  BSYNC B1 ;  /* 0x0000000000017941 */ /* 0x000fea0003800000 */
.L_x_7350:
        /* <DEDUP_REMOVED lines=100> */
.L_x_7357:
[----:B------:R-:W-:Y:S05]  /*15480*/  BSYNC B0 ;  /* 0x0000000000007941 */ /* 0x000fea0003800000 */
.L_x_7356:
[----:B-----5:R3:W-:Y:S02]  /*15490*/  STS.128 [R236+0x4800], R60 ;  /* 0x0048003cec007388 */ /* 0x0207e40000000c00 */
.L_x_7355:
[----:B------:R-:W-:Y:S05]  /*154a0*/  BSYNC B1 ;  /* 0x0000000000017941 */ /* 0x000fea0003800000 */
.L_x_7354:
        /* <DEDUP_REMOVED lines=101> */
.L_x_7359:
[----:B------:R-:W-:Y:S05]  /*15b00*/  BSYNC B0 ;  /* 0x0000000000007941 */ /* 0x000fea0003800000 */
.L_x_7358:
[----:B-----5:R1:W-:Y:S02]  /*15b10*/  STS.128 [R236+0x6800], R40 ;  /* 0x00680028ec007388 */ /* 0x0203e40000000c00 */
.L_x_7345:
[----:B------:R-:W-:Y:S05]  /*15b20*/  BSYNC B2 ;  /* 0x0000000000027941 */ /* 0x000fea0003800000 */
.L_x_7344:
        /* <DEDUP_REMOVED lines=105> */
.L_x_7365:
[----:B------:R-:W-:Y:S05]  /*161c0*/  BSYNC B0 ;  /* 0x0000000000007941 */ /* 0x000fea0003800000 */
.L_x_7364:
[----:B-----5:R1:W-:Y:S02]  /*161d0*/  STS.128 [R236+0x1000], R60 ;  /* 0x0010003cec007388 */ /* 0x0203e40000000c00 */
.L_x_7363:
[----:B------:R-:W-:Y:S05]  /*161e0*/  BSYNC B1 ;  /* 0x0000000000017941 */ /* 0x000fea0003800000 */
.L_x_7362:
        /* <DEDUP_REMOVED lines=100> */
.L_x_7369:
[----:B------:R-:W-:Y:S05]  /*16830*/  BSYNC B0 ;  /* 0x0000000000007941 */ /* 0x000fea0003800000 */
.L_x_7368:
[----:B-----5:R3:W-:Y:S02]  /*16840*/  STS.128 [R236+0x3000], R60 ;  /* 0x0030003cec007388 */ /* 0x0207e40000000c00 */
.L_x_7367:
[----:B------:R-:W-:Y:S05]  /*16850*/  BSYNC B1 ;  /* 0x0000000000017941 */ /* 0x000fea0003800000 */
.L_x_7366:
        /* <DEDUP_REMOVED lines=100> */
.L_x_7373:
[----:B------:R-:W-:Y:S05]  /*16ea0*/  BSYNC B0 ;  /* 0x0000000000007941 */ /* 0x000fea0003800000 */
.L_x_7372:
[----:B-----5:R3:W-:Y:S02]  /*16eb0*/  STS.128 [R236+0x5000], R60 ;  /* 0x0050003cec007388 */ /* 0x0207e40000000c00 */
.L_x_7371:
[----:B------:R-:W-:Y:S05]  /*16ec0*/  BSYNC B1 ;  /* 0x0000000000017941 */ /* 0x000fea0003800000 */
.L_x_7370:
        /* <DEDUP_REMOVED lines=99> */
.L_x_7375:
[----:B------:R-:W-:Y:S05]  /*17500*/  BSYNC B0 ;  /* 0x0000000000007941 */ /* 0x000fea0003800000 */
.L_x_7374:
[----:B-----5:R1:W-:Y:S02]  /*17510*/  STS.128 [R236+0x7000], R40 ;  /* 0x00700028ec007388 */ /* 0x0203e40000000c00 */
.L_x_7361:
[----:B------:R-:W-:Y:S05]  /*17520*/  BSYNC B2 ;  /* 0x0000000000027941 */ /* 0x000fea0003800000 */
.L_x_7360:
        /* <DEDUP_REMOVED lines=103> */
.L_x_7379:
[----:B------:R-:W-:Y:S05]  /*17ba0*/  BSYNC B0 ;  /* 0x0000000000007941 */ /* 0x000fea0003800000 */
.L_x_7378:
[----:B-----5:R1:W-:Y:S02]  /*17bb0*/  STS.128 [R236+0x1800], R16 ;  /* 0x00180010ec007388 */ /* 0x0203e40000000c00 */
.L_x_7377:
[----:B------:R-:W-:Y:S05]  /*17bc0*/  BSYNC B1 ;  /* 0x0000000000017941 */ /* 0x000fea0003800000 */
.L_x_7376:
        /* <DEDUP_REMOVED lines=102> */
.L_x_7383:
[----:B------:R-:W-:Y:S05]  /*18230*/  BSYNC B0 ;  /* 0x0000000000007941 */ /* 0x000fea0003800000 */
.L_x_7382:
[----:B-----5:R1:W-:Y:S02]  /*18240*/  STS.128 [R236+0x3800], R16 ;  /* 0x00380010ec007388 */ /* 0x0203e40000000c00 */
.L_x_7381:
[----:B------:R-:W-:Y:S05]  /*18250*/  BSYNC B1 ;  /* 0x0000000000017941 */ /* 0x000fea0003800000 */
.L_x_7380:
        /* <DEDUP_REMOVED lines=100> */
.L_x_7387:
[----:B------:R-:W-:Y:S05]  /*188a0*/  BSYNC B0 ;  /* 0x0000000000007941 */ /* 0x000fea0003800000 */
.L_x_7386:
[----:B-----5:R1:W-:Y:S02]  /*188b0*/  STS.128 [R236+0x5800], R16 ;  /* 0x00580010ec007388 */ /* 0x0203e40000000c00 */
.L_x_7385:
[----:B------:R-:W-:Y:S05]  /*188c0*/  BSYNC B1 ;  /* 0x0000000000017941 */ /* 0x000fea0003800000 */
.L_x_7384:
        /* <DEDUP_REMOVED lines=104> */
.L_x_7389:
[----:B------:R-:W-:Y:S05]  /*18f50*/  BSYNC B0 ;  /* 0x0000000000007941 */ /* 0x000fea0003800000 */
.L_x_7388:
[----:B-----5:R1:W-:Y:S01]  /*18f60*/  STS.128 [R236+0x7800], R12 ;  /* 0x0078000cec007388 */ /* 0x0203e20000000c00 */
[----:B------:R-:W-:Y:S05]  /*18f70*/  BRA `(.L_x_7313) ;  /* 0x0000095000007947 */ /* 0x000fea0003800000 */
.L_x_7263:
        /* <DEDUP_REMOVED lines=37> */
.L_x_7391:
[----:B------:R-:W-:Y:S05]  /*191d0*/  BSYNC B0 ;  /* 0x0000000000007941 */ /* 0x000fea0003800000 */
.L_x_7390:
        /* <DEDUP_REMOVED lines=36> */
.L_x_7393:
[----:B------:R-:W-:Y:S05]  /*19420*/  BSYNC B0 ;  /* 0x0000000000007941 */ /* 0x000fea0003800000 */
.L_x_7392:
        /* <DEDUP_REMOVED lines=36> */
.L_x_7395:
[----:B------:R-:W-:Y:S05]  /*19670*/  BSYNC B0 ;  /* 0x0000000000007941 */ /* 0x000fea0003800000 */
.L_x_7394:
        /* <DEDUP_REMOVED lines=37> */
.L_x_7313:
[----:B------:R-:W-:Y:S05]  /*198d0*/  BSYNC B3 ;  /* 0x0000000000037941 */ /* 0x000fea0003800000 */
.L_x_7262:
        /* <DEDUP_REMOVED lines=38> */
.L_x_7397:
[----:B------:R-:W-:Y:S05]  /*19b40*/  BSYNC B0 ;  /* 0x0000000000007941 */ /* 0x000fea0003800000 */
.L_x_7396:
[----:B------:R-:W-:Y:S01]  /*19b50*/  ISETP.GE.AND P0, PT, R25, R0, PT ;  /* 0x000000001900720c */ /* 0x000fe20003f06270 */
[----:B------:R-:W-:-:S12]  /*19b60*/  BSSY B0, `(.L_x_7398) ;  /* 0x0000025000007945 */ /* 0x000fd80003800000 */
[----:B------:R-:W-:Y:S05]  /*19b70*/  @P0 BRA `(.L_x_7399) ;  /* 0x0000023000000947 */ /* 0x000fea0003800000 */
[C---:B-----5:R-:W-:Y:S02]  /*19b80*/  LOP3.LUT R2, R238.reuse, 0x1, RZ, 0xc0, !PT ;  /* 0x00000001ee027812 */ /* 0x060fe400078ec0ff */
        /* <DEDUP_REMOVED lines=34> */
.L_x_7399:
[----:B------:R-:W-:Y:S05]  /*19db0*/  BSYNC B0 ;  /* 0x0000000000007941 */ /* 0x000fea0003800000 */
.L_x_7398:
[----:B------:R-:W-:Y:S01]  /*19dc0*/  ISETP.GE.AND P0, PT, R30, R0, PT ;  /* 0x000000001e00720c */ /* 0x000fe20003f06270 */
[----:B------:R-:W-:-:S12]  /*19dd0*/  BSSY B0, `(.L_x_7400) ;  /* 0x0000027000007945 */ /* 0x000fd80003800000 */
[----:B------:R-:W-:Y:S05]  /*19de0*/  @P0 BRA `(.L_x_7401) ;  /* 0x0000025000000947 */ /* 0x000fea0003800000 */
[C---:B-----5:R-:W-:Y:S02]  /*19df0*/  LOP3.LUT R2, R238.reuse, 0x1, RZ, 0xc0, !PT ;  /* 0x00000001ee027812 */ /* 0x060fe400078ec0ff */
        /* <DEDUP_REMOVED lines=36> */
.L_x_7401:
[----:B------:R-:W-:Y:S05]  /*1a040*/  BSYNC B0 ;  /* 0x0000000000007941 */ /* 0x000fea0003800000 */
.L_x_7400:
        /* <DEDUP_REMOVED lines=43> */
.L_x_7403:
[----:B------:R-:W-:Y:S05]  /*1a300*/  BSYNC B0 ;  /* 0x0000000000007941 */ /* 0x000fea0003800000 */
.L_x_7402:
        /* <DEDUP_REMOVED lines=61> */
.L_x_7405:
[----:B-1----:R-:W-:Y:S05]  /*1a6e0*/  BSYNC B0 ;  /* 0x0000000000007941 */ /* 0x002fea0003800000 */
.L_x_7404:
        /* <DEDUP_REMOVED lines=40> */
.L_x_7407:
[----:B------:R-:W-:Y:S05]  /*1a970*/  BSYNC B0 ;  /* 0x0000000000007941 */ /* 0x000fea0003800000 */
.L_x_7406:
        /* <DEDUP_REMOVED lines=42> */
.L_x_7409:
[----:B------:R-:W-:Y:S05]  /*1ac20*/  BSYNC B0 ;  /* 0x0000000000007941 */ /* 0x000fea0003800000 */
.L_x_7408:
        /* <DEDUP_REMOVED lines=54> */
.L_x_7411:
[----:B------:R-:W-:Y:S05]  /*1af90*/  BSYNC B0 ;  /* 0x0000000000007941 */ /* 0x000fea0003800000 */
.L_x_7410:
[----:B------:R-:W-:Y:S01]  /*1afa0*/  IMAD.SHL.U32 R0, R52, 0x40, RZ ;  /* 0x0000004034007824 */ /* 0x000fe200078e00ff */
[----:B------:R-:W-:Y:S01]  /*1afb0*/  LEA R214, R45, R35, 0xa ;  /* 0x000000232dd67211 */ /* 0x000fe200078e50ff */
[----:B------:R-:W-:Y:S01]  /*1afc0*/  IMAD.SHL.U32 R158, R158, 0x8, RZ ;  /* 0x000000089e9e7824 */ /* 0x000fe200078e00ff */
[----:B------:R-:W-:Y:S01]  /*1afd0*/  R2P PR, R52, 0x6 ;  /* 0x0000000634007804 */ /* 0x000fe20000000000 */
[----:B------:R-:W0:Y:S01]  /*1afe0*/  LDGDEPBAR ;  /* 0x00000000000079af */ /* 0x000e220000000000 */
[----:B------:R-:W-:-:S02]  /*1aff0*/  LOP3.LUT R0, R0, 0x1c0, RZ, 0xc0, !PT ;  /* 0x000001c000007812 */ /* 0x000fc400078ec0ff */
[----:B------:R-:W-:Y:S02]  /*1b000*/  SHF.L.U32 R214, R214, 0x1, RZ ;  /* 0x00000001d6d67819 */ /* 0x000fe400000006ff */
[----:B------:R-:W-:Y:S02]  /*1b010*/  LOP3.LUT R158, R0, 0x8, R158, 0xf8, !PT ;  /* 0x00000008009e7812 */ /* 0x000fe400078ef89e */
[----:B------:R-:W-:Y:S01]  /*1b020*/  SHF.R.U32.HI R213, RZ, 0x3, R0 ;  /* 0x00000003ffd57819 */ /* 0x000fe20000011600 */
[----:B------:R-:W-:Y:S01]  /*1b030*/  LDSM.16.M88.4 R80, [R214] ;  /* 0x00000000d650783b */ /* 0x000fe20000000200 */
[-C--:B------:R-:W-:Y:S02]  /*1b040*/  LEA R166, R34, R214.reuse, 0x1 ;  /* 0x000000d622a67211 */ /* 0x080fe400078e08ff */
[----:B------:R-:W-:Y:S02]  /*1b050*/  LOP3.LUT R213, R158, R213, RZ, 0x3c, !PT ;  /* 0x000000d59ed57212 */ /* 0x000fe400078e3cff */
[C---:B------:R-:W-:Y:S01]  /*1b060*/  LEA R46, R33.reuse, R214, 0x1 ;  /* 0x000000d6212e7211 */ /* 0x040fe200078e08ff */
[----:B------:R-:W-:Y:S01]  /*1b070*/  LDSM.16.M88.4 R16, [R166] ;  /* 0x00000000a610783b */ /* 0x000fe20000000200 */
[----:B------:R-:W-:Y:S01]  /*1b080*/  LEA R2, R33, R166, 0x1 ;  /* 0x000000a621027211 */ /* 0x000fe200078e08ff */
[----:B------:R-:W-:-:S02]  /*1b090*/  IMAD R213, R53, 0x200, R213 ;  /* 0x0000020035d57824 */ /* 0x000fc400078e02d5 */
[----:B------:R-:W-:Y:S02]  /*1b0a0*/  LDSM.16.M88.4 R36, [R46] ;  /* 0x000000002e24783b */ /* 0x000fe40000000200 */
[----:B------:R-:W-:-:S05]  /*1b0b0*/  IMAD.SHL.U32 R213, R213, 0x2, RZ ;  /* 0x00000002d5d57824 */ /* 0x000fca00078e00ff */
[----:B------:R-:W1:Y:S01]  /*1b0c0*/  LDSM.16.M88.4 R28, [R213+0x8000] ;  /* 0x00800000d51c783b */ /* 0x000e620000000200 */
[C---:B------:R-:W-:Y:S02]  /*1b0d0*/  IADD3 R0, R213.reuse, 0x8000, RZ ;  /* 0x00008000d5007810 */ /* 0x040fe40007ffe0ff */
[C---:B------:R-:W-:Y:S01]  /*1b0e0*/  IADD3 R212, R213.reuse, 0x8020, RZ ;  /* 0x00008020d5d47810 */ /* 0x040fe20007ffe0ff */
[----:B------:R-:W2:Y:S01]  /*1b0f0*/  LDSM.16.M88.4 R60, [R213+0x8800] ;  /* 0x00880000d53c783b */ /* 0x000ea20000000200 */
[----:B------:R-:W-:Y:S01]  /*1b100*/  @P1 IADD3 R212, R0, -0x20, RZ ;  /* 0xffffffe000d41810 */ /* 0x000fe20007ffe0ff */
[----:B------:R-:W-:Y:S02]  /*1b110*/  IMAD.MOV.U32 R0, RZ, RZ, 0x40 ;  /* 0x00000040ff007424 */ /* 0x000fe400078e00ff */
[----:B------:R-:W3:Y:S03]  /*1b120*/  LDSM.16.M88.4 R40, [R213+0x9000] ;  /* 0x00900000d528783b */ /* 0x000ee60000000200 */
[----:B------:R-:W-:Y:S01]  /*1b130*/  SEL R0, R0, 0xffffffc0, !P2 ;  /* 0xffffffc000007807 */ /* 0x000fe20005000000 */
[----:B------:R-:W4:Y:S04]  /*1b140*/  LDSM.16.M88.4 R76, [R213+0x9800] ;  /* 0x00980000d54c783b */ /* 0x000f280000000200 */
[----:B------:R-:W3:Y:S01]  /*1b150*/  LDSM.16.M88.4 R72, [R212] ;  /* 0x00000000d448783b */ /* 0x000ee20000000200 */
[----:B------:R-:W-:-:S02]  /*1b160*/  IMAD.IADD R211, R213, 0x1, R0 ;  /* 0x00000001d5d37824 */ /* 0x000fc400078e0200 */
[----:B------:R-:W-:Y:S01]  /*1b170*/  IMAD.IADD R207, R0, 0x1, R212 ;  /* 0x0000000100cf7824 */ /* 0x000fe200078e02d4 */
[----:B------:R-:W4:Y:S04]  /*1b180*/  LDSM.16.M88.4 R68, [R212+0x1800] ;  /* 0x00180000d444783b */ /* 0x000f280000000200 */
[----:B------:R-:W4:Y:S04]  /*1b190*/  LDSM.16.M88.4 R24, [R212+0x800] ;  /* 0x00080000d418783b */ /* 0x000f280000000200 */
[----:B--2---:R-:W4:Y:S04]  /*1b1a0*/  LDSM.16.M88.4 R8, [R212+0x1000] ;  /* 0x00100000d408783b */ /* 0x004f280000000200 */
[----:B------:R-:W4:Y:S04]  /*1b1b0*/  LDSM.16.M88.4 R4, [R211+0x8000] ;  /* 0x00800000d304783b */ /* 0x000f280000000200 */
[----:B------:R-:W-:Y:S01]  /*1b1c0*/  LDSM.16.M88.4 R84, [R207+0x1800] ;  /* 0x00180000cf54783b */ /* 0x000fe20000000200 */
[C---:B-1----:R-:W-:Y:S03]  /*1b1d0*/  HMMA.16816.F32 R12, R80.reuse, R28, RZ ;  /* 0x0000001c500c723c */ /* 0x042fe600000018ff */
[----:B------:R-:W-:Y:S04]  /*1b1e0*/  LDSM.16.M88.4 R88, [R207+0x1000] ;  /* 0x00100000cf58783b */ /* 0x000fe80000000200 */
[----:B------:R-:W2:Y:S01]  /*1b1f0*/  LD.E R0, [R20.64+0x18c] ;  /* 0x00018c0614007980 */ /* 0x000ea2000c101900 */
[C---:B------:R-:W-:Y:S03]  /*1b200*/  HMMA.16816.F32 R64, R80.reuse, R60, RZ ;  /* 0x0000003c5040723c */ /* 0x040fe600000018ff */
[----:B------:R-:W-:Y:S05]  /*1b210*/  LDSM.16.M88.4 R92, [R212+0x6000] ;  /* 0x00600000d45c783b */ /* 0x000fea0000000200 */
[C---:B---3--:R-:W-:Y:S08]  /*1b220*/  HMMA.16816.F32 R56, R80.reuse, R40, RZ ;  /* 0x000000285038723c */ /* 0x048ff000000018ff */
[C---:B------:R-:W-:Y:S08]  /*1b230*/  HMMA.16816.F32 R52, R80.reuse, R42, RZ ;  /* 0x0000002a5034723c */ /* 0x040ff000000018ff */
[C---:B------:R-:W-:Y:S08]  /*1b240*/  HMMA.16816.F32 R28, R80.reuse, R30, RZ ;  /* 0x0000001e501c723c */ /* 0x040ff000000018ff */
[C---:B------:R-:W-:Y:S08]  /*1b250*/  HMMA.16816.F32 R60, R80.reuse, R62, RZ ;  /* 0x0000003e503c723c */ /* 0x040ff000000018ff */
[C---:B----4-:R-:W-:Y:S08]  /*1b260*/  HMMA.16816.F32 R40, R80.reuse, R76, RZ ;  /* 0x0000004c5028723c */ /* 0x050ff000000018ff */
[----:B------:R-:W-:Y:S01]  /*1b270*/  HMMA.16816.F32 R80, R80, R78, RZ ;  /* 0x0000004e5050723c */ /* 0x000fe200000018ff */
[----:B------:R-:W-:Y:S07]  /*1b280*/  LDSM.16.M88.4 R76, [R2] ;  /* 0x00000000024c783b */ /* 0x000fee0000000200 */
[C---:B------:R-:W-:Y:S08]  /*1b290*/  HMMA.16816.F32 R12, R16.reuse, R72, R12 ;  /* 0x00000048100c723c */ /* 0x040ff0000000180c */
[C---:B------:R-:W-:Y:S01]  /*1b2a0*/  HMMA.16816.F32 R28, R16.reuse, R74, R28 ;  /* 0x0000004a101c723c */ /* 0x040fe2000000181c */
[----:B------:R-:W-:Y:S07]  /*1b2b0*/  LDSM.16.M88.4 R72, [R213+0xa800] ;  /* 0x00a80000d548783b */ /* 0x000fee0000000200 */
[C---:B------:R-:W-:Y:S08]  /*1b2c0*/  HMMA.16816.F32 R40, R16.reuse, R68, R40 ;  /* 0x000000441028723c */ /* 0x040ff00000001828 */
[C---:B------:R-:W-:Y:S01]  /*1b2d0*/  HMMA.16816.F32 R80, R16.reuse, R70, R80 ;  /* 0x000000461050723c */ /* 0x040fe20000001850 */
[----:B------:R-:W1:Y:S07]  /*1b2e0*/  LDSM.16.M88.4 R68, [R211+0x9800] ;  /* 0x00980000d344783b */ /* 0x000e6e0000000200 */
[C---:B------:R-:W-:Y:S08]  /*1b2f0*/  HMMA.16816.F32 R64, R16.reuse, R24, R64 ;  /* 0x000000181040723c */ /* 0x040ff00000001840 */
[C---:B------:R-:W-:Y:S01]  /*1b300*/  HMMA.16816.F32 R60, R16.reuse, R26, R60 ;  /* 0x0000001a103c723c */ /* 0x040fe2000000183c */
[----:B------:R-:W3:Y:S07]  /*1b310*/  LDSM.16.M88.4 R24, [R211+0x8800] ;  /* 0x00880000d318783b */ /* 0x000eee0000000200 */
[C---:B------:R-:W-:Y:S08]  /*1b320*/  HMMA.16816.F32 R56, R16.reuse, R8, R56 ;  /* 0x000000081038723c */ /* 0x040ff00000001838 */
[----:B------:R-:W-:Y:S01]  /*1b330*/  HMMA.16816.F32 R52, R16, R10, R52 ;  /* 0x0000000a1034723c */ /* 0x000fe20000001834 */
[----:B------:R-:W4:Y:S04]  /*1b340*/  LDSM.16.M88.4 R8, [R211+0x9000] ;  /* 0x00900000d308783b */ /* 0x000f280000000200 */
[----:B------:R-:W4:Y:S03]  /*1b350*/  LDSM.16.M88.4 R16, [R207] ;  /* 0x00000000cf10783b */ /* 0x000f260000000200 */
[C---:B------:R-:W-:Y:S08]  /*1b360*/  HMMA.16816.F32 R12, R36.reuse, R4, R12 ;  /* 0x00000004240c723c */ /* 0x040ff0000000180c */
[C---:B------:R-:W-:Y:S01]  /*1b370*/  HMMA.16816.F32 R28, R36.reuse, R6, R28 ;  /* 0x00000006241c723c */ /* 0x040fe2000000181c */
[----:B------:R-:W4:Y:S07]  /*1b380*/  LDSM.16.M88.4 R4, [R207+0x800] ;  /* 0x00080000cf04783b */ /* 0x000f2e0000000200 */
[C---:B-1----:R-:W-:Y:S08]  /*1b390*/  HMMA.16816.F32 R40, R36.reuse, R68, R40 ;  /* 0x000000442428723c */ /* 0x042ff00000001828 */
[C---:B------:R-:W-:Y:S01]  /*1b3a0*/  HMMA.16816.F32 R80, R36.reuse, R70, R80 ;  /* 0x000000462450723c */ /* 0x040fe20000001850 */
[----:B------:R-:W-:Y:S07]  /*1b3b0*/  LDSM.16.M88.4 R68, [R213+0xb000] ;  /* 0x00b00000d544783b */ /* 0x000fee0000000200 */
[C---:B---3--:R-:W-:Y:S08]  /*1b3c0*/  HMMA.16816.F32 R64, R36.reuse, R24, R64 ;  /* 0x000000182440723c */ /* 0x048ff00000001840 */
[C---:B------:R-:W-:Y:S01]  /*1b3d0*/  HMMA.16816.F32 R60, R36.reuse, R26, R60 ;  /* 0x0000001a243c723c */ /* 0x040fe2000000183c */
[----:B------:R-:W-:Y:S07]  /*1b3e0*/  LDSM.16.M88.4 R24, [R213+0xa000] ;  /* 0x00a00000d518783b */ /* 0x000fee0000000200 */
[C---:B----4-:R-:W-:Y:S08]  /*1b3f0*/  HMMA.16816.F32 R56, R36.reuse, R8, R56 ;  /* 0x000000082438723c */ /* 0x050ff00000001838 */
[----:B------:R-:W-:Y:S01]  /*1b400*/  HMMA.16816.F32 R52, R36, R10, R52 ;  /* 0x0000000a2434723c */ /* 0x000fe20000001834 */
[----:B------:R-:W1:Y:S04]  /*1b410*/  LDSM.16.M88.4 R8, [R214+0x2000] ;  /* 0x00200000d608783b */ /* 0x000e680000000200 */
        /* <DEDUP_REMOVED lines=9> */
[----:B------:R-:W4:Y:S07]  /*1b4b0*/  LDSM.16.M88.4 R4, [R166+0x2000] ;  /* 0x00200000a604783b */ /* 0x000f2e0000000200 */
[C---:B------:R-:W-:Y:S08]  /*1b4c0*/  HMMA.16816.F32 R56, R76.reuse, R88, R56 ;  /* 0x000000584c38723c */ /* 0x040ff00000001838 */
        /* <DEDUP_REMOVED lines=14> */
[----:B------:R-:W2:Y:S04]  /*1b5b0*/  LDSM.16.M88.4 R8, [R46+0x2000] ;  /* 0x002000002e08783b */ /* 0x000ea80000000200 */
[----:B------:R-:W2:Y:S03]  /*1b5c0*/  LDSM.16.M88.4 R68, [R211+0xb800] ;  /* 0x00b80000d344783b */ /* 0x000ea60000000200 */
[C---:B----4-:R-:W-:Y:S08]  /*1b5d0*/  HMMA.16816.F32 R12, R4.reuse, R36, R12 ;  /* 0x00000024040c723c */ /* 0x050ff0000000180c */
        /* <DEDUP_REMOVED lines=54> */
[C---:B--2---:R-:W-:Y:S08]  /*1b940*/  HMMA.16816.F32 R64, R16.reuse, R24, R64 ;  /* 0x000000181040723c */ /* 0x044ff00000001840 */
[----:B------:R-:W-:Y:S01]  /*1b950*/  HMMA.16816.F32 R60, R16, R26, R60 ;  /* 0x0000001a103c723c */ /* 0x000fe2000000183c */
[----:B------:R-:W2:Y:S07]  /*1b960*/  LDSM.16.M88.4 R24, [R207+0x4000] ;  /* 0x00400000cf18783b */ /* 0x000eae0000000200 */
[----:B-1----:R-:W-:Y:S08]  /*1b970*/  HMMA.16816.F32 R12, R36, R8, R12 ;  /* 0x00000008240c723c */ /* 0x002ff0000000180c */
        /* <DEDUP_REMOVED lines=9> */
[----:B------:R-:W1:Y:S07]  /*1ba10*/  LDSM.16.M88.4 R4, [R213+0xe000] ;  /* 0x00e00000d504783b */ /* 0x000e6e0000000200 */
        /* <DEDUP_REMOVED lines=14> */
[----:B------:R-:W-:Y:S01]  /*1bb00*/  HMMA.16816.F32 R60, R84, R18, R60 ;  /* 0x00000012543c723c */ /* 0x000fe2000000183c */
[----:B------:R-:W1:Y:S07]  /*1bb10*/  LDSM.16.M88.4 R16, [R211+0xe000] ;  /* 0x00e00000d310783b */ /* 0x000e6e0000000200 */
[----:B------:R-:W-:Y:S01]  /*1bb20*/  HMMA.16816.F32 R28, R76, R6, R28 ;  /* 0x000000064c1c723c */ /* 0x000fe2000000181c */
[----:B------:R-:W-:Y:S07]  /*1bb30*/  LDSM.16.M88.4 R4, [R207+0x6000] ;  /* 0x00600000cf04783b */ /* 0x000fee0000000200 */
[----:B--2---:R-:W-:Y:S08]  /*1bb40*/  HMMA.16816.F32 R12, R36, R92, R12 ;  /* 0x0000005c240c723c */ /* 0x004ff0000000180c */
[C---:B------:R-:W-:Y:S08]  /*1bb50*/  HMMA.16816.F32 R56, R84.reuse, R8, R56 ;  /* 0x000000085438723c */ /* 0x040ff00000001838 */
[----:B------:R-:W-:Y:S01]  /*1bb60*/  HMMA.16816.F32 R52, R84, R10, R52 ;  /* 0x0000000a5434723c */ /* 0x000fe20000001834 */
[----:B------:R-:W2:Y:S07]  /*1bb70*/  LDSM.16.M88.4 R8, [R2+0x6000] ;  /* 0x006000000208783b */ /* 0x000eae0000000200 */
[----:B------:R-:W-:Y:S08]  /*1bb80*/  HMMA.16816.F32 R28, R36, R94, R28 ;  /* 0x0000005e241c723c */ /* 0x000ff0000000181c */
[----:B-1----:R-:W-:Y:S08]  /*1bb90*/  HMMA.16816.F32 R12, R24, R16, R12 ;  /* 0x00000010180c723c */ /* 0x002ff0000000180c */
[C---:B------:R-:W-:Y:S08]  /*1bba0*/  HMMA.16816.F32 R40, R84.reuse, R88, R40 ;  /* 0x000000585428723c */ /* 0x040ff00000001828 */
[----:B------:R-:W-:Y:S01]  /*1bbb0*/  HMMA.16816.F32 R84, R84, R90, R80 ;  /* 0x0000005a5454723c */ /* 0x000fe20000001850 */
[----:B------:R-:W1:Y:S04]  /*1bbc0*/  LDSM.16.M88.4 R80, [R212+0x6800] ;  /* 0x00680000d450783b */ /* 0x000e680000000200 */
[----:B------:R-:W-:Y:S03]  /*1bbd0*/  LDSM.16.M88.4 R88, [R212+0x7000] ;  /* 0x00700000d458783b */ /* 0x000fe60000000200 */
[----:B------:R-:W-:Y:S01]  /*1bbe0*/  HMMA.16816.F32 R28, R24, R18, R28 ;  /* 0x00000012181c723c */ /* 0x000fe2000000181c */
[----:B------:R-:W3:Y:S07]  /*1bbf0*/  LDSM.16.M88.4 R16, [R213+0xf800] ;  /* 0x00f80000d510783b */ /* 0x000eee0000000200 */
[----:B--2---:R-:W-:Y:S08]  /*1bc00*/  HMMA.16816.F32 R12, R8, R4, R12 ;  /* 0x00000004080c723c */ /* 0x004ff0000000180c */
[C---:B------:R-:W-:Y:S08]  /*1bc10*/  HMMA.16816.F32 R64, R76.reuse, R72, R64 ;  /* 0x000000484c40723c */ /* 0x040ff00000001840 */
[C---:B------:R-:W-:Y:S08]  /*1bc20*/  HMMA.16816.F32 R60, R76.reuse, R74, R60 ;  /* 0x0000004a4c3c723c */ /* 0x040ff0000000183c */
[----:B------:R-:W-:Y:S01]  /*1bc30*/  HMMA.16816.F32 R72, R76, R68, R56 ;  /* 0x000000444c48723c */ /* 0x000fe20000001838 */
[----:B------:R-:W2:Y:S01]  /*1bc40*/  LDSM.16.M88.4 R56, [R211+0xe800] ;  /* 0x00e80000d338783b */ /* 0x000ea20000000200 */
[----:B------:R-:W-:-:S02]  /*1bc50*/  FMUL.FTZ R12, R12, R0 ;  /* 0x000000000c0c7220 */ /* 0x000fc40000410000 */
[-C--:B------:R-:W-:Y:S02]  /*1bc60*/  FMUL.FTZ R13, R13, R0.reuse ;  /* 0x000000000d0d7220 */ /* 0x080fe40000410000 */
[-C--:B------:R-:W-:Y:S02]  /*1bc70*/  FMUL.FTZ R14, R14, R0.reuse ;  /* 0x000000000e0e7220 */ /* 0x080fe40000410000 */
[----:B------:R-:W-:Y:S01]  /*1bc80*/  HMMA.16816.F32 R28, R8, R6, R28 ;  /* 0x00000006081c723c */ /* 0x000fe2000000181c */
[-C--:B------:R-:W-:Y:S01]  /*1bc90*/  FMUL.FTZ R15, R15, R0.reuse ;  /* 0x000000000f0f7220 */ /* 0x080fe20000410000 */
[----:B------:R-:W4:Y:S01]  /*1bca0*/  MUFU.TANH R46, R12 ;  /* 0x0000000c002e7308 */ /* 0x000f220000002400 */
[----:B------:R-:W-:Y:S05]  /*1bcb0*/  LDSM.16.M88.4 R4, [R211+0xf000] ;  /* 0x00f00000d304783b */ /* 0x000fea0000000200 */
[----:B-1----:R-:W-:Y:S02]  /*1bcc0*/  HMMA.16816.F32 R64, R36, R80, R64 ;  /* 0x000000502440723c */ /* 0x002fe40000001840 */
[----:B------:R-:W1:Y:S06]  /*1bcd0*/  MUFU.TANH R47, R13 ;  /* 0x0000000d002f7308 */ /* 0x000e6c0000002400 */
[C---:B---3--:R-:W-:Y:S02]  /*1bce0*/  HMMA.16816.F32 R40, R76.reuse, R16, R40 ;  /* 0x000000104c28723c */ /* 0x048fe40000001828 */
[----:B------:R-:W3:Y:S06]  /*1bcf0*/  MUFU.TANH R16, R14 ;  /* 0x0000000e00107308 */ /* 0x000eec0000002400 */
[----:B------:R-:W-:Y:S02]  /*1bd00*/  HMMA.16816.F32 R52, R76, R70, R52 ;  /* 0x000000464c34723c */ /* 0x000fe40000001834 */
[----:B------:R1:W1:Y:S02]  /*1bd10*/  MUFU.TANH R17, R15 ;  /* 0x0000000f00117308 */ /* 0x0002640000002400 */
[----:B-1----:R-:W1:Y:S01]  /*1bd20*/  LDSM.16.M88.4 R12, [R212+0x7800] ;  /* 0x00780000d40c783b */ /* 0x002e620000000200 */
[----:B------:R-:W-:-:S03]  /*1bd30*/  FMUL.FTZ R28, R28, R0 ;  /* 0x000000001c1c7220 */ /* 0x000fc60000410000 */
[----:B------:R-:W-:Y:S01]  /*1bd40*/  HMMA.16816.F32 R84, R76, R18, R84 ;  /* 0x000000124c54723c */ /* 0x000fe20000001854 */
[-C--:B------:R-:W-:Y:S02]  /*1bd50*/  FMUL.FTZ R29, R29, R0.reuse ;  /* 0x000000001d1d7220 */ /* 0x080fe40000410000 */
[-C--:B------:R-:W-:Y:S02]  /*1bd60*/  FMUL.FTZ R30, R30, R0.reuse ;  /* 0x000000001e1e7220 */ /* 0x080fe40000410000 */
[----:B------:R-:W-:Y:S01]  /*1bd70*/  FMUL.FTZ R31, R31, R0 ;  /* 0x000000001f1f7220 */ /* 0x000fe20000410000 */
[----:B------:R-:W1:Y:S02]  /*1bd80*/  MUFU.TANH R48, R28 ;  /* 0x0000001c00307308 */ /* 0x000e640000002400 */
[----:B--2---:R-:W-:Y:S06]  /*1bd90*/  HMMA.16816.F32 R64, R24, R56, R64 ;  /* 0x000000381840723c */ /* 0x004fec0000001840 */
[----:B------:R-:W2:Y:S02]  /*1bda0*/  MUFU.TANH R49, R29 ;  /* 0x0000001d00317308 */ /* 0x000ea40000002400 */
[C---:B------:R-:W-:Y:S06]  /*1bdb0*/  HMMA.16816.F32 R72, R36.reuse, R88, R72 ;  /* 0x000000582448723c */ /* 0x040fec0000001848 */
[----:B------:R-:W1:Y:S02]  /*1bdc0*/  MUFU.TANH R56, R30 ;  /* 0x0000001e00387308 */ /* 0x000e640000002400 */
[C---:B------:R-:W-:Y:S01]  /*1bdd0*/  HMMA.16816.F32 R88, R36.reuse, R90, R52 ;  /* 0x0000005a2458723c */ /* 0x040fe20000001834 */
[----:B------:R-:W-:Y:S05]  /*1bde0*/  LDSM.16.M88.4 R52, [R207+0x7000] ;  /* 0x00700000cf34783b */ /* 0x000fea0000000200 */
[----:B------:R1:W1:Y:S02]  /*1bdf0*/  MUFU.TANH R57, R31 ;  /* 0x0000001f00397308 */ /* 0x0002640000002400 */
[----:B-1----:R-:W1:Y:S01]  /*1be00*/  LDSM.16.M88.4 R28, [R211+0xf800] ;  /* 0x00f80000d31c783b */ /* 0x002e620000000200 */
[C---:B------:R-:W-:Y:S08]  /*1be10*/  HMMA.16816.F32 R40, R36.reuse, R12, R40 ;  /* 0x0000000c2428723c */ /* 0x040ff00000001828 */
[C---:B------:R-:W-:Y:S01]  /*1be20*/  HMMA.16816.F32 R80, R36.reuse, R82, R60 ;  /* 0x000000522450723c */ /* 0x040fe2000000183c */
[----:B------:R-:W2:Y:S07]  /*1be30*/  LDSM.16.M88.4 R60, [R207+0x6800] ;  /* 0x00680000cf3c783b */ /* 0x000eae0000000200 */
[----:B------:R-:W-:Y:S08]  /*1be40*/  HMMA.16816.F32 R84, R36, R14, R84 ;  /* 0x0000000e2454723c */ /* 0x000ff00000001854 */
[C---:B------:R-:W-:Y:S08]  /*1be50*/  HMMA.16816.F32 R72, R24.reuse, R4, R72 ;  /* 0x000000041848723c */ /* 0x040ff00000001848 */
[----:B------:R-:W-:Y:S01]  /*1be60*/  HMMA.16816.F32 R88, R24, R6, R88 ;  /* 0x000000061858723c */ /* 0x000fe20000001858 */
[----:B------:R-:W3:Y:S01]  /*1be70*/  LDSM.16.M88.4 R4, [R207+0x7800] ;  /* 0x00780000cf04783b */ /* 0x000ee20000000200 */
[----:B------:R-:W-:Y:S01]  /*1be80*/  LEA R44, R45, R44, 0x4 ;  /* 0x0000002c2d2c7211 */ /* 0x000fe200078e20ff */
[----:B------:R-:W-:-:S05]  /*1be90*/  DEPBAR.LE SB0, 0x0 ;  /* 0x000080000000791a */ /* 0x000fca0000000000 */
[C---:B-1----:R-:W-:Y:S08]  /*1bea0*/  HMMA.16816.F32 R40, R24.reuse, R28, R40 ;  /* 0x0000001c1828723c */ /* 0x042ff00000001828 */
[C---:B------:R-:W-:Y:S08]  /*1beb0*/  HMMA.16816.F32 R80, R24.reuse, R58, R80 ;  /* 0x0000003a1850723c */ /* 0x040ff00000001850 */
[----:B------:R-:W-:Y:S08]  /*1bec0*/  HMMA.16816.F32 R84, R24, R30, R84 ;  /* 0x0000001e1854723c */ /* 0x000ff00000001854 */
[C---:B--2---:R-:W-:Y:S08]  /*1bed0*/  HMMA.16816.F32 R64, R8.reuse, R60, R64 ;  /* 0x0000003c0840723c */ /* 0x044ff00000001840 */
[C---:B---3--:R-:W-:Y:S08]  /*1bee0*/  HMMA.16816.F32 R40, R8.reuse, R4, R40 ;  /* 0x000000040828723c */ /* 0x048ff00000001828 */
[C---:B------:R-:W-:Y:S08]  /*1bef0*/  HMMA.16816.F32 R80, R8.reuse, R62, R80 ;  /* 0x0000003e0850723c */ /* 0x040ff00000001850 */
[C---:B------:R-:W-:Y:S08]  /*1bf00*/  HMMA.16816.F32 R72, R8.reuse, R52, R72 ;  /* 0x000000340848723c */ /* 0x040ff00000001848 */
[C---:B------:R-:W-:Y:S08]  /*1bf10*/  HMMA.16816.F32 R88, R8.reuse, R54, R88 ;  /* 0x000000360858723c */ /* 0x040ff00000001858 */
[----:B------:R-:W-:Y:S01]  /*1bf20*/  HMMA.16816.F32 R84, R8, R6, R84 ;  /* 0x000000060854723c */ /* 0x000fe20000001854 */
[----:B------:R-:W-:Y:S01]  /*1bf30*/  IMAD.IADD R50, R50, 0x1, R44 ;  /* 0x0000000132327824 */ /* 0x000fe200078e022c */
[----:B------:R-:W-:-:S04]  /*1bf40*/  IADD3 R4, R51, 0x1, -R232 ;  /* 0x0000000133047810 */ /* 0x000fc80007ffe8e8 */
[----:B-----5:R-:W-:Y:S02]  /*1bf50*/  IADD3 R32, R32, R4, RZ ;  /* 0x0000000420207210 */ /* 0x020fe40007ffe0ff */
[C---:B------:R-:W-:Y:S01]  /*1bf60*/  IADD3 R240, R50.reuse, 0x8, RZ ;  /* 0x0000000832f07810 */ /* 0x040fe20007ffe0ff */
[----:B------:R-:W-:Y:S01]  /*1bf70*/  IMAD.IADD R4, R51, 0x1, -R232 ;  /* 0x0000000133047824 */ /* 0x000fe200078e0ae8 */
[----:B------:R-:W-:Y:S02]  /*1bf80*/  IADD3 R241, R50, R32, RZ ;  /* 0x0000002032f17210 */ /* 0x000fe40007ffe0ff */
[----:B------:R-:W-:Y:S01]  /*1bf90*/  IADD3 R243, R32, R240, RZ ;  /* 0x000000f020f37210 */ /* 0x000fe20007ffe0ff */
[-C--:B------:R-:W-:Y:S01]  /*1bfa0*/  FMUL.FTZ R39, R40, R0.reuse ;  /* 0x0000000028277220 */ /* 0x080fe20000410000 */
[-C--:B------:R-:W-:Y:S01]  /*1bfb0*/  IMNMX R241, R241, R51.reuse, PT ;  /* 0x00000033f1f17217 */ /* 0x080fe20003800200 */
[-C--:B------:R-:W-:Y:S01]  /*1bfc0*/  FMUL.FTZ R40, R41, R0.reuse ;  /* 0x0000000029287220 */ /* 0x080fe20000410000 */
[----:B------:R-:W-:Y:S01]  /*1bfd0*/  IMNMX R243, R243, R51, PT ;  /* 0x00000033f3f37217 */ /* 0x000fe20003800200 */
[----:B------:R-:W-:-:S02]  /*1bfe0*/  FMUL.FTZ R30, R42, R0 ;  /* 0x000000002a1e7220 */ /* 0x000fc40000410000 */
[----:B------:R-:W-:Y:S02]  /*1bff0*/  IMAD.IADD R242, R50, 0x1, R4 ;  /* 0x0000000132f27824 */ /* 0x000fe400078e0204 */
        /* <DEDUP_REMOVED lines=20> */
[----:B------:R-:W-:Y:S01]  /*1c140*/  ISETP.GT.AND P6, PT, R237, R225, PT ;  /* 0x000000e1ed00720c */ /* 0x000fe20003fc4270 */
[----:B------:R-:W-:Y:S01]  /*1c150*/  FMUL.FTZ R80, R80, R0 ;  /* 0x0000000050507220 */ /* 0x000fe20000410000 */
[----:B------:R-:W1:Y:S01]  /*1c160*/  MUFU.TANH R58, R58 ;  /* 0x0000003a003a7308 */ /* 0x000e620000002400 */
[----:B------:R-:W-:-:S07]  /*1c170*/  IMAD.IADD R240, R4, 0x1, R240 ;  /* 0x0000000104f07824 */ /* 0x000fce00078e02f0 */
[----:B------:R-:W2:Y:S08]  /*1c180*/  MUFU.TANH R18, R18 ;  /* 0x0000001200127308 */ /* 0x000eb00000002400 */
[----:B------:R-:W3:Y:S08]  /*1c190*/  MUFU.TANH R12, R12 ;  /* 0x0000000c000c7308 */ /* 0x000ef00000002400 */
[----:B------:R-:W1:Y:S08]  /*1c1a0*/  MUFU.TANH R13, R13 ;  /* 0x0000000d000d7308 */ /* 0x000e700000002400 */
        /* <DEDUP_REMOVED lines=20> */
[----:B------:R-:W-:Y:S01]  /*1c2f0*/  ISETP.NE.U32.AND P0, PT, R234, RZ, PT ;  /* 0x000000ffea00720c */ /* 0x000fe20003f05070 */
[----:B------:R-:W-:Y:S01]  /*1c300*/  BSSY B1, `(.L_x_7412) ;  /* 0x00000d7000017945 */ /* 0x000fe20003800000 */
[----:B------:R-:W-:-:S02]  /*1c310*/  IADD3 R245, -R23, R242, RZ ;  /* 0x000000f217f57210 */ /* 0x000fc40007ffe1ff */
[----:B------:R-:W-:Y:S02]  /*1c320*/  IADD3 R244, -R23, R240, RZ ;  /* 0x000000f017f47210 */ /* 0x000fe40007ffe1ff */
[----:B------:R-:W-:Y:S02]  /*1c330*/  ISETP.NE.AND.EX P0, PT, R235, RZ, PT, P0 ;  /* 0x000000ffeb00720c */ /* 0x000fe40003f05300 */
[----:B------:R-:W-:Y:S02]  /*1c340*/  IMNMX R245, RZ, R245, !PT ;  /* 0x000000f5fff57217 */ /* 0x000fe40007800200 */
[----:B------:R-:W-:Y:S02]  /*1c350*/  IMNMX R244, RZ, R244, !PT ;  /* 0x000000f4fff47217 */ /* 0x000fe40007800200 */
        /* <DEDUP_REMOVED lines=14> */
[----:B------:R-:W-:Y:S01]  /*1c440*/  IADD3 R167, R212, 0x7800, RZ ;  /* 0x00007800d4a77810 */ /* 0x000fe20007ffe0ff */
[----:B------:R-:W-:Y:S06]  /*1c450*/  BAR.SYNC.DEFER_BLOCKING 0x0 ;  /* 0x0000000000007b1d */ /* 0x000fec0000010000 */
[----:B------:R-:W-:Y:S05]  /*1c460*/  @!P6 BRA `(.L_x_7413) ;  /* 0x00000c000000e947 */ /* 0x000fea0003800000 */
[----:B-1234-:R-:W-:Y:S01]  /*1c470*/  BSSY B0, `(.L_x_7414) ;  /* 0x0000042000007945 */ /* 0x01efe20003800000 */
[----:B------:R-:W-:Y:S05]  /*1c480*/  @!P0 BRA `(.L_x_7415) ;  /* 0x000003d000008947 */ /* 0x000fea0003800000 */
[----:B------:R-:W2:Y:S01]  /*1c490*/  LD.E R5, [R20.64+0x170] ;  /* 0x0001700614057980 */ /* 0x000ea2000c101900 */
[----:B------:R-:W-:Y:S02]  /*1c4a0*/  IADD3 R9, R3, -0x40, RZ ;  /* 0xffffffc003097810 */ /* 0x000fe40007ffe0ff */
[----:B------:R-:W-:-:S02]  /*1c4b0*/  IABS R6, R3 ;  /* 0x0000000300067213 */ /* 0x000fc40000000000 */
[----:B------:R-:W-:Y:S02]  /*1c4c0*/  IABS R0, R9 ;  /* 0x0000000900007213 */ /* 0x000fe40000000000 */
[-C--:B--2---:R-:W-:Y:S02]  /*1c4d0*/  IABS R7, R5.reuse ;  /* 0x0000000500077213 */ /* 0x084fe40000000000 */
[-C--:B------:R-:W-:Y:S02]  /*1c4e0*/  IABS R4, R5.reuse ;  /* 0x0000000500047213 */ /* 0x080fe40000000000 */
[----:B------:R-:W1:Y:S01]  /*1c4f0*/  I2F.RP R44, R7 ;  /* 0x00000007002c7306 */ /* 0x000e620000209400 */
[----:B------:R-:W-:Y:S02]  /*1c500*/  LOP3.LUT R9, R9, R5, RZ, 0x3c, !PT ;  /* 0x0000000509097212 */ /* 0x000fe400078e3cff */
        /* <DEDUP_REMOVED lines=53> */
.L_x_7415:
[----:B------:R-:W2:Y:S02]  /*1c860*/  LD.E R5, [R20.64+0x38] ;  /* 0x0000380614057980 */ /* 0x000ea4000c101900 */
[----:B--2---:R-:W-:-:S04]  /*1c870*/  LEA R5, -R5, RZ, 0x6 ;  /* 0x000000ff05057211 */ /* 0x004fc800078e31ff */
[----:B------:R-:W-:Y:S02]  /*1c880*/  SHF.R.S32.HI R0, RZ, 0x1f, R5 ;  /* 0x0000001fff007819 */ /* 0x000fe40000011405 */
.L_x_7416:
[----:B------:R-:W-:Y:S05]  /*1c890*/  BSYNC B0 ;  /* 0x0000000000007941 */ /* 0x000fea0003800000 */
.L_x_7414:
        /* <DEDUP_REMOVED lines=125> */
.L_x_7413:
[----:B-1234-:R-:W-:Y:S05]  /*1d070*/  BSYNC B1 ;  /* 0x0000000000017941 */ /* 0x01efea0003800000 */
.L_x_7412:
[----:B------:R1:W2:Y:S01]  /*1d080*/  LD.E R29, [R20.64+0xdc] ;  /* 0x0000dc06141d7980 */ /* 0x0002a2000c101900 */
[----:B------:R-:W-:-:S04]  /*1d090*/  IMAD.IADD R22, R3, 0x1, R22 ;  /* 0x0000000103167824 */ /* 0x000fc800078e0216 */
[--C-:B------:R-:W-:Y:S01]  /*1d0a0*/  IMAD.IADD R4, R242, 0x1, -R22.reuse ;  /* 0x00000001f2047824 */ /* 0x100fe200078e0a16 */
[----:B------:R-:W-:Y:S01]  /*1d0b0*/  IADD3 R9, R22, 0x1, RZ ;  /* 0x0000000116097810 */ /* 0x000fe20007ffe0ff */
[----:B------:R-:W-:Y:S01]  /*1d0c0*/  IMAD.IADD R3, R240, 0x1, -R22 ;  /* 0x00000001f0037824 */ /* 0x000fe200078e0a16 */
[----:B------:R-:W-:Y:S02]  /*1d0d0*/  IADD3 R44, R22, 0x10, RZ ;  /* 0x00000010162c7810 */ /* 0x000fe40007ffe0ff */
[----:B------:R-:W-:Y:S01]  /*1d0e0*/  IABS R4, R4 ;  /* 0x0000000400047213 */ /* 0x000fe20000000000 */
[--C-:B------:R-:W-:Y:S01]  /*1d0f0*/  IMAD.IADD R43, R242, 0x1, -R9.reuse ;  /* 0x00000001f22b7824 */ /* 0x100fe200078e0a09 */
[----:B------:R-:W-:Y:S01]  /*1d100*/  IABS R3, R3 ;  /* 0x0000000300037213 */ /* 0x000fe20000000000 */
[----:B------:R-:W-:Y:S01]  /*1d110*/  IMAD.IADD R8, R240, 0x1, -R9 ;  /* 0x00000001f0087824 */ /* 0x000fe200078e0a09 */
[----:B------:R-:W-:Y:S01]  /*1d120*/  IADD3 R5, R22, 0x8, RZ ;  /* 0x0000000816057810 */ /* 0x000fe20007ffe0ff */
[--C-:B------:R-:W-:Y:S01]  /*1d130*/  IMAD.IADD R10, R240, 0x1, -R44.reuse ;  /* 0x00000001f00a7824 */ /* 0x100fe200078e0a2c */
[----:B------:R-:W3:Y:S01]  /*1d140*/  I2F R4, R4 ;  /* 0x0000000400047306 */ /* 0x000ee20000201400 */
[----:B------:R-:W-:Y:S01]  /*1d150*/  IABS R43, R43 ;  /* 0x0000002b002b7213 */ /* 0x000fe20000000000 */
[C---:B------:R-:W-:Y:S01]  /*1d160*/  IMAD.IADD R6, R242.reuse, 0x1, -R44 ;  /* 0x00000001f2067824 */ /* 0x040fe200078e0a2c */
[CC--:B------:R-:W-:Y:S01]  /*1d170*/  ISETP.GE.AND P3, PT, R9.reuse, R245.reuse, PT ;  /* 0x000000f50900720c */ /* 0x0c0fe20003f66270 */
[--C-:B------:R-:W-:Y:S01]  /*1d180*/  IMAD.IADD R11, R242, 0x1, -R5.reuse ;  /* 0x00000001f20b7824 */ /* 0x100fe200078e0a05 */
[----:B------:R-:W-:Y:S01]  /*1d190*/  ISETP.GE.AND P1, PT, R22, R245, PT ;  /* 0x000000f51600720c */ /* 0x000fe20003f26270 */
[----:B------:R-:W-:Y:S01]  /*1d1a0*/  IMAD.IADD R0, R240, 0x1, -R5 ;  /* 0x00000001f0007824 */ /* 0x000fe200078e0a05 */
[C---:B------:R-:W-:Y:S01]  /*1d1b0*/  ISETP.GE.AND P5, PT, R9.reuse, R244, PT ;  /* 0x000000f40900720c */ /* 0x040fe20003fa6270 */
[----:B------:R-:W4:Y:S01]  /*1d1c0*/  I2F R3, R3 ;  /* 0x0000000300037306 */ /* 0x000f220000201400 */
[----:B------:R-:W-:-:S02]  /*1d1d0*/  ISETP.GE.OR P3, PT, R9, R241, !P3 ;  /* 0x000000f10900720c */ /* 0x000fc40005f66670 */
[----:B------:R-:W-:Y:S02]  /*1d1e0*/  ISETP.GE.OR P5, PT, R9, R243, !P5 ;  /* 0x000000f30900720c */ /* 0x000fe40006fa6670 */
[----:B------:R-:W-:Y:S02]  /*1d1f0*/  IABS R8, R8 ;  /* 0x0000000800087213 */ /* 0x000fe40000000000 */
[----:B-1----:R-:W-:Y:S01]  /*1d200*/  IADD3 R21, R22, 0x11, RZ ;  /* 0x0000001116157810 */ /* 0x002fe20007ffe0ff */
[----:B------:R-:W1:Y:S01]  /*1d210*/  I2F R43, R43 ;  /* 0x0000002b002b7306 */ /* 0x000e620000201400 */
[----:B------:R-:W-:Y:S01]  /*1d220*/  ISETP.GE.AND P2, PT, R5, R245, PT ;  /* 0x000000f50500720c */ /* 0x000fe20003f46270 */
[----:B---3--:R-:W-:Y:S01]  /*1d230*/  FFMA.FTZ R20, -R239, R4, R46 ;  /* 0x00000004ef147223 */ /* 0x008fe2000001012e */
[----:B------:R-:W-:Y:S02]  /*1d240*/  ISETP.GE.AND P4, PT, R5, R244, PT ;  /* 0x000000f40500720c */ /* 0x000fe40003f86270 */
[----:B------:R-:W-:-:S02]  /*1d250*/  IABS R9, R10 ;  /* 0x0000000a00097213 */ /* 0x000fc40000000000 */
[C---:B------:R-:W-:Y:S01]  /*1d260*/  IADD3 R46, R22.reuse, 0x18, RZ ;  /* 0x00000018162e7810 */ /* 0x040fe20007ffe0ff */
[----:B------:R-:W-:Y:S01]  /*1d270*/  I2F R8, R8 ;  /* 0x0000000800087306 */ /* 0x000fe20000201400 */
[----:B------:R-:W-:Y:S02]  /*1d280*/  IABS R11, R11 ;  /* 0x0000000b000b7213 */ /* 0x000fe40000000000 */
[C---:B------:R-:W-:Y:S02]  /*1d290*/  ISETP.GE.OR P2, PT, R5.reuse, R241, !P2 ;  /* 0x000000f10500720c */ /* 0x040fe40005746670 */
[----:B------:R-:W-:Y:S02]  /*1d2a0*/  ISETP.GE.OR P4, PT, R5, R243, !P4 ;  /* 0x000000f30500720c */ /* 0x000fe40006786670 */
[C---:B------:R-:W-:Y:S01]  /*1d2b0*/  ISETP.GE.OR P1, PT, R22.reuse, R241, !P1 ;  /* 0x000000f11600720c */ /* 0x040fe20004f26670 */
[----:B------:R3:W-:Y:S01]  /*1d2c0*/  I2F R5, R9 ;  /* 0x0000000900057306 */ /* 0x0007e20000201400 */
[----:B------:R-:W-:Y:S01]  /*1d2d0*/  IADD3 R45, R22, 0x9, RZ ;  /* 0x00000009162d7810 */ /* 0x000fe20007ffe0ff */
[----:B------:R-:W-:Y:S01]  /*1d2e0*/  IMAD.IADD R4, R240, 0x1, -R21 ;  /* 0x00000001f0047824 */ /* 0x000fe200078e0a15 */
[----:B------:R-:W-:Y:S01]  /*1d2f0*/  IABS R0, R0 ;  /* 0x0000000000007213 */ /* 0x000fe20000000000 */
[C---:B----4-:R-:W-:Y:S01]  /*1d300*/  FFMA.FTZ R16, -R239.reuse, R3, R16 ;  /* 0x00000003ef107223 */ /* 0x050fe20000010110 */
[----:B------:R-:W-:Y:S01]  /*1d310*/  FSEL R3, R20, -INF , !P1 ;  /* 0xff80000014037808 */ /* 0x000fe20004800000 */
[----:B------:R-:W-:Y:S01]  /*1d320*/  IMAD.IADD R23, R242, 0x1, -R45 ;  /* 0x00000001f2177824 */ /* 0x000fe200078e0a2d */
[----:B------:R-:W-:Y:S01]  /*1d330*/  ISETP.GE.AND P1, PT, R22, R244, PT ;  /* 0x000000f41600720c */ /* 0x000fe20003f26270 */
[----:B------:R-:W4:Y:S01]  /*1d340*/  I2F R11, R11 ;  /* 0x0000000b000b7306 */ /* 0x000f220000201400 */
[----:B------:R-:W-:Y:S01]  /*1d350*/  IABS R4, R4 ;  /* 0x0000000400047213 */ /* 0x000fe20000000000 */
[----:B-1----:R-:W-:-:S02]  /*1d360*/  FFMA.FTZ R43, -R239, R43, R47 ;  /* 0x0000002bef2b7223 */ /* 0x002fc4000001012f */
[--C-:B---3--:R-:W-:Y:S01]  /*1d370*/  IMAD.IADD R9, R242, 0x1, -R46.reuse ;  /* 0x00000001f2097824 */ /* 0x108fe200078e0a2e */
[----:B------:R-:W-:Y:S01]  /*1d380*/  ISETP.GE.OR P1, PT, R22, R243, !P1 ;  /* 0x000000f31600720c */ /* 0x000fe20004f26670 */
[----:B------:R-:W-:Y:S01]  /*1d390*/  IMAD.IADD R47, R240, 0x1, -R46 ;  /* 0x00000001f02f7824 */ /* 0x000fe200078e0a2e */
[----:B------:R-:W-:Y:S01]  /*1d3a0*/  IADD3 R20, R22, 0x19, RZ ;  /* 0x0000001916147810 */ /* 0x000fe20007ffe0ff */
[----:B------:R-:W1:Y:S01]  /*1d3b0*/  I2F R0, R0 ;  /* 0x0000000000007306 */ /* 0x000e620000201400 */
[----:B------:R-:W-:Y:S01]  /*1d3c0*/  IABS R32, R9 ;  /* 0x0000000900207213 */ /* 0x000fe20000000000 */
[----:B------:R-:W-:Y:S01]  /*1d3d0*/  IMAD.IADD R7, R240, 0x1, -R45 ;  /* 0x00000001f0077824 */ /* 0x000fe200078e0a2d */
[----:B------:R-:W-:Y:S02]  /*1d3e0*/  IABS R23, R23 ;  /* 0x0000001700177213 */ /* 0x000fe40000000000 */
[----:B------:R-:W-:-:S03]  /*1d3f0*/  FSEL R43, R43, -INF , !P3 ;  /* 0xff8000002b2b7808 */ /* 0x000fc60005800000 */
[----:B------:R3:W-:Y:S01]  /*1d400*/  I2F R9, R4 ;  /* 0x0000000400097306 */ /* 0x0007e20000201400 */
[----:B------:R-:W-:Y:S01]  /*1d410*/  ISETP.GE.AND P3, PT, R45, R244, PT ;  /* 0x000000f42d00720c */ /* 0x000fe20003f66270 */
[----:B----4-:R-:W-:Y:S01]  /*1d420*/  FFMA.FTZ R48, -R239, R11, R48 ;  /* 0x0000000bef307223 */ /* 0x010fe20000010130 */
[----:B------:R-:W-:Y:S02]  /*1d430*/  IADD3 R59, R22, 0x20, RZ ;  /* 0x00000020163b7810 */ /* 0x000fe40007ffe0ff */
[----:B------:R-:W-:Y:S02]  /*1d440*/  ISETP.GE.OR P3, PT, R45, R243, !P3 ;  /* 0x000000f32d00720c */ /* 0x000fe40005f66670 */
[----:B------:R-:W-:Y:S01]  /*1d450*/  IABS R7, R7 ;  /* 0x0000000700077213 */ /* 0x000fe20000000000 */
[----:B------:R-:W4:Y:S01]  /*1d460*/  I2F R23, R23 ;  /* 0x0000001700177306 */ /* 0x000f220000201400 */
[----:B---3--:R-:W-:Y:S01]  /*1d470*/  IMAD.MOV.U32 R4, RZ, RZ, R32 ;  /* 0x000000ffff047224 */ /* 0x008fe200078e0020 */
[----:B------:R-:W-:-:S02]  /*1d480*/  FSEL R32, R16, -INF , !P1 ;  /* 0xff80000010207808 */ /* 0x000fc40004800000 */
[C---:B------:R-:W-:Y:S02]  /*1d490*/  ISETP.GE.AND P1, PT, R45.reuse, R245, PT ;  /* 0x000000f52d00720c */ /* 0x040fe40003f26270 */
[----:B------:R-:W-:Y:S01]  /*1d4a0*/  IABS R16, R47 ;  /* 0x0000002f00107213 */ /* 0x000fe20000000000 */
[----:B------:R-:W-:Y:S01]  /*1d4b0*/  IMAD.IADD R47, R242, 0x1, -R20 ;  /* 0x00000001f22f7824 */ /* 0x000fe200078e0a14 */
[----:B------:R-:W-:Y:S01]  /*1d4c0*/  ISETP.GE.OR P1, PT, R45, R241, !P1 ;  /* 0x000000f12d00720c */ /* 0x000fe20004f26670 */
[----:B------:R-:W-:-:S03]  /*1d4d0*/  FFMA.FTZ R45, -R239, R8, R17 ;  /* 0x00000008ef2d7223 */ /* 0x000fc60000010111 */
[----:B------:R-:W-:Y:S02]  /*1d4e0*/  IABS R17, R47 ;  /* 0x0000002f00117213 */ /* 0x000fe40000000000 */
[----:B------:R-:W-:-:S03]  /*1d4f0*/  IABS R6, R6 ;  /* 0x0000000600067213 */ /* 0x000fc60000000000 */
[----:B------:R-:W-:Y:S01]  /*1d500*/  IMAD.MOV.U32 R11, RZ, RZ, R17 ;  /* 0x000000ffff0b7224 */ /* 0x000fe200078e0011 */
[----:B------:R-:W-:Y:S01]  /*1d510*/  FSEL R17, R45, -INF , !P5 ;  /* 0xff8000002d117808 */ /* 0x000fe20006800000 */
[----:B------:R-:W-:Y:S01]  /*1d520*/  IMAD.IADD R10, R242, 0x1, -R21 ;  /* 0x00000001f20a7824 */ /* 0x000fe200078e0a15 */
[----:B------:R-:W-:Y:S01]  /*1d530*/  FSEL R45, R48, -INF , !P2 ;  /* 0xff800000302d7808 */ /* 0x000fe20005000000 */
[----:B------:R3:W-:Y:S01]  /*1d540*/  I2F R8, R16 ;  /* 0x0000001000087306 */ /* 0x0007e20000201400 */
[----:B------:R-:W-:Y:S01]  /*1d550*/  ISETP.GE.AND P5, PT, R44, R245, PT ;  /* 0x000000f52c00720c */ /* 0x000fe20003fa6270 */
[----:B------:R-:W-:Y:S01]  /*1d560*/  IMAD.IADD R47, R242, 0x1, -R59 ;  /* 0x00000001f22f7824 */ /* 0x000fe200078e0a3b */
[C---:B------:R-:W-:Y:S02]  /*1d570*/  ISETP.GE.AND P2, PT, R44.reuse, R244, PT ;  /* 0x000000f42c00720c */ /* 0x040fe40003f46270 */
[----:B------:R-:W-:-:S03]  /*1d580*/  ISETP.GE.OR P5, PT, R44, R241, !P5 ;  /* 0x000000f12c00720c */ /* 0x000fc60006fa6670 */
[----:B------:R-:W5:Y:S01]  /*1d590*/  I2F R7, R7 ;  /* 0x0000000700077306 */ /* 0x000f620000201400 */
[----:B------:R-:W-:Y:S01]  /*1d5a0*/  ISETP.GE.OR P2, PT, R44, R243, !P2 ;  /* 0x000000f32c00720c */ /* 0x000fe20005746670 */
[----:B-1----:R-:W-:Y:S01]  /*1d5b0*/  FFMA.FTZ R56, -R239, R0, R56 ;  /* 0x00000000ef387223 */ /* 0x002fe20000010138 */
[----:B------:R-:W-:Y:S01]  /*1d5c0*/  IABS R10, R10 ;  /* 0x0000000a000a7213 */ /* 0x000fe20000000000 */
[----:B---3--:R-:W-:-:S04]  /*1d5d0*/  IMAD.IADD R16, R240, 0x1, -R20 ;  /* 0x00000001f0107824 */ /* 0x008fc800078e0a14 */
[----:B------:R-:W1:Y:S01]  /*1d5e0*/  I2F R6, R6 ;  /* 0x0000000600067306 */ /* 0x000e620000201400 */
[----:B------:R-:W-:Y:S01]  /*1d5f0*/  IABS R44, R47 ;  /* 0x0000002f002c7213 */ /* 0x000fe20000000000 */
[----:B----4-:R-:W-:Y:S01]  /*1d600*/  FFMA.FTZ R47, -R239, R23, R49 ;  /* 0x00000017ef2f7223 */ /* 0x010fe20000010131 */
[----:B------:R-:W-:Y:S02]  /*1d610*/  IABS R16, R16 ;  /* 0x0000001000107213 */ /* 0x000fe40000000000 */
[----:B------:R-:W-:-:S03]  /*1d620*/  IADD3 R23, R22, 0x21, RZ ;  /* 0x0000002116177810 */ /* 0x000fc60007ffe0ff */
[----:B------:R3:W-:Y:S08]  /*1d630*/  I2F R0, R16 ;  /* 0x0000001000007306 */ /* 0x0007f00000201400 */
[----:B------:R4:W-:Y:S01]  /*1d640*/  I2F R49, R44 ;  /* 0x0000002c00317306 */ /* 0x0009e20000201400 */
[----:B-----5:R-:W-:-:S07]  /*1d650*/  FFMA.FTZ R57, -R239, R7, R57 ;  /* 0x00000007ef397223 */ /* 0x020fce0000010139 */
[----:B------:R-:W5:Y:S01]  /*1d660*/  I2F R10, R10 ;  /* 0x0000000a000a7306 */ /* 0x000f620000201400 */
[----:B---3--:R-:W-:Y:S02]  /*1d670*/  FSEL R16, R56, -INF , !P4 ;  /* 0xff80000038107808 */ /* 0x008fe40006000000 */
[----:B------:R-:W-:Y:S02]  /*1d680*/  ISETP.GE.AND P4, PT, R21, R245, PT ;  /* 0x000000f51500720c */ /* 0x000fe40003f86270 */
[----:B----4-:R-:W-:Y:S02]  /*1d690*/  FSEL R44, R47, -INF , !P1 ;  /* 0xff8000002f2c7808 */ /* 0x010fe40004800000 */
[C---:B------:R-:W-:Y:S01]  /*1d6a0*/  ISETP.GE.AND P1, PT, R21.reuse, R244, PT ;  /* 0x000000f41500720c */ /* 0x040fe20003f26270 */
[----:B------:R-:W-:Y:S01]  /*1d6b0*/  IMAD.IADD R47, R242, 0x1, -R23 ;  /* 0x00000001f22f7824 */ /* 0x000fe200078e0a17 */
[C---:B------:R-:W-:Y:S02]  /*1d6c0*/  ISETP.GE.OR P4, PT, R21.reuse, R241, !P4 ;  /* 0x000000f11500720c */ /* 0x040fe40006786670 */
[----:B------:R-:W-:-:S02]  /*1d6d0*/  ISETP.GE.OR P1, PT, R21, R243, !P1 ;  /* 0x000000f31500720c */ /* 0x000fc40004f26670 */
[----:B------:R-:W-:Y:S01]  /*1d6e0*/  IADD3 R21, R22, 0x28, RZ ;  /* 0x0000002816157810 */ /* 0x000fe20007ffe0ff */
[----:B-1----:R-:W-:Y:S01]  /*1d6f0*/  FFMA.FTZ R6, -R239, R6, R58 ;  /* 0x00000006ef067223 */ /* 0x002fe2000001013a */
[----:B------:R-:W-:Y:S01]  /*1d700*/  IABS R7, R47 ;  /* 0x0000002f00077213 */ /* 0x000fe20000000000 */
[----:B------:R-:W-:Y:S02]  /*1d710*/  IMAD.IADD R47, R240, 0x1, -R23 ;  /* 0x00000001f02f7824 */ /* 0x000fe400078e0a17 */
[----:B------:R-:W-:Y:S01]  /*1d720*/  IMAD.IADD R48, R242, 0x1, -R21 ;  /* 0x00000001f2307824 */ /* 0x000fe200078e0a15 */
[----:B------:R-:W-:Y:S01]  /*1d730*/  FSEL R6, R6, -INF , !P5 ;  /* 0xff80000006067808 */ /* 0x000fe20006800000 */
[----:B------:R-:W-:Y:S01]  /*1d740*/  IMAD.MOV.U32 R56, RZ, RZ, R7 ;  /* 0x000000ffff387224 */ /* 0x000fe200078e0007 */
[----:B------:R-:W-:Y:S01]  /*1d750*/  FSEL R7, R57, -INF , !P3 ;  /* 0xff80000039077808 */ /* 0x000fe20005800000 */
[C---:B------:R-:W-:Y:S01]  /*1d760*/  FFMA.FTZ R12, -R239.reuse, R5, R12 ;  /* 0x00000005ef0c7223 */ /* 0x040fe2000001010c */
[C---:B------:R-:W-:Y:S01]  /*1d770*/  ISETP.GE.AND P3, PT, R46.reuse, R245, PT ;  /* 0x000000f52e00720c */ /* 0x040fe20003f66270 */
[----:B-----5:R-:W-:Y:S01]  /*1d780*/  FFMA.FTZ R18, -R239, R10, R18 ;  /* 0x0000000aef127223 */ /* 0x020fe20000010112 */
[----:B------:R-:W-:-:S02]  /*1d790*/  ISETP.GE.AND P5, PT, R46, R244, PT ;  /* 0x000000f42e00720c */ /* 0x000fc40003fa6270 */
[----:B------:R-:W-:Y:S02]  /*1d7a0*/  IABS R47, R47 ;  /* 0x0000002f002f7213 */ /* 0x000fe40000000000 */
[----:B------:R-:W-:Y:S02]  /*1d7b0*/  IABS R5, R48 ;  /* 0x0000003000057213 */ /* 0x000fe40000000000 */
[C---:B------:R-:W-:Y:S02]  /*1d7c0*/  ISETP.GE.OR P3, PT, R46.reuse, R241, !P3 ;  /* 0x000000f12e00720c */ /* 0x040fe40005f66670 */
[----:B------:R-:W-:Y:S01]  /*1d7d0*/  ISETP.GE.OR P5, PT, R46, R243, !P5 ;  /* 0x000000f32e00720c */ /* 0x000fe20006fa6670 */
[----:B------:R1:W-:Y:S01]  /*1d7e0*/  I2F R48, R5 ;  /* 0x0000000500307306 */ /* 0x0003e20000201400 */
[----:B------:R-:W-:Y:S02]  /*1d7f0*/  FSEL R10, R12, -INF , !P2 ;  /* 0xff8000000c0a7808 */ /* 0x000fe40005000000 */
[----:B------:R-:W-:-:S05]  /*1d800*/  ISETP.GE.AND P2, PT, R20, R245, PT ;  /* 0x000000f51400720c */ /* 0x000fca0003f46270 */
[----:B------:R3:W-:Y:S01]  /*1d810*/  I2F R46, R47 ;  /* 0x0000002f002e7306 */ /* 0x0007e20000201400 */
[----:B------:R-:W-:Y:S02]  /*1d820*/  ISETP.GE.OR P2, PT, R20, R241, !P2 ;  /* 0x000000f11400720c */ /* 0x000fe40005746670 */
[----:B-1----:R-:W-:Y:S02]  /*1d830*/  FSEL R5, R18, -INF , !P4 ;  /* 0xff80000012057808 */ /* 0x002fe40006000000 */
[----:B------:R-:W-:-:S03]  /*1d840*/  ISETP.GE.AND P4, PT, R20, R244, PT ;  /* 0x000000f41400720c */ /* 0x000fc60003f86270 */
[----:B------:R-:W1:Y:S01]  /*1d850*/  I2F R11, R11 ;  /* 0x0000000b000b7306 */ /* 0x000e620000201400 */
[----:B---3--:R-:W-:Y:S02]  /*1d860*/  IADD3 R47, R22, 0x29, RZ ;  /* 0x00000029162f7810 */ /* 0x008fe40007ffe0ff */
[----:B------:R-:W-:-:S05]  /*1d870*/  ISETP.GE.OR P4, PT, R20, R243, !P4 ;  /* 0x000000f31400720c */ /* 0x000fca0006786670 */
[----:B------:R-:W3:Y:S01]  /*1d880*/  I2F R4, R4 ;  /* 0x0000000400047306 */ /* 0x000ee20000201400 */
[----:B------:R-:W-:Y:S01]  /*1d890*/  IADD3 R20, R22, 0x30, RZ ;  /* 0x0000003016147810 */ /* 0x000fe20007ffe0ff */
[----:B------:R-:W-:Y:S02]  /*1d8a0*/  IMAD.IADD R12, R242, 0x1, -R47 ;  /* 0x00000001f20c7824 */ /* 0x000fe400078e0a2f */
[----:B------:R-:W-:-:S03]  /*1d8b0*/  FFMA.FTZ R13, -R239, R9, R13 ;  /* 0x00000009ef0d7223 */ /* 0x000fc6000001010d */
[----:B------:R-:W-:Y:S01]  /*1d8c0*/  IABS R9, R12 ;  /* 0x0000000c00097213 */ /* 0x000fe20000000000 */
[----:B------:R-:W-:-:S04]  /*1d8d0*/  IMAD.IADD R12, R242, 0x1, -R20 ;  /* 0x00000001f20c7824 */ /* 0x000fc800078e0a14 */
[----:B------:R-:W-:Y:S01]  /*1d8e0*/  IMAD.MOV.U32 R55, RZ, RZ, R9 ;  /* 0x000000ffff377224 */ /* 0x000fe200078e0009 */
[----:B------:R-:W-:Y:S02]  /*1d8f0*/  IABS R12, R12 ;  /* 0x0000000c000c7213 */ /* 0x000fe40000000000 */
[----:B------:R-:W-:Y:S01]  /*1d900*/  FSEL R9, R13, -INF , !P1 ;  /* 0xff8000000d097808 */ /* 0x000fe20004800000 */
[----:B------:R-:W-:Y:S01]  /*1d910*/  IMAD.IADD R54, R240, 0x1, -R59 ;  /* 0x00000001f0367824 */ /* 0x000fe200078e0a3b */
[C---:B------:R-:W-:Y:S01]  /*1d920*/  IADD3 R13, R22.reuse, 0x38, RZ ;  /* 0x00000038160d7810 */ /* 0x040fe20007ffe0ff */
[C---:B-1----:R-:W-:Y:S01]  /*1d930*/  FFMA.FTZ R11, -R239.reuse, R11, R19 ;  /* 0x0000000bef0b7223 */ /* 0x042fe20000010113 */
[C---:B------:R-:W-:Y:S01]  /*1d940*/  IADD3 R18, R22.reuse, 0x31, RZ ;  /* 0x0000003116127810 */ /* 0x040fe20007ffe0ff */
[----:B------:R-:W-:Y:S01]  /*1d950*/  IMAD.MOV.U32 R19, RZ, RZ, R12 ;  /* 0x000000ffff137224 */ /* 0x000fe200078e000c */
[----:B------:R-:W-:Y:S01]  /*1d960*/  IADD3 R12, R22, 0x39, RZ ;  /* 0x00000039160c7810 */ /* 0x000fe20007ffe0ff */
[----:B---3--:R-:W-:Y:S01]  /*1d970*/  FFMA.FTZ R4, -R239, R4, R52 ;  /* 0x00000004ef047223 */ /* 0x008fe20000010134 */
[----:B------:R-:W-:Y:S01]  /*1d980*/  IABS R54, R54 ;  /* 0x0000003600367213 */ /* 0x000fe20000000000 */
[----:B------:R-:W-:-:S02]  /*1d990*/  IMAD.IADD R52, R240, 0x1, -R47 ;  /* 0x00000001f0347824 */ /* 0x000fc400078e0a2f */
[----:B------:R-:W-:-:S03]  /*1d9a0*/  IMAD.IADD R22, R242, 0x1, -R13 ;  /* 0x00000001f2167824 */ /* 0x000fc600078e0a0d */
[----:B------:R-:W-:Y:S02]  /*1d9b0*/  IABS R52, R52 ;  /* 0x0000003400347213 */ /* 0x000fe40000000000 */
[----:B------:R-:W-:Y:S01]  /*1d9c0*/  IABS R22, R22 ;  /* 0x0000001600167213 */ /* 0x000fe20000000000 */
[----:B------:R-:W1:Y:S01]  /*1d9d0*/  I2F R54, R54 ;  /* 0x0000003600367306 */ /* 0x000e620000201400 */
[----:B------:R-:W-:Y:S02]  /*1d9e0*/  FFMA.FTZ R8, -R239, R8, R14 ;  /* 0x00000008ef087223 */ /* 0x000fe4000001010e */
[----:B------:R-:W-:Y:S01]  /*1d9f0*/  IMAD.IADD R53, R240, 0x1, -R21 ;  /* 0x00000001f0357824 */ /* 0x000fe200078e0a15 */
[----:B------:R-:W-:Y:S02]  /*1da00*/  FSEL R11, R11, -INF , !P2 ;  /* 0xff8000000b0b7808 */ /* 0x000fe40005000000 */
[----:B------:R-:W-:Y:S02]  /*1da10*/  FSEL R8, R8, -INF , !P5 ;  /* 0xff80000008087808 */ /* 0x000fe40006800000 */
[----:B------:R-:W3:Y:S01]  /*1da20*/  I2F R52, R52 ;  /* 0x0000003400347306 */ /* 0x000ee20000201400 */
[----:B------:R-:W-:Y:S01]  /*1da30*/  ISETP.GE.AND P5, PT, R23, R245, PT ;  /* 0x000000f51700720c */ /* 0x000fe20003fa6270 */
[----:B------:R-:W-:Y:S01]  /*1da40*/  FFMA.FTZ R0, -R239, R0, R15 ;  /* 0x00000000ef007223 */ /* 0x000fe2000001010f */
[----:B------:R-:W-:-:S02]  /*1da50*/  ISETP.GE.AND P2, PT, R23, R244, PT ;  /* 0x000000f41700720c */ /* 0x000fc40003f46270 */
[----:B------:R-:W-:-:S03]  /*1da60*/  IABS R53, R53 ;  /* 0x0000003500357213 */ /* 0x000fc60000000000 */
[----:B------:R-:W4:Y:S01]  /*1da70*/  I2F R22, R22 ;  /* 0x0000001600167306 */ /* 0x000f220000201400 */
[----:B------:R-:W-:Y:S01]  /*1da80*/  ISETP.GE.AND P1, PT, R59, R245, PT ;  /* 0x000000f53b00720c */ /* 0x000fe20003f26270 */
[----:B------:R-:W-:Y:S01]  /*1da90*/  FFMA.FTZ R28, -R239, R49, R28 ;  /* 0x00000031ef1c7223 */ /* 0x000fe2000001011c */
[C---:B------:R-:W-:Y:S02]  /*1daa0*/  ISETP.GE.OR P5, PT, R23.reuse, R241, !P5 ;  /* 0x000000f11700720c */ /* 0x040fe40006fa6670 */
[----:B------:R-:W-:Y:S01]  /*1dab0*/  ISETP.GE.OR P2, PT, R23, R243, !P2 ;  /* 0x000000f31700720c */ /* 0x000fe20005746670 */
[----:B------:R-:W-:Y:S02]  /*1dac0*/  IMAD.IADD R23, R242, 0x1, -R12 ;  /* 0x00000001f2177824 */ /* 0x000fe400078e0a0c */
[----:B------:R-:W5:Y:S01]  /*1dad0*/  I2F R55, R55 ;  /* 0x0000003700377306 */ /* 0x000f620000201400 */
[----:B------:R-:W-:Y:S02]  /*1dae0*/  FSEL R4, R4, -INF , !P3 ;  /* 0xff80000004047808 */ /* 0x000fe40005800000 */
[----:B------:R-:W-:-:S02]  /*1daf0*/  ISETP.GE.OR P1, PT, R59, R241, !P1 ;  /* 0x000000f13b00720c */ /* 0x000fc40004f26670 */
[----:B------:R-:W-:-:S03]  /*1db00*/  FSEL R0, R0, -INF , !P4 ;  /* 0xff80000000007808 */ /* 0x000fc60006000000 */
[----:B------:R-:W2:Y:S01]  /*1db10*/  I2F R19, R19 ;  /* 0x0000001300137306 */ /* 0x000ea20000201400 */
[----:B------:R-:W-:Y:S02]  /*1db20*/  ISETP.GE.AND P3, PT, R59, R244, PT ;  /* 0x000000f43b00720c */ /* 0x000fe40003f66270 */
[----:B------:R-:W-:Y:S01]  /*1db30*/  ISETP.GE.AND P4, PT, R21, R245, PT ;  /* 0x000000f51500720c */ /* 0x000fe20003f86270 */
[----:B------:R-:W-:Y:S01]  /*1db40*/  IMAD.IADD R14, R242, 0x1, -R18 ;  /* 0x00000001f20e7824 */ /* 0x000fe200078e0a12 */
[----:B------:R-:W-:-:S03]  /*1db50*/  IABS R23, R23 ;  /* 0x0000001700177213 */ /* 0x000fc60000000000 */
[----:B------:R-:W2:Y:S01]  /*1db60*/  I2F R53, R53 ;  /* 0x0000003500357306 */ /* 0x000ea20000201400 */
[C---:B-1----:R-:W-:Y:S01]  /*1db70*/  FFMA.FTZ R37, -R239.reuse, R54, R37 ;  /* 0x00000036ef257223 */ /* 0x042fe20000010125 */
[----:B------:R-:W-:Y:S01]  /*1db80*/  FSEL R180, R28, -INF , !P1 ;  /* 0xff8000001cb47808 */ /* 0x000fe20004800000 */
[----:B------:R-:W-:Y:S01]  /*1db90*/  FFMA.FTZ R38, -R239, R46, R38 ;  /* 0x0000002eef267223 */ /* 0x000fe20000010126 */
[----:B------:R-:W-:Y:S01]  /*1dba0*/  ISETP.GE.OR P3, PT, R59, R243, !P3 ;  /* 0x000000f33b00720c */ /* 0x000fe20005f66670 */
[----:B------:R-:W-:Y:S01]  /*1dbb0*/  FFMA.FTZ R24, -R239, R48, R24 ;  /* 0x00000030ef187223 */ /* 0x000fe20000010118 */
[----:B------:R-:W-:Y:S02]  /*1dbc0*/  ISETP.GE.OR P4, PT, R21, R241, !P4 ;  /* 0x000000f11500720c */ /* 0x000fe40006786670 */
[----:B------:R-:W-:Y:S01]  /*1dbd0*/  FMNMX.FTZ R28, R3, R43, !PT ;  /* 0x0000002b031c7209 */ /* 0x000fe20007810000 */
[----:B------:R1:W-:Y:S01]  /*1dbe0*/  I2F R15, R23 ;  /* 0x00000017000f7306 */ /* 0x0003e20000201400 */
[----:B------:R-:W-:Y:S01]  /*1dbf0*/  IABS R14, R14 ;  /* 0x0000000e000e7213 */ /* 0x000fe20000000000 */
[C---:B---3--:R-:W-:Y:S01]  /*1dc00*/  FFMA.FTZ R52, -R239.reuse, R52, R27 ;  /* 0x00000034ef347223 */ /* 0x048fe2000001011b */
[----:B------:R-:W-:Y:S01]  /*1dc10*/  FSEL R27, R24, -INF , !P4 ;  /* 0xff800000181b7808 */ /* 0x000fe20006000000 */
[----:B----4-:R-:W-:Y:S01]  /*1dc20*/  FFMA.FTZ R50, -R239, R22, R50 ;  /* 0x00000016ef327223 */ /* 0x010fe20000010132 */
[----:B------:R-:W-:-:S02]  /*1dc30*/  FSEL R22, R38, -INF , !P2 ;  /* 0xff80000026167808 */ /* 0x000fc40005000000 */
[----:B------:R-:W-:Y:S02]  /*1dc40*/  FMNMX.FTZ R28, R45, R28, !PT ;  /* 0x0000001c2d1c7209 */ /* 0x000fe40007810000 */
[CC--:B------:R-:W-:Y:S02]  /*1dc50*/  ISETP.GE.AND P2, PT, R20.reuse, R245.reuse, PT ;  /* 0x000000f51400720c */ /* 0x0c0fe40003f46270 */
[-C--:B------:R-:W-:Y:S01]  /*1dc60*/  ISETP.GE.AND P4, PT, R20, R244.reuse, PT ;  /* 0x000000f41400720c */ /* 0x080fe20003f86270 */
[----:B------:R-:W3:Y:S01]  /*1dc70*/  I2F R56, R56 ;  /* 0x0000003800387306 */ /* 0x000ee20000201400 */
[----:B------:R-:W-:Y:S02]  /*1dc80*/  ISETP.GE.AND P1, PT, R21, R244, PT ;  /* 0x000000f41500720c */ /* 0x000fe40003f26270 */
[----:B-1----:R-:W-:Y:S02]  /*1dc90*/  FSEL R23, R37, -INF , !P3 ;  /* 0xff80000025177808 */ /* 0x002fe40005800000 */
[----:B------:R-:W-:Y:S01]  /*1dca0*/  ISETP.GE.AND P3, PT, R47, R245, PT ;  /* 0x000000f52f00720c */ /* 0x000fe20003f66270 */
[----:B-----5:R-:W-:Y:S01]  /*1dcb0*/  FFMA.FTZ R25, -R239, R55, R25 ;  /* 0x00000037ef197223 */ /* 0x020fe20000010119 */
[----:B------:R-:W-:Y:S01]  /*1dcc0*/  FMNMX.FTZ R28, R44, R28, !PT ;  /* 0x0000001c2c1c7209 */ /* 0x000fe20007810000 */
[----:B------:R-:W1:Y:S01]  /*1dcd0*/  I2F R14, R14 ;  /* 0x0000000e000e7306 */ /* 0x000e620000201400 */
[----:B------:R-:W-:Y:S01]  /*1dce0*/  ISETP.GE.OR P3, PT, R47, R241, !P3 ;  /* 0x000000f12f00720c */ /* 0x000fe20005f66670 */
[----:B--2---:R-:W-:Y:S01]  /*1dcf0*/  FFMA.FTZ R19, -R239, R19, R39 ;  /* 0x00000013ef137223 */ /* 0x004fe20000010127 */
[----:B------:R-:W-:-:S02]  /*1dd00*/  ISETP.GE.OR P2, PT, R20, R241, !P2 ;  /* 0x000000f11400720c */ /* 0x000fc40005746670 */
[-C--:B------:R-:W-:Y:S01]  /*1dd10*/  ISETP.GE.OR P4, PT, R20, R243.reuse, !P4 ;  /* 0x000000f31400720c */ /* 0x080fe20006786670 */
[----:B------:R-:W-:Y:S01]  /*1dd20*/  IMAD.IADD R20, R240, 0x1, -R20 ;  /* 0x00000001f0147824 */ /* 0x000fe200078e0a14 */
[----:B------:R-:W-:Y:S01]  /*1dd30*/  ISETP.GE.OR P1, PT, R21, R243, !P1 ;  /* 0x000000f31500720c */ /* 0x000fe20004f26670 */
[----:B------:R-:W-:Y:S01]  /*1dd40*/  FFMA.FTZ R21, -R239, R53, R26 ;  /* 0x00000035ef157223 */ /* 0x000fe2000001011a */
[----:B------:R-:W-:Y:S02]  /*1dd50*/  FMNMX.FTZ R28, R6, R28, !PT ;  /* 0x0000001c061c7209 */ /* 0x000fe40007810000 */
[----:B------:R-:W-:Y:S02]  /*1dd60*/  FSEL R26, R25, -INF , !P3 ;  /* 0xff800000191a7808 */ /* 0x000fe40005800000 */
[----:B------:R-:W-:Y:S02]  /*1dd70*/  FSEL R25, R19, -INF , !P2 ;  /* 0xff80000013197808 */ /* 0x000fe40005000000 */
[----:B------:R-:W-:-:S02]  /*1dd80*/  IABS R19, R20 ;  /* 0x0000001400137213 */ /* 0x000fc40000000000 */
[----:B------:R-:W-:Y:S02]  /*1dd90*/  FMNMX.FTZ R28, R5, R28, !PT ;  /* 0x0000001c051c7209 */ /* 0x000fe40007810000 */
[----:B------:R-:W-:Y:S02]  /*1dda0*/  FMNMX.FTZ R20, R32, R17, !PT ;  /* 0x0000001120147209 */ /* 0x000fe40007810000 */
[----:B------:R-:W-:Y:S02]  /*1ddb0*/  FMNMX.FTZ R28, R4, R28, !PT ;  /* 0x0000001c041c7209 */ /* 0x000fe40007810000 */
[----:B------:R-:W-:Y:S02]  /*1ddc0*/  FMNMX.FTZ R20, R16, R20, !PT ;  /* 0x0000001410147209 */ /* 0x000fe40007810000 */
[----:B------:R-:W-:Y:S01]  /*1ddd0*/  FSEL R21, R21, -INF , !P1 ;  /* 0xff80000015157808 */ /* 0x000fe20004800000 */
[----:B---3--:R-:W-:Y:S01]  /*1dde0*/  FFMA.FTZ R36, -R239, R56, R36 ;  /* 0x00000038ef247223 */ /* 0x008fe20000010124 */
[----:B------:R-:W-:-:S02]  /*1ddf0*/  ISETP.GE.AND P1, PT, R18, R245, PT ;  /* 0x000000f51200720c */ /* 0x000fc40003f26270 */
[C---:B------:R-:W-:Y:S01]  /*1de00*/  ISETP.GE.AND P3, PT, R18.reuse, R244, PT ;  /* 0x000000f41200720c */ /* 0x040fe20003f66270 */
[----:B-1----:R-:W-:Y:S01]  /*1de10*/  FFMA.FTZ R14, -R239, R14, R40 ;  /* 0x0000000eef0e7223 */ /* 0x002fe20000010128 */
[----:B------:R-:W-:Y:S02]  /*1de20*/  FMNMX.FTZ R28, R11, R28, !PT ;  /* 0x0000001c0b1c7209 */ /* 0x000fe40007810000 */
[----:B------:R-:W-:Y:S02]  /*1de30*/  FMNMX.FTZ R20, R7, R20, !PT ;  /* 0x0000001407147209 */ /* 0x000fe40007810000 */
[C---:B------:R-:W-:Y:S02]  /*1de40*/  ISETP.GE.OR P1, PT, R18.reuse, R241, !P1 ;  /* 0x000000f11200720c */ /* 0x040fe40004f26670 */
[----:B------:R-:W-:Y:S01]  /*1de50*/  ISETP.GE.OR P3, PT, R18, R243, !P3 ;  /* 0x000000f31200720c */ /* 0x000fe20005f66670 */
[----:B------:R-:W-:Y:S01]  /*1de60*/  IMAD.IADD R18, R240, 0x1, -R18 ;  /* 0x00000001f0127824 */ /* 0x000fe200078e0a12 */
[----:B------:R-:W-:-:S02]  /*1de70*/  FSEL R179, R36, -INF , !P5 ;  /* 0xff80000024b37808 */ /* 0x000fc40006800000 */
[----:B------:R-:W-:Y:S02]  /*1de80*/  FMNMX.FTZ R28, R180, R28, !PT ;  /* 0x0000001cb41c7209 */ /* 0x000fe40007810000 */
[----:B------:R-:W-:Y:S02]  /*1de90*/  FMNMX.FTZ R20, R10, R20, !PT ;  /* 0x000000140a147209 */ /* 0x000fe40007810000 */
[C---:B------:R-:W-:Y:S02]  /*1dea0*/  ISETP.GE.AND P2, PT, R13.reuse, R245, PT ;  /* 0x000000f50d00720c */ /* 0x040fe40003f46270 */
[----:B------:R-:W-:Y:S01]  /*1deb0*/  FSEL R24, R14, -INF , !P1 ;  /* 0xff8000000e187808 */ /* 0x000fe20004800000 */
[----:B------:R-:W-:Y:S01]  /*1dec0*/  IMAD.IADD R14, R240, 0x1, -R13 ;  /* 0x00000001f00e7824 */ /* 0x000fe200078e0a0d */
[----:B------:R-:W-:Y:S02]  /*1ded0*/  ISETP.GE.AND P1, PT, R13, R244, PT ;  /* 0x000000f40d00720c */ /* 0x000fe40003f26270 */
[----:B------:R-:W-:-:S02]  /*1dee0*/  FMNMX.FTZ R28, R179, R28, !PT ;  /* 0x0000001cb31c7209 */ /* 0x000fc40007810000 */
[----:B------:R-:W-:Y:S02]  /*1def0*/  FMNMX.FTZ R20, R9, R20, !PT ;  /* 0x0000001409147209 */ /* 0x000fe40007810000 */
[----:B------:R-:W-:Y:S01]  /*1df00*/  IABS R18, R18 ;  /* 0x0000001200127213 */ /* 0x000fe20000000000 */
[----:B------:R-:W1:Y:S01]  /*1df10*/  I2F R19, R19 ;  /* 0x0000001300137306 */ /* 0x000e620000201400 */
[C---:B------:R-:W-:Y:S02]  /*1df20*/  ISETP.GE.OR P2, PT, R13.reuse, R241, !P2 ;  /* 0x000000f10d00720c */ /* 0x040fe40005746670 */
[----:B------:R-:W-:Y:S01]  /*1df30*/  ISETP.GE.OR P1, PT, R13, R243, !P1 ;  /* 0x000000f30d00720c */ /* 0x000fe20004f26670 */
[----:B------:R-:W-:Y:S01]  /*1df40*/  IMAD.IADD R13, R240, 0x1, -R12 ;  /* 0x00000001f00d7824 */ /* 0x000fe200078e0a0c */
[----:B------:R-:W-:Y:S02]  /*1df50*/  FMNMX.FTZ R28, R27, R28, !PT ;  /* 0x0000001c1b1c7209 */ /* 0x000fe40007810000 */
[----:B------:R-:W-:-:S02]  /*1df60*/  FMNMX.FTZ R20, R8, R20, !PT ;  /* 0x0000001408147209 */ /* 0x000fc40007810000 */
[----:B------:R-:W-:Y:S01]  /*1df70*/  IABS R14, R14 ;  /* 0x0000000e000e7213 */ /* 0x000fe20000000000 */
[----:B------:R-:W2:Y:S01]  /*1df80*/  I2F R18, R18 ;  /* 0x0000001200127306 */ /* 0x000ea20000201400 */
[----:B------:R-:W-:Y:S02]  /*1df90*/  FSEL R191, R50, -INF , !P2 ;  /* 0xff80000032bf7808 */ /* 0x000fe40005000000 */
[----:B------:R-:W-:Y:S02]  /*1dfa0*/  ISETP.GE.AND P2, PT, R12, R245, PT ;  /* 0x000000f50c00720c */ /* 0x000fe40003f46270 */
[----:B------:R-:W-:Y:S02]  /*1dfb0*/  FMNMX.FTZ R28, R26, R28, !PT ;  /* 0x0000001c1a1c7209 */ /* 0x000fe40007810000 */
[----:B------:R-:W-:Y:S01]  /*1dfc0*/  FMNMX.FTZ R20, R0, R20, !PT ;  /* 0x0000001400147209 */ /* 0x000fe20007810000 */
[----:B------:R-:W-:Y:S01]  /*1dfd0*/  FFMA.FTZ R15, -R239, R15, R51 ;  /* 0x0000000fef0f7223 */ /* 0x000fe20000010133 */
[----:B------:R-:W-:Y:S01]  /*1dfe0*/  IABS R13, R13 ;  /* 0x0000000d000d7213 */ /* 0x000fe20000000000 */
[----:B------:R-:W3:Y:S01]  /*1dff0*/  I2F R14, R14 ;  /* 0x0000000e000e7306 */ /* 0x000ee20000201400 */
[----:B------:R-:W-:-:S02]  /*1e000*/  ISETP.GE.OR P2, PT, R12, R241, !P2 ;  /* 0x000000f10c00720c */ /* 0x000fc40005746670 */
[----:B------:R-:W-:Y:S02]  /*1e010*/  ISETP.GE.AND P5, PT, R47, R244, PT ;  /* 0x000000f42f00720c */ /* 0x000fe40003fa6270 */
[----:B------:R-:W-:Y:S02]  /*1e020*/  FMNMX.FTZ R28, R25, R28, !PT ;  /* 0x0000001c191c7209 */ /* 0x000fe40007810000 */
[----:B------:R-:W-:Y:S01]  /*1e030*/  FMNMX.FTZ R20, R23, R20, !PT ;  /* 0x0000001417147209 */ /* 0x000fe20007810000 */
[----:B------:R-:W4:Y:S01]  /*1e040*/  I2F R13, R13 ;  /* 0x0000000d000d7306 */ /* 0x000f220000201400 */
[----:B------:R-:W-:Y:S02]  /*1e050*/  FSEL R190, R15, -INF , !P2 ;  /* 0xff8000000fbe7808 */ /* 0x000fe40005000000 */
[----:B------:R-:W-:Y:S02]  /*1e060*/  ISETP.GE.OR P5, PT, R47, R243, !P5 ;  /* 0x000000f32f00720c */ /* 0x000fe40006fa6670 */
[----:B------:R-:W-:-:S02]  /*1e070*/  FMNMX.FTZ R28, R24, R28, !PT ;  /* 0x0000001c181c7209 */ /* 0x000fc40007810000 */
[----:B------:R-:W-:Y:S01]  /*1e080*/  FMNMX.FTZ R15, R22, R20, !PT ;  /* 0x00000014160f7209 */ /* 0x000fe20007810000 */
[----:B-1----:R-:W-:Y:S01]  /*1e090*/  FFMA.FTZ R19, -R239, R19, R30 ;  /* 0x00000013ef137223 */ /* 0x002fe2000001011e */
[----:B------:R-:W-:Y:S02]  /*1e0a0*/  FMNMX.FTZ R28, R191, R28, !PT ;  /* 0x0000001cbf1c7209 */ /* 0x000fe40007810000 */
[----:B------:R-:W-:Y:S02]  /*1e0b0*/  FSEL R20, R52, -INF , !P5 ;  /* 0xff80000034147808 */ /* 0x000fe40006800000 */
[----:B------:R-:W-:Y:S01]  /*1e0c0*/  FMNMX.FTZ R30, R21, R15, !PT ;  /* 0x0000000f151e7209 */ /* 0x000fe20007810000 */
[----:B--2---:R-:W-:Y:S01]  /*1e0d0*/  FFMA.FTZ R31, -R239, R18, R31 ;  /* 0x00000012ef1f7223 */ /* 0x004fe2000001011f */
[----:B------:R-:W-:Y:S02]  /*1e0e0*/  FMNMX.FTZ R15, R190, R28, !PT ;  /* 0x0000001cbe0f7209 */ /* 0x000fe40007810000 */
[----:B------:R-:W-:-:S02]  /*1e0f0*/  FSEL R184, R19, -INF , !P4 ;  /* 0xff80000013b87808 */ /* 0x000fc40006000000 */
[----:B------:R-:W-:Y:S01]  /*1e100*/  FMNMX.FTZ R30, R20, R30, !PT ;  /* 0x0000001e141e7209 */ /* 0x000fe20007810000 */
[----:B---3--:R-:W-:Y:S01]  /*1e110*/  FFMA.FTZ R14, -R239, R14, R42 ;  /* 0x0000000eef0e7223 */ /* 0x008fe2000001012a */
[----:B------:R-:W-:Y:S01]  /*1e120*/  ISETP.GE.AND P2, PT, R12, R244, PT ;  /* 0x000000f40c00720c */ /* 0x000fe20003f46270 */
[----:B------:R-:W1:Y:S01]  /*1e130*/  SHFL.BFLY PT, R18, R15, 0x2, 0x1f ;  /* 0x0c401f000f127f89 */ /* 0x000e6200000e0000 */
[----:B------:R-:W-:Y:S02]  /*1e140*/  FSEL R183, R31, -INF , !P3 ;  /* 0xff8000001fb77808 */ /* 0x000fe40005800000 */
[----:B------:R-:W-:Y:S01]  /*1e150*/  FMNMX.FTZ R30, R184, R30, !PT ;  /* 0x0000001eb81e7209 */ /* 0x000fe20007810000 */
[----:B----4-:R-:W-:Y:S01]  /*1e160*/  FFMA.FTZ R13, -R239, R13, R41 ;  /* 0x0000000def0d7223 */ /* 0x010fe20000010129 */
[----:B------:R-:W-:Y:S02]  /*1e170*/  ISETP.GE.OR P2, PT, R12, R243, !P2 ;  /* 0x000000f30c00720c */ /* 0x000fe40005746670 */
[----:B------:R-:W-:-:S02]  /*1e180*/  FSEL R31, R14, -INF , !P1 ;  /* 0xff8000000e1f7808 */ /* 0x000fc40004800000 */
        /* <DEDUP_REMOVED lines=12> */
[----:B------:R-:W-:Y:S01]  /*1e250*/  FSEL R187, R187, RZ, P1 ;  /* 0x000000ffbbbb7208 */ /* 0x000fe20000800000 */
[----:B------:R-:W-:-:S04]  /*1e260*/  IMAD.SHL.U32 R218, R35, 0x2, RZ ;  /* 0x0000000223da7824 */ /* 0x000fc800078e00ff */
[-CC-:B------:R-:W-:Y:S01]  /*1e270*/  FFMA.FTZ R176, R3, R29.reuse, -R187.reuse ;  /* 0x0000001d03b07223 */ /* 0x180fe200000108bb */
[----:B------:R-:W1:Y:S01]  /*1e280*/  LDSM.16.MT88.4 R156, [R218+0x10000] ;  /* 0x01000000da9c783b */ /* 0x000e620000004200 */
[----:B------:R-:W-:Y:S02]  /*1e290*/  FFMA.FTZ R175, R43, R29, -R187 ;  /* 0x0000001d2baf7223 */ /* 0x000fe400000108bb */
[--C-:B------:R-:W-:Y:S01]  /*1e2a0*/  IMAD R217, R34, 0x2, R218.reuse ;  /* 0x0000000222d97824 */ /* 0x100fe200078e02da */
[----:B------:R-:W-:Y:S01]  /*1e2b0*/  LDSM.16.MT88.4 R40, [R218+0x12000] ;  /* 0x01200000da28783b */ /* 0x000fe20000004200 */
[----:B--2---:R-:W-:Y:S01]  /*1e2c0*/  FMNMX.FTZ R3, R13, R12, !PT ;  /* 0x0000000c0d037209 */ /* 0x004fe20007810000 */
[----:B------:R-:W-:Y:S02]  /*1e2d0*/  IMAD R216, R33, 0x2, R218 ;  /* 0x0000000221d87824 */ /* 0x000fe400078e02da */
[----:B------:R-:W2:Y:S01]  /*1e2e0*/  LDSM.16.MT88.4 R148, [R217+0x10000] ;  /* 0x01000000d994783b */ /* 0x000ea20000004200 */
[----:B------:R-:W-:Y:S01]  /*1e2f0*/  FSETP.NEU.FTZ.AND P1, PT, R3, -INF , PT ;  /* 0xff8000000300780b */ /* 0x000fe20003f3d000 */
[----:B------:R-:W-:-:S02]  /*1e300*/  FMUL.FTZ R28, R29, R3 ;  /* 0x000000031d1c7220 */ /* 0x000fc40000410000 */
[----:B------:R-:W3:Y:S03]  /*1e310*/  LDSM.16.MT88.4 R140, [R216+0x10000] ;  /* 0x01000000d88c783b */ /* 0x000ee60000004200 */
[----:B------:R-:W-:Y:S01]  /*1e320*/  FSEL R28, R28, RZ, P1 ;  /* 0x000000ff1c1c7208 */ /* 0x000fe20000800000 */
[----:B------:R-:W-:Y:S01]  /*1e330*/  IMAD R215, R33, 0x2, R217 ;  /* 0x0000000221d77824 */ /* 0x000fe200078e02d9 */
[----:B------:R-:W-:Y:S01]  /*1e340*/  LDSM.16.MT88.4 R48, [R217+0x12000] ;  /* 0x01200000d930783b */ /* 0x000fe20000004200 */
[-CC-:B------:R-:W-:Y:S02]  /*1e350*/  FFMA.FTZ R174, R45, R29.reuse, -R187.reuse ;  /* 0x0000001d2dae7223 */ /* 0x180fe400000108bb */
[-C--:B------:R-:W-:Y:S01]  /*1e360*/  FFMA.FTZ R169, R44, R29.reuse, -R187 ;  /* 0x0000001d2ca97223 */ /* 0x080fe200000108bb */
[----:B------:R-:W4:Y:S01]  /*1e370*/  LDSM.16.MT88.4 R132, [R215+0x10000] ;  /* 0x01000000d784783b */ /* 0x000f220000004200 */
[----:B------:R-:W-:-:S02]  /*1e380*/  FFMA.FTZ R173, R32, R29, -R28 ;  /* 0x0000001d20ad7223 */ /* 0x000fc4000001081c */
[-CC-:B------:R-:W-:Y:S01]  /*1e390*/  FFMA.FTZ R177, R17, R29.reuse, -R28.reuse ;  /* 0x0000001d11b17223 */ /* 0x180fe2000001081c */
[----:B------:R-:W5:Y:S01]  /*1e3a0*/  LDSM.16.MT88.4 R56, [R216+0x12000] ;  /* 0x01200000d838783b */ /* 0x000f620000004200 */
[-CC-:B------:R-:W-:Y:S02]  /*1e3b0*/  FFMA.FTZ R178, R16, R29.reuse, -R28.reuse ;  /* 0x0000001d10b27223 */ /* 0x180fe4000001081c */
[-CC-:B------:R-:W-:Y:S01]  /*1e3c0*/  FFMA.FTZ R171, R7, R29.reuse, -R28.reuse ;  /* 0x0000001d07ab7223 */ /* 0x180fe2000001081c */
[----:B------:R-:W1:Y:S01]  /*1e3d0*/  LDSM.16.MT88.4 R64, [R215+0x12000] ;  /* 0x01200000d740783b */ /* 0x000e620000004200 */
[-CC-:B------:R-:W-:Y:S02]  /*1e3e0*/  FFMA.FTZ R172, R6, R29.reuse, -R187.reuse ;  /* 0x0000001d06ac7223 */ /* 0x180fe400000108bb */
        /* <DEDUP_REMOVED lines=15> */
[----:B------:R-:W-:Y:S02]  /*1e4e0*/  MUFU.EX2 R173, R173 ;  /* 0x000000ad00ad7308 */ /* 0x000fe40000000800 */
[----:B------:R-:W2:Y:S06]  /*1e4f0*/  LDSM.16.MT88.4 R12, [R217+0x10800] ;  /* 0x01080000d90c783b */ /* 0x000eac0000004200 */
[----:B------:R-:W1:Y:S08]  /*1e500*/  MUFU.EX2 R177, R177 ;  /* 0x000000b100b17308 */ /* 0x000e700000000800 */
[----:B------:R-:W-:Y:S08]  /*1e510*/  MUFU.EX2 R178, R178 ;  /* 0x000000b200b27308 */ /* 0x000ff00000000800 */
[----:B------:R-:W3:Y:S01]  /*1e520*/  MUFU.EX2 R171, R171 ;  /* 0x000000ab00ab7308 */ /* 0x000ee20000000800 */
[-C--:B------:R-:W-:Y:S01]  /*1e530*/  FFMA.FTZ R32, R11, R29.reuse, -R187 ;  /* 0x0000001d0b207223 */ /* 0x080fe200000108bb */
[----:B-1----:R-:W-:Y:S01]  /*1e540*/  F2FP.PACK_AB R128, R175, R176 ;  /* 0x000000b0af80723e */ /* 0x002fe200000000ff */
[-CC-:B------:R-:W-:Y:S01]  /*1e550*/  FFMA.FTZ R170, R10, R29.reuse, -R28.reuse ;  /* 0x0000001d0aaa7223 */ /* 0x180fe2000001081c */
[----:B------:R-:W-:Y:S01]  /*1e560*/  F2FP.PACK_AB R130, R169, R174 ;  /* 0x000000aea982723e */ /* 0x000fe200000000ff */
[--C-:B------:R-:W-:Y:S01]  /*1e570*/  FFMA.FTZ R34, R9, R29, -R28.reuse ;  /* 0x0000001d09227223 */ /* 0x100fe2000001081c */
[----:B------:R-:W-:Y:S01]  /*1e580*/  F2FP.PACK_AB R129, R177, R173 ;  /* 0x000000adb181723e */ /* 0x000fe200000000ff */
[----:B------:R-:W-:-:S02]  /*1e590*/  FFMA.FTZ R33, R8, R29, -R28 ;  /* 0x0000001d08217223 */ /* 0x000fc4000001081c */
[----:B------:R-:W1:Y:S01]  /*1e5a0*/  LDSM.16.MT88.4 R8, [R216+0x10800] ;  /* 0x01080000d808783b */ /* 0x000e620000004200 */
[----:B------:R-:W-:Y:S01]  /*1e5b0*/  FFMA.FTZ R0, R0, R29, -R28 ;  /* 0x0000001d00007223 */ /* 0x000fe2000001081c */
[----:B---3--:R-:W-:Y:S01]  /*1e5c0*/  F2FP.PACK_AB R131, R171, R178 ;  /* 0x000000b2ab83723e */ /* 0x008fe200000000ff */
[----:B------:R-:W-:Y:S06]  /*1e5d0*/  MUFU.EX2 R172, R172 ;  /* 0x000000ac00ac7308 */ /* 0x000fec0000000800 */
[C---:B------:R-:W-:Y:S02]  /*1e5e0*/  HMMA.16816.F32 R160, R128.reuse, R156, RZ ;  /* 0x0000009c80a0723c */ /* 0x040fe400000018ff */
[----:B------:R-:W3:Y:S06]  /*1e5f0*/  MUFU.EX2 R168, R168 ;  /* 0x000000a800a87308 */ /* 0x000eec0000000800 */
[C---:B------:R-:W-:Y:S02]  /*1e600*/  HMMA.16816.F32 R156, R128.reuse, R158, RZ ;  /* 0x0000009e809c723c */ /* 0x040fe400000018ff */
[----:B------:R-:W-:Y:S08]  /*1e610*/  MUFU.EX2 R35, R35 ;  /* 0x0000002300237308 */ /* 0x000ff00000000800 */
[----:B------:R-:W-:Y:S01]  /*1e620*/  MUFU.EX2 R32, R32 ;  /* 0x0000002000207308 */ /* 0x000fe20000000800 */
[C---:B--2---:R-:W-:Y:S07]  /*1e630*/  HMMA.16816.F32 R152, R128.reuse, R148, RZ ;  /* 0x000000948098723c */ /* 0x044fee00000018ff */
[----:B------:R-:W-:Y:S01]  /*1e640*/  MUFU.EX2 R170, R170 ;  /* 0x000000aa00aa7308 */ /* 0x000fe20000000800 */
[C---:B------:R-:W-:Y:S07]  /*1e650*/  HMMA.16816.F32 R144, R128.reuse, R140, RZ ;  /* 0x0000008c8090723c */ /* 0x040fee00000018ff */
[----:B------:R-:W2:Y:S01]  /*1e660*/  MUFU.EX2 R34, R34 ;  /* 0x0000002200227308 */ /* 0x000ea20000000800 */
        /* <DEDUP_REMOVED lines=31> */
[----:B--2---:R-:W-:-:S06]  /*1e860*/  F2FP.PACK_AB R5, R34, R170 ;  /* 0x000000aa2205723e */ /* 0x004fcc00000000ff */
        /* <DEDUP_REMOVED lines=289> */
.L_x_7419:
[----:B------:R-:W-:Y:S02]  /*1fa80*/  ULDC.64 UR4, c[0x0][0x118] ;  /* 0x0000460000047ab9 */ /* 0x000fe40000000a00 */
[----:B------:R-:W2:Y:S02]  /*1fa90*/  LD.E R5, [R248.64+0x40] ;  /* 0x00004004f8057980 */ /* 0x000ea4000c101900 */
[----:B--2---:R-:W-:-:S04]  /*1faa0*/  LEA R5, -R5, RZ, 0x6 ;  /* 0x000000ff05057211 */ /* 0x004fc800078e31ff */
[----:B------:R-:W-:Y:S02]  /*1fab0*/  SHF.R.S32.HI R4, RZ, 0x1f, R5 ;  /* 0x0000001fff047819 */ /* 0x000fe40000011405 */
.L_x_7420:
[----:B------:R-:W-:Y:S05]  /*1fac0*/  BSYNC B0 ;  /* 0x0000000000007941 */ /* 0x000fea0003800000 */
.L_x_7418:
        /* <DEDUP_REMOVED lines=19> */
[CCC-:B------:R-:W-:Y:S02]  /*1fc00*/  @P4 LEA.HI.X R9, R0.reuse, R188.reuse, R4.reuse, 0x1, P2 ;  /* 0x000000bc00094211 */ /* 0x1c0fe400010f0c04 */
[C---:B------:R-:W-:Y:S02]  /*1fc10*/  @P3 LEA R6, P1, R0.reuse, R189, 0x1 ;  /* 0x000000bd00063211 */ /* 0x040fe400078208ff */
        /* <DEDUP_REMOVED lines=29> */
[----:B---3--:R-:W-:-:S02]  /*1fdf0*/  @P4 IMAD.MOV.U32 R4, RZ, RZ, R250 ;  /* 0x000000ffff044224 */ /* 0x008fc400078e00fa */
[----:B------:R-:W-:-:S05]  /*1fe00*/  @P4 IMAD.MOV.U32 R5, RZ, RZ, R251 ;  /* 0x000000ffff054224 */ /* 0x000fca00078e00fb */
[----:B------:R-:W-:Y:S01]  /*1fe10*/  @!PT LDS RZ, [RZ] ;  /* 0x00000000fffff984 */ /* 0x000fe20000000800 */
[----:B------:R-:W-:Y:S01]  /*1fe20*/  @!PT LDS RZ, [RZ] ;  /* 0x00000000fffff984 */ /* 0x000fe20000000800 */
[----:B------:R-:W-:Y:S01]  /*1fe30*/  @!PT LDS RZ, [RZ] ;  /* 0x00000000fffff984 */ /* 0x000fe20000000800 */
[----:B------:R3:W-:Y:S04]  /*1fe40*/  @P4 LDGSTS.E.BYPASS.LTC128B.128 [R236+0x14000], [R4.64+0x100] ;  /* 0x1400010004ec4fae */ /* 0x0007e8000b901d44 */
[----:B------:R-:W-:Y:S01]  /*1fe50*/  @!P4 STS.128 [R236+0x14000], RZ ;  /* 0x014000ffec00c388 */ /* 0x000fe20000000c00 */
[----:B---3--:R-:W-:Y:S02]  /*1fe60*/  @P3 IMAD.MOV.U32 R4, RZ, RZ, R250 ;  /* 0x000000ffff043224 */ /* 0x008fe400078e00fa */
        /* <DEDUP_REMOVED lines=68> */
[----:B------:R-:W5:Y:S04]  /*202b0*/  LDSM.16.M88.4 R32, [R213+0x9800] ;  /* 0x00980000d520783b */ /* 0x000f680000000200 */
[----:B-1----:R-:W-:Y:S04]  /*202c0*/  LDSM.16.M88.4 R24, [R166] ;  /* 0x00000000a618783b */ /* 0x002fe80000000200 */
[----:B---3--:R-:W-:Y:S04]  /*202d0*/  LDSM.16.M88.4 R4, [R213+0x8800] ;  /* 0x00880000d504783b */ /* 0x008fe80000000200 */
[----:B--2---:R-:W1:Y:S04]  /*202e0*/  LDSM.16.M88.4 R28, [R212] ;  /* 0x00000000d41c783b */ /* 0x004e680000000200 */
[----:B------:R-:W2:Y:S04]  /*202f0*/  LDSM.16.M88.4 R176, [R213+0x9000] ;  /* 0x00900000d5b0783b */ /* 0x000ea80000000200 */
[----:B------:R-:W3:Y:S04]  /*20300*/  LDSM.16.M88.4 R20, [R210] ;  /* 0x00000000d214783b */ /* 0x000ee80000000200 */
[----:B------:R-:W-:Y:S04]  /*20310*/  LDSM.16.M88.4 R184, [R211+0x8000] ;  /* 0x00800000d3b8783b */ /* 0x000fe80000000200 */
[----:B------:R-:W-:Y:S04]  /*20320*/  LDSM.16.M88.4 R192, [R207] ;  /* 0x00000000cfc0783b */ /* 0x000fe80000000200 */
[----:B------:R-:W-:Y:S01]  /*20330*/  LDSM.16.M88.4 R188, [R207+0x800] ;  /* 0x00080000cfbc783b */ /* 0x000fe20000000200 */
[C---:B----4-:R-:W-:Y:S03]  /*20340*/  HMMA.16816.F32 R16, R168.reuse, R12, RZ ;  /* 0x0000000ca810723c */ /* 0x050fe600000018ff */
[----:B------:R-:W4:Y:S04]  /*20350*/  LD.E R219, [R248.64+0x18c] ;  /* 0x00018c04f8db7980 */ /* 0x000f28000c101900 */
[----:B------:R-:W0:Y:S01]  /*20360*/  LDGDEPBAR ;  /* 0x00000000000079af */ /* 0x000e220000000000 */
[C---:B-----5:R-:W-:Y:S07]  /*20370*/  HMMA.16816.F32 R172, R168.reuse, R32, RZ ;  /* 0x00000020a8ac723c */ /* 0x060fee00000018ff */
[----:B------:R-:W-:Y:S01]  /*20380*/  SHF.R.S32.HI R32, RZ, 0x1f, R0 ;  /* 0x0000001fff207819 */ /* 0x000fe20000011400 */
[----:B------:R-:W-:Y:S03]  /*20390*/  HMMA.16816.F32 R12, R168, R14, RZ ;  /* 0x0000000ea80c723c */ /* 0x000fe600000018ff */
[----:B------:R-:W-:-:S04]  /*203a0*/  LEA.HI R32, R32, R0, RZ, 0x4 ;  /* 0x0000000020207211 */ /* 0x000fc800078f20ff */
[----:B------:R-:W-:Y:S01]  /*203b0*/  LOP3.LUT R165, R32, 0xfffffff0, RZ, 0xc0, !PT ;  /* 0xfffffff020a57812 */ /* 0x000fe200078ec0ff */
[----:B-1----:R-:W-:Y:S04]  /*203c0*/  HMMA.16816.F32 R16, R24, R28, R16 ;  /* 0x0000001c1810723c */ /* 0x002fe80000001810 */
[----:B------:R-:W-:-:S04]  /*203d0*/  IMAD.IADD R165, R0, 0x1, -R165 ;  /* 0x0000000100a57824 */ /* 0x000fc800078e0aa5 */
[----:B------:R-:W-:Y:S01]  /*203e0*/  HMMA.16816.F32 R8, R168, R4, RZ ;  /* 0x00000004a808723c */ /* 0x000fe200000018ff */
[----:B------:R-:W-:-:S04]  /*203f0*/  SHF.R.S32.HI R28, RZ, 0x1f, R165 ;  /* 0x0000001fff1c7819 */ /* 0x000fc800000114a5 */
[----:B------:R-:W-:-:S03]  /*20400*/  LEA.HI R28, R28, R165, RZ, 0x3 ;  /* 0x000000a51c1c7211 */ /* 0x000fc600078f18ff */
[----:B------:R-:W-:Y:S01]  /*20410*/  HMMA.16816.F32 R12, R24, R30, R12 ;  /* 0x0000001e180c723c */ /* 0x000fe2000000180c */
[----:B------:R-:W-:-:S05]  /*20420*/  LOP3.LUT R28, R28, 0xfffffff8, RZ, 0xc0, !PT ;  /* 0xfffffff81c1c7812 */ /* 0x000fca00078ec0ff */
[----:B------:R-:W-:Y:S02]  /*20430*/  IMAD.IADD R165, R165, 0x1, -R28 ;  /* 0x00000001a5a57824 */ /* 0x000fe400078e0a1c */
[----:B------:R-:W1:Y:S01]  /*20440*/  LDSM.16.M88.4 R28, [R208] ;  /* 0x00000000d01c783b */ /* 0x000e620000000200 */
[----:B--2---:R-:W-:Y:S02]  /*20450*/  HMMA.16816.F32 R180, R168, R176, RZ ;  /* 0x000000b0a8b4723c */ /* 0x004fe400000018ff */
[----:B------:R-:W-:-:S06]  /*20460*/  LOP3.LUT P1, RZ, R165, 0x4, RZ, 0xc0, !PT ;  /* 0x00000004a5ff7812 */ /* 0x000fcc000782c0ff */
[C---:B------:R-:W-:Y:S08]  /*20470*/  HMMA.16816.F32 R4, R168.reuse, R6, RZ ;  /* 0x00000006a804723c */ /* 0x040ff000000018ff */
[C---:B------:R-:W-:Y:S08]  /*20480*/  HMMA.16816.F32 R176, R168.reuse, R178, RZ ;  /* 0x000000b2a8b0723c */ /* 0x040ff000000018ff */
[----:B------:R-:W-:Y:S01]  /*20490*/  HMMA.16816.F32 R168, R168, R34, RZ ;  /* 0x00000022a8a8723c */ /* 0x000fe200000018ff */
[----:B------:R-:W2:Y:S07]  /*204a0*/  LDSM.16.M88.4 R32, [R209] ;  /* 0x00000000d120783b */ /* 0x000eae0000000200 */
[C---:B---3--:R-:W-:Y:S07]  /*204b0*/  HMMA.16816.F32 R8, R24.reuse, R20, R8 ;  /* 0x000000141808723c */ /* 0x048fee0000001808 */
[----:B------:R-:W-:Y:S01]  /*204c0*/  IMAD.MOV.U32 R20, RZ, RZ, 0x20 ;  /* 0x00000020ff147424 */ /* 0x000fe200078e00ff */
[----:B------:R-:W-:Y:S04]  /*204d0*/  HMMA.16816.F32 R4, R24, R22, R4 ;  /* 0x000000161804723c */ /* 0x000fe80000001804 */
[----:B------:R-:W-:-:S04]  /*204e0*/  SEL R20, R20, 0xffffffe0, !P1 ;  /* 0xffffffe014147807 */ /* 0x000fc80004800000 */
[----:B-1----:R-:W-:Y:S01]  /*204f0*/  HMMA.16816.F32 R172, R24, R28, R172 ;  /* 0x0000001c18ac723c */ /* 0x002fe200000018ac */
[----:B------:R-:W-:-:S05]  /*20500*/  IMAD R165, R20, 0x2, R214 ;  /* 0x0000000214a57824 */ /* 0x000fca00078e02d6 */
[----:B------:R-:W1:Y:S02]  /*20510*/  LDSM.16.M88.4 R20, [R165] ;  /* 0x00000000a514783b */ /* 0x000e640000000200 */
[C---:B------:R-:W-:Y:S02]  /*20520*/  HMMA.16816.F32 R168, R24.reuse, R30, R168 ;  /* 0x0000001e18a8723c */ /* 0x040fe400000018a8 */
[----:B------:R-:W3:Y:S06]  /*20530*/  LDSM.16.M88.4 R28, [R211+0x9000] ;  /* 0x00900000d31c783b */ /* 0x000eec0000000200 */
[C---:B--2---:R-:W-:Y:S08]  /*20540*/  HMMA.16816.F32 R180, R24.reuse, R32, R180 ;  /* 0x0000002018b4723c */ /* 0x044ff000000018b4 */
[----:B------:R-:W-:Y:S01]  /*20550*/  HMMA.16816.F32 R176, R24, R34, R176 ;  /* 0x0000002218b0723c */ /* 0x000fe200000018b0 */
[----:B------:R-:W2:Y:S04]  /*20560*/  LDSM.16.M88.4 R32, [R211+0x8800] ;  /* 0x00880000d320783b */ /* 0x000ea80000000200 */
[----:B------:R-:W5:Y:S03]  /*20570*/  LDSM.16.M88.4 R24, [R211+0x9800] ;  /* 0x00980000d318783b */ /* 0x000f660000000200 */
[C---:B-1----:R-:W-:Y:S08]  /*20580*/  HMMA.16816.F32 R16, R20.reuse, R184, R16 ;  /* 0x000000b81410723c */ /* 0x042ff00000001810 */
[C---:B---3--:R-:W-:Y:S08]  /*20590*/  HMMA.16816.F32 R180, R20.reuse, R28, R180 ;  /* 0x0000001c14b4723c */ /* 0x048ff000000018b4 */
[C---:B------:R-:W-:Y:S01]  /*205a0*/  HMMA.16816.F32 R176, R20.reuse, R30, R176 ;  /* 0x0000001e14b0723c */ /* 0x040fe200000018b0 */
[----:B------:R-:W1:Y:S07]  /*205b0*/  LDSM.16.M88.4 R28, [R2] ;  /* 0x00000000021c783b */ /* 0x000e6e0000000200 */
[C---:B------:R-:W-:Y:S01]  /*205c0*/  HMMA.16816.F32 R12, R20.reuse, R186, R12 ;  /* 0x000000ba140c723c */ /* 0x040fe2000000180c */
[----:B------:R-:W3:Y:S07]  /*205d0*/  LDSM.16.M88.4 R184, [R207+0x1000] ;  /* 0x00100000cfb8783b */ /* 0x000eee0000000200 */
[C---:B--2---:R-:W-:Y:S08]  /*205e0*/  HMMA.16816.F32 R8, R20.reuse, R32, R8 ;  /* 0x000000201408723c */ /* 0x044ff00000001808 */
[C---:B------:R-:W-:Y:S01]  /*205f0*/  HMMA.16816.F32 R4, R20.reuse, R34, R4 ;  /* 0x000000221404723c */ /* 0x040fe20000001804 */
[----:B------:R-:W2:Y:S07]  /*20600*/  LDSM.16.M88.4 R32, [R207+0x1800] ;  /* 0x00180000cf20783b */ /* 0x000eae0000000200 */
[C---:B-----5:R-:W-:Y:S08]  /*20610*/  HMMA.16816.F32 R172, R20.reuse, R24, R172 ;  /* 0x0000001814ac723c */ /* 0x060ff000000018ac */
[----:B------:R-:W-:Y:S01]  /*20620*/  HMMA.16816.F32 R168, R20, R26, R168 ;  /* 0x0000001a14a8723c */ /* 0x000fe200000018a8 */
[----:B------:R-:W-:Y:S04]  /*20630*/  LDSM.16.M88.4 R24, [R214+0x2000] ;  /* 0x00200000d618783b */ /* 0x000fe80000000200 */
[----:B------:R-:W5:Y:S03]  /*20640*/  LDSM.16.M88.4 R20, [R213+0xa000] ;  /* 0x00a00000d514783b */ /* 0x000f660000000200 */
[C---:B-1----:R-:W-:Y:S08]  /*20650*/  HMMA.16816.F32 R16, R28.reuse, R192, R16 ;  /* 0x000000c01c10723c */ /* 0x042ff00000001810 */
[C---:B------:R-:W-:Y:S01]  /*20660*/  HMMA.16816.F32 R12, R28.reuse, R194, R12 ;  /* 0x000000c21c0c723c */ /* 0x040fe2000000180c */
[----:B------:R-:W-:Y:S07]  /*20670*/  LDSM.16.M88.4 R192, [R205] ;  /* 0x00000000cdc0783b */ /* 0x000fee0000000200 */
[C---:B------:R-:W-:Y:S08]  /*20680*/  HMMA.16816.F32 R8, R28.reuse, R188, R8 ;  /* 0x000000bc1c08723c */ /* 0x040ff00000001808 */
[C---:B------:R-:W-:Y:S01]  /*20690*/  HMMA.16816.F32 R4, R28.reuse, R190, R4 ;  /* 0x000000be1c04723c */ /* 0x040fe20000001804 */
[----:B------:R-:W1:Y:S07]  /*206a0*/  LDSM.16.M88.4 R188, [R213+0xa800] ;  /* 0x00a80000d5bc783b */ /* 0x000e6e0000000200 */
[C---:B---3--:R-:W-:Y:S08]  /*206b0*/  HMMA.16816.F32 R180, R28.reuse, R184, R180 ;  /* 0x000000b81cb4723c */ /* 0x048ff000000018b4 */
[C---:B------:R-:W-:Y:S01]  /*206c0*/  HMMA.16816.F32 R176, R28.reuse, R186, R176 ;  /* 0x000000ba1cb0723c */ /* 0x040fe200000018b0 */
[----:B------:R-:W3:Y:S07]  /*206d0*/  LDSM.16.M88.4 R184, [R213+0xb000] ;  /* 0x00b00000d5b8783b */ /* 0x000eee0000000200 */
[C---:B--2---:R-:W-:Y:S08]  /*206e0*/  HMMA.16816.F32 R172, R28.reuse, R32, R172 ;  /* 0x000000201cac723c */ /* 0x044ff000000018ac */
[----:B------:R-:W-:Y:S01]  /*206f0*/  HMMA.16816.F32 R168, R28, R34, R168 ;  /* 0x000000221ca8723c */ /* 0x000fe200000018a8 */
[----:B------:R-:W2:Y:S04]  /*20700*/  LDSM.16.M88.4 R32, [R213+0xb800] ;  /* 0x00b80000d520783b */ /* 0x000ea80000000200 */
[----:B------:R-:W-:Y:S03]  /*20710*/  LDSM.16.M88.4 R28, [R166+0x2000] ;  /* 0x00200000a61c783b */ /* 0x000fe60000000200 */
[C---:B-----5:R-:W-:Y:S08]  /*20720*/  HMMA.16816.F32 R16, R24.reuse, R20, R16 ;  /* 0x000000141810723c */ /* 0x060ff00000001810 */
[C---:B------:R-:W-:Y:S01]  /*20730*/  HMMA.16816.F32 R12, R24.reuse, R22, R12 ;  /* 0x00000016180c723c */ /* 0x040fe2000000180c */
[----:B------:R-:W5:Y:S07]  /*20740*/  LDSM.16.M88.4 R20, [R206] ;  /* 0x00000000ce14783b */ /* 0x000f6e0000000200 */
[C---:B-1----:R-:W-:Y:S08]  /*20750*/  HMMA.16816.F32 R8, R24.reuse, R188, R8 ;  /* 0x000000bc1808723c */ /* 0x042ff00000001808 */
[C---:B------:R-:W-:Y:S01]  /*20760*/  HMMA.16816.F32 R4, R24.reuse, R190, R4 ;  /* 0x000000be1804723c */ /* 0x040fe20000001804 */
[----:B------:R-:W1:Y:S07]  /*20770*/  LDSM.16.M88.4 R188, [R204] ;  /* 0x00000000ccbc783b */ /* 0x000e6e0000000200 */
[C---:B---3--:R-:W-:Y:S08]  /*20780*/  HMMA.16816.F32 R180, R24.reuse, R184, R180 ;  /* 0x000000b818b4723c */ /* 0x048ff000000018b4 */
[C---:B------:R-:W-:Y:S01]  /*20790*/  HMMA.16816.F32 R176, R24.reuse, R186, R176 ;  /* 0x000000ba18b0723c */ /* 0x040fe200000018b0 */
[----:B------:R-:W3:Y:S07]  /*207a0*/  LDSM.16.M88.4 R184, [R203] ;  /* 0x00000000cbb8783b */ /* 0x000eee0000000200 */
[C---:B--2---:R-:W-:Y:S08]  /*207b0*/  HMMA.16816.F32 R172, R24.reuse, R32, R172 ;  /* 0x0000002018ac723c */ /* 0x044ff000000018ac */
[----:B------:R-:W-:Y:S01]  /*207c0*/  HMMA.16816.F32 R168, R24, R34, R168 ;  /* 0x0000002218a8723c */ /* 0x000fe200000018a8 */
[----:B------:R-:W-:Y:S04]  /*207d0*/  LDSM.16.M88.4 R32, [R165+0x2000] ;  /* 0x00200000a520783b */ /* 0x000fe80000000200 */
[----:B------:R-:W2:Y:S03]  /*207e0*/  LDSM.16.M88.4 R24, [R211+0xa000] ;  /* 0x00a00000d318783b */ /* 0x000ea60000000200 */
[C---:B-----5:R-:W-:Y:S08]  /*207f0*/  HMMA.16816.F32 R16, R28.reuse, R20, R16 ;  /* 0x000000141c10723c */ /* 0x060ff00000001810 */
[C---:B------:R-:W-:Y:S01]  /*20800*/  HMMA.16816.F32 R12, R28.reuse, R22, R12 ;  /* 0x000000161c0c723c */ /* 0x040fe2000000180c */
[----:B------:R-:W5:Y:S07]  /*20810*/  LDSM.16.M88.4 R20, [R211+0xa800] ;  /* 0x00a80000d314783b */ /* 0x000f6e0000000200 */
        /* <DEDUP_REMOVED lines=13> */
[C---:B-----5:R-:W-:Y:S08]  /*208f0*/  HMMA.16816.F32 R8, R32.reuse, R20, R8 ;  /* 0x000000142008723c */ /* 0x060ff00000001808 */
[C---:B------:R-:W-:Y:S01]  /*20900*/  HMMA.16816.F32 R4, R32.reuse, R22, R4 ;  /* 0x000000162004723c */ /* 0x040fe20000001804 */
[----:B------:R-:W5:Y:S07]  /*20910*/  LDSM.16.M88.4 R20, [R207+0x2800] ;  /* 0x00280000cf14783b */ /* 0x000f6e0000000200 */
        /* <DEDUP_REMOVED lines=23> */
[C---:B-----5:R-:W-:Y:S08]  /*20a90*/  HMMA.16816.F32 R8, R184.reuse, R20, R8 ;  /* 0x00000014b808723c */ /* 0x060ff00000001808 */
[C---:B------:R-:W-:Y:S01]  /*20aa0*/  HMMA.16816.F32 R4, R184.reuse, R22, R4 ;  /* 0x00000016b804723c */ /* 0x040fe20000001804 */
[----:B------:R-:W5:Y:S07]  /*20ab0*/  LDSM.16.M88.4 R20, [R200] ;  /* 0x00000000c814783b */ /* 0x000f6e0000000200 */
[C---:B------:R-:W-:Y:S08]  /*20ac0*/  HMMA.16816.F32 R180, R184.reuse, R192, R180 ;  /* 0x000000c0b8b4723c */ /* 0x040ff000000018b4 */
[C---:B------:R-:W-:Y:S01]  /*20ad0*/  HMMA.16816.F32 R176, R184.reuse, R194, R176 ;  /* 0x000000c2b8b0723c */ /* 0x040fe200000018b0 */
[----:B------:R-:W-:Y:S07]  /*20ae0*/  LDSM.16.M88.4 R192, [R207+0x4800] ;  /* 0x00480000cfc0783b */ /* 0x000fee0000000200 */
[C---:B-1----:R-:W-:Y:S08]  /*20af0*/  HMMA.16816.F32 R172, R184.reuse, R188, R172 ;  /* 0x000000bcb8ac723c */ /* 0x042ff000000018ac */
[----:B------:R-:W-:Y:S01]  /*20b00*/  HMMA.16816.F32 R168, R184, R190, R168 ;  /* 0x000000beb8a8723c */ /* 0x000fe200000018a8 */
[----:B------:R-:W1:Y:S04]  /*20b10*/  LDSM.16.M88.4 R184, [R199] ;  /* 0x00000000c7b8783b */ /* 0x000e680000000200 */
[----:B------:R-:W-:Y:S03]  /*20b20*/  LDSM.16.M88.4 R188, [R213+0xe800] ;  /* 0x00e80000d5bc783b */ /* 0x000fe60000000200 */
[C---:B---3--:R-:W-:Y:S08]  /*20b30*/  HMMA.16816.F32 R16, R32.reuse, R28, R16 ;  /* 0x0000001c2010723c */ /* 0x048ff00000001810 */
[C---:B------:R-:W-:Y:S01]  /*20b40*/  HMMA.16816.F32 R12, R32.reuse, R30, R12 ;  /* 0x0000001e200c723c */ /* 0x040fe2000000180c */
[----:B------:R-:W-:Y:S07]  /*20b50*/  LDSM.16.M88.4 R28, [R165+0x4000] ;  /* 0x00400000a51c783b */ /* 0x000fee0000000200 */
[C---:B--2---:R-:W-:Y:S08]  /*20b60*/  HMMA.16816.F32 R8, R32.reuse, R24, R8 ;  /* 0x000000182008723c */ /* 0x044ff00000001808 */
[C---:B------:R-:W-:Y:S01]  /*20b70*/  HMMA.16816.F32 R4, R32.reuse, R26, R4 ;  /* 0x0000001a2004723c */ /* 0x040fe20000001804 */
[----:B------:R-:W2:Y:S07]  /*20b80*/  LDSM.16.M88.4 R24, [R211+0xc000] ;  /* 0x00c00000d318783b */ /* 0x000eae0000000200 */
[C---:B-----5:R-:W-:Y:S08]  /*20b90*/  HMMA.16816.F32 R180, R32.reuse, R20, R180 ;  /* 0x0000001420b4723c */ /* 0x060ff000000018b4 */
[C---:B------:R-:W-:Y:S01]  /*20ba0*/  HMMA.16816.F32 R176, R32.reuse, R22, R176 ;  /* 0x0000001620b0723c */ /* 0x040fe200000018b0 */
[----:B------:R-:W3:Y:S07]  /*20bb0*/  LDSM.16.M88.4 R20, [R211+0xc800] ;  /* 0x00c80000d314783b */ /* 0x000eee0000000200 */
[C---:B-1----:R-:W-:Y:S08]  /*20bc0*/  HMMA.16816.F32 R172, R32.reuse, R184, R172 ;  /* 0x000000b820ac723c */ /* 0x042ff000000018ac */
[----:B------:R-:W-:Y:S01]  /*20bd0*/  HMMA.16816.F32 R168, R32, R186, R168 ;  /* 0x000000ba20a8723c */ /* 0x000fe200000018a8 */
[----:B------:R-:W1:Y:S04]  /*20be0*/  LDSM.16.M88.4 R184, [R211+0xd000] ;  /* 0x00d00000d3b8783b */ /* 0x000e680000000200 */
[----:B------:R-:W5:Y:S03]  /*20bf0*/  LDSM.16.M88.4 R32, [R211+0xd800] ;  /* 0x00d80000d320783b */ /* 0x000f660000000200 */
[C---:B--2---:R-:W-:Y:S08]  /*20c00*/  HMMA.16816.F32 R16, R28.reuse, R24, R16 ;  /* 0x000000181c10723c */ /* 0x044ff00000001810 */
[C---:B------:R-:W-:Y:S01]  /*20c10*/  HMMA.16816.F32 R12, R28.reuse, R26, R12 ;  /* 0x0000001a1c0c723c */ /* 0x040fe2000000180c */
[----:B------:R-:W-:Y:S07]  /*20c20*/  LDSM.16.M88.4 R24, [R2+0x4000] ;  /* 0x004000000218783b */ /* 0x000fee0000000200 */
[C---:B---3--:R-:W-:Y:S08]  /*20c30*/  HMMA.16816.F32 R8, R28.reuse, R20, R8 ;  /* 0x000000141c08723c */ /* 0x048ff00000001808 */
[C---:B------:R-:W-:Y:S01]  /*20c40*/  HMMA.16816.F32 R4, R28.reuse, R22, R4 ;  /* 0x000000161c04723c */ /* 0x040fe20000001804 */
[----:B------:R-:W2:Y:S07]  /*20c50*/  LDSM.16.M88.4 R20, [R207+0x4000] ;  /* 0x00400000cf14783b */ /* 0x000eae0000000200 */
[C---:B-1----:R-:W-:Y:S08]  /*20c60*/  HMMA.16816.F32 R180, R28.reuse, R184, R180 ;  /* 0x000000b81cb4723c */ /* 0x042ff000000018b4 */
[C---:B------:R-:W-:Y:S01]  /*20c70*/  HMMA.16816.F32 R176, R28.reuse, R186, R176 ;  /* 0x000000ba1cb0723c */ /* 0x040fe200000018b0 */
[----:B------:R-:W1:Y:S07]  /*20c80*/  LDSM.16.M88.4 R184, [R207+0x5000] ;  /* 0x00500000cfb8783b */ /* 0x000e6e0000000200 */
[C---:B-----5:R-:W-:Y:S08]  /*20c90*/  HMMA.16816.F32 R172, R28.reuse, R32, R172 ;  /* 0x000000201cac723c */ /* 0x060ff000000018ac */
        /* <DEDUP_REMOVED lines=15> */
[----:B------:R-:W5:Y:S03]  /*20d90*/  LDSM.16.M88.4 R24, [R198] ;  /* 0x00000000c618783b */ /* 0x000f660000000200 */
[C---:B--2---:R-:W-:Y:S08]  /*20da0*/  HMMA.16816.F32 R16, R28.reuse, R20, R16 ;  /* 0x000000141c10723c */ /* 0x044ff00000001810 */
[C---:B------:R-:W-:Y:S01]  /*20db0*/  HMMA.16816.F32 R12, R28.reuse, R22, R12 ;  /* 0x000000161c0c723c */ /* 0x040fe2000000180c */
[----:B------:R-:W2:Y:S07]  /*20dc0*/  LDSM.16.M88.4 R20, [R197] ;  /* 0x00000000c514783b */ /* 0x000eae0000000200 */
[C---:B------:R-:W-:Y:S08]  /*20dd0*/  HMMA.16816.F32 R8, R28.reuse, R188, R8 ;  /* 0x000000bc1c08723c */ /* 0x040ff00000001808 */
[C---:B------:R-:W-:Y:S01]  /*20de0*/  HMMA.16816.F32 R4, R28.reuse, R190, R4 ;  /* 0x000000be1c04723c */ /* 0x040fe20000001804 */
[----:B------:R-:W-:Y:S07]  /*20df0*/  LDSM.16.M88.4 R188, [R196] ;  /* 0x00000000c4bc783b */ /* 0x000fee0000000200 */
[C---:B-1----:R-:W-:Y:S08]  /*20e00*/  HMMA.16816.F32 R180, R28.reuse, R184, R180 ;  /* 0x000000b81cb4723c */ /* 0x042ff000000018b4 */
[C---:B------:R-:W-:Y:S01]  /*20e10*/  HMMA.16816.F32 R176, R28.reuse, R186, R176 ;  /* 0x000000ba1cb0723c */ /* 0x040fe200000018b0 */
[----:B------:R-:W1:Y:S07]  /*20e20*/  LDSM.16.M88.4 R184, [R167] ;  /* 0x00000000a7b8783b */ /* 0x000e6e0000000200 */
[C---:B---3--:R-:W-:Y:S08]  /*20e30*/  HMMA.16816.F32 R172, R28.reuse, R32, R172 ;  /* 0x000000201cac723c */ /* 0x048ff000000018ac */
[----:B------:R-:W-:Y:S01]  /*20e40*/  HMMA.16816.F32 R168, R28, R34, R168 ;  /* 0x000000221ca8723c */ /* 0x000fe200000018a8 */
[----:B------:R-:W-:Y:S04]  /*20e50*/  LDSM.16.M88.4 R32, [R165+0x6000] ;  /* 0x00600000a520783b */ /* 0x000fe80000000200 */
[----:B------:R-:W3:Y:S03]  /*20e60*/  LDSM.16.M88.4 R28, [R211+0xe000] ;  /* 0x00e00000d31c783b */ /* 0x000ee60000000200 */
[C---:B-----5:R-:W-:Y:S08]  /*20e70*/  HMMA.16816.F32 R16, R192.reuse, R24, R16 ;  /* 0x00000018c010723c */ /* 0x060ff00000001810 */
[C---:B------:R-:W-:Y:S01]  /*20e80*/  HMMA.16816.F32 R12, R192.reuse, R26, R12 ;  /* 0x0000001ac00c723c */ /* 0x040fe2000000180c */
[----:B------:R-:W5:Y:S07]  /*20e90*/  LDSM.16.M88.4 R24, [R211+0xe800] ;  /* 0x00e80000d318783b */ /* 0x000f6e0000000200 */
[C---:B--2---:R-:W-:Y:S08]  /*20ea0*/  HMMA.16816.F32 R8, R192.reuse, R20, R8 ;  /* 0x00000014c008723c */ /* 0x044ff00000001808 */
[C---:B------:R-:W-:Y:S01]  /*20eb0*/  HMMA.16816.F32 R4, R192.reuse, R22, R4 ;  /* 0x00000016c004723c */ /* 0x040fe20000001804 */
[----:B------:R-:W-:Y:S07]  /*20ec0*/  LDSM.16.M88.4 R20, [R211+0xf000] ;  /* 0x00f00000d314783b */ /* 0x000fee0000000200 */
[C---:B-1----:R-:W-:Y:S08]  /*20ed0*/  HMMA.16816.F32 R172, R192.reuse, R184, R172 ;  /* 0x000000b8c0ac723c */ /* 0x042ff000000018ac */
[----:B------:R-:W-:Y:S01]  /*20ee0*/  HMMA.16816.F32 R168, R192, R186, R168 ;  /* 0x000000bac0a8723c */ /* 0x000fe200000018a8 */
[----:B------:R-:W-:Y:S07]  /*20ef0*/  LDSM.16.M88.4 R184, [R2+0x6000] ;  /* 0x0060000002b8783b */ /* 0x000fee0000000200 */
[C---:B---3--:R-:W-:Y:S08]  /*20f00*/  HMMA.16816.F32 R16, R32.reuse, R28, R16 ;  /* 0x0000001c2010723c */ /* 0x048ff00000001810 */
[C---:B------:R-:W-:Y:S01]  /*20f10*/  HMMA.16816.F32 R12, R32.reuse, R30, R12 ;  /* 0x0000001e200c723c */ /* 0x040fe2000000180c */
[----:B------:R-:W1:Y:S07]  /*20f20*/  LDSM.16.M88.4 R28, [R207+0x6000] ;  /* 0x00600000cf1c783b */ /* 0x000e6e0000000200 */
[C---:B-----5:R-:W-:Y:S08]  /*20f30*/  HMMA.16816.F32 R8, R32.reuse, R24, R8 ;  /* 0x000000182008723c */ /* 0x060ff00000001808 */
[----:B------:R-:W-:Y:S01]  /*20f40*/  HMMA.16816.F32 R4, R32, R26, R4 ;  /* 0x0000001a2004723c */ /* 0x000fe20000001804 */
[----:B------:R-:W2:Y:S07]  /*20f50*/  LDSM.16.M88.4 R24, [R211+0xf800] ;  /* 0x00f80000d318783b */ /* 0x000eae0000000200 */
[C---:B------:R-:W-:Y:S08]  /*20f60*/  HMMA.16816.F32 R180, R192.reuse, R188, R180 ;  /* 0x000000bcc0b4723c */ /* 0x040ff000000018b4 */
[----:B------:R-:W-:Y:S08]  /*20f70*/  HMMA.16816.F32 R176, R192, R190, R176 ;  /* 0x000000bec0b0723c */ /* 0x000ff000000018b0 */
[----:B-1----:R-:W-:Y:S08]  /*20f80*/  HMMA.16816.F32 R16, R184, R28, R16 ;  /* 0x0000001cb810723c */ /* 0x002ff00000001810 */
[C---:B------:R-:W-:Y:S08]  /*20f90*/  HMMA.16816.F32 R180, R32.reuse, R20, R180 ;  /* 0x0000001420b4723c */ /* 0x040ff000000018b4 */
[C---:B------:R-:W-:Y:S01]  /*20fa0*/  HMMA.16816.F32 R176, R32.reuse, R22, R176 ;  /* 0x0000001620b0723c */ /* 0x040fe200000018b0 */
[----:B------:R-:W1:Y:S07]  /*20fb0*/  LDSM.16.M88.4 R20, [R207+0x6800] ;  /* 0x00680000cf14783b */ /* 0x000e6e0000000200 */
[C---:B--2---:R-:W-:Y:S08]  /*20fc0*/  HMMA.16816.F32 R172, R32.reuse, R24, R172 ;  /* 0x0000001820ac723c */ /* 0x044ff000000018ac */
[----:B------:R-:W-:Y:S01]  /*20fd0*/  HMMA.16816.F32 R168, R32, R26, R168 ;  /* 0x0000001a20a8723c */ /* 0x000fe200000018a8 */
[----:B------:R-:W2:Y:S07]  /*20fe0*/  LDSM.16.M88.4 R24, [R207+0x7000] ;  /* 0x00700000cf18783b */ /* 0x000eae0000000200 */
[----:B------:R-:W-:Y:S01]  /*20ff0*/  HMMA.16816.F32 R12, R184, R30, R12 ;  /* 0x0000001eb80c723c */ /* 0x000fe2000000180c */
[----:B------:R-:W3:Y:S01]  /*21000*/  LDSM.16.M88.4 R28, [R207+0x7800] ;  /* 0x00780000cf1c783b */ /* 0x000ee20000000200 */
[----:B------:R-:W-:Y:S01]  /*21010*/  IMAD.SHL.U32 R0, R0, 0x2, RZ ;  /* 0x0000000200007824 */ /* 0x000fe200078e00ff */
[----:B------:R-:W-:-:S04]  /*21020*/  DEPBAR.LE SB0, 0x0 ;  /* 0x000080000000791a */ /* 0x000fc80000000000 */
[----:B------:R-:W-:-:S05]  /*21030*/  LOP3.LUT R0, R0, 0x6, RZ, 0xc0, !PT ;  /* 0x0000000600007812 */ /* 0x000fca00078ec0ff */
[----:B------:R-:W-:-:S04]  /*21040*/  IMAD R0, R237, 0x40, R0 ;  /* 0x00000040ed007824 */ /* 0x000fc800078e0200 */
[----:B------:R-:W-:Y:S01]  /*21050*/  IMAD.IADD R2, R242, 0x1, -R0 ;  /* 0x00000001f2027824 */ /* 0x000fe200078e0a00 */
[----:B-1----:R-:W-:Y:S01]  /*21060*/  HMMA.16816.F32 R4, R184, R22, R4 ;  /* 0x00000016b804723c */ /* 0x002fe20000001804 */
[----:B----4-:R-:W-:-:S03]  /*21070*/  FMUL.FTZ R16, R16, R219 ;  /* 0x000000db10107220 */ /* 0x010fc60000410000 */
[----:B------:R-:W-:-:S03]  /*21080*/  IABS R2, R2 ;  /* 0x0000000200027213 */ /* 0x000fc60000000000 */
[----:B------:R-:W-:Y:S01]  /*21090*/  IMAD.IADD R22, R240, 0x1, -R0 ;  /* 0x00000001f0167824 */ /* 0x000fe200078e0a00 */
[C---:B------:R-:W-:Y:S07]  /*210a0*/  HMMA.16816.F32 R8, R184.reuse, R20, R8 ;  /* 0x00000014b808723c */ /* 0x040fee0000001808 */
[----:B------:R-:W-:Y:S01]  /*210b0*/  IADD3 R20, R0, 0x1, RZ ;  /* 0x0000000100147810 */ /* 0x000fe20007ffe0ff */
[----:B--2---:R-:W-:Y:S01]  /*210c0*/  HMMA.16816.F32 R180, R184, R24, R180 ;  /* 0x00000018b8b4723c */ /* 0x004fe200000018b4 */
[----:B------:R-:W-:Y:S01]  /*210d0*/  IMAD.MOV.U32 R21, RZ, RZ, R2 ;  /* 0x000000ffff157224 */ /* 0x000fe200078e0002 */
[----:B------:R-:W-:-:S02]  /*210e0*/  IABS R2, R22 ;  /* 0x0000001600027213 */ /* 0x000fc40000000000 */
[----:B------:R-:W-:-:S04]  /*210f0*/  IMAD.IADD R22, R242, 0x1, -R20 ;  /* 0x00000001f2167824 */ /* 0x000fc800078e0a14 */
[C---:B------:R-:W-:Y:S08]  /*21100*/  HMMA.16816.F32 R176, R184.reuse, R26, R176 ;  /* 0x0000001ab8b0723c */ /* 0x040ff000000018b0 */
[C---:B---3--:R-:W-:Y:S08]  /*21110*/  HMMA.16816.F32 R172, R184.reuse, R28, R172 ;  /* 0x0000001cb8ac723c */ /* 0x048ff000000018ac */
[----:B------:R-:W-:Y:S01]  /*21120*/  HMMA.16816.F32 R168, R184, R30, R168 ;  /* 0x0000001eb8a8723c */ /* 0x000fe200000018a8 */
[----:B------:R1:W-:Y:S01]  /*21130*/  MUFU.TANH R184, R16 ;  /* 0x0000001000b87308 */ /* 0x0003e20000002400 */
[----:B------:R-:W-:-:S07]  /*21140*/  IABS R22, R22 ;  /* 0x0000001600167213 */ /* 0x000fce0000000000 */
[----:B------:R-:W-:Y:S01]  /*21150*/  I2F R2, R2 ;  /* 0x0000000200027306 */ /* 0x000fe20000201400 */
[-C--:B-1----:R-:W-:Y:S02]  /*21160*/  FMUL.FTZ R16, R17, R219.reuse ;  /* 0x000000db11107220 */ /* 0x082fe40000410000 */
[----:B------:R-:W-:-:S06]  /*21170*/  FMUL.FTZ R17, R18, R219 ;  /* 0x000000db12117220 */ /* 0x000fcc0000410000 */
[----:B------:R-:W1:Y:S01]  /*21180*/  MUFU.TANH R17, R17 ;  /* 0x0000001100117308 */ /* 0x000e620000002400 */
[----:B------:R-:W-:Y:S01]  /*21190*/  IMAD.MOV.U32 R23, RZ, RZ, R22 ;  /* 0x000000ffff177224 */ /* 0x000fe200078e0016 */
[----:B------:R-:W-:Y:S01]  /*211a0*/  IADD3 R22, R0, 0x8, RZ ;  /* 0x0000000800167810 */ /* 0x000fe20007ffe0ff */
[----:B------:R-:W-:-:S04]  /*211b0*/  IMAD.IADD R24, R240, 0x1, -R20 ;  /* 0x00000001f0187824 */ /* 0x000fc800078e0a14 */
[----:B------:R-:W-:Y:S01]  /*211c0*/  IMAD.IADD R25, R242, 0x1, -R22 ;  /* 0x00000001f2197824 */ /* 0x000fe200078e0a16 */
[----:B------:R-:W2:Y:S01]  /*211d0*/  I2F R21, R21 ;  /* 0x0000001500157306 */ /* 0x000ea20000201400 */
[----:B------:R-:W-:-:S03]  /*211e0*/  IABS R24, R24 ;  /* 0x0000001800187213 */ /* 0x000fc60000000000 */
[----:B------:R-:W-:Y:S01]  /*211f0*/  IABS R25, R25 ;  /* 0x0000001900197213 */ /* 0x000fe20000000000 */
[----:B-1----:R-:W-:Y:S02]  /*21200*/  FFMA.FTZ R2, -R239, R2, R17 ;  /* 0x00000002ef027223 */ /* 0x002fe40000010111 */
[-C--:B------:R-:W-:Y:S01]  /*21210*/  FMUL.FTZ R17, R19, R219.reuse ;  /* 0x000000db13117220 */ /* 0x080fe20000410000 */
[----:B------:R-:W-:Y:S01]  /*21220*/  I2F R23, R23 ;  /* 0x0000001700177306 */ /* 0x000fe20000201400 */
[----:B------:R-:W-:Y:S01]  /*21230*/  IMAD.MOV.U32 R34, RZ, RZ, R25 ;  /* 0x000000ffff227224 */ /* 0x000fe200078e0019 */
[----:B------:R-:W-:Y:S01]  /*21240*/  IADD3 R29, R0, 0x19, RZ ;  /* 0x00000019001d7810 */ /* 0x000fe20007ffe0ff */
[----:B------:R-:W-:-:S05]  /*21250*/  FMUL.FTZ R12, R12, R219 ;  /* 0x000000db0c0c7220 */ /* 0x000fca0000410000 */
[----:B------:R-:W1:Y:S01]  /*21260*/  MUFU.TANH R16, R16 ;  /* 0x0000001000107308 */ /* 0x000e620000002400 */
[----:B------:R-:W-:Y:S02]  /*21270*/  IMAD.IADD R26, R240, 0x1, -R22 ;  /* 0x00000001f01a7824 */ /* 0x000fe400078e0a16 */
[----:B------:R-:W-:-:S05]  /*21280*/  IMAD.IADD R18, R242, 0x1, -R29 ;  /* 0x00000001f2127824 */ /* 0x000fca00078e0a1d */
[----:B------:R-:W-:Y:S01]  /*21290*/  I2F R24, R24 ;  /* 0x0000001800187306 */ /* 0x000fe20000201400 */
[----:B------:R-:W-:-:S07]  /*212a0*/  IADD3 R25, R0, 0x9, RZ ;  /* 0x0000000900197810 */ /* 0x000fce0007ffe0ff */
[----:B------:R-:W3:Y:S01]  /*212b0*/  MUFU.TANH R17, R17 ;  /* 0x0000001100117308 */ /* 0x000ee20000002400 */
[----:B------:R-:W-:Y:S02]  /*212c0*/  ISETP.GE.AND P1, PT, R0, R245, PT ;  /* 0x000000f50000720c */ /* 0x000fe40003f26270 */
[----:B------:R-:W-:-:S05]  /*212d0*/  IABS R33, R26 ;  /* 0x0000001a00217213 */ /* 0x000fca0000000000 */
[----:B------:R-:W-:Y:S01]  /*212e0*/  I2F R34, R34 ;  /* 0x0000002200227306 */ /* 0x000fe20000201400 */
[----:B------:R-:W-:Y:S01]  /*212f0*/  IABS R18, R18 ;  /* 0x0000001200127213 */ /* 0x000fe20000000000 */
[----:B------:R-:W-:-:S06]  /*21300*/  IMAD.IADD R35, R240, 0x1, -R25 ;  /* 0x00000001f0237824 */ /* 0x000fcc00078e0a19 */
[----:B------:R-:W4:Y:S01]  /*21310*/  MUFU.TANH R12, R12 ;  /* 0x0000000c000c7308 */ /* 0x000f220000002400 */
[----:B--2---:R-:W-:Y:S01]  /*21320*/  FFMA.FTZ R21, -R239, R21, R184 ;  /* 0x00000015ef157223 */ /* 0x004fe200000101b8 */
[----:B------:R-:W-:Y:S01]  /*21330*/  ISETP.GE.OR P1, PT, R0, R241, !P1 ;  /* 0x000000f10000720c */ /* 0x000fe20004f26670 */
[-C--:B------:R-:W-:Y:S02]  /*21340*/  FMUL.FTZ R14, R14, R219.reuse ;  /* 0x000000db0e0e7220 */ /* 0x080fe40000410000 */
[----:B------:R-:W-:Y:S02]  /*21350*/  IMAD.IADD R26, R242, 0x1, -R25 ;  /* 0x00000001f21a7824 */ /* 0x000fe400078e0a19 */
[----:B------:R-:W-:Y:S01]  /*21360*/  FMUL.FTZ R13, R13, R219 ;  /* 0x000000db0d0d7220 */ /* 0x000fe20000410000 */
[----:B------:R-:W-:Y:S01]  /*21370*/  I2F R184, R18 ;  /* 0x0000001200b87306 */ /* 0x000fe20000201400 */
[C---:B------:R-:W-:Y:S01]  /*21380*/  IADD3 R28, R0.reuse, 0x11, RZ ;  /* 0x00000011001c7810 */ /* 0x040fe20007ffe0ff */
[----:B-1----:R-:W-:Y:S01]  /*21390*/  FFMA.FTZ R23, -R239, R23, R16 ;  /* 0x00000017ef177223 */ /* 0x002fe20000010110 */
[----:B------:R-:W-:-:S02]  /*213a0*/  IADD3 R166, R0, 0x10, RZ ;  /* 0x0000001000a67810 */ /* 0x000fc40007ffe0ff */
[----:B------:R-:W-:Y:S02]  /*213b0*/  IABS R35, R35 ;  /* 0x0000002300237213 */ /* 0x000fe40000000000 */
[----:B------:R-:W-:Y:S01]  /*213c0*/  FSEL R16, R21, -INF , !P1 ;  /* 0xff80000015107808 */ /* 0x000fe20004800000 */
[----:B------:R-:W-:Y:S01]  /*213d0*/  I2F R33, R33 ;  /* 0x0000002100217306 */ /* 0x000fe20000201400 */
[----:B------:R-:W-:Y:S02]  /*213e0*/  IABS R26, R26 ;  /* 0x0000001a001a7213 */ /* 0x000fe40000000000 */
[----:B------:R-:W-:-:S05]  /*213f0*/  ISETP.GE.AND P1, PT, R0, R244, PT ;  /* 0x000000f40000720c */ /* 0x000fca0003f26270 */
[----:B------:R-:W1:Y:S01]  /*21400*/  MUFU.TANH R18, R14 ;  /* 0x0000000e00127308 */ /* 0x000e620000002400 */
[----:B------:R-:W-:Y:S01]  /*21410*/  IMAD.IADD R32, R242, 0x1, -R28 ;  /* 0x00000001f2207824 */ /* 0x000fe200078e0a1c */
[----:B------:R-:W-:Y:S01]  /*21420*/  ISETP.GE.OR P1, PT, R0, R243, !P1 ;  /* 0x000000f30000720c */ /* 0x000fe20004f26670 */
[----:B------:R-:W-:-:S05]  /*21430*/  IMAD.IADD R165, R242, 0x1, -R166 ;  /* 0x00000001f2a57824 */ /* 0x000fca00078e0aa6 */
[----:B------:R3:W-:Y:S01]  /*21440*/  MUFU.TANH R19, R13 ;  /* 0x0000000d00137308 */ /* 0x0007e20000002400 */
[----:B------:R-:W-:Y:S01]  /*21450*/  IMAD.IADD R186, R240, 0x1, -R166 ;  /* 0x00000001f0ba7824 */ /* 0x000fe200078e0aa6 */
[C---:B------:R-:W-:Y:S02]  /*21460*/  ISETP.GE.AND P6, PT, R20.reuse, R245, PT ;  /* 0x000000f51400720c */ /* 0x040fe40003fc6270 */
[----:B------:R-:W-:-:S04]  /*21470*/  ISETP.GE.AND P2, PT, R20, R244, PT ;  /* 0x000000f41400720c */ /* 0x000fc80003f46270 */
[----:B------:R2:W-:Y:S01]  /*21480*/  I2F R185, R26 ;  /* 0x0000001a00b97306 */ /* 0x0005e20000201400 */
[----:B---3--:R-:W-:Y:S02]  /*21490*/  FFMA.FTZ R13, -R239, R24, R17 ;  /* 0x00000018ef0d7223 */ /* 0x008fe40000010111 */
[----:B------:R-:W-:-:S05]  /*214a0*/  FMUL.FTZ R17, R15, R219 ;  /* 0x000000db0f117220 */ /* 0x000fca0000410000 */
[----:B------:R-:W-:Y:S01]  /*214b0*/  I2F R35, R35 ;  /* 0x0000002300237306 */ /* 0x000fe20000201400 */
[----:B----4-:R-:W-:Y:S01]  /*214c0*/  FFMA.FTZ R15, -R239, R34, R12 ;  /* 0x00000022ef0f7223 */ /* 0x010fe2000001010c */
[----:B------:R-:W-:Y:S02]  /*214d0*/  IABS R32, R32 ;  /* 0x0000002000207213 */ /* 0x000fe40000000000 */
[----:B--2---:R-:W-:-:S04]  /*214e0*/  IADD3 R26, R0, 0x18, RZ ;  /* 0x00000018001a7810 */ /* 0x004fc80007ffe0ff */
[----:B------:R-:W2:Y:S01]  /*214f0*/  MUFU.TANH R12, R17 ;  /* 0x00000011000c7308 */ /* 0x000ea20000002400 */
[----:B------:R-:W-:Y:S01]  /*21500*/  FSEL R2, R2, -INF , !P1 ;  /* 0xff80000002027808 */ /* 0x000fe20004800000 */
[----:B------:R-:W-:Y:S01]  /*21510*/  FMUL.FTZ R9, R9, R219 ;  /* 0x000000db09097220 */ /* 0x000fe20000410000 */
[----:B------:R-:W-:Y:S01]  /*21520*/  IABS R165, R165 ;  /* 0x000000a500a57213 */ /* 0x000fe20000000000 */
[----:B------:R-:W-:Y:S01]  /*21530*/  IMAD.IADD R27, R242, 0x1, -R26 ;  /* 0x00000001f21b7824 */ /* 0x000fe200078e0a1a */
[----:B------:R-:W-:Y:S02]  /*21540*/  IABS R186, R186 ;  /* 0x000000ba00ba7213 */ /* 0x000fe40000000000 */
[----:B------:R-:W-:Y:S01]  /*21550*/  ISETP.GE.AND P1, PT, R22, R245, PT ;  /* 0x000000f51600720c */ /* 0x000fe20003f26270 */
[----:B------:R-:W-:Y:S01]  /*21560*/  FMUL.FTZ R8, R8, R219 ;  /* 0x000000db08087220 */ /* 0x000fe20000410000 */
[C---:B------:R-:W-:Y:S02]  /*21570*/  ISETP.GE.OR P6, PT, R20.reuse, R241, !P6 ;  /* 0x000000f11400720c */ /* 0x040fe400077c6670 */
[----:B------:R-:W-:Y:S01]  /*21580*/  ISETP.GE.OR P2, PT, R20, R243, !P2 ;  /* 0x000000f31400720c */ /* 0x000fe20005746670 */
[----:B------:R-:W-:Y:S01]  /*21590*/  FMUL.FTZ R20, R10, R219 ;  /* 0x000000db0a147220 */ /* 0x000fe20000410000 */
[----:B------:R-:W-:Y:S01]  /*215a0*/  ISETP.GE.OR P1, PT, R22, R241, !P1 ;  /* 0x000000f11600720c */ /* 0x000fe20004f26670 */
[----:B------:R-:W-:Y:S01]  /*215b0*/  IMAD.IADD R30, R240, 0x1, -R28 ;  /* 0x00000001f01e7824 */ /* 0x000fe200078e0a1c */
[----:B------:R-:W-:Y:S01]  /*215c0*/  I2F R32, R32 ;  /* 0x0000002000207306 */ /* 0x000fe20000201400 */
[----:B-1----:R-:W-:Y:S01]  /*215d0*/  FFMA.FTZ R33, -R239, R33, R18 ;  /* 0x00000021ef217223 */ /* 0x002fe20000010112 */
[----:B------:R-:W-:Y:S01]  /*215e0*/  IABS R27, R27 ;  /* 0x0000001b001b7213 */ /* 0x000fe20000000000 */
[----:B------:R-:W-:Y:S01]  /*215f0*/  FMUL.FTZ R11, R11, R219 ;  /* 0x000000db0b0b7220 */ /* 0x000fe20000410000 */
[----:B------:R-:W-:-:S04]  /*21600*/  FSEL R15, R15, -INF , !P1 ;  /* 0xff8000000f0f7808 */ /* 0x000fc80004800000 */
[----:B------:R-:W1:Y:S01]  /*21610*/  MUFU.TANH R9, R9 ;  /* 0x0000000900097308 */ /* 0x000e620000002400 */
[----:B------:R-:W-:Y:S01]  /*21620*/  IABS R30, R30 ;  /* 0x0000001e001e7213 */ /* 0x000fe20000000000 */
[----:B------:R-:W-:Y:S01]  /*21630*/  FMUL.FTZ R4, R4, R219 ;  /* 0x000000db04047220 */ /* 0x000fe20000410000 */
[----:B------:R-:W-:Y:S02]  /*21640*/  FSEL R14, R23, -INF , !P6 ;  /* 0xff800000170e7808 */ /* 0x000fe40007000000 */
[----:B------:R-:W-:-:S03]  /*21650*/  FSEL R13, R13, -INF , !P2 ;  /* 0xff8000000d0d7808 */ /* 0x000fc60005000000 */
[----:B------:R-:W-:Y:S01]  /*21660*/  I2F R165, R165 ;  /* 0x000000a500a57306 */ /* 0x000fe20000201400 */
[-C--:B------:R-:W-:Y:S02]  /*21670*/  ISETP.GE.AND P1, PT, R25, R244.reuse, PT ;  /* 0x000000f41900720c */ /* 0x080fe40003f26270 */
[----:B------:R-:W-:-:S05]  /*21680*/  ISETP.GE.AND P6, PT, R22, R244, PT ;  /* 0x000000f41600720c */ /* 0x000fca0003fc6270 */
[----:B------:R-:W-:Y:S01]  /*21690*/  I2F R186, R186 ;  /* 0x000000ba00ba7306 */ /* 0x000fe20000201400 */
[----:B------:R-:W-:Y:S01]  /*216a0*/  ISETP.GE.AND P2, PT, R25, R245, PT ;  /* 0x000000f51900720c */ /* 0x000fe20003f46270 */
[----:B--2---:R-:W-:-:S06]  /*216b0*/  FFMA.FTZ R12, -R239, R35, R12 ;  /* 0x00000023ef0c7223 */ /* 0x004fcc000001010c */
[----:B------:R-:W2:Y:S01]  /*216c0*/  MUFU.TANH R18, R8 ;  /* 0x0000000800127308 */ /* 0x000ea20000002400 */
[----:B------:R-:W-:-:S07]  /*216d0*/  IMAD.IADD R187, R240, 0x1, -R29 ;  /* 0x00000001f0bb7824 */ /* 0x000fce00078e0a1d */
[----:B------:R-:W3:Y:S01]  /*216e0*/  MUFU.TANH R17, R20 ;  /* 0x0000001400117308 */ /* 0x000ee20000002400 */
[----:B------:R-:W-:Y:S01]  /*216f0*/  ISETP.GE.OR P1, PT, R25, R243, !P1 ;  /* 0x000000f31900720c */ /* 0x000fe20004f26670 */
[----:B------:R-:W-:Y:S01]  /*21700*/  FFMA.FTZ R19, -R239, R185, R19 ;  /* 0x000000b9ef137223 */ /* 0x000fe20000010113 */
[----:B------:R-:W-:-:S05]  /*21710*/  ISETP.GE.OR P6, PT, R22, R243, !P6 ;  /* 0x000000f31600720c */ /* 0x000fca00077c6670 */
[----:B------:R4:W-:Y:S01]  /*21720*/  I2F R31, R27 ;  /* 0x0000001b001f7306 */ /* 0x0009e20000201400 */
[----:B------:R-:W-:Y:S02]  /*21730*/  ISETP.GE.OR P2, PT, R25, R241, !P2 ;  /* 0x000000f11900720c */ /* 0x000fe40005746670 */
[----:B------:R-:W-:-:S05]  /*21740*/  FSEL R12, R12, -INF , !P1 ;  /* 0xff8000000c0c7808 */ /* 0x000fca0004800000 */
[----:B------:R5:W-:Y:S01]  /*21750*/  MUFU.TANH R185, R4 ;  /* 0x0000000400b97308 */ /* 0x000be20000002400 */
[----:B------:R-:W-:Y:S01]  /*21760*/  IABS R187, R187 ;  /* 0x000000bb00bb7213 */ /* 0x000fe20000000000 */
[----:B----4-:R-:W-:-:S06]  /*21770*/  IMAD.IADD R27, R240, 0x1, -R26 ;  /* 0x00000001f01b7824 */ /* 0x010fcc00078e0a1a */
[----:B------:R-:W-:Y:S01]  /*21780*/  I2F R30, R30 ;  /* 0x0000001e001e7306 */ /* 0x000fe20000201400 */
[----:B------:R-:W-:Y:S02]  /*21790*/  FSEL R8, R33, -INF , !P6 ;  /* 0xff80000021087808 */ /* 0x000fe40007000000 */
[----:B------:R-:W-:Y:S01]  /*217a0*/  IABS R27, R27 ;  /* 0x0000001b001b7213 */ /* 0x000fe20000000000 */
[----:B-----5:R-:W-:-:S04]  /*217b0*/  FMUL.FTZ R4, R5, R219 ;  /* 0x000000db05047220 */ /* 0x020fc80000410000 */
[----:B------:R-:W4:Y:S01]  /*217c0*/  MUFU.TANH R11, R11 ;  /* 0x0000000b000b7308 */ /* 0x000f220000002400 */
[-C--:B------:R-:W-:Y:S01]  /*217d0*/  FMUL.FTZ R5, R6, R219.reuse ;  /* 0x000000db06057220 */ /* 0x080fe20000410000 */
[----:B------:R-:W-:Y:S01]  /*217e0*/  FSEL R10, R19, -INF , !P2 ;  /* 0xff800000130a7808 */ /* 0x000fe20005000000 */
[----:B------:R-:W-:Y:S01]  /*217f0*/  FMUL.FTZ R6, R7, R219 ;  /* 0x000000db07067220 */ /* 0x000fe20000410000 */
[-C--:B------:R-:W-:Y:S02]  /*21800*/  ISETP.GE.AND P1, PT, R28, R245.reuse, PT ;  /* 0x000000f51c00720c */ /* 0x080fe40003f26270 */
[----:B------:R-:W-:Y:S02]  /*21810*/  IADD3 R252, R0, 0x20, RZ ;  /* 0x0000002000fc7810 */ /* 0x000fe40007ffe0ff */
[C---:B------:R-:W-:Y:S02]  /*21820*/  ISETP.GE.AND P6, PT, R166.reuse, R245, PT ;  /* 0x000000f5a600720c */ /* 0x040fe40003fc6270 */
[----:B------:R-:W-:Y:S01]  /*21830*/  ISETP.GE.AND P2, PT, R166, R244, PT ;  /* 0x000000f4a600720c */ /* 0x000fe20003f46270 */
[C---:B-1----:R-:W-:Y:S01]  /*21840*/  FFMA.FTZ R9, -R239.reuse, R32, R9 ;  /* 0x00000020ef097223 */ /* 0x042fe20000010109 */
[----:B------:R-:W-:Y:S01]  /*21850*/  I2F R27, R27 ;  /* 0x0000001b001b7306 */ /* 0x000fe20000201400 */
[C---:B--2---:R-:W-:Y:S01]  /*21860*/  FFMA.FTZ R18, -R239.reuse, R165, R18 ;  /* 0x000000a5ef127223 */ /* 0x044fe20000010112 */
[-C--:B------:R-:W-:Y:S01]  /*21870*/  ISETP.GE.OR P1, PT, R28, R241.reuse, !P1 ;  /* 0x000000f11c00720c */ /* 0x080fe20004f26670 */
[----:B---3--:R-:W-:Y:S01]  /*21880*/  FFMA.FTZ R186, -R239, R186, R17 ;  /* 0x000000baefba7223 */ /* 0x008fe20000010111 */
[----:B------:R-:W-:Y:S01]  /*21890*/  ISETP.GE.OR P6, PT, R166, R241, !P6 ;  /* 0x000000f1a600720c */ /* 0x000fe200077c6670 */
[----:B------:R-:W-:Y:S01]  /*218a0*/  IMAD.IADD R20, R240, 0x1, -R252 ;  /* 0x00000001f0147824 */ /* 0x000fe200078e0afc */
[----:B------:R-:W-:-:S02]  /*218b0*/  ISETP.GE.OR P2, PT, R166, R243, !P2 ;  /* 0x000000f3a600720c */ /* 0x000fc40005746670 */
[----:B------:R-:W1:Y:S01]  /*218c0*/  MUFU.TANH R5, R5 ;  /* 0x0000000500057308 */ /* 0x000e620000002400 */
[----:B------:R-:W-:Y:S01]  /*218d0*/  FSEL R191, R9, -INF , !P1 ;  /* 0xff80000009bf7808 */ /* 0x000fe20004800000 */
[----:B------:R-:W-:Y:S01]  /*218e0*/  FMUL.FTZ R9, R182, R219 ;  /* 0x000000dbb6097220 */ /* 0x000fe20000410000 */
[----:B------:R-:W-:Y:S02]  /*218f0*/  IADD3 R220, R0, 0x21, RZ ;  /* 0x0000002100dc7810 */ /* 0x000fe40007ffe0ff */
[----:B------:R-:W-:-:S03]  /*21900*/  FSEL R192, R18, -INF , !P6 ;  /* 0xff80000012c07808 */ /* 0x000fc60007000000 */
[----:B------:R-:W-:Y:S01]  /*21910*/  I2F R187, R187 ;  /* 0x000000bb00bb7306 */ /* 0x000fe20000201400 */
[----:B------:R-:W-:Y:S02]  /*21920*/  FSEL R186, R186, -INF , !P2 ;  /* 0xff800000baba7808 */ /* 0x000fe40005000000 */
[----:B------:R-:W-:-:S05]  /*21930*/  ISETP.GE.AND P6, PT, R28, R244, PT ;  /* 0x000000f41c00720c */ /* 0x000fca0003fc6270 */
[----:B------:R-:W2:Y:S01]  /*21940*/  MUFU.TANH R4, R4 ;  /* 0x0000000400047308 */ /* 0x000ea20000002400 */
[----:B------:R-:W-:Y:S02]  /*21950*/  ISETP.GE.AND P2, PT, R26, R245, PT ;  /* 0x000000f51a00720c */ /* 0x000fe40003f46270 */
[----:B------:R-:W-:-:S05]  /*21960*/  IABS R20, R20 ;  /* 0x0000001400147213 */ /* 0x000fca0000000000 */
[----:B------:R-:W3:Y:S01]  /*21970*/  MUFU.TANH R6, R6 ;  /* 0x0000000600067308 */ /* 0x000ee20000002400 */
[C---:B----4-:R-:W-:Y:S01]  /*21980*/  FFMA.FTZ R11, -R239.reuse, R30, R11 ;  /* 0x0000001eef0b7223 */ /* 0x050fe2000001010b */
[----:B------:R-:W-:Y:S01]  /*21990*/  ISETP.GE.OR P6, PT, R28, R243, !P6 ;  /* 0x000000f31c00720c */ /* 0x000fe200077c6670 */
[----:B------:R-:W-:Y:S01]  /*219a0*/  FFMA.FTZ R31, -R239, R31, R185 ;  /* 0x0000001fef1f7223 */ /* 0x000fe200000101b9 */
[----:B------:R-:W-:Y:S01]  /*219b0*/  ISETP.GE.OR P2, PT, R26, R241, !P2 ;  /* 0x000000f11a00720c */ /* 0x000fe20005746670 */
[----:B------:R-:W-:Y:S01]  /*219c0*/  IMAD.IADD R19, R242, 0x1, -R220 ;  /* 0x00000001f2137824 */ /* 0x000fe200078e0adc */
[----:B------:R-:W-:Y:S02]  /*219d0*/  IADD3 R193, R0, 0x28, RZ ;  /* 0x0000002800c17810 */ /* 0x000fe40007ffe0ff */
[----:B------:R-:W-:Y:S01]  /*219e0*/  I2F R194, R20 ;  /* 0x0000001400c27306 */ /* 0x000fe20000201400 */
[----:B------:R-:W-:Y:S01]  /*219f0*/  ISETP.GE.AND P1, PT, R26, R244, PT ;  /* 0x000000f41a00720c */ /* 0x000fe20003f26270 */
[----:B------:R-:W-:Y:S01]  /*21a00*/  FMUL.FTZ R7, R181, R219 ;  /* 0x000000dbb5077220 */ /* 0x000fe20000410000 */
[----:B------:R-:W-:Y:S01]  /*21a10*/  FSEL R185, R11, -INF , !P6 ;  /* 0xff8000000bb97808 */ /* 0x000fe20007000000 */
[----:B------:R-:W-:Y:S01]  /*21a20*/  IMAD.IADD R32, R242, 0x1, -R252 ;  /* 0x00000001f2207824 */ /* 0x000fe200078e0afc */
[----:B------:R-:W-:-:S03]  /*21a30*/  FSEL R190, R31, -INF , !P2 ;  /* 0xff8000001fbe7808 */ /* 0x000fc60005000000 */
[----:B------:R-:W4:Y:S01]  /*21a40*/  MUFU.TANH R9, R9 ;  /* 0x0000000900097308 */ /* 0x000f220000002400 */
[----:B------:R-:W-:Y:S01]  /*21a50*/  IABS R18, R19 ;  /* 0x0000001300127213 */ /* 0x000fe20000000000 */
[----:B------:R-:W-:Y:S01]  /*21a60*/  IMAD.IADD R189, R242, 0x1, -R193 ;  /* 0x00000001f2bd7824 */ /* 0x000fe200078e0ac1 */
[----:B------:R-:W-:Y:S01]  /*21a70*/  ISETP.GE.AND P6, PT, R29, R245, PT ;  /* 0x000000f51d00720c */ /* 0x000fe20003fc6270 */
[----:B-1----:R-:W-:Y:S01]  /*21a80*/  FFMA.FTZ R5, -R239, R27, R5 ;  /* 0x0000001bef057223 */ /* 0x002fe20000010105 */
[----:B------:R-:W-:Y:S01]  /*21a90*/  ISETP.GE.AND P2, PT, R29, R244, PT ;  /* 0x000000f41d00720c */ /* 0x000fe20003f46270 */
[----:B------:R-:W-:Y:S01]  /*21aa0*/  IMAD.IADD R188, R240, 0x1, -R220 ;  /* 0x00000001f0bc7824 */ /* 0x000fe200078e0adc */
[----:B------:R-:W-:Y:S01]  /*21ab0*/  ISETP.GE.OR P1, PT, R26, R243, !P1 ;  /* 0x000000f31a00720c */ /* 0x000fe20004f26670 */
[----:B------:R-:W-:Y:S01]  /*21ac0*/  FMUL.FTZ R30, R180, R219 ;  /* 0x000000dbb41e7220 */ /* 0x000fe20000410000 */
[----:B------:R-:W-:Y:S01]  /*21ad0*/  IABS R32, R32 ;  /* 0x0000002000207213 */ /* 0x000fe20000000000 */
[C---:B--2---:R-:W-:Y:S01]  /*21ae0*/  FFMA.FTZ R184, -R239.reuse, R184, R4 ;  /* 0x000000b8efb87223 */ /* 0x044fe20000010104 */
[----:B------:R-:W-:Y:S01]  /*21af0*/  I2F R195, R18 ;  /* 0x0000001200c37306 */ /* 0x000fe20000201400 */
[----:B---3--:R-:W-:Y:S01]  /*21b00*/  FFMA.FTZ R11, -R239, R187, R6 ;  /* 0x000000bbef0b7223 */ /* 0x008fe20000010106 */
[C---:B------:R-:W-:Y:S01]  /*21b10*/  ISETP.GE.OR P6, PT, R29.reuse, R241, !P6 ;  /* 0x000000f11d00720c */ /* 0x040fe200077c6670 */
[----:B------:R-:W-:Y:S01]  /*21b20*/  IMAD.IADD R34, R240, 0x1, -R193 ;  /* 0x00000001f0227824 */ /* 0x000fe200078e0ac1 */
[----:B------:R-:W-:Y:S01]  /*21b30*/  ISETP.GE.OR P2, PT, R29, R243, !P2 ;  /* 0x000000f31d00720c */ /* 0x000fe20005746670 */
[----:B------:R-:W-:Y:S01]  /*21b40*/  FMUL.FTZ R6, R176, R219 ;  /* 0x000000dbb0067220 */ /* 0x000fe20000410000 */
[----:B------:R-:W-:-:S02]  /*21b50*/  IADD3 R166, R0, 0x29, RZ ;  /* 0x0000002900a67810 */ /* 0x000fc40007ffe0ff */
[----:B------:R-:W1:Y:S01]  /*21b60*/  MUFU.TANH R7, R7 ;  /* 0x0000000700077308 */ /* 0x000e620000002400 */
[----:B------:R-:W-:Y:S02]  /*21b70*/  IABS R189, R189 ;  /* 0x000000bd00bd7213 */ /* 0x000fe40000000000 */
[----:B------:R-:W-:Y:S01]  /*21b80*/  FSEL R176, R5, -INF , !P1 ;  /* 0xff80000005b07808 */ /* 0x000fe20004800000 */
[-C--:B------:R-:W-:Y:S01]  /*21b90*/  FMUL.FTZ R5, R177, R219.reuse ;  /* 0x000000dbb1057220 */ /* 0x080fe20000410000 */
[----:B------:R-:W-:Y:S01]  /*21ba0*/  IABS R188, R188 ;  /* 0x000000bc00bc7213 */ /* 0x000fe20000000000 */
[-C--:B------:R-:W-:Y:S01]  /*21bb0*/  FMUL.FTZ R183, R183, R219.reuse ;  /* 0x000000dbb7b77220 */ /* 0x080fe20000410000 */
[----:B------:R-:W-:Y:S01]  /*21bc0*/  IADD3 R28, R0, 0x30, RZ ;  /* 0x00000030001c7810 */ /* 0x000fe20007ffe0ff */
[----:B------:R-:W-:Y:S01]  /*21bd0*/  MUFU.TANH R30, R30 ;  /* 0x0000001e001e7308 */ /* 0x000fe20000002400 */
[----:B------:R-:W-:Y:S02]  /*21be0*/  FSEL R187, R184, -INF , !P6 ;  /* 0xff800000b8bb7808 */ /* 0x000fe40007000000 */
[----:B------:R-:W-:Y:S01]  /*21bf0*/  FSEL R177, R11, -INF , !P2 ;  /* 0xff8000000bb17808 */ /* 0x000fe20005000000 */
[----:B------:R-:W-:Y:S01]  /*21c00*/  FMUL.FTZ R11, R178, R219 ;  /* 0x000000dbb20b7220 */ /* 0x000fe20000410000 */
[----:B------:R-:W-:Y:S01]  /*21c10*/  IABS R34, R34 ;  /* 0x0000002200227213 */ /* 0x000fe20000000000 */
[----:B------:R-:W-:Y:S01]  /*21c20*/  IMAD.IADD R33, R240, 0x1, -R166 ;  /* 0x00000001f0217824 */ /* 0x000fe200078e0aa6 */
[----:B------:R-:W-:Y:S01]  /*21c30*/  ISETP.GE.AND P6, PT, R252, R244, PT ;  /* 0x000000f4fc00720c */ /* 0x000fe20003fc6270 */
[----:B------:R-:W2:Y:S01]  /*21c40*/  I2F R32, R32 ;  /* 0x0000002000207306 */ /* 0x000ea20000201400 */
[----:B----4-:R-:W-:Y:S01]  /*21c50*/  FFMA.FTZ R9, -R239, R194, R9 ;  /* 0x000000c2ef097223 */ /* 0x010fe20000010109 */
[----:B------:R-:W-:Y:S01]  /*21c60*/  IADD3 R25, R0, 0x31, RZ ;  /* 0x0000003100197810 */ /* 0x000fe20007ffe0ff */
[----:B------:R-:W-:Y:S01]  /*21c70*/  IMAD.IADD R35, R242, 0x1, -R28 ;  /* 0x00000001f2237824 */ /* 0x000fe200078e0a1c */
[----:B------:R-:W-:-:S04]  /*21c80*/  ISETP.GE.OR P6, PT, R252, R243, !P6 ;  /* 0x000000f3fc00720c */ /* 0x000fc800077c6670 */
[----:B------:R-:W-:Y:S01]  /*21c90*/  I2F R189, R189 ;  /* 0x000000bd00bd7306 */ /* 0x000fe20000201400 */
[----:B------:R-:W-:Y:S01]  /*21ca0*/  IABS R33, R33 ;  /* 0x0000002100217213 */ /* 0x000fe20000000000 */
[----:B------:R-:W-:Y:S01]  /*21cb0*/  IMAD.IADD R165, R242, 0x1, -R166 ;  /* 0x00000001f2a57824 */ /* 0x000fe200078e0aa6 */
[----:B------:R-:W-:-:S05]  /*21cc0*/  FSEL R180, R9, -INF , !P6 ;  /* 0xff80000009b47808 */ /* 0x000fca0007000000 */
[----:B------:R-:W3:Y:S01]  /*21cd0*/  MUFU.TANH R6, R6 ;  /* 0x0000000600067308 */ /* 0x000ee20000002400 */
[----:B------:R-:W-:Y:S01]  /*21ce0*/  FMUL.FTZ R179, R179, R219 ;  /* 0x000000dbb3b37220 */ /* 0x000fe20000410000 */
[----:B------:R-:W-:Y:S01]  /*21cf0*/  IABS R35, R35 ;  /* 0x0000002300237213 */ /* 0x000fe20000000000 */
[----:B------:R-:W-:-:S05]  /*21d00*/  FMUL.FTZ R9, R172, R219 ;  /* 0x000000dbac097220 */ /* 0x000fca0000410000 */
[----:B------:R-:W-:Y:S01]  /*21d10*/  I2F R188, R188 ;  /* 0x000000bc00bc7306 */ /* 0x000fe20000201400 */
[----:B------:R-:W-:Y:S01]  /*21d20*/  IMAD.IADD R24, R242, 0x1, -R25 ;  /* 0x00000001f2187824 */ /* 0x000fe200078e0a19 */
[----:B------:R-:W-:-:S06]  /*21d30*/  ISETP.GE.AND P2, PT, R220, R245, PT ;  /* 0x000000f5dc00720c */ /* 0x000fcc0003f46270 */
[----:B------:R3:W4:Y:S01]  /*21d40*/  MUFU.TANH R4, R183 ;  /* 0x000000b700047308 */ /* 0x0007220000002400 */
[----:B-1----:R-:W-:Y:S01]  /*21d50*/  FFMA.FTZ R184, -R239, R195, R7 ;  /* 0x000000c3efb87223 */ /* 0x002fe20000010107 */
[----:B------:R-:W-:-:S06]  /*21d60*/  IABS R165, R165 ;  /* 0x000000a500a57213 */ /* 0x000fcc0000000000 */
[----:B------:R-:W-:Y:S01]  /*21d70*/  I2F R34, R34 ;  /* 0x0000002200227306 */ /* 0x000fe20000201400 */
[----:B------:R-:W-:-:S07]  /*21d80*/  ISETP.GE.AND P1, PT, R252, R245, PT ;  /* 0x000000f5fc00720c */ /* 0x000fce0003f26270 */
[----:B------:R-:W1:Y:S01]  /*21d90*/  MUFU.TANH R11, R11 ;  /* 0x0000000b000b7308 */ /* 0x000e620000002400 */
[----:B------:R-:W-:Y:S02]  /*21da0*/  IADD3 R17, R0, 0x38, RZ ;  /* 0x0000003800117810 */ /* 0x000fe40007ffe0ff */
[----:B------:R-:W-:Y:S01]  /*21db0*/  ISETP.GE.OR P2, PT, R220, R241, !P2 ;  /* 0x000000f1dc00720c */ /* 0x000fe20005746670 */
[----:B--2---:R-:W-:Y:S01]  /*21dc0*/  FFMA.FTZ R30, -R239, R32, R30 ;  /* 0x00000020ef1e7223 */ /* 0x004fe2000001011e */
[----:B------:R-:W-:-:S03]  /*21dd0*/  IABS R24, R24 ;  /* 0x0000001800187213 */ /* 0x000fc60000000000 */
[----:B------:R-:W-:Y:S01]  /*21de0*/  I2F R33, R33 ;  /* 0x0000002100217306 */ /* 0x000fe20000201400 */
[----:B------:R-:W-:Y:S01]  /*21df0*/  ISETP.GE.AND P6, PT, R193, R245, PT ;  /* 0x000000f5c100720c */ /* 0x000fe20003fc6270 */
[----:B------:R-:W-:Y:S01]  /*21e00*/  IMAD.IADD R21, R240, 0x1, -R28 ;  /* 0x00000001f0157824 */ /* 0x000fe200078e0a1c */
[----:B------:R-:W-:-:S05]  /*21e10*/  ISETP.GE.OR P1, PT, R252, R241, !P1 ;  /* 0x000000f1fc00720c */ /* 0x000fca0004f26670 */
[----:B------:R2:W5:Y:S01]  /*21e20*/  MUFU.TANH R7, R179 ;  /* 0x000000b300077308 */ /* 0x0005620000002400 */
[----:B------:R-:W-:Y:S01]  /*21e30*/  FMUL.FTZ R173, R173, R219 ;  /* 0x000000dbadad7220 */ /* 0x000fe20000410000 */
[----:B------:R-:W-:Y:S01]  /*21e40*/  FSEL R184, R184, -INF , !P2 ;  /* 0xff800000b8b87808 */ /* 0x000fe20005000000 */
[----:B------:R-:W-:Y:S01]  /*21e50*/  IMAD.IADD R18, R240, 0x1, -R17 ;  /* 0x00000001f0127824 */ /* 0x000fe200078e0a11 */
[----:B------:R-:W-:-:S04]  /*21e60*/  ISETP.GE.AND P2, PT, R193, R244, PT ;  /* 0x000000f4c100720c */ /* 0x000fc80003f46270 */
[----:B------:R-:W-:Y:S01]  /*21e70*/  I2F R35, R35 ;  /* 0x0000002300237306 */ /* 0x000fe20000201400 */
[----:B---3--:R-:W-:Y:S01]  /*21e80*/  FFMA.FTZ R183, -R239, R189, R6 ;  /* 0x000000bdefb77223 */ /* 0x008fe20000010106 */
[----:B------:R-:W-:Y:S01]  /*21e90*/  ISETP.GE.OR P6, PT, R193, R241, !P6 ;  /* 0x000000f1c100720c */ /* 0x000fe200077c6670 */
[----:B----4-:R-:W-:-:S05]  /*21ea0*/  FFMA.FTZ R178, -R239, R188, R4 ;  /* 0x000000bcefb27223 */ /* 0x010fca0000010104 */
[----:B------:R-:W3:Y:S01]  /*21eb0*/  MUFU.TANH R9, R9 ;  /* 0x0000000900097308 */ /* 0x000ee20000002400 */
[----:B------:R-:W-:Y:S01]  /*21ec0*/  FSEL R182, R30, -INF , !P1 ;  /* 0xff8000001eb67808 */ /* 0x000fe20004800000 */
[----:B------:R-:W-:Y:S01]  /*21ed0*/  FMUL.FTZ R6, R174, R219 ;  /* 0x000000dbae067220 */ /* 0x000fe20000410000 */
[----:B------:R-:W-:Y:S01]  /*21ee0*/  IABS R21, R21 ;  /* 0x0000001500157213 */ /* 0x000fe20000000000 */
[----:B-1----:R-:W-:-:S04]  /*21ef0*/  FFMA.FTZ R11, -R239, R34, R11 ;  /* 0x00000022ef0b7223 */ /* 0x002fc8000001010b */
[----:B------:R-:W-:Y:S01]  /*21f00*/  I2F R165, R165 ;  /* 0x000000a500a57306 */ /* 0x000fe20000201400 */
[----:B------:R-:W-:Y:S01]  /*21f10*/  ISETP.GE.AND P1, PT, R220, R244, PT ;  /* 0x000000f4dc00720c */ /* 0x000fe20003f26270 */
[----:B------:R-:W-:Y:S01]  /*21f20*/  FMUL.FTZ R170, R170, R219 ;  /* 0x000000dbaaaa7220 */ /* 0x000fe20000410000 */
[----:B------:R-:W-:-:S05]  /*21f30*/  ISETP.GE.OR P2, PT, R193, R243, !P2 ;  /* 0x000000f3c100720c */ /* 0x000fca0005746670 */
[----:B------:R-:W1:Y:S01]  /*21f40*/  MUFU.TANH R5, R5 ;  /* 0x0000000500057308 */ /* 0x000e620000002400 */
[----:B------:R-:W-:Y:S02]  /*21f50*/  IABS R18, R18 ;  /* 0x0000001200127213 */ /* 0x000fe40000000000 */
[----:B------:R-:W-:-:S05]  /*21f60*/  FSEL R183, R183, -INF , !P6 ;  /* 0xff800000b7b77808 */ /* 0x000fca0007000000 */
[----:B------:R-:W-:Y:S01]  /*21f70*/  I2F R24, R24 ;  /* 0x0000001800187306 */ /* 0x000fe20000201400 */
[----:B------:R-:W-:Y:S01]  /*21f80*/  ISETP.GE.AND P6, PT, R166, R244, PT ;  /* 0x000000f4a600720c */ /* 0x000fe20003fc6270 */
[----:B------:R-:W-:Y:S01]  /*21f90*/  IMAD.IADD R20, R240, 0x1, -R25 ;  /* 0x00000001f0147824 */ /* 0x000fe200078e0a19 */
[----:B------:R-:W-:-:S05]  /*21fa0*/  ISETP.GE.OR P1, PT, R220, R243, !P1 ;  /* 0x000000f3dc00720c */ /* 0x000fca0004f26670 */
[----:B------:R-:W4:Y:S01]  /*21fb0*/  MUFU.TANH R4, R173 ;  /* 0x000000ad00047308 */ /* 0x000f220000002400 */
[----:B------:R-:W-:Y:S01]  /*21fc0*/  IMAD.IADD R23, R242, 0x1, -R17 ;  /* 0x00000001f2177824 */ /* 0x000fe200078e0a11 */
[----:B--2---:R-:W-:Y:S01]  /*21fd0*/  FSEL R179, R11, -INF , !P2 ;  /* 0xff8000000bb37808 */ /* 0x004fe20005000000 */
[----:B-----5:R-:W-:Y:S01]  /*21fe0*/  FFMA.FTZ R7, -R239, R33, R7 ;  /* 0x00000021ef077223 */ /* 0x020fe20000010107 */
[----:B------:R-:W-:Y:S02]  /*21ff0*/  ISETP.GE.AND P2, PT, R28, R245, PT ;  /* 0x000000f51c00720c */ /* 0x000fe40003f46270 */
[----:B------:R-:W-:Y:S02]  /*22000*/  ISETP.GE.OR P6, PT, R166, R243, !P6 ;  /* 0x000000f3a600720c */ /* 0x000fe400077c6670 */
[----:B------:R-:W-:Y:S01]  /*22010*/  I2F R21, R21 ;  /* 0x0000001500157306 */ /* 0x000fe20000201400 */
[----:B------:R-:W-:Y:S01]  /*22020*/  IADD3 R22, R0, 0x39, RZ ;  /* 0x0000003900167810 */ /* 0x000fe20007ffe0ff */
[----:B------:R-:W-:Y:S01]  /*22030*/  FMUL.FTZ R175, R175, R219 ;  /* 0x000000dbafaf7220 */ /* 0x000fe20000410000 */
[----:B------:R-:W-:Y:S01]  /*22040*/  FSEL R178, R178, -INF , !P1 ;  /* 0xff800000b2b27808 */ /* 0x000fe20004800000 */
[----:B---3--:R-:W-:Y:S01]  /*22050*/  FFMA.FTZ R9, -R239, R35, R9 ;  /* 0x00000023ef097223 */ /* 0x008fe20000010109 */
[----:B------:R-:W-:-:S03]  /*22060*/  IABS R20, R20 ;  /* 0x0000001400147213 */ /* 0x000fc60000000000 */
[----:B------:R-:W2:Y:S01]  /*22070*/  MUFU.TANH R6, R6 ;  /* 0x0000000600067308 */ /* 0x000ea20000002400 */
[----:B------:R-:W-:Y:S02]  /*22080*/  IABS R23, R23 ;  /* 0x0000001700177213 */ /* 0x000fe40000000000 */
[----:B------:R-:W-:Y:S01]  /*22090*/  ISETP.GE.AND P1, PT, R166, R245, PT ;  /* 0x000000f5a600720c */ /* 0x000fe20003f26270 */
[----:B------:R-:W-:Y:S01]  /*220a0*/  FMUL.FTZ R168, R168, R219 ;  /* 0x000000dba8a87220 */ /* 0x000fe20000410000 */
[----:B------:R-:W-:-:S03]  /*220b0*/  ISETP.GE.OR P2, PT, R28, R241, !P2 ;  /* 0x000000f11c00720c */ /* 0x000fc60005746670 */
[----:B------:R-:W-:Y:S01]  /*220c0*/  I2F R18, R18 ;  /* 0x0000001200127306 */ /* 0x000fe20000201400 */
[----:B------:R-:W-:Y:S01]  /*220d0*/  FSEL R27, R7, -INF , !P6 ;  /* 0xff800000071b7808 */ /* 0x000fe20007000000 */
[----:B-1----:R-:W-:Y:S01]  /*220e0*/  FFMA.FTZ R5, -R239, R165, R5 ;  /* 0x000000a5ef057223 */ /* 0x002fe20000010105 */
[----:B------:R-:W-:-:S05]  /*220f0*/  ISETP.GE.AND P6, PT, R25, R245, PT ;  /* 0x000000f51900720c */ /* 0x000fca0003fc6270 */
[----:B------:R-:W1:Y:S01]  /*22100*/  MUFU.TANH R170, R170 ;  /* 0x000000aa00aa7308 */ /* 0x000e620000002400 */
[--C-:B------:R-:W-:Y:S01]  /*22110*/  IMAD.IADD R19, R242, 0x1, -R22.reuse ;  /* 0x00000001f2137824 */ /* 0x100fe200078e0a16 */
[-C--:B------:R-:W-:Y:S01]  /*22120*/  ISETP.GE.OR P1, PT, R166, R241.reuse, !P1 ;  /* 0x000000f1a600720c */ /* 0x080fe20004f26670 */
[----:B------:R-:W-:Y:S01]  /*22130*/  IMAD.IADD R0, R240, 0x1, -R22 ;  /* 0x00000001f0007824 */ /* 0x000fe200078e0a16 */
[----:B------:R-:W-:Y:S01]  /*22140*/  FSEL R26, R9, -INF , !P2 ;  /* 0xff800000091a7808 */ /* 0x000fe20005000000 */
[----:B----4-:R-:W-:Y:S01]  /*22150*/  FFMA.FTZ R4, -R239, R24, R4 ;  /* 0x00000018ef047223 */ /* 0x010fe20000010104 */
[C---:B------:R-:W-:Y:S02]  /*22160*/  ISETP.GE.AND P2, PT, R25.reuse, R244, PT ;  /* 0x000000f41900720c */ /* 0x040fe40003f46270 */
[----:B------:R-:W-:Y:S01]  /*22170*/  I2F R20, R20 ;  /* 0x0000001400147306 */ /* 0x000fe20000201400 */
[----:B------:R-:W-:Y:S01]  /*22180*/  ISETP.GE.OR P6, PT, R25, R241, !P6 ;  /* 0x000000f11900720c */ /* 0x000fe200077c6670 */
[-C--:B------:R-:W-:Y:S01]  /*22190*/  FMUL.FTZ R171, R171, R219.reuse ;  /* 0x000000dbabab7220 */ /* 0x080fe20000410000 */
[----:B------:R-:W-:Y:S01]  /*221a0*/  FSEL R181, R5, -INF , !P1 ;  /* 0xff80000005b57808 */ /* 0x000fe20004800000 */
[----:B------:R-:W-:Y:S01]  /*221b0*/  FMUL.FTZ R5, R169, R219 ;  /* 0x000000dba9057220 */ /* 0x000fe20000410000 */
[----:B------:R-:W-:-:S03]  /*221c0*/  IABS R19, R19 ;  /* 0x0000001300137213 */ /* 0x000fc60000000000 */
[----:B------:R-:W-:Y:S01]  /*221d0*/  I2F R23, R23 ;  /* 0x0000001700177306 */ /* 0x000fe20000201400 */
[----:B------:R-:W-:Y:S02]  /*221e0*/  IABS R0, R0 ;  /* 0x0000000000007213 */ /* 0x000fe40000000000 */
[----:B------:R-:W-:-:S05]  /*221f0*/  ISETP.GE.AND P1, PT, R28, R244, PT ;  /* 0x000000f41c00720c */ /* 0x000fca0003f26270 */
[----:B------:R-:W3:Y:S01]  /*22200*/  MUFU.TANH R175, R175 ;  /* 0x000000af00af7308 */ /* 0x000ee20000002400 */
[----:B------:R-:W-:Y:S02]  /*22210*/  ISETP.GE.OR P2, PT, R25, R243, !P2 ;  /* 0x000000f31900720c */ /* 0x000fe40005746670 */
[----:B------:R-:W-:-:S05]  /*22220*/  FSEL R25, R4, -INF , !P6 ;  /* 0xff80000004197808 */ /* 0x000fca0007000000 */
[----:B------:R-:W4:Y:S01]  /*22230*/  MUFU.TANH R11, R168 ;  /* 0x000000a8000b7308 */ /* 0x000f220000002400 */
[----:B------:R-:W-:Y:S01]  /*22240*/  ISETP.GE.AND P6, PT, R17, R244, PT ;  /* 0x000000f41100720c */ /* 0x000fe20003fc6270 */
[C---:B--2---:R-:W-:Y:S01]  /*22250*/  FFMA.FTZ R21, -R239.reuse, R21, R6 ;  /* 0x00000015ef157223 */ /* 0x044fe20000010106 */
[-C--:B------:R-:W-:Y:S01]  /*22260*/  ISETP.GE.OR P1, PT, R28, R243.reuse, !P1 ;  /* 0x000000f31c00720c */ /* 0x080fe20004f26670 */
[----:B-1----:R-:W-:Y:S01]  /*22270*/  FFMA.FTZ R18, -R239, R18, R170 ;  /* 0x00000012ef127223 */ /* 0x002fe200000101aa */
[----:B------:R-:W-:-:S03]  /*22280*/  ISETP.GE.OR P6, PT, R17, R243, !P6 ;  /* 0x000000f31100720c */ /* 0x000fc600077c6670 */
[----:B------:R-:W-:Y:S01]  /*22290*/  I2F R19, R19 ;  /* 0x0000001300137306 */ /* 0x000fe20000201400 */
[----:B------:R-:W-:Y:S02]  /*222a0*/  FSEL R21, R21, -INF , !P1 ;  /* 0xff80000015157808 */ /* 0x000fe40004800000 */
[----:B------:R-:W-:-:S05]  /*222b0*/  ISETP.GE.AND P1, PT, R17, R245, PT ;  /* 0x000000f51100720c */ /* 0x000fca0003f26270 */
[----:B------:R-:W-:Y:S01]  /*222c0*/  I2F R0, R0 ;  /* 0x0000000000007306 */ /* 0x000fe20000201400 */
[----:B------:R-:W-:-:S07]  /*222d0*/  FSEL R166, R18, -INF , !P6 ;  /* 0xff80000012a67808 */ /* 0x000fce0007000000 */
[----:B------:R-:W1:Y:S01]  /*222e0*/  MUFU.TANH R5, R5 ;  /* 0x0000000500057308 */ /* 0x000e620000002400 */
[----:B------:R-:W-:-:S07]  /*222f0*/  ISETP.GT.AND P6, PT, R237, R225, PT ;  /* 0x000000e1ed00720c */ /* 0x000fce0003fc4270 */
[----:B------:R-:W2:Y:S01]  /*22300*/  MUFU.TANH R171, R171 ;  /* 0x000000ab00ab7308 */ /* 0x000ea20000002400 */
[----:B---3--:R-:W-:Y:S01]  /*22310*/  FFMA.FTZ R20, -R239, R20, R175 ;  /* 0x00000014ef147223 */ /* 0x008fe200000101af */
[----:B------:R-:W-:Y:S01]  /*22320*/  ISETP.GE.OR P1, PT, R17, R241, !P1 ;  /* 0x000000f11100720c */ /* 0x000fe20004f26670 */
[----:B----4-:R-:W-:-:S03]  /*22330*/  FFMA.FTZ R23, -R239, R23, R11 ;  /* 0x00000017ef177223 */ /* 0x010fc6000001010b */
[----:B------:R-:W-:Y:S02]  /*22340*/  FSEL R20, R20, -INF , !P2 ;  /* 0xff80000014147808 */ /* 0x000fe40005000000 */
[----:B------:R-:W-:Y:S01]  /*22350*/  FSEL R23, R23, -INF , !P1 ;  /* 0xff80000017177808 */ /* 0x000fe20004800000 */
[----:B------:R-:W-:Y:S01]  /*22360*/  BAR.SYNC.DEFER_BLOCKING 0x0 ;  /* 0x0000000000007b1d */ /* 0x000fe20000010000 */
[C---:B------:R-:W-:Y:S02]  /*22370*/  ISETP.GE.AND P2, PT, R22.reuse, R245, PT ;  /* 0x000000f51600720c */ /* 0x040fe40003f46270 */
[C---:B------:R-:W-:Y:S01]  /*22380*/  ISETP.GE.AND P1, PT, R22.reuse, R244, PT ;  /* 0x000000f41600720c */ /* 0x040fe20003f26270 */
[C---:B-1----:R-:W-:Y:S01]  /*22390*/  FFMA.FTZ R5, -R239.reuse, R19, R5 ;  /* 0x00000013ef057223 */ /* 0x042fe20000010105 */
[C---:B------:R-:W-:Y:S01]  /*223a0*/  ISETP.GE.OR P2, PT, R22.reuse, R241, !P2 ;  /* 0x000000f11600720c */ /* 0x040fe20005746670 */
[----:B--2---:R-:W-:Y:S01]  /*223b0*/  FFMA.FTZ R0, -R239, R0, R171 ;  /* 0x00000000ef007223 */ /* 0x004fe200000101ab */
[----:B------:R-:W-:Y:S01]  /*223c0*/  ISETP.GE.OR P1, PT, R22, R243, !P1 ;  /* 0x000000f31600720c */ /* 0x000fe20004f26670 */
[----:B------:R-:W-:Y:S01]  /*223d0*/  BSSY B1, `(.L_x_7421) ;  /* 0x00000c9000017945 */ /* 0x000fe20003800000 */
[----:B------:R-:W-:Y:S01]  /*223e0*/  IMAD.MOV.U32 R189, RZ, RZ, R250 ;  /* 0x000000ffffbd7224 */ /* 0x000fe200078e00fa */
[----:B------:R-:W-:Y:S01]  /*223f0*/  FSEL R22, R5, -INF , !P2 ;  /* 0xff80000005167808 */ /* 0x000fe20005000000 */
[----:B------:R-:W-:Y:S01]  /*22400*/  IMAD.MOV.U32 R188, RZ, RZ, R251 ;  /* 0x000000ffffbc7224 */ /* 0x000fe200078e00fb */
        /* <DEDUP_REMOVED lines=13> */
[-C--:B------:R-:W-:Y:S02]  /*224e0*/  LOP3.LUT R4, R4, R18.reuse, RZ, 0x3c, !PT ;  /* 0x0000001204047212 */ /* 0x080fe400078e3cff */
        /* <DEDUP_REMOVED lines=35> */
[----:B------:R-:W-:Y:S01]  /*22720*/  IMAD.WIDE R30, R6, 0x4, R234 ;  /* 0x00000004061e7825 */ /* 0x000fe200078e02ea */
        /* <DEDUP_REMOVED lines=18> */
.L_x_7424:
[----:B------:R-:W-:Y:S02]  /*22850*/  ULDC.64 UR4, c[0x0][0x118] ;  /* 0x0000460000047ab9 */ /* 0x000fe40000000a00 */
[----:B------:R-:W2:Y:S02]  /*22860*/  LD.E R9, [R248.64+0x38] ;  /* 0x00003804f8097980 */ /* 0x000ea4000c101900 */
[----:B--2---:R-:W-:-:S04]  /*22870*/  LEA R9, -R9, RZ, 0x6 ;  /* 0x000000ff09097211 */ /* 0x004fc800078e31ff */
[----:B------:R-:W-:Y:S02]  /*22880*/  SHF.R.S32.HI R7, RZ, 0x1f, R9 ;  /* 0x0000001fff077819 */ /* 0x000fe40000011409 */
.L_x_7425:
[----:B------:R-:W-:Y:S05]  /*22890*/  BSYNC B0 ;  /* 0x0000000000007941 */ /* 0x000fea0003800000 */
.L_x_7423:
[C---:B------:R-:W-:Y:S01]  /*228a0*/  @P5 IADD3 R4, P0, R9.reuse, R223, RZ ;  /* 0x000000df09045210 */ /* 0x040fe20007f1e0ff */
[----:B------:R-:W-:Y:S01]  /*228b0*/  ULDC.64 UR4, c[0x0][0x118] ;  /* 0x0000460000047ab9 */ /* 0x000fe20000000a00 */
[-C--:B------:R-:W-:Y:S02]  /*228c0*/  LEA R34, P1, R9, R227.reuse, 0x1 ;  /* 0x000000e309227211 */ /* 0x080fe400078208ff */
[----:B------:R-:W-:Y:S01]  /*228d0*/  LOP3.LUT R6, R238, 0x1, RZ, 0xc0, !PT ;  /* 0x00000001ee067812 */ /* 0x000fe200078ec0ff */
[----:B------:R-:W-:Y:S01]  /*228e0*/  @P5 IMAD.X R0, R7, 0x1, R224, P0 ;  /* 0x0000000107005824 */ /* 0x000fe200000e06e0 */
[C---:B------:R-:W-:Y:S02]  /*228f0*/  LEA.HI.X R35, R9.reuse, R226, R7, 0x1, P1 ;  /* 0x000000e209237211 */ /* 0x040fe400008f0c07 */
[----:B------:R-:W-:Y:S02]  /*22900*/  @P5 LEA R30, P1, R4, R227, 0x1 ;  /* 0x000000e3041e5211 */ /* 0x000fe400078208ff */
[----:B------:R-:W-:-:S02]  /*22910*/  @P4 IADD3 R5, P0, R9, R223, RZ ;  /* 0x000000df09054210 */ /* 0x000fc40007f1e0ff */
[----:B------:R-:W-:Y:S02]  /*22920*/  ISETP.NE.U32.AND P2, PT, R6, 0x1, PT ;  /* 0x000000010600780c */ /* 0x000fe40003f45070 */
[-C--:B------:R-:W-:Y:S01]  /*22930*/  @P5 LEA.HI.X R31, R4, R226.reuse, R0, 0x1, P1 ;  /* 0x000000e2041f5211 */ /* 0x080fe200008f0c00 */
[----:B------:R-:W-:Y:S01]  /*22940*/  @P4 IMAD.X R0, R7, 0x1, R224, P0 ;  /* 0x0000000107004824 */ /* 0x000fe200000e06e0 */
[----:B------:R-:W-:Y:S02]  /*22950*/  @P4 LEA R28, P1, R5, R227, 0x1 ;  /* 0x000000e3051c4211 */ /* 0x000fe400078208ff */
        /* <DEDUP_REMOVED lines=11> */
[----:B------:R-:W-:Y:S01]  /*22a10*/  @!P2 LEA R32, P1, R6, R227, 0x1 ;  /* 0x000000e30620a211 */ /* 0x000fe200078208ff */
[----:B------:R-:W-:Y:S01]  /*22a20*/  @!PT LDS RZ, [RZ] ;  /* 0x00000000fffff984 */ /* 0x000fe20000000800 */
[----:B------:R-:W-:Y:S01]  /*22a30*/  @!PT LDS RZ, [RZ] ;  /* 0x00000000fffff984 */ /* 0x000fe20000000800 */
[----:B------:R-:W-:Y:S01]  /*22a40*/  @!PT LDS RZ, [RZ] ;  /* 0x00000000fffff984 */ /* 0x000fe20000000800 */
[----:B------:R1:W-:Y:S01]  /*22a50*/  @P5 LDGSTS.E.BYPASS.LTC128B.128 [R236+0xa000], [R34.64+0x80] ;  /* 0x0a00008022ec5fae */ /* 0x0003e2000b901d44 */
[----:B------:R-:W-:-:S02]  /*22a60*/  @P3 LEA.HI.X R19, R4, R226, R0, 0x1, P0 ;  /* 0x000000e204133211 */ /* 0x000fc400000f0c00 */
[CCC-:B------:R-:W-:Y:S01]  /*22a70*/  @!P2 LEA.HI.X R33, R6.reuse, R226.reuse, R5.reuse, 0x1, P1 ;  /* 0x000000e20621a211 */ /* 0x1c0fe200008f0c05 */
[----:B------:R1:W-:Y:S01]  /*22a80*/  @!P5 STS.128 [R236+0xa000], RZ ;  /* 0x00a000ffec00d388 */ /* 0x0003e20000000c00 */
[CC--:B------:R-:W-:Y:S02]  /*22a90*/  @P5 LEA R172, P0, R6.reuse, R227.reuse, 0x1 ;  /* 0x000000e306ac5211 */ /* 0x0c0fe400078008ff */
[CC--:B------:R-:W-:Y:S01]  /*22aa0*/  @P4 LEA R170, P1, R6.reuse, R227.reuse, 0x1 ;  /* 0x000000e306aa4211 */ /* 0x0c0fe200078208ff */
[----:B------:R-:W-:Y:S01]  /*22ab0*/  @!PT LDS RZ, [RZ] ;  /* 0x00000000fffff984 */ /* 0x000fe20000000800 */
[----:B------:R-:W-:Y:S01]  /*22ac0*/  @!PT LDS RZ, [RZ] ;  /* 0x00000000fffff984 */ /* 0x000fe20000000800 */
[----:B------:R-:W-:Y:S01]  /*22ad0*/  @!PT LDS RZ, [RZ] ;  /* 0x00000000fffff984 */ /* 0x000fe20000000800 */
[----:B------:R1:W-:Y:S01]  /*22ae0*/  @P4 LDGSTS.E.BYPASS.LTC128B.128 [R236+0xc000], [R34.64+0x100] ;  /* 0x0c00010022ec4fae */ /* 0x0003e2000b901d44 */
[CCC-:B------:R-:W-:Y:S02]  /*22af0*/  @P5 LEA.HI.X R173, R6.reuse, R226.reuse, R5.reuse, 0x1, P0 ;  /* 0x000000e206ad5211 */ /* 0x1c0fe400000f0c05 */
[C---:B------:R-:W-:Y:S01]  /*22b00*/  @P4 LEA.HI.X R171, R6.reuse, R226, R5, 0x1, P1 ;  /* 0x000000e206ab4211 */ /* 0x040fe200008f0c05 */
[----:B------:R1:W-:Y:S01]  /*22b10*/  @!P4 STS.128 [R236+0xc000], RZ ;  /* 0x00c000ffec00c388 */ /* 0x0003e20000000c00 */
[----:B------:R-:W-:-:S02]  /*22b20*/  @P3 LEA R168, P0, R6, R227, 0x1 ;  /* 0x000000e306a83211 */ /* 0x000fc400078008ff */
[CC--:B------:R-:W-:Y:S01]  /*22b30*/  IADD3 R0, P1, R6.reuse, R223.reuse, RZ ;  /* 0x000000df06007210 */ /* 0x0c0fe20007f3e0ff */
[----:B------:R-:W-:Y:S01]  /*22b40*/  @!PT LDS RZ, [RZ] ;  /* 0x00000000fffff984 */ /* 0x000fe20000000800 */
[----:B------:R-:W-:Y:S01]  /*22b50*/  @!PT LDS RZ, [RZ] ;  /* 0x00000000fffff984 */ /* 0x000fe20000000800 */
[----:B------:R-:W-:Y:S01]  /*22b60*/  @!PT LDS RZ, [RZ] ;  /* 0x00000000fffff984 */ /* 0x000fe20000000800 */
[----:B------:R1:W-:Y:S01]  /*22b70*/  @P3 LDGSTS.E.BYPASS.LTC128B.128 [R236+0xe000], [R34.64+0x180] ;  /* 0x0e00018022ec3fae */ /* 0x0003e2000b901d44 */
[-C--:B------:R-:W-:Y:S02]  /*22b80*/  @P3 LEA.HI.X R169, R6, R226.reuse, R5, 0x1, P0 ;  /* 0x000000e206a93211 */ /* 0x080fe400000f0c05 */
[----:B------:R-:W-:Y:S01]  /*22b90*/  @!P2 IADD3 R9, P0, R9, R223, RZ ;  /* 0x000000df0909a210 */ /* 0x000fe20007f1e0ff */
[--C-:B------:R-:W-:Y:S01]  /*22ba0*/  IMAD.X R5, R5, 0x1, R224.reuse, P1 ;  /* 0x0000000105057824 */ /* 0x100fe200008e06e0 */
[C---:B------:R-:W-:Y:S01]  /*22bb0*/  @!P2 LEA R250, P1, R0.reuse, R227, 0x1 ;  /* 0x000000e300faa211 */ /* 0x040fe200078208ff */
[----:B------:R1:W-:Y:S02]  /*22bc0*/  @!P3 STS.128 [R236+0xe000], RZ ;  /* 0x00e000ffec00b388 */ /* 0x0003e40000000c00 */
[----:B------:R-:W-:Y:S01]  /*22bd0*/  @!P2 IMAD.X R7, R7, 0x1, R224, P0 ;  /* 0x000000010707a824 */ /* 0x000fe200000e06e0 */
[----:B------:R-:W-:-:S02]  /*22be0*/  @!P2 LEA.HI.X R251, R0, R226, R5, 0x1, P1 ;  /* 0x000000e200fba211 */ /* 0x000fc400008f0c05 */
[CC--:B------:R-:W-:Y:S02]  /*22bf0*/  @P4 LEA R174, P1, R0.reuse, R227.reuse, 0x1 ;  /* 0x000000e300ae4211 */ /* 0x0c0fe400078208ff */
[CC--:B------:R-:W-:Y:S02]  /*22c00*/  @P5 LEA R194, P0, R0.reuse, R227.reuse, 0x1 ;  /* 0x000000e300c25211 */ /* 0x0c0fe400078008ff */
[CCC-:B------:R-:W-:Y:S02]  /*22c10*/  @P4 LEA.HI.X R175, R0.reuse, R226.reuse, R5.reuse, 0x1, P1 ;  /* 0x000000e200af4211 */ /* 0x1c0fe400008f0c05 */
[C---:B------:R-:W-:Y:S02]  /*22c20*/  @!P2 LEA R6, P1, R9.reuse, R227, 0x1 ;  /* 0x000000e30906a211 */ /* 0x040fe400078208ff */
[-C--:B------:R-:W-:Y:S02]  /*22c30*/  @P5 LEA.HI.X R195, R0, R226.reuse, R5, 0x1, P0 ;  /* 0x000000e200c35211 */ /* 0x080fe400000f0c05 */
[----:B------:R-:W-:-:S02]  /*22c40*/  @!P2 LEA.HI.X R7, R9, R226, R7, 0x1, P1 ;  /* 0x000000e20907a211 */ /* 0x000fc400008f0c07 */
[C---:B------:R-:W-:Y:S01]  /*22c50*/  @P3 LEA R4, P0, R0.reuse, R227, 0x1 ;  /* 0x000000e300043211 */ /* 0x040fe200078008ff */
[----:B------:R-:W-:Y:S02]  /*22c60*/  IMAD.MOV.U32 R227, RZ, RZ, R34 ;  /* 0x000000ffffe37224 */ /* 0x000fe400078e0022 */
[----:B------:R-:W-:Y:S01]  /*22c70*/  @!PT LDS RZ, [RZ] ;  /* 0x00000000fffff984 */ /* 0x000fe20000000800 */
[----:B------:R-:W-:Y:S01]  /*22c80*/  @!PT LDS RZ, [RZ] ;  /* 0x00000000fffff984 */ /* 0x000fe20000000800 */
[----:B------:R-:W-:Y:S01]  /*22c90*/  @!PT LDS RZ, [RZ] ;  /* 0x00000000fffff984 */ /* 0x000fe20000000800 */
[----:B------:R1:W-:Y:S01]  /*22ca0*/  @!P2 LDGSTS.E.BYPASS.LTC128B.128 [R236+0x8800], [R6.64] ;  /* 0x0880000006ecafae */ /* 0x0003e2000b901d44 */
[----:B------:R-:W-:Y:S01]  /*22cb0*/  @P3 LEA.HI.X R5, R0, R226, R5, 0x1, P0 ;  /* 0x000000e200053211 */ /* 0x000fe200000f0c05 */
[----:B------:R-:W-:Y:S02]  /*22cc0*/  IMAD.MOV.U32 R226, RZ, RZ, R35 ;  /* 0x000000ffffe27224 */ /* 0x000fe400078e0023 */
        /* <DEDUP_REMOVED lines=57> */
.L_x_7422:
[----:B------:R-:W-:Y:S05]  /*23060*/  BSYNC B1 ;  /* 0x0000000000017941 */ /* 0x000fea0003800000 */
.L_x_7421:
[----:B------:R-:W-:Y:S02]  /*23070*/  ULDC.64 UR4, c[0x0][0x118] ;  /* 0x0000460000047ab9 */ /* 0x000fe40000000a00 */
[----:B-1----:R-:W2:Y:S01]  /*23080*/  LD.E R169, [R248.64+0xdc] ;  /* 0x0000dc04f8a97980 */ /* 0x002ea2000c101900 */
        /* <DEDUP_REMOVED lines=52> */
[-C--:B------:R-:W-:Y:S01]  /*233d0*/  FFMA.FTZ R29, R10, R169.reuse, -R24 ;  /* 0x000000a90a1d7223 */ /* 0x080fe20000010818 */
[----:B------:R-:W1:Y:S01]  /*233e0*/  MUFU.EX2 R164, R4 ;  /* 0x0000000400a47308 */ /* 0x000e620000000800 */
[-C--:B------:R-:W-:Y:S02]  /*233f0*/  FFMA.FTZ R0, R8, R169.reuse, -R168 ;  /* 0x000000a908007223 */ /* 0x080fe400000108a8 */
[----:B------:R-:W2:Y:S01]  /*23400*/  LDSM.16.MT88.4 R8, [R218+0x10000] ;  /* 0x01000000da08783b */ /* 0x000ea20000004200 */
[-C--:B------:R-:W-:Y:S02]  /*23410*/  FFMA.FTZ R32, R16, R169.reuse, -R24 ;  /* 0x000000a910207223 */ /* 0x080fe40000010818 */
[-C--:B------:R-:W-:Y:S01]  /*23420*/  FFMA.FTZ R28, R2, R169.reuse, -R168 ;  /* 0x000000a9021c7223 */ /* 0x080fe200000108a8 */
[----:B------:R-:W3:Y:S01]  /*23430*/  LDSM.16.MT88.4 R16, [R217+0x10000] ;  /* 0x01000000d910783b */ /* 0x000ee20000004200 */
[-CC-:B------:R-:W-:Y:S01]  /*23440*/  FFMA.FTZ R31, R14, R169.reuse, -R24.reuse ;  /* 0x000000a90e1f7223 */ /* 0x180fe20000010818 */
[----:B------:R-:W-:Y:S01]  /*23450*/  MUFU.EX2 R29, R29 ;  /* 0x0000001d001d7308 */ /* 0x000fe20000000800 */
[----:B------:R-:W-:-:S02]  /*23460*/  FFMA.FTZ R30, R15, R169, -R24 ;  /* 0x000000a90f1e7223 */ /* 0x000fc40000010818 */
[-CC-:B------:R-:W-:Y:S02]  /*23470*/  FFMA.FTZ R2, R13, R169.reuse, -R168.reuse ;  /* 0x000000a90d027223 */ /* 0x180fe400000108a8 */
[----:B------:R-:W-:Y:S02]  /*23480*/  FFMA.FTZ R35, R12, R169, -R168 ;  /* 0x000000a90c237223 */ /* 0x000fe400000108a8 */
[-C--:B-1----:R-:W-:Y:S01]  /*23490*/  FMUL.FTZ R160, R160, R164.reuse ;  /* 0x000000a4a0a07220 */ /* 0x082fe20000410000 */
[----:B------:R-:W-:Y:S01]  /*234a0*/  MUFU.EX2 R32, R32 ;  /* 0x0000002000207308 */ /* 0x000fe20000000800 */
[-C--:B------:R-:W-:Y:S01]  /*234b0*/  FMUL.FTZ R161, R161, R164.reuse ;  /* 0x000000a4a1a17220 */ /* 0x080fe20000410000 */
[----:B------:R-:W1:Y:S01]  /*234c0*/  LDSM.16.MT88.4 R12, [R216+0x10000] ;  /* 0x01000000d80c783b */ /* 0x000e620000004200 */
[-C--:B------:R-:W-:Y:S02]  /*234d0*/  FMUL.FTZ R156, R156, R164.reuse ;  /* 0x000000a49c9c7220 */ /* 0x080fe40000410000 */
[----:B------:R-:W-:-:S02]  /*234e0*/  FMUL.FTZ R157, R157, R164 ;  /* 0x000000a49d9d7220 */ /* 0x000fc40000410000 */
[-C--:B------:R-:W-:Y:S01]  /*234f0*/  FMUL.FTZ R152, R152, R164.reuse ;  /* 0x000000a498987220 */ /* 0x080fe20000410000 */
[----:B------:R-:W4:Y:S01]  /*23500*/  MUFU.EX2 R31, R31 ;  /* 0x0000001f001f7308 */ /* 0x000f220000000800 */
[-C--:B------:R-:W-:Y:S02]  /*23510*/  FMUL.FTZ R153, R153, R164.reuse ;  /* 0x000000a499997220 */ /* 0x080fe40000410000 */
[-C--:B------:R-:W-:Y:S02]  /*23520*/  FMUL.FTZ R148, R148, R164.reuse ;  /* 0x000000a494947220 */ /* 0x080fe40000410000 */
[-C--:B------:R-:W-:Y:S02]  /*23530*/  FMUL.FTZ R149, R149, R164.reuse ;  /* 0x000000a495957220 */ /* 0x080fe40000410000 */
[-C--:B------:R-:W-:Y:S01]  /*23540*/  FMUL.FTZ R144, R144, R164.reuse ;  /* 0x000000a490907220 */ /* 0x080fe20000410000 */
[----:B------:R-:W5:Y:S01]  /*23550*/  MUFU.EX2 R30, R30 ;  /* 0x0000001e001e7308 */ /* 0x000f620000000800 */
[----:B------:R-:W-:-:S02]  /*23560*/  FMUL.FTZ R145, R145, R164 ;  /* 0x000000a491917220 */ /* 0x000fc40000410000 */
[-C--:B------:R-:W-:Y:S02]  /*23570*/  FMUL.FTZ R140, R140, R164.reuse ;  /* 0x000000a48c8c7220 */ /* 0x080fe40000410000 */
[-C--:B------:R-:W-:Y:S02]  /*23580*/  FMUL.FTZ R141, R141, R164.reuse ;  /* 0x000000a48d8d7220 */ /* 0x080fe40000410000 */
[----:B------:R-:W-:Y:S01]  /*23590*/  FMUL.FTZ R136, R136, R164 ;  /* 0x000000a488887220 */ /* 0x000fe20000410000 */
[----:B------:R-:W-:Y:S01]  /*235a0*/  MUFU.EX2 R28, R28 ;  /* 0x0000001c001c7308 */ /* 0x000fe20000000800 */
[----:B----4-:R-:W-:Y:S01]  /*235b0*/  F2FP.PACK_AB R4, R31, R32 ;  /* 0x000000201f04723e */ /* 0x010fe200000000ff */
[-C--:B------:R-:W-:Y:S02]  /*235c0*/  FMUL.FTZ R137, R137, R164.reuse ;  /* 0x000000a489897220 */ /* 0x080fe40000410000 */
[-C--:B------:R-:W-:Y:S02]  /*235d0*/  FMUL.FTZ R132, R132, R164.reuse ;  /* 0x000000a484847220 */ /* 0x080fe40000410000 */
[----:B------:R-:W-:-:S02]  /*235e0*/  FMUL.FTZ R133, R133, R164 ;  /* 0x000000a485857220 */ /* 0x000fc40000410000 */
[----:B------:R-:W4:Y:S01]  /*235f0*/  MUFU.EX2 R2, R2 ;  /* 0x0000000200027308 */ /* 0x000f220000000800 */
[----:B-----5:R-:W-:Y:S01]  /*23600*/  F2FP.PACK_AB R6, R29, R30 ;  /* 0x0000001e1d06723e */ /* 0x020fe200000000ff */
[-C--:B------:R-:W-:Y:S02]  /*23610*/  FMUL.FTZ R36, R36, R164.reuse ;  /* 0x000000a424247220 */ /* 0x080fe40000410000 */
[-C--:B------:R-:W-:Y:S02]  /*23620*/  FMUL.FTZ R37, R37, R164.reuse ;  /* 0x000000a425257220 */ /* 0x080fe40000410000 */
[-C--:B------:R-:W-:Y:S02]  /*23630*/  FMUL.FTZ R40, R40, R164.reuse ;  /* 0x000000a428287220 */ /* 0x080fe40000410000 */
[----:B------:R-:W-:Y:S01]  /*23640*/  MUFU.EX2 R0, R0 ;  /* 0x0000000000007308 */ /* 0x000fe20000000800 */
[-C--:B------:R-:W-:Y:S02]  /*23650*/  FMUL.FTZ R41, R41, R164.reuse ;  /* 0x000000a429297220 */ /* 0x080fe40000410000 */
[----:B------:R-:W-:-:S02]  /*23660*/  FMUL.FTZ R44, R44, R164 ;  /* 0x000000a42c2c7220 */ /* 0x000fc40000410000 */
[-C--:B------:R-:W-:Y:S02]  /*23670*/  FMUL.FTZ R45, R45, R164.reuse ;  /* 0x000000a42d2d7220 */ /* 0x080fe40000410000 */
[----:B------:R-:W-:Y:S01]  /*23680*/  FMUL.FTZ R48, R48, R164 ;  /* 0x000000a430307220 */ /* 0x000fe20000410000 */
[----:B------:R-:W5:Y:S01]  /*23690*/  MUFU.EX2 R35, R35 ;  /* 0x0000002300237308 */ /* 0x000f620000000800 */
[----:B----4-:R-:W-:Y:S01]  /*236a0*/  F2FP.PACK_AB R5, R2, R28 ;  /* 0x0000001c0205723e */ /* 0x010fe200000000ff */
[-C--:B------:R-:W-:Y:S02]  /*236b0*/  FMUL.FTZ R49, R49, R164.reuse ;  /* 0x000000a431317220 */ /* 0x080fe40000410000 */
[-C--:B------:R-:W-:Y:S02]  /*236c0*/  FMUL.FTZ R52, R52, R164.reuse ;  /* 0x000000a434347220 */ /* 0x080fe40000410000 */
[-C--:B------:R-:W-:Y:S02]  /*236d0*/  FMUL.FTZ R53, R53, R164.reuse ;  /* 0x000000a435357220 */ /* 0x080fe40000410000 */
[----:B------:R-:W4:Y:S01]  /*236e0*/  MUFU.EX2 R3, R3 ;  /* 0x0000000300037308 */ /* 0x000f220000000800 */
[----:B------:R-:W-:-:S02]  /*236f0*/  FMUL.FTZ R56, R56, R164 ;  /* 0x000000a438387220 */ /* 0x000fc40000410000 */
[-C--:B------:R-:W-:Y:S02]  /*23700*/  FMUL.FTZ R57, R57, R164.reuse ;  /* 0x000000a439397220 */ /* 0x080fe40000410000 */
[-C--:B------:R-:W-:Y:S02]  /*23710*/  FMUL.FTZ R60, R60, R164.reuse ;  /* 0x000000a43c3c7220 */ /* 0x080fe40000410000 */
[----:B------:R-:W-:Y:S01]  /*23720*/  FMUL.FTZ R61, R61, R164 ;  /* 0x000000a43d3d7220 */ /* 0x000fe20000410000 */
[----:B-----5:R-:W-:Y:S01]  /*23730*/  F2FP.PACK_AB R7, R35, R0 ;  /* 0x000000002307723e */ /* 0x020fe200000000ff */
[-C--:B------:R-:W-:Y:S02]  /*23740*/  FMUL.FTZ R64, R64, R164.reuse ;  /* 0x000000a440407220 */ /* 0x080fe40000410000 */
[-C--:B------:R-:W-:Y:S02]  /*23750*/  FMUL.FTZ R65, R65, R164.reuse ;  /* 0x000000a441417220 */ /* 0x080fe40000410000 */
[----:B------:R-:W-:-:S02]  /*23760*/  FMUL.FTZ R68, R68, R164 ;  /* 0x000000a444447220 */ /* 0x000fc40000410000 */
[----:B------:R-:W-:Y:S02]  /*23770*/  FMUL.FTZ R69, R69, R164 ;  /* 0x000000a445457220 */ /* 0x000fe40000410000 */
[-C--:B----4-:R-:W-:Y:S02]  /*23780*/  FMUL.FTZ R162, R162, R3.reuse ;  /* 0x00000003a2a27220 */ /* 0x090fe40000410000 */
[-C--:B------:R-:W-:Y:S02]  /*23790*/  FMUL.FTZ R163, R163, R3.reuse ;  /* 0x00000003a3a37220 */ /* 0x080fe40000410000 */
[-C--:B------:R-:W-:Y:S02]  /*237a0*/  FMUL.FTZ R158, R158, R3.reuse ;  /* 0x000000039e9e7220 */ /* 0x080fe40000410000 */
[-C--:B------:R-:W-:Y:S02]  /*237b0*/  FMUL.FTZ R159, R159, R3.reuse ;  /* 0x000000039f9f7220 */ /* 0x080fe40000410000 */
[-C--:B------:R-:W-:Y:S01]  /*237c0*/  FMUL.FTZ R154, R154, R3.reuse ;  /* 0x000000039a9a7220 */ /* 0x080fe20000410000 */
        /* <DEDUP_REMOVED lines=8> */
[-C--:B------:R-:W-:Y:S02]  /*23850*/  FMUL.FTZ R142, R142, R3.reuse ;  /* 0x000000038e8e7220 */ /* 0x080fe40000410000 */
[----:B------:R-:W-:-:S02]  /*23860*/  FMUL.FTZ R143, R143, R3 ;  /* 0x000000038f8f7220 */ /* 0x000fc40000410000 */
        /* <DEDUP_REMOVED lines=10> */
[C---:B-1----:R-:W-:Y:S01]  /*23910*/  HMMA.16816.F32 R144, R4.reuse, R12, R144 ;  /* 0x0000000c0490723c */ /* 0x042fe20000001890 */
        /* <DEDUP_REMOVED lines=9> */
[-C--:B------:R-:W-:Y:S01]  /*239b0*/  FMUL.FTZ R58, R58, R3.reuse ;  /* 0x000000033a3a7220 */ /* 0x080fe20000410000 */
[----:B--2---:R-:W-:Y:S01]  /*239c0*/  HMMA.16816.F32 R136, R4, R8, R136 ;  /* 0x000000080488723c */ /* 0x004fe20000001888 */
[-C--:B------:R-:W-:Y:S02]  /*239d0*/  FMUL.FTZ R59, R59, R3.reuse ;  /* 0x000000033b3b7220 */ /* 0x080fe40000410000 */
[-C--:B------:R-:W-:Y:S02]  /*239e0*/  FMUL.FTZ R62, R62, R3.reuse ;  /* 0x000000033e3e7220 */ /* 0x080fe40000410000 */
[----:B------:R-:W-:-:S02]  /*239f0*/  FMUL.FTZ R63, R63, R3 ;  /* 0x000000033f3f7220 */ /* 0x000fc40000410000 */
[-C--:B------:R-:W-:Y:S01]  /*23a00*/  FMUL.FTZ R66, R66, R3.reuse ;  /* 0x0000000342427220 */ /* 0x080fe20000410000 */
[C---:B------:R-:W-:Y:S01]  /*23a10*/  HMMA.16816.F32 R132, R4.reuse, R10, R132 ;  /* 0x0000000a0484723c */ /* 0x040fe20000001884 */
[----:B------:R-:W2:Y:S01]  /*23a20*/  LDSM.16.MT88.4 R8, [R216+0x12000] ;  /* 0x01200000d808783b */ /* 0x000ea20000004200 */
[-C--:B------:R-:W-:Y:S02]  /*23a30*/  FMUL.FTZ R67, R67, R3.reuse ;  /* 0x0000000343437220 */ /* 0x080fe40000410000 */
[-C--:B------:R-:W-:Y:S02]  /*23a40*/  FMUL.FTZ R70, R70, R3.reuse ;  /* 0x0000000346467220 */ /* 0x080fe40000410000 */
[----:B------:R-:W-:Y:S02]  /*23a50*/  FMUL.FTZ R71, R71, R3 ;  /* 0x0000000347477220 */ /* 0x000fe40000410000 */
[----:B---3--:R-:W-:Y:S01]  /*23a60*/  HMMA.16816.F32 R36, R4, R16, R36 ;  /* 0x000000100424723c */ /* 0x008fe20000001824 */
[----:B------:R-:W-:-:S02]  /*23a70*/  FMUL.FTZ R72, R72, R164 ;  /* 0x000000a448487220 */ /* 0x000fc40000410000 */
[-C--:B------:R-:W-:Y:S02]  /*23a80*/  FMUL.FTZ R73, R73, R164.reuse ;  /* 0x000000a449497220 */ /* 0x080fe40000410000 */
[-C--:B------:R-:W-:Y:S02]  /*23a90*/  FMUL.FTZ R74, R74, R3.reuse ;  /* 0x000000034a4a7220 */ /* 0x080fe40000410000 */
[-C--:B------:R-:W-:Y:S01]  /*23aa0*/  FMUL.FTZ R75, R75, R3.reuse ;  /* 0x000000034b4b7220 */ /* 0x080fe20000410000 */
[----:B------:R-:W-:Y:S01]  /*23ab0*/  HMMA.16816.F32 R40, R4, R18, R40 ;  /* 0x000000120428723c */ /* 0x000fe20000001828 */
[----:B------:R-:W3:Y:S01]  /*23ac0*/  LDSM.16.MT88.4 R16, [R215+0x12000] ;  /* 0x01200000d710783b */ /* 0x000ee20000004200 */
        /* <DEDUP_REMOVED lines=15> */
[----:B------:R-:W-:Y:S02]  /*23bc0*/  FMUL.FTZ R87, R87, R3 ;  /* 0x0000000357577220 */ /* 0x000fe40000410000 */
        /* <DEDUP_REMOVED lines=36> */
[----:B------:R-:W-:Y:S02]  /*23e10*/  FMUL.FTZ R113, R113, R164 ;  /* 0x000000a471717220 */ /* 0x000fe40000410000 */
[-C--:B------:R-:W-:Y:S02]  /*23e20*/  FMUL.FTZ R114, R114, R3.reuse ;  /* 0x0000000372727220 */ /* 0x080fe40000410000 */
[----:B------:R-:W-:Y:S02]  /*23e30*/  FMUL.FTZ R115, R115, R3 ;  /* 0x0000000373737220 */ /* 0x000fe40000410000 */
[----:B---3--:R-:W-:Y:S01]  /*23e40*/  HMMA.16816.F32 R84, R4, R16, R84 ;  /* 0x000000100454723c */ /* 0x008fe20000001854 */
[----:B------:R-:W-:-:S02]  /*23e50*/  FFMA.FTZ R170, R192, R169, -R24 ;  /* 0x000000a9c0aa7223 */ /* 0x000fc40000010818 */
[-CC-:B------:R-:W-:Y:S02]  /*23e60*/  FFMA.FTZ R171, R191, R169.reuse, -R24.reuse ;  /* 0x000000a9bfab7223 */ /* 0x180fe40000010818 */
[-CC-:B------:R-:W-:Y:S02]  /*23e70*/  FFMA.FTZ R172, R190, R169.reuse, -R24.reuse ;  /* 0x000000a9beac7223 */ /* 0x180fe40000010818 */
[-C--:B------:R-:W-:Y:S01]  /*23e80*/  FFMA.FTZ R173, R187, R169.reuse, -R24 ;  /* 0x000000a9bbad7223 */ /* 0x080fe20000010818 */
[----:B------:R-:W-:Y:S01]  /*23e90*/  HMMA.16816.F32 R88, R4, R18, R88 ;  /* 0x000000120458723c */ /* 0x000fe20000001858 */
[----:B------:R-:W3:Y:S01]  /*23ea0*/  LDSM.16.MT88.4 R16, [R217+0x16000] ;  /* 0x01600000d910783b */ /* 0x000ee20000004200 */
[-CC-:B------:R-:W-:Y:S01]  /*23eb0*/  FFMA.FTZ R174, R186, R169.reuse, -R168.reuse ;  /* 0x000000a9baae7223 */ /* 0x180fe200000108a8 */
[----:B------:R-:W-:Y:S01]  /*23ec0*/  MUFU.EX2 R170, R170 ;  /* 0x000000aa00aa7308 */ /* 0x000fe20000000800 */
[-CC-:B------:R-:W-:Y:S02]  /*23ed0*/  FFMA.FTZ R175, R176, R169.reuse, -R168.reuse ;  /* 0x000000a9b0af7223 */ /* 0x180fe400000108a8 */
[----:B------:R-:W-:-:S02]  /*23ee0*/  FFMA.FTZ R177, R177, R169, -R168 ;  /* 0x000000a9b1b17223 */ /* 0x000fc400000108a8 */
[C---:B-1----:R-:W-:Y:S01]  /*23ef0*/  HMMA.16816.F32 R92, R4.reuse, R12, R92 ;  /* 0x0000000c045c723c */ /* 0x042fe2000000185c */
[----:B------:R-:W-:Y:S02]  /*23f00*/  FFMA.FTZ R185, R185, R169, -R168 ;  /* 0x000000a9b9b97223 */ /* 0x000fe400000108a8 */
[----:B------:R-:W1:Y:S01]  /*23f10*/  MUFU.EX2 R171, R171 ;  /* 0x000000ab00ab7308 */ /* 0x000e620000000800 */
        /* <DEDUP_REMOVED lines=9> */
[C---:B--2---:R-:W-:Y:S01]  /*23fb0*/  HMMA.16816.F32 R100, R4.reuse, R8, R100 ;  /* 0x000000080464723c */ /* 0x044fe20000001864 */
[-C--:B------:R-:W-:Y:S01]  /*23fc0*/  FMUL.FTZ R122, R122, R3.reuse ;  /* 0x000000037a7a7220 */ /* 0x080fe20000410000 */
[----:B------:R-:W-:Y:S01]  /*23fd0*/  MUFU.EX2 R173, R173 ;  /* 0x000000ad00ad7308 */ /* 0x000fe20000000800 */
[-C--:B------:R-:W-:Y:S02]  /*23fe0*/  FMUL.FTZ R123, R123, R3.reuse ;  /* 0x000000037b7b7220 */ /* 0x080fe40000410000 */
[-C--:B------:R-:W-:Y:S02]  /*23ff0*/  FMUL.FTZ R124, R124, R164.reuse ;  /* 0x000000a47c7c7220 */ /* 0x080fe40000410000 */
[----:B------:R-:W-:Y:S01]  /*24000*/  FMUL.FTZ R125, R125, R164 ;  /* 0x000000a47d7d7220 */ /* 0x000fe20000410000 */
[----:B------:R-:W-:Y:S01]  /*24010*/  HMMA.16816.F32 R104, R4, R10, R104 ;  /* 0x0000000a0468723c */ /* 0x000fe20000001868 */
[----:B------:R-:W2:Y:S01]  /*24020*/  LDSM.16.MT88.4 R8, [R215+0x16000] ;  /* 0x01600000d708783b */ /* 0x000ea20000004200 */
[----:B------:R-:W-:Y:S01]  /*24030*/  MUFU.EX2 R174, R174 ;  /* 0x000000ae00ae7308 */ /* 0x000fe20000000800 */
[----:B------:R-:W-:-:S02]  /*24040*/  FMUL.FTZ R126, R126, R3 ;  /* 0x000000037e7e7220 */ /* 0x000fc40000410000 */
[-C--:B------:R-:W-:Y:S02]  /*24050*/  FMUL.FTZ R127, R127, R3.reuse ;  /* 0x000000037f7f7220 */ /* 0x080fe40000410000 */
[-C--:B------:R-:W-:Y:S01]  /*24060*/  FMUL.FTZ R128, R128, R164.reuse ;  /* 0x000000a480807220 */ /* 0x080fe20000410000 */
[C---:B---3--:R-:W-:Y:S01]  /*24070*/  HMMA.16816.F32 R108, R4.reuse, R16, R108 ;  /* 0x00000010046c723c */ /* 0x048fe2000000186c */
[----:B------:R-:W-:Y:S01]  /*24080*/  FMUL.FTZ R129, R129, R164 ;  /* 0x000000a481817220 */ /* 0x000fe20000410000 */
[----:B------:R3:W5:Y:S01]  /*24090*/  MUFU.EX2 R176, R185 ;  /* 0x000000b900b07308 */ /* 0x0007620000000800 */
        /* <DEDUP_REMOVED lines=8> */
[-C--:B------:R-:W-:Y:S01]  /*24120*/  FFMA.FTZ R181, R181, R169.reuse, -R24 ;  /* 0x000000a9b5b57223 */ /* 0x080fe20000010818 */
[C---:B----4-:R-:W-:Y:S01]  /*24130*/  HMMA.16816.F32 R116, R4.reuse, R12, R116 ;  /* 0x0000000c0474723c */ /* 0x050fe20000001874 */
[-CC-:B------:R-:W-:Y:S01]  /*24140*/  FFMA.FTZ R180, R180, R169.reuse, -R168.reuse ;  /* 0x000000a9b4b47223 */ /* 0x180fe200000108a8 */
[----:B------:R-:W4:Y:S01]  /*24150*/  MUFU.EX2 R177, R177 ;  /* 0x000000b100b17308 */ /* 0x000f220000000800 */
[-CC-:B---3--:R-:W-:Y:S02]  /*24160*/  FFMA.FTZ R185, R178, R169.reuse, -R168.reuse ;  /* 0x000000a9b2b97223 */ /* 0x188fe400000108a8 */
[-CC-:B------:R-:W-:Y:S02]  /*24170*/  FFMA.FTZ R178, R179, R169.reuse, -R168.reuse ;  /* 0x000000a9b3b27223 */ /* 0x180fe400000108a8 */
[-C--:B------:R-:W-:Y:S01]  /*24180*/  FFMA.FTZ R179, R27, R169.reuse, -R168 ;  /* 0x000000a91bb37223 */ /* 0x080fe200000108a8 */
[----:B------:R-:W-:Y:S01]  /*24190*/  HMMA.16816.F32 R120, R4, R14, R120 ;  /* 0x0000000e0478723c */ /* 0x000fe20000001878 */
[----:B------:R-:W3:Y:S01]  /*241a0*/  LDSM.16.MT88.4 R12, [R217+0x10800] ;  /* 0x01080000d90c783b */ /* 0x000ee20000004200 */
[----:B------:R-:W1:Y:S01]  /*241b0*/  MUFU.EX2 R182, R182 ;  /* 0x000000b600b67308 */ /* 0x000e620000000800 */
[----:B------:R-:W-:-:S02]  /*241c0*/  FFMA.FTZ R186, R26, R169, -R24 ;  /* 0x000000a91aba7223 */ /* 0x000fc40000010818 */
[-CC-:B------:R-:W-:Y:S02]  /*241d0*/  FFMA.FTZ R187, R25, R169.reuse, -R24.reuse ;  /* 0x000000a919bb7223 */ /* 0x180fe40000010818 */
[-CC-:B------:R-:W-:Y:S01]  /*241e0*/  FFMA.FTZ R190, R23, R169.reuse, -R24.reuse ;  /* 0x000000a917be7223 */ /* 0x180fe20000010818 */
[C---:B--2---:R-:W-:Y:S02]  /*241f0*/  HMMA.16816.F32 R124, R4.reuse, R8, R124 ;  /* 0x00000008047c723c */ /* 0x044fe4000000187c */
[----:B------:R-:W-:Y:S01]  /*24200*/  MUFU.EX2 R184, R184 ;  /* 0x000000b800b87308 */ /* 0x000fe20000000800 */
[-C--:B------:R-:W-:Y:S02]  /*24210*/  FFMA.FTZ R191, R22, R169.reuse, -R24 ;  /* 0x000000a916bf7223 */ /* 0x080fe40000010818 */
[-CC-:B------:R-:W-:Y:S01]  /*24220*/  FFMA.FTZ R192, R21, R169.reuse, -R168.reuse ;  /* 0x000000a915c07223 */ /* 0x180fe200000108a8 */
[----:B------:R-:W-:Y:S01]  /*24230*/  LDSM.16.MT88.4 R24, [R218+0x11800] ;  /* 0x01180000da18783b */ /* 0x000fe20000004200 */
[-CC-:B------:R-:W-:Y:S01]  /*24240*/  FFMA.FTZ R193, R20, R169.reuse, -R168.reuse ;  /* 0x000000a914c17223 */ /* 0x180fe200000108a8 */
[----:B------:R-:W-:Y:S02]  /*24250*/  HMMA.16816.F32 R128, R4, R10, R128 ;  /* 0x0000000a0480723c */ /* 0x000fe40000001880 */
[----:B------:R-:W2:Y:S01]  /*24260*/  LDSM.16.MT88.4 R8, [R216+0x10800] ;  /* 0x01080000d808783b */ /* 0x000ea20000004200 */
[----:B------:R-:W-:Y:S01]  /*24270*/  MUFU.EX2 R183, R183 ;  /* 0x000000b700b77308 */ /* 0x000fe20000000800 */
[----:B------:R-:W-:-:S02]  /*24280*/  FFMA.FTZ R166, R166, R169, -R168 ;  /* 0x000000a9a6a67223 */ /* 0x000fc400000108a8 */
[----:B------:R-:W-:Y:S01]  /*24290*/  FFMA.FTZ R165, R165, R169, -R168 ;  /* 0x000000a9a5a57223 */ /* 0x000fe200000108a8 */
[----:B------:R-:W-:Y:S01]  /*242a0*/  LDSM.16.MT88.4 R20, [R217+0x11800] ;  /* 0x01180000d914783b */ /* 0x000fe20000004200 */
[----:B-1----:R-:W-:Y:S01]  /*242b0*/  F2FP.PACK_AB R4, R171, R170 ;  /* 0x000000aaab04723e */ /* 0x002fe200000000ff */
[----:B------:R-:W-:Y:S01]  /*242c0*/  FFMA.FTZ R32, R247, R164, R32 ;  /* 0x000000a4f7207223 */ /* 0x000fe20000010020 */
[----:B-----5:R-:W-:Y:S01]  /*242d0*/  F2FP.PACK_AB R5, R176, R174 ;  /* 0x000000aeb005723e */ /* 0x020fe200000000ff */
        /* <DEDUP_REMOVED lines=8> */
[----:B------:R-:W1:Y:S01]  /*24360*/  MUFU.EX2 R180, R180 ;  /* 0x000000b400b47308 */ /* 0x000e620000000800 */
[----:B------:R-:W-:Y:S01]  /*24370*/  FADD.FTZ R31, R30, R31 ;  /* 0x0000001f1e1f7221 */ /* 0x000fe20000010000 */
[----:B------:R-:W-:Y:S01]  /*24380*/  HMMA.16816.F32 R160, R4, R16, R160 ;  /* 0x0000001004a0723c */ /* 0x000fe200000018a0 */
[----:B------:R-:W-:-:S02]  /*24390*/  FADD.FTZ R2, R0, R2 ;  /* 0x0000000200027221 */ /* 0x000fc40000010000 */
[----:B------:R-:W-:Y:S02]  /*243a0*/  FADD.FTZ R29, R29, R31 ;  /* 0x0000001f1d1d7221 */ /* 0x000fe40000010000 */
[----:B------:R-:W-:Y:S01]  /*243b0*/  FADD.FTZ R35, R35, R2 ;  /* 0x0000000223237221 */ /* 0x000fe20000010000 */
[----:B------:R-:W4:Y:S01]  /*243c0*/  MUFU.EX2 R185, R185 ;  /* 0x000000b900b97308 */ /* 0x000f220000000800 */
[----:B------:R-:W-:Y:S01]  /*243d0*/  FADD.FTZ R29, R170, R29 ;  /* 0x0000001daa1d7221 */ /* 0x000fe20000010000 */
[C---:B------:R-:W-:Y:S01]  /*243e0*/  HMMA.16816.F32 R156, R4.reuse, R18, R156 ;  /* 0x00000012049c723c */ /* 0x040fe2000000189c */
[----:B------:R-:W5:Y:S01]  /*243f0*/  LDSM.16.MT88.4 R16, [R215+0x10800] ;  /* 0x01080000d710783b */ /* 0x000f620000004200 */
[----:B------:R-:W-:Y:S02]  /*24400*/  FADD.FTZ R35, R174, R35 ;  /* 0x00000023ae237221 */ /* 0x000fe40000010000 */
[----:B------:R-:W-:Y:S02]  /*24410*/  FADD.FTZ R171, R171, R29 ;  /* 0x0000001dabab7221 */ /* 0x000fe40000010000 */
[----:B------:R-:W-:Y:S01]  /*24420*/  MUFU.EX2 R178, R178 ;  /* 0x000000b200b27308 */ /* 0x000fe20000000800 */
[----:B------:R-:W-:Y:S01]  /*24430*/  FADD.FTZ R176, R176, R35 ;  /* 0x00000023b0b07221 */ /* 0x000fe20000010000 */
[----:B---3--:R-:W-:Y:S01]  /*24440*/  HMMA.16816.F32 R152, R4, R12, R152 ;  /* 0x0000000c0498723c */ /* 0x008fe20000001898 */
[----:B------:R-:W-:-:S02]  /*24450*/  FADD.FTZ R171, R172, R171 ;  /* 0x000000abacab7221 */ /* 0x000fc40000010000 */
[----:B------:R-:W-:Y:S02]  /*24460*/  FADD.FTZ R176, R175, R176 ;  /* 0x000000b0afb07221 */ /* 0x000fe40000010000 */
[----:B------:R-:W-:Y:S01]  /*24470*/  FADD.FTZ R173, R173, R171 ;  /* 0x000000abadad7221 */ /* 0x000fe20000010000 */
[----:B------:R-:W3:Y:S01]  /*24480*/  MUFU.EX2 R179, R179 ;  /* 0x000000b300b37308 */ /* 0x000ee20000000800 */
[----:B------:R-:W-:Y:S01]  /*24490*/  FADD.FTZ R177, R177, R176 ;  /* 0x000000b0b1b17221 */ /* 0x000fe20000010000 */
[C---:B------:R-:W-:Y:S01]  /*244a0*/  HMMA.16816.F32 R148, R4.reuse, R14, R148 ;  /* 0x0000000e0494723c */ /* 0x040fe20000001894 */
[----:B------:R-:W3:Y:S01]  /*244b0*/  LDSM.16.MT88.4 R12, [R218+0x12800] ;  /* 0x01280000da0c783b */ /* 0x000ee20000004200 */
[----:B------:R-:W-:Y:S02]  /*244c0*/  FADD.FTZ R173, R182, R173 ;  /* 0x000000adb6ad7221 */ /* 0x000fe40000010000 */
[----:B-1----:R-:W-:Y:S02]  /*244d0*/  FADD.FTZ R177, R180, R177 ;  /* 0x000000b1b4b17221 */ /* 0x002fe40000010000 */
[----:B------:R-:W1:Y:S02]  /*244e0*/  MUFU.EX2 R186, R186 ;  /* 0x000000ba00ba7308 */ /* 0x000e640000000800 */
[C---:B--2---:R-:W-:Y:S06]  /*244f0*/  HMMA.16816.F32 R144, R4.reuse, R8, R144 ;  /* 0x000000080490723c */ /* 0x044fec0000001890 */
[----:B------:R-:W-:Y:S02]  /*24500*/  MUFU.EX2 R187, R187 ;  /* 0x000000bb00bb7308 */ /* 0x000fe40000000800 */
[C---:B------:R-:W-:Y:S01]  /*24510*/  HMMA.16816.F32 R140, R4.reuse, R10, R140 ;  /* 0x0000000a048c723c */ /* 0x040fe2000000188c */
[----:B------:R-:W2:Y:S05]  /*24520*/  LDSM.16.MT88.4 R8, [R217+0x12800] ;  /* 0x01280000d908783b */ /* 0x000eaa0000004200 */
[----:B------:R-:W-:Y:S02]  /*24530*/  MUFU.EX2 R190, R190 ;  /* 0x000000be00be7308 */ /* 0x000fe40000000800 */
[C---:B-----5:R-:W-:Y:S06]  /*24540*/  HMMA.16816.F32 R136, R4.reuse, R16, R136 ;  /* 0x000000100488723c */ /* 0x060fec0000001888 */
[----:B------:R-:W-:Y:S02]  /*24550*/  MUFU.EX2 R191, R191 ;  /* 0x000000bf00bf7308 */ /* 0x000fe40000000800 */
[C---:B------:R-:W-:Y:S01]  /*24560*/  HMMA.16816.F32 R132, R4.reuse, R18, R132 ;  /* 0x000000120484723c */ /* 0x040fe20000001884 */
[----:B------:R-:W5:Y:S05]  /*24570*/  LDSM.16.MT88.4 R16, [R216+0x12800] ;  /* 0x01280000d810783b */ /* 0x000f6a0000004200 */
[----:B------:R-:W1:Y:S02]  /*24580*/  MUFU.EX2 R192, R192 ;  /* 0x000000c000c07308 */ /* 0x000e640000000800 */
[C---:B---3--:R-:W-:Y:S06]  /*24590*/  HMMA.16816.F32 R36, R4.reuse, R12, R36 ;  /* 0x0000000c0424723c */ /* 0x048fec0000001824 */
[----:B------:R-:W3:Y:S02]  /*245a0*/  MUFU.EX2 R193, R193 ;  /* 0x000000c100c17308 */ /* 0x000ee40000000800 */
[C---:B------:R-:W-:Y:S01]  /*245b0*/  HMMA.16816.F32 R40, R4.reuse, R14, R40 ;  /* 0x0000000e0428723c */ /* 0x040fe20000001828 */
[----:B------:R-:W1:Y:S05]  /*245c0*/  LDSM.16.MT88.4 R12, [R215+0x12800] ;  /* 0x01280000d70c783b */ /* 0x000e6a0000004200 */
[----:B------:R-:W1:Y:S02]  /*245d0*/  MUFU.EX2 R166, R166 ;  /* 0x000000a600a67308 */ /* 0x000e640000000800 */
[C---:B--2---:R-:W-:Y:S06]  /*245e0*/  HMMA.16816.F32 R44, R4.reuse, R8, R44 ;  /* 0x00000008042c723c */ /* 0x044fec000000182c */
[----:B------:R-:W2:Y:S02]  /*245f0*/  MUFU.EX2 R165, R165 ;  /* 0x000000a500a57308 */ /* 0x000ea40000000800 */
        /* <DEDUP_REMOVED lines=30> */
[----:B------:R-:W-:Y:S01]  /*247e0*/  HMMA.16816.F32 R128, R4, R18, R128 ;  /* 0x000000120480723c */ /* 0x000fe20000001880 */
[----:B------:R-:W5:Y:S06]  /*247f0*/  LDSM.16.MT88.4 R16, [R216+0x11000] ;  /* 0x01100000d810783b */ /* 0x000f6c0000004200 */
[C---:B------:R-:W-:Y:S01]  /*24800*/  F2FP.PACK_AB R4, R184.reuse, R182 ;  /* 0x000000b6b804723e */ /* 0x040fe200000000ff */
[----:B------:R-:W-:Y:S01]  /*24810*/  FADD.FTZ R184, R184, R173 ;  /* 0x000000adb8b87221 */ /* 0x000fe20000010000 */
[C---:B----4-:R-:W-:Y:S01]  /*24820*/  F2FP.PACK_AB R5, R185.reuse, R180 ;  /* 0x000000b4b905723e */ /* 0x050fe200000000ff */
        /* <DEDUP_REMOVED lines=11> */
[----:B---3--:R-:W-:Y:S01]  /*248e0*/  FADD.FTZ R179, R193, R179 ;  /* 0x000000b3c1b37221 */ /* 0x008fe20000010000 */
[----:B------:R-:W-:Y:S01]  /*248f0*/  HMMA.16816.F32 R156, R4, R14, R156 ;  /* 0x0000000e049c723c */ /* 0x000fe2000000189c */
[----:B------:R-:W1:Y:S01]  /*24900*/  LDSM.16.MT88.4 R12, [R215+0x11000] ;  /* 0x01100000d70c783b */ /* 0x000e620000004200 */
[----:B------:R-:W-:-:S02]  /*24910*/  FADD.FTZ R181, R190, R181 ;  /* 0x000000b5beb57221 */ /* 0x000fc40000010000 */
[----:B------:R-:W-:Y:S02]  /*24920*/  FADD.FTZ R179, R166, R179 ;  /* 0x000000b3a6b37221 */ /* 0x000fe40000010000 */
[----:B------:R-:W-:Y:S02]  /*24930*/  FADD.FTZ R247, R191, R181 ;  /* 0x000000b5bff77221 */ /* 0x000fe40000010000 */
[----:B--2---:R-:W-:Y:S01]  /*24940*/  HMMA.16816.F32 R152, R4, R8, R152 ;  /* 0x000000080498723c */ /* 0x004fe20000001898 */
[----:B------:R-:W-:-:S07]  /*24950*/  FADD.FTZ R246, R165, R179 ;  /* 0x000000b3a5f67221 */ /* 0x000fce0000010000 */
[C---:B-----5:R-:W-:Y:S08]  /*24960*/  HMMA.16816.F32 R144, R4.reuse, R16, R144 ;  /* 0x000000100490723c */ /* 0x060ff00000001890 */
        /* <DEDUP_REMOVED lines=91> */
.L_x_7417:
[----:B------:R-:W-:Y:S05]  /*24f20*/  @!P6 BRA `(.L_x_7426) ;  /* 0x00005d200000e947 */ /* 0x000fea0003800000 */
[----:B------:R-:W-:Y:S02]  /*24f30*/  MOV R0, R3 ;  /* 0x0000000300007202 */ /* 0x000fe40000000f00 */
[----:B------:R-:W-:-:S02]  /*24f40*/  MOV R2, R164 ;  /* 0x000000a400027202 */ /* 0x000fc40000000f00 */
.L_x_7435:
        /* <DEDUP_REMOVED lines=77> */
.L_x_7428:
[----:B------:R-:W-:Y:S02]  /*25420*/  ULDC.64 UR4, c[0x0][0x118] ;  /* 0x0000460000047ab9 */ /* 0x000fe40000000a00 */
[----:B------:R-:W2:Y:S02]  /*25430*/  LD.E R7, [R164.64+0x40] ;  /* 0x00004004a4077980 */ /* 0x000ea4000c101900 */
[----:B--2---:R-:W-:Y:S04]  /*25440*/  LEA R7, -R7, RZ, 0x6 ;  /* 0x000000ff07077211 */ /* 0x004fe800078e31ff */
[----:B------:R-:W-:Y:S02]  /*25450*/  SHF.R.S32.HI R3, RZ, 0x1f, R7 ;  /* 0x0000001fff037819 */ /* 0x000fe40000011407 */
.L_x_7429:
[----:B------:R-:W-:Y:S05]  /*25460*/  BSYNC B0 ;  /* 0x0000000000007941 */ /* 0x000fea0003800000 */
.L_x_7427:
[C---:B------:R-:W-:Y:S01]  /*25470*/  LOP3.LUT P4, RZ, R238.reuse, 0x1, RZ, 0xc0, !PT ;  /* 0x00000001eeff7812 */ /* 0x040fe2000788c0ff */
[----:B------:R-:W-:Y:S01]  /*25480*/  ULDC.64 UR4, c[0x0][0x118] ;  /* 0x0000460000047ab9 */ /* 0x000fe20000000a00 */
[C---:B------:R-:W-:Y:S01]  /*25490*/  LEA R248, P0, R7.reuse, R189, 0x1 ;  /* 0x000000bd07f87211 */ /* 0x040fe200078008ff */
[----:B------:R-:W-:Y:S01]  /*254a0*/  IMAD.MOV.U32 R166, RZ, RZ, 0x10 ;  /* 0x00000010ffa67424 */ /* 0x000fe200078e00ff */
[C---:B------:R-:W-:Y:S01]  /*254b0*/  LOP3.LUT P3, RZ, R238.reuse, 0x2, RZ, 0xc0, !PT ;  /* 0x00000002eeff7812 */ /* 0x040fe2000786c0ff */
[----:B------:R-:W-:Y:S01]  /*254c0*/  IMAD.MOV.U32 R220, RZ, RZ, 0x20 ;  /* 0x00000020ffdc7424 */ /* 0x000fe200078e00ff */
[CC--:B------:R-:W-:Y:S01]  /*254d0*/  LEA.HI.X R249, R7.reuse, R188.reuse, R3, 0x1, P0 ;  /* 0x000000bc07f97211 */ /* 0x0c0fe200000f0c03 */
[----:B------:R-:W-:Y:S01]  /*254e0*/  BSSY B1, `(.L_x_7430) ;  /* 0x0000258000017945 */ /* 0x000fe20003800000 */
        /* <DEDUP_REMOVED lines=8> */
[--C-:B------:R-:W-:Y:S01]  /*25570*/  IMAD.X R4, R3, 0x1, R222.reuse, P5 ;  /* 0x0000000103047824 */ /* 0x100fe200028e06de */
[----:B------:R-:W-:Y:S01]  /*25580*/  @!P4 STS.128 [R236+0x10000], RZ ;  /* 0x010000ffec00c388 */ /* 0x000fe20000000c00 */
[CC--:B------:R-:W-:Y:S02]  /*25590*/  @P4 LEA R28, P5, R6.reuse, R189.reuse, 0x1 ;  /* 0x000000bd061c4211 */ /* 0x0c0fe400078a08ff */
[-C--:B------:R-:W-:Y:S01]  /*255a0*/  @P3 LEA R24, P0, R6, R189.reuse, 0x1 ;  /* 0x000000bd06183211 */ /* 0x080fe200078008ff */
[----:B------:R-:W-:Y:S01]  /*255b0*/  IMAD.X R3, R4, 0x1, R222, P6 ;  /* 0x0000000104037824 */ /* 0x000fe200030e06de */
[----:B------:R-:W-:Y:S01]  /*255c0*/  @!PT LDS RZ, [RZ] ;  /* 0x00000000fffff984 */ /* 0x000fe20000000800 */
[----:B------:R-:W-:Y:S01]  /*255d0*/  @!PT LDS RZ, [RZ] ;  /* 0x00000000fffff984 */ /* 0x000fe20000000800 */
[----:B------:R-:W-:Y:S01]  /*255e0*/  @!PT LDS RZ, [RZ] ;  /* 0x00000000fffff984 */ /* 0x000fe20000000800 */
[----:B------:R1:W-:Y:S01]  /*255f0*/  @P3 LDGSTS.E.BYPASS.LTC128B.128 [R236+0x12000], [R248.64+0x80] ;  /* 0x12000080f8ec3fae */ /* 0x0003e2000b901d44 */
[CCC-:B------:R-:W-:Y:S02]  /*25600*/  @P4 LEA.HI.X R29, R6.reuse, R188.reuse, R4.reuse, 0x1, P5 ;  /* 0x000000bc061d4211 */ /* 0x1c0fe400028f0c04 */
[CCC-:B------:R-:W-:Y:S02]  /*25610*/  @P3 LEA.HI.X R25, R6.reuse, R188.reuse, R4.reuse, 0x1, P0 ;  /* 0x000000bc06193211 */ /* 0x1c0fe400000f0c04 */
[----:B------:R-:W-:Y:S01]  /*25620*/  @!P3 STS.128 [R236+0x12000], RZ ;  /* 0x012000ffec00b388 */ /* 0x000fe20000000c00 */
[CC--:B------:R-:W-:Y:S02]  /*25630*/  @P2 LEA R22, P6, R6.reuse, R189.reuse, 0x1 ;  /* 0x000000bd06162211 */ /* 0x0c0fe400078c08ff */
[CC--:B------:R-:W-:Y:S02]  /*25640*/  @P1 LEA R20, P5, R6.reuse, R189.reuse, 0x1 ;  /* 0x000000bd06141211 */ /* 0x0c0fe400078a08ff */
[----:B------:R-:W-:Y:S01]  /*25650*/  @!PT LDS RZ, [RZ] ;  /* 0x00000000fffff984 */ /* 0x000fe20000000800 */
[----:B------:R-:W-:Y:S01]  /*25660*/  @!PT LDS RZ, [RZ] ;  /* 0x00000000fffff984 */ /* 0x000fe20000000800 */
[----:B------:R-:W-:Y:S01]  /*25670*/  @!PT LDS RZ, [RZ] ;  /* 0x00000000fffff984 */ /* 0x000fe20000000800 */
[----:B------:R1:W-:Y:S01]  /*25680*/  @P2 LDGSTS.E.BYPASS.LTC128B.128 [R236+0x14000], [R248.64+0x100] ;  /* 0x14000100f8ec2fae */ /* 0x0003e2000b901d44 */
[CCC-:B------:R-:W-:Y:S02]  /*25690*/  @P2 LEA.HI.X R23, R6.reuse, R188.reuse, R4.reuse, 0x1, P6 ;  /* 0x000000bc06172211 */ /* 0x1c0fe400030f0c04 */
[-C--:B------:R-:W-:Y:S02]  /*256a0*/  @P1 LEA.HI.X R21, R6, R188.reuse, R4, 0x1, P5 ;  /* 0x000000bc06151211 */ /* 0x080fe400028f0c04 */
        /* <DEDUP_REMOVED lines=11> */
[C---:B------:R-:W-:Y:S02]  /*25760*/  @P1 LEA R14, P0, R5.reuse, R189, 0x1 ;  /* 0x000000bd050e1211 */ /* 0x040fe400078008ff */
[----:B------:R-:W-:Y:S01]  /*25770*/  @!PT LDS RZ, [RZ] ;  /* 0x00000000fffff984 */ /* 0x000fe20000000800 */
[----:B------:R-:W-:Y:S01]  /*25780*/  @!PT LDS RZ, [RZ] ;  /* 0x00000000fffff984 */ /* 0x000fe20000000800 */
[----:B------:R-:W-:Y:S01]  /*25790*/  @!PT LDS RZ, [RZ] ;  /* 0x00000000fffff984 */ /* 0x000fe20000000800 */
[----:B------:R2:W-:Y:S01]  /*257a0*/  @P4 LDGSTS.E.BYPASS.LTC128B.128 [R236+0x10800], [R28.64] ;  /* 0x108000001cec4fae */ /* 0x0005e2000b901d44 */
[CCC-:B------:R-:W-:Y:S02]  /*257b0*/  @P2 LEA.HI.X R17, R5.reuse, R188.reuse, R3.reuse, 0x1, P5 ;  /* 0x000000bc05112211 */ /* 0x1c0fe400028f0c03 */
[CC--:B------:R-:W-:Y:S02]  /*257c0*/  @P1 LEA.HI.X R15, R5.reuse, R188.reuse, R3, 0x1, P0 ;  /* 0x000000bc050f1211 */ /* 0x0c0fe400000f0c03 */
[----:B------:R-:W-:Y:S01]  /*257d0*/  @!P4 STS.128 [R236+0x10800], RZ ;  /* 0x010800ffec00c388 */ /* 0x000fe20000000c00 */
[----:B------:R-:W-:Y:S04]  /*257e0*/  IADD3 R4, P6, R5, R221, RZ ;  /* 0x000000dd05047210 */ /* 0x000fe80007fde0ff */
[----:B------:R-:W-:Y:S01]  /*257f0*/  @!PT LDS RZ, [RZ] ;  /* 0x00000000fffff984 */ /* 0x000fe20000000800 */
[----:B------:R-:W-:Y:S01]  /*25800*/  @!PT LDS RZ, [RZ] ;  /* 0x00000000fffff984 */ /* 0x000fe20000000800 */
[----:B------:R-:W-:Y:S01]  /*25810*/  @!PT LDS RZ, [RZ] ;  /* 0x00000000fffff984 */ /* 0x000fe20000000800 */
[----:B------:R3:W-:Y:S01]  /*25820*/  @P3 LDGSTS.E.BYPASS.LTC128B.128 [R236+0x12800], [R24.64+0x80] ;  /* 0x1280008018ec3fae */ /* 0x0007e2000b901d44 */
[----:B------:R-:W-:Y:S01]  /*25830*/  IMAD.X R3, R3, 0x1, R222, P6 ;  /* 0x0000000103037824 */ /* 0x000fe200030e06de */
[CC--:B------:R-:W-:Y:S02]  /*25840*/  @P4 LEA R12, P0, R4.reuse, R189.reuse, 0x1 ;  /* 0x000000bd040c4211 */ /* 0x0c0fe400078008ff */
[CC--:B------:R-:W-:Y:S01]  /*25850*/  @P3 LEA R10, P6, R4.reuse, R189.reuse, 0x1 ;  /* 0x000000bd040a3211 */ /* 0x0c0fe200078c08ff */
[----:B------:R-:W-:Y:S01]  /*25860*/  @!P3 STS.128 [R236+0x12800], RZ ;  /* 0x012800ffec00b388 */ /* 0x000fe20000000c00 */
[CCC-:B------:R-:W-:Y:S02]  /*25870*/  @P4 LEA.HI.X R13, R4.reuse, R188.reuse, R3.reuse, 0x1, P0 ;  /* 0x000000bc040d4211 */ /* 0x1c0fe400000f0c03 */
[CCC-:B------:R-:W-:Y:S02]  /*25880*/  @P3 LEA.HI.X R11, R4.reuse, R188.reuse, R3.reuse, 0x1, P6 ;  /* 0x000000bc040b3211 */ /* 0x1c0fe400030f0c03 */
[----:B------:R-:W-:Y:S01]  /*25890*/  @!PT LDS RZ, [RZ] ;  /* 0x00000000fffff984 */ /* 0x000fe20000000800 */
[----:B------:R-:W-:Y:S01]  /*258a0*/  @!PT LDS RZ, [RZ] ;  /* 0x00000000fffff984 */ /* 0x000fe20000000800 */
[----:B------:R-:W-:Y:S01]  /*258b0*/  @!PT LDS RZ, [RZ] ;  /* 0x00000000fffff984 */ /* 0x000fe20000000800 */
[----:B------:R4:W-:Y:S01]  /*258c0*/  @P2 LDGSTS.E.BYPASS.LTC128B.128 [R236+0x14800], [R22.64+0x100] ;  /* 0x1480010016ec2fae */ /* 0x0009e2000b901d44 */
[CC--:B------:R-:W-:Y:S02]  /*258d0*/  @P2 LEA R6, P5, R4.reuse, R189.reuse, 0x1 ;  /* 0x000000bd04062211 */ /* 0x0c0fe400078a08ff */
[C---:B------:R-:W-:Y:S02]  /*258e0*/  @P1 LEA R8, P0, R4.reuse, R189, 0x1 ;  /* 0x000000bd04081211 */ /* 0x040fe400078008ff */
[----:B------:R-:W-:Y:S01]  /*258f0*/  @!P2 STS.128 [R236+0x14800], RZ ;  /* 0x014800ffec00a388 */ /* 0x000fe20000000c00 */
[CCC-:B------:R-:W-:Y:S02]  /*25900*/  @P2 LEA.HI.X R7, R4.reuse, R188.reuse, R3.reuse, 0x1, P5 ;  /* 0x000000bc04072211 */ /* 0x1c0fe400028f0c03 */
[----:B------:R-:W-:Y:S02]  /*25910*/  @P1 LEA.HI.X R9, R4, R188, R3, 0x1, P0 ;  /* 0x000000bc04091211 */ /* 0x000fe400000f0c03 */
        /* <DEDUP_REMOVED lines=44> */
[----:B------:R-:W1:Y:S05]  /*25be0*/  S2R R3, SR_TID.X ;  /* 0x0000000000037919 */ /* 0x000e6a0000002100 */
[----:B------:R-:W-:Y:S05]  /*25bf0*/  @!P1 STS.128 [R236+0x17800], RZ ;  /* 0x017800ffec009388 */ /* 0x000fea0000000c00 */
[----:B------:R-:W-:Y:S05]  /*25c00*/  LDSM.16.M88.4 R32, [R214] ;  /* 0x00000000d620783b */ /* 0x000fea0000000200 */
[----:B-----5:R-:W-:Y:S05]  /*25c10*/  LDSM.16.M88.4 R16, [R213+0x8800] ;  /* 0x00880000d510783b */ /* 0x020fea0000000200 */
[----:B---3--:R-:W-:Y:S05]  /*25c20*/  LDSM.16.M88.4 R24, [R213+0x9000] ;  /* 0x00900000d518783b */ /* 0x008fea0000000200 */
[----:B-1----:R-:W1:Y:S05]  /*25c30*/  LDSM.16.M88.4 R8, [R213+0x8000] ;  /* 0x00800000d508783b */ /* 0x002e6a0000000200 */
[----:B------:R-:W2:Y:S05]  /*25c40*/  LDSM.16.M88.4 R168, [R213+0x9800] ;  /* 0x00980000d5a8783b */ /* 0x000eaa0000000200 */
[----:B------:R-:W-:Y:S05]  /*25c50*/  LDSM.16.M88.4 R176, [R212] ;  /* 0x00000000d4b0783b */ /* 0x000fea0000000200 */
[----:B------:R-:W-:Y:S05]  /*25c60*/  LDSM.16.M88.4 R180, [R210] ;  /* 0x00000000d2b4783b */ /* 0x000fea0000000200 */
[----:B------:R-:W-:Y:S05]  /*25c70*/  LDSM.16.M88.4 R188, [R211+0x8000] ;  /* 0x00800000d3bc783b */ /* 0x000fea0000000200 */
[----:B------:R-:W-:Y:S05]  /*25c80*/  LDSM.16.M88.4 R192, [R211+0x8800] ;  /* 0x00880000d3c0783b */ /* 0x000fea0000000200 */
[----:B------:R-:W0:Y:S05]  /*25c90*/  LDGDEPBAR ;  /* 0x00000000000079af */ /* 0x000e2a0000000000 */
[----:B------:R-:W3:Y:S01]  /*25ca0*/  LD.E R250, [R164.64+0x18c] ;  /* 0x00018c04a4fa7980 */ /* 0x000ee2000c101900 */
[----:B------:R-:W-:Y:S04]  /*25cb0*/  SHF.R.S32.HI R4, RZ, 0x1f, R3 ;  /* 0x0000001fff047819 */ /* 0x000fe80000011403 */
[----:B------:R-:W-:Y:S04]  /*25cc0*/  LEA.HI R4, R4, R3, RZ, 0x4 ;  /* 0x0000000304047211 */ /* 0x000fe800078f20ff */
[----:B------:R-:W-:Y:S05]  /*25cd0*/  LOP3.LUT R4, R4, 0xfffffff0, RZ, 0xc0, !PT ;  /* 0xfffffff004047812 */ /* 0x000fea00078ec0ff */
[----:B------:R-:W-:Y:S05]  /*25ce0*/  IMAD.IADD R4, R3, 0x1, -R4 ;  /* 0x0000000103047824 */ /* 0x000fea00078e0a04 */
[----:B------:R-:W-:Y:S04]  /*25cf0*/  SHF.R.S32.HI R184, RZ, 0x1f, R4 ;  /* 0x0000001fffb87819 */ /* 0x000fe80000011404 */
[----:B------:R-:W-:Y:S04]  /*25d00*/  LEA.HI R184, R184, R4, RZ, 0x3 ;  /* 0x00000004b8b87211 */ /* 0x000fe800078f18ff */
[----:B------:R-:W-:Y:S05]  /*25d10*/  LOP3.LUT R184, R184, 0xfffffff8, RZ, 0xc0, !PT ;  /* 0xfffffff8b8b87812 */ /* 0x000fea00078ec0ff */
[----:B------:R-:W-:Y:S02]  /*25d20*/  IMAD.IADD R184, R4, 0x1, -R184 ;  /* 0x0000000104b87824 */ /* 0x000fe400078e0ab8 */
[C---:B-1----:R-:W-:Y:S03]  /*25d30*/  HMMA.16816.F32 R4, R32.reuse, R8, RZ ;  /* 0x000000082004723c */ /* 0x042fe600000018ff */
[----:B------:R-:W-:Y:S04]  /*25d40*/  LOP3.LUT P0, RZ, R184, 0x2, RZ, 0xc0, !PT ;  /* 0x00000002b8ff7812 */ /* 0x000fe8000780c0ff */
[----:B------:R-:W-:Y:S01]  /*25d50*/  SEL R166, R166, 0xfffffff0, !P0 ;  /* 0xfffffff0a6a67807 */ /* 0x000fe20004000000 */
[C---:B------:R-:W-:Y:S01]  /*25d60*/  HMMA.16816.F32 R8, R32.reuse, R10, RZ ;  /* 0x0000000a2008723c */ /* 0x040fe200000018ff */
[----:B------:R-:W-:Y:S03]  /*25d70*/  LOP3.LUT P0, RZ, R184, 0x4, RZ, 0xc0, !PT ;  /* 0x00000004b8ff7812 */ /* 0x000fe6000780c0ff */
[--C-:B------:R-:W-:Y:S01]  /*25d80*/  IMAD R166, R166, 0x2, R214.reuse ;  /* 0x00000002a6a67824 */ /* 0x100fe200078e02d6 */
[----:B------:R-:W-:Y:S02]  /*25d90*/  SEL R220, R220, 0xffffffe0, !P0 ;  /* 0xffffffe0dcdc7807 */ /* 0x000fe40004000000 */
[----:B------:R-:W-:Y:S01]  /*25da0*/  ISETP.GT.AND P0, PT, R237, R225, PT ;  /* 0x000000e1ed00720c */ /* 0x000fe20003f04270 */
[C---:B------:R-:W-:Y:S01]  /*25db0*/  HMMA.16816.F32 R12, R32.reuse, R16, RZ ;  /* 0x00000010200c723c */ /* 0x040fe200000018ff */
[----:B------:R-:W1:Y:S03]  /*25dc0*/  LDSM.16.M88.4 R172, [R166] ;  /* 0x00000000a6ac783b */ /* 0x000e660000000200 */
[C---:B------:R-:W-:Y:S02]  /*25dd0*/  IMAD R219, R220.reuse, 0x2, R214 ;  /* 0x00000002dcdb7824 */ /* 0x040fe400078e02d6 */
[----:B------:R-:W-:Y:S02]  /*25de0*/  IMAD R220, R220, 0x2, R166 ;  /* 0x00000002dcdc7824 */ /* 0x000fe400078e02a6 */
[C---:B------:R-:W-:Y:S01]  /*25df0*/  HMMA.16816.F32 R16, R32.reuse, R18, RZ ;  /* 0x000000122010723c */ /* 0x040fe200000018ff */
[----:B------:R-:W-:Y:S07]  /*25e00*/  LDSM.16.M88.4 R184, [R219] ;  /* 0x00000000dbb8783b */ /* 0x000fee0000000200 */
[C---:B----4-:R-:W-:Y:S08]  /*25e10*/  HMMA.16816.F32 R20, R32.reuse, R24, RZ ;  /* 0x000000182014723c */ /* 0x050ff000000018ff */
[C---:B------:R-:W-:Y:S08]  /*25e20*/  HMMA.16816.F32 R24, R32.reuse, R26, RZ ;  /* 0x0000001a2018723c */ /* 0x040ff000000018ff */
[C---:B--2---:R-:W-:Y:S08]  /*25e30*/  HMMA.16816.F32 R28, R32.reuse, R168, RZ ;  /* 0x000000a8201c723c */ /* 0x044ff000000018ff */
[----:B------:R-:W-:Y:S01]  /*25e40*/  HMMA.16816.F32 R32, R32, R170, RZ ;  /* 0x000000aa2020723c */ /* 0x000fe200000018ff */
[----:B------:R-:W2:Y:S07]  /*25e50*/  LDSM.16.M88.4 R168, [R209] ;  /* 0x00000000d1a8783b */ /* 0x000eae0000000200 */
        /* <DEDUP_REMOVED lines=9> */
[C---:B-1----:R-:W-:Y:S08]  /*25ef0*/  HMMA.16816.F32 R28, R172.reuse, R176, R28 ;  /* 0x000000b0ac1c723c */ /* 0x042ff0000000181c */
[----:B------:R-:W-:Y:S01]  /*25f00*/  HMMA.16816.F32 R32, R172, R178, R32 ;  /* 0x000000b2ac20723c */ /* 0x000fe20000001820 */
[----:B------:R-:W-:Y:S05]  /*25f10*/  LDSM.16.M88.4 R172, [R220] ;  /* 0x00000000dcac783b */ /* 0x000fea0000000200 */
[----:B------:R-:W1:Y:S02]  /*25f20*/  LDSM.16.M88.4 R176, [R207] ;  /* 0x00000000cfb0783b */ /* 0x000e640000000200 */
[C---:B------:R-:W-:Y:S08]  /*25f30*/  HMMA.16816.F32 R4, R184.reuse, R188, R4 ;  /* 0x000000bcb804723c */ /* 0x040ff00000001804 */
[C---:B------:R-:W-:Y:S01]  /*25f40*/  HMMA.16816.F32 R8, R184.reuse, R190, R8 ;  /* 0x000000beb808723c */ /* 0x040fe20000001808 */
[----:B------:R-:W5:Y:S07]  /*25f50*/  LDSM.16.M88.4 R188, [R207+0x800] ;  /* 0x00080000cfbc783b */ /* 0x000f6e0000000200 */
        /* <DEDUP_REMOVED lines=8> */
[----:B------:R-:W-:Y:S05]  /*25fe0*/  LDSM.16.M88.4 R168, [R214+0x2000] ;  /* 0x00200000d6a8783b */ /* 0x000fea0000000200 */
[----:B------:R-:W2:Y:S02]  /*25ff0*/  LDSM.16.M88.4 R184, [R213+0xa000] ;  /* 0x00a00000d5b8783b */ /* 0x000ea40000000200 */
[C---:B-1----:R-:W-:Y:S08]  /*26000*/  HMMA.16816.F32 R4, R172.reuse, R176, R4 ;  /* 0x000000b0ac04723c */ /* 0x042ff00000001804 */
[C---:B------:R-:W-:Y:S01]  /*26010*/  HMMA.16816.F32 R8, R172.reuse, R178, R8 ;  /* 0x000000b2ac08723c */ /* 0x040fe20000001808 */
[----:B------:R-:W1:Y:S07]  /*26020*/  LDSM.16.M88.4 R176, [R213+0xa800] ;  /* 0x00a80000d5b0783b */ /* 0x000e6e0000000200 */
[C---:B-----5:R-:W-:Y:S08]  /*26030*/  HMMA.16816.F32 R12, R172.reuse, R188, R12 ;  /* 0x000000bcac0c723c */ /* 0x060ff0000000180c */
[C---:B------:R-:W-:Y:S01]  /*26040*/  HMMA.16816.F32 R16, R172.reuse, R190, R16 ;  /* 0x000000beac10723c */ /* 0x040fe20000001810 */
[----:B------:R-:W5:Y:S07]  /*26050*/  LDSM.16.M88.4 R188, [R213+0xb000] ;  /* 0x00b00000d5bc783b */ /* 0x000f6e0000000200 */
[C---:B------:R-:W-:Y:S08]  /*26060*/  HMMA.16816.F32 R20, R172.reuse, R192, R20 ;  /* 0x000000c0ac14723c */ /* 0x040ff00000001814 */
[C---:B------:R-:W-:Y:S01]  /*26070*/  HMMA.16816.F32 R24, R172.reuse, R194, R24 ;  /* 0x000000c2ac18723c */ /* 0x040fe20000001818 */
[----:B------:R-:W-:Y:S07]  /*26080*/  LDSM.16.M88.4 R192, [R206] ;  /* 0x00000000cec0783b */ /* 0x000fee0000000200 */
[C---:B----4-:R-:W-:Y:S08]  /*26090*/  HMMA.16816.F32 R28, R172.reuse, R180, R28 ;  /* 0x000000b4ac1c723c */ /* 0x050ff0000000181c */
[----:B------:R-:W-:Y:S01]  /*260a0*/  HMMA.16816.F32 R32, R172, R182, R32 ;  /* 0x000000b6ac20723c */ /* 0x000fe20000001820 */
[----:B------:R-:W4:Y:S05]  /*260b0*/  LDSM.16.M88.4 R172, [R213+0xb800] ;  /* 0x00b80000d5ac783b */ /* 0x000f2a0000000200 */
[----:B------:R-:W3:Y:S02]  /*260c0*/  LDSM.16.M88.4 R180, [R166+0x2000] ;  /* 0x00200000a6b4783b */ /* 0x000ee40000000200 */
[C---:B--2---:R-:W-:Y:S08]  /*260d0*/  HMMA.16816.F32 R4, R168.reuse, R184, R4 ;  /* 0x000000b8a804723c */ /* 0x044ff00000001804 */
[C---:B------:R-:W-:Y:S01]  /*260e0*/  HMMA.16816.F32 R8, R168.reuse, R186, R8 ;  /* 0x000000baa808723c */ /* 0x040fe20000001808 */
[----:B------:R-:W2:Y:S07]  /*260f0*/  LDSM.16.M88.4 R184, [R205] ;  /* 0x00000000cdb8783b */ /* 0x000eae0000000200 */
[C---:B-1----:R-:W-:Y:S08]  /*26100*/  HMMA.16816.F32 R12, R168.reuse, R176, R12 ;  /* 0x000000b0a80c723c */ /* 0x042ff0000000180c */
[C---:B------:R-:W-:Y:S01]  /*26110*/  HMMA.16816.F32 R16, R168.reuse, R178, R16 ;  /* 0x000000b2a810723c */ /* 0x040fe20000001810 */
[----:B------:R-:W-:Y:S07]  /*26120*/  LDSM.16.M88.4 R176, [R219+0x2000] ;  /* 0x00200000dbb0783b */ /* 0x000fee0000000200 */
[C---:B-----5:R-:W-:Y:S08]  /*26130*/  HMMA.16816.F32 R20, R168.reuse, R188, R20 ;  /* 0x000000bca814723c */ /* 0x060ff00000001814 */
[C---:B------:R-:W-:Y:S01]  /*26140*/  HMMA.16816.F32 R24, R168.reuse, R190, R24 ;  /* 0x000000bea818723c */ /* 0x040fe20000001818 */
[----:B------:R-:W-:Y:S07]  /*26150*/  LDSM.16.M88.4 R188, [R211+0xa000] ;  /* 0x00a00000d3bc783b */ /* 0x000fee0000000200 */
[C---:B----4-:R-:W-:Y:S08]  /*26160*/  HMMA.16816.F32 R28, R168.reuse, R172, R28 ;  /* 0x000000aca81c723c */ /* 0x050ff0000000181c */
[----:B------:R-:W-:Y:S01]  /*26170*/  HMMA.16816.F32 R32, R168, R174, R32 ;  /* 0x000000aea820723c */ /* 0x000fe20000001820 */
[----:B------:R-:W1:Y:S05]  /*26180*/  LDSM.16.M88.4 R168, [R204] ;  /* 0x00000000cca8783b */ /* 0x000e6a0000000200 */
[----:B------:R-:W4:Y:S02]  /*26190*/  LDSM.16.M88.4 R172, [R203] ;  /* 0x00000000cbac783b */ /* 0x000f240000000200 */
        /* <DEDUP_REMOVED lines=9> */
[C---:B----4-:R-:W-:Y:S08]  /*26230*/  HMMA.16816.F32 R28, R180.reuse, R172, R28 ;  /* 0x000000acb41c723c */ /* 0x050ff0000000181c */
[----:B------:R-:W-:Y:S01]  /*26240*/  HMMA.16816.F32 R32, R180, R174, R32 ;  /* 0x000000aeb420723c */ /* 0x000fe20000001820 */
[----:B------:R-:W-:Y:S05]  /*26250*/  LDSM.16.M88.4 R172, [R220+0x2000] ;  /* 0x00200000dcac783b */ /* 0x000fea0000000200 */
[----:B------:R-:W4:Y:S02]  /*26260*/  LDSM.16.M88.4 R180, [R207+0x2000] ;  /* 0x00200000cfb4783b */ /* 0x000f240000000200 */
[C---:B------:R-:W-:Y:S08]  /*26270*/  HMMA.16816.F32 R4, R176.reuse, R188, R4 ;  /* 0x000000bcb004723c */ /* 0x040ff00000001804 */
[C---:B------:R-:W-:Y:S01]  /*26280*/  HMMA.16816.F32 R8, R176.reuse, R190, R8 ;  /* 0x000000beb008723c */ /* 0x040fe20000001808 */
[----:B------:R-:W5:Y:S07]  /*26290*/  LDSM.16.M88.4 R188, [R207+0x2800] ;  /* 0x00280000cfbc783b */ /* 0x000f6e0000000200 */
[C---:B---3--:R-:W-:Y:S08]  /*262a0*/  HMMA.16816.F32 R12, R176.reuse, R192, R12 ;  /* 0x000000c0b00c723c */ /* 0x048ff0000000180c */
[C---:B------:R-:W-:Y:S01]  /*262b0*/  HMMA.16816.F32 R16, R176.reuse, R194, R16 ;  /* 0x000000c2b010723c */ /* 0x040fe20000001810 */
[----:B------:R-:W3:Y:S07]  /*262c0*/  LDSM.16.M88.4 R192, [R207+0x3000] ;  /* 0x00300000cfc0783b */ /* 0x000eee0000000200 */
[C---:B--2---:R-:W-:Y:S08]  /*262d0*/  HMMA.16816.F32 R20, R176.reuse, R184, R20 ;  /* 0x000000b8b014723c */ /* 0x044ff00000001814 */
[C---:B------:R-:W-:Y:S01]  /*262e0*/  HMMA.16816.F32 R24, R176.reuse, R186, R24 ;  /* 0x000000bab018723c */ /* 0x040fe20000001818 */
[----:B------:R-:W2:Y:S07]  /*262f0*/  LDSM.16.M88.4 R184, [R207+0x3800] ;  /* 0x00380000cfb8783b */ /* 0x000eae0000000200 */
[C---:B-1----:R-:W-:Y:S08]  /*26300*/  HMMA.16816.F32 R28, R176.reuse, R168, R28 ;  /* 0x000000a8b01c723c */ /* 0x042ff0000000181c */
[----:B------:R-:W-:Y:S01]  /*26310*/  HMMA.16816.F32 R32, R176, R170, R32 ;  /* 0x000000aab020723c */ /* 0x000fe20000001820 */
[----:B------:R-:W-:Y:S05]  /*26320*/  LDSM.16.M88.4 R168, [R214+0x4000] ;  /* 0x00400000d6a8783b */ /* 0x000fea0000000200 */
[----:B------:R-:W1:Y:S02]  /*26330*/  LDSM.16.M88.4 R176, [R213+0xc000] ;  /* 0x00c00000d5b0783b */ /* 0x000e640000000200 */
[C---:B----4-:R-:W-:Y:S08]  /*26340*/  HMMA.16816.F32 R4, R172.reuse, R180, R4 ;  /* 0x000000b4ac04723c */ /* 0x050ff00000001804 */
[C---:B------:R-:W-:Y:S01]  /*26350*/  HMMA.16816.F32 R8, R172.reuse, R182, R8 ;  /* 0x000000b6ac08723c */ /* 0x040fe20000001808 */
[----:B------:R-:W4:Y:S07]  /*26360*/  LDSM.16.M88.4 R180, [R213+0xc800] ;  /* 0x00c80000d5b4783b */ /* 0x000f2e0000000200 */
[C---:B-----5:R-:W-:Y:S08]  /*26370*/  HMMA.16816.F32 R12, R172.reuse, R188, R12 ;  /* 0x000000bcac0c723c */ /* 0x060ff0000000180c */
[C---:B------:R-:W-:Y:S01]  /*26380*/  HMMA.16816.F32 R16, R172.reuse, R190, R16 ;  /* 0x000000beac10723c */ /* 0x040fe20000001810 */
[----:B------:R-:W5:Y:S07]  /*26390*/  LDSM.16.M88.4 R188, [R213+0xd000] ;  /* 0x00d00000d5bc783b */ /* 0x000f6e0000000200 */
[C---:B---3--:R-:W-:Y:S08]  /*263a0*/  HMMA.16816.F32 R20, R172.reuse, R192, R20 ;  /* 0x000000c0ac14723c */ /* 0x048ff00000001814 */
[C---:B------:R-:W-:Y:S01]  /*263b0*/  HMMA.16816.F32 R24, R172.reuse, R194, R24 ;  /* 0x000000c2ac18723c */ /* 0x040fe20000001818 */
[----:B------:R-:W3:Y:S07]  /*263c0*/  LDSM.16.M88.4 R192, [R213+0xd800] ;  /* 0x00d80000d5c0783b */ /* 0x000eee0000000200 */
[C---:B--2---:R-:W-:Y:S08]  /*263d0*/  HMMA.16816.F32 R28, R172.reuse, R184, R28 ;  /* 0x000000b8ac1c723c */ /* 0x044ff0000000181c */
[----:B------:R-:W-:Y:S01]  /*263e0*/  HMMA.16816.F32 R32, R172, R186, R32 ;  /* 0x000000baac20723c */ /* 0x000fe20000001820 */
[----:B------:R-:W-:Y:S05]  /*263f0*/  LDSM.16.M88.4 R172, [R166+0x4000] ;  /* 0x00400000a6ac783b */ /* 0x000fea0000000200 */
[----:B------:R-:W2:Y:S02]  /*26400*/  LDSM.16.M88.4 R184, [R202] ;  /* 0x00000000cab8783b */ /* 0x000ea40000000200 */
[C---:B-1----:R-:W-:Y:S08]  /*26410*/  HMMA.16816.F32 R4, R168.reuse, R176, R4 ;  /* 0x000000b0a804723c */ /* 0x042ff00000001804 */
[C---:B------:R-:W-:Y:S01]  /*26420*/  HMMA.16816.F32 R8, R168.reuse, R178, R8 ;  /* 0x000000b2a808723c */ /* 0x040fe20000001808 */
[----:B------:R-:W1:Y:S07]  /*26430*/  LDSM.16.M88.4 R176, [R201] ;  /* 0x00000000c9b0783b */ /* 0x000e6e0000000200 */
[C---:B----4-:R-:W-:Y:S08]  /*26440*/  HMMA.16816.F32 R12, R168.reuse, R180, R12 ;  /* 0x000000b4a80c723c */ /* 0x050ff0000000180c */
[C---:B------:R-:W-:Y:S01]  /*26450*/  HMMA.16816.F32 R16, R168.reuse, R182, R16 ;  /* 0x000000b6a810723c */ /* 0x040fe20000001810 */
[----:B------:R-:W4:Y:S07]  /*26460*/  LDSM.16.M88.4 R180, [R200] ;  /* 0x00000000c8b4783b */ /* 0x000f2e0000000200 */
[C---:B-----5:R-:W-:Y:S08]  /*26470*/  HMMA.16816.F32 R20, R168.reuse, R188, R20 ;  /* 0x000000bca814723c */ /* 0x060ff00000001814 */
[C---:B------:R-:W-:Y:S01]  /*26480*/  HMMA.16816.F32 R24, R168.reuse, R190, R24 ;  /* 0x000000bea818723c */ /* 0x040fe20000001818 */
[----:B------:R-:W-:Y:S07]  /*26490*/  LDSM.16.M88.4 R188, [R219+0x4000] ;  /* 0x00400000dbbc783b */ /* 0x000fee0000000200 */
[C---:B---3--:R-:W-:Y:S08]  /*264a0*/  HMMA.16816.F32 R28, R168.reuse, R192, R28 ;  /* 0x000000c0a81c723c */ /* 0x048ff0000000181c */
[----:B------:R-:W-:Y:S01]  /*264b0*/  HMMA.16816.F32 R32, R168, R194, R32 ;  /* 0x000000c2a820723c */ /* 0x000fe20000001820 */
[----:B------:R-:W3:Y:S05]  /*264c0*/  LDSM.16.M88.4 R168, [R199] ;  /* 0x00000000c7a8783b */ /* 0x000eea0000000200 */
[----:B------:R-:W5:Y:S02]  /*264d0*/  LDSM.16.M88.4 R192, [R211+0xc000] ;  /* 0x00c00000d3c0783b */ /* 0x000f640000000200 */
[C---:B--2---:R-:W-:Y:S08]  /*264e0*/  HMMA.16816.F32 R4, R172.reuse, R184, R4 ;  /* 0x000000b8ac04723c */ /* 0x044ff00000001804 */
[C---:B------:R-:W-:Y:S01]  /*264f0*/  HMMA.16816.F32 R8, R172.reuse, R186, R8 ;  /* 0x000000baac08723c */ /* 0x040fe20000001808 */
[----:B------:R-:W2:Y:S07]  /*26500*/  LDSM.16.M88.4 R184, [R211+0xc800] ;  /* 0x00c80000d3b8783b */ /* 0x000eae0000000200 */
[C---:B-1----:R-:W-:Y:S08]  /*26510*/  HMMA.16816.F32 R12, R172.reuse, R176, R12 ;  /* 0x000000b0ac0c723c */ /* 0x042ff0000000180c */
[C---:B------:R-:W-:Y:S01]  /*26520*/  HMMA.16816.F32 R16, R172.reuse, R178, R16 ;  /* 0x000000b2ac10723c */ /* 0x040fe20000001810 */
[----:B------:R-:W-:Y:S07]  /*26530*/  LDSM.16.M88.4 R176, [R220+0x4000] ;  /* 0x00400000dcb0783b */ /* 0x000fee0000000200 */
[C---:B----4-:R-:W-:Y:S08]  /*26540*/  HMMA.16816.F32 R20, R172.reuse, R180, R20 ;  /* 0x000000b4ac14723c */ /* 0x050ff00000001814 */
[C---:B------:R-:W-:Y:S01]  /*26550*/  HMMA.16816.F32 R24, R172.reuse, R182, R24 ;  /* 0x000000b6ac18723c */ /* 0x040fe20000001818 */
[----:B------:R-:W-:Y:S07]  /*26560*/  LDSM.16.M88.4 R180, [R207+0x4000] ;  /* 0x00400000cfb4783b */ /* 0x000fee0000000200 */
[C---:B---3--:R-:W-:Y:S08]  /*26570*/  HMMA.16816.F32 R28, R172.reuse, R168, R28 ;  /* 0x000000a8ac1c723c */ /* 0x048ff0000000181c */
[----:B------:R-:W-:Y:S01]  /*26580*/  HMMA.16816.F32 R32, R172, R170, R32 ;  /* 0x000000aaac20723c */ /* 0x000fe20000001820 */
[----:B------:R-:W1:Y:S05]  /*26590*/  LDSM.16.M88.4 R168, [R211+0xd000] ;  /* 0x00d00000d3a8783b */ /* 0x000e6a0000000200 */
[----:B------:R-:W3:Y:S02]  /*265a0*/  LDSM.16.M88.4 R172, [R211+0xd800] ;  /* 0x00d80000d3ac783b */ /* 0x000ee40000000200 */
[C---:B-----5:R-:W-:Y:S08]  /*265b0*/  HMMA.16816.F32 R4, R188.reuse, R192, R4 ;  /* 0x000000c0bc04723c */ /* 0x060ff00000001804 */
[C---:B------:R-:W-:Y:S01]  /*265c0*/  HMMA.16816.F32 R8, R188.reuse, R194, R8 ;  /* 0x000000c2bc08723c */ /* 0x040fe20000001808 */
[----:B------:R-:W4:Y:S07]  /*265d0*/  LDSM.16.M88.4 R192, [R207+0x4800] ;  /* 0x00480000cfc0783b */ /* 0x000f2e0000000200 */
[C---:B--2---:R-:W-:Y:S08]  /*265e0*/  HMMA.16816.F32 R12, R188.reuse, R184, R12 ;  /* 0x000000b8bc0c723c */ /* 0x044ff0000000180c */
[C---:B------:R-:W-:Y:S01]  /*265f0*/  HMMA.16816.F32 R16, R188.reuse, R186, R16 ;  /* 0x000000babc10723c */ /* 0x040fe20000001810 */
[----:B------:R-:W2:Y:S07]  /*26600*/  LDSM.16.M88.4 R184, [R207+0x5000] ;  /* 0x00500000cfb8783b */ /* 0x000eae0000000200 */
[C---:B-1----:R-:W-:Y:S08]  /*26610*/  HMMA.16816.F32 R20, R188.reuse, R168, R20 ;  /* 0x000000a8bc14723c */ /* 0x042ff00000001814 */
[C---:B------:R-:W-:Y:S01]  /*26620*/  HMMA.16816.F32 R24, R188.reuse, R170, R24 ;  /* 0x000000aabc18723c */ /* 0x040fe20000001818 */
[----:B------:R-:W1:Y:S07]  /*26630*/  LDSM.16.M88.4 R168, [R207+0x5800] ;  /* 0x00580000cfa8783b */ /* 0x000e6e0000000200 */
[C---:B---3--:R-:W-:Y:S08]  /*26640*/  HMMA.16816.F32 R28, R188.reuse, R172, R28 ;  /* 0x000000acbc1c723c */ /* 0x048ff0000000181c */
[----:B------:R-:W-:Y:S01]  /*26650*/  HMMA.16816.F32 R32, R188, R174, R32 ;  /* 0x000000aebc20723c */ /* 0x000fe20000001820 */
[----:B------:R-:W-:Y:S05]  /*26660*/  LDSM.16.M88.4 R172, [R214+0x6000] ;  /* 0x00600000d6ac783b */ /* 0x000fea0000000200 */
[----:B------:R-:W-:Y:S02]  /*26670*/  LDSM.16.M88.4 R188, [R213+0xe800] ;  /* 0x00e80000d5bc783b */ /* 0x000fe40000000200 */
[C---:B------:R-:W-:Y:S08]  /*26680*/  HMMA.16816.F32 R4, R176.reuse, R180, R4 ;  /* 0x000000b4b004723c */ /* 0x040ff00000001804 */
[C---:B------:R-:W-:Y:S01]  /*26690*/  HMMA.16816.F32 R8, R176.reuse, R182, R8 ;  /* 0x000000b6b008723c */ /* 0x040fe20000001808 */
[----:B------:R-:W3:Y:S07]  /*266a0*/  LDSM.16.M88.4 R180, [R213+0xe000] ;  /* 0x00e00000d5b4783b */ /* 0x000eee0000000200 */
[C---:B----4-:R-:W-:Y:S08]  /*266b0*/  HMMA.16816.F32 R12, R176.reuse, R192, R12 ;  /* 0x000000c0b00c723c */ /* 0x050ff0000000180c */
[C---:B------:R-:W-:Y:S01]  /*266c0*/  HMMA.16816.F32 R16, R176.reuse, R194, R16 ;  /* 0x000000c2b010723c */ /* 0x040fe20000001810 */
[----:B------:R-:W4:Y:S07]  /*266d0*/  LDSM.16.M88.4 R192, [R213+0xf000] ;  /* 0x00f00000d5c0783b */ /* 0x000f2e0000000200 */
[C---:B--2---:R-:W-:Y:S08]  /*266e0*/  HMMA.16816.F32 R20, R176.reuse, R184, R20 ;  /* 0x000000b8b014723c */ /* 0x044ff00000001814 */
[C---:B------:R-:W-:Y:S01]  /*266f0*/  HMMA.16816.F32 R24, R176.reuse, R186, R24 ;  /* 0x000000bab018723c */ /* 0x040fe20000001818 */
[----:B------:R-:W2:Y:S07]  /*26700*/  LDSM.16.M88.4 R184, [R213+0xf800] ;  /* 0x00f80000d5b8783b */ /* 0x000eae0000000200 */
[C---:B-1----:R-:W-:Y:S08]  /*26710*/  HMMA.16816.F32 R28, R176.reuse, R168, R28 ;  /* 0x000000a8b01c723c */ /* 0x042ff0000000181c */
[----:B------:R-:W-:Y:S01]  /*26720*/  HMMA.16816.F32 R32, R176, R170, R32 ;  /* 0x000000aab020723c */ /* 0x000fe20000001820 */
[----:B------:R-:W-:Y:S05]  /*26730*/  LDSM.16.M88.4 R168, [R166+0x6000] ;  /* 0x00600000a6a8783b */ /* 0x000fea0000000200 */
[----:B------:R-:W1:Y:S02]  /*26740*/  LDSM.16.M88.4 R176, [R198] ;  /* 0x00000000c6b0783b */ /* 0x000e640000000200 */
[C---:B---3--:R-:W-:Y:S08]  /*26750*/  HMMA.16816.F32 R4, R172.reuse, R180, R4 ;  /* 0x000000b4ac04723c */ /* 0x048ff00000001804 */
[C---:B------:R-:W-:Y:S01]  /*26760*/  HMMA.16816.F32 R8, R172.reuse, R182, R8 ;  /* 0x000000b6ac08723c */ /* 0x040fe20000001808 */
[----:B------:R-:W3:Y:S07]  /*26770*/  LDSM.16.M88.4 R180, [R197] ;  /* 0x00000000c5b4783b */ /* 0x000eee0000000200 */
[C---:B------:R-:W-:Y:S08]  /*26780*/  HMMA.16816.F32 R12, R172.reuse, R188, R12 ;  /* 0x000000bcac0c723c */ /* 0x040ff0000000180c */
[C---:B------:R-:W-:Y:S01]  /*26790*/  HMMA.16816.F32 R16, R172.reuse, R190, R16 ;  /* 0x000000beac10723c */ /* 0x040fe20000001810 */
[----:B------:R-:W5:Y:S07]  /*267a0*/  LDSM.16.M88.4 R188, [R196] ;  /* 0x00000000c4bc783b */ /* 0x000f6e0000000200 */
[C---:B----4-:R-:W-:Y:S08]  /*267b0*/  HMMA.16816.F32 R20, R172.reuse, R192, R20 ;  /* 0x000000c0ac14723c */ /* 0x050ff00000001814 */
[C---:B------:R-:W-:Y:S01]  /*267c0*/  HMMA.16816.F32 R24, R172.reuse, R194, R24 ;  /* 0x000000c2ac18723c */ /* 0x040fe20000001818 */
[----:B------:R-:W4:Y:S07]  /*267d0*/  LDSM.16.M88.4 R192, [R167] ;  /* 0x00000000a7c0783b */ /* 0x000f2e0000000200 */
[C---:B--2---:R-:W-:Y:S08]  /*267e0*/  HMMA.16816.F32 R28, R172.reuse, R184, R28 ;  /* 0x000000b8ac1c723c */ /* 0x044ff0000000181c */
[----:B------:R-:W-:Y:S01]  /*267f0*/  HMMA.16816.F32 R32, R172, R186, R32 ;  /* 0x000000baac20723c */ /* 0x000fe20000001820 */
[----:B------:R-:W-:Y:S05]  /*26800*/  LDSM.16.M88.4 R172, [R219+0x6000] ;  /* 0x00600000dbac783b */ /* 0x000fea0000000200 */
        /* <DEDUP_REMOVED lines=8> */
[C---:B------:R-:W-:Y:S01]  /*26890*/  HMMA.16816.F32 R24, R168.reuse, R190, R24 ;  /* 0x000000bea818723c */ /* 0x040fe20000001818 */
[----:B------:R-:W-:Y:S07]  /*268a0*/  LDSM.16.M88.4 R188, [R220+0x6000] ;  /* 0x00600000dcbc783b */ /* 0x000fee0000000200 */
[C---:B----4-:R-:W-:Y:S08]  /*268b0*/  HMMA.16816.F32 R28, R168.reuse, R192, R28 ;  /* 0x000000c0a81c723c */ /* 0x050ff0000000181c */
[----:B------:R-:W-:Y:S01]  /*268c0*/  HMMA.16816.F32 R32, R168, R194, R32 ;  /* 0x000000c2a820723c */ /* 0x000fe20000001820 */
[----:B------:R-:W4:Y:S05]  /*268d0*/  LDSM.16.M88.4 R168, [R211+0xf800] ;  /* 0x00f80000d3a8783b */ /* 0x000f2a0000000200 */
[----:B------:R-:W5:Y:S02]  /*268e0*/  LDSM.16.M88.4 R192, [R207+0x6000] ;  /* 0x00600000cfc0783b */ /* 0x000f640000000200 */
[C---:B--2---:R-:W-:Y:S08]  /*268f0*/  HMMA.16816.F32 R4, R172.reuse, R184, R4 ;  /* 0x000000b8ac04723c */ /* 0x044ff00000001804 */
[C---:B------:R-:W-:Y:S08]  /*26900*/  HMMA.16816.F32 R8, R172.reuse, R186, R8 ;  /* 0x000000baac08723c */ /* 0x040ff00000001808 */
[C---:B-1----:R-:W-:Y:S08]  /*26910*/  HMMA.16816.F32 R12, R172.reuse, R176, R12 ;  /* 0x000000b0ac0c723c */ /* 0x042ff0000000180c */
[C---:B------:R-:W-:Y:S08]  /*26920*/  HMMA.16816.F32 R16, R172.reuse, R178, R16 ;  /* 0x000000b2ac10723c */ /* 0x040ff00000001810 */
[C---:B---3--:R-:W-:Y:S08]  /*26930*/  HMMA.16816.F32 R20, R172.reuse, R180, R20 ;  /* 0x000000b4ac14723c */ /* 0x048ff00000001814 */
[C---:B------:R-:W-:Y:S08]  /*26940*/  HMMA.16816.F32 R24, R172.reuse, R182, R24 ;  /* 0x000000b6ac18723c */ /* 0x040ff00000001818 */
[C---:B----4-:R-:W-:Y:S08]  /*26950*/  HMMA.16816.F32 R28, R172.reuse, R168, R28 ;  /* 0x000000a8ac1c723c */ /* 0x050ff0000000181c */
[----:B------:R-:W-:Y:S01]  /*26960*/  HMMA.16816.F32 R32, R172, R170, R32 ;  /* 0x000000aaac20723c */ /* 0x000fe20000001820 */
[----:B------:R-:W1:Y:S07]  /*26970*/  LDSM.16.M88.4 R168, [R207+0x6800] ;  /* 0x00680000cfa8783b */ /* 0x000e6e0000000200 */
[C---:B-----5:R-:W-:Y:S08]  /*26980*/  HMMA.16816.F32 R4, R188.reuse, R192, R4 ;  /* 0x000000c0bc04723c */ /* 0x060ff00000001804 */
[C---:B------:R-:W-:Y:S11]  /*26990*/  HMMA.16816.F32 R8, R188.reuse, R194, R8 ;  /* 0x000000c2bc08723c */ /* 0x040ff60000001808 */
[----:B------:R-:W-:Y:S05]  /*269a0*/  @!UPT UIADD3 URZ, URZ, URZ, URZ ;  /* 0x0000003f3f3ff290 */ /* 0x000fea000fffe03f */
        /* <DEDUP_REMOVED lines=15> */
[-C--:B------:R-:W-:Y:S07]  /*26aa0*/  FMUL.FTZ R13, R13, R250.reuse ;  /* 0x000000fa0d0d7220 */ /* 0x080fee0000410000 */
        /* <DEDUP_REMOVED lines=8> */
[----:B------:R-:W-:Y:S04]  /*26b30*/  DEPBAR.LE SB0, 0x0 ;  /* 0x000080000000791a */ /* 0x000fe80000000000 */
[----:B------:R-:W-:Y:S01]  /*26b40*/  BAR.SYNC.DEFER_BLOCKING 0x0 ;  /* 0x0000000000007b1d */ /* 0x000fe20000010000 */
[C---:B----4-:R-:W-:Y:S05]  /*26b50*/  HMMA.16816.F32 R20, R188.reuse, R4, R20 ;  /* 0x00000004bc14723c */ /* 0x050fea0000001814 */
[-C--:B-1----:R-:W-:Y:S02]  /*26b60*/  FMUL.FTZ R12, R14, R250.reuse ;  /* 0x000000fa0e0c7220 */ /* 0x082fe40000410000 */
[-C--:B------:R-:W-:Y:S01]  /*26b70*/  FMUL.FTZ R14, R16, R250.reuse ;  /* 0x000000fa100e7220 */ /* 0x080fe20000410000 */
[C---:B------:R-:W-:Y:S03]  /*26b80*/  HMMA.16816.F32 R24, R188.reuse, R6, R24 ;  /* 0x00000006bc18723c */ /* 0x040fe60000001818 */
[----:B------:R-:W1:Y:S01]  /*26b90*/  MUFU.TANH R12, R12 ;  /* 0x0000000c000c7308 */ /* 0x000e620000002400 */
[-C--:B------:R-:W-:Y:S02]  /*26ba0*/  FMUL.FTZ R4, R18, R250.reuse ;  /* 0x000000fa12047220 */ /* 0x080fe40000410000 */
[-C--:B--2---:R-:W-:Y:S02]  /*26bb0*/  FMUL.FTZ R13, R15, R250.reuse ;  /* 0x000000fa0f0d7220 */ /* 0x084fe40000410000 */
[-C--:B------:R-:W-:Y:S04]  /*26bc0*/  FMUL.FTZ R15, R17, R250.reuse ;  /* 0x000000fa110f7220 */ /* 0x080fe80000410000 */
[-C--:B------:R-:W-:Y:S01]  /*26bd0*/  FMUL.FTZ R5, R19, R250.reuse ;  /* 0x000000fa13057220 */ /* 0x080fe20000410000 */
[----:B------:R-:W2:Y:S03]  /*26be0*/  MUFU.TANH R13, R13 ;  /* 0x0000000d000d7308 */ /* 0x000ea60000002400 */
[-C--:B------:R-:W-:Y:S02]  /*26bf0*/  FMUL.FTZ R16, R20, R250.reuse ;  /* 0x000000fa14107220 */ /* 0x080fe40000410000 */
[-C--:B------:R-:W-:Y:S02]  /*26c00*/  FMUL.FTZ R18, R21, R250.reuse ;  /* 0x000000fa15127220 */ /* 0x080fe40000410000 */
[-C--:B------:R-:W-:Y:S02]  /*26c10*/  FMUL.FTZ R17, R22, R250.reuse ;  /* 0x000000fa16117220 */ /* 0x080fe40000410000 */
[-C--:B------:R-:W-:Y:S01]  /*26c20*/  FMUL.FTZ R6, R23, R250.reuse ;  /* 0x000000fa17067220 */ /* 0x080fe20000410000 */
[----:B------:R-:W4:Y:S01]  /*26c30*/  MUFU.TANH R14, R14 ;  /* 0x0000000e000e7308 */ /* 0x000f220000002400 */
[-C--:B------:R-:W-:Y:S01]  /*26c40*/  FMUL.FTZ R19, R24, R250.reuse ;  /* 0x000000fa18137220 */ /* 0x080fe20000410000 */
[C---:B-----5:R-:W-:Y:S03]  /*26c50*/  HMMA.16816.F32 R28, R188.reuse, R8, R28 ;  /* 0x00000008bc1c723c */ /* 0x060fe6000000181c */
[-C--:B------:R-:W-:Y:S02]  /*26c60*/  FMUL.FTZ R20, R25, R250.reuse ;  /* 0x000000fa19147220 */ /* 0x080fe40000410000 */
[-C--:B------:R-:W-:Y:S03]  /*26c70*/  FMUL.FTZ R7, R27, R250.reuse ;  /* 0x000000fa1b077220 */ /* 0x080fe60000410000 */
[----:B------:R-:W1:Y:S01]  /*26c80*/  MUFU.TANH R15, R15 ;  /* 0x0000000f000f7308 */ /* 0x000e620000002400 */
[----:B------:R-:W-:Y:S03]  /*26c90*/  HMMA.16816.F32 R32, R188, R10, R32 ;  /* 0x0000000abc20723c */ /* 0x000fe60000001820 */
[-C--:B------:R-:W-:Y:S04]  /*26ca0*/  FMUL.FTZ R8, R26, R250.reuse ;  /* 0x000000fa1a087220 */ /* 0x080fe80000410000 */
[----:B------:R-:W-:Y:S02]  /*26cb0*/  IMAD.MOV.U32 R189, RZ, RZ, R248 ;  /* 0x000000ffffbd7224 */ /* 0x000fe400078e00f8 */
[----:B------:R-:W1:Y:S03]  /*26cc0*/  MUFU.TANH R4, R4 ;  /* 0x0000000400047308 */ /* 0x000e660000002400 */
[----:B------:R-:W-:Y:S03]  /*26cd0*/  IMAD.MOV.U32 R188, RZ, RZ, R249 ;  /* 0x000000ffffbc7224 */ /* 0x000fe600078e00f9 */
        /* <DEDUP_REMOVED lines=9> */
[----:B------:R-:W-:Y:S09]  /*26d70*/  FMUL.FTZ R26, R35, R250 ;  /* 0x000000fa231a7220 */ /* 0x000ff20000410000 */
        /* <DEDUP_REMOVED lines=29> */
[----:B------:R-:W2:Y:S01]  /*26f50*/  I2F.RP R178, R30 ;  /* 0x0000001e00b27306 */ /* 0x000ea20000209400 */
[-C--:B------:R-:W-:Y:S02]  /*26f60*/  LOP3.LUT R21, R21, R34.reuse, RZ, 0x3c, !PT ;  /* 0x0000002215157212 */ /* 0x080fe400078e3cff */
[----:B------:R-:W-:Y:S01]  /*26f70*/  IMAD.MOV R25, RZ, RZ, -R25 ;  /* 0x000000ffff197224 */ /* 0x000fe200078e0a19 */
[----:B------:R-:W-:Y:S06]  /*26f80*/  LOP3.LUT R32, R32, R34, RZ, 0x3c, !PT ;  /* 0x0000002220207212 */ /* 0x000fec00078e3cff */
[----:B--2---:R-:W2:Y:S02]  /*26f90*/  MUFU.RCP R178, R178 ;  /* 0x000000b200b27308 */ /* 0x004ea40000001000 */
[----:B--2---:R-:W-:Y:S08]  /*26fa0*/  IADD3 R178, R178, 0xffffffe, RZ ;  /* 0x0ffffffeb2b27810 */ /* 0x004ff00007ffe0ff */
[----:B------:R-:W2:Y:S02]  /*26fb0*/  F2I.FTZ.U32.TRUNC.NTZ R179, R178 ;  /* 0x000000b200b37305 */ /* 0x000ea4000021f000 */
[--C-:B--2---:R-:W-:Y:S02]  /*26fc0*/  IMAD.MOV R33, RZ, RZ, -R179.reuse ;  /* 0x000000ffff217224 */ /* 0x104fe400078e0ab3 */
        /* <DEDUP_REMOVED lines=35> */
[----:B----4-:R-:W4:Y:S01]  /*27200*/  LD.E.64 R178, [R164.64+0x20] ;  /* 0x00002004a4b27980 */ /* 0x010f22000c101b00 */
        /* <DEDUP_REMOVED lines=12> */
.L_x_7433:
[----:B------:R-:W-:Y:S02]  /*272d0*/  ULDC.64 UR4, c[0x0][0x118] ;  /* 0x0000460000047ab9 */ /* 0x000fe40000000a00 */
[----:B------:R-:W2:Y:S02]  /*272e0*/  LD.E R30, [R164.64+0x38] ;  /* 0x00003804a41e7980 */ /* 0x000ea4000c101900 */
[----:B--2---:R-:W-:Y:S04]  /*272f0*/  LEA R30, -R30, RZ, 0x6 ;  /* 0x000000ff1e1e7211 */ /* 0x004fe800078e31ff */
[----:B------:R-:W-:Y:S02]  /*27300*/  SHF.R.S32.HI R9, RZ, 0x1f, R30 ;  /* 0x0000001fff097819 */ /* 0x000fe4000001141e */
.L_x_7434:
[----:B------:R-:W-:Y:S05]  /*27310*/  BSYNC B0 ;  /* 0x0000000000007941 */ /* 0x000fea0003800000 */
.L_x_7432:
        /* <DEDUP_REMOVED lines=116> */
.L_x_7431:
[----:B--234-:R-:W-:Y:S05]  /*27a60*/  BSYNC B1 ;  /* 0x0000000000017941 */ /* 0x01cfea0003800000 */
.L_x_7430:
[----:B------:R-:W-:Y:S01]  /*27a70*/  ULDC.64 UR4, c[0x0][0x118] ;  /* 0x0000460000047ab9 */ /* 0x000fe20000000a00 */
[----:B------:R-:W-:Y:S01]  /*27a80*/  SHF.L.U32 R3, R3, 0x1, RZ ;  /* 0x0000000103037819 */ /* 0x000fe200000006ff */
[----:B------:R2:W3:Y:S03]  /*27a90*/  LD.E R165, [R164.64+0xdc] ;  /* 0x0000dc04a4a57980 */ /* 0x0004e6000c101900 */
[----:B------:R-:W-:Y:S05]  /*27aa0*/  LOP3.LUT R3, R3, 0x6, RZ, 0xc0, !PT ;  /* 0x0000000603037812 */ /* 0x000fea00078ec0ff */
[----:B------:R-:W-:Y:S04]  /*27ab0*/  IMAD R3, R237, 0x40, R3 ;  /* 0x00000040ed037824 */ /* 0x000fe800078e0203 */
[----:B------:R-:W-:Y:S01]  /*27ac0*/  IMAD.IADD R25, R240, 0x1, -R3 ;  /* 0x00000001f0197824 */ /* 0x000fe200078e0a03 */
[C---:B------:R-:W-:Y:S02]  /*27ad0*/  IADD3 R177, R3.reuse, 0x20, RZ ;  /* 0x0000002003b17810 */ /* 0x040fe40007ffe0ff */
[C---:B------:R-:W-:Y:S02]  /*27ae0*/  IADD3 R34, R3.reuse, 0x1, RZ ;  /* 0x0000000103227810 */ /* 0x040fe40007ffe0ff */
[C---:B------:R-:W-:Y:S01]  /*27af0*/  IADD3 R21, R3.reuse, 0x10, RZ ;  /* 0x0000001003157810 */ /* 0x040fe20007ffe0ff */
[C---:B------:R-:W-:Y:S01]  /*27b00*/  IMAD.IADD R35, R242.reuse, 0x1, -R177 ;  /* 0x00000001f2237824 */ /* 0x040fe200078e0ab1 */
[----:B------:R-:W-:Y:S02]  /*27b10*/  IABS R25, R25 ;  /* 0x0000001900197213 */ /* 0x000fe40000000000 */
[C---:B------:R-:W-:Y:S01]  /*27b20*/  IADD3 R32, R3.reuse, 0x8, RZ ;  /* 0x0000000803207810 */ /* 0x040fe20007ffe0ff */
[C---:B------:R-:W-:Y:S01]  /*27b30*/  IMAD.IADD R191, R242.reuse, 0x1, -R21 ;  /* 0x00000001f2bf7824 */ /* 0x040fe200078e0a15 */
[----:B------:R-:W-:Y:S02]  /*27b40*/  IABS R181, R35 ;  /* 0x0000002300b57213 */ /* 0x000fe40000000000 */
[C---:B------:R-:W-:Y:S01]  /*27b50*/  IADD3 R35, R3.reuse, 0x21, RZ ;  /* 0x0000002103237810 */ /* 0x040fe20007ffe0ff */
[----:B------:R-:W4:Y:S01]  /*27b60*/  I2F R25, R25 ;  /* 0x0000001900197306 */ /* 0x000f220000201400 */
[C---:B------:R-:W-:Y:S01]  /*27b70*/  IADD3 R9, R242.reuse, -R34, RZ ;  /* 0x80000022f2097210 */ /* 0x040fe20007ffe0ff */
[----:B------:R-:W-:Y:S01]  /*27b80*/  IMAD.IADD R185, R242, 0x1, -R32 ;  /* 0x00000001f2b97824 */ /* 0x000fe200078e0a20 */
[----:B------:R-:W-:Y:S01]  /*27b90*/  ISETP.GE.AND P0, PT, R34, R244, PT ;  /* 0x000000f42200720c */ /* 0x000fe20003f06270 */
[C---:B--2---:R-:W-:Y:S01]  /*27ba0*/  IMAD.IADD R164, R242.reuse, 0x1, -R35 ;  /* 0x00000001f2a47824 */ /* 0x044fe200078e0a23 */
[----:B------:R-:W-:Y:S02]  /*27bb0*/  IADD3 R33, R242, -R3, RZ ;  /* 0x80000003f2217210 */ /* 0x000fe40007ffe0ff */
[-C--:B------:R-:W-:Y:S02]  /*27bc0*/  ISETP.GE.AND P3, PT, R34, R245.reuse, PT ;  /* 0x000000f52200720c */ /* 0x080fe40003f66270 */
[----:B------:R-:W-:Y:S01]  /*27bd0*/  IABS R164, R164 ;  /* 0x000000a400a47213 */ /* 0x000fe20000000000 */
[----:B------:R-:W-:Y:S01]  /*27be0*/  I2F R181, R181 ;  /* 0x000000b500b57306 */ /* 0x000fe20000201400 */
[----:B------:R-:W-:Y:S02]  /*27bf0*/  ISETP.GE.AND P1, PT, R32, R245, PT ;  /* 0x000000f52000720c */ /* 0x000fe40003f26270 */
[----:B------:R-:W-:Y:S02]  /*27c00*/  IADD3 R178, R240, -R21, RZ ;  /* 0x80000015f0b27210 */ /* 0x000fe40007ffe0ff */
[----:B------:R-:W-:Y:S02]  /*27c10*/  IABS R9, R9 ;  /* 0x0000000900097213 */ /* 0x000fe40000000000 */
[----:B------:R-:W-:Y:S02]  /*27c20*/  ISETP.GE.AND P5, PT, R32, R244, PT ;  /* 0x000000f42000720c */ /* 0x000fe40003fa6270 */
[C---:B------:R-:W-:Y:S02]  /*27c30*/  ISETP.GE.OR P0, PT, R34.reuse, R243, !P0 ;  /* 0x000000f32200720c */ /* 0x040fe40004706670 */
[C---:B------:R-:W-:Y:S01]  /*27c40*/  IADD3 R184, R3.reuse, 0x18, RZ ;  /* 0x0000001803b87810 */ /* 0x040fe20007ffe0ff */
[----:B------:R-:W2:Y:S01]  /*27c50*/  I2F R9, R9 ;  /* 0x0000000900097306 */ /* 0x000ea20000201400 */
[----:B------:R-:W-:Y:S02]  /*27c60*/  ISETP.GE.OR P3, PT, R34, R241, !P3 ;  /* 0x000000f12200720c */ /* 0x000fe40005f66670 */
[----:B------:R-:W-:Y:S01]  /*27c70*/  IABS R33, R33 ;  /* 0x0000002100217213 */ /* 0x000fe20000000000 */
[----:B------:R-:W-:Y:S01]  /*27c80*/  IMAD.IADD R187, R242, 0x1, -R184 ;  /* 0x00000001f2bb7824 */ /* 0x000fe200078e0ab8 */
[----:B------:R-:W-:Y:S02]  /*27c90*/  IADD3 R186, R240, -R34, RZ ;  /* 0x80000022f0ba7210 */ /* 0x000fe40007ffe0ff */
[----:B------:R-:W-:Y:S02]  /*27ca0*/  IABS R191, R191 ;  /* 0x000000bf00bf7213 */ /* 0x000fe40000000000 */
[----:B------:R-:W-:Y:S01]  /*27cb0*/  ISETP.GE.OR P1, PT, R32, R241, !P1 ;  /* 0x000000f12000720c */ /* 0x000fe20004f26670 */
[----:B------:R5:W-:Y:S01]  /*27cc0*/  I2F R34, R164 ;  /* 0x000000a400227306 */ /* 0x000be20000201400 */
[----:B------:R-:W-:Y:S02]  /*27cd0*/  IADD3 R30, R240, -R32, RZ ;  /* 0x80000020f01e7210 */ /* 0x000fe40007ffe0ff */
[----:B------:R-:W-:Y:S02]  /*27ce0*/  ISETP.GE.OR P5, PT, R32, R243, !P5 ;  /* 0x000000f32000720c */ /* 0x000fe40006fa6670 */
[----:B------:R-:W-:Y:S02]  /*27cf0*/  IABS R32, R178 ;  /* 0x000000b200207213 */ /* 0x000fe40000000000 */
[C---:B------:R-:W-:Y:S02]  /*27d00*/  IADD3 R183, R3.reuse, 0x19, RZ ;  /* 0x0000001903b77810 */ /* 0x040fe40007ffe0ff */
[----:B------:R-:W-:Y:S01]  /*27d10*/  IABS R187, R187 ;  /* 0x000000bb00bb7213 */ /* 0x000fe20000000000 */
[----:B------:R-:W1:Y:S01]  /*27d20*/  I2F R33, R33 ;  /* 0x0000002100217306 */ /* 0x000e620000201400 */
[----:B------:R-:W-:Y:S01]  /*27d30*/  IABS R185, R185 ;  /* 0x000000b900b97213 */ /* 0x000fe20000000000 */
[----:B------:R-:W-:Y:S01]  /*27d40*/  IMAD.IADD R182, R242, 0x1, -R183 ;  /* 0x00000001f2b67824 */ /* 0x000fe200078e0ab7 */
[C---:B------:R-:W-:Y:S02]  /*27d50*/  ISETP.GE.AND P6, PT, R3.reuse, R244, PT ;  /* 0x000000f40300720c */ /* 0x040fe40003fc6270 */
[C---:B------:R-:W-:Y:S02]  /*27d60*/  IADD3 R192, R3.reuse, 0x11, RZ ;  /* 0x0000001103c07810 */ /* 0x040fe40007ffe0ff */
[----:B------:R-:W-:Y:S02]  /*27d70*/  IABS R182, R182 ;  /* 0x000000b600b67213 */ /* 0x000fe40000000000 */
[C---:B------:R-:W-:Y:S01]  /*27d80*/  IADD3 R31, R3.reuse, 0x9, RZ ;  /* 0x00000009031f7810 */ /* 0x040fe20007ffe0ff */
[----:B------:R1:W-:Y:S01]  /*27d90*/  I2F R178, R32 ;  /* 0x0000002000b27306 */ /* 0x0003e20000201400 */
[----:B------:R-:W-:Y:S02]  /*27da0*/  IABS R186, R186 ;  /* 0x000000ba00ba7213 */ /* 0x000fe40000000000 */
[C---:B------:R-:W-:Y:S02]  /*27db0*/  ISETP.GE.OR P6, PT, R3.reuse, R243, !P6 ;  /* 0x000000f30300720c */ /* 0x040fe400077c6670 */
[----:B-----5:R-:W-:Y:S02]  /*27dc0*/  IADD3 R164, R240, -R192, RZ ;  /* 0x800000c0f0a47210 */ /* 0x020fe40007ffe0ff */
[C---:B------:R-:W-:Y:S02]  /*27dd0*/  ISETP.GE.AND P4, PT, R3.reuse, R245, PT ;  /* 0x000000f50300720c */ /* 0x040fe40003f86270 */
[----:B------:R-:W-:Y:S01]  /*27de0*/  IADD3 R22, R242, -R31, RZ ;  /* 0x8000001ff2167210 */ /* 0x000fe20007ffe0ff */
[----:B------:R-:W5:Y:S01]  /*27df0*/  I2F R191, R191 ;  /* 0x000000bf00bf7306 */ /* 0x000f620000201400 */
[----:B------:R-:W-:Y:S02]  /*27e00*/  IABS R164, R164 ;  /* 0x000000a400a47213 */ /* 0x000fe40000000000 */
[----:B------:R-:W-:Y:S02]  /*27e10*/  ISETP.GE.OR P4, PT, R3, R241, !P4 ;  /* 0x000000f10300720c */ /* 0x000fe40006786670 */
[----:B------:R-:W-:Y:S02]  /*27e20*/  IABS R22, R22 ;  /* 0x0000001600167213 */ /* 0x000fe40000000000 */
[----:B------:R-:W-:Y:S02]  /*27e30*/  IADD3 R179, R240, -R31, RZ ;  /* 0x8000001ff0b37210 */ /* 0x000fe40007ffe0ff */
[----:B------:R-:W-:Y:S01]  /*27e40*/  IABS R30, R30 ;  /* 0x0000001e001e7213 */ /* 0x000fe20000000000 */
[----:B------:R-:W2:Y:S01]  /*27e50*/  I2F R187, R187 ;  /* 0x000000bb00bb7306 */ /* 0x000ea20000201400 */
[----:B------:R-:W-:Y:S02]  /*27e60*/  IABS R179, R179 ;  /* 0x000000b300b37213 */ /* 0x000fe40000000000 */
[----:B------:R-:W-:Y:S02]  /*27e70*/  ISETP.GE.AND P2, PT, R31, R245, PT ;  /* 0x000000f51f00720c */ /* 0x000fe40003f46270 */
[----:B-1----:R-:W-:Y:S02]  /*27e80*/  IADD3 R32, R3, 0x29, RZ ;  /* 0x0000002903207810 */ /* 0x002fe40007ffe0ff */
[----:B------:R-:W-:Y:S02]  /*27e90*/  ISETP.GE.OR P2, PT, R31, R241, !P2 ;  /* 0x000000f11f00720c */ /* 0x000fe40005746670 */
[----:B------:R-:W-:Y:S01]  /*27ea0*/  IADD3 R190, R242, -R192, RZ ;  /* 0x800000c0f2be7210 */ /* 0x000fe20007ffe0ff */
[----:B------:R-:W1:Y:S03]  /*27eb0*/  I2F R185, R185 ;  /* 0x000000b900b97306 */ /* 0x000e660000201400 */
[----:B------:R-:W-:Y:S07]  /*27ec0*/  IABS R190, R190 ;  /* 0x000000be00be7213 */ /* 0x000fee0000000000 */
[----:B------:R-:W1:Y:S10]  /*27ed0*/  I2F R182, R182 ;  /* 0x000000b600b67306 */ /* 0x000e740000201400 */
[----:B------:R-:W1:Y:S10]  /*27ee0*/  I2F R186, R186 ;  /* 0x000000ba00ba7306 */ /* 0x000e740000201400 */
[----:B------:R-:W1:Y:S10]  /*27ef0*/  I2F R22, R22 ;  /* 0x0000001600167306 */ /* 0x000e740000201400 */
[----:B------:R-:W1:Y:S10]  /*27f00*/  I2F R179, R179 ;  /* 0x000000b300b37306 */ /* 0x000e740000201400 */
[----:B------:R-:W1:Y:S10]  /*27f10*/  I2F R30, R30 ;  /* 0x0000001e001e7306 */ /* 0x000e740000201400 */
[----:B------:R-:W1:Y:S01]  /*27f20*/  I2F R190, R190 ;  /* 0x000000be00be7306 */ /* 0x000e620000201400 */
[C---:B----4-:R-:W-:Y:S02]  /*27f30*/  FFMA.FTZ R173, -R239.reuse, R25, R173 ;  /* 0x00000019efad7223 */ /* 0x050fe400000101ad */
[C---:B--2---:R-:W-:Y:S02]  /*27f40*/  FFMA.FTZ R172, -R239.reuse, R9, R172 ;  /* 0x00000009efac7223 */ /* 0x044fe400000101ac */
[----:B------:R-:W-:Y:S01]  /*27f50*/  FFMA.FTZ R166, -R239, R33, R166 ;  /* 0x00000021efa67223 */ /* 0x000fe200000101a6 */
[----:B------:R-:W-:Y:S01]  /*27f60*/  FSEL R9, R173, -INF , !P6 ;  /* 0xff800000ad097808 */ /* 0x000fe20007000000 */
[----:B-----5:R-:W-:Y:S01]  /*27f70*/  FFMA.FTZ R170, -R239, R191, R170 ;  /* 0x000000bfefaa7223 */ /* 0x020fe200000101aa */
[----:B------:R-:W-:Y:S01]  /*27f80*/  ISETP.GE.AND P6, PT, R21, R245, PT ;  /* 0x000000f51500720c */ /* 0x000fe20003fc6270 */
[----:B------:R-:W-:Y:S01]  /*27f90*/  FFMA.FTZ R14, -R239, R187, R14 ;  /* 0x000000bbef0e7223 */ /* 0x000fe2000001010e */
[----:B------:R-:W-:Y:S01]  /*27fa0*/  FSEL R25, R166, -INF , !P4 ;  /* 0xff800000a6197808 */ /* 0x000fe20006000000 */
[----:B------:R-:W-:Y:S01]  /*27fb0*/  IMAD.MOV.U32 R166, RZ, RZ, R164 ;  /* 0x000000ffffa67224 */ /* 0x000fe200078e00a4 */
[----:B------:R-:W-:Y:S01]  /*27fc0*/  ISETP.GE.OR P6, PT, R21, R241, !P6 ;  /* 0x000000f11500720c */ /* 0x000fe200077c6670 */
[C---:B-1----:R-:W-:Y:S01]  /*27fd0*/  FFMA.FTZ R175, -R239.reuse, R185, R175 ;  /* 0x000000b9efaf7223 */ /* 0x042fe200000101af */
[----:B------:R-:W-:Y:S01]  /*27fe0*/  IADD3 R164, R242, -R32, RZ ;  /* 0x80000020f2a47210 */ /* 0x000fe20007ffe0ff */
[C---:B------:R-:W-:Y:S01]  /*27ff0*/  FFMA.FTZ R15, -R239.reuse, R182, R15 ;  /* 0x000000b6ef0f7223 */ /* 0x040fe2000001010f */
[----:B------:R-:W-:Y:S01]  /*28000*/  FSEL R248, R170, -INF , !P6 ;  /* 0xff800000aaf87808 */ /* 0x000fe20007000000 */
[----:B------:R-:W1:Y:S01]  /*28010*/  I2F R166, R166 ;  /* 0x000000a600a67306 */ /* 0x000e620000201400 */
[C---:B------:R-:W-:Y:S01]  /*28020*/  ISETP.GE.AND P6, PT, R184.reuse, R245, PT ;  /* 0x000000f5b800720c */ /* 0x040fe20003fc6270 */
[C---:B------:R-:W-:Y:S01]  /*28030*/  FFMA.FTZ R174, -R239.reuse, R186, R174 ;  /* 0x000000baefae7223 */ /* 0x040fe200000101ae */
[----:B------:R-:W-:Y:S01]  /*28040*/  IABS R164, R164 ;  /* 0x000000a400a47213 */ /* 0x000fe20000000000 */
[C---:B------:R-:W-:Y:S01]  /*28050*/  FFMA.FTZ R16, -R239.reuse, R181, R16 ;  /* 0x000000b5ef107223 */ /* 0x040fe20000010110 */
[----:B------:R-:W-:Y:S01]  /*28060*/  ISETP.GE.OR P6, PT, R184, R241, !P6 ;  /* 0x000000f1b800720c */ /* 0x000fe200077c6670 */
[C---:B------:R-:W-:Y:S01]  /*28070*/  FFMA.FTZ R176, -R239.reuse, R22, R176 ;  /* 0x00000016efb07223 */ /* 0x040fe200000101b0 */
[----:B------:R-:W-:Y:S01]  /*28080*/  FSEL R172, R172, -INF , !P3 ;  /* 0xff800000acac7808 */ /* 0x000fe20005800000 */
[----:B------:R-:W-:Y:S01]  /*28090*/  FFMA.FTZ R12, -R239, R178, R12 ;  /* 0x000000b2ef0c7223 */ /* 0x000fe2000001010c */
[----:B------:R-:W-:Y:S01]  /*280a0*/  FSEL R250, R14, -INF , !P6 ;  /* 0xff8000000efa7808 */ /* 0x000fe20007000000 */
[----:B------:R-:W2:Y:S01]  /*280b0*/  I2F R185, R164 ;  /* 0x000000a400b97306 */ /* 0x000ea20000201400 */
[----:B------:R-:W-:Y:S01]  /*280c0*/  ISETP.GE.AND P6, PT, R183, R245, PT ;  /* 0x000000f5b700720c */ /* 0x000fe20003fc6270 */
[----:B------:R-:W-:Y:S01]  /*280d0*/  FFMA.FTZ R18, -R239, R34, R18 ;  /* 0x00000022ef127223 */ /* 0x000fe20000010112 */
[----:B------:R-:W-:Y:S01]  /*280e0*/  FSEL R14, R174, -INF , !P0 ;  /* 0xff800000ae0e7808 */ /* 0x000fe20004000000 */
[C---:B------:R-:W-:Y:S01]  /*280f0*/  IMAD.IADD R174, R240.reuse, 0x1, -R177 ;  /* 0x00000001f0ae7824 */ /* 0x040fe200078e0ab1 */
[----:B------:R-:W-:Y:S01]  /*28100*/  ISETP.GE.OR P6, PT, R183, R241, !P6 ;  /* 0x000000f1b700720c */ /* 0x000fe200077c6670 */
[----:B------:R-:W-:Y:S01]  /*28110*/  FFMA.FTZ R168, -R239, R179, R168 ;  /* 0x000000b3efa87223 */ /* 0x000fe200000101a8 */
[----:B------:R-:W-:Y:S01]  /*28120*/  ISETP.GE.AND P3, PT, R21, R244, PT ;  /* 0x000000f41500720c */ /* 0x000fe20003f66270 */
[----:B------:R-:W-:Y:S01]  /*28130*/  FFMA.FTZ R169, -R239, R30, R169 ;  /* 0x0000001eefa97223 */ /* 0x000fe200000101a9 */
[----:B------:R-:W-:Y:S01]  /*28140*/  FSEL R251, R15, -INF , !P6 ;  /* 0xff8000000ffb7808 */ /* 0x000fe20007000000 */
[----:B------:R-:W-:Y:S01]  /*28150*/  FFMA.FTZ R171, -R239, R190, R171 ;  /* 0x000000beefab7223 */ /* 0x000fe200000101ab */
[----:B------:R-:W-:Y:S02]  /*28160*/  ISETP.GE.AND P6, PT, R177, R245, PT ;  /* 0x000000f5b100720c */ /* 0x000fe40003fc6270 */
[----:B------:R-:W-:Y:S01]  /*28170*/  ISETP.GE.OR P3, PT, R21, R243, !P3 ;  /* 0x000000f31500720c */ /* 0x000fe20005f66670 */
[----:B-1----:R-:W-:Y:S01]  /*28180*/  FFMA.FTZ R13, -R239, R166, R13 ;  /* 0x000000a6ef0d7223 */ /* 0x002fe2000001010d */
[----:B------:R-:W-:Y:S02]  /*28190*/  ISETP.GE.OR P6, PT, R177, R241, !P6 ;  /* 0x000000f1b100720c */ /* 0x000fe400077c6670 */
[----:B------:R-:W-:Y:S02]  /*281a0*/  IADD3 R21, R240, -R184, RZ ;  /* 0x800000b8f0157210 */ /* 0x000fe40007ffe0ff */
[----:B------:R-:W-:Y:S02]  /*281b0*/  FSEL R193, R16, -INF , !P6 ;  /* 0xff80000010c17808 */ /* 0x000fe40007000000 */
[----:B------:R-:W-:Y:S02]  /*281c0*/  ISETP.GE.AND P6, PT, R35, R245, PT ;  /* 0x000000f52300720c */ /* 0x000fe40003fc6270 */
[----:B------:R-:W-:Y:S01]  /*281d0*/  IABS R174, R174 ;  /* 0x000000ae00ae7213 */ /* 0x000fe20000000000 */
[----:B--2---:R-:W-:Y:S01]  /*281e0*/  FFMA.FTZ R20, -R239, R185, R20 ;  /* 0x000000b9ef147223 */ /* 0x004fe20000010114 */
[----:B------:R-:W-:Y:S02]  /*281f0*/  IADD3 R33, R3, 0x28, RZ ;  /* 0x0000002803217810 */ /* 0x000fe40007ffe0ff */
[----:B------:R-:W-:Y:S02]  /*28200*/  ISETP.GE.OR P6, PT, R35, R241, !P6 ;  /* 0x000000f12300720c */ /* 0x000fe400077c6670 */
[----:B------:R-:W-:Y:S01]  /*28210*/  IABS R164, R21 ;  /* 0x0000001500a47213 */ /* 0x000fe20000000000 */
[----:B------:R-:W-:Y:S01]  /*28220*/  IMAD.IADD R180, R242, 0x1, -R33 ;  /* 0x00000001f2b47824 */ /* 0x000fe200078e0a21 */
[----:B------:R-:W-:Y:S02]  /*28230*/  FSEL R21, R176, -INF , !P2 ;  /* 0xff800000b0157808 */ /* 0x000fe40005000000 */
[----:B------:R-:W-:Y:S01]  /*28240*/  IADD3 R176, R240, -R183, RZ ;  /* 0x800000b7f0b07210 */ /* 0x000fe20007ffe0ff */
[----:B------:R-:W1:Y:S01]  /*28250*/  I2F R173, R164 ;  /* 0x000000a400ad7306 */ /* 0x000e620000201400 */
[----:B------:R-:W-:Y:S02]  /*28260*/  ISETP.GE.AND P4, PT, R31, R244, PT ;  /* 0x000000f41f00720c */ /* 0x000fe40003f86270 */
[----:B------:R-:W-:Y:S02]  /*28270*/  MOV R15, R174 ;  /* 0x000000ae000f7202 */ /* 0x000fe40000000f00 */
[----:B------:R-:W-:Y:S02]  /*28280*/  FSEL R252, R12, -INF , !P3 ;  /* 0xff8000000cfc7808 */ /* 0x000fe40005800000 */
[----:B------:R-:W-:Y:S02]  /*28290*/  FSEL R187, R18, -INF , !P6 ;  /* 0xff80000012bb7808 */ /* 0x000fe40007000000 */
[C---:B------:R-:W-:Y:S01]  /*282a0*/  ISETP.GE.AND P3, PT, R33.reuse, R244, PT ;  /* 0x000000f42100720c */ /* 0x040fe20003f66270 */
[----:B------:R-:W2:Y:S01]  /*282b0*/  I2F R15, R15 ;  /* 0x0000000f000f7306 */ /* 0x000ea20000201400 */
[----:B------:R-:W-:Y:S02]  /*282c0*/  ISETP.GE.AND P6, PT, R33, R245, PT ;  /* 0x000000f52100720c */ /* 0x000fe40003fc6270 */
[----:B------:R-:W-:Y:S01]  /*282d0*/  IABS R170, R176 ;  /* 0x000000b000aa7213 */ /* 0x000fe20000000000 */
[----:B------:R-:W-:Y:S01]  /*282e0*/  IMAD.IADD R176, R240, 0x1, -R35 ;  /* 0x00000001f0b07824 */ /* 0x000fe200078e0a23 */
[-C--:B------:R-:W-:Y:S02]  /*282f0*/  ISETP.GE.OR P4, PT, R31, R243.reuse, !P4 ;  /* 0x000000f31f00720c */ /* 0x080fe40006786670 */
[-C--:B------:R-:W-:Y:S02]  /*28300*/  ISETP.GE.AND P2, PT, R192, R244.reuse, PT ;  /* 0x000000f4c000720c */ /* 0x080fe40003f46270 */
[C---:B------:R-:W-:Y:S01]  /*28310*/  ISETP.GE.OR P3, PT, R33.reuse, R243, !P3 ;  /* 0x000000f32100720c */ /* 0x040fe20005f66670 */
[----:B------:R-:W4:Y:S01]  /*28320*/  I2F R170, R170 ;  /* 0x000000aa00aa7306 */ /* 0x000f220000201400 */
[----:B------:R-:W-:Y:S01]  /*28330*/  ISETP.GE.OR P6, PT, R33, R241, !P6 ;  /* 0x000000f12100720c */ /* 0x000fe200077c6670 */
[----:B------:R-:W-:Y:S01]  /*28340*/  IMAD.IADD R33, R240, 0x1, -R33 ;  /* 0x00000001f0217824 */ /* 0x000fe200078e0a21 */
[----:B------:R-:W-:Y:S01]  /*28350*/  ISETP.GE.OR P2, PT, R192, R243, !P2 ;  /* 0x000000f3c000720c */ /* 0x000fe20005746670 */
[----:B-1----:R-:W-:Y:S01]  /*28360*/  FFMA.FTZ R4, -R239, R173, R4 ;  /* 0x000000adef047223 */ /* 0x002fe20000010104 */
[----:B------:R-:W-:Y:S02]  /*28370*/  FSEL R168, R168, -INF , !P4 ;  /* 0xff800000a8a87808 */ /* 0x000fe40006000000 */
[C---:B------:R-:W-:Y:S02]  /*28380*/  ISETP.GE.AND P4, PT, R35.reuse, R244, PT ;  /* 0x000000f42300720c */ /* 0x040fe40003f86270 */
[----:B------:R-:W-:Y:S02]  /*28390*/  IABS R33, R33 ;  /* 0x0000002100217213 */ /* 0x000fe40000000000 */
[----:B------:R-:W-:Y:S02]  /*283a0*/  ISETP.GE.OR P4, PT, R35, R243, !P4 ;  /* 0x000000f32300720c */ /* 0x000fe40006786670 */
[----:B------:R-:W-:Y:S01]  /*283b0*/  FSEL R35, R13, -INF , !P2 ;  /* 0xff8000000d237808 */ /* 0x000fe20005000000 */
[----:B--2---:R-:W-:Y:S01]  /*283c0*/  FFMA.FTZ R17, -R239, R15, R17 ;  /* 0x0000000fef117223 */ /* 0x004fe20000010111 */
[----:B------:R-:W1:Y:S01]  /*283d0*/  I2F R13, R33 ;  /* 0x00000021000d7306 */ /* 0x000e620000201400 */
[----:B------:R-:W-:Y:S02]  /*283e0*/  IABS R180, R180 ;  /* 0x000000b400b47213 */ /* 0x000fe40000000000 */
[C---:B------:R-:W-:Y:S02]  /*283f0*/  IADD3 R30, R3.reuse, 0x38, RZ ;  /* 0x00000038031e7810 */ /* 0x040fe40007ffe0ff */
[----:B------:R-:W-:Y:S02]  /*28400*/  IADD3 R31, R3, 0x30, RZ ;  /* 0x00000030031f7810 */ /* 0x000fe40007ffe0ff */
[C---:B------:R-:W-:Y:S02]  /*28410*/  IADD3 R174, R242.reuse, -R30, RZ ;  /* 0x8000001ef2ae7210 */ /* 0x040fe40007ffe0ff */
[----:B------:R-:W-:Y:S01]  /*28420*/  FSEL R22, R175, -INF , !P1 ;  /* 0xff800000af167808 */ /* 0x000fe20004800000 */
[----:B------:R-:W2:Y:S01]  /*28430*/  I2F R180, R180 ;  /* 0x000000b400b47306 */ /* 0x000ea20000201400 */
[----:B------:R-:W-:Y:S01]  /*28440*/  IABS R174, R174 ;  /* 0x000000ae00ae7213 */ /* 0x000fe20000000000 */
[----:B------:R-:W-:Y:S01]  /*28450*/  IMAD.IADD R175, R242, 0x1, -R31 ;  /* 0x00000001f2af7824 */ /* 0x000fe200078e0a1f */
[C---:B------:R-:W-:Y:S01]  /*28460*/  ISETP.GE.AND P1, PT, R192.reuse, R245, PT ;  /* 0x000000f5c000720c */ /* 0x040fe20003f26270 */
[----:B----4-:R-:W-:Y:S01]  /*28470*/  FFMA.FTZ R5, -R239, R170, R5 ;  /* 0x000000aaef057223 */ /* 0x010fe20000010105 */
[----:B------:R-:W-:Y:S02]  /*28480*/  FMNMX.FTZ R15, R25, R2, !PT ;  /* 0x00000002190f7209 */ /* 0x000fe40007810000 */
[----:B------:R-:W-:Y:S02]  /*28490*/  ISETP.GE.AND P0, PT, R183, R244, PT ;  /* 0x000000f4b700720c */ /* 0x000fe40003f06270 */
[----:B------:R-:W-:Y:S01]  /*284a0*/  ISETP.GE.OR P1, PT, R192, R241, !P1 ;  /* 0x000000f1c000720c */ /* 0x000fe20004f26670 */
[----:B------:R-:W4:Y:S01]  /*284b0*/  I2F R16, R174 ;  /* 0x000000ae00107306 */ /* 0x000f220000201400 */
[----:B------:R-:W-:Y:S02]  /*284c0*/  IADD3 R164, R3, 0x31, RZ ;  /* 0x0000003103a47810 */ /* 0x000fe40007ffe0ff */
[----:B------:R-:W-:Y:S01]  /*284d0*/  IABS R175, R175 ;  /* 0x000000af00af7213 */ /* 0x000fe20000000000 */
[----:B-1----:R-:W-:Y:S01]  /*284e0*/  FFMA.FTZ R8, -R239, R13, R8 ;  /* 0x0000000def087223 */ /* 0x002fe20000010108 */
[----:B------:R-:W-:Y:S02]  /*284f0*/  FMNMX.FTZ R15, R172, R15, !PT ;  /* 0x0000000fac0f7209 */ /* 0x000fe40007810000 */
[----:B------:R-:W-:Y:S02]  /*28500*/  ISETP.GE.OR P0, PT, R183, R243, !P0 ;  /* 0x000000f3b700720c */ /* 0x000fe40004706670 */
[----:B------:R-:W-:Y:S01]  /*28510*/  FSEL R249, R171, -INF , !P1 ;  /* 0xff800000abf97808 */ /* 0x000fe20004800000 */
[----:B------:R-:W1:Y:S01]  /*28520*/  I2F R175, R175 ;  /* 0x000000af00af7306 */ /* 0x000e620000201400 */
[----:B------:R-:W-:Y:S02]  /*28530*/  IADD3 R171, R242, -R164, RZ ;  /* 0x800000a4f2ab7210 */ /* 0x000fe40007ffe0ff */
[----:B------:R-:W-:Y:S01]  /*28540*/  FSEL R33, R5, -INF , !P0 ;  /* 0xff80000005217808 */ /* 0x000fe20004000000 */
[----:B--2---:R-:W-:Y:S01]  /*28550*/  FFMA.FTZ R19, -R239, R180, R19 ;  /* 0x000000b4ef137223 */ /* 0x004fe20000010113 */
[----:B------:R-:W-:Y:S01]  /*28560*/  FMNMX.FTZ R5, R22, R15, !PT ;  /* 0x0000000f16057209 */ /* 0x000fe20007810000 */
[----:B------:R-:W-:Y:S01]  /*28570*/  IMAD.IADD R15, R240, 0x1, -R164 ;  /* 0x00000001f00f7824 */ /* 0x000fe200078e0aa4 */
[----:B------:R-:W-:Y:S02]  /*28580*/  IABS R171, R171 ;  /* 0x000000ab00ab7213 */ /* 0x000fe40000000000 */
[----:B------:R-:W-:Y:S02]  /*28590*/  FMNMX.FTZ R5, R21, R5, !PT ;  /* 0x0000000515057209 */ /* 0x000fe40007810000 */
[----:B------:R-:W-:Y:S02]  /*285a0*/  IADD3 R3, R3, 0x39, RZ ;  /* 0x0000003903037810 */ /* 0x000fe40007ffe0ff */
[----:B------:R-:W2:Y:S01]  /*285b0*/  I2F R171, R171 ;  /* 0x000000ab00ab7306 */ /* 0x000ea20000201400 */
[----:B------:R-:W-:Y:S01]  /*285c0*/  FMNMX.FTZ R5, R248, R5, !PT ;  /* 0x00000005f8057209 */ /* 0x000fe20007810000 */
[----:B----4-:R-:W-:Y:S01]  /*285d0*/  FFMA.FTZ R29, -R239, R16, R29 ;  /* 0x00000010ef1d7223 */ /* 0x010fe2000001011d */
[----:B------:R-:W-:Y:S02]  /*285e0*/  IADD3 R34, R242, -R3, RZ ;  /* 0x80000003f2227210 */ /* 0x000fe40007ffe0ff */
[----:B------:R-:W-:Y:S02]  /*285f0*/  FSEL R186, R19, -INF , !P6 ;  /* 0xff80000013ba7808 */ /* 0x000fe40007000000 */
[----:B------:R-:W-:Y:S02]  /*28600*/  ISETP.GE.AND P6, PT, R32, R245, PT ;  /* 0x000000f52000720c */ /* 0x000fe40003fc6270 */
[----:B------:R-:W-:Y:S02]  /*28610*/  FMNMX.FTZ R5, R249, R5, !PT ;  /* 0x00000005f9057209 */ /* 0x000fe40007810000 */
[----:B------:R-:W-:Y:S01]  /*28620*/  IABS R34, R34 ;  /* 0x0000002200227213 */ /* 0x000fe20000000000 */
[----:B-1----:R-:W-:Y:S01]  /*28630*/  FFMA.FTZ R24, -R239, R175, R24 ;  /* 0x000000afef187223 */ /* 0x002fe20000010118 */
[-C--:B------:R-:W-:Y:S02]  /*28640*/  ISETP.GE.AND P1, PT, R184, R244.reuse, PT ;  /* 0x000000f4b800720c */ /* 0x080fe40003f26270 */
[C---:B------:R-:W-:Y:S02]  /*28650*/  ISETP.GE.AND P2, PT, R32.reuse, R244, PT ;  /* 0x000000f42000720c */ /* 0x040fe40003f46270 */
[----:B------:R-:W-:Y:S01]  /*28660*/  IABS R174, R176 ;  /* 0x000000b000ae7213 */ /* 0x000fe20000000000 */
[----:B------:R-:W1:Y:S01]  /*28670*/  I2F R34, R34 ;  /* 0x0000002200227306 */ /* 0x000e620000201400 */
[----:B------:R-:W-:Y:S02]  /*28680*/  ISETP.GE.OR P6, PT, R32, R241, !P6 ;  /* 0x000000f12000720c */ /* 0x000fe400077c6670 */
[----:B------:R-:W-:Y:S02]  /*28690*/  FSEL R169, R169, -INF , !P5 ;  /* 0xff800000a9a97808 */ /* 0x000fe40006800000 */
[----:B------:R-:W-:Y:S01]  /*286a0*/  ISETP.GE.AND P5, PT, R177, R244, PT ;  /* 0x000000f4b100720c */ /* 0x000fe20003fa6270 */
[----:B--2---:R-:W-:Y:S01]  /*286b0*/  FFMA.FTZ R28, -R239, R171, R28 ;  /* 0x000000abef1c7223 */ /* 0x004fe2000001011c */
[----:B------:R-:W-:Y:S02]  /*286c0*/  FMNMX.FTZ R5, R250, R5, !PT ;  /* 0x00000005fa057209 */ /* 0x000fe40007810000 */
[-C--:B------:R-:W-:Y:S01]  /*286d0*/  ISETP.GE.OR P1, PT, R184, R243.reuse, !P1 ;  /* 0x000000f3b800720c */ /* 0x080fe20004f26670 */
[----:B------:R-:W2:Y:S01]  /*286e0*/  I2F R174, R174 ;  /* 0x000000ae00ae7306 */ /* 0x000ea20000201400 */
[----:B------:R-:W-:Y:S02]  /*286f0*/  FMNMX.FTZ R16, R9, R0, !PT ;  /* 0x0000000009107209 */ /* 0x000fe40007810000 */
[----:B------:R-:W-:Y:S02]  /*28700*/  ISETP.GE.OR P2, PT, R32, R243, !P2 ;  /* 0x000000f32000720c */ /* 0x000fe40005746670 */
[----:B------:R-:W-:Y:S02]  /*28710*/  IADD3 R32, R240, -R32, RZ ;  /* 0x80000020f0207210 */ /* 0x000fe40007ffe0ff */
[----:B------:R-:W-:Y:S02]  /*28720*/  FSEL R185, R20, -INF , !P6 ;  /* 0xff80000014b97808 */ /* 0x000fe40007000000 */
[----:B------:R-:W-:Y:S02]  /*28730*/  ISETP.GE.AND P6, PT, R31, R245, PT ;  /* 0x000000f51f00720c */ /* 0x000fe40003fc6270 */
[----:B------:R-:W-:Y:S02]  /*28740*/  MOV R18, R193 ;  /* 0x000000c100127202 */ /* 0x000fe40000000f00 */
[----:B------:R-:W-:Y:S01]  /*28750*/  ISETP.GE.OR P5, PT, R177, R243, !P5 ;  /* 0x000000f3b100720c */ /* 0x000fe20006fa6670 */
[----:B-1----:R-:W-:Y:S01]  /*28760*/  FFMA.FTZ R27, -R239, R34, R27 ;  /* 0x00000022ef1b7223 */ /* 0x002fe2000001011b */
[----:B------:R-:W-:Y:S02]  /*28770*/  FMNMX.FTZ R5, R251, R5, !PT ;  /* 0x00000005fb057209 */ /* 0x000fe40007810000 */
[----:B------:R-:W-:Y:S02]  /*28780*/  FMNMX.FTZ R16, R14, R16, !PT ;  /* 0x000000100e107209 */ /* 0x000fe40007810000 */
[----:B------:R-:W-:Y:S02]  /*28790*/  FSEL R19, R4, -INF , !P1 ;  /* 0xff80000004137808 */ /* 0x000fe40004800000 */
[----:B------:R-:W-:Y:S02]  /*287a0*/  IABS R4, R32 ;  /* 0x0000002000047213 */ /* 0x000fe40000000000 */
[----:B------:R-:W-:Y:S01]  /*287b0*/  IADD3 R12, R240, -R31, RZ ;  /* 0x8000001ff00c7210 */ /* 0x000fe20007ffe0ff */
[----:B--2---:R-:W-:Y:S01]  /*287c0*/  FFMA.FTZ R6, -R239, R174, R6 ;  /* 0x000000aeef067223 */ /* 0x004fe20000010106 */
[----:B------:R-:W-:Y:S02]  /*287d0*/  ISETP.GE.OR P6, PT, R31, R241, !P6 ;  /* 0x000000f11f00720c */ /* 0x000fe400077c6670 */
[----:B------:R-:W-:Y:S01]  /*287e0*/  FSEL R184, R17, -INF , !P5 ;  /* 0xff80000011b87808 */ /* 0x000fe20006800000 */
[----:B------:R-:W1:Y:S01]  /*287f0*/  I2F R4, R4 ;  /* 0x0000000400047306 */ /* 0x000e620000201400 */
[----:B------:R-:W-:Y:S02]  /*28800*/  FMNMX.FTZ R17, R18, R5, !PT ;  /* 0x0000000512117209 */ /* 0x000fe40007810000 */
[----:B------:R-:W-:Y:S02]  /*28810*/  FMNMX.FTZ R16, R169, R16, !PT ;  /* 0x00000010a9107209 */ /* 0x000fe40007810000 */
[----:B------:R-:W-:Y:S02]  /*28820*/  IABS R12, R12 ;  /* 0x0000000c000c7213 */ /* 0x000fe40000000000 */
[----:B------:R-:W-:Y:S02]  /*28830*/  FSEL R180, R24, -INF , !P6 ;  /* 0xff80000018b47808 */ /* 0x000fe40007000000 */
[----:B------:R-:W-:Y:S02]  /*28840*/  ISETP.GE.AND P6, PT, R164, R245, PT ;  /* 0x000000f5a400720c */ /* 0x000fe40003fc6270 */
[----:B------:R-:W-:Y:S01]  /*28850*/  FMNMX.FTZ R17, R187, R17, !PT ;  /* 0x00000011bb117209 */ /* 0x000fe20007810000 */
[----:B------:R-:W2:Y:S01]  /*28860*/  I2F R12, R12 ;  /* 0x0000000c000c7306 */ /* 0x000ea20000201400 */
[----:B------:R-:W-:Y:S02]  /*28870*/  FMNMX.FTZ R16, R168, R16, !PT ;  /* 0x00000010a8107209 */ /* 0x000fe40007810000 */
[----:B------:R-:W-:Y:S02]  /*28880*/  IADD3 R13, R240, -R30, RZ ;  /* 0x8000001ef00d7210 */ /* 0x000fe40007ffe0ff */
[----:B------:R-:W-:Y:S02]  /*28890*/  IABS R15, R15 ;  /* 0x0000000f000f7213 */ /* 0x000fe40000000000 */
[----:B------:R-:W-:Y:S02]  /*288a0*/  ISETP.GE.OR P6, PT, R164, R241, !P6 ;  /* 0x000000f1a400720c */ /* 0x000fe400077c6670 */
[----:B------:R-:W-:Y:S02]  /*288b0*/  FMNMX.FTZ R17, R186, R17, !PT ;  /* 0x00000011ba117209 */ /* 0x000fe40007810000 */
[----:B------:R-:W-:Y:S01]  /*288c0*/  FMNMX.FTZ R16, R252, R16, !PT ;  /* 0x00000010fc107209 */ /* 0x000fe20007810000 */
[----:B------:R-:W4:Y:S01]  /*288d0*/  I2F R15, R15 ;  /* 0x0000000f000f7306 */ /* 0x000f220000201400 */
[----:B------:R-:W-:Y:S01]  /*288e0*/  IABS R13, R13 ;  /* 0x0000000d000d7213 */ /* 0x000fe20000000000 */
[----:B-1----:R-:W-:Y:S01]  /*288f0*/  FFMA.FTZ R7, -R239, R4, R7 ;  /* 0x00000004ef077223 */ /* 0x002fe20000010107 */
[----:B------:R-:W-:Y:S02]  /*28900*/  IADD3 R5, R240, -R3, RZ ;  /* 0x80000003f0057210 */ /* 0x000fe40007ffe0ff */
[----:B------:R-:W-:Y:S02]  /*28910*/  FSEL R179, R28, -INF , !P6 ;  /* 0xff8000001cb37808 */ /* 0x000fe40007000000 */
[C---:B------:R-:W-:Y:S02]  /*28920*/  ISETP.GE.AND P6, PT, R30.reuse, R245, PT ;  /* 0x000000f51e00720c */ /* 0x040fe40003fc6270 */
[----:B------:R-:W-:Y:S01]  /*28930*/  FMNMX.FTZ R17, R185, R17, !PT ;  /* 0x00000011b9117209 */ /* 0x000fe20007810000 */
[----:B------:R-:W1:Y:S01]  /*28940*/  I2F R13, R13 ;  /* 0x0000000d000d7306 */ /* 0x000e620000201400 */
[----:B------:R-:W-:Y:S01]  /*28950*/  FMNMX.FTZ R16, R35, R16, !PT ;  /* 0x0000001023107209 */ /* 0x000fe20007810000 */
[----:B--2---:R-:W-:Y:S01]  /*28960*/  FFMA.FTZ R11, -R239, R12, R11 ;  /* 0x0000000cef0b7223 */ /* 0x004fe2000001010b */
[----:B------:R-:W-:Y:S02]  /*28970*/  IABS R5, R5 ;  /* 0x0000000500057213 */ /* 0x000fe40000000000 */
[----:B------:R-:W-:Y:S02]  /*28980*/  ISETP.GE.OR P6, PT, R30, R241, !P6 ;  /* 0x000000f11e00720c */ /* 0x000fe400077c6670 */
[----:B------:R-:W-:Y:S02]  /*28990*/  FMNMX.FTZ R17, R180, R17, !PT ;  /* 0x00000011b4117209 */ /* 0x000fe40007810000 */
[----:B------:R-:W-:Y:S01]  /*289a0*/  ISETP.GE.AND P5, PT, R3, R245, PT ;  /* 0x000000f50300720c */ /* 0x000fe20003fa6270 */
[----:B------:R-:W2:Y:S01]  /*289b0*/  I2F R5, R5 ;  /* 0x0000000500057306 */ /* 0x000ea20000201400 */
[----:B------:R-:W-:Y:S02]  /*289c0*/  FMNMX.FTZ R16, R19, R16, !PT ;  /* 0x0000001013107209 */ /* 0x000fe40007810000 */
[----:B------:R-:W-:Y:S01]  /*289d0*/  FSEL R178, R29, -INF , !P6 ;  /* 0xff8000001db27808 */ /* 0x000fe20007000000 */
[----:B----4-:R-:W-:Y:S01]  /*289e0*/  FFMA.FTZ R10, -R239, R15, R10 ;  /* 0x0000000fef0a7223 */ /* 0x010fe2000001010a */
[----:B------:R-:W-:Y:S02]  /*289f0*/  ISETP.GE.OR P5, PT, R3, R241, !P5 ;  /* 0x000000f10300720c */ /* 0x000fe40006fa6670 */
[----:B------:R-:W-:Y:S02]  /*28a00*/  FMNMX.FTZ R17, R179, R17, !PT ;  /* 0x00000011b3117209 */ /* 0x000fe40007810000 */
[----:B------:R-:W-:Y:S02]  /*28a10*/  FMNMX.FTZ R16, R33, R16, !PT ;  /* 0x0000001021107209 */ /* 0x000fe40007810000 */
[----:B------:R-:W-:Y:S02]  /*28a20*/  FSEL R176, R27, -INF , !P5 ;  /* 0xff8000001bb07808 */ /* 0x000fe40006800000 */
[----:B------:R-:W-:Y:S01]  /*28a30*/  FMNMX.FTZ R17, R178, R17, !PT ;  /* 0x00000011b2117209 */ /* 0x000fe20007810000 */
[----:B-1----:R-:W-:Y:S01]  /*28a40*/  FFMA.FTZ R23, -R239, R13, R23 ;  /* 0x0000000def177223 */ /* 0x002fe20000010117 */
[----:B------:R-:W-:Y:S02]  /*28a50*/  FSEL R183, R6, -INF , !P4 ;  /* 0xff80000006b77808 */ /* 0x000fe40006000000 */
[----:B------:R-:W-:Y:S02]  /*28a60*/  FMNMX.FTZ R16, R184, R16, !PT ;  /* 0x00000010b8107209 */ /* 0x000fe40007810000 */
[----:B------:R-:W-:Y:S02]  /*28a70*/  FMNMX.FTZ R4, R176, R17, !PT ;  /* 0x00000011b0047209 */ /* 0x000fe40007810000 */
[----:B------:R-:W-:Y:S02]  /*28a80*/  ISETP.GE.AND P1, PT, R31, R244, PT ;  /* 0x000000f41f00720c */ /* 0x000fe40003f26270 */
[----:B------:R-:W-:Y:S01]  /*28a90*/  FSEL R182, R8, -INF , !P3 ;  /* 0xff80000008b67808 */ /* 0x000fe20005800000 */
[----:B------:R-:W1:Y:S01]  /*28aa0*/  SHFL.BFLY PT, R6, R4, 0x2, 0x1f ;  /* 0x0c401f0004067f89 */ /* 0x000e6200000e0000 */
[----:B------:R-:W-:Y:S01]  /*28ab0*/  FMNMX.FTZ R16, R183, R16, !PT ;  /* 0x00000010b7107209 */ /* 0x000fe20007810000 */
[----:B--2---:R-:W-:Y:S01]  /*28ac0*/  FFMA.FTZ R26, -R239, R5, R26 ;  /* 0x00000005ef1a7223 */ /* 0x004fe2000001011a */
[-C--:B------:R-:W-:Y:S02]  /*28ad0*/  ISETP.GE.OR P1, PT, R31, R243.reuse, !P1 ;  /* 0x000000f31f00720c */ /* 0x080fe40004f26670 */
[----:B------:R-:W-:Y:S02]  /*28ae0*/  FSEL R181, R7, -INF , !P2 ;  /* 0xff80000007b57808 */ /* 0x000fe40005000000 */
[----:B------:R-:W-:Y:S02]  /*28af0*/  FMNMX.FTZ R16, R182, R16, !PT ;  /* 0x00000010b6107209 */ /* 0x000fe40007810000 */
[-C--:B------:R-:W-:Y:S02]  /*28b00*/  ISETP.GE.AND P0, PT, R164, R244.reuse, PT ;  /* 0x000000f4a400720c */ /* 0x080fe40003f06270 */
[----:B------:R-:W-:Y:S02]  /*28b10*/  ISETP.GE.AND P3, PT, R30, R244, PT ;  /* 0x000000f41e00720c */ /* 0x000fe40003f66270 */
[----:B------:R-:W-:Y:S02]  /*28b20*/  FSEL R175, R11, -INF , !P1 ;  /* 0xff8000000baf7808 */ /* 0x000fe40004800000 */
[-C--:B------:R-:W-:Y:S02]  /*28b30*/  ISETP.GE.OR P0, PT, R164, R243.reuse, !P0 ;  /* 0x000000f3a400720c */ /* 0x080fe40004706670 */
[----:B------:R-:W-:Y:S02]  /*28b40*/  FMNMX.FTZ R16, R181, R16, !PT ;  /* 0x00000010b5107209 */ /* 0x000fe40007810000 */
[-C--:B------:R-:W-:Y:S02]  /*28b50*/  ISETP.GE.OR P3, PT, R30, R243.reuse, !P3 ;  /* 0x000000f31e00720c */ /* 0x080fe40005f66670 */
        /* <DEDUP_REMOVED lines=24> */
[----:B------:R-:W-:Y:S01]  /*28ce0*/  LDSM.16.MT88.4 R20, [R217+0x10000] ;  /* 0x01000000d914783b */ /* 0x000fe20000004200 */
[-CC-:B------:R-:W-:Y:S02]  /*28cf0*/  FFMA.FTZ R180, R180, R165.reuse, -R177.reuse ;  /* 0x000000a5b4b47223 */ /* 0x180fe400000108b1 */
[-CC-:B------:R-:W-:Y:S02]  /*28d00*/  FFMA.FTZ R179, R179, R165.reuse, -R177.reuse ;  /* 0x000000a5b3b37223 */ /* 0x180fe400000108b1 */
[-CC-:B------:R-:W-:Y:S02]  /*28d10*/  FFMA.FTZ R178, R178, R165.reuse, -R177.reuse ;  /* 0x000000a5b2b27223 */ /* 0x180fe400000108b1 */
[-CC-:B------:R-:W-:Y:S02]  /*28d20*/  FFMA.FTZ R248, R248, R165.reuse, -R177.reuse ;  /* 0x000000a5f8f87223 */ /* 0x180fe400000108b1 */
        /* <DEDUP_REMOVED lines=12> */
[--C-:B------:R-:W-:Y:S01]  /*28df0*/  FFMA.FTZ R186, R186, R165, -R177.reuse ;  /* 0x000000a5baba7223 */ /* 0x100fe200000108b1 */
        /* <DEDUP_REMOVED lines=19> */
[-C--:B------:R-:W-:Y:S02]  /*28f30*/  FFMA.FTZ R185, R185, R165.reuse, -R177 ;  /* 0x000000a5b9b97223 */ /* 0x080fe400000108b1 */
[-CC-:B------:R-:W-:Y:S01]  /*28f40*/  FFMA.FTZ R183, R183, R165.reuse, -R172.reuse ;  /* 0x000000a5b7b77223 */ /* 0x180fe200000108ac */
[----:B-1----:R-:W-:Y:S01]  /*28f50*/  F2FP.PACK_AB R170, R219, R220 ;  /* 0x000000dcdbaa723e */ /* 0x002fe200000000ff */
[-CC-:B------:R-:W-:Y:S02]  /*28f60*/  FFMA.FTZ R182, R182, R165.reuse, -R172.reuse ;  /* 0x000000a5b6b67223 */ /* 0x180fe400000108ac */
[--C-:B------:R-:W-:Y:S03]  /*28f70*/  FFMA.FTZ R181, R181, R165, -R172.reuse ;  /* 0x000000a5b5b57223 */ /* 0x100fe600000108ac */
[----:B------:R-:W-:Y:S01]  /*28f80*/  MUFU.EX2 R195, R195 ;  /* 0x000000c300c37308 */ /* 0x000fe20000000800 */
[C---:B--2---:R-:W-:Y:S01]  /*28f90*/  FMUL.FTZ R4, R2.reuse, R160 ;  /* 0x000000a002047220 */ /* 0x044fe20000410000 */
[----:B------:R-:W-:Y:S01]  /*28fa0*/  MOV R160, R18 ;  /* 0x0000001200a07202 */ /* 0x000fe20000000f00 */
[C---:B------:R-:W-:Y:S02]  /*28fb0*/  FMUL.FTZ R5, R2.reuse, R161 ;  /* 0x000000a102057220 */ /* 0x040fe40000410000 */
[C---:B------:R-:W-:Y:S05]  /*28fc0*/  FMUL.FTZ R8, R2.reuse, R156 ;  /* 0x0000009c02087220 */ /* 0x040fea0000410000 */
[----:B------:R-:W1:Y:S01]  /*28fd0*/  MUFU.EX2 R194, R194 ;  /* 0x000000c200c27308 */ /* 0x000e620000000800 */
        /* <DEDUP_REMOVED lines=8> */
[----:B------:R-:W-:Y:S01]  /*29060*/  FMUL.FTZ R19, R0, R151 ;  /* 0x0000009700137220 */ /* 0x000fe20000410000 */
[----:B------:R-:W-:Y:S01]  /*29070*/  LDSM.16.MT88.4 R156, [R217+0x12800] ;  /* 0x01280000d99c783b */ /* 0x000fe20000004200 */
[----:B------:R-:W-:Y:S02]  /*29080*/  FMUL.FTZ R17, R2, R149 ;  /* 0x0000009502117220 */ /* 0x000fe40000410000 */
[----:B------:R-:W-:Y:S02]  /*29090*/  FMUL.FTZ R18, R0, R150 ;  /* 0x0000009600127220 */ /* 0x000fe40000410000 */
[C---:B------:R-:W-:Y:S01]  /*290a0*/  FMUL.FTZ R24, R2.reuse, R140 ;  /* 0x0000008c02187220 */ /* 0x040fe20000410000 */
[----:B------:R-:W2:Y:S01]  /*290b0*/  MUFU.EX2 R192, R192 ;  /* 0x000000c000c07308 */ /* 0x000ea20000000800 */
[----:B------:R-:W-:Y:S02]  /*290c0*/  FMUL.FTZ R25, R2, R141 ;  /* 0x0000008d02197220 */ /* 0x000fe40000410000 */
[----:B------:R-:W-:Y:S01]  /*290d0*/  FMUL.FTZ R26, R0, R142 ;  /* 0x0000008e001a7220 */ /* 0x000fe20000410000 */
[----:B-1----:R-:W-:Y:S01]  /*290e0*/  F2FP.PACK_AB R169, R194, R195 ;  /* 0x000000c3c2a9723e */ /* 0x002fe200000000ff */
[----:B------:R-:W-:Y:S02]  /*290f0*/  FMUL.FTZ R27, R0, R143 ;  /* 0x0000008f001b7220 */ /* 0x000fe40000410000 */
[----:B------:R-:W-:Y:S01]  /*29100*/  IMAD.MOV.U32 R161, RZ, RZ, R33 ;  /* 0x000000ffffa17224 */ /* 0x000fe200078e0021 */
[----:B------:R-:W-:Y:S01]  /*29110*/  LDSM.16.MT88.4 R140, [R215+0x12000] ;  /* 0x01200000d78c783b */ /* 0x000fe20000004200 */
[----:B------:R-:W-:Y:S01]  /*29120*/  IMAD.MOV.U32 R163, RZ, RZ, R35 ;  /* 0x000000ffffa37224 */ /* 0x000fe200078e0023 */
[----:B------:R-:W-:Y:S01]  /*29130*/  MUFU.EX2 R182, R182 ;  /* 0x000000b600b67308 */ /* 0x000fe20000000800 */
[C---:B------:R-:W-:Y:S02]  /*29140*/  FMUL.FTZ R32, R2.reuse, R132 ;  /* 0x0000008402207220 */ /* 0x040fe40000410000 */
[----:B------:R-:W-:Y:S02]  /*29150*/  FMUL.FTZ R33, R2, R133 ;  /* 0x0000008502217220 */ /* 0x000fe40000410000 */
[C---:B------:R-:W-:Y:S02]  /*29160*/  FMUL.FTZ R34, R0.reuse, R134 ;  /* 0x0000008600227220 */ /* 0x040fe40000410000 */
[----:B------:R-:W-:Y:S02]  /*29170*/  FMUL.FTZ R35, R0, R135 ;  /* 0x0000008700237220 */ /* 0x000fe40000410000 */
[----:B------:R-:W-:Y:S01]  /*29180*/  LDSM.16.MT88.4 R132, [R216+0x12000] ;  /* 0x01200000d884783b */ /* 0x000fe20000004200 */
[C---:B------:R-:W-:Y:S01]  /*29190*/  FMUL.FTZ R36, R2.reuse, R36 ;  /* 0x0000002402247220 */ /* 0x040fe20000410000 */
[----:B------:R-:W-:Y:S01]  /*291a0*/  MUFU.EX2 R248, R248 ;  /* 0x000000f800f87308 */ /* 0x000fe20000000800 */
[----:B------:R-:W-:Y:S01]  /*291b0*/  FMUL.FTZ R37, R2, R37 ;  /* 0x0000002502257220 */ /* 0x000fe20000410000 */
[----:B--2---:R-:W-:Y:S01]  /*291c0*/  F2FP.PACK_AB R171, R192, R193 ;  /* 0x000000c1c0ab723e */ /* 0x004fe200000000ff */
[C---:B------:R-:W-:Y:S02]  /*291d0*/  FMUL.FTZ R38, R0.reuse, R38 ;  /* 0x0000002600267220 */ /* 0x040fe40000410000 */
[----:B------:R-:W-:Y:S02]  /*291e0*/  FMUL.FTZ R39, R0, R39 ;  /* 0x0000002700277220 */ /* 0x000fe40000410000 */
[C---:B------:R-:W-:Y:S02]  /*291f0*/  FMUL.FTZ R40, R2.reuse, R40 ;  /* 0x0000002802287220 */ /* 0x040fe40000410000 */
[C---:B---3--:R-:W-:Y:S01]  /*29200*/  HMMA.16816.F32 R4, R168.reuse, R12, R4 ;  /* 0x0000000ca804723c */ /* 0x048fe20000001804 */
[----:B------:R-:W1:Y:S04]  /*29210*/  MUFU.EX2 R249, R249 ;  /* 0x000000f900f97308 */ /* 0x000e680000000800 */
[C---:B------:R-:W-:Y:S02]  /*29220*/  FMUL.FTZ R41, R2.reuse, R41 ;  /* 0x0000002902297220 */ /* 0x040fe40000410000 */
[C---:B------:R-:W-:Y:S01]  /*29230*/  FMUL.FTZ R12, R2.reuse, R152 ;  /* 0x00000098020c7220 */ /* 0x040fe20000410000 */
[C---:B------:R-:W-:Y:S03]  /*29240*/  HMMA.16816.F32 R8, R168.reuse, R14, R8 ;  /* 0x0000000ea808723c */ /* 0x040fe60000001808 */
[----:B------:R-:W-:Y:S01]  /*29250*/  MUFU.EX2 R250, R250 ;  /* 0x000000fa00fa7308 */ /* 0x000fe20000000800 */
[----:B------:R-:W-:Y:S02]  /*29260*/  FMUL.FTZ R13, R2, R153 ;  /* 0x00000099020d7220 */ /* 0x000fe40000410000 */
[C---:B------:R-:W-:Y:S02]  /*29270*/  FMUL.FTZ R42, R0.reuse, R42 ;  /* 0x0000002a002a7220 */ /* 0x040fe40000410000 */
[C---:B------:R-:W-:Y:S04]  /*29280*/  FMUL.FTZ R14, R0.reuse, R154 ;  /* 0x0000009a000e7220 */ /* 0x040fe80000410000 */
[C---:B------:R-:W-:Y:S01]  /*29290*/  FMUL.FTZ R15, R0.reuse, R155 ;  /* 0x0000009b000f7220 */ /* 0x040fe20000410000 */
[----:B------:R-:W-:Y:S01]  /*292a0*/  MUFU.EX2 R251, R251 ;  /* 0x000000fb00fb7308 */ /* 0x000fe20000000800 */
[----:B------:R-:W2:Y:S01]  /*292b0*/  LDSM.16.MT88.4 R152, [R215+0x10000] ;  /* 0x01000000d798783b */ /* 0x000ea20000004200 */
[----:B------:R-:W-:Y:S02]  /*292c0*/  FMUL.FTZ R43, R0, R43 ;  /* 0x0000002b002b7220 */ /* 0x000fe40000410000 */
[C---:B------:R-:W-:Y:S02]  /*292d0*/  FMUL.FTZ R44, R2.reuse, R44 ;  /* 0x0000002c022c7220 */ /* 0x040fe40000410000 */
[C---:B------:R-:W-:Y:S03]  /*292e0*/  HMMA.16816.F32 R12, R168.reuse, R20, R12 ;  /* 0x00000014a80c723c */ /* 0x040fe6000000180c */
[----:B------:R-:W-:Y:S01]  /*292f0*/  FMUL.FTZ R45, R2, R45 ;  /* 0x0000002d022d7220 */ /* 0x000fe20000410000 */
[----:B------:R-:W-:Y:S01]  /*29300*/  MUFU.EX2 R252, R252 ;  /* 0x000000fc00fc7308 */ /* 0x000fe20000000800 */
        /* <DEDUP_REMOVED lines=76> */
[C---:B------:R-:W-:Y:S04]  /*297d0*/  FMUL.FTZ R88, R2.reuse, R88 ;  /* 0x0000005802587220 */ /* 0x040fe80000410000 */
[----:B------:R-:W-:Y:S01]  /*297e0*/  FMUL.FTZ R89, R2, R89 ;  /* 0x0000005902597220 */ /* 0x000fe20000410000 */
        /* <DEDUP_REMOVED lines=271> */
[----:B------:R-:W-:Y:S01]  /*2a8e0*/  MOV R35, R12 ;  /* 0x0000000c00237202 */ /* 0x000fe20000000f00 */
[----:B------:R-:W-:Y:S01]  /*2a8f0*/  IMAD.MOV.U32 R180, RZ, RZ, R15 ;  /* 0x000000ffffb47224 */ /* 0x000fe200078e000f */
[----:B------:R-:W-:Y:S02]  /*2a900*/  MOV R181, R14 ;  /* 0x0000000e00b57202 */ /* 0x000fe40000000f00 */
[C---:B--2---:R-:W-:Y:S01]  /*2a910*/  HMMA.16816.F32 R44, R168.reuse, R184, R44 ;  /* 0x000000b8a82c723c */ /* 0x044fe2000000182c */
[----:B------:R-:W2:Y:S03]  /*2a920*/  LDSM.16.MT88.4 R12, [R218+0x15800] ;  /* 0x01580000da0c783b */ /* 0x000ea60000004200 */
        /* <DEDUP_REMOVED lines=50> */
.L_x_7426:
        /* <DEDUP_REMOVED lines=11> */
.L_x_7449:
[----:B--23--:R-:W-:Y:S01]  /*2ad00*/  FADD.FTZ R247, R6, R247 ;  /* 0x000000f706f77221 */ /* 0x00cfe20000010000 */
[----:B------:R-:W-:Y:S05]  /*2ad10*/  BRA.DIV ~URZ, `(.L_x_7437) ;  /* 0x000020e27f007947 */ /* 0x000fea000b800000 */
[----:B------:R-:W2:Y:S04]  /*2ad20*/  SHFL.BFLY PT, R4, R246, 0x2, 0x1f ;  /* 0x0c401f00f6047f89 */ /* 0x000ea800000e0000 */
[----:B------:R-:W3:Y:S01]  /*2ad30*/  SHFL.BFLY PT, R0, R247, 0x1, 0x1f ;  /* 0x0c201f00f7007f89 */ /* 0x000ee200000e0000 */
[----:B--2---:R-:W-:Y:S02]  /*2ad40*/  FADD.FTZ R246, R4, R246 ;  /* 0x000000f604f67221 */ /* 0x004fe40000010000 */
[----:B---3--:R-:W-:-:S03]  /*2ad50*/  FADD.FTZ R247, R247, R0 ;  /* 0x00000000f7f77221 */ /* 0x008fc60000010000 */
[----:B------:R2:W3:Y:S04]  /*2ad60*/  SHFL.BFLY PT, R6, R246, 0x1, 0x1f ;  /* 0x0c201f00f6067f89 */ /* 0x0004e800000e0000 */
.L_x_7450:
        /* <DEDUP_REMOVED lines=330> */
.L_x_7439:
[----:B------:R-:W-:Y:S02]  /*2c210*/  ULDC.64 UR4, c[0x0][0x118] ;  /* 0x0000460000047ab9 */ /* 0x000fe40000000a00 */
[----:B------:R-:W2:Y:S04]  /*2c220*/  LD.E R2, [R8.64+0x60] ;  /* 0x0000600408027980 */ /* 0x000ea8000c101900 */
[----:B------:R-:W3:Y:S01]  /*2c230*/  LD.E R233, [R8.64+0xb4] ;  /* 0x0000b40408e97980 */ /* 0x000ee2000c101900 */
[----:B--2---:R-:W-:-:S04]  /*2c240*/  IMAD R2, R2, R230, R229 ;  /* 0x000000e602027224 */ /* 0x004fc800078e02e5 */
[----:B---3--:R-:W-:Y:S02]  /*2c250*/  IMAD R233, R233, R2, RZ ;  /* 0x00000002e9e97224 */ /* 0x008fe400078e02ff */
.L_x_7440:
[----:B------:R-:W-:Y:S05]  /*2c260*/  BSYNC B0 ;  /* 0x0000000000007941 */ /* 0x000fea0003800000 */
.L_x_7438:
        /* <DEDUP_REMOVED lines=52> */
.L_x_7442:
[----:B--234-:R-:W-:Y:S05]  /*2c5b0*/  BSYNC B0 ;  /* 0x0000000000007941 */ /* 0x01cfea0003800000 */
.L_x_7441:
        /* <DEDUP_REMOVED lines=48> */
.L_x_7444:
[----:B-1----:R-:W-:Y:S05]  /*2c8c0*/  BSYNC B0 ;  /* 0x0000000000007941 */ /* 0x002fea0003800000 */
.L_x_7443:
        /* <DEDUP_REMOVED lines=23> */
.L_x_7446:
[----:B------:R-:W-:Y:S05]  /*2ca40*/  BSYNC B0 ;  /* 0x0000000000007941 */ /* 0x000fea0003800000 */
.L_x_7445:
        /* <DEDUP_REMOVED lines=23> */
.L_x_7448:
[----:B------:R-:W-:Y:S05]  /*2cbc0*/  BSYNC B0 ;  /* 0x0000000000007941 */ /* 0x000fea0003800000 */
.L_x_7447:
[----:B------:R-:W-:Y:S01]  /*2cbd0*/  IADD3 R2, R15, 0x30, RZ ;  /* 0x000000300f027810 */ /* 0x000fe20007ffe0ff */
[----:B-1----:R-:W-:-:S02]  /*2cbe0*/  IMAD.MOV.U32 R6, RZ, RZ, R228 ;  /* 0x000000ffff067224 */ /* 0x002fc400078e00e4 */
[----:B------:R-:W-:Y:S01]  /*2cbf0*/  IMAD.MOV.U32 R7, RZ, RZ, 0x0 ;  /* 0x00000000ff077424 */ /* 0x000fe200078e00ff */
[----:B------:R-:W-:-:S13]  /*2cc00*/  ISETP.GE.AND P0, PT, R2, R231, PT ;  /* 0x000000e70200720c */ /* 0x000fda0003f06270 */
[----:B------:R-:W-:Y:S05]  /*2cc10*/  @P0 RET.REL.NODEC R6 `(_ZN5flash24flash_fwd_splitkv_kernelI23Flash_fwd_kernel_traitsILi256ELi64ELi64ELi4ELb0ELb0EN7cutlass6half_tE19Flash_kernel_traitsILi256ELi64ELi64ELi4ES3_EELb0ELb1ELb1ELb0ELb0ELb1ELb0ELb1EEEvNS_16Flash_fwd_paramsE) ;  /* 0xfffd33e006000950 */ /* 0x000fea0003c3ffff */
        /* <DEDUP_REMOVED lines=14> */
[----:B------:R-:W-:Y:S02]  /*2cd00*/  LEA.HI.X R3, R6, R85, R5, 0x1, P3 ;  /* 0x0000005506037211 */ /* 0x000fe400018f0c05 */
[----:B------:R-:W-:-:S03]  /*2cd10*/  MOV R5, 0x0 ;  /* 0x0000000000057802 */ /* 0x000fc60000000f00 */
[----:B------:R1:W-:Y:S01]  /*2cd20*/  @!P0 ST.E.128 [R2.64+0x100], R28 ;  /* 0x0001001c02008985 */ /* 0x0003e2000c101d04 */
[----:B------:R-:W-:-:S03]  /*2cd30*/  ISETP.GE.AND P0, PT, R0, R8, PT ;  /* 0x000000080000720c */ /* 0x000fc60003f06270 */
[----:B------:R1:W-:Y:S04]  /*2cd40*/  @!P2 ST.E.128 [R2.64], R60 ;  /* 0x0000003c0200a985 */ /* 0x0003e8000c101d04 */
[----:B------:R1:W-:Y:S06]  /*2cd50*/  @!P1 ST.E.128 [R2.64+0x80], R44 ;  /* 0x0000802c02009985 */ /* 0x0003ec000c101d04 */
[----:B------:R-:W-:Y:S05]  /*2cd60*/  @P0 RET.REL.NODEC R4 `(_ZN5flash24flash_fwd_splitkv_kernelI23Flash_fwd_kernel_traitsILi256ELi64ELi64ELi4ELb0ELb0EN7cutlass6half_tE19Flash_kernel_traitsILi256ELi64ELi64ELi4ES3_EELb0ELb1ELb1ELb0ELb0ELb1ELb0ELb1EEEvNS_16Flash_fwd_paramsE) ;  /* 0xfffd329004000950 */ /* 0x000fea0003c3ffff */
[----:B------:R-:W-:Y:S01]  /*2cd70*/  MOV R229, 0x0 ;  /* 0x0000000000e57802 */ /* 0x000fe20000000f00 */
[----:B------:R-:W-:-:S02]  /*2cd80*/  ULDC.64 UR4, c[0x0][0x118] ;  /* 0x0000460000047ab9 */ /* 0x000fc40000000a00 */
[----:B------:R2:W-:Y:S01]  /*2cd90*/  ST.E.128 [R2.64+0x180], R76 ;  /* 0x0001804c02007985 */ /* 0x0005e2000c101d04 */
[----:B------:R-:W-:Y:S05]  /*2cda0*/  RET.REL.NODEC R228 `(_ZN5flash24flash_fwd_splitkv_kernelI23Flash_fwd_kernel_traitsILi256ELi64ELi64ELi4ELb0ELb0EN7cutlass6half_tE19Flash_kernel_traitsILi256ELi64ELi64ELi4ES3_EELb0ELb1ELb1ELb0ELb0ELb1ELb0ELb1EEEvNS_16Flash_fwd_paramsE) ;  /* 0xfffd3250e4007950 */ /* 0x000fea0003c3ffff */
.L_x_7436:
[----:B------:R-:W-:Y:S01]  /*2cdb0*/  IMAD.MOV.U32 R7, RZ, RZ, R247 ;  /* 0x000000ffff077224 */ /* 0x000fe200078e00f7 */
[----:B------:R-:W-:Y:S02]  /*2cdc0*/  MOV R6, 0x2 ;  /* 0x0000000200067802 */ /* 0x000fe40000000f00 */
[----:B------:R-:W-:Y:S02]  /*2cdd0*/  MOV R4, 0x2cdf0 ;  /* 0x0002cdf000047802 */ /* 0x000fe40000000f00 */
[----:B-1---5:R-:W-:Y:S05]  /*2cde0*/  CALL.REL.NOINC `($__internal_27_$__cuda_sm70_shflsync_bfly_p) ;  /* 0x0000010000007944 */ /* 0x022fea0003c00000 */
[----:B-12---:R-:W-:Y:S05]  /*2cdf0*/  BRA `(.L_x_7449) ;  /* 0xffffdf0000007947 */ /* 0x006fea000383ffff */
.L_x_7437:
[----:B------:R-:W-:Y:S01]  /*2ce00*/  IMAD.MOV.U32 R7, RZ, RZ, R247 ;  /* 0x000000ffff077224 */ /* 0x000fe200078e00f7 */
[----:B------:R-:W-:Y:S02]  /*2ce10*/  MOV R6, 0x1 ;  /* 0x0000000100067802 */ /* 0x000fe40000000f00 */
[----:B------:R-:W-:Y:S02]  /*2ce20*/  MOV R4, 0x2ce40 ;  /* 0x0002ce4000047802 */ /* 0x000fe40000000f00 */
[----:B-1---5:R-:W-:Y:S05]  /*2ce30*/  CALL.REL.NOINC `($__internal_27_$__cuda_sm70_shflsync_bfly_p) ;  /* 0x000000b000007944 */ /* 0x022fea0003c00000 */
[----:B--2---:R-:W-:Y:S01]  /*2ce40*/  FADD.FTZ R247, R247, R6 ;  /* 0x00000006f7f77221 */ /* 0x004fe20000010000 */
[----:B-1----:R-:W-:Y:S02]  /*2ce50*/  MOV R7, R246 ;  /* 0x000000f600077202 */ /* 0x002fe40000000f00 */
[----:B------:R-:W-:-:S02]  /*2ce60*/  MOV R6, 0x2 ;  /* 0x0000000200067802 */ /* 0x000fc40000000f00 */
[----:B------:R-:W-:Y:S02]  /*2ce70*/  MOV R4, 0x2ce90 ;  /* 0x0002ce9000047802 */ /* 0x000fe40000000f00 */
[----:B------:R-:W-:Y:S05]  /*2ce80*/  CALL.REL.NOINC `($__internal_27_$__cuda_sm70_shflsync_bfly_p) ;  /* 0x0000006000007944 */ /* 0x000fea0003c00000 */
[----:B--2---:R-:W-:Y:S01]  /*2ce90*/  FADD.FTZ R246, R246, R6 ;  /* 0x00000006f6f67221 */ /* 0x004fe20000010000 */
[----:B------:R-:W-:Y:S02]  /*2cea0*/  MOV R6, 0x1 ;  /* 0x0000000100067802 */ /* 0x000fe40000000f00 */
[----:B------:R-:W-:Y:S02]  /*2ceb0*/  MOV R4, 0x2cee0 ;  /* 0x0002cee000047802 */ /* 0x000fe40000000f00 */
[----:B-1----:R-:W-:Y:S02]  /*2cec0*/  MOV R7, R246 ;  /* 0x000000f600077202 */ /* 0x002fe40000000f00 */
[----:B------:R-:W-:Y:S05]  /*2ced0*/  CALL.REL.NOINC `($__internal_27_$__cuda_sm70_shflsync_bfly_p) ;  /* 0x0000001000007944 */ /* 0x000fea0003c00000 */
[----:B-12---:R-:W-:Y:S05]  /*2cee0*/  BRA `(.L_x_7450) ;  /* 0xffffde8000007947 */ /* 0x006fea000383ffff */
        .weak           $__internal_27_$__cuda_sm70_shflsync_bfly_p
        .type           $__internal_27_$__cuda_sm70_shflsync_bfly_p,@function
        .size           $__internal_27_$__cuda_sm70_shflsync_bfly_p,(.L_x_8757 - $__internal_27_$__cuda_sm70_shflsync_bfly_p)
$__internal_27_$__cuda_sm70_shflsync_bfly_p:
[----:B------:R-:W-:Y:S01]  /*2cef0*/  MOV R10, R4 ;  /* 0x00000004000a7202 */ /* 0x000fe20000000f00 */
[----:B------:R-:W-:Y:S04]  /*2cf00*/  WARPSYNC R0 ;  /* 0x0000000000007348 */ /* 0x000fe80003800000 */
[----:B------:R-:W-:Y:S01]  /*2cf10*/  MOV R11, 0x0 ;  /* 0x00000000000b7802 */ /* 0x000fe20000000f00 */
[----:B------:R1:W2:Y:S03]  /*2cf20*/  SHFL.BFLY PT, R6, R7, R6, R5 ;  /* 0x0c00000607067389 */ /* 0x0002a600000e0005 */
[----:B------:R-:W-:Y:S05]  /*2cf30*/  RET.REL.NODEC R10 `(_ZN5flash24flash_fwd_splitkv_kernelI23Flash_fwd_kernel_traitsILi256ELi64ELi64ELi4ELb0ELb0EN7cutlass6half_tE19Flash_kernel_traitsILi256ELi64ELi64ELi4ES3_EELb0ELb1ELb1ELb0ELb0ELb1ELb0ELb1EEEvNS_16Flash_fwd_paramsE) ;  /* 0xfffd30c00a007950 */ /* 0x000fea0003c3ffff */
.L_x_7451:
        /* <DEDUP_REMOVED lines=12> */
.L_x_8757:


//--------------------- .text._ZN5flash24flash_fwd_splitkv_kernelI23Flash_fwd_kernel_traitsILi256ELi64ELi64ELi4ELb0ELb0EN7cutlass6half_tE19Flash_kernel_traitsILi256ELi64ELi64ELi4ES3_EELb0ELb1ELb0ELb0ELb1ELb0ELb1ELb0EEEvNS_16Flash_fwd_paramsE --------------------------
	.section	.text._ZN5flash24flash_fwd_splitkv_kernelI23Flash_fwd_kernel_traitsILi256ELi64ELi64ELi4ELb0ELb0EN7cutlass6half_tE19Flash_kernel_traitsILi256ELi64ELi64ELi4ES3_EELb0ELb1ELb0ELb0ELb1ELb0ELb1ELb0EEEvNS_16Flash_fwd_paramsE,"ax",@progbits
	.sectioninfo	@"SHI_REGISTERS=255"
	.align	128
        .global         _ZN5flash24flash_fwd_splitkv_kernelI23Flash_fwd_kernel_traitsILi256ELi64ELi64ELi4ELb0ELb0EN7cutlass6half_tE19Flash_kernel_traitsILi256ELi64ELi64ELi4ES3_EELb0ELb1ELb0ELb0ELb1ELb0ELb1ELb0EEEvNS_16Flash_fwd_paramsE
        .type           _ZN5flash24flash_fwd_splitkv_kernelI23Flash_fwd_kernel_traitsILi256ELi64ELi64ELi4ELb0ELb0EN7cutlass6half_tE19Flash_kernel_traitsILi256ELi64ELi64ELi4ES3_EELb0ELb1ELb0ELb0ELb1ELb0ELb1ELb0EEEvNS_16Flash_fwd_paramsE,@function
        .size           _ZN5flash24flash_fwd_splitkv_kernelI23Flash_fwd_kernel_traitsILi256ELi64ELi64ELi4ELb0ELb0EN7cutlass6half_tE19Flash_kernel_traitsILi256ELi64ELi64ELi4ES3_EELb0ELb1ELb0ELb0ELb1ELb0ELb1ELb0EEEvNS_16Flash_fwd_paramsE,(.L_x_8820 - _ZN5flash24flash_fwd_splitkv_kernelI23Flash_fwd_kernel_traitsILi256ELi64ELi64ELi4ELb0ELb0EN7cutlass6half_tE19Flash_kernel_traitsILi256ELi64ELi64ELi4ES3_EELb0ELb1ELb0ELb0ELb1ELb0ELb1ELb0EEEvNS_16Flash_fwd_paramsE)
        .other          _ZN5flash24flash_fwd_splitkv_kernelI23Flash_fwd_kernel_traitsILi256ELi64ELi64ELi4ELb0ELb0EN7cutlass6half_tE19Flash_kernel_traitsILi256ELi64ELi64ELi4ES3_EELb0ELb1ELb0ELb0ELb1ELb0ELb1ELb0EEEvNS_16Flash_fwd_paramsE,@"STO_CUDA_ENTRY STV_DEFAULT"
_ZN5flash24flash_fwd_splitkv_kernelI23Flash_fwd_kernel_traitsILi256ELi64ELi64ELi4ELb0ELb0EN7cutlass6half_tE19Flash_kernel_traitsILi256ELi64ELi64ELi4ES3_EELb0ELb1ELb0ELb0ELb1ELb0ELb1ELb0EEEvNS_16Flash_fwd_paramsE:
.text._ZN5flash24flash_fwd_splitkv_kernelI23Flash_fwd_kernel_traitsILi256ELi64ELi64ELi4ELb0ELb0EN7cutlass6half_tE19Flash_kernel_traitsILi256ELi64ELi64ELi4ES3_EELb0ELb1ELb0ELb0ELb1ELb0ELb1ELb0EEEvNS_16Flash_fwd_paramsE:
        /* <DEDUP_REMOVED lines=54> */
.L_x_7452:
[----:B-1-34-:R-:W-:Y:S02]  /*0360*/  MOV R0, c[0x0][0x218] ;  /* 0x0000860000007a02 */ /* 0x01afe40000000f00 */
.L_x_7453:
[----:B------:R-:W-:-:S04]  /*0370*/  ISETP.NE.U32.AND P2, PT, RZ, c[0x0][0x258], PT ;  /* 0x00009600ff007a0c */ /* 0x000fc80003f45070 */
[----:B------:R-:W-:-:S13]  /*0380*/  ISETP.NE.AND.EX P2, PT, RZ, c[0x0][0x25c], PT, P2 ;  /* 0x00009700ff007a0c */ /* 0x000fda0003f45320 */
[----:B------:R-:W-:-:S06]  /*0390*/  @P2 IMAD.WIDE R10, R236, R5, c[0x0][0x258] ;  /* 0x00009600ec0a2625 */ /* 0x000fcc00078e0205 */
        /* <DEDUP_REMOVED lines=21> */
[----:B------:R-:W-:Y:S02]  /*04f0*/  IADD3 R9, -R92, 0x7f, R93 ;  /* 0x0000007f5c097810 */ /* 0x000fe40007ffe15d */
[----:B-1----:R-:W-:Y:S02]  /*0500*/  IADD3 R10, R10, 0xffffffe, RZ ;  /* 0x0ffffffe0a0a7810 */ /* 0x002fe40007ffe0ff */
[----:B------:R-:W-:Y:S02]  /*0510*/  IADD3 R9, R9, c[0x0][0x2e8], R6 ;  /* 0x0000ba0009097a10 */ /* 0x000fe40007ffe006 */
[----:B------:R-:W1:Y:S02]  /*0520*/  F2I.FTZ.U32.TRUNC.NTZ R11, R10 ;  /* 0x0000000a000b7305 */ /* 0x000e64000021f000 */
[----:B-1----:R-:W-:-:S02]  /*0530*/  IMAD.MOV R13, RZ, RZ, -R11 ;  /* 0x000000ffff0d7224 */ /* 0x002fc400078e0a0b */
[----:B------:R-:W-:Y:S02]  /*0540*/  IMAD.MOV.U32 R10, RZ, RZ, RZ ;  /* 0x000000ffff0a7224 */ /* 0x000fe400078e00ff */
[----:B------:R-:W-:Y:S01]  /*0550*/  IMAD R2, R13, R8, RZ ;  /* 0x000000080d027224 */ /* 0x000fe200078e02ff */
[----:B------:R-:W-:-:S03]  /*0560*/  IADD3 R13, R6, 0x3f, RZ ;  /* 0x0000003f060d7810 */ /* 0x000fc60007ffe0ff */
[----:B------:R-:W-:Y:S01]  /*0570*/  IMAD.HI.U32 R11, R11, R2, R10 ;  /* 0x000000020b0b7227 */ /* 0x000fe200078e000a */
[----:B------:R-:W-:-:S04]  /*0580*/  SHF.R.S32.HI R2, RZ, 0x1f, R13 ;  /* 0x0000001fff027819 */ /* 0x000fc8000001140d */
[----:B------:R-:W-:Y:S01]  /*0590*/  LEA.HI R2, R2, R13, RZ, 0x6 ;  /* 0x0000000d02027211 */ /* 0x000fe200078f30ff */
[----:B------:R-:W-:-:S03]  /*05a0*/  IMAD.HI.U32 R10, R11, R0, RZ ;  /* 0x000000000b0a7227 */ /* 0x000fc600078e00ff */
[----:B------:R-:W-:Y:S01]  /*05b0*/  SHF.R.S32.HI R2, RZ, 0x6, R2 ;  /* 0x00000006ff027819 */ /* 0x000fe20000011402 */
        /* <DEDUP_REMOVED lines=9> */
[----:B------:R-:W-:Y:S02]  /*0650*/  ISETP.GE.U32.AND P2, PT, R11, R8, PT ;  /* 0x000000080b00720c */ /* 0x000fe40003f46070 */
[----:B------:R-:W-:-:S04]  /*0660*/  IADD3 R11, R6, R93, -R92 ;  /* 0x0000005d060b7210 */ /* 0x000fc80007ffe85c */
[----:B------:R-:W-:-:S04]  /*0670*/  IADD3 R11, R11, -c[0x0][0x2e4], RZ ;  /* 0x8000b9000b0b7a10 */ /* 0x000fc80007ffe0ff */
[----:B------:R-:W-:-:S03]  /*0680*/  SHF.R.S32.HI R8, RZ, 0x1f, R11 ;  /* 0x0000001fff087819 */ /* 0x000fc6000001140b */
[----:B------:R-:W-:Y:S02]  /*0690*/  @P2 IADD3 R10, R10, 0x1, RZ ;  /* 0x000000010a0a2810 */ /* 0x000fe40007ffe0ff */
[----:B------:R-:W-:-:S03]  /*06a0*/  LEA.HI R8, R8, R11, RZ, 0x6 ;  /* 0x0000000b08087211 */ /* 0x000fc600078f30ff */
[----:B------:R-:W-:Y:S01]  /*06b0*/  @!P0 IMAD.MOV R10, RZ, RZ, -R10 ;  /* 0x000000ffff0a8224 */ /* 0x000fe200078e0a0a */
[----:B------:R-:W-:Y:S02]  /*06c0*/  @!P1 LOP3.LUT R10, RZ, c[0x0][0x10], RZ, 0x33, !PT ;  /* 0x00000400ff0a9a12 */ /* 0x000fe400078e33ff */
[----:B------:R-:W-:-:S03]  /*06d0*/  SHF.R.S32.HI R11, RZ, 0x6, R8 ;  /* 0x00000006ff0b7819 */ /* 0x000fc60000011408 */
[----:B------:R-:W-:-:S04]  /*06e0*/  IMAD R232, R10, R7, RZ ;  /* 0x000000070ae87224 */ /* 0x000fc800078e02ff */
[----:B------:R-:W-:Y:S01]  /*06f0*/  IMAD.IADD R9, R10, 0x1, R232 ;  /* 0x000000010a097824 */ /* 0x000fe200078e02e8 */
[----:B------:R-:W-:-:S04]  /*0700*/  IMNMX R232, R232, R11, !PT ;  /* 0x0000000be8e87217 */ /* 0x000fc80007800200 */
[----:B------:R-:W-:-:S04]  /*0710*/  IMNMX R9, R2, R9, PT ;  /* 0x0000000902097217 */ /* 0x000fc80003800200 */
        /* <DEDUP_REMOVED lines=99> */
.L_x_7454:
        /* <DEDUP_REMOVED lines=14> */
[----:B------:R-:W-:-:S03]  /*0e30*/  @P1 IMAD R5, R236, c[0x0][0x2cc], R5 ;  /* 0x0000b300ec051a24 */ /* 0x000fc600078e0205 */
[----:B------:R1:W2:Y:S01]  /*0e40*/  R2UR UR6, R2 ;  /* 0x00000000020673c2 */ /* 0x0002a200000e0000 */
[----:B------:R-:W-:-:S05]  /*0e50*/  @P1 IMAD.IADD R5, R9, 0x1, R5 ;  /* 0x0000000109051824 */ /* 0x000fca00078e0205 */
[----:B------:R-:W-:-:S04]  /*0e60*/  @P1 SHF.L.U64.HI R5, R8, 0x2, R5 ;  /* 0x0000000208051819 */ /* 0x000fc80000010205 */
[----:B------:R-:W-:Y:S02]  /*0e70*/  @P1 IADD3.X R241, R5, c[0x0][0x2c4], RZ, P0, !PT ;  /* 0x0000b10005f11a10 */ /* 0x000fe400007fe4ff */
[----:B------:R-:W-:-:S04]  /*0e80*/  @P1 ISETP.NE.U32.AND P0, PT, R240, RZ, PT ;  /* 0x000000fff000120c */ /* 0x000fc80003f05070 */
[----:B------:R-:W-:-:S13]  /*0e90*/  @P1 ISETP.NE.AND.EX P3, PT, R241, RZ, PT, P0 ;  /* 0x000000fff100120c */ /* 0x000fda0003f65300 */
[----:B-12---:R-:W-:Y:S05]  /*0ea0*/  @!P3 BRA `(.L_x_7455) ;  /* 0x000004900000b947 */ /* 0x006fea0003800000 */
[----:B------:R-:W1:Y:S01]  /*0eb0*/  I2F.RP R7, UR6 ;  /* 0x0000000600077d06 */ /* 0x000e620008209400 */
[----:B------:R-:W-:-:S04]  /*0ec0*/  LEA R25, R33, 0xffffffc0, 0x6 ;  /* 0xffffffc021197811 */ /* 0x000fc800078e30ff */
[----:B-----5:R-:W-:-:S04]  /*0ed0*/  IABS R0, R25 ;  /* 0x0000001900007213 */ /* 0x020fc80000000000 */
[----:B------:R-:W-:Y:S01]  /*0ee0*/  MOV R3, R0 ;  /* 0x0000000000037202 */ /* 0x000fe20000000f00 */
        /* <DEDUP_REMOVED lines=8> */
[----:B------:R-:W-:-:S04]  /*0f70*/  IMAD.MOV R0, RZ, RZ, -R2 ;  /* 0x000000ffff007224 */ /* 0x000fc800078e0a02 */
[----:B------:R-:W-:-:S05]  /*0f80*/  IMAD R0, R0, UR6, R3 ;  /* 0x0000000600007c24 */ /* 0x000fca000f8e0203 */
[----:B------:R-:W-:-:S13]  /*0f90*/  ISETP.LT.U32.AND P1, PT, R0, UR6, PT ;  /* 0x0000000600007c0c */ /* 0x000fda000bf21070 */
[----:B------:R-:W-:Y:S02]  /*0fa0*/  @!P1 IADD3 R0, R0, -UR6, RZ ;  /* 0x8000000600009c10 */ /* 0x000fe4000fffe0ff */
[----:B------:R-:W-:Y:S02]  /*0fb0*/  @!P1 IADD3 R2, R2, 0x1, RZ ;  /* 0x0000000102029810 */ /* 0x000fe40007ffe0ff */
[----:B------:R-:W-:Y:S02]  /*0fc0*/  ISETP.GE.U32.AND P2, PT, R0, UR6, PT ;  /* 0x0000000600007c0c */ /* 0x000fe4000bf46070 */
[----:B------:R-:W-:Y:S02]  /*0fd0*/  LOP3.LUT R0, R25, c[0x0][0x2d0], RZ, 0x3c, !PT ;  /* 0x0000b40019007a12 */ /* 0x000fe400078e3cff */
[----:B------:R-:W-:Y:S02]  /*0fe0*/  ISETP.NE.AND P1, PT, RZ, c[0x0][0x2d0], PT ;  /* 0x0000b400ff007a0c */ /* 0x000fe40003f25270 */
[----:B------:R-:W-:-:S07]  /*0ff0*/  ISETP.GE.AND P0, PT, R0, RZ, PT ;  /* 0x000000ff0000720c */ /* 0x000fce0003f06270 */
        /* <DEDUP_REMOVED lines=36> */
[----:B------:R-:W-:Y:S02]  /*1240*/  IMAD.MOV.U32 R18, RZ, RZ, R4 ;  /* 0x000000ffff127224 */ /* 0x000fe400078e0004 */
[----:B------:R-:W-:Y:S01]  /*1250*/  IMAD R2, R22, c[0x0][0x184], R7 ;  /* 0x0000610016027a24 */ /* 0x000fe200078e0207 */
[----:B------:R-:W-:Y:S01]  /*1260*/  SHF.R.S32.HI R7, RZ, 0x1f, R9 ;  /* 0x0000001fff077819 */ /* 0x000fe20000011409 */
[----:B------:R-:W-:-:S03]  /*1270*/  IMAD R3, R3, c[0x0][0x188], RZ ;  /* 0x0000620003037a24 */ /* 0x000fc600078e02ff */
[----:B------:R-:W-:Y:S01]  /*1280*/  IADD3 R19, R5, R2, RZ ;  /* 0x0000000205137210 */ /* 0x000fe20007ffe0ff */
[----:B------:R-:W-:Y:S02]  /*1290*/  IMAD R5, R25, c[0x0][0x19c], R0 ;  /* 0x0000670019057a24 */ /* 0x000fe400078e0200 */
[----:B------:R-:W-:Y:S02]  /*12a0*/  IMAD R2, R7, c[0x0][0x1b0], RZ ;  /* 0x00006c0007027a24 */ /* 0x000fe400078e02ff */
[----:B------:R-:W-:-:S04]  /*12b0*/  IMAD.WIDE.U32 R18, R25, c[0x0][0x198], R18 ;  /* 0x0000660019127a25 */ /* 0x000fc800078e0012 */
[C---:B------:R-:W-:Y:S01]  /*12c0*/  IMAD R3, R22.reuse, c[0x0][0x18c], R3 ;  /* 0x0000630016037a24 */ /* 0x040fe200078e0203 */
[----:B------:R-:W-:Y:S01]  /*12d0*/  IADD3 R19, R19, R5, RZ ;  /* 0x0000000513137210 */ /* 0x000fe20007ffe0ff */
[----:B------:R-:W-:Y:S02]  /*12e0*/  IMAD R2, R9, c[0x0][0x1b4], R2 ;  /* 0x00006d0009027a24 */ /* 0x000fe400078e0202 */
[----:B------:R-:W-:-:S04]  /*12f0*/  IMAD.WIDE.U32 R22, R22, c[0x0][0x188], RZ ;  /* 0x0000620016167a25 */ /* 0x000fc800078e00ff */
[----:B------:R-:W-:-:S04]  /*1300*/  IMAD.WIDE.U32 R18, R9, c[0x0][0x1b0], R18 ;  /* 0x00006c0009127a25 */ /* 0x000fc800078e0012 */
[----:B------:R-:W-:Y:S01]  /*1310*/  IMAD.IADD R3, R23, 0x1, R3 ;  /* 0x0000000117037824 */ /* 0x000fe200078e0203 */
[----:B------:R-:W-:Y:S01]  /*1320*/  IADD3 R2, R19, R2, RZ ;  /* 0x0000000213027210 */ /* 0x000fe20007ffe0ff */
[----:B------:R-:W-:Y:S05]  /*1330*/  BRA `(.L_x_7456) ;  /* 0x0000043000007947 */ /* 0x000fea0003800000 */
.L_x_7455:
        /* <DEDUP_REMOVED lines=15> */
.L_x_7457:
[----:B------:R-:W-:Y:S01]  /*1430*/  IABS R9, c[0x0][0x1c8] ;  /* 0x0000720000097a13 */ /* 0x000fe20000000000 */
[----:B------:R-:W-:Y:S01]  /*1440*/  IMAD.MOV.U32 R10, RZ, RZ, RZ ;  /* 0x000000ffff0a7224 */ /* 0x000fe200078e00ff */
[----:B------:R-:W-:Y:S01]  /*1450*/  LEA R25, R33, 0xffffffc0, 0x6 ;  /* 0xffffffc021197811 */ /* 0x000fe200078e30ff */
[----:B------:R-:W-:Y:S01]  /*1460*/  @P4 IMAD.IADD R3, R4, 0x1, R3 ;  /* 0x0000000104034824 */ /* 0x000fe200078e0203 */
[----:B------:R-:W1:Y:S02]  /*1470*/  I2F.RP R12, R9 ;  /* 0x00000009000c7306 */ /* 0x000e640000209400 */
[----:B------:R-:W-:Y:S01]  /*1480*/  SHF.R.S32.HI R17, RZ, 0x1f, R25 ;  /* 0x0000001fff117819 */ /* 0x000fe20000011419 */
[----:B------:R-:W-:-:S04]  /*1490*/  @P4 IMAD.WIDE.U32 R22, R3, c[0x0][0x1a0], RZ ;  /* 0x0000680003164a25 */ /* 0x000fc800078e00ff */
[----:B------:R-:W-:Y:S01]  /*14a0*/  @P4 IMAD R3, R3, c[0x0][0x1a4], R23 ;  /* 0x0000690003034a24 */ /* 0x000fe200078e0217 */
[----:B-1----:R-:W1:Y:S02]  /*14b0*/  MUFU.RCP R11, R12 ;  /* 0x0000000c000b7308 */ /* 0x002e640000001000 */
[----:B-1----:R-:W-:-:S06]  /*14c0*/  IADD3 R11, R11, 0xffffffe, RZ ;  /* 0x0ffffffe0b0b7810 */ /* 0x002fcc0007ffe0ff */
[----:B------:R-:W1:Y:S02]  /*14d0*/  F2I.FTZ.U32.TRUNC.NTZ R11, R11 ;  /* 0x0000000b000b7305 */ /* 0x000e64000021f000 */
[----:B-1----:R-:W-:-:S04]  /*14e0*/  IMAD.MOV R2, RZ, RZ, -R11 ;  /* 0x000000ffff027224 */ /* 0x002fc800078e0a0b */
[----:B------:R-:W-:Y:S01]  /*14f0*/  IMAD R7, R2, R9, RZ ;  /* 0x0000000902077224 */ /* 0x000fe200078e02ff */
[----:B------:R-:W-:-:S03]  /*1500*/  IABS R2, R36 ;  /* 0x0000002400027213 */ /* 0x000fc60000000000 */
[----:B------:R-:W-:Y:S01]  /*1510*/  IMAD.HI.U32 R10, R11, R7, R10 ;  /* 0x000000070b0a7227 */ /* 0x000fe200078e000a */
[----:B------:R-:W-:Y:S02]  /*1520*/  MOV R7, R2 ;  /* 0x0000000200077202 */ /* 0x000fe40000000f00 */
[----:B------:R-:W-:-:S03]  /*1530*/  MOV R11, R5 ;  /* 0x00000005000b7202 */ /* 0x000fc60000000f00 */
        /* <DEDUP_REMOVED lines=8> */
[----:B------:R-:W-:Y:S01]  /*15c0*/  ISETP.GE.U32.AND P2, PT, R10, R9, PT ;  /* 0x000000090a00720c */ /* 0x000fe20003f46070 */
[----:B------:R-:W-:Y:S01]  /*15d0*/  IMAD.MOV.U32 R10, RZ, RZ, R8 ;  /* 0x000000ffff0a7224 */ /* 0x000fe200078e0008 */
[----:B------:R-:W-:-:S03]  /*15e0*/  ISETP.NE.AND P0, PT, RZ, c[0x0][0x1c8], PT ;  /* 0x00007200ff007a0c */ /* 0x000fc60003f05270 */
[----:B------:R-:W-:-:S08]  /*15f0*/  IMAD.WIDE.U32 R10, R25, c[0x0][0x198], R10 ;  /* 0x00006600190a7a25 */ /* 0x000fd000078e000a */
[----:B------:R-:W-:-:S05]  /*1600*/  @P2 IADD3 R2, R2, 0x1, RZ ;  /* 0x0000000102022810 */ /* 0x000fca0007ffe0ff */
[----:B------:R-:W-:Y:S02]  /*1610*/  IMAD.MOV.U32 R9, RZ, RZ, R2 ;  /* 0x000000ffff097224 */ /* 0x000fe400078e0002 */
[----:B------:R-:W-:-:S03]  /*1620*/  IMAD R2, R17, c[0x0][0x198], RZ ;  /* 0x0000660011027a24 */ /* 0x000fc600078e02ff */
[----:B------:R-:W-:Y:S01]  /*1630*/  @!P1 IADD3 R9, -R9, RZ, RZ ;  /* 0x000000ff09099210 */ /* 0x000fe20007ffe1ff */
[----:B------:R-:W-:Y:S01]  /*1640*/  IMAD R5, R25, c[0x0][0x19c], R2 ;  /* 0x0000670019057a24 */ /* 0x000fe200078e0202 */
[----:B------:R-:W-:-:S04]  /*1650*/  @!P0 LOP3.LUT R9, RZ, c[0x0][0x1c8], RZ, 0x33, !PT ;  /* 0x00007200ff098a12 */ /* 0x000fc800078e33ff */
[----:B------:R-:W-:Y:S02]  /*1660*/  SHF.R.S32.HI R7, RZ, 0x1f, R9 ;  /* 0x0000001fff077819 */ /* 0x000fe40000011409 */
[----:B------:R-:W-:-:S03]  /*1670*/  IADD3 R11, R11, R5, RZ ;  /* 0x000000050b0b7210 */ /* 0x000fc60007ffe0ff */
        /* <DEDUP_REMOVED lines=15> */
.L_x_7456:
[----:B------:R-:W-:Y:S01]  /*1770*/  ISETP.NE.AND P0, PT, R15, -0x1, PT ;  /* 0xffffffff0f00780c */ /* 0x000fe20003f05270 */
[----:B------:R-:W-:Y:S01]  /*1780*/  IMAD.IADD R231, R92, 0x1, -R93 ;  /* 0x000000015ce77824 */ /* 0x000fe200078e0a5d */
[----:B------:R-:W-:Y:S01]  /*1790*/  SHF.R.S32.HI R91, RZ, 0x1f, R88 ;  /* 0x0000001fff5b7819 */ /* 0x000fe20000011458 */
[----:B------:R-:W-:Y:S01]  /*17a0*/  ULDC UR8, c[0x0][0x198] ;  /* 0x0000660000087ab9 */ /* 0x000fe20000000800 */
[----:B------:R-:W-:Y:S01]  /*17b0*/  IADD3 R237, R33, -0x1, RZ ;  /* 0xffffffff21ed7810 */ /* 0x000fe20007ffe0ff */
[----:B------:R-:W-:Y:S01]  /*17c0*/  UIMAD.WIDE.U32 UR4, UR8, 0x20, URZ ;  /* 0x00000020080478a5 */ /* 0x000fe2000f8e003f */
[----:B------:R-:W-:Y:S01]  /*17d0*/  LEA.HI R13, R91, R88, RZ, 0x3 ;  /* 0x000000585b0d7211 */ /* 0x000fe200078f18ff */
[----:B------:R-:W-:-:S03]  /*17e0*/  IMAD.SHL.U32 R246, R88, 0x2, RZ ;  /* 0x0000000258f67824 */ /* 0x000fc600078e00ff */
[----:B------:R-:W-:Y:S02]  /*17f0*/  SHF.R.S32.HI R20, RZ, 0x3, R13 ;  /* 0x00000003ff147819 */ /* 0x000fe4000001140d */
[----:B------:R-:W-:Y:S01]  /*1800*/  LOP3.LUT R13, R13, 0xfffffff8, RZ, 0xc0, !PT ;  /* 0xfffffff80d0d7812 */ /* 0x000fe200078ec0ff */
[C---:B------:R-:W-:Y:S01]  /*1810*/  @P0 IMAD.WIDE.U32 R10, R15.reuse, c[0x0][0x190], RZ ;  /* 0x000064000f0a0a25 */ /* 0x040fe200078e00ff */
[----:B------:R-:W-:Y:S02]  /*1820*/  @!P0 SHF.R.S32.HI R5, RZ, 0x1f, R236 ;  /* 0x0000001fff058819 */ /* 0x000fe400000114ec */
[C---:B------:R-:W-:Y:S01]  /*1830*/  IADD3 R16, R20.reuse, 0x10, RZ ;  /* 0x0000001014107810 */ /* 0x040fe20007ffe0ff */
[----:B------:R-:W-:Y:S01]  /*1840*/  @P0 IMAD R11, R15, c[0x0][0x194], R11 ;  /* 0x000065000f0b0a24 */ /* 0x000fe200078e020b */
[----:B------:R-:W-:Y:S01]  /*1850*/  IADD3 R12, R20, 0x30, RZ ;  /* 0x00000030140c7810 */ /* 0x000fe20007ffe0ff */
[----:B------:R-:W-:Y:S01]  /*1860*/  @!P0 IMAD R5, R5, c[0x0][0x178], RZ ;  /* 0x00005e0005058a24 */ /* 0x000fe200078e02ff */
[----:B------:R-:W-:Y:S01]  /*1870*/  ISETP.GE.AND P5, PT, R16, R231, PT ;  /* 0x000000e71000720c */ /* 0x000fe20003fa6270 */
[----:B------:R-:W-:Y:S01]  /*1880*/  @!P0 IMAD.WIDE.U32 R14, R236, c[0x0][0x178], RZ ;  /* 0x00005e00ec0e8a25 */ /* 0x000fe200078e00ff */
[----:B------:R-:W-:-:S02]  /*1890*/  SHF.R.S32.HI R21, RZ, 0x1f, R20 ;  /* 0x0000001fff157819 */ /* 0x000fc40000011414 */
[-C--:B------:R-:W-:Y:S01]  /*18a0*/  ISETP.GE.AND P1, PT, R12, R231.reuse, PT ;  /* 0x000000e70c00720c */ /* 0x080fe20003f26270 */
[----:B-----5:R-:W-:Y:S01]  /*18b0*/  @!P0 IMAD R0, R236, c[0x0][0x17c], R5 ;  /* 0x00005f00ec008a24 */ /* 0x020fe200078e0205 */
[----:B------:R-:W-:Y:S01]  /*18c0*/  SHF.R.S32.HI R5, RZ, 0x1f, R36 ;  /* 0x0000001fff057819 */ /* 0x000fe20000011424 */
[----:B------:R-:W-:Y:S01]  /*18d0*/  @!P0 IMAD.MOV.U32 R10, RZ, RZ, R14 ;  /* 0x000000ffff0a8224 */ /* 0x000fe200078e000e */
[C---:B------:R-:W-:Y:S01]  /*18e0*/  IADD3 R14, R20.reuse, 0x20, RZ ;  /* 0x00000020140e7810 */ /* 0x040fe20007ffe0ff */
[----:B------:R-:W-:Y:S01]  /*18f0*/  @!P0 IMAD.IADD R11, R15, 0x1, R0 ;  /* 0x000000010f0b8824 */ /* 0x000fe200078e0200 */
[-C--:B------:R-:W-:Y:S01]  /*1900*/  ISETP.GE.AND P6, PT, R20, R231.reuse, PT ;  /* 0x000000e71400720c */ /* 0x080fe20003fc6270 */
[----:B------:R-:W-:Y:S01]  /*1910*/  IMAD.IADD R0, R88, 0x1, -R13 ;  /* 0x0000000158007824 */ /* 0x000fe200078e0a0d */
[----:B------:R-:W-:Y:S01]  /*1920*/  ISETP.GE.AND P4, PT, R14, R231, PT ;  /* 0x000000e70e00720c */ /* 0x000fe20003f86270 */
[----:B------:R-:W-:Y:S01]  /*1930*/  IMAD.WIDE R34, R35, 0x40, R20 ;  /* 0x0000004023227825 */ /* 0x000fe200078e0214 */
[----:B------:R-:W-:-:S03]  /*1940*/  LOP3.LUT R246, R246, 0x6, RZ, 0xc0, !PT ;  /* 0x00000006f6f67812 */ /* 0x000fc600078ec0ff */
[----:B------:R-:W-:Y:S02]  /*1950*/  IMAD.SHL.U32 R8, R0, 0x8, RZ ;  /* 0x0000000800087824 */ /* 0x000fe400078e00ff */
[----:B------:R-:W-:Y:S02]  /*1960*/  IMAD.SHL.U32 R13, R20, 0x40, RZ ;  /* 0x00000040140d7824 */ /* 0x000fe400078e00ff */
[----:B------:R-:W-:Y:S01]  /*1970*/  IMAD R5, R5, c[0x0][0x1a8], RZ ;  /* 0x00006a0005057a24 */ /* 0x000fe200078e02ff */
[----:B------:R-:W-:Y:S01]  /*1980*/  IADD3 R10, P0, R8, R10, RZ ;  /* 0x0000000a080a7210 */ /* 0x000fe20007f1e0ff */
[----:B------:R-:W-:Y:S01]  /*1990*/  IMAD R165, R21, c[0x0][0x198], RZ ;  /* 0x0000660015a57a24 */ /* 0x000fe200078e02ff */
[--C-:B------:R-:W-:Y:S01]  /*19a0*/  SHF.R.S32.HI R4, RZ, 0x1f, R8.reuse ;  /* 0x0000001fff047819 */ /* 0x100fe20000011408 */
[----:B------:R-:W-:Y:S01]  /*19b0*/  IMAD R26, R36, c[0x0][0x1ac], R5 ;  /* 0x00006b00241a7a24 */ /* 0x000fe200078e0205 */
[----:B------:R-:W-:Y:S01]  /*19c0*/  IADD3 R22, P2, R8, R22, RZ ;  /* 0x0000001608167210 */ /* 0x000fe20007f5e0ff */
[----:B------:R-:W-:Y:S01]  /*19d0*/  @!P6 IMAD R5, R35, c[0x0][0x190], RZ ;  /* 0x000064002305ea24 */ /* 0x000fe200078e02ff */
[----:B------:R-:W-:Y:S01]  /*19e0*/  LOP3.LUT R13, R13, 0x1c0, RZ, 0xc0, !PT ;  /* 0x000001c00d0d7812 */ /* 0x000fe200078ec0ff */
[----:B------:R-:W-:Y:S01]  /*19f0*/  IMAD.X R11, R4, 0x1, R11, P0 ;  /* 0x00000001040b7824 */ /* 0x000fe200000e060b */
[----:B------:R-:W-:Y:S01]  /*1a00*/  IADD3 R18, P0, R8, R18, RZ ;  /* 0x0000001208127210 */ /* 0x000fe20007f1e0ff */
[----:B------:R-:W-:Y:S01]  /*1a10*/  IMAD.X R23, R4, 0x1, R3, P2 ;  /* 0x0000000104177824 */ /* 0x000fe200010e0603 */
[----:B------:R-:W-:Y:S01]  /*1a20*/  LOP3.LUT R8, R13, 0x38, R8, 0xf8, !PT ;  /* 0x000000380d087812 */ /* 0x000fe200078ef808 */
[----:B------:R-:W-:Y:S01]  /*1a30*/  IMAD.WIDE.U32 R36, R36, c[0x0][0x1a8], R10 ;  /* 0x00006a0024247a25 */ /* 0x000fe200078e000a */
[----:B------:R-:W-:-:S02]  /*1a40*/  SHF.R.U32.HI R13, RZ, 0x3, R13 ;  /* 0x00000003ff0d7819 */ /* 0x000fc4000001160d */
[----:B------:R-:W-:Y:S01]  /*1a50*/  @!P4 IADD3 R24, P2, R34, 0x20, RZ ;  /* 0x000000202218c810 */ /* 0x000fe20007f5e0ff */
[----:B------:R-:W-:Y:S01]  /*1a60*/  IMAD.X R19, R4, 0x1, R2, P0 ;  /* 0x0000000104137824 */ /* 0x000fe200000e0602 */
[----:B------:R-:W-:Y:S01]  /*1a70*/  @!P5 IADD3 R38, P0, R34, 0x10, RZ ;  /* 0x000000102226d810 */ /* 0x000fe20007f1e0ff */
[----:B------:R-:W-:Y:S01]  /*1a80*/  IMAD.IADD R27, R37, 0x1, R26 ;  /* 0x00000001251b7824 */ /* 0x000fe200078e021a */
[----:B------:R-:W-:Y:S01]  /*1a90*/  LOP3.LUT R13, R8, R13, RZ, 0x3c, !PT ;  /* 0x0000000d080d7212 */ /* 0x000fe200078e3cff */
[----:B------:R-:W-:Y:S02]  /*1aa0*/  @!P6 IMAD.MOV.U32 R26, RZ, RZ, R36 ;  /* 0x000000ffff1ae224 */ /* 0x000fe400078e0024 */
[----:B------:R-:W-:Y:S01]  /*1ab0*/  @!P5 IMAD.X R3, RZ, RZ, R35, P0 ;  /* 0x000000ffff03d224 */ /* 0x000fe200000e0623 */
[----:B------:R-:W-:Y:S01]  /*1ac0*/  @!P1 IADD3 R11, P0, R34, 0x30, RZ ;  /* 0x00000030220b9810 */ /* 0x000fe20007f1e0ff */
[--C-:B------:R-:W-:Y:S02]  /*1ad0*/  @!P5 IMAD.MOV.U32 R31, RZ, RZ, R27.reuse ;  /* 0x000000ffff1fd224 */ /* 0x100fe400078e001b */
[----:B------:R-:W-:-:S02]  /*1ae0*/  @!P4 IMAD.MOV.U32 R29, RZ, RZ, R27 ;  /* 0x000000ffff1dc224 */ /* 0x000fc400078e001b */
[----:B------:R-:W-:Y:S02]  /*1af0*/  @!P1 IMAD.MOV.U32 R37, RZ, RZ, R27 ;  /* 0x000000ffff259224 */ /* 0x000fe400078e001b */
[C---:B------:R-:W-:Y:S02]  /*1b00*/  @!P6 IMAD R5, R34.reuse, c[0x0][0x194], R5 ;  /* 0x000065002205ea24 */ /* 0x040fe400078e0205 */
[----:B------:R-:W-:Y:S02]  /*1b10*/  @!P1 IMAD.X R8, RZ, RZ, R35, P0 ;  /* 0x000000ffff089224 */ /* 0x000fe400000e0623 */
[----:B------:R-:W-:Y:S01]  /*1b20*/  @!P6 IMAD.WIDE.U32 R26, R34, c[0x0][0x190], R26 ;  /* 0x00006400221aea25 */ /* 0x000fe200078e001a */
[----:B------:R-:W-:-:S03]  /*1b30*/  IADD3 R34, P0, R20, R25, RZ ;  /* 0x0000001914227210 */ /* 0x000fc60007f1e0ff */
[----:B------:R-:W-:Y:S02]  /*1b40*/  @!P5 IMAD R3, R3, c[0x0][0x190], RZ ;  /* 0x000064000303da24 */ /* 0x000fe400078e02ff */
[----:B------:R-:W-:Y:S02]  /*1b50*/  @!P5 IMAD.MOV.U32 R30, RZ, RZ, R36 ;  /* 0x000000ffff1ed224 */ /* 0x000fe400078e0024 */
[----:B------:R-:W-:Y:S02]  /*1b60*/  @!P4 IMAD.X R15, RZ, RZ, R35, P2 ;  /* 0x000000ffff0fc224 */ /* 0x000fe400010e0623 */
[C---:B------:R-:W-:Y:S02]  /*1b70*/  @!P5 IMAD R2, R38.reuse, c[0x0][0x194], R3 ;  /* 0x000065002602da24 */ /* 0x040fe400078e0203 */
[----:B------:R-:W-:-:S04]  /*1b80*/  @!P5 IMAD.WIDE.U32 R38, R38, c[0x0][0x190], R30 ;  /* 0x000064002626da25 */ /* 0x000fc800078e001e */
[----:B------:R-:W-:Y:S02]  /*1b90*/  @!P4 IMAD R15, R15, c[0x0][0x190], RZ ;  /* 0x000064000f0fca24 */ /* 0x000fe400078e02ff */
[----:B------:R-:W-:Y:S01]  /*1ba0*/  IMAD.X R4, R21, 0x1, R17, P0 ;  /* 0x0000000115047824 */ /* 0x000fe200000e0611 */
[C---:B------:R-:W-:Y:S01]  /*1bb0*/  @!P6 LEA R30, P0, R26.reuse, c[0x0][0x160], 0x1 ;  /* 0x000058001a1eea11 */ /* 0x040fe200078008ff */
[----:B------:R-:W-:Y:S02]  /*1bc0*/  @!P6 IMAD.IADD R5, R27, 0x1, R5 ;  /* 0x000000011b05e824 */ /* 0x000fe400078e0205 */
[----:B------:R-:W-:Y:S02]  /*1bd0*/  @!P4 IMAD.MOV.U32 R28, RZ, RZ, R36 ;  /* 0x000000ffff1cc224 */ /* 0x000fe400078e0024 */
[----:B------:R-:W-:Y:S01]  /*1be0*/  IMAD.SHL.U32 R3, R237, 0x40, RZ ;  /* 0x00000040ed037824 */ /* 0x000fe200078e00ff */
[----:B------:R-:W-:Y:S01]  /*1bf0*/  @!P6 LEA.HI.X R31, R26, c[0x0][0x164], R5, 0x1, P0 ;  /* 0x000059001a1fea11 */ /* 0x000fe200000f0c05 */
[----:B------:R-:W-:-:S02]  /*1c00*/  @!P4 IMAD R10, R24, c[0x0][0x194], R15 ;  /* 0x00006500180aca24 */ /* 0x000fc400078e020f */
[----:B------:R-:W-:Y:S01]  /*1c10*/  @!P4 IMAD.WIDE.U32 R24, R24, c[0x0][0x190], R28 ;  /* 0x000064001818ca25 */ /* 0x000fe200078e001c */
[----:B------:R-:W-:-:S03]  /*1c20*/  @!P5 LEA R28, P2, R38, c[0x0][0x160], 0x1 ;  /* 0x00005800261cda11 */ /* 0x000fc600078408ff */
[----:B------:R-:W-:Y:S01]  /*1c30*/  @!P5 IMAD.IADD R2, R39, 0x1, R2 ;  /* 0x000000012702d824 */ /* 0x000fe200078e0202 */
[----:B------:R-:W-:Y:S01]  /*1c40*/  @!P4 LEA R26, P0, R24, c[0x0][0x160], 0x1 ;  /* 0x00005800181aca11 */ /* 0x000fe200078008ff */
[----:B------:R-:W-:Y:S02]  /*1c50*/  IMAD.IADD R5, R6, 0x1, -R3 ;  /* 0x0000000106057824 */ /* 0x000fe400078e0a03 */
[----:B------:R-:W-:Y:S01]  /*1c60*/  @!P1 IMAD R8, R8, c[0x0][0x190], RZ ;  /* 0x0000640008089a24 */ /* 0x000fe200078e02ff */
[----:B------:R-:W-:Y:S01]  /*1c70*/  @!P5 LEA.HI.X R29, R38, c[0x0][0x164], R2, 0x1, P2 ;  /* 0x00005900261dda11 */ /* 0x000fe200010f0c02 */
[----:B------:R-:W-:Y:S01]  /*1c80*/  IMAD.WIDE.U32 R18, R20, c[0x0][0x198], R18 ;  /* 0x0000660014127a25 */ /* 0x000fe200078e0012 */
[----:B------:R-:W-:-:S03]  /*1c90*/  ISETP.GE.AND P2, PT, R16, R5, PT ;  /* 0x000000051000720c */ /* 0x000fc60003f46270 */
[----:B------:R-:W-:Y:S02]  /*1ca0*/  @!P4 IMAD.IADD R10, R25, 0x1, R10 ;  /* 0x00000001190ac824 */ /* 0x000fe400078e020a */
[C---:B------:R-:W-:Y:S02]  /*1cb0*/  @!P1 IMAD R8, R11.reuse, c[0x0][0x194], R8 ;  /* 0x000065000b089a24 */ /* 0x040fe400078e0208 */
[----:B------:R-:W-:Y:S01]  /*1cc0*/  @!P1 IMAD.WIDE.U32 R36, R11, c[0x0][0x190], R36 ;  /* 0x000064000b249a25 */ /* 0x000fe200078e0024 */
[----:B------:R-:W-:-:S03]  /*1cd0*/  @!P4 LEA.HI.X R27, R24, c[0x0][0x164], R10, 0x1, P0 ;  /* 0x00005900181bca11 */ /* 0x000fc600000f0c0a */
[----:B------:R-:W-:Y:S01]  /*1ce0*/  IMAD.MOV.U32 R2, RZ, RZ, R18 ;  /* 0x000000ffff027224 */ /* 0x000fe200078e0012 */
[----:B------:R-:W-:Y:S01]  /*1cf0*/  LEA.HI R18, R91, R88, RZ, 0x6 ;  /* 0x000000585b127211 */ /* 0x000fe200078f30ff */
[----:B------:R-:W-:Y:S01]  /*1d00*/  @!P1 IMAD.IADD R8, R37, 0x1, R8 ;  /* 0x0000000125089824 */ /* 0x000fe200078e0208 */
[----:B------:R-:W-:Y:S01]  /*1d10*/  @!P1 LEA R24, P0, R36, c[0x0][0x160], 0x1 ;  /* 0x0000580024189a11 */ /* 0x000fe200078008ff */
[----:B------:R-:W-:Y:S02]  /*1d20*/  IMAD R165, R20, c[0x0][0x19c], R165 ;  /* 0x0000670014a57a24 */ /* 0x000fe400078e02a5 */
[----:B------:R-:W-:Y:S01]  /*1d30*/  IMAD.U32 R15, RZ, RZ, UR8 ;  /* 0x00000008ff0f7e24 */ /* 0x000fe2000f8e00ff */
[----:B------:R-:W-:Y:S01]  /*1d40*/  @!P1 LEA.HI.X R25, R36, c[0x0][0x164], R8, 0x1, P0 ;  /* 0x0000590024199a11 */ /* 0x000fe200000f0c08 */
[----:B------:R-:W-:Y:S02]  /*1d50*/  IMAD.SHL.U32 R18, R18, 0x8, RZ ;  /* 0x0000000812127824 */ /* 0x000fe400078e00ff */
[----:B------:R-:W-:Y:S01]  /*1d60*/  IMAD.IADD R165, R19, 0x1, R165 ;  /* 0x0000000113a57824 */ /* 0x000fe200078e02a5 */
[----:B------:R-:W-:Y:S01]  /*1d70*/  @!P2 LEA R10, P0, R15, R2, 0x4 ;  /* 0x000000020f0aa211 */ /* 0x000fe200078020ff */
[----:B------:R-:W-:Y:S01]  /*1d80*/  IMAD.MOV.U32 R8, RZ, RZ, c[0x0][0x19c] ;  /* 0x00006700ff087624 */ /* 0x000fe200078e00ff */
[----:B------:R-:W-:Y:S01]  /*1d90*/  LOP3.LUT R13, R13, 0xfffffe00, R18, 0xf8, !PT ;  /* 0xfffffe000d0d7812 */ /* 0x000fe200078ef812 */
[----:B------:R-:W-:-:S02]  /*1da0*/  IMAD.U32 R11, RZ, RZ, UR8 ;  /* 0x00000008ff0b7e24 */ /* 0x000fc4000f8e00ff */
[----:B------:R-:W-:-:S03]  /*1db0*/  IMAD.WIDE.U32 R22, R9, c[0x0][0x1b8], R22 ;  /* 0x00006e0009167a25 */ /* 0x000fc600078e0016 */
[----:B------:R-:W-:Y:S01]  /*1dc0*/  @!P2 LEA.HI.X R11, R11, R165, R8, 0x4, P0 ;  /* 0x000000a50b0ba211 */ /* 0x000fe200000f2408 */
[----:B------:R-:W-:Y:S01]  /*1dd0*/  IMAD.SHL.U32 R239, R13, 0x2, RZ ;  /* 0x000000020def7824 */ /* 0x000fe200078e00ff */
[C---:B------:R-:W-:Y:S02]  /*1de0*/  @!P2 LEA R18, P0, R10.reuse, c[0x0][0x168], 0x1 ;  /* 0x00005a000a12aa11 */ /* 0x040fe400078008ff */
[CC--:B------:R-:W-:Y:S02]  /*1df0*/  LEA.HI R13, R91.reuse, R88.reuse, RZ, 0x4 ;  /* 0x000000585b0d7211 */ /* 0x0c0fe400078f20ff */
[----:B------:R-:W-:Y:S01]  /*1e00*/  @!P2 LEA.HI.X R19, R10, c[0x0][0x16c], R11, 0x1, P0 ;  /* 0x00005b000a13aa11 */ /* 0x000fe200000f0c0b */
[----:B------:R-:W-:Y:S01]  /*1e10*/  @!PT LDS RZ, [RZ] ;  /* 0x00000000fffff984 */ /* 0x000fe20000000800 */
[----:B------:R-:W-:Y:S01]  /*1e20*/  @!PT LDS RZ, [RZ] ;  /* 0x00000000fffff984 */ /* 0x000fe20000000800 */
[----:B------:R-:W-:Y:S01]  /*1e30*/  @!PT LDS RZ, [RZ] ;  /* 0x00000000fffff984 */ /* 0x000fe20000000800 */
[----:B------:R1:W-:Y:S01]  /*1e40*/  @!P6 LDGSTS.E.BYPASS.LTC128B.128 [R239], [R30.64] ;  /* 0x000000001eefefae */ /* 0x0003e2000b901d4a */
[----:B------:R-:W-:Y:S01]  /*1e50*/  ISETP.GE.AND P0, PT, R14, R5, PT ;  /* 0x000000050e00720c */ /* 0x000fe20003f06270 */
[----:B------:R-:W-:Y:S01]  /*1e60*/  IMAD.SHL.U32 R10, R8, 0x20, RZ ;  /* 0x00000020080a7824 */ /* 0x000fe200078e00ff */
[----:B------:R-:W-:Y:S01]  /*1e70*/  LEA.HI R91, R91, R88, RZ, 0x5 ;  /* 0x000000585b5b7211 */ /* 0x000fe200078f28ff */
[----:B------:R1:W-:Y:S03]  /*1e80*/  @!P6 LDGSTS.E.BYPASS.LTC128B.128 [R239+0x2000], [R30.64+0x80] ;  /* 0x020000801eefefae */ /* 0x0003e6000b901d4a */
[----:B------:R-:W-:Y:S01]  /*1e90*/  SHF.R.S32.HI R90, RZ, 0x5, R91 ;  /* 0x00000005ff5a7819 */ /* 0x000fe2000001145b */
[----:B------:R1:W-:Y:S01]  /*1ea0*/  @!P6 LDGSTS.E.BYPASS.LTC128B.128 [R239+0x4000], [R30.64+0x100] ;  /* 0x040001001eefefae */ /* 0x0003e2000b901d4a */
[----:B------:R-:W-:-:S03]  /*1eb0*/  LOP3.LUT R91, R91, 0xffffffe0, RZ, 0xc0, !PT ;  /* 0xffffffe05b5b7812 */ /* 0x000fc600078ec0ff */
        /* <DEDUP_REMOVED lines=8> */
[----:B-1----:R-:W-:-:S03]  /*1f40*/  @!P6 LEA R30, P5, R2, c[0x0][0x168], 0x1 ;  /* 0x00005a00021eea11 */ /* 0x002fc600078a08ff */
[----:B------:R3:W-:Y:S01]  /*1f50*/  @!P4 LDGSTS.E.BYPASS.LTC128B.128 [R239+0x5000], [R26.64+0x100] ;  /* 0x050001001aefcfae */ /* 0x0007e2000b901d4a */
[----:B------:R-:W-:-:S03]  /*1f60*/  @!P6 LEA.HI.X R31, R2, c[0x0][0x16c], R165, 0x1, P5 ;  /* 0x00005b00021fea11 */ /* 0x000fc600028f0ca5 */
[----:B------:R3:W-:Y:S01]  /*1f70*/  @!P4 LDGSTS.E.BYPASS.LTC128B.128 [R239+0x7000], [R26.64+0x180] ;  /* 0x070001801aefcfae */ /* 0x0007e2000b901d4a */
[----:B------:R-:W-:Y:S02]  /*1f80*/  @!P0 IADD3 R11, P4, R2, UR4, RZ ;  /* 0x00000004020b8c10 */ /* 0x000fe4000ff9e0ff */
[-C--:B------:R-:W-:Y:S01]  /*1f90*/  ISETP.GE.AND P5, PT, R16, R5.reuse, PT ;  /* 0x000000051000720c */ /* 0x080fe20003fa6270 */
[----:B------:R3:W-:Y:S01]  /*1fa0*/  @!P1 LDGSTS.E.BYPASS.LTC128B.128 [R239+0x1800], [R24.64] ;  /* 0x0180000018ef9fae */ /* 0x0007e2000b901d4a */
[----:B------:R-:W-:Y:S02]  /*1fb0*/  @!P0 IADD3.X R10, R165, UR5, R10, P4, !PT ;  /* 0x00000005a50a8c10 */ /* 0x000fe4000a7fe40a */
[----:B------:R-:W-:Y:S01]  /*1fc0*/  ISETP.GE.AND P4, PT, R14, R5, PT ;  /* 0x000000050e00720c */ /* 0x000fe20003f86270 */
[----:B------:R3:W-:Y:S01]  /*1fd0*/  @!P1 LDGSTS.E.BYPASS.LTC128B.128 [R239+0x3800], [R24.64+0x80] ;  /* 0x0380008018ef9fae */ /* 0x0007e2000b901d4a */
[----:B------:R-:W-:Y:S02]  /*1fe0*/  IMAD R14, R7, c[0x0][0x1b8], RZ ;  /* 0x00006e00070e7a24 */ /* 0x000fe400078e02ff */
[----:B------:R-:W-:Y:S01]  /*1ff0*/  IMAD.SHL.U32 R7, R0, 0x40, RZ ;  /* 0x0000004000077824 */ /* 0x000fe200078e00ff */
[----:B------:R3:W-:Y:S01]  /*2000*/  @!P1 LDGSTS.E.BYPASS.LTC128B.128 [R239+0x5800], [R24.64+0x100] ;  /* 0x0580010018ef9fae */ /* 0x0007e2000b901d4a */
[----:B------:R-:W-:-:S03]  /*2010*/  IMAD R14, R9, c[0x0][0x1bc], R14 ;  /* 0x00006f00090e7a24 */ /* 0x000fc600078e020e */
[----:B------:R3:W-:Y:S01]  /*2020*/  @!P1 LDGSTS.E.BYPASS.LTC128B.128 [R239+0x7800], [R24.64+0x180] ;  /* 0x0780018018ef9fae */ /* 0x0007e2000b901d4a */
[----:B--2---:R-:W-:Y:S01]  /*2030*/  @!P0 LEA R28, P1, R11, c[0x0][0x168], 0x1 ;  /* 0x00005a000b1c8a11 */ /* 0x004fe200078208ff */
[----:B------:R-:W-:Y:S01]  /*2040*/  IMAD.IADD R23, R23, 0x1, R14 ;  /* 0x0000000117177824 */ /* 0x000fe200078e020e */
[----:B------:R-:W-:Y:S01]  /*2050*/  LOP3.LUT R7, R7, 0x1c0, RZ, 0xc0, !PT ;  /* 0x000001c007077812 */ /* 0x000fe200078ec0ff */
[----:B------:R1:W-:Y:S01]  /*2060*/  @!P6 LDGSTS.E.BYPASS.LTC128B.128 [R239+0x8000], [R30.64] ;  /* 0x080000001eefefae */ /* 0x0003e2000b901d4a */
[----:B------:R-:W-:Y:S02]  /*2070*/  @!P0 LEA.HI.X R29, R11, c[0x0][0x16c], R10, 0x1, P1 ;  /* 0x00005b000b1d8a11 */ /* 0x000fe400008f0c0a */
[----:B------:R-:W-:Y:S01]  /*2080*/  ISETP.GE.AND P1, PT, R12, R5, PT ;  /* 0x000000050c00720c */ /* 0x000fe20003f26270 */
[----:B------:R1:W-:Y:S01]  /*2090*/  @!P6 LDGSTS.E.BYPASS.LTC128B.128 [R239+0xa000], [R30.64+0x80] ;  /* 0x0a0000801eefefae */ /* 0x0003e2000b901d4a */
[----:B------:R-:W-:Y:S02]  /*20a0*/  SHF.R.S32.HI R10, RZ, 0x4, R13 ;  /* 0x00000004ff0a7819 */ /* 0x000fe4000001140d */
[----:B------:R-:W-:Y:S01]  /*20b0*/  LOP3.LUT R13, R13, 0xfffffff0, RZ, 0xc0, !PT ;  /* 0xfffffff00d0d7812 */ /* 0x000fe200078ec0ff */
[----:B------:R1:W-:Y:S01]  /*20c0*/  @!P6 LDGSTS.E.BYPASS.LTC128B.128 [R239+0xc000], [R30.64+0x100] ;  /* 0x0c0001001eefefae */ /* 0x0003e2000b901d4a */
[----:B------:R-:W-:-:S03]  /*20d0*/  LEA.HI R11, R10, R10, RZ, 0x1 ;  /* 0x0000000a0a0b7211 */ /* 0x000fc600078f08ff */
[----:B------:R1:W-:Y:S01]  /*20e0*/  @!P6 LDGSTS.E.BYPASS.LTC128B.128 [R239+0xe000], [R30.64+0x180] ;  /* 0x0e0001801eefefae */ /* 0x0003e2000b901d4a */
[----:B------:R-:W-:Y:S01]  /*20f0*/  ISETP.GE.AND P6, PT, R20, R5, PT ;  /* 0x000000051400720c */ /* 0x000fe20003fc6270 */
[----:B------:R-:W-:Y:S01]  /*2100*/  IMAD.IADD R13, R88, 0x1, -R13 ;  /* 0x00000001580d7824 */ /* 0x000fe200078e0a0d */
[----:B------:R-:W-:Y:S01]  /*2110*/  LOP3.LUT R11, R11, 0xfffffffe, RZ, 0xc0, !PT ;  /* 0xfffffffe0b0b7812 */ /* 0x000fe200078ec0ff */
[----:B------:R2:W-:Y:S01]  /*2120*/  @!P2 LDGSTS.E.BYPASS.LTC128B.128 [R239+0x8800], [R18.64] ;  /* 0x0880000012efafae */ /* 0x0005e2000b901d4a */
[----:B------:R-:W-:Y:S02]  /*2130*/  @!P1 IMAD.MOV.U32 R164, RZ, RZ, R2 ;  /* 0x000000ffffa49224 */ /* 0x000fe400078e0002 */
[----:B------:R-:W-:Y:S01]  /*2140*/  IMAD.SHL.U32 R20, R20, 0x8, RZ ;  /* 0x0000000814147824 */ /* 0x000fe200078e00ff */
[----:B------:R2:W-:Y:S01]  /*2150*/  @!P2 LDGSTS.E.BYPASS.LTC128B.128 [R239+0xa800], [R18.64+0x80] ;  /* 0x0a80008012efafae */ /* 0x0005e2000b901d4a */
[----:B------:R-:W-:Y:S01]  /*2160*/  IMAD.IADD R10, R10, 0x1, -R11 ;  /* 0x000000010a0a7824 */ /* 0x000fe200078e0a0b */
[----:B------:R-:W-:-:S02]  /*2170*/  SHF.R.U32.HI R11, RZ, 0x3, R7 ;  /* 0x00000003ff0b7819 */ /* 0x000fc40000011607 */
[----:B------:R2:W-:Y:S01]  /*2180*/  @!P2 LDGSTS.E.BYPASS.LTC128B.128 [R239+0xc800], [R18.64+0x100] ;  /* 0x0c80010012efafae */ /* 0x0005e2000b901d4a */
[----:B------:R-:W-:-:S03]  /*2190*/  LOP3.LUT R20, R7, 0x8, R20, 0xf8, !PT ;  /* 0x0000000807147812 */ /* 0x000fc600078ef814 */
[----:B------:R2:W-:Y:S01]  /*21a0*/  @!P2 LDGSTS.E.BYPASS.LTC128B.128 [R239+0xe800], [R18.64+0x180] ;  /* 0x0e80018012efafae */ /* 0x0005e2000b901d4a */
[----:B------:R-:W-:Y:S01]  /*21b0*/  ISETP.GE.AND P2, PT, R12, R5, PT ;  /* 0x000000050c00720c */ /* 0x000fe20003f46270 */
[----:B------:R-:W-:Y:S01]  /*21c0*/  IMAD.U32 R5, RZ, RZ, UR8 ;  /* 0x00000008ff057e24 */ /* 0x000fe2000f8e00ff */
[----:B------:R-:W-:Y:S01]  /*21d0*/  SHF.R.S32.HI R12, RZ, 0x1f, R13 ;  /* 0x0000001fff0c7819 */ /* 0x000fe2000001140d */
[----:B------:R1:W-:Y:S01]  /*21e0*/  @!P0 LDGSTS.E.BYPASS.LTC128B.128 [R239+0x9000], [R28.64] ;  /* 0x090000001cef8fae */ /* 0x0003e2000b901d4a */
[----:B------:R-:W-:Y:S01]  /*21f0*/  LOP3.LUT R11, R20, R11, RZ, 0x3c, !PT ;  /* 0x0000000b140b7212 */ /* 0x000fe200078e3cff */
[----:B------:R-:W-:Y:S01]  /*2200*/  @!P1 IMAD.WIDE.U32 R16, R5, 0x30, R164 ;  /* 0x0000003005109825 */ /* 0x000fe200078e00a4 */
[----:B------:R-:W-:Y:S01]  /*2210*/  LEA.HI R9, R12, R13, RZ, 0x3 ;  /* 0x0000000d0c097211 */ /* 0x000fe200078f18ff */
[----:B------:R1:W-:Y:S02]  /*2220*/  @!P0 LDGSTS.E.BYPASS.LTC128B.128 [R239+0xb000], [R28.64+0x80] ;  /* 0x0b0000801cef8fae */ /* 0x0003e4000b901d4a */
[----:B------:R-:W-:Y:S01]  /*2230*/  @!P1 IMAD R5, R8, 0x30, RZ ;  /* 0x0000003008059824 */ /* 0x000fe200078e02ff */
[----:B------:R-:W-:Y:S01]  /*2240*/  LOP3.LUT R8, R9, 0xfffffff8, RZ, 0xc0, !PT ;  /* 0xfffffff809087812 */ /* 0x000fe200078ec0ff */
[----:B------:R1:W-:Y:S01]  /*2250*/  @!P0 LDGSTS.E.BYPASS.LTC128B.128 [R239+0xd000], [R28.64+0x100] ;  /* 0x0d0001001cef8fae */ /* 0x0003e2000b901d4a */
[----:B------:R-:W-:-:S02]  /*2260*/  IMAD R229, R10, 0x200, R11 ;  /* 0x000002000ae57824 */ /* 0x000fc400078e020b */
[----:B------:R-:W-:Y:S01]  /*2270*/  @!P1 IMAD.IADD R5, R17, 0x1, R5 ;  /* 0x0000000111059824 */ /* 0x000fe200078e0205 */
[----:B------:R1:W-:Y:S01]  /*2280*/  @!P0 LDGSTS.E.BYPASS.LTC128B.128 [R239+0xf000], [R28.64+0x180] ;  /* 0x0f0001801cef8fae */ /* 0x0003e2000b901d4a */
[----:B------:R-:W-:Y:S01]  /*2290*/  @!P1 LEA R14, P0, R16, c[0x0][0x168], 0x1 ;  /* 0x00005a00100e9a11 */ /* 0x000fe200078008ff */
[----:B------:R-:W-:Y:S02]  /*22a0*/  IMAD.IADD R7, R13, 0x1, -R8 ;  /* 0x000000010d077824 */ /* 0x000fe400078e0a08 */
[----:B------:R-:W-:Y:S01]  /*22b0*/  IMAD R13, R4, c[0x0][0x1a0], RZ ;  /* 0x00006800040d7a24 */ /* 0x000fe200078e02ff */
[----:B------:R-:W-:Y:S01]  /*22c0*/  @!P1 LEA.HI.X R15, R16, c[0x0][0x16c], R5, 0x1, P0 ;  /* 0x00005b00100f9a11 */ /* 0x000fe200000f0c05 */
[----:B------:R-:W-:Y:S02]  /*22d0*/  IMAD.SHL.U32 R4, R7, 0x40, RZ ;  /* 0x0000004007047824 */ /* 0x000fe400078e00ff */
[C---:B------:R-:W-:Y:S02]  /*22e0*/  IMAD R13, R34.reuse, c[0x0][0x1a4], R13 ;  /* 0x00006900220d7a24 */ /* 0x040fe400078e020d */
[----:B------:R4:W-:Y:S01]  /*22f0*/  @!P1 LDGSTS.E.BYPASS.LTC128B.128 [R239+0x9800], [R14.64] ;  /* 0x098000000eef9fae */ /* 0x0009e2000b901d4a */
[----:B------:R-:W-:Y:S01]  /*2300*/  IMAD.WIDE.U32 R34, R34, c[0x0][0x1a0], R22 ;  /* 0x0000680022227a25 */ /* 0x000fe200078e0016 */
[----:B------:R-:W-:-:S02]  /*2310*/  LOP3.LUT R4, R4, 0x1c0, RZ, 0xc0, !PT ;  /* 0x000001c004047812 */ /* 0x000fc400078ec0ff */
[----:B------:R4:W-:Y:S01]  /*2320*/  @!P1 LDGSTS.E.BYPASS.LTC128B.128 [R239+0xb800], [R14.64+0x80] ;  /* 0x0b8000800eef9fae */ /* 0x0009e2000b901d4a */
[----:B------:R-:W-:Y:S01]  /*2330*/  IMAD.IADD R32, R35, 0x1, R13 ;  /* 0x0000000123207824 */ /* 0x000fe200078e020d */
[C---:B------:R-:W-:Y:S01]  /*2340*/  LEA R234, P0, R34.reuse, c[0x0][0x170], 0x1 ;  /* 0x00005c0022ea7a11 */ /* 0x040fe200078008ff */
[----:B------:R-:W-:Y:S01]  /*2350*/  IMAD.MOV.U32 R5, RZ, RZ, 0x20 ;  /* 0x00000020ff057424 */ /* 0x000fe200078e00ff */
[----:B------:R4:W-:Y:S01]  /*2360*/  @!P1 LDGSTS.E.BYPASS.LTC128B.128 [R239+0xd800], [R14.64+0x100] ;  /* 0x0d8001000eef9fae */ /* 0x0009e2000b901d4a */
[----:B------:R-:W-:Y:S01]  /*2370*/  @!P2 IMAD.MOV.U32 R16, RZ, RZ, c[0x0][0x1a0] ;  /* 0x00006800ff10a624 */ /* 0x000fe200078e00ff */
[----:B------:R-:W-:Y:S01]  /*2380*/  LEA.HI.X R233, R34, c[0x0][0x174], R32, 0x1, P0 ;  /* 0x00005d0022e97a11 */ /* 0x000fe200000f0c20 */
[----:B------:R-:W-:Y:S01]  /*2390*/  IMAD.SHL.U32 R11, R10, 0x8, RZ ;  /* 0x000000080a0b7824 */ /* 0x000fe200078e00ff */
[----:B------:R4:W-:Y:S01]  /*23a0*/  @!P1 LDGSTS.E.BYPASS.LTC128B.128 [R239+0xf800], [R14.64+0x180] ;  /* 0x0f8001800eef9fae */ /* 0x0009e2000b901d4a */
[----:B------:R-:W-:Y:S02]  /*23b0*/  IMAD R10, R5, c[0x0][0x1a4], RZ ;  /* 0x00006900050a7a24 */ /* 0x000fe400078e02ff */
[----:B------:R-:W-:Y:S01]  /*23c0*/  @!P2 IMAD.MOV.U32 R235, RZ, RZ, R233 ;  /* 0x000000ffffeba224 */ /* 0x000fe200078e00e9 */
[----:B------:R-:W0:Y:S01]  /*23d0*/  LDGDEPBAR ;  /* 0x00000000000079af */ /* 0x000e220000000000 */
[----:B------:R-:W-:Y:S01]  /*23e0*/  LOP3.LUT R11, R4, 0x8, R11, 0xf8, !PT ;  /* 0x00000008040b7812 */ /* 0x000fe200078ef80b */
[----:B------:R-:W-:Y:S01]  /*23f0*/  @!P4 IMAD.MOV.U32 R13, RZ, RZ, c[0x0][0x1a0] ;  /* 0x00006800ff0dc624 */ /* 0x000fe200078e00ff */
[----:B------:R-:W-:Y:S01]  /*2400*/  SHF.R.U32.HI R4, RZ, 0x3, R4 ;  /* 0x00000003ff047819 */ /* 0x000fe20000011604 */
[----:B------:R-:W-:-:S03]  /*2410*/  @!P2 IMAD.WIDE.U32 R16, R16, 0x60, R234 ;  /* 0x000000601010a825 */ /* 0x000fc600078e00ea */
[----:B------:R-:W-:Y:S01]  /*2420*/  LOP3.LUT R4, R11, R4, RZ, 0x3c, !PT ;  /* 0x000000040b047212 */ /* 0x000fe200078e3cff */
[----:B------:R-:W-:Y:S01]  /*2430*/  @!P6 IMAD.MOV.U32 R235, RZ, RZ, R233 ;  /* 0x000000ffffebe224 */ /* 0x000fe200078e00e9 */
[----:B------:R-:W-:Y:S01]  /*2440*/  @!P4 LEA R12, P0, R13, R234, 0x6 ;  /* 0x000000ea0d0cc211 */ /* 0x000fe200078030ff */
[----:B------:R-:W-:Y:S02]  /*2450*/  IMAD.SHL.U32 R89, R9, 0x40, RZ ;  /* 0x0000004009597824 */ /* 0x000fe400078e00ff */
[----:B------:R-:W-:Y:S02]  /*2460*/  @!P4 IMAD.MOV.U32 R8, RZ, RZ, c[0x0][0x1a4] ;  /* 0x00006900ff08c624 */ /* 0x000fe400078e00ff */
[----:B------:R-:W-:Y:S01]  /*2470*/  @!P2 IMAD.MOV.U32 R11, RZ, RZ, c[0x0][0x1a4] ;  /* 0x00006900ff0ba624 */ /* 0x000fe200078e00ff */
[----:B------:R-:W-:Y:S01]  /*2480*/  LOP3.LUT R89, R89, 0xfffffe00, RZ, 0xc0, !PT ;  /* 0xfffffe0059597812 */ /* 0x000fe200078ec0ff */
[----:B------:R-:W-:Y:S01]  /*2490*/  IMAD.SHL.U32 R229, R229, 0x2, RZ ;  /* 0x00000002e5e57824 */ /* 0x000fe200078e00ff */
[----:B------:R-:W-:Y:S01]  /*24a0*/  @!P4 LEA.HI.X R13, R13, R233, R8, 0x6, P0 ;  /* 0x000000e90d0dc211 */ /* 0x000fe200000f3408 */
[----:B------:R-:W-:-:S02]  /*24b0*/  @!P2 IMAD R11, R11, 0x60, RZ ;  /* 0x000000600b0ba824 */ /* 0x000fc400078e02ff */
[----:B------:R-:W-:Y:S01]  /*24c0*/  IMAD R9, R90, 0x400, R89 ;  /* 0x000004005a097824 */ /* 0x000fe200078e0259 */
[----:B------:R-:W-:Y:S01]  /*24d0*/  IADD3 R227, R229, 0x8020, RZ ;  /* 0x00008020e5e37810 */ /* 0x000fe20007ffe0ff */
[----:B------:R-:W-:Y:S01]  /*24e0*/  @!P2 IMAD.IADD R11, R17, 0x1, R11 ;  /* 0x00000001110ba824 */ /* 0x000fe200078e020b */
[----:B------:R-:W-:-:S04]  /*24f0*/  DEPBAR.LE SB0, 0x0 ;  /* 0x000080000000791a */ /* 0x000fc80000000000 */
[----:B------:R-:W-:Y:S01]  /*2500*/  BAR.SYNC.DEFER_BLOCKING 0x0 ;  /* 0x0000000000007b1d */ /* 0x000fe20000010000 */
[----:B----4-:R-:W-:-:S04]  /*2510*/  IMAD.WIDE.U32 R14, R5, c[0x0][0x1a0], RZ ;  /* 0x00006800050e7a25 */ /* 0x010fc800078e00ff */
[----:B------:R-:W-:Y:S01]  /*2520*/  IMAD.IADD R230, R4, 0x1, R9 ;  /* 0x0000000104e67824 */ /* 0x000fe200078e0209 */
[----:B------:R-:W-:Y:S01]  /*2530*/  @!P5 IADD3 R14, P1, R234, R14, RZ ;  /* 0x0000000eea0ed210 */ /* 0x000fe20007f3e0ff */
[----:B------:R-:W-:Y:S02]  /*2540*/  IMAD R90, R90, 0x10, R93 ;  /* 0x000000105a5a7824 */ /* 0x000fe400078e025d */
[----:B------:R-:W-:Y:S01]  /*2550*/  IMAD.SHL.U32 R230, R230, 0x2, RZ ;  /* 0x00000002e6e67824 */ /* 0x000fe200078e00ff */
[----:B------:R-:W-:Y:S01]  /*2560*/  @!P5 IADD3.X R15, R233, R15, R10, P1, !PT ;  /* 0x0000000fe90fd210 */ /* 0x000fe20000ffe40a */
[----:B------:R-:W-:Y:S01]  /*2570*/  @!P2 IMAD.MOV.U32 R10, RZ, RZ, R16 ;  /* 0x000000ffff0aa224 */ /* 0x000fe200078e0010 */
        /* <DEDUP_REMOVED lines=48> */
[----:B------:R-:W3:Y:S01]  /*2880*/  LDSM.16.M88.4 R20, [R229+0x8000] ;  /* 0x00800000e514783b */ /* 0x000ee20000000200 */
[----:B------:R-:W-:Y:S02]  /*2890*/  SEL R7, R7, 0xfffffff0, !P1 ;  /* 0xfffffff007077807 */ /* 0x000fe40004800000 */
[----:B------:R-:W-:Y:S01]  /*28a0*/  R2P PR, R0, 0x6 ;  /* 0x0000000600007804 */ /* 0x000fe20000000000 */
[----:B------:R-:W2:Y:S01]  /*28b0*/  LDSM.16.M88.4 R80, [R229+0x9000] ;  /* 0x00900000e550783b */ /* 0x000ea20000000200 */
[----:B------:R-:W-:Y:S01]  /*28c0*/  IADD3 R0, R229, 0x8000, RZ ;  /* 0x00008000e5007810 */ /* 0x000fe20007ffe0ff */
[----:B------:R-:W-:-:S02]  /*28d0*/  IMAD R228, R7, 0x2, R230 ;  /* 0x0000000207e47824 */ /* 0x000fc400078e02e6 */
[----:B-1----:R-:W1:Y:S01]  /*28e0*/  LDSM.16.M88.4 R12, [R229+0x8800] ;  /* 0x00880000e50c783b */ /* 0x002e620000000200 */
[C---:B------:R-:W-:Y:S02]  /*28f0*/  IMAD R226, R5.reuse, 0x2, R230 ;  /* 0x0000000205e27824 */ /* 0x040fe400078e02e6 */
[----:B------:R-:W-:Y:S01]  /*2900*/  IMAD R225, R5, 0x2, R228 ;  /* 0x0000000205e17824 */ /* 0x000fe200078e02e4 */
[----:B------:R-:W-:Y:S04]  /*2910*/  LDSM.16.M88.4 R60, [R228] ;  /* 0x00000000e43c783b */ /* 0x000fe80000000200 */
[----:B------:R-:W-:Y:S01]  /*2920*/  @P1 IADD3 R227, R0, -0x20, RZ ;  /* 0xffffffe000e31810 */ /* 0x000fe20007ffe0ff */
[----:B------:R-:W-:Y:S01]  /*2930*/  LDSM.16.M88.4 R76, [R229+0x9800] ;  /* 0x00980000e54c783b */ /* 0x000fe20000000200 */
[----:B------:R-:W-:-:S02]  /*2940*/  IMAD.MOV.U32 R0, RZ, RZ, 0x40 ;  /* 0x00000040ff007424 */ /* 0x000fc400078e00ff */
[C---:B------:R-:W-:Y:S01]  /*2950*/  IADD3 R219, R227.reuse, 0x800, RZ ;  /* 0x00000800e3db7810 */ /* 0x040fe20007ffe0ff */
[----:B------:R-:W1:Y:S01]  /*2960*/  LDSM.16.M88.4 R72, [R227] ;  /* 0x00000000e348783b */ /* 0x000e620000000200 */
[C---:B------:R-:W-:Y:S02]  /*2970*/  IADD3 R218, R227.reuse, 0x1000, RZ ;  /* 0x00001000e3da7810 */ /* 0x040fe40007ffe0ff */
[----:B------:R-:W-:Y:S01]  /*2980*/  SEL R0, R0, 0xffffffc0, !P2 ;  /* 0xffffffc000007807 */ /* 0x000fe20005000000 */
[----:B------:R-:W4:Y:S01]  /*2990*/  LDSM.16.M88.4 R68, [R227+0x800] ;  /* 0x00080000e344783b */ /* 0x000f220000000200 */
[C---:B------:R-:W-:Y:S02]  /*29a0*/  IADD3 R217, R227.reuse, 0x1800, RZ ;  /* 0x00001800e3d97810 */ /* 0x040fe40007ffe0ff */
[----:B------:R-:W-:Y:S01]  /*29b0*/  IADD3 R215, R227, 0x2000, RZ ;  /* 0x00002000e3d77810 */ /* 0x000fe20007ffe0ff */
[----:B------:R-:W4:Y:S01]  /*29c0*/  LDSM.16.M88.4 R64, [R227+0x1000] ;  /* 0x00100000e340783b */ /* 0x000f220000000200 */
[----:B------:R-:W-:Y:S01]  /*29d0*/  IMAD.IADD R223, R229, 0x1, R0 ;  /* 0x00000001e5df7824 */ /* 0x000fe200078e0200 */
[C---:B------:R-:W-:Y:S01]  /*29e0*/  IADD3 R214, R227.reuse, 0x2800, RZ ;  /* 0x00002800e3d67810 */ /* 0x040fe20007ffe0ff */
[----:B------:R-:W-:Y:S01]  /*29f0*/  IMAD.IADD R216, R0, 0x1, R227 ;  /* 0x0000000100d87824 */ /* 0x000fe200078e02e3 */
[----:B------:R-:W-:Y:S01]  /*2a00*/  LDSM.16.M88.4 R44, [R226] ;  /* 0x00000000e22c783b */ /* 0x000fe20000000200 */
[----:B------:R-:W-:Y:S01]  /*2a10*/  IMAD.IADD R0, R88, 0x1, -R91 ;  /* 0x0000000158007824 */ /* 0x000fe200078e0a5b */
[----:B------:R-:W-:-:S02]  /*2a20*/  IADD3 R213, R227, 0x3000, RZ ;  /* 0x00003000e3d57810 */ /* 0x000fc40007ffe0ff */
[----:B------:R-:W4:Y:S01]  /*2a30*/  LDSM.16.M88.4 R40, [R223+0x8000] ;  /* 0x00800000df28783b */ /* 0x000f220000000200 */
[C---:B------:R-:W-:Y:S01]  /*2a40*/  IADD3 R212, R227.reuse, 0x3800, RZ ;  /* 0x00003800e3d47810 */ /* 0x040fe20007ffe0ff */
[C---:B---3--:R-:W-:Y:S02]  /*2a50*/  HMMA.16816.F32 R24, R48.reuse, R20, RZ ;  /* 0x000000143018723c */ /* 0x048fe400000018ff */
[----:B------:R-:W3:Y:S01]  /*2a60*/  LDSM.16.M88.4 R56, [R227+0x1800] ;  /* 0x00180000e338783b */ /* 0x000ee20000000200 */
[C---:B------:R-:W-:Y:S02]  /*2a70*/  IADD3 R211, R227.reuse, 0x4000, RZ ;  /* 0x00004000e3d37810 */ /* 0x040fe40007ffe0ff */
[C---:B------:R-:W-:Y:S01]  /*2a80*/  IADD3 R210, R227.reuse, 0x4800, RZ ;  /* 0x00004800e3d27810 */ /* 0x040fe20007ffe0ff */
[----:B------:R-:W3:Y:S01]  /*2a90*/  LDSM.16.M88.4 R36, [R223+0x8800] ;  /* 0x00880000df24783b */ /* 0x000ee20000000200 */
[C---:B------:R-:W-:Y:S01]  /*2aa0*/  IADD3 R209, R227.reuse, 0x5000, RZ ;  /* 0x00005000e3d17810 */ /* 0x040fe20007ffe0ff */
[----:B------:R-:W-:Y:S02]  /*2ab0*/  HMMA.16816.F32 R20, R48, R22, RZ ;  /* 0x000000163014723c */ /* 0x000fe400000018ff */
[----:B------:R-:W3:Y:S01]  /*2ac0*/  LDSM.16.M88.4 R28, [R223+0x9000] ;  /* 0x00900000df1c783b */ /* 0x000ee20000000200 */
[----:B------:R-:W-:-:S02]  /*2ad0*/  IADD3 R208, R227, 0x5800, RZ ;  /* 0x00005800e3d07810 */ /* 0x000fc40007ffe0ff */
[C---:B------:R-:W-:Y:S01]  /*2ae0*/  IADD3 R207, R227.reuse, 0x6000, RZ ;  /* 0x00006000e3cf7810 */ /* 0x040fe20007ffe0ff */
[----:B------:R-:W-:Y:S01]  /*2af0*/  LDSM.16.M88.4 R84, [R223+0x9800] ;  /* 0x00980000df54783b */ /* 0x000fe20000000200 */
[C---:B------:R-:W-:Y:S01]  /*2b00*/  IADD3 R206, R227.reuse, 0x6800, RZ ;  /* 0x00006800e3ce7810 */ /* 0x040fe20007ffe0ff */
[----:B--2---:R-:W-:Y:S02]  /*2b10*/  HMMA.16816.F32 R8, R48, R80, RZ ;  /* 0x000000503008723c */ /* 0x004fe400000018ff */
[----:B------:R-:W0:Y:S01]  /*2b20*/  LDGDEPBAR ;  /* 0x00000000000079af */ /* 0x000e220000000000 */
[C---:B------:R-:W-:Y:S02]  /*2b30*/  IADD3 R205, R227.reuse, 0x7000, RZ ;  /* 0x00007000e3cd7810 */ /* 0x040fe40007ffe0ff */
[----:B------:R-:W-:-:S03]  /*2b40*/  IADD3 R204, R227, 0x7800, RZ ;  /* 0x00007800e3cc7810 */ /* 0x000fc60007ffe0ff */
[C---:B-1----:R-:W-:Y:S08]  /*2b50*/  HMMA.16816.F32 R16, R48.reuse, R12, RZ ;  /* 0x0000000c3010723c */ /* 0x042ff000000018ff */
[C---:B------:R-:W-:Y:S08]  /*2b60*/  HMMA.16816.F32 R80, R48.reuse, R82, RZ ;  /* 0x000000523050723c */ /* 0x040ff000000018ff */
[----:B------:R-:W-:Y:S08]  /*2b70*/  HMMA.16816.F32 R12, R48, R14, RZ ;  /* 0x0000000e300c723c */ /* 0x000ff000000018ff */
[----:B------:R-:W-:Y:S08]  /*2b80*/  HMMA.16816.F32 R24, R60, R72, R24 ;  /* 0x000000483c18723c */ /* 0x000ff00000001818 */
[C---:B------:R-:W-:Y:S08]  /*2b90*/  HMMA.16816.F32 R52, R48.reuse, R76, RZ ;  /* 0x0000004c3034723c */ /* 0x040ff000000018ff */
[----:B------:R-:W-:Y:S01]  /*2ba0*/  HMMA.16816.F32 R48, R48, R78, RZ ;  /* 0x0000004e3030723c */ /* 0x000fe200000018ff */
[----:B------:R-:W-:Y:S07]  /*2bb0*/  LDSM.16.M88.4 R76, [R225] ;  /* 0x00000000e14c783b */ /* 0x000fee0000000200 */
[C---:B------:R-:W-:Y:S01]  /*2bc0*/  HMMA.16816.F32 R20, R60.reuse, R74, R20 ;  /* 0x0000004a3c14723c */ /* 0x040fe20000001814 */
[----:B------:R-:W1:Y:S07]  /*2bd0*/  LDSM.16.M88.4 R72, [R216] ;  /* 0x00000000d848783b */ /* 0x000e6e0000000200 */
[C---:B----4-:R-:W-:Y:S08]  /*2be0*/  HMMA.16816.F32 R16, R60.reuse, R68, R16 ;  /* 0x000000443c10723c */ /* 0x050ff00000001810 */
[C---:B------:R-:W-:Y:S08]  /*2bf0*/  HMMA.16816.F32 R8, R60.reuse, R64, R8 ;  /* 0x000000403c08723c */ /* 0x040ff00000001808 */
[C---:B------:R-:W-:Y:S01]  /*2c00*/  HMMA.16816.F32 R80, R60.reuse, R66, R80 ;  /* 0x000000423c50723c */ /* 0x040fe20000001850 */
[----:B------:R-:W-:Y:S07]  /*2c10*/  LDSM.16.M88.4 R64, [R216+0x1000] ;  /* 0x00100000d840783b */ /* 0x000fee0000000200 */
[----:B------:R-:W-:Y:S01]  /*2c20*/  HMMA.16816.F32 R12, R60, R70, R12 ;  /* 0x000000463c0c723c */ /* 0x000fe2000000180c */
[----:B------:R-:W2:Y:S07]  /*2c30*/  LDSM.16.M88.4 R68, [R216+0x800] ;  /* 0x00080000d844783b */ /* 0x000eae0000000200 */
[----:B------:R-:W-:Y:S08]  /*2c40*/  HMMA.16816.F32 R24, R44, R40, R24 ;  /* 0x000000282c18723c */ /* 0x000ff00000001818 */
[C---:B---3--:R-:W-:Y:S08]  /*2c50*/  HMMA.16816.F32 R52, R60.reuse, R56, R52 ;  /* 0x000000383c34723c */ /* 0x048ff00000001834 */
[----:B------:R-:W-:Y:S01]  /*2c60*/  HMMA.16816.F32 R48, R60, R58, R48 ;  /* 0x0000003a3c30723c */ /* 0x000fe20000001830 */
[----:B------:R-:W-:Y:S07]  /*2c70*/  LDSM.16.M88.4 R60, [R216+0x1800] ;  /* 0x00180000d83c783b */ /* 0x000fee0000000200 */
[C---:B------:R-:W-:Y:S01]  /*2c80*/  HMMA.16816.F32 R20, R44.reuse, R42, R20 ;  /* 0x0000002a2c14723c */ /* 0x040fe20000001814 */
[----:B------:R-:W-:Y:S07]  /*2c90*/  LDSM.16.M88.4 R40, [R230+0x2000] ;  /* 0x00200000e628783b */ /* 0x000fee0000000200 */
[C---:B------:R-:W-:Y:S08]  /*2ca0*/  HMMA.16816.F32 R16, R44.reuse, R36, R16 ;  /* 0x000000242c10723c */ /* 0x040ff00000001810 */
[C---:B------:R-:W-:Y:S01]  /*2cb0*/  HMMA.16816.F32 R56, R44.reuse, R28, R8 ;  /* 0x0000001c2c38723c */ /* 0x040fe20000001808 */
[----:B------:R-:W-:Y:S07]  /*2cc0*/  LDSM.16.M88.4 R8, [R229+0xa800] ;  /* 0x00a80000e508783b */ /* 0x000fee0000000200 */
[C---:B------:R-:W-:Y:S01]  /*2cd0*/  HMMA.16816.F32 R80, R44.reuse, R30, R80 ;  /* 0x0000001e2c50723c */ /* 0x040fe20000001850 */
[----:B------:R-:W-:Y:S07]  /*2ce0*/  LDSM.16.M88.4 R28, [R229+0xb000] ;  /* 0x00b00000e51c783b */ /* 0x000fee0000000200 */
[----:B------:R-:W-:Y:S01]  /*2cf0*/  HMMA.16816.F32 R12, R44, R38, R12 ;  /* 0x000000262c0c723c */ /* 0x000fe2000000180c */
[----:B------:R-:W3:Y:S07]  /*2d00*/  LDSM.16.M88.4 R36, [R229+0xa000] ;  /* 0x00a00000e524783b */ /* 0x000eee0000000200 */
[C---:B-1----:R-:W-:Y:S08]  /*2d10*/  HMMA.16816.F32 R24, R76.reuse, R72, R24 ;  /* 0x000000484c18723c */ /* 0x042ff00000001818 */
[C---:B------:R-:W-:Y:S08]  /*2d20*/  HMMA.16816.F32 R20, R76.reuse, R74, R20 ;  /* 0x0000004a4c14723c */ /* 0x040ff00000001814 */
[C---:B--2---:R-:W-:Y:S08]  /*2d30*/  HMMA.16816.F32 R16, R76.reuse, R68, R16 ;  /* 0x000000444c10723c */ /* 0x044ff00000001810 */
[C---:B------:R-:W-:Y:S01]  /*2d40*/  HMMA.16816.F32 R72, R76.reuse, R64, R56 ;  /* 0x000000404c48723c */ /* 0x040fe20000001838 */
[----:B------:R-:W-:Y:S07]  /*2d50*/  LDSM.16.M88.4 R56, [R227+0x2000] ;  /* 0x00200000e338783b */ /* 0x000fee0000000200 */
[----:B------:R-:W-:Y:S01]  /*2d60*/  HMMA.16816.F32 R80, R76, R66, R80 ;  /* 0x000000424c50723c */ /* 0x000fe20000001850 */
[----:B------:R-:W-:Y:S07]  /*2d70*/  LDSM.16.M88.4 R64, [R227+0x3000] ;  /* 0x00300000e340783b */ /* 0x000fee0000000200 */
[C---:B------:R-:W-:Y:S08]  /*2d80*/  HMMA.16816.F32 R52, R44.reuse, R84, R52 ;  /* 0x000000542c34723c */ /* 0x040ff00000001834 */
[----:B------:R-:W-:Y:S01]  /*2d90*/  HMMA.16816.F32 R48, R44, R86, R48 ;  /* 0x000000562c30723c */ /* 0x000fe20000001830 */
[----:B------:R-:W-:Y:S04]  /*2da0*/  LDSM.16.M88.4 R44, [R227+0x2800] ;  /* 0x00280000e32c783b */ /* 0x000fe80000000200 */
[----:B------:R-:W-:Y:S03]  /*2db0*/  LDSM.16.M88.4 R84, [R229+0xb800] ;  /* 0x00b80000e554783b */ /* 0x000fe60000000200 */
[----:B------:R-:W-:Y:S01]  /*2dc0*/  HMMA.16816.F32 R12, R76, R70, R12 ;  /* 0x000000464c0c723c */ /* 0x000fe2000000180c */
[----:B------:R-:W1:Y:S07]  /*2dd0*/  LDSM.16.M88.4 R68, [R228+0x2000] ;  /* 0x00200000e444783b */ /* 0x000e6e0000000200 */
[C---:B---3--:R-:W-:Y:S08]  /*2de0*/  HMMA.16816.F32 R24, R40.reuse, R36, R24 ;  /* 0x000000242818723c */ /* 0x048ff00000001818 */
[C---:B------:R-:W-:Y:S08]  /*2df0*/  HMMA.16816.F32 R16, R40.reuse, R8, R16 ;  /* 0x000000082810723c */ /* 0x040ff00000001810 */
[C---:B------:R-:W-:Y:S08]  /*2e00*/  HMMA.16816.F32 R72, R40.reuse, R28, R72 ;  /* 0x0000001c2848723c */ /* 0x040ff00000001848 */
[----:B------:R-:W-:Y:S01]  /*2e10*/  HMMA.16816.F32 R80, R40, R30, R80 ;  /* 0x0000001e2850723c */ /* 0x000fe20000001850 */
[----:B------:R-:W-:Y:S07]  /*2e20*/  LDSM.16.M88.4 R28, [R223+0xb000] ;  /* 0x00b00000df1c783b */ /* 0x000fee0000000200 */
[C---:B------:R-:W-:Y:S08]  /*2e30*/  HMMA.16816.F32 R52, R76.reuse, R60, R52 ;  /* 0x0000003c4c34723c */ /* 0x040ff00000001834 */
[----:B------:R-:W-:Y:S01]  /*2e40*/  HMMA.16816.F32 R48, R76, R62, R48 ;  /* 0x0000003e4c30723c */ /* 0x000fe20000001830 */
[----:B------:R-:W-:Y:S04]  /*2e50*/  LDSM.16.M88.4 R60, [R226+0x2000] ;  /* 0x00200000e23c783b */ /* 0x000fe80000000200 */
[----:B------:R-:W-:Y:S03]  /*2e60*/  LDSM.16.M88.4 R76, [R227+0x3800] ;  /* 0x00380000e34c783b */ /* 0x000fe60000000200 */
[C---:B------:R-:W-:Y:S01]  /*2e70*/  HMMA.16816.F32 R20, R40.reuse, R38, R20 ;  /* 0x000000262814723c */ /* 0x040fe20000001814 */
[----:B------:R-:W2:Y:S07]  /*2e80*/  LDSM.16.M88.4 R36, [R223+0xa000] ;  /* 0x00a00000df24783b */ /* 0x000eae0000000200 */
[----:B------:R-:W-:Y:S01]  /*2e90*/  HMMA.16816.F32 R12, R40, R10, R12 ;  /* 0x0000000a280c723c */ /* 0x000fe2000000180c */
[----:B------:R-:W3:Y:S07]  /*2ea0*/  LDSM.16.M88.4 R8, [R223+0xa800] ;  /* 0x00a80000df08783b */ /* 0x000eee0000000200 */
[C---:B-1----:R-:W-:Y:S08]  /*2eb0*/  HMMA.16816.F32 R24, R68.reuse, R56, R24 ;  /* 0x000000384418723c */ /* 0x042ff00000001818 */
        /* <DEDUP_REMOVED lines=9> */
[----:B------:R-:W-:Y:S07]  /*2f50*/  LDSM.16.M88.4 R56, [R225+0x2000] ;  /* 0x00200000e138783b */ /* 0x000fee0000000200 */
[----:B------:R-:W-:Y:S01]  /*2f60*/  HMMA.16816.F32 R12, R68, R46, R12 ;  /* 0x0000002e440c723c */ /* 0x000fe2000000180c */
[----:B------:R-:W1:Y:S07]  /*2f70*/  LDSM.16.M88.4 R44, [R216+0x2000] ;  /* 0x00200000d82c783b */ /* 0x000e6e0000000200 */
[C---:B--2---:R-:W-:Y:S08]  /*2f80*/  HMMA.16816.F32 R24, R60.reuse, R36, R24 ;  /* 0x000000243c18723c */ /* 0x044ff00000001818 */
[C---:B---3--:R-:W-:Y:S08]  /*2f90*/  HMMA.16816.F32 R16, R60.reuse, R8, R16 ;  /* 0x000000083c10723c */ /* 0x048ff00000001810 */
        /* <DEDUP_REMOVED lines=21> */
[----:B------:R-:W1:Y:S07]  /*30f0*/  LDSM.16.M88.4 R44, [R227+0x4000] ;  /* 0x00400000e32c783b */ /* 0x000e6e0000000200 */
[----:B------:R-:W-:Y:S01]  /*3100*/  HMMA.16816.F32 R12, R56, R42, R12 ;  /* 0x0000002a380c723c */ /* 0x000fe2000000180c */
[----:B------:R-:W4:Y:S07]  /*3110*/  LDSM.16.M88.4 R40, [R227+0x4800] ;  /* 0x00480000e328783b */ /* 0x000f2e0000000200 */
        /* <DEDUP_REMOVED lines=14> */
[C---:B----4-:R-:W-:Y:S08]  /*3200*/  HMMA.16816.F32 R16, R60.reuse, R40, R16 ;  /* 0x000000283c10723c */ /* 0x050ff00000001810 */
        /* <DEDUP_REMOVED lines=49> */
[----:B------:R-:W2:Y:S07]  /*3520*/  LDSM.16.M88.4 R8, [R226+0x6000] ;  /* 0x00600000e208783b */ /* 0x000eae0000000200 */
[C---:B-1----:R-:W-:Y:S08]  /*3530*/  HMMA.16816.F32 R24, R56.reuse, R44, R24 ;  /* 0x0000002c3818723c */ /* 0x042ff00000001818 */
[C---:B----4-:R-:W-:Y:S08]  /*3540*/  HMMA.16816.F32 R16, R56.reuse, R40, R16 ;  /* 0x000000283810723c */ /* 0x050ff00000001810 */
[C---:B------:R-:W-:Y:S08]  /*3550*/  HMMA.16816.F32 R72, R56.reuse, R64, R72 ;  /* 0x000000403848723c */ /* 0x040ff00000001848 */
[----:B------:R-:W-:Y:S08]  /*3560*/  HMMA.16816.F32 R80, R56, R66, R80 ;  /* 0x000000423850723c */ /* 0x000ff00000001850 */
[C---:B------:R-:W-:Y:S08]  /*3570*/  HMMA.16816.F32 R52, R60.reuse, R84, R52 ;  /* 0x000000543c34723c */ /* 0x040ff00000001834 */
[----:B------:R-:W-:Y:S01]  /*3580*/  HMMA.16816.F32 R48, R60, R86, R48 ;  /* 0x000000563c30723c */ /* 0x000fe20000001830 */
[----:B------:R-:W-:Y:S07]  /*3590*/  LDSM.16.M88.4 R60, [R216+0x6000] ;  /* 0x00600000d83c783b */ /* 0x000fee0000000200 */
[C---:B------:R-:W-:Y:S01]  /*35a0*/  HMMA.16816.F32 R40, R56.reuse, R42, R12 ;  /* 0x0000002a3828723c */ /* 0x040fe2000000180c */
[----:B------:R-:W1:Y:S07]  /*35b0*/  LDSM.16.M88.4 R12, [R225+0x6000] ;  /* 0x00600000e10c783b */ /* 0x000e6e0000000200 */
[----:B------:R-:W-:Y:S01]  /*35c0*/  HMMA.16816.F32 R20, R56, R46, R20 ;  /* 0x0000002e3814723c */ /* 0x000fe20000001814 */
[----:B------:R-:W3:Y:S07]  /*35d0*/  LDSM.16.M88.4 R44, [R223+0xf800] ;  /* 0x00f80000df2c783b */ /* 0x000eee0000000200 */
[C---:B--2---:R-:W-:Y:S07]  /*35e0*/  HMMA.16816.F32 R24, R8.reuse, R36, R24 ;  /* 0x000000240818723c */ /* 0x044fee0000001818 */
[----:B------:R-:W-:Y:S01]  /*35f0*/  SHF.R.S32.HI R37, RZ, 0x1f, R0 ;  /* 0x0000001fff257819 */ /* 0x000fe20000011400 */
[----:B------:R-:W-:Y:S01]  /*3600*/  HMMA.16816.F32 R72, R8, R28, R72 ;  /* 0x0000001c0848723c */ /* 0x000fe20000001848 */
[----:B------:R-:W-:-:S02]  /*3610*/  IADD3 R36, R6, 0x1, -R92 ;  /* 0x0000000106247810 */ /* 0x000fc40007ffe85c */
[----:B------:R-:W-:-:S04]  /*3620*/  LEA.HI R0, R37, R0, RZ, 0x2 ;  /* 0x0000000025007211 */ /* 0x000fc800078f10ff */
[----:B------:R-:W-:Y:S01]  /*3630*/  SHF.R.S32.HI R37, RZ, 0x2, R0 ;  /* 0x00000002ff257819 */ /* 0x000fe20000011400 */
[----:B------:R-:W-:Y:S01]  /*3640*/  HMMA.16816.F32 R80, R8, R30, R80 ;  /* 0x0000001e0850723c */ /* 0x000fe20000001850 */
[----:B------:R-:W2:Y:S03]  /*3650*/  LDSM.16.M88.4 R28, [R216+0x6800] ;  /* 0x00680000d81c783b */ /* 0x000ea60000000200 */
[----:B------:R-:W-:Y:S01]  /*3660*/  IMAD.IADD R0, R37, 0x1, R90 ;  /* 0x0000000125007824 */ /* 0x000fe200078e025a */
[----:B------:R-:W-:-:S03]  /*3670*/  IADD3 R37, R36, c[0x0][0x2e8], RZ ;  /* 0x0000ba0024257a10 */ /* 0x000fc60007ffe0ff */
[----:B------:R-:W-:Y:S01]  /*3680*/  HMMA.16816.F32 R52, R56, R68, R52 ;  /* 0x000000443834723c */ /* 0x000fe20000001834 */
[C---:B------:R-:W-:Y:S01]  /*3690*/  IADD3 R242, R0.reuse, 0x8, RZ ;  /* 0x0000000800f27810 */ /* 0x040fe20007ffe0ff */
[----:B------:R-:W-:-:S04]  /*36a0*/  IMAD.IADD R243, R0, 0x1, R37 ;  /* 0x0000000100f37824 */ /* 0x000fc800078e0225 */
[----:B------:R-:W-:Y:S01]  /*36b0*/  IMAD.IADD R37, R37, 0x1, R242 ;  /* 0x0000000125257824 */ /* 0x000fe200078e02f2 */
[-C--:B------:R-:W-:Y:S01]  /*36c0*/  IMNMX R243, R243, R6.reuse, PT ;  /* 0x00000006f3f37217 */ /* 0x080fe20003800200 */
[----:B------:R-:W-:Y:S03]  /*36d0*/  HMMA.16816.F32 R20, R8, R38, R20 ;  /* 0x000000260814723c */ /* 0x000fe60000001814 */
[----:B------:R-:W-:-:S04]  /*36e0*/  IMNMX R238, R37, R6, PT ;  /* 0x0000000625ee7217 */ /* 0x000fc80003800200 */
[----:B------:R-:W-:Y:S01]  /*36f0*/  IADD3 R39, R6, -c[0x0][0x2e4], -R92 ;  /* 0x8000b90006277a10 */ /* 0x000fe20007ffe85c */
[----:B------:R-:W-:Y:S04]  /*3700*/  HMMA.16816.F32 R40, R8, R78, R40 ;  /* 0x0000004e0828723c */ /* 0x000fe80000001828 */
[----:B------:R-:W-:Y:S01]  /*3710*/  IMAD.IADD R244, R0, 0x1, R39 ;  /* 0x0000000100f47824 */ /* 0x000fe200078e0227 */
[----:B------:R-:W-:Y:S01]  /*3720*/  LOP3.LUT R0, R4, R89, RZ, 0xfc, !PT ;  /* 0x0000005904007212 */ /* 0x000fe200078efcff */
[----:B------:R-:W-:Y:S02]  /*3730*/  IMAD.IADD R242, R39, 0x1, R242 ;  /* 0x0000000127f27824 */ /* 0x000fe400078e02f2 */
[----:B-1----:R-:W-:Y:S01]  /*3740*/  HMMA.16816.F32 R24, R12, R60, R24 ;  /* 0x0000003c0c18723c */ /* 0x002fe20000001818 */
[----:B------:R-:W1:Y:S01]  /*3750*/  LDSM.16.M88.4 R36, [R216+0x7000] ;  /* 0x00700000d824783b */ /* 0x000e620000000200 */
[----:B------:R-:W-:-:S02]  /*3760*/  IMNMX R244, RZ, R244, !PT ;  /* 0x000000f4fff47217 */ /* 0x000fc40007800200 */
[----:B------:R-:W-:-:S04]  /*3770*/  IMNMX R242, RZ, R242, !PT ;  /* 0x000000f2fff27217 */ /* 0x000fc80007800200 */
[----:B------:R-:W-:Y:S08]  /*3780*/  HMMA.16816.F32 R16, R8, R76, R16 ;  /* 0x0000004c0810723c */ /* 0x000ff00000001810 */
[----:B------:R-:W-:Y:S07]  /*3790*/  HMMA.16816.F32 R48, R56, R70, R48 ;  /* 0x000000463830723c */ /* 0x000fee0000001830 */
[----:B------:R-:W-:Y:S01]  /*37a0*/  IMAD.IADD R59, R3, 0x1, R246 ;  /* 0x00000001033b7824 */ /* 0x000fe200078e02f6 */
[----:B---3--:R-:W-:Y:S04]  /*37b0*/  HMMA.16816.F32 R52, R8, R44, R52 ;  /* 0x0000002c0834723c */ /* 0x008fe80000001834 */
[----:B------:R-:W-:-:S02]  /*37c0*/  ISETP.GE.AND P0, PT, R59, R243, PT ;  /* 0x000000f33b00720c */ /* 0x000fc40003f06270 */
[C---:B------:R-:W-:Y:S02]  /*37d0*/  ISETP.GE.AND P1, PT, R59.reuse, R238, PT ;  /* 0x000000ee3b00720c */ /* 0x040fe40003f26270 */
[C---:B------:R-:W-:Y:S01]  /*37e0*/  IADD3 R45, R59.reuse, 0x1, RZ ;  /* 0x000000013b2d7810 */ /* 0x040fe20007ffe0ff */
[C---:B------:R-:W-:Y:S01]  /*37f0*/  HMMA.16816.F32 R20, R12.reuse, R62, R20 ;  /* 0x0000003e0c14723c */ /* 0x040fe20000001814 */
[----:B------:R-:W-:Y:S02]  /*3800*/  ISETP.LT.OR P0, PT, R59, R244, P0 ;  /* 0x000000f43b00720c */ /* 0x000fe40000701670 */
[C---:B------:R-:W-:Y:S02]  /*3810*/  ISETP.GE.AND P5, PT, R45.reuse, R243, PT ;  /* 0x000000f32d00720c */ /* 0x040fe40003fa6270 */
[C---:B------:R-:W-:Y:S02]  /*3820*/  ISETP.GE.AND P2, PT, R45.reuse, R238, PT ;  /* 0x000000ee2d00720c */ /* 0x040fe40003f46270 */
[C---:B------:R-:W-:Y:S01]  /*3830*/  ISETP.LT.OR P5, PT, R45.reuse, R244, P5 ;  /* 0x000000f42d00720c */ /* 0x040fe20002fa1670 */
[----:B--2---:R-:W-:Y:S01]  /*3840*/  HMMA.16816.F32 R40, R12, R30, R40 ;  /* 0x0000001e0c28723c */ /* 0x004fe20000001828 */
[----:B------:R-:W-:-:S02]  /*3850*/  ISETP.LT.OR P2, PT, R45, R242, P2 ;  /* 0x000000f22d00720c */ /* 0x000fc40001741670 */
[----:B------:R-:W-:Y:S02]  /*3860*/  ISETP.LT.OR P1, PT, R59, R242, P1 ;  /* 0x000000f23b00720c */ /* 0x000fe40000f21670 */
[----:B------:R-:W-:Y:S02]  /*3870*/  FSEL R44, R24, -INF , !P0 ;  /* 0xff800000182c7808 */ /* 0x000fe40004000000 */
[----:B------:R-:W-:Y:S01]  /*3880*/  FSEL R45, R26, -INF , !P1 ;  /* 0xff8000001a2d7808 */ /* 0x000fe20004800000 */
[----:B------:R-:W-:Y:S01]  /*3890*/  HMMA.16816.F32 R16, R12, R28, R16 ;  /* 0x0000001c0c10723c */ /* 0x000fe20000001810 */
[----:B------:R-:W-:Y:S02]  /*38a0*/  FSEL R30, R25, -INF , !P5 ;  /* 0xff800000191e7808 */ /* 0x000fe40006800000 */
[----:B------:R-:W-:Y:S02]  /*38b0*/  FSEL R56, R27, -INF , !P2 ;  /* 0xff8000001b387808 */ /* 0x000fe40005000000 */
[----:B------:R-:W2:Y:S01]  /*38c0*/  LDSM.16.M88.4 R24, [R216+0x7800] ;  /* 0x00780000d818783b */ /* 0x000ea20000000200 */
[----:B------:R-:W-:Y:S01]  /*38d0*/  IADD3 R57, R59, 0x8, RZ ;  /* 0x000000083b397810 */ /* 0x000fe20007ffe0ff */
[----:B------:R-:W-:-:S04]  /*38e0*/  DEPBAR.LE SB0, 0x0 ;  /* 0x000080000000791a */ /* 0x000fc80000000000 */
[----:B------:R-:W-:Y:S01]  /*38f0*/  IADD3 R29, R59, 0x9, RZ ;  /* 0x000000093b1d7810 */ /* 0x000fe20007ffe0ff */
[----:B-1----:R-:W-:Y:S01]  /*3900*/  HMMA.16816.F32 R72, R12, R36, R72 ;  /* 0x000000240c48723c */ /* 0x002fe20000001848 */
[-C--:B------:R-:W-:Y:S02]  /*3910*/  ISETP.GE.AND P4, PT, R57, R243.reuse, PT ;  /* 0x000000f33900720c */ /* 0x080fe40003f86270 */
[----:B------:R-:W-:Y:S02]  /*3920*/  ISETP.GE.AND P6, PT, R29, R243, PT ;  /* 0x000000f31d00720c */ /* 0x000fe40003fc6270 */
[-C--:B------:R-:W-:Y:S02]  /*3930*/  ISETP.GE.AND P0, PT, R57, R238.reuse, PT ;  /* 0x000000ee3900720c */ /* 0x080fe40003f06270 */
[----:B------:R-:W-:Y:S01]  /*3940*/  ISETP.GE.AND P1, PT, R29, R238, PT ;  /* 0x000000ee1d00720c */ /* 0x000fe20003f26270 */
[----:B------:R-:W-:Y:S01]  /*3950*/  HMMA.16816.F32 R48, R8, R46, R48 ;  /* 0x0000002e0830723c */ /* 0x000fe20000001830 */
[----:B------:R-:W-:-:S02]  /*3960*/  ISETP.LT.OR P4, PT, R57, R244, P4 ;  /* 0x000000f43900720c */ /* 0x000fc40002781670 */
[----:B------:R-:W-:Y:S02]  /*3970*/  ISETP.LT.OR P0, PT, R57, R242, P0 ;  /* 0x000000f23900720c */ /* 0x000fe40000701670 */
[C---:B------:R-:W-:Y:S02]  /*3980*/  ISETP.LT.OR P6, PT, R29.reuse, R244, P6 ;  /* 0x000000f41d00720c */ /* 0x040fe400037c1670 */
[----:B------:R-:W-:Y:S01]  /*3990*/  ISETP.LT.OR P1, PT, R29, R242, P1 ;  /* 0x000000f21d00720c */ /* 0x000fe20000f21670 */
[----:B------:R-:W-:Y:S01]  /*39a0*/  HMMA.16816.F32 R80, R12, R38, R80 ;  /* 0x000000260c50723c */ /* 0x000fe20000001850 */
[C---:B------:R-:W-:Y:S02]  /*39b0*/  IADD3 R31, R59.reuse, 0x10, RZ ;  /* 0x000000103b1f7810 */ /* 0x040fe40007ffe0ff */
[----:B------:R-:W-:Y:S02]  /*39c0*/  IADD3 R29, R59, 0x11, RZ ;  /* 0x000000113b1d7810 */ /* 0x000fe40007ffe0ff */
[----:B------:R-:W-:-:S02]  /*39d0*/  FSEL R20, R20, -INF , !P4 ;  /* 0xff80000014147808 */ /* 0x000fc40006000000 */
[----:B------:R-:W-:Y:S02]  /*39e0*/  FSEL R57, R22, -INF , !P0 ;  /* 0xff80000016397808 */ /* 0x000fe40004000000 */
[-C--:B------:R-:W-:Y:S02]  /*39f0*/  ISETP.GE.AND P2, PT, R31, R243.reuse, PT ;  /* 0x000000f31f00720c */ /* 0x080fe40003f46270 */
[----:B------:R-:W-:Y:S02]  /*3a00*/  ISETP.GE.AND P5, PT, R29, R243, PT ;  /* 0x000000f31d00720c */ /* 0x000fe40003fa6270 */
[-C--:B------:R-:W-:Y:S02]  /*3a10*/  ISETP.GE.AND P4, PT, R31, R238.reuse, PT ;  /* 0x000000ee1f00720c */ /* 0x080fe40003f86270 */
[----:B------:R-:W-:Y:S02]  /*3a20*/  ISETP.GE.AND P0, PT, R29, R238, PT ;  /* 0x000000ee1d00720c */ /* 0x000fe40003f06270 */
[C---:B------:R-:W-:Y:S01]  /*3a30*/  ISETP.LT.OR P2, PT, R31.reuse, R244, P2 ;  /* 0x000000f41f00720c */ /* 0x040fe20001741670 */
[----:B--2---:R-:W-:Y:S01]  /*3a40*/  HMMA.16816.F32 R52, R12, R24, R52 ;  /* 0x000000180c34723c */ /* 0x004fe20000001834 */
[----:B------:R-:W-:-:S02]  /*3a50*/  ISETP.LT.OR P4, PT, R31, R242, P4 ;  /* 0x000000f21f00720c */ /* 0x000fc40002781670 */
[C---:B------:R-:W-:Y:S02]  /*3a60*/  ISETP.LT.OR P5, PT, R29.reuse, R244, P5 ;  /* 0x000000f41d00720c */ /* 0x040fe40002fa1670 */
[----:B------:R-:W-:Y:S02]  /*3a70*/  ISETP.LT.OR P0, PT, R29, R242, P0 ;  /* 0x000000f21d00720c */ /* 0x000fe40000701670 */
[C---:B------:R-:W-:Y:S01]  /*3a80*/  IADD3 R31, R59.reuse, 0x18, RZ ;  /* 0x000000183b1f7810 */ /* 0x040fe20007ffe0ff */
[----:B------:R-:W-:Y:S01]  /*3a90*/  HMMA.16816.F32 R48, R12, R26, R48 ;  /* 0x0000001a0c30723c */ /* 0x000fe20000001830 */
[----:B------:R-:W-:Y:S02]  /*3aa0*/  IADD3 R29, R59, 0x19, RZ ;  /* 0x000000193b1d7810 */ /* 0x000fe40007ffe0ff */
[----:B------:R-:W-:Y:S02]  /*3ab0*/  FSEL R37, R23, -INF , !P1 ;  /* 0xff80000017257808 */ /* 0x000fe40004800000 */
[----:B------:R-:W-:-:S02]  /*3ac0*/  FSEL R22, R21, -INF , !P6 ;  /* 0xff80000015167808 */ /* 0x000fc40007000000 */
[----:B------:R-:W-:Y:S02]  /*3ad0*/  FSEL R23, R18, -INF , !P4 ;  /* 0xff80000012177808 */ /* 0x000fe40006000000 */
[-C--:B------:R-:W-:Y:S02]  /*3ae0*/  ISETP.GE.AND P1, PT, R31, R243.reuse, PT ;  /* 0x000000f31f00720c */ /* 0x080fe40003f26270 */
[C---:B------:R-:W-:Y:S02]  /*3af0*/  ISETP.GE.AND P6, PT, R29.reuse, R243, PT ;  /* 0x000000f31d00720c */ /* 0x040fe40003fc6270 */
[-C--:B------:R-:W-:Y:S02]  /*3b00*/  ISETP.GE.AND P4, PT, R29, R238.reuse, PT ;  /* 0x000000ee1d00720c */ /* 0x080fe40003f86270 */
[----:B------:R-:W-:Y:S02]  /*3b10*/  FSEL R6, R16, -INF , !P2 ;  /* 0xff80000010067808 */ /* 0x000fe40005000000 */
[----:B------:R-:W-:-:S02]  /*3b20*/  ISETP.GE.AND P2, PT, R31, R238, PT ;  /* 0x000000ee1f00720c */ /* 0x000fc40003f46270 */
[-C--:B------:R-:W-:Y:S02]  /*3b30*/  ISETP.LT.OR P1, PT, R31, R244.reuse, P1 ;  /* 0x000000f41f00720c */ /* 0x080fe40000f21670 */
[C---:B------:R-:W-:Y:S02]  /*3b40*/  ISETP.LT.OR P6, PT, R29.reuse, R244, P6 ;  /* 0x000000f41d00720c */ /* 0x040fe400037c1670 */
[-C--:B------:R-:W-:Y:S02]  /*3b50*/  ISETP.LT.OR P4, PT, R29, R242.reuse, P4 ;  /* 0x000000f21d00720c */ /* 0x080fe40002781670 */
[----:B------:R-:W-:Y:S02]  /*3b60*/  IADD3 R29, R59, 0x20, RZ ;  /* 0x000000203b1d7810 */ /* 0x000fe40007ffe0ff */
[----:B------:R-:W-:Y:S02]  /*3b70*/  ISETP.LT.OR P2, PT, R31, R242, P2 ;  /* 0x000000f21f00720c */ /* 0x000fe40001741670 */
[----:B------:R-:W-:-:S02]  /*3b80*/  FSEL R19, R19, -INF , !P0 ;  /* 0xff80000013137808 */ /* 0x000fc40004000000 */
[----:B------:R-:W-:Y:S02]  /*3b90*/  FSEL R16, R40, -INF , !P1 ;  /* 0xff80000028107808 */ /* 0x000fe40004800000 */
[----:B------:R-:W-:Y:S01]  /*3ba0*/  IADD3 R21, R59, 0x21, RZ ;  /* 0x000000213b157810 */ /* 0x000fe20007ffe0ff */
[----:B------:R-:W-:Y:S01]  /*3bb0*/  BAR.SYNC.DEFER_BLOCKING 0x0 ;  /* 0x0000000000007b1d */ /* 0x000fe20000010000 */
[C---:B------:R-:W-:Y:S02]  /*3bc0*/  ISETP.GE.AND P0, PT, R29.reuse, R243, PT ;  /* 0x000000f31d00720c */ /* 0x040fe40003f06270 */
[----:B------:R-:W-:Y:S02]  /*3bd0*/  ISETP.GE.AND P1, PT, R29, R238, PT ;  /* 0x000000ee1d00720c */ /* 0x000fe40003f26270 */
[----:B------:R-:W-:Y:S02]  /*3be0*/  FSEL R4, R17, -INF , !P5 ;  /* 0xff80000011047808 */ /* 0x000fe40006800000 */
[----:B------:R-:W-:-:S02]  /*3bf0*/  FSEL R17, R42, -INF , !P2 ;  /* 0xff8000002a117808 */ /* 0x000fc40005000000 */
[C---:B------:R-:W-:Y:S02]  /*3c00*/  ISETP.GE.AND P5, PT, R21.reuse, R243, PT ;  /* 0x000000f31500720c */ /* 0x040fe40003fa6270 */
[----:B------:R-:W-:Y:S02]  /*3c10*/  ISETP.GE.AND P2, PT, R21, R238, PT ;  /* 0x000000ee1500720c */ /* 0x000fe40003f46270 */
[C---:B------:R-:W-:Y:S02]  /*3c20*/  ISETP.LT.OR P0, PT, R29.reuse, R244, P0 ;  /* 0x000000f41d00720c */ /* 0x040fe40000701670 */
[----:B------:R-:W-:Y:S02]  /*3c30*/  ISETP.LT.OR P1, PT, R29, R242, P1 ;  /* 0x000000f21d00720c */ /* 0x000fe40000f21670 */
[C---:B------:R-:W-:Y:S02]  /*3c40*/  IADD3 R11, R59.reuse, 0x28, RZ ;  /* 0x000000283b0b7810 */ /* 0x040fe40007ffe0ff */
[----:B------:R-:W-:-:S02]  /*3c50*/  IADD3 R9, R59, 0x29, RZ ;  /* 0x000000293b097810 */ /* 0x000fc40007ffe0ff */
[C---:B------:R-:W-:Y:S02]  /*3c60*/  ISETP.LT.OR P5, PT, R21.reuse, R244, P5 ;  /* 0x000000f41500720c */ /* 0x040fe40002fa1670 */
[----:B------:R-:W-:Y:S02]  /*3c70*/  ISETP.LT.OR P2, PT, R21, R242, P2 ;  /* 0x000000f21500720c */ /* 0x000fe40001741670 */
[----:B------:R-:W-:Y:S02]  /*3c80*/  FSEL R8, R41, -INF , !P6 ;  /* 0xff80000029087808 */ /* 0x000fe40007000000 */
[----:B------:R-:W-:Y:S02]  /*3c90*/  FSEL R180, R72, -INF , !P0 ;  /* 0xff80000048b47808 */ /* 0x000fe40004000000 */
[----:B------:R-:W-:Y:S02]  /*3ca0*/  FSEL R197, R74, -INF , !P1 ;  /* 0xff8000004ac57808 */ /* 0x000fe40004800000 */
[----:B------:R-:W-:-:S02]  /*3cb0*/  FSEL R21, R43, -INF , !P4 ;  /* 0xff8000002b157808 */ /* 0x000fc40006000000 */
[-C--:B------:R-:W-:Y:S02]  /*3cc0*/  ISETP.GE.AND P6, PT, R9, R243.reuse, PT ;  /* 0x000000f30900720c */ /* 0x080fe40003fc6270 */
[-C--:B------:R-:W-:Y:S02]  /*3cd0*/  ISETP.GE.AND P0, PT, R11, R238.reuse, PT ;  /* 0x000000ee0b00720c */ /* 0x080fe40003f06270 */
[----:B------:R-:W-:Y:S02]  /*3ce0*/  ISETP.GE.AND P1, PT, R9, R238, PT ;  /* 0x000000ee0900720c */ /* 0x000fe40003f26270 */
[C---:B------:R-:W-:Y:S02]  /*3cf0*/  ISETP.GE.AND P4, PT, R11.reuse, R243, PT ;  /* 0x000000f30b00720c */ /* 0x040fe40003f86270 */
[----:B------:R-:W-:Y:S02]  /*3d00*/  ISETP.LT.OR P0, PT, R11, R242, P0 ;  /* 0x000000f20b00720c */ /* 0x000fe40000701670 */
[----:B------:R-:W-:-:S02]  /*3d10*/  ISETP.LT.OR P6, PT, R9, R244, P6 ;  /* 0x000000f40900720c */ /* 0x000fc400037c1670 */
[----:B------:R-:W-:Y:S02]  /*3d20*/  ISETP.LT.OR P1, PT, R9, R242, P1 ;  /* 0x000000f20900720c */ /* 0x000fe40000f21670 */
[----:B------:R-:W-:Y:S02]  /*3d30*/  ISETP.LT.OR P4, PT, R11, R244, P4 ;  /* 0x000000f40b00720c */ /* 0x000fe40002781670 */
[C---:B------:R-:W-:Y:S02]  /*3d40*/  IADD3 R9, R59.reuse, 0x31, RZ ;  /* 0x000000313b097810 */ /* 0x040fe40007ffe0ff */
[----:B------:R-:W-:Y:S02]  /*3d50*/  IADD3 R11, R59, 0x30, RZ ;  /* 0x000000303b0b7810 */ /* 0x000fe40007ffe0ff */
[----:B------:R-:W-:Y:S02]  /*3d60*/  FSEL R187, R75, -INF , !P2 ;  /* 0xff8000004bbb7808 */ /* 0x000fe40005000000 */
[----:B------:R-:W-:-:S02]  /*3d70*/  FSEL R195, R82, -INF , !P0 ;  /* 0xff80000052c37808 */ /* 0x000fc40004000000 */
[----:B------:R-:W-:Y:S02]  /*3d80*/  FSEL R186, R73, -INF , !P5 ;  /* 0xff80000049ba7808 */ /* 0x000fe40006800000 */
[CC--:B------:R-:W-:Y:S02]  /*3d90*/  ISETP.GE.AND P2, PT, R9.reuse, R243.reuse, PT ;  /* 0x000000f30900720c */ /* 0x0c0fe40003f46270 */
[----:B------:R-:W-:Y:S02]  /*3da0*/  FSEL R182, R80, -INF , !P4 ;  /* 0xff80000050b67808 */ /* 0x000fe40006000000 */
[----:B------:R-:W-:Y:S02]  /*3db0*/  ISETP.GE.AND P0, PT, R9, R238, PT ;  /* 0x000000ee0900720c */ /* 0x000fe40003f06270 */
[----:B------:R-:W-:Y:S02]  /*3dc0*/  FSEL R189, R83, -INF , !P1 ;  /* 0xff80000053bd7808 */ /* 0x000fe40004800000 */
[----:B------:R-:W-:-:S02]  /*3dd0*/  ISETP.GE.AND P5, PT, R11, R243, PT ;  /* 0x000000f30b00720c */ /* 0x000fc40003fa6270 */
[----:B------:R-:W-:Y:S02]  /*3de0*/  ISETP.GE.AND P4, PT, R11, R238, PT ;  /* 0x000000ee0b00720c */ /* 0x000fe40003f86270 */
[----:B------:R-:W-:Y:S02]  /*3df0*/  ISETP.GT.AND P1, PT, R237, R232, PT ;  /* 0x000000e8ed00720c */ /* 0x000fe40003f24270 */
[C---:B------:R-:W-:Y:S02]  /*3e00*/  ISETP.LT.OR P2, PT, R9.reuse, R244, P2 ;  /* 0x000000f40900720c */ /* 0x040fe40001741670 */
        /* <DEDUP_REMOVED lines=8> */
[----:B------:R-:W-:-:S02]  /*3e90*/  FSEL R192, R53, -INF , !P2 ;  /* 0xff80000035c07808 */ /* 0x000fc40005000000 */
[-C--:B------:R-:W-:Y:S02]  /*3ea0*/  ISETP.GE.AND P6, PT, R9, R243.reuse, PT ;  /* 0x000000f30900720c */ /* 0x080fe40003fc6270 */
[----:B------:R-:W-:Y:S02]  /*3eb0*/  ISETP.GE.AND P5, PT, R59, R243, PT ;  /* 0x000000f33b00720c */ /* 0x000fe40003fa6270 */
[-C--:B------:R-:W-:Y:S02]  /*3ec0*/  ISETP.GE.AND P4, PT, R9, R238.reuse, PT ;  /* 0x000000ee0900720c */ /* 0x080fe40003f86270 */
[----:B------:R-:W-:Y:S02]  /*3ed0*/  ISETP.GE.AND P2, PT, R59, R238, PT ;  /* 0x000000ee3b00720c */ /* 0x000fe40003f46270 */
[----:B------:R-:W-:Y:S02]  /*3ee0*/  FSEL R31, R55, -INF , !P0 ;  /* 0xff800000371f7808 */ /* 0x000fe40004000000 */
[----:B------:R-:W-:-:S02]  /*3ef0*/  ISETP.LT.OR P6, PT, R9, R244, P6 ;  /* 0x000000f40900720c */ /* 0x000fc400037c1670 */
[----:B------:R-:W-:Y:S02]  /*3f00*/  ISETP.LT.OR P4, PT, R9, R242, P4 ;  /* 0x000000f20900720c */ /* 0x000fe40002781670 */
[C---:B------:R-:W-:Y:S02]  /*3f10*/  ISETP.LT.OR P5, PT, R59.reuse, R244, P5 ;  /* 0x000000f43b00720c */ /* 0x040fe40002fa1670 */
[----:B------:R-:W-:Y:S02]  /*3f20*/  ISETP.LT.OR P2, PT, R59, R242, P2 ;  /* 0x000000f23b00720c */ /* 0x000fe40001741670 */
[----:B------:R-:W-:Y:S02]  /*3f30*/  @!P1 LEA R248, P0, R2, c[0x0][0x168], 0x1 ;  /* 0x00005a0002f89a11 */ /* 0x000fe400078008ff */
[----:B------:R-:W-:Y:S02]  /*3f40*/  FSEL R190, R48, -INF , !P6 ;  /* 0xff80000030be7808 */ /* 0x000fe40007000000 */
[----:B------:R-:W-:-:S02]  /*3f50*/  FSEL R29, R50, -INF , !P4 ;  /* 0xff800000321d7808 */ /* 0x000fc40006000000 */
[----:B------:R-:W-:Y:S02]  /*3f60*/  FSEL R188, R49, -INF , !P5 ;  /* 0xff80000031bc7808 */ /* 0x000fe40006800000 */
[----:B------:R-:W-:Y:S02]  /*3f70*/  FSEL R28, R51, -INF , !P2 ;  /* 0xff800000331c7808 */ /* 0x000fe40005000000 */
[----:B------:R-:W-:Y:S01]  /*3f80*/  @!P1 LEA.HI.X R249, R2, c[0x0][0x16c], R165, 0x1, P0 ;  /* 0x00005b0002f99a11 */ /* 0x000fe200000f0ca5 */
[----:B------:R-:W-:Y:S05]  /*3f90*/  @!P1 BRA `(.L_x_7458) ;  /* 0x0000060000009947 */ /* 0x000fea0003800000 */
[----:B------:R-:W-:Y:S05]  /*3fa0*/  @!P3 BRA `(.L_x_7459) ;  /* 0x000003900000b947 */ /* 0x000fea0003800000 */
[----:B------:R-:W1:Y:S01]  /*3fb0*/  I2F.RP R9, UR6 ;  /* 0x0000000600097d06 */ /* 0x000e620008209400 */
[----:B------:R-:W-:Y:S02]  /*3fc0*/  IADD3 R14, R3, -0x40, RZ ;  /* 0xffffffc0030e7810 */ /* 0x000fe40007ffe0ff */
[----:B------:R-:W-:Y:S02]  /*3fd0*/  IABS R12, R3 ;  /* 0x00000003000c7213 */ /* 0x000fe40000000000 */
[----:B------:R-:W-:-:S02]  /*3fe0*/  IABS R10, R14 ;  /* 0x0000000e000a7213 */ /* 0x000fc40000000000 */
        /* <DEDUP_REMOVED lines=13> */
[----:B------:R-:W-:Y:S02]  /*40c0*/  IMAD.MOV R9, RZ, RZ, -R13 ;  /* 0x000000ffff097224 */ /* 0x000fe400078e0a0d */
[----:B------:R-:W-:Y:S02]  /*40d0*/  IMAD.MOV R11, RZ, RZ, -R15 ;  /* 0x000000ffff0b7224 */ /* 0x000fe400078e0a0f */
        /* <DEDUP_REMOVED lines=10> */
[----:B------:R-:W-:Y:S02]  /*4180*/  ISETP.NE.AND P1, PT, RZ, c[0x0][0x2d0], PT ;  /* 0x0000b400ff007a0c */ /* 0x000fe40003f25270 */
[----:B------:R-:W-:-:S03]  /*4190*/  LOP3.LUT R9, RZ, c[0x0][0x2d0], RZ, 0x33, !PT ;  /* 0x0000b400ff097a12 */ /* 0x000fc600078e33ff */
        /* <DEDUP_REMOVED lines=10> */
[----:B------:R-:W-:Y:S01]  /*4240*/  MOV R10, 0x40 ;  /* 0x00000040000a7802 */ /* 0x000fe20000000f00 */
[----:B------:R-:W-:-:S04]  /*4250*/  IMAD.IADD R3, R3, 0x1, -R9 ;  /* 0x0000000103037824 */ /* 0x000fc800078e0a09 */
[----:B------:R-:W-:-:S05]  /*4260*/  IMAD R10, R3, c[0x0][0x2d0], -R10 ;  /* 0x0000b400030a7a24 */ /* 0x000fca00078e0a0a */
[----:B------:R-:W-:-:S05]  /*4270*/  SHF.R.S32.HI R3, RZ, 0x1f, R10 ;  /* 0x0000001fff037819 */ /* 0x000fca000001140a */
[----:B------:R-:W-:-:S04]  /*4280*/  IMAD R3, R3, c[0x0][0x198], RZ ;  /* 0x0000660003037a24 */ /* 0x000fc800078e02ff */
[C---:B------:R-:W-:Y:S02]  /*4290*/  IMAD R3, R10.reuse, c[0x0][0x19c], R3 ;  /* 0x000067000a037a24 */ /* 0x040fe400078e0203 */
[----:B--2---:R-:W-:Y:S02]  /*42a0*/  IMAD.IADD R11, R11, 0x1, -R12 ;  /* 0x000000010b0b7824 */ /* 0x004fe400078e0a0c */
[----:B------:R-:W-:-:S03]  /*42b0*/  IMAD.WIDE.U32 R12, R10, c[0x0][0x198], RZ ;  /* 0x000066000a0c7a25 */ /* 0x000fc600078e00ff */
[----:B------:R-:W-:Y:S01]  /*42c0*/  SHF.R.S32.HI R9, RZ, 0x1f, R11 ;  /* 0x0000001fff097819 */ /* 0x000fe2000001140b */
[----:B------:R-:W-:-:S04]  /*42d0*/  IMAD.IADD R13, R13, 0x1, R3 ;  /* 0x000000010d0d7824 */ /* 0x000fc800078e0203 */
[----:B------:R-:W-:Y:S02]  /*42e0*/  IMAD R10, R9, c[0x0][0x180], RZ ;  /* 0x00006000090a7a24 */ /* 0x000fe400078e02ff */
[----:B------:R-:W-:-:S04]  /*42f0*/  IMAD.WIDE.U32 R12, R11, c[0x0][0x180], R12 ;  /* 0x000060000b0c7a25 */ /* 0x000fc800078e000c */
[----:B------:R-:W-:Y:S02]  /*4300*/  IMAD R10, R11, c[0x0][0x184], R10 ;  /* 0x000061000b0a7a24 */ /* 0x000fe400078e020a */
[----:B------:R-:W-:-:S03]  /*4310*/  IMAD.MOV.U32 R3, RZ, RZ, R12 ;  /* 0x000000ffff037224 */ /* 0x000fc600078e000c */
[----:B------:R-:W-:Y:S01]  /*4320*/  IADD3 R10, R13, R10, RZ ;  /* 0x0000000a0d0a7210 */ /* 0x000fe20007ffe0ff */
[----:B------:R-:W-:Y:S05]  /*4330*/  BRA `(.L_x_7460) ;  /* 0x0000004000007947 */ /* 0x000fea0003800000 */
.L_x_7459:
[----:B------:R-:W-:-:S04]  /*4340*/  ULEA UR4, -UR8, URZ, 0x6 ;  /* 0x0000003f08047291 */ /* 0x000fc8000f8e313f */
[----:B------:R-:W-:Y:S02]  /*4350*/  USHF.R.S32.HI UR5, URZ, 0x1f, UR4 ;  /* 0x0000001f3f057899 */ /* 0x000fe40008011404 */
[----:B------:R-:W-:-:S04]  /*4360*/  MOV R3, UR4 ;  /* 0x0000000400037c02 */ /* 0x000fc80008000f00 */
[----:B------:R-:W-:Y:S02]  /*4370*/  MOV R10, UR5 ;  /* 0x00000005000a7c02 */ /* 0x000fe40008000f00 */
.L_x_7460:
        /* <DEDUP_REMOVED lines=34> */
.L_x_7458:
        /* <DEDUP_REMOVED lines=32> */
[----:B------:R-:W-:-:S02]  /*47a0*/  ISETP.GT.AND P4, PT, R237, R232, PT ;  /* 0x000000e8ed00720c */ /* 0x000fc40003f84270 */
        /* <DEDUP_REMOVED lines=20> */
[----:B------:R-:W-:Y:S01]  /*48f0*/  FMUL.FTZ R193, R164, c[0x0][0x23c] ;  /* 0x00008f00a4c17a20 */ /* 0x000fe20000410000 */
[----:B--2---:R-:W-:Y:S01]  /*4900*/  FMNMX.FTZ R3, R10, R3, !PT ;  /* 0x000000030a037209 */ /* 0x004fe20007810000 */
[----:B------:R-:W-:Y:S03]  /*4910*/  LDSM.16.MT88.4 R96, [R220+0x14000] ;  /* 0x01400000dc60783b */ /* 0x000fe60000004200 */
[----:B------:R-:W-:Y:S01]  /*4920*/  FSEL R193, R193, RZ, P0 ;  /* 0x000000ffc1c17208 */ /* 0x000fe20000000000 */
[----:B------:R-:W-:Y:S01]  /*4930*/  LDSM.16.MT88.4 R104, [R224+0x16000] ;  /* 0x01600000e068783b */ /* 0x000fe20000004200 */
[----:B------:R-:W-:-:S03]  /*4940*/  FSETP.NEU.FTZ.AND P0, PT, R3, -INF , PT ;  /* 0xff8000000300780b */ /* 0x000fc60003f1d000 */
[--C-:B------:R-:W-:Y:S01]  /*4950*/  FFMA.FTZ R176, R30, c[0x0][0x23c], -R193.reuse ;  /* 0x00008f001eb07a23 */ /* 0x100fe200000108c1 */
[----:B------:R-:W-:Y:S01]  /*4960*/  LDSM.16.MT88.4 R112, [R222+0x16000] ;  /* 0x01600000de70783b */ /* 0x000fe20000004200 */
[----:B------:R-:W-:Y:S02]  /*4970*/  FMUL.FTZ R30, R3, c[0x0][0x23c] ;  /* 0x00008f00031e7a20 */ /* 0x000fe40000410000 */
[--C-:B------:R-:W-:Y:S01]  /*4980*/  FFMA.FTZ R177, R44, c[0x0][0x23c], -R193.reuse ;  /* 0x00008f002cb17a23 */ /* 0x100fe200000108c1 */
[----:B------:R-:W-:Y:S01]  /*4990*/  LDSM.16.MT88.4 R120, [R221+0x16000] ;  /* 0x01600000dd78783b */ /* 0x000fe20000004200 */
[--C-:B------:R-:W-:Y:S01]  /*49a0*/  FFMA.FTZ R174, R20, c[0x0][0x23c], -R193.reuse ;  /* 0x00008f0014ae7a23 */ /* 0x100fe200000108c1 */
[----:B------:R-:W-:Y:S01]  /*49b0*/  FSEL R30, R30, RZ, P0 ;  /* 0x000000ff1e1e7208 */ /* 0x000fe20000000000 */
        /* <DEDUP_REMOVED lines=13> */
[----:B------:R-:W4:Y:S01]  /*4a90*/  LDSM.16.MT88.4 R4, [R220+0x16000] ;  /* 0x01600000dc04783b */ /* 0x000f220000004200 */
[----:B------:R-:W-:Y:S01]  /*4aa0*/  FFMA.FTZ R169, R16, c[0x0][0x23c], -R193 ;  /* 0x00008f0010a97a23 */ /* 0x000fe200000108c1 */
[----:B------:R-:W-:Y:S01]  /*4ab0*/  MUFU.EX2 R174, R174 ;  /* 0x000000ae00ae7308 */ /* 0x000fe20000000800 */
[--C-:B------:R-:W-:Y:S01]  /*4ac0*/  FFMA.FTZ R173, R23, c[0x0][0x23c], -R30.reuse ;  /* 0x00008f0017ad7a23 */ /* 0x100fe2000001081e */
[----:B------:R-:W5:Y:S01]  /*4ad0*/  LDSM.16.MT88.4 R8, [R224+0x10800] ;  /* 0x01080000e008783b */ /* 0x000f620000004200 */
[----:B------:R-:W-:-:S02]  /*4ae0*/  FFMA.FTZ R168, R19, c[0x0][0x23c], -R30 ;  /* 0x00008f0013a87a23 */ /* 0x000fc4000001081e */
[--C-:B------:R-:W-:Y:S02]  /*4af0*/  FFMA.FTZ R167, R17, c[0x0][0x23c], -R30.reuse ;  /* 0x00008f0011a77a23 */ /* 0x100fe4000001081e */
[----:B------:R-:W-:Y:S01]  /*4b00*/  FFMA.FTZ R0, R21, c[0x0][0x23c], -R30 ;  /* 0x00008f0015007a23 */ /* 0x000fe2000001081e */
[----:B------:R-:W3:Y:S01]  /*4b10*/  MUFU.EX2 R171, R171 ;  /* 0x000000ab00ab7308 */ /* 0x000ee20000000800 */
[----:B-1----:R-:W-:Y:S01]  /*4b20*/  F2FP.PACK_AB R128, R176, R177 ;  /* 0x000000b1b080723e */ /* 0x002fe200000000ff */
[----:B------:R-:W1:Y:S01]  /*4b30*/  LDSM.16.MT88.4 R16, [R222+0x10800] ;  /* 0x01080000de10783b */ /* 0x000e620000004200 */
[--C-:B------:R-:W-:Y:S02]  /*4b40*/  FFMA.FTZ R183, R186, c[0x0][0x23c], -R193.reuse ;  /* 0x00008f00bab77a23 */ /* 0x100fe400000108c1 */
[--C-:B------:R-:W-:Y:S01]  /*4b50*/  FFMA.FTZ R185, R184, c[0x0][0x23c], -R193.reuse ;  /* 0x00008f00b8b97a23 */ /* 0x100fe200000108c1 */
[----:B------:R-:W1:Y:S01]  /*4b60*/  LDSM.16.MT88.4 R20, [R222+0x12800] ;  /* 0x01280000de14783b */ /* 0x000e620000004200 */
[--C-:B------:R-:W-:Y:S01]  /*4b70*/  FFMA.FTZ R180, R180, c[0x0][0x23c], -R193.reuse ;  /* 0x00008f00b4b47a23 */ /* 0x100fe200000108c1 */
[----:B------:R-:W-:Y:S01]  /*4b80*/  MUFU.EX2 R179, R179 ;  /* 0x000000b300b37308 */ /* 0x000fe20000000800 */
[----:B------:R-:W-:-:S02]  /*4b90*/  FFMA.FTZ R182, R182, c[0x0][0x23c], -R193 ;  /* 0x00008f00b6b67a23 */ /* 0x000fc400000108c1 */
[--C-:B------:R-:W-:Y:S02]  /*4ba0*/  FFMA.FTZ R184, R197, c[0x0][0x23c], -R30.reuse ;  /* 0x00008f00c5b87a23 */ /* 0x100fe4000001081e */
[--C-:B------:R-:W-:Y:S02]  /*4bb0*/  FFMA.FTZ R187, R187, c[0x0][0x23c], -R30.reuse ;  /* 0x00008f00bbbb7a23 */ /* 0x100fe4000001081e */
[--C-:B------:R-:W-:Y:S01]  /*4bc0*/  FFMA.FTZ R186, R195, c[0x0][0x23c], -R30.reuse ;  /* 0x00008f00c3ba7a23 */ /* 0x100fe2000001081e */
[----:B------:R-:W2:Y:S01]  /*4bd0*/  MUFU.EX2 R178, R178 ;  /* 0x000000b200b27308 */ /* 0x000ea20000000800 */
        /* <DEDUP_REMOVED lines=10> */
[----:B--2---:R-:W-:Y:S01]  /*4c80*/  F2FP.PACK_AB R129, R178, R179 ;  /* 0x000000b3b281723e */ /* 0x004fe200000000ff */
[----:B------:R-:W-:-:S02]  /*4c90*/  FFMA.FTZ R192, R29, c[0x0][0x23c], -R30 ;  /* 0x00008f001dc07a23 */ /* 0x000fc4000001081e */
[----:B------:R-:W-:Y:S02]  /*4ca0*/  FFMA.FTZ R251, R28, c[0x0][0x23c], -R30 ;  /* 0x00008f001cfb7a23 */ /* 0x000fe4000001081e */
        /* <DEDUP_REMOVED lines=241> */
[----:B------:R-:W-:Y:S01]  /*5bc0*/  IADD3 R237, R33, -0x2, RZ ;  /* 0xfffffffe21ed7810 */ /* 0x000fe20007ffe0ff */
        /* <DEDUP_REMOVED lines=73> */
.L_x_7462:
[----:B------:R-:W-:Y:S02]  /*6060*/  ULDC UR14, c[0x0][0x1a0] ;  /* 0x00006800000e7ab9 */ /* 0x000fe40000000800 */
[----:B------:R-:W-:-:S04]  /*6070*/  ULEA UR14, -UR14, URZ, 0x6 ;  /* 0x0000003f0e0e7291 */ /* 0x000fc8000f8e313f */
[----:B------:R-:W-:Y:S02]  /*6080*/  USHF.R.S32.HI UR12, URZ, 0x1f, UR14 ;  /* 0x0000001f3f0c7899 */ /* 0x000fe4000801140e */
.L_x_7463:
        /* <DEDUP_REMOVED lines=9> */
[----:B------:R-:W-:Y:S01]  /*6120*/  LEA.HI.X R233, R5, R233, R0, 0x1, P1 ;  /* 0x000000e905e97211 */ /* 0x000fe200008f0c00 */
[----:B------:R-:W-:Y:S01]  /*6130*/  IMAD R167, R237, 0x40, R246 ;  /* 0x00000040eda77824 */ /* 0x000fe200078e02f6 */
        /* <DEDUP_REMOVED lines=27> */
[----:B------:R3:W-:Y:S01]  /*62f0*/  LDGSTS.E.BYPASS.LTC128B.128 [R239+0x12800], [R8.64+0x80] ;  /* 0x1280008008ef7fae */ /* 0x0007e2000b901d4a */
[----:B------:R-:W-:-:S02]  /*6300*/  ISETP.GE.AND P5, PT, R167, R243, PT ;  /* 0x000000f3a700720c */ /* 0x000fc40003fa6270 */
[C---:B------:R-:W-:Y:S01]  /*6310*/  ISETP.GE.AND P0, PT, R167.reuse, R238, PT ;  /* 0x000000eea700720c */ /* 0x040fe20003f06270 */
[----:B------:R3:W-:Y:S01]  /*6320*/  LDGSTS.E.BYPASS.LTC128B.128 [R239+0x14800], [R8.64+0x100] ;  /* 0x1480010008ef7fae */ /* 0x0007e2000b901d4a */
[C---:B------:R-:W-:Y:S02]  /*6330*/  ISETP.LT.OR P5, PT, R167.reuse, R244, P5 ;  /* 0x000000f4a700720c */ /* 0x040fe40002fa1670 */
[C---:B------:R-:W-:Y:S01]  /*6340*/  ISETP.LT.OR P0, PT, R167.reuse, R242, P0 ;  /* 0x000000f2a700720c */ /* 0x040fe20000701670 */
        /* <DEDUP_REMOVED lines=13> */
[----:B------:R-:W5:Y:S04]  /*6420*/  LDSM.16.M88.4 R12, [R229+0x9800] ;  /* 0x00980000e50c783b */ /* 0x000f680000000200 */
[----:B------:R-:W-:Y:S04]  /*6430*/  LDSM.16.M88.4 R20, [R228] ;  /* 0x00000000e414783b */ /* 0x000fe80000000200 */
[----:B------:R-:W1:Y:S04]  /*6440*/  LDSM.16.M88.4 R192, [R227] ;  /* 0x00000000e3c0783b */ /* 0x000e680000000200 */
[----:B------:R-:W1:Y:S04]  /*6450*/  LDSM.16.M88.4 R184, [R219] ;  /* 0x00000000dbb8783b */ /* 0x000e680000000200 */
[----:B----4-:R-:W4:Y:S04]  /*6460*/  LDSM.16.M88.4 R16, [R218] ;  /* 0x00000000da10783b */ /* 0x010f280000000200 */
[----:B------:R-:W4:Y:S04]  /*6470*/  LDSM.16.M88.4 R180, [R217] ;  /* 0x00000000d9b4783b */ /* 0x000f280000000200 */
[----:B------:R-:W-:Y:S01]  /*6480*/  LDSM.16.M88.4 R188, [R226] ;  /* 0x00000000e2bc783b */ /* 0x000fe20000000200 */
[C---:B---3--:R-:W-:Y:S03]  /*6490*/  HMMA.16816.F32 R8, R24.reuse, R4, RZ ;  /* 0x000000041808723c */ /* 0x048fe600000018ff */
[----:B------:R-:W0:Y:S05]  /*64a0*/  LDGDEPBAR ;  /* 0x00000000000079af */ /* 0x000e2a0000000000 */
[C---:B------:R-:W-:Y:S08]  /*64b0*/  HMMA.16816.F32 R4, R24.reuse, R6, RZ ;  /* 0x000000061804723c */ /* 0x040ff000000018ff */
[C---:B--2---:R-:W-:Y:S08]  /*64c0*/  HMMA.16816.F32 R176, R24.reuse, R172, RZ ;  /* 0x000000ac18b0723c */ /* 0x044ff000000018ff */
[C---:B-1----:R-:W-:Y:S08]  /*64d0*/  HMMA.16816.F32 R168, R24.reuse, R32, RZ ;  /* 0x0000002018a8723c */ /* 0x042ff000000018ff */
[C---:B------:R-:W-:Y:S08]  /*64e0*/  HMMA.16816.F32 R172, R24.reuse, R174, RZ ;  /* 0x000000ae18ac723c */ /* 0x040ff000000018ff */
[C---:B------:R-:W-:Y:S08]  /*64f0*/  HMMA.16816.F32 R32, R24.reuse, R34, RZ ;  /* 0x000000221820723c */ /* 0x040ff000000018ff */
[C---:B-----5:R-:W-:Y:S08]  /*6500*/  HMMA.16816.F32 R28, R24.reuse, R12, RZ ;  /* 0x0000000c181c723c */ /* 0x060ff000000018ff */
        /* <DEDUP_REMOVED lines=8> */
[C---:B----4-:R-:W-:Y:S08]  /*6590*/  HMMA.16816.F32 R168, R20.reuse, R16, R168 ;  /* 0x0000001014a8723c */ /* 0x050ff000000018a8 */
        /* <DEDUP_REMOVED lines=77> */
[C---:B-----5:R-:W-:Y:S08]  /*6a70*/  HMMA.16816.F32 R168, R20.reuse, R180, R168 ;  /* 0x000000b414a8723c */ /* 0x060ff000000018a8 */
        /* <DEDUP_REMOVED lines=37> */
[----:B------:R-:W1:Y:S07]  /*6cd0*/  LDSM.16.M88.4 R20, [R216+0x5000] ;  /* 0x00500000d814783b */ /* 0x000e6e0000000200 */
[C---:B-----5:R-:W-:Y:S08]  /*6ce0*/  HMMA.16816.F32 R168, R16.reuse, R192, R168 ;  /* 0x000000c010a8723c */ /* 0x060ff000000018a8 */
[C---:B------:R-:W-:Y:S01]  /*6cf0*/  HMMA.16816.F32 R32, R16.reuse, R194, R32 ;  /* 0x000000c21020723c */ /* 0x040fe20000001820 */
[----:B------:R-:W-:Y:S07]  /*6d00*/  LDSM.16.M88.4 R192, [R229+0xf800] ;  /* 0x00f80000e5c0783b */ /* 0x000fee0000000200 */
        /* <DEDUP_REMOVED lines=15> */
[----:B------:R-:W-:Y:S04]  /*6e00*/  LDSM.16.M88.4 R188, [R207] ;  /* 0x00000000cfbc783b */ /* 0x000fe80000000200 */
[----:B------:R-:W-:Y:S03]  /*6e10*/  LDSM.16.M88.4 R184, [R206] ;  /* 0x00000000ceb8783b */ /* 0x000fe60000000200 */
[C---:B--2---:R-:W-:Y:S08]  /*6e20*/  HMMA.16816.F32 R8, R12.reuse, R16, R8 ;  /* 0x000000100c08723c */ /* 0x044ff00000001808 */
[C---:B------:R-:W-:Y:S01]  /*6e30*/  HMMA.16816.F32 R4, R12.reuse, R18, R4 ;  /* 0x000000120c04723c */ /* 0x040fe20000001804 */
[----:B------:R-:W2:Y:S07]  /*6e40*/  LDSM.16.M88.4 R16, [R228+0x6000] ;  /* 0x00600000e410783b */ /* 0x000eae0000000200 */
[C---:B----4-:R-:W-:Y:S08]  /*6e50*/  HMMA.16816.F32 R176, R12.reuse, R180, R176 ;  /* 0x000000b40cb0723c */ /* 0x050ff000000018b0 */
[C---:B------:R-:W-:Y:S01]  /*6e60*/  HMMA.16816.F32 R172, R12.reuse, R182, R172 ;  /* 0x000000b60cac723c */ /* 0x040fe200000018ac */
[----:B------:R-:W3:Y:S07]  /*6e70*/  LDSM.16.M88.4 R180, [R205] ;  /* 0x00000000cdb4783b */ /* 0x000eee0000000200 */
[C---:B-1----:R-:W-:Y:S08]  /*6e80*/  HMMA.16816.F32 R168, R12.reuse, R20, R168 ;  /* 0x000000140ca8723c */ /* 0x042ff000000018a8 */
[C---:B------:R-:W-:Y:S01]  /*6e90*/  HMMA.16816.F32 R32, R12.reuse, R22, R32 ;  /* 0x000000160c20723c */ /* 0x040fe20000001820 */
[----:B------:R-:W1:Y:S07]  /*6ea0*/  LDSM.16.M88.4 R20, [R204] ;  /* 0x00000000cc14783b */ /* 0x000e6e0000000200 */
        /* <DEDUP_REMOVED lines=21> */
[C---:B------:R-:W-:Y:S08]  /*7000*/  HMMA.16816.F32 R172, R192.reuse, R190, R172 ;  /* 0x000000bec0ac723c */ /* 0x040ff000000018ac */
[----:B---3--:R-:W-:Y:S07]  /*7010*/  HMMA.16816.F32 R28, R192, R180, R28 ;  /* 0x000000b4c01c723c */ /* 0x008fee000000181c */
[----:B------:R-:W-:Y:S01]  /*7020*/  IADD3 R181, R167, 0x1, RZ ;  /* 0x00000001a7b57810 */ /* 0x000fe20007ffe0ff */
[----:B-1----:R-:W-:Y:S03]  /*7030*/  HMMA.16816.F32 R8, R20, R16, R8 ;  /* 0x000000101408723c */ /* 0x002fe60000001808 */
[----:B------:R-:W-:-:S02]  /*7040*/  ISETP.GE.AND P4, PT, R181, R243, PT ;  /* 0x000000f3b500720c */ /* 0x000fc40003f86270 */
[C---:B------:R-:W-:Y:S02]  /*7050*/  ISETP.GE.AND P2, PT, R181.reuse, R238, PT ;  /* 0x000000eeb500720c */ /* 0x040fe40003f46270 */
[C---:B------:R-:W-:Y:S01]  /*7060*/  ISETP.LT.OR P4, PT, R181.reuse, R244, P4 ;  /* 0x000000f4b500720c */ /* 0x040fe20002781670 */
[----:B------:R-:W-:Y:S01]  /*7070*/  HMMA.16816.F32 R4, R20, R18, R4 ;  /* 0x000000121404723c */ /* 0x000fe20000001804 */
[----:B------:R-:W1:Y:S01]  /*7080*/  LDSM.16.M88.4 R16, [R216+0x7000] ;  /* 0x00700000d810783b */ /* 0x000e620000000200 */
[----:B------:R-:W-:Y:S02]  /*7090*/  ISETP.LT.OR P2, PT, R181, R242, P2 ;  /* 0x000000f2b500720c */ /* 0x000fe40001741670 */
[----:B------:R-:W-:-:S04]  /*70a0*/  IADD3 R181, R167, 0x9, RZ ;  /* 0x00000009a7b57810 */ /* 0x000fc80007ffe0ff */
[----:B------:R-:W-:Y:S07]  /*70b0*/  HMMA.16816.F32 R168, R192, R184, R168 ;  /* 0x000000b8c0a8723c */ /* 0x000fee00000018a8 */
[----:B------:R-:W-:Y:S01]  /*70c0*/  IADD3 R185, R167, 0x8, RZ ;  /* 0x00000008a7b97810 */ /* 0x000fe20007ffe0ff */
[----:B----4-:R-:W-:Y:S01]  /*70d0*/  HMMA.16816.F32 R176, R20, R12, R176 ;  /* 0x0000000c14b0723c */ /* 0x010fe200000018b0 */
[----:B------:R-:W-:Y:S02]  /*70e0*/  FSEL R10, R10, -INF , !P0 ;  /* 0xff8000000a0a7808 */ /* 0x000fe40004000000 */
[----:B------:R-:W-:-:S02]  /*70f0*/  ISETP.GE.AND P6, PT, R185, R243, PT ;  /* 0x000000f3b900720c */ /* 0x000fc40003fc6270 */
[-C--:B------:R-:W-:Y:S02]  /*7100*/  ISETP.GE.AND P1, PT, R185, R238.reuse, PT ;  /* 0x000000eeb900720c */ /* 0x080fe40003f26270 */
[----:B------:R-:W-:Y:S01]  /*7110*/  FSEL R13, R8, -INF , !P5 ;  /* 0xff800000080d7808 */ /* 0x000fe20006800000 */
[----:B------:R-:W-:Y:S01]  /*7120*/  HMMA.16816.F32 R172, R20, R14, R172 ;  /* 0x0000000e14ac723c */ /* 0x000fe200000018ac */
[C---:B------:R-:W-:Y:S02]  /*7130*/  ISETP.GE.AND P5, PT, R181.reuse, R243, PT ;  /* 0x000000f3b500720c */ /* 0x040fe40003fa6270 */
[----:B------:R-:W-:Y:S02]  /*7140*/  ISETP.GE.AND P0, PT, R181, R238, PT ;  /* 0x000000eeb500720c */ /* 0x000fe40003f06270 */
[----:B------:R-:W-:Y:S02]  /*7150*/  FSEL R9, R9, -INF , !P4 ;  /* 0xff80000009097808 */ /* 0x000fe40006000000 */
[----:B------:R-:W-:Y:S01]  /*7160*/  IADD3 R15, R167, 0x10, RZ ;  /* 0x00000010a70f7810 */ /* 0x000fe20007ffe0ff */
[----:B------:R-:W-:Y:S01]  /*7170*/  HMMA.16816.F32 R32, R192, R186, R32 ;  /* 0x000000bac020723c */ /* 0x000fe20000001820 */
[----:B------:R-:W-:-:S02]  /*7180*/  FSEL R0, R11, -INF , !P2 ;  /* 0xff8000000b007808 */ /* 0x000fc40005000000 */
[C---:B------:R-:W-:Y:S02]  /*7190*/  ISETP.GE.AND P4, PT, R15.reuse, R243, PT ;  /* 0x000000f30f00720c */ /* 0x040fe40003f86270 */
[----:B------:R-:W-:Y:S02]  /*71a0*/  ISETP.GE.AND P2, PT, R15, R238, PT ;  /* 0x000000ee0f00720c */ /* 0x000fe40003f46270 */
[C---:B------:R-:W-:Y:S01]  /*71b0*/  ISETP.LT.OR P6, PT, R185.reuse, R244, P6 ;  /* 0x000000f4b900720c */ /* 0x040fe200037c1670 */
[----:B------:R-:W-:Y:S01]  /*71c0*/  HMMA.16816.F32 R24, R192, R182, R24 ;  /* 0x000000b6c018723c */ /* 0x000fe20000001818 */
[----:B------:R-:W-:Y:S02]  /*71d0*/  ISETP.LT.OR P1, PT, R185, R242, P1 ;  /* 0x000000f2b900720c */ /* 0x000fe40000f21670 */
[C---:B------:R-:W-:Y:S02]  /*71e0*/  ISETP.LT.OR P5, PT, R181.reuse, R244, P5 ;  /* 0x000000f4b500720c */ /* 0x040fe40002fa1670 */
[----:B------:R-:W-:-:S02]  /*71f0*/  ISETP.LT.OR P0, PT, R181, R242, P0 ;  /* 0x000000f2b500720c */ /* 0x000fc40000701670 */
[C---:B------:R-:W-:Y:S01]  /*7200*/  ISETP.LT.OR P4, PT, R15.reuse, R244, P4 ;  /* 0x000000f40f00720c */ /* 0x040fe20002781670 */
[C---:B-1----:R-:W-:Y:S01]  /*7210*/  HMMA.16816.F32 R168, R20.reuse, R16, R168 ;  /* 0x0000001014a8723c */ /* 0x042fe200000018a8 */
[----:B------:R-:W-:Y:S02]  /*7220*/  ISETP.LT.OR P2, PT, R15, R242, P2 ;  /* 0x000000f20f00720c */ /* 0x000fe40001741670 */
[----:B------:R-:W-:Y:S02]  /*7230*/  FSEL R11, R4, -INF , !P6 ;  /* 0xff800000040b7808 */ /* 0x000fe40007000000 */
[----:B------:R-:W-:Y:S02]  /*7240*/  FSEL R8, R6, -INF , !P1 ;  /* 0xff80000006087808 */ /* 0x000fe40004800000 */
[----:B------:R-:W-:Y:S01]  /*7250*/  FSEL R15, R5, -INF , !P5 ;  /* 0xff800000050f7808 */ /* 0x000fe20006800000 */
[----:B------:R-:W-:Y:S01]  /*7260*/  HMMA.16816.F32 R32, R20, R18, R32 ;  /* 0x000000121420723c */ /* 0x000fe20000001820 */
[----:B------:R-:W-:-:S02]  /*7270*/  FSEL R12, R7, -INF , !P0 ;  /* 0xff800000070c7808 */ /* 0x000fc40004000000 */
[----:B------:R-:W1:Y:S01]  /*7280*/  LDSM.16.M88.4 R4, [R216+0x7800] ;  /* 0x00780000d804783b */ /* 0x000e620000000200 */
[----:B------:R-:W-:Y:S01]  /*7290*/  IADD3 R181, R167, 0x11, RZ ;  /* 0x00000011a7b57810 */ /* 0x000fe20007ffe0ff */
[----:B------:R-:W-:-:S04]  /*72a0*/  DEPBAR.LE SB0, 0x0 ;  /* 0x000080000000791a */ /* 0x000fc80000000000 */
[----:B------:R-:W-:Y:S02]  /*72b0*/  IADD3 R17, R167, 0x18, RZ ;  /* 0x00000018a7117810 */ /* 0x000fe40007ffe0ff */
        /* <DEDUP_REMOVED lines=13> */
[----:B------:R-:W-:Y:S02]  /*7390*/  FSEL R186, R179, -INF , !P1 ;  /* 0xff800000b3ba7808 */ /* 0x000fe40004800000 */
[CC--:B------:R-:W-:Y:S02]  /*73a0*/  ISETP.GE.AND P4, PT, R181.reuse, R243.reuse, PT ;  /* 0x000000f3b500720c */ /* 0x0c0fe40003f86270 */
[-C--:B------:R-:W-:Y:S02]  /*73b0*/  ISETP.GE.AND P2, PT, R181, R238.reuse, PT ;  /* 0x000000eeb500720c */ /* 0x080fe40003f46270 */
[C---:B------:R-:W-:Y:S01]  /*73c0*/  ISETP.GE.AND P6, PT, R17.reuse, R243, PT ;  /* 0x000000f31100720c */ /* 0x040fe20003fc6270 */
[----:B-1----:R-:W-:Y:S01]  /*73d0*/  HMMA.16816.F32 R28, R20, R4, R28 ;  /* 0x00000004141c723c */ /* 0x002fe2000000181c */
[----:B------:R-:W-:-:S02]  /*73e0*/  ISETP.GE.AND P1, PT, R17, R238, PT ;  /* 0x000000ee1100720c */ /* 0x000fc40003f26270 */
[C---:B------:R-:W-:Y:S02]  /*73f0*/  ISETP.LT.OR P4, PT, R181.reuse, R244, P4 ;  /* 0x000000f4b500720c */ /* 0x040fe40002781670 */
[----:B------:R-:W-:Y:S02]  /*7400*/  ISETP.LT.OR P2, PT, R181, R242, P2 ;  /* 0x000000f2b500720c */ /* 0x000fe40001741670 */
[----:B------:R-:W-:Y:S01]  /*7410*/  IADD3 R19, R167, 0x21, RZ ;  /* 0x00000021a7137810 */ /* 0x000fe20007ffe0ff */
[----:B------:R-:W-:Y:S01]  /*7420*/  HMMA.16816.F32 R24, R20, R6, R24 ;  /* 0x000000061418723c */ /* 0x000fe20000001818 */
[----:B------:R-:W-:Y:S01]  /*7430*/  BAR.SYNC.DEFER_BLOCKING 0x0 ;  /* 0x0000000000007b1d */ /* 0x000fe20000010000 */
[C---:B------:R-:W-:Y:S02]  /*7440*/  ISETP.LT.OR P6, PT, R17.reuse, R244, P6 ;  /* 0x000000f41100720c */ /* 0x040fe400037c1670 */
[----:B------:R-:W-:Y:S02]  /*7450*/  ISETP.LT.OR P1, PT, R17, R242, P1 ;  /* 0x000000f21100720c */ /* 0x000fe40000f21670 */
[----:B------:R-:W-:-:S02]  /*7460*/  IADD3 R17, R167, 0x28, RZ ;  /* 0x00000028a7117810 */ /* 0x000fc40007ffe0ff */
[----:B------:R-:W-:Y:S02]  /*7470*/  FSEL R185, R172, -INF , !P5 ;  /* 0xff800000acb97808 */ /* 0x000fe40006800000 */
[----:B------:R-:W-:Y:S02]  /*7480*/  FSEL R196, R174, -INF , !P0 ;  /* 0xff800000aec47808 */ /* 0x000fe40004000000 */
        /* <DEDUP_REMOVED lines=8> */
[----:B------:R-:W-:Y:S02]  /*7510*/  IADD3 R19, R167, 0x29, RZ ;  /* 0x00000029a7137810 */ /* 0x000fe40007ffe0ff */
[----:B------:R-:W-:-:S02]  /*7520*/  ISETP.LT.OR P4, PT, R17, R244, P4 ;  /* 0x000000f41100720c */ /* 0x000fc40002781670 */
[----:B------:R-:W-:Y:S02]  /*7530*/  ISETP.LT.OR P2, PT, R17, R242, P2 ;  /* 0x000000f21100720c */ /* 0x000fe40001741670 */
[----:B------:R-:W-:Y:S02]  /*7540*/  IADD3 R17, R167, 0x31, RZ ;  /* 0x00000031a7117810 */ /* 0x000fe40007ffe0ff */
[----:B------:R-:W-:Y:S02]  /*7550*/  FSEL R192, R170, -INF , !P1 ;  /* 0xff800000aac07808 */ /* 0x000fe40004800000 */
[----:B------:R-:W-:Y:S02]  /*7560*/  ISETP.GE.AND P1, PT, R19, R238, PT ;  /* 0x000000ee1300720c */ /* 0x000fe40003f26270 */
[----:B------:R-:W-:Y:S02]  /*7570*/  FSEL R191, R32, -INF , !P4 ;  /* 0xff80000020bf7808 */ /* 0x000fe40006000000 */
[----:B------:R-:W-:-:S02]  /*7580*/  ISETP.GE.AND P4, PT, R17, R243, PT ;  /* 0x000000f31100720c */ /* 0x000fc40003f86270 */
[----:B------:R-:W-:Y:S02]  /*7590*/  IADD3 R5, R167, 0x30, RZ ;  /* 0x00000030a7057810 */ /* 0x000fe40007ffe0ff */
[----:B------:R-:W-:Y:S02]  /*75a0*/  ISETP.LT.OR P1, PT, R19, R242, P1 ;  /* 0x000000f21300720c */ /* 0x000fe40000f21670 */
[----:B------:R-:W-:Y:S02]  /*75b0*/  ISETP.LT.OR P4, PT, R17, R244, P4 ;  /* 0x000000f41100720c */ /* 0x000fe40002781670 */
[----:B------:R-:W-:Y:S02]  /*75c0*/  FSEL R193, R169, -INF , !P5 ;  /* 0xff800000a9c17808 */ /* 0x000fe40006800000 */
[----:B------:R-:W-:Y:S02]  /*75d0*/  FSEL R190, R171, -INF , !P0 ;  /* 0xff800000abbe7808 */ /* 0x000fe40004000000 */
[----:B------:R-:W-:-:S02]  /*75e0*/  FSEL R189, R168, -INF , !P6 ;  /* 0xff800000a8bd7808 */ /* 0x000fc40007000000 */
[CC--:B------:R-:W-:Y:S02]  /*75f0*/  ISETP.GE.AND P5, PT, R5.reuse, R243.reuse, PT ;  /* 0x000000f30500720c */ /* 0x0c0fe40003fa6270 */
[----:B------:R-:W-:Y:S02]  /*7600*/  ISETP.GE.AND P0, PT, R5, R238, PT ;  /* 0x000000ee0500720c */ /* 0x000fe40003f06270 */
[----:B------:R-:W-:Y:S02]  /*7610*/  ISETP.GE.AND P6, PT, R19, R243, PT ;  /* 0x000000f31300720c */ /* 0x000fe40003fc6270 */
[----:B------:R-:W-:Y:S02]  /*7620*/  FSEL R32, R35, -INF , !P1 ;  /* 0xff80000023207808 */ /* 0x000fe40004800000 */
[----:B------:R-:W-:Y:S02]  /*7630*/  FSEL R35, R29, -INF , !P4 ;  /* 0xff8000001d237808 */ /* 0x000fe40006000000 */
[----:B------:R-:W-:-:S02]  /*7640*/  ISETP.GT.AND P4, PT, R237, R232, PT ;  /* 0x000000e8ed00720c */ /* 0x000fc40003f84270 */
[C---:B------:R-:W-:Y:S02]  /*7650*/  ISETP.LT.OR P5, PT, R5.reuse, R244, P5 ;  /* 0x000000f40500720c */ /* 0x040fe40002fa1670 */
[----:B------:R-:W-:Y:S02]  /*7660*/  ISETP.LT.OR P0, PT, R5, R242, P0 ;  /* 0x000000f20500720c */ /* 0x000fe40000701670 */
[----:B------:R-:W-:Y:S02]  /*7670*/  ISETP.LT.OR P6, PT, R19, R244, P6 ;  /* 0x000000f41300720c */ /* 0x000fe400037c1670 */
[C---:B------:R-:W-:Y:S02]  /*7680*/  IADD3 R5, R167.reuse, 0x38, RZ ;  /* 0x00000038a7057810 */ /* 0x040fe40007ffe0ff */
[----:B------:R-:W-:Y:S02]  /*7690*/  IADD3 R167, R167, 0x39, RZ ;  /* 0x00000039a7a77810 */ /* 0x000fe40007ffe0ff */
[----:B------:R-:W-:-:S02]  /*76a0*/  FSEL R34, R34, -INF , !P2 ;  /* 0xff80000022227808 */ /* 0x000fc40005000000 */
[----:B------:R-:W-:Y:S02]  /*76b0*/  FSEL R195, R33, -INF , !P6 ;  /* 0xff80000021c37808 */ /* 0x000fe40007000000 */
[----:B------:R-:W-:Y:S02]  /*76c0*/  FSEL R181, R28, -INF , !P5 ;  /* 0xff8000001cb57808 */ /* 0x000fe40006800000 */
[----:B------:R-:W-:Y:S02]  /*76d0*/  FSEL R178, R30, -INF , !P0 ;  /* 0xff8000001eb27808 */ /* 0x000fe40004000000 */
[-C--:B------:R-:W-:Y:S02]  /*76e0*/  ISETP.GE.AND P2, PT, R17, R238.reuse, PT ;  /* 0x000000ee1100720c */ /* 0x080fe40003f46270 */
[C---:B------:R-:W-:Y:S02]  /*76f0*/  ISETP.GE.AND P6, PT, R5.reuse, R243, PT ;  /* 0x000000f30500720c */ /* 0x040fe40003fc6270 */
[----:B------:R-:W-:-:S02]  /*7700*/  ISETP.GE.AND P1, PT, R5, R238, PT ;  /* 0x000000ee0500720c */ /* 0x000fc40003f26270 */
[C---:B------:R-:W-:Y:S02]  /*7710*/  ISETP.GE.AND P5, PT, R167.reuse, R243, PT ;  /* 0x000000f3a700720c */ /* 0x040fe40003fa6270 */
[----:B------:R-:W-:Y:S02]  /*7720*/  ISETP.GE.AND P0, PT, R167, R238, PT ;  /* 0x000000eea700720c */ /* 0x000fe40003f06270 */
[----:B------:R-:W-:Y:S02]  /*7730*/  ISETP.LT.OR P2, PT, R17, R242, P2 ;  /* 0x000000f21100720c */ /* 0x000fe40001741670 */
[C---:B------:R-:W-:Y:S02]  /*7740*/  ISETP.LT.OR P6, PT, R5.reuse, R244, P6 ;  /* 0x000000f40500720c */ /* 0x040fe400037c1670 */
[----:B------:R-:W-:Y:S02]  /*7750*/  ISETP.LT.OR P1, PT, R5, R242, P1 ;  /* 0x000000f20500720c */ /* 0x000fe40000f21670 */
[----:B------:R-:W-:-:S02]  /*7760*/  ISETP.LT.OR P5, PT, R167, R244, P5 ;  /* 0x000000f4a700720c */ /* 0x000fc40002fa1670 */
[----:B------:R-:W-:Y:S02]  /*7770*/  ISETP.LT.OR P0, PT, R167, R242, P0 ;  /* 0x000000f2a700720c */ /* 0x000fe40000701670 */
[----:B------:R-:W-:Y:S02]  /*7780*/  FSEL R176, R31, -INF , !P2 ;  /* 0xff8000001fb07808 */ /* 0x000fe40005000000 */
[----:B------:R-:W-:Y:S02]  /*7790*/  FSEL R33, R24, -INF , !P6 ;  /* 0xff80000018217808 */ /* 0x000fe40007000000 */
[----:B------:R-:W-:Y:S02]  /*77a0*/  FSEL R174, R26, -INF , !P1 ;  /* 0xff8000001aae7808 */ /* 0x000fe40004800000 */
[----:B------:R-:W-:Y:S02]  /*77b0*/  FSEL R179, R25, -INF , !P5 ;  /* 0xff80000019b37808 */ /* 0x000fe40006800000 */
[----:B------:R-:W-:Y:S01]  /*77c0*/  FSEL R172, R27, -INF , !P0 ;  /* 0xff8000001bac7808 */ /* 0x000fe20004000000 */
[----:B------:R-:W-:Y:S05]  /*77d0*/  @!P4 BRA `(.L_x_7464) ;  /* 0x000005f00000c947 */ /* 0x000fea0003800000 */
        /* <DEDUP_REMOVED lines=18> */
[----:B------:R-:W-:Y:S01]  /*7900*/  IMAD.HI.U32 R18, R5, R14, RZ ;  /* 0x0000000e05127227 */ /* 0x000fe200078e00ff */
[----:B------:R-:W-:-:S03]  /*7910*/  IADD3 R5, -R16, RZ, RZ ;  /* 0x000000ff10057210 */ /* 0x000fc60007ffe1ff */
        /* <DEDUP_REMOVED lines=10> */
[----:B------:R-:W-:-:S02]  /*79c0*/  ISETP.GE.AND P0, PT, R17, RZ, PT ;  /* 0x000000ff1100720c */ /* 0x000fc40003f06270 */
[----:B------:R-:W-:Y:S02]  /*79d0*/  @!P1 IADD3 R16, R16, 0x1, RZ ;  /* 0x0000000110109810 */ /* 0x000fe40007ffe0ff */
[----:B------:R-:W-:-:S03]  /*79e0*/  ISETP.NE.AND P1, PT, RZ, c[0x0][0x2d0], PT ;  /* 0x0000b400ff007a0c */ /* 0x000fc60003f25270 */
[----:B------:R-:W-:Y:S02]  /*79f0*/  @P5 IADD3 R16, R16, 0x1, RZ ;  /* 0x0000000110105810 */ /* 0x000fe40007ffe0ff */
[----:B------:R-:W-:-:S04]  /*7a00*/  @P6 IADD3 R18, R18, 0x1, RZ ;  /* 0x0000000112126810 */ /* 0x000fc80007ffe0ff */
[----:B------:R-:W-:Y:S02]  /*7a10*/  @!P0 IMAD.MOV R16, RZ, RZ, -R16 ;  /* 0x000000ffff108224 */ /* 0x000fe400078e0a10 */
[----:B------:R-:W-:-:S05]  /*7a20*/  @!P2 IMAD.MOV R18, RZ, RZ, -R18 ;  /* 0x000000ffff12a224 */ /* 0x000fca00078e0a12 */
        /* <DEDUP_REMOVED lines=21> */
.L_x_7465:
[----:B------:R-:W-:-:S04]  /*7b80*/  ULEA UR5, -UR8, URZ, 0x6 ;  /* 0x0000003f08057291 */ /* 0x000fc8000f8e313f */
[----:B------:R-:W-:Y:S02]  /*7b90*/  USHF.R.S32.HI UR4, URZ, 0x1f, UR5 ;  /* 0x0000001f3f047899 */ /* 0x000fe40008011405 */
[----:B------:R-:W-:-:S04]  /*7ba0*/  MOV R6, UR5 ;  /* 0x0000000500067c02 */ /* 0x000fc80008000f00 */
[----:B------:R-:W-:Y:S02]  /*7bb0*/  MOV R4, UR4 ;  /* 0x0000000400047c02 */ /* 0x000fe40008000f00 */
.L_x_7466:
        /* <DEDUP_REMOVED lines=33> */
.L_x_7464:
        /* <DEDUP_REMOVED lines=63> */
[----:B------:R-:W-:Y:S01]  /*81c0*/  MUFU.EX2 R169, R169 ;  /* 0x000000a900a97308 */ /* 0x000fe20000000800 */
[----:B------:R-:W-:Y:S01]  /*81d0*/  FMUL.FTZ R164, R6, c[0x0][0x23c] ;  /* 0x00008f0006a47a20 */ /* 0x000fe20000410000 */
[----:B------:R-:W1:Y:S01]  /*81e0*/  LDSM.16.MT88.4 R12, [R222+0x10000] ;  /* 0x01000000de0c783b */ /* 0x000e620000004200 */
[----:B------:R-:W-:Y:S02]  /*81f0*/  FMUL.FTZ R8, R4, c[0x0][0x23c] ;  /* 0x00008f0004087a20 */ /* 0x000fe40000410000 */
[--C-:B------:R-:W-:Y:S02]  /*8200*/  FFMA.FTZ R183, R185, c[0x0][0x23c], -R180.reuse ;  /* 0x00008f00b9b77a23 */ /* 0x100fe400000108b4 */
[--C-:B------:R-:W-:Y:S01]  /*8210*/  FFMA.FTZ R184, R187, c[0x0][0x23c], -R180.reuse ;  /* 0x00008f00bbb87a23 */ /* 0x100fe200000108b4 */
[----:B------:R-:W2:Y:S01]  /*8220*/  MUFU.EX2 R168, R168 ;  /* 0x000000a800a87308 */ /* 0x000ea20000000800 */
[----:B------:R-:W-:-:S02]  /*8230*/  FFMA.FTZ R177, R199, c[0x0][0x23c], -R180 ;  /* 0x00008f00c7b17a23 */ /* 0x000fc400000108b4 */
[--C-:B------:R-:W-:Y:S02]  /*8240*/  FFMA.FTZ R182, R197, c[0x0][0x23c], -R180.reuse ;  /* 0x00008f00c5b67a23 */ /* 0x100fe400000108b4 */
[--C-:B------:R-:W-:Y:S02]  /*8250*/  FFMA.FTZ R185, R198, c[0x0][0x23c], -R175.reuse ;  /* 0x00008f00c6b97a23 */ /* 0x100fe400000108af */
[--C-:B------:R-:W-:Y:S01]  /*8260*/  FFMA.FTZ R186, R186, c[0x0][0x23c], -R175.reuse ;  /* 0x00008f00baba7a23 */ /* 0x100fe200000108af */
[----:B------:R-:W-:Y:S01]  /*8270*/  MUFU.EX2 R167, R167 ;  /* 0x000000a700a77308 */ /* 0x000fe20000000800 */
[--C-:B------:R-:W-:Y:S02]  /*8280*/  FFMA.FTZ R187, R196, c[0x0][0x23c], -R175.reuse ;  /* 0x00008f00c4bb7a23 */ /* 0x100fe400000108af */
[----:B------:R-:W-:Y:S02]  /*8290*/  FFMA.FTZ R188, R188, c[0x0][0x23c], -R175 ;  /* 0x00008f00bcbc7a23 */ /* 0x000fe400000108af */
[----:B------:R-:W-:-:S02]  /*82a0*/  FFMA.FTZ R194, R193, c[0x0][0x23c], -R180 ;  /* 0x00008f00c1c27a23 */ /* 0x000fc400000108b4 */
[--C-:B------:R-:W-:Y:S01]  /*82b0*/  FFMA.FTZ R196, R195, c[0x0][0x23c], -R180.reuse ;  /* 0x00008f00c3c47a23 */ /* 0x100fe200000108b4 */
[----:B------:R-:W3:Y:S01]  /*82c0*/  MUFU.EX2 R166, R166 ;  /* 0x000000a600a67308 */ /* 0x000ee20000000800 */
[----:B--2---:R-:W-:Y:S01]  /*82d0*/  F2FP.PACK_AB R4, R168, R169 ;  /* 0x000000a9a804723e */ /* 0x004fe200000000ff */
[--C-:B------:R-:W-:Y:S02]  /*82e0*/  FFMA.FTZ R193, R190, c[0x0][0x23c], -R175.reuse ;  /* 0x00008f00bec17a23 */ /* 0x100fe400000108af */
[--C-:B------:R-:W-:Y:S02]  /*82f0*/  FFMA.FTZ R189, R189, c[0x0][0x23c], -R180.reuse ;  /* 0x00008f00bdbd7a23 */ /* 0x100fe400000108b4 */
[----:B------:R-:W-:Y:S02]  /*8300*/  FFMA.FTZ R191, R191, c[0x0][0x23c], -R180 ;  /* 0x00008f00bfbf7a23 */ /* 0x000fe400000108b4 */
[----:B------:R-:W2:Y:S01]  /*8310*/  MUFU.EX2 R165, R165 ;  /* 0x000000a500a57308 */ /* 0x000ea20000000800 */
[----:B------:R-:W-:-:S02]  /*8320*/  FFMA.FTZ R192, R192, c[0x0][0x23c], -R175 ;  /* 0x00008f00c0c07a23 */ /* 0x000fc400000108af */
[--C-:B------:R-:W-:Y:S02]  /*8330*/  FFMA.FTZ R190, R34, c[0x0][0x23c], -R175.reuse ;  /* 0x00008f0022be7a23 */ /* 0x100fe400000108af */
[----:B------:R-:W-:Y:S02]  /*8340*/  FFMA.FTZ R195, R32, c[0x0][0x23c], -R175 ;  /* 0x00008f0020c37a23 */ /* 0x000fe400000108af */
[--C-:B------:R-:W-:Y:S01]  /*8350*/  FFMA.FTZ R198, R35, c[0x0][0x23c], -R180.reuse ;  /* 0x00008f0023c67a23 */ /* 0x100fe200000108b4 */
[----:B------:R-:W-:Y:S01]  /*8360*/  MUFU.EX2 R0, R0 ;  /* 0x0000000000007308 */ /* 0x000fe20000000800 */
[----:B---3--:R-:W-:Y:S01]  /*8370*/  F2FP.PACK_AB R6, R166, R167 ;  /* 0x000000a7a606723e */ /* 0x008fe200000000ff */
[--C-:B------:R-:W-:Y:S02]  /*8380*/  FFMA.FTZ R197, R33, c[0x0][0x23c], -R180.reuse ;  /* 0x00008f0021c57a23 */ /* 0x100fe400000108b4 */
[----:B------:R-:W-:Y:S01]  /*8390*/  LDSM.16.MT88.4 R32, [R221+0x17000] ;  /* 0x01700000dd20783b */ /* 0x000fe20000004200 */
[----:B------:R-:W-:-:S02]  /*83a0*/  FFMA.FTZ R181, R181, c[0x0][0x23c], -R180 ;  /* 0x00008f00b5b57a23 */ /* 0x000fc400000108b4 */
[----:B------:R-:W-:Y:S01]  /*83b0*/  FFMA.FTZ R180, R179, c[0x0][0x23c], -R180 ;  /* 0x00008f00b3b47a23 */ /* 0x000fe200000108b4 */
[----:B------:R-:W3:Y:S01]  /*83c0*/  MUFU.EX2 R173, R173 ;  /* 0x000000ad00ad7308 */ /* 0x000ee20000000800 */
[----:B--2---:R-:W-:Y:S01]  /*83d0*/  F2FP.PACK_AB R5, R2, R165 ;  /* 0x000000a50205723e */ /* 0x004fe200000000ff */
[--C-:B------:R-:W-:Y:S02]  /*83e0*/  FFMA.FTZ R178, R178, c[0x0][0x23c], -R175.reuse ;  /* 0x00008f00b2b27a23 */ /* 0x100fe400000108af */
[--C-:B------:R-:W-:Y:S02]  /*83f0*/  FFMA.FTZ R179, R176, c[0x0][0x23c], -R175.reuse ;  /* 0x00008f00b0b37a23 */ /* 0x100fe400000108af */
[--C-:B------:R-:W-:Y:S02]  /*8400*/  FFMA.FTZ R174, R174, c[0x0][0x23c], -R175.reuse ;  /* 0x00008f00aeae7a23 */ /* 0x100fe400000108af */
[----:B------:R-:W2:Y:S01]  /*8410*/  MUFU.EX2 R3, R8 ;  /* 0x0000000800037308 */ /* 0x000ea20000000800 */
[----:B------:R-:W-:-:S07]  /*8420*/  FFMA.FTZ R175, R172, c[0x0][0x23c], -R175 ;  /* 0x00008f00acaf7a23 */ /* 0x000fce00000108af */
[----:B------:R-:W4:Y:S01]  /*8430*/  MUFU.EX2 R164, R164 ;  /* 0x000000a400a47308 */ /* 0x000f220000000800 */
[----:B---3--:R-:W-:Y:S01]  /*8440*/  F2FP.PACK_AB R7, R173, R0 ;  /* 0x00000000ad07723e */ /* 0x008fe200000000ff */
[-C--:B--2---:R-:W-:Y:S01]  /*8450*/  FMUL.FTZ R160, R160, R3.reuse ;  /* 0x00000003a0a07220 */ /* 0x084fe20000410000 */
[----:B------:R-:W2:Y:S01]  /*8460*/  LDSM.16.MT88.4 R8, [R221+0x10000] ;  /* 0x01000000dd08783b */ /* 0x000ea20000004200 */
[----:B------:R-:W-:-:S04]  /*8470*/  FMUL.FTZ R161, R161, R3 ;  /* 0x00000003a1a17220 */ /* 0x000fc80000410000 */
[----:B------:R-:W-:Y:S01]  /*8480*/  MUFU.EX2 R177, R177 ;  /* 0x000000b100b17308 */ /* 0x000fe20000000800 */
[-C--:B------:R-:W-:Y:S02]  /*8490*/  FMUL.FTZ R156, R156, R3.reuse ;  /* 0x000000039c9c7220 */ /* 0x080fe40000410000 */
[----:B------:R-:W-:Y:S02]  /*84a0*/  FMUL.FTZ R157, R157, R3 ;  /* 0x000000039d9d7220 */ /* 0x000fe40000410000 */
[-C--:B----4-:R-:W-:Y:S02]  /*84b0*/  FMUL.FTZ R162, R162, R164.reuse ;  /* 0x000000a4a2a27220 */ /* 0x090fe40000410000 */
[-C--:B------:R-:W-:Y:S01]  /*84c0*/  FMUL.FTZ R163, R163, R164.reuse ;  /* 0x000000a4a3a37220 */ /* 0x080fe20000410000 */
[----:B------:R-:W3:Y:S01]  /*84d0*/  MUFU.EX2 R182, R182 ;  /* 0x000000b600b67308 */ /* 0x000ee20000000800 */
[-C--:B------:R-:W-:Y:S02]  /*84e0*/  FMUL.FTZ R158, R158, R164.reuse ;  /* 0x000000a49e9e7220 */ /* 0x080fe40000410000 */
[----:B------:R-:W-:-:S02]  /*84f0*/  FMUL.FTZ R159, R159, R164 ;  /* 0x000000a49f9f7220 */ /* 0x000fc40000410000 */
        /* <DEDUP_REMOVED lines=185> */
[----:B------:R-:W2:Y:S01]  /*9090*/  LDSM.16.MT88.4 R8, [R222+0x10800] ;  /* 0x01080000de08783b */ /* 0x000ea20000004200 */
[-C--:B------:R-:W-:Y:S02]  /*90a0*/  FMUL.FTZ R131, R131, R164.reuse ;  /* 0x000000a483837220 */ /* 0x080fe40000410000 */
[----:B------:R-:W-:Y:S02]  /*90b0*/  FFMA.FTZ R3, R250, R3, R169 ;  /* 0x00000003fa037223 */ /* 0x000fe400000100a9 */
[----:B------:R-:W-:Y:S01]  /*90c0*/  FFMA.FTZ R165, R251, R164, R165 ;  /* 0x000000a4fba57223 */ /* 0x000fe200000100a5 */
[----:B------:R-:W-:Y:S01]  /*90d0*/  MOV R164, R171 ;  /* 0x000000ab00a47202 */ /* 0x000fe20000000f00 */
[----:B----4-:R-:W-:Y:S01]  /*90e0*/  HMMA.16816.F32 R124, R4, R16, R124 ;  /* 0x00000010047c723c */ /* 0x010fe2000000187c */
[----:B------:R-:W-:-:S02]  /*90f0*/  FADD.FTZ R168, R168, R3 ;  /* 0x00000003a8a87221 */ /* 0x000fc40000010000 */
[----:B------:R-:W-:Y:S02]  /*9100*/  FADD.FTZ R3, R2, R165 ;  /* 0x000000a502037221 */ /* 0x000fe40000010000 */
[----:B------:R-:W-:Y:S02]  /*9110*/  FADD.FTZ R167, R167, R168 ;  /* 0x000000a8a7a77221 */ /* 0x000fe40000010000 */
[----:B------:R-:W-:Y:S01]  /*9120*/  FADD.FTZ R0, R0, R3 ;  /* 0x0000000300007221 */ /* 0x000fe20000010000 */
[----:B------:R-:W-:Y:S01]  /*9130*/  HMMA.16816.F32 R128, R4, R18, R128 ;  /* 0x000000120480723c */ /* 0x000fe20000001880 */
[----:B------:R-:W4:Y:S01]  /*9140*/  LDSM.16.MT88.4 R16, [R224+0x12800] ;  /* 0x01280000e010783b */ /* 0x000f220000004200 */
[----:B------:R-:W-:Y:S02]  /*9150*/  FADD.FTZ R166, R166, R167 ;  /* 0x000000a7a6a67221 */ /* 0x000fe40000010000 */
[----:B------:R-:W-:-:S03]  /*9160*/  FADD.FTZ R0, R173, R0 ;  /* 0x00000000ad007221 */ /* 0x000fc60000010000 */
        /* <DEDUP_REMOVED lines=173> */
[----:B------:R-:W-:Y:S11]  /*9c40*/  HMMA.16816.F32 R128, R4, R18, R128 ;  /* 0x000000120480723c */ /* 0x000ff60000001880 */
[----:B------:R-:W-:Y:S08]  /*9c50*/  @!UPT UIADD3 URZ, URZ, URZ, URZ ;  /* 0x0000003f3f3ff290 */ /* 0x000ff0000fffe03f */
.L_x_7461:
        /* <DEDUP_REMOVED lines=16> */
.L_x_7471:
        /* <DEDUP_REMOVED lines=65> */
.L_x_7468:
        /* <DEDUP_REMOVED lines=31> */
[----:B------:R-:W1:Y:S04]  /*a360*/  LDSM.16.M88.4 R172, [R229+0x8800] ;  /* 0x00880000e5ac783b */ /* 0x000e680000000200 */
[----:B------:R-:W3:Y:S04]  /*a370*/  LDSM.16.M88.4 R176, [R229+0x9000] ;  /* 0x00900000e5b0783b */ /* 0x000ee80000000200 */
[----:B------:R-:W0:Y:S04]  /*a380*/  LDGDEPBAR ;  /* 0x00000000000079af */ /* 0x000e280000000000 */
[----:B------:R-:W1:Y:S04]  /*a390*/  LDSM.16.M88.4 R180, [R229+0x9800] ;  /* 0x00980000e5b4783b */ /* 0x000e680000000200 */
[----:B------:R-:W-:Y:S04]  /*a3a0*/  LDSM.16.M88.4 R184, [R228] ;  /* 0x00000000e4b8783b */ /* 0x000fe80000000200 */
[----:B------:R-:W2:Y:S04]  /*a3b0*/  LDSM.16.M88.4 R188, [R227] ;  /* 0x00000000e3bc783b */ /* 0x000ea80000000200 */
[----:B------:R-:W2:Y:S04]  /*a3c0*/  LDSM.16.M88.4 R192, [R219] ;  /* 0x00000000dbc0783b */ /* 0x000ea80000000200 */
[----:B------:R-:W2:Y:S04]  /*a3d0*/  LDSM.16.M88.4 R196, [R218] ;  /* 0x00000000dac4783b */ /* 0x000ea80000000200 */
[----:B------:R-:W2:Y:S01]  /*a3e0*/  LDSM.16.M88.4 R200, [R217] ;  /* 0x00000000d9c8783b */ /* 0x000ea20000000200 */
[C---:B-----5:R-:W-:Y:S08]  /*a3f0*/  HMMA.16816.F32 R4, R164.reuse, R168, RZ ;  /* 0x000000a8a404723c */ /* 0x060ff000000018ff */
[C---:B------:R-:W-:Y:S01]  /*a400*/  HMMA.16816.F32 R8, R164.reuse, R170, RZ ;  /* 0x000000aaa408723c */ /* 0x040fe200000018ff */
[----:B------:R-:W-:Y:S07]  /*a410*/  LDSM.16.M88.4 R168, [R226] ;  /* 0x00000000e2a8783b */ /* 0x000fee0000000200 */
[C---:B-1----:R-:W-:Y:S08]  /*a420*/  HMMA.16816.F32 R12, R164.reuse, R172, RZ ;  /* 0x000000aca40c723c */ /* 0x042ff000000018ff */
[C---:B----4-:R-:W-:Y:S01]  /*a430*/  HMMA.16816.F32 R16, R164.reuse, R174, RZ ;  /* 0x000000aea410723c */ /* 0x050fe200000018ff */
[----:B------:R-:W1:Y:S07]  /*a440*/  LDSM.16.M88.4 R172, [R223+0x8000] ;  /* 0x00800000dfac783b */ /* 0x000e6e0000000200 */
[C---:B---3--:R-:W-:Y:S08]  /*a450*/  HMMA.16816.F32 R20, R164.reuse, R176, RZ ;  /* 0x000000b0a414723c */ /* 0x048ff000000018ff */
[C---:B--2---:R-:W-:Y:S01]  /*a460*/  HMMA.16816.F32 R24, R164.reuse, R178, RZ ;  /* 0x000000b2a418723c */ /* 0x044fe200000018ff */
[----:B------:R-:W2:Y:S07]  /*a470*/  LDSM.16.M88.4 R176, [R223+0x8800] ;  /* 0x00880000dfb0783b */ /* 0x000eae0000000200 */
[C---:B------:R-:W-:Y:S08]  /*a480*/  HMMA.16816.F32 R28, R164.reuse, R180, RZ ;  /* 0x000000b4a41c723c */ /* 0x040ff000000018ff */
[----:B------:R-:W-:Y:S01]  /*a490*/  HMMA.16816.F32 R32, R164, R182, RZ ;  /* 0x000000b6a420723c */ /* 0x000fe200000018ff */
[----:B------:R-:W3:Y:S04]  /*a4a0*/  LDSM.16.M88.4 R164, [R223+0x9000] ;  /* 0x00900000dfa4783b */ /* 0x000ee80000000200 */
[----:B------:R-:W4:Y:S03]  /*a4b0*/  LDSM.16.M88.4 R180, [R223+0x9800] ;  /* 0x00980000dfb4783b */ /* 0x000f260000000200 */
        /* <DEDUP_REMOVED lines=8> */
[----:B------:R-:W3:Y:S07]  /*a540*/  LDSM.16.M88.4 R196, [R216+0x800] ;  /* 0x00080000d8c4783b */ /* 0x000eee0000000200 */
[C---:B------:R-:W-:Y:S08]  /*a550*/  HMMA.16816.F32 R28, R184.reuse, R200, R28 ;  /* 0x000000c8b81c723c */ /* 0x040ff0000000181c */
[----:B------:R-:W-:Y:S01]  /*a560*/  HMMA.16816.F32 R32, R184, R202, R32 ;  /* 0x000000cab820723c */ /* 0x000fe20000001820 */
[----:B------:R-:W4:Y:S04]  /*a570*/  LDSM.16.M88.4 R184, [R216+0x1000] ;  /* 0x00100000d8b8783b */ /* 0x000f280000000200 */
[----:B------:R-:W4:Y:S03]  /*a580*/  LDSM.16.M88.4 R200, [R216+0x1800] ;  /* 0x00180000d8c8783b */ /* 0x000f260000000200 */
[C---:B-1----:R-:W-:Y:S08]  /*a590*/  HMMA.16816.F32 R4, R168.reuse, R172, R4 ;  /* 0x000000aca804723c */ /* 0x042ff00000001804 */
[C---:B------:R-:W-:Y:S01]  /*a5a0*/  HMMA.16816.F32 R8, R168.reuse, R174, R8 ;  /* 0x000000aea808723c */ /* 0x040fe20000001808 */
[----:B------:R-:W-:Y:S07]  /*a5b0*/  LDSM.16.M88.4 R172, [R229+0xa000] ;  /* 0x00a00000e5ac783b */ /* 0x000fee0000000200 */
[C---:B--2---:R-:W-:Y:S08]  /*a5c0*/  HMMA.16816.F32 R12, R168.reuse, R176, R12 ;  /* 0x000000b0a80c723c */ /* 0x044ff0000000180c */
[C---:B------:R-:W-:Y:S01]  /*a5d0*/  HMMA.16816.F32 R16, R168.reuse, R178, R16 ;  /* 0x000000b2a810723c */ /* 0x040fe20000001810 */
[----:B------:R-:W-:Y:S07]  /*a5e0*/  LDSM.16.M88.4 R176, [R229+0xa800] ;  /* 0x00a80000e5b0783b */ /* 0x000fee0000000200 */
[C---:B---3--:R-:W-:Y:S08]  /*a5f0*/  HMMA.16816.F32 R20, R168.reuse, R164, R20 ;  /* 0x000000a4a814723c */ /* 0x048ff00000001814 */
[C---:B------:R-:W-:Y:S01]  /*a600*/  HMMA.16816.F32 R24, R168.reuse, R166, R24 ;  /* 0x000000a6a818723c */ /* 0x040fe20000001818 */
[----:B------:R-:W1:Y:S07]  /*a610*/  LDSM.16.M88.4 R164, [R230+0x2000] ;  /* 0x00200000e6a4783b */ /* 0x000e6e0000000200 */
[C---:B----4-:R-:W-:Y:S08]  /*a620*/  HMMA.16816.F32 R28, R168.reuse, R180, R28 ;  /* 0x000000b4a81c723c */ /* 0x050ff0000000181c */
        /* <DEDUP_REMOVED lines=164> */
[----:B------:R-:W-:Y:S03]  /*b070*/  @!UPT UIADD3 URZ, URZ, URZ, URZ ;  /* 0x0000003f3f3ff290 */ /* 0x000fe6000fffe03f */
[----:B------:R-:W-:-:S11]  /*b080*/  @!P0 BRA `(.L_x_7469) ;  /* 0x000005a000008947 */ /* 0x000fd60003800000 */
[----:B------:R-:W-:Y:S02]  /*b090*/  MOV R168, UR14 ;  /* 0x0000000e00a87c02 */ /* 0x000fe40008000f00 */
[----:B------:R-:W-:Y:S01]  /*b0a0*/  MOV R3, UR13 ;  /* 0x0000000d00037c02 */ /* 0x000fe20008000f00 */
[----:B------:R-:W-:-:S06]  /*b0b0*/  @!P3 BRA `(.L_x_7470) ;  /* 0x000003b00000b947 */ /* 0x000fcc0003800000 */
        /* <DEDUP_REMOVED lines=59> */
.L_x_7470:
        /* <DEDUP_REMOVED lines=28> */
.L_x_7469:
        /* <DEDUP_REMOVED lines=8> */
[CC--:B------:R-:W-:Y:S02]  /*b6b0*/  ISETP.GE.OR P2, PT, R3.reuse, R243.reuse, !P2 ;  /* 0x000000f30300720c */ /* 0x0c0fe40005746670 */
[----:B------:R-:W-:Y:S02]  /*b6c0*/  ISETP.GE.AND P0, PT, R3, R242, PT ;  /* 0x000000f20300720c */ /* 0x000fe40003f06270 */
[----:B------:R-:W-:Y:S02]  /*b6d0*/  FSEL R166, R4, -INF , !P2 ;  /* 0xff80000004a67808 */ /* 0x000fe40005000000 */
[----:B------:R-:W-:Y:S02]  /*b6e0*/  ISETP.GE.AND P2, PT, R165, R244, PT ;  /* 0x000000f4a500720c */ /* 0x000fe40003f46270 */
[----:B------:R-:W-:Y:S02]  /*b6f0*/  ISETP.GE.OR P0, PT, R3, R238, !P0 ;  /* 0x000000ee0300720c */ /* 0x000fe40004706670 */
[-C--:B------:R-:W-:Y:S02]  /*b700*/  ISETP.GE.OR P2, PT, R165, R243.reuse, !P2 ;  /* 0x000000f3a500720c */ /* 0x080fe40005746670 */
[----:B------:R-:W-:Y:S02]  /*b710*/  FSEL R172, R5, -INF , !P6 ;  /* 0xff80000005ac7808 */ /* 0x000fe40007000000 */
[C---:B------:R-:W-:Y:S02]  /*b720*/  IADD3 R5, R3.reuse, 0x11, RZ ;  /* 0x0000001103057810 */ /* 0x040fe40007ffe0ff */
[----:B------:R-:W-:Y:S02]  /*b730*/  FSEL R169, R6, -INF , !P0 ;  /* 0xff80000006a97808 */ /* 0x000fe40004000000 */
[----:B------:R-:W-:Y:S02]  /*b740*/  IADD3 R167, R3, 0x8, RZ ;  /* 0x0000000803a77810 */ /* 0x000fe40007ffe0ff */
[-C--:B------:R-:W-:Y:S02]  /*b750*/  ISETP.GE.AND P0, PT, R165, R242.reuse, PT ;  /* 0x000000f2a500720c */ /* 0x080fe40003f06270 */
[----:B------:R-:W-:Y:S02]  /*b760*/  FSEL R168, R9, -INF , !P2 ;  /* 0xff80000009a87808 */ /* 0x000fe40005000000 */
[----:B------:R-:W-:Y:S02]  /*b770*/  ISETP.GE.AND P2, PT, R5, R242, PT ;  /* 0x000000f20500720c */ /* 0x000fe40003f46270 */
[----:B------:R-:W-:Y:S02]  /*b780*/  ISETP.GE.AND P1, PT, R167, R244, PT ;  /* 0x000000f4a700720c */ /* 0x000fe40003f26270 */
[-C--:B------:R-:W-:Y:S02]  /*b790*/  ISETP.GE.OR P0, PT, R165, R238.reuse, !P0 ;  /* 0x000000eea500720c */ /* 0x080fe40004706670 */
[----:B------:R-:W-:Y:S02]  /*b7a0*/  IADD3 R165, R3, 0x10, RZ ;  /* 0x0000001003a57810 */ /* 0x000fe40007ffe0ff */
[----:B------:R-:W-:Y:S02]  /*b7b0*/  ISETP.GE.OR P2, PT, R5, R238, !P2 ;  /* 0x000000ee0500720c */ /* 0x000fe40005746670 */
[----:B------:R-:W-:Y:S02]  /*b7c0*/  FSEL R7, R7, -INF , !P5 ;  /* 0xff80000007077808 */ /* 0x000fe40006800000 */
[C---:B------:R-:W-:Y:S02]  /*b7d0*/  ISETP.GE.AND P4, PT, R167.reuse, R242, PT ;  /* 0x000000f2a700720c */ /* 0x040fe40003f86270 */
[-C--:B------:R-:W-:Y:S02]  /*b7e0*/  ISETP.GE.OR P1, PT, R167, R243.reuse, !P1 ;  /* 0x000000f3a700720c */ /* 0x080fe40004f26670 */
[C---:B------:R-:W-:Y:S02]  /*b7f0*/  ISETP.GE.AND P5, PT, R165.reuse, R244, PT ;  /* 0x000000f4a500720c */ /* 0x040fe40003fa6270 */
[----:B------:R-:W-:Y:S02]  /*b800*/  ISETP.GE.AND P6, PT, R165, R242, PT ;  /* 0x000000f2a500720c */ /* 0x000fe40003fc6270 */
[----:B------:R-:W-:Y:S02]  /*b810*/  FSEL R235, R15, -INF , !P2 ;  /* 0xff8000000feb7808 */ /* 0x000fe40005000000 */
[----:B------:R-:W-:Y:S02]  /*b820*/  FMNMX.FTZ R15, R166, R2, !PT ;  /* 0x00000002a60f7209 */ /* 0x000fe40007810000 */
[----:B------:R-:W-:Y:S02]  /*b830*/  FSEL R170, R8, -INF , !P1 ;  /* 0xff80000008aa7808 */ /* 0x000fe40004800000 */
[C---:B------:R-:W-:Y:S02]  /*b840*/  ISETP.GE.OR P5, PT, R165.reuse, R243, !P5 ;  /* 0x000000f3a500720c */ /* 0x040fe40006fa6670 */
[-C--:B------:R-:W-:Y:S02]  /*b850*/  ISETP.GE.OR P6, PT, R165, R238.reuse, !P6 ;  /* 0x000000eea500720c */ /* 0x080fe400077c6670 */
[----:B------:R-:W-:Y:S02]  /*b860*/  ISETP.GE.OR P4, PT, R167, R238, !P4 ;  /* 0x000000eea700720c */ /* 0x000fe40006786670 */
[-C--:B------:R-:W-:Y:S02]  /*b870*/  ISETP.GE.AND P1, PT, R5, R244.reuse, PT ;  /* 0x000000f40500720c */ /* 0x080fe40003f26270 */
[C---:B------:R-:W-:Y:S02]  /*b880*/  IADD3 R165, R3.reuse, 0x19, RZ ;  /* 0x0000001903a57810 */ /* 0x040fe40007ffe0ff */
[----:B------:R-:W-:Y:S02]  /*b890*/  IADD3 R9, R3, 0x18, RZ ;  /* 0x0000001803097810 */ /* 0x000fe40007ffe0ff */
[----:B------:R-:W-:Y:S02]  /*b8a0*/  FMNMX.FTZ R15, R172, R15, !PT ;  /* 0x0000000fac0f7209 */ /* 0x000fe40007810000 */
[----:B------:R-:W-:Y:S02]  /*b8b0*/  FSEL R194, R12, -INF , !P5 ;  /* 0xff8000000cc27808 */ /* 0x000fe40006800000 */
[----:B------:R-:W-:Y:S02]  /*b8c0*/  FSEL R11, R11, -INF , !P0 ;  /* 0xff8000000b0b7808 */ /* 0x000fe40004000000 */
[----:B------:R-:W-:Y:S02]  /*b8d0*/  ISETP.GE.OR P1, PT, R5, R243, !P1 ;  /* 0x000000f30500720c */ /* 0x000fe40004f26670 */
[----:B------:R-:W-:Y:S02]  /*b8e0*/  FSEL R5, R10, -INF , !P4 ;  /* 0xff8000000a057808 */ /* 0x000fe40006000000 */
[-C--:B------:R-:W-:Y:S02]  /*b8f0*/  ISETP.GE.AND P5, PT, R165, R244.reuse, PT ;  /* 0x000000f4a500720c */ /* 0x080fe40003fa6270 */
[C---:B------:R-:W-:Y:S02]  /*b900*/  ISETP.GE.AND P0, PT, R9.reuse, R244, PT ;  /* 0x000000f40900720c */ /* 0x040fe40003f06270 */
[----:B------:R-:W-:Y:S02]  /*b910*/  ISETP.GE.AND P4, PT, R9, R242, PT ;  /* 0x000000f20900720c */ /* 0x000fe40003f86270 */
[----:B------:R-:W-:Y:S02]  /*b920*/  FMNMX.FTZ R15, R170, R15, !PT ;  /* 0x0000000faa0f7209 */ /* 0x000fe40007810000 */
[----:B------:R-:W-:Y:S02]  /*b930*/  FMNMX.FTZ R4, R169, R0, !PT ;  /* 0x00000000a9047209 */ /* 0x000fe40007810000 */
[----:B------:R-:W-:Y:S02]  /*b940*/  FSEL R188, R13, -INF , !P1 ;  /* 0xff8000000dbc7808 */ /* 0x000fe40004800000 */
[CC--:B------:R-:W-:Y:S02]  /*b950*/  ISETP.GE.OR P0, PT, R9.reuse, R243.reuse, !P0 ;  /* 0x000000f30900720c */ /* 0x0c0fe40004706670 */
[----:B------:R-:W-:Y:S02]  /*b960*/  ISETP.GE.OR P4, PT, R9, R238, !P4 ;  /* 0x000000ee0900720c */ /* 0x000fe40006786670 */
[----:B------:R-:W-:Y:S02]  /*b970*/  ISETP.GE.OR P5, PT, R165, R243, !P5 ;  /* 0x000000f3a500720c */ /* 0x000fe40006fa6670 */
[C---:B------:R-:W-:Y:S02]  /*b980*/  IADD3 R9, R3.reuse, 0x20, RZ ;  /* 0x0000002003097810 */ /* 0x040fe40007ffe0ff */
[----:B------:R-:W-:Y:S02]  /*b990*/  IADD3 R13, R3, 0x21, RZ ;  /* 0x00000021030d7810 */ /* 0x000fe40007ffe0ff */
[----:B------:R-:W-:Y:S02]  /*b9a0*/  FMNMX.FTZ R15, R168, R15, !PT ;  /* 0x0000000fa80f7209 */ /* 0x000fe40007810000 */
[----:B------:R-:W-:Y:S02]  /*b9b0*/  FSEL R192, R16, -INF , !P0 ;  /* 0xff80000010c07808 */ /* 0x000fe40004000000 */
[----:B------:R-:W-:Y:S02]  /*b9c0*/  FMNMX.FTZ R4, R7, R4, !PT ;  /* 0x0000000407047209 */ /* 0x000fe40007810000 */
[-C--:B------:R-:W-:Y:S02]  /*b9d0*/  ISETP.GE.AND P2, PT, R9, R244.reuse, PT ;  /* 0x000000f40900720c */ /* 0x080fe40003f46270 */
[----:B------:R-:W-:Y:S02]  /*b9e0*/  ISETP.GE.AND P0, PT, R13, R244, PT ;  /* 0x000000f40d00720c */ /* 0x000fe40003f06270 */
[----:B------:R-:W-:Y:S02]  /*b9f0*/  FSEL R190, R17, -INF , !P5 ;  /* 0xff80000011be7808 */ /* 0x000fe40006800000 */
[----:B------:R-:W-:Y:S02]  /*ba00*/  ISETP.GE.AND P5, PT, R13, R242, PT ;  /* 0x000000f20d00720c */ /* 0x000fe40003fa6270 */
[----:B------:R-:W-:Y:S02]  /*ba10*/  FMNMX.FTZ R17, R194, R15, !PT ;  /* 0x0000000fc2117209 */ /* 0x000fe40007810000 */
[-C--:B------:R-:W-:Y:S02]  /*ba20*/  ISETP.GE.OR P2, PT, R9, R243.reuse, !P2 ;  /* 0x000000f30900720c */ /* 0x080fe40005746670 */
[C---:B------:R-:W-:Y:S02]  /*ba30*/  ISETP.GE.OR P0, PT, R13.reuse, R243, !P0 ;  /* 0x000000f30d00720c */ /* 0x040fe40004706670 */
[----:B------:R-:W-:Y:S02]  /*ba40*/  ISETP.GE.OR P5, PT, R13, R238, !P5 ;  /* 0x000000ee0d00720c */ /* 0x000fe40006fa6670 */
[----:B------:R-:W-:Y:S02]  /*ba50*/  IADD3 R13, R3, 0x29, RZ ;  /* 0x00000029030d7810 */ /* 0x000fe40007ffe0ff */
[----:B------:R-:W-:Y:S02]  /*ba60*/  FMNMX.FTZ R4, R5, R4, !PT ;  /* 0x0000000405047209 */ /* 0x000fe40007810000 */
[----:B------:R-:W-:Y:S02]  /*ba70*/  FSEL R191, R14, -INF , !P6 ;  /* 0xff8000000ebf7808 */ /* 0x000fe40007000000 */
[----:B------:R-:W-:Y:S02]  /*ba80*/  ISETP.GE.AND P6, PT, R9, R242, PT ;  /* 0x000000f20900720c */ /* 0x000fe40003fc6270 */
[----:B------:R-:W-:Y:S02]  /*ba90*/  FMNMX.FTZ R17, R188, R17, !PT ;  /* 0x00000011bc117209 */ /* 0x000fe40007810000 */
[----:B------:R-:W-:Y:S02]  /*baa0*/  FSEL R202, R20, -INF , !P2 ;  /* 0xff80000014ca7808 */ /* 0x000fe40005000000 */
[----:B------:R-:W-:Y:S02]  /*bab0*/  FSEL R200, R21, -INF , !P0 ;  /* 0xff80000015c87808 */ /* 0x000fe40004000000 */
[C---:B------:R-:W-:Y:S02]  /*bac0*/  ISETP.GE.AND P2, PT, R13.reuse, R244, PT ;  /* 0x000000f40d00720c */ /* 0x040fe40003f46270 */
[----:B------:R-:W-:Y:S02]  /*bad0*/  ISETP.GE.AND P0, PT, R13, R242, PT ;  /* 0x000000f20d00720c */ /* 0x000fe40003f06270 */
[----:B------:R-:W-:Y:S02]  /*bae0*/  FMNMX.FTZ R4, R11, R4, !PT ;  /* 0x000000040b047209 */ /* 0x000fe40007810000 */
[----:B------:R-:W-:Y:S02]  /*baf0*/  ISETP.GE.AND P1, PT, R165, R242, PT ;  /* 0x000000f2a500720c */ /* 0x000fe40003f26270 */
[-C--:B------:R-:W-:Y:S02]  /*bb00*/  ISETP.GE.OR P6, PT, R9, R238.reuse, !P6 ;  /* 0x000000ee0900720c */ /* 0x080fe400077c6670 */
[----:B------:R-:W-:Y:S02]  /*bb10*/  IADD3 R9, R3, 0x28, RZ ;  /* 0x0000002803097810 */ /* 0x000fe40007ffe0ff */
[----:B------:R-:W-:Y:S02]  /*bb20*/  FMNMX.FTZ R17, R192, R17, !PT ;  /* 0x00000011c0117209 */ /* 0x000fe40007810000 */
[C---:B------:R-:W-:Y:S02]  /*bb30*/  ISETP.GE.OR P2, PT, R13.reuse, R243, !P2 ;  /* 0x000000f30d00720c */ /* 0x040fe40005746670 */
[-C--:B------:R-:W-:Y:S02]  /*bb40*/  ISETP.GE.OR P0, PT, R13, R238.reuse, !P0 ;  /* 0x000000ee0d00720c */ /* 0x080fe40004706670 */
[----:B------:R-:W-:Y:S02]  /*bb50*/  IADD3 R13, R3, 0x31, RZ ;  /* 0x00000031030d7810 */ /* 0x000fe40007ffe0ff */
[----:B------:R-:W-:Y:S02]  /*bb60*/  ISETP.GE.OR P1, PT, R165, R238, !P1 ;  /* 0x000000eea500720c */ /* 0x000fe40004f26670 */
[----:B------:R-:W-:Y:S02]  /*bb70*/  FMNMX.FTZ R4, R191, R4, !PT ;  /* 0x00000004bf047209 */ /* 0x000fe40007810000 */
[----:B------:R-:W-:Y:S02]  /*bb80*/  FSEL R193, R18, -INF , !P4 ;  /* 0xff80000012c17808 */ /* 0x000fe40006000000 */
[-C--:B------:R-:W-:Y:S02]  /*bb90*/  ISETP.GE.AND P4, PT, R9, R244.reuse, PT ;  /* 0x000000f40900720c */ /* 0x080fe40003f86270 */
[----:B------:R-:W-:Y:S02]  /*bba0*/  FMNMX.FTZ R17, R190, R17, !PT ;  /* 0x00000011be117209 */ /* 0x000fe40007810000 */
[----:B------:R-:W-:Y:S02]  /*bbb0*/  FSEL R203, R19, -INF , !P1 ;  /* 0xff80000013cb7808 */ /* 0x000fe40004800000 */
[----:B------:R-:W-:Y:S02]  /*bbc0*/  FSEL R196, R25, -INF , !P2 ;  /* 0xff80000019c47808 */ /* 0x000fe40005000000 */
[----:B------:R-:W-:Y:S02]  /*bbd0*/  ISETP.GE.AND P2, PT, R13, R244, PT ;  /* 0x000000f40d00720c */ /* 0x000fe40003f46270 */
[----:B------:R-:W-:Y:S02]  /*bbe0*/  ISETP.GE.AND P1, PT, R9, R242, PT ;  /* 0x000000f20900720c */ /* 0x000fe40003f26270 */
[----:B------:R-:W-:Y:S02]  /*bbf0*/  FMNMX.FTZ R4, R235, R4, !PT ;  /* 0x00000004eb047209 */ /* 0x000fe40007810000 */
[----:B------:R-:W-:Y:S02]  /*bc00*/  ISETP.GE.OR P4, PT, R9, R243, !P4 ;  /* 0x000000f30900720c */ /* 0x000fe40006786670 */
[----:B------:R-:W-:Y:S02]  /*bc10*/  IADD3 R15, R3, 0x30, RZ ;  /* 0x00000030030f7810 */ /* 0x000fe40007ffe0ff */
        /* <DEDUP_REMOVED lines=11> */
[----:B------:R-:W-:Y:S02]  /*bcd0*/  FMNMX.FTZ R4, R203, R4, !PT ;  /* 0x00000004cb047209 */ /* 0x000fe40007810000 */
[----:B------:R-:W-:Y:S02]  /*bce0*/  ISETP.GE.AND P2, PT, R3, R244, PT ;  /* 0x000000f40300720c */ /* 0x000fe40003f46270 */
[----:B------:R-:W-:Y:S02]  /*bcf0*/  ISETP.GE.OR P4, PT, R15, R243, !P4 ;  /* 0x000000f30f00720c */ /* 0x000fe40006786670 */
        /* <DEDUP_REMOVED lines=9> */
[----:B------:R-:W-:Y:S02]  /*bd90*/  ISETP.GE.AND P2, PT, R15, R242, PT ;  /* 0x000000f20f00720c */ /* 0x000fe40003f46270 */
[----:B------:R-:W-:Y:S02]  /*bda0*/  FSEL R197, R26, -INF , !P1 ;  /* 0xff8000001ac57808 */ /* 0x000fe40004800000 */
[----:B------:R-:W-:Y:S02]  /*bdb0*/  FMNMX.FTZ R6, R199, R6, !PT ;  /* 0x00000006c7067209 */ /* 0x000fe40007810000 */
[----:B------:R-:W-:Y:S02]  /*bdc0*/  ISETP.GE.OR P4, PT, R9, R243, !P4 ;  /* 0x000000f30900720c */ /* 0x000fe40006786670 */
[----:B------:R-:W-:Y:S02]  /*bdd0*/  FMNMX.FTZ R17, R186, R17, !PT ;  /* 0x00000011ba117209 */ /* 0x000fe40007810000 */
[----:B------:R-:W-:Y:S02]  /*bde0*/  ISETP.GE.OR P1, PT, R15, R238, !P2 ;  /* 0x000000ee0f00720c */ /* 0x000fe40005726670 */
[----:B------:R-:W-:Y:S02]  /*bdf0*/  ISETP.GE.AND P2, PT, R13, R242, PT ;  /* 0x000000f20d00720c */ /* 0x000fe40003f46270 */
[----:B------:R-:W-:Y:S02]  /*be00*/  FSEL R195, R27, -INF , !P0 ;  /* 0xff8000001bc37808 */ /* 0x000fe40004000000 */
[----:B------:R-:W-:Y:S02]  /*be10*/  FMNMX.FTZ R6, R197, R6, !PT ;  /* 0x00000006c5067209 */ /* 0x000fe40007810000 */
[----:B------:R-:W-:Y:S02]  /*be20*/  FSEL R176, R32, -INF , !P4 ;  /* 0xff80000020b07808 */ /* 0x000fe40006000000 */
[----:B------:R-:W-:Y:S02]  /*be30*/  FMNMX.FTZ R17, R178, R17, !PT ;  /* 0x00000011b2117209 */ /* 0x000fe40007810000 */
[----:B------:R-:W-:Y:S02]  /*be40*/  ISETP.GE.OR P2, PT, R13, R238, !P2 ;  /* 0x000000ee0d00720c */ /* 0x000fe40005746670 */
[----:B------:R-:W-:Y:S02]  /*be50*/  FSEL R177, R30, -INF , !P1 ;  /* 0xff8000001eb17808 */ /* 0x000fe40004800000 */
[----:B------:R-:W-:Y:S02]  /*be60*/  ISETP.GE.AND P0, PT, R9, R242, PT ;  /* 0x000000f20900720c */ /* 0x000fe40003f06270 */
[----:B------:R-:W-:Y:S02]  /*be70*/  FMNMX.FTZ R6, R195, R6, !PT ;  /* 0x00000006c3067209 */ /* 0x000fe40007810000 */
[----:B------:R-:W-:Y:S02]  /*be80*/  FMNMX.FTZ R17, R176, R17, !PT ;  /* 0x00000011b0117209 */ /* 0x000fe40007810000 */
[----:B------:R-:W-:Y:S02]  /*be90*/  FSEL R175, R31, -INF , !P2 ;  /* 0xff8000001faf7808 */ /* 0x000fe40005000000 */
[----:B------:R-:W-:Y:S01]  /*bea0*/  ISETP.GE.OR P1, PT, R9, R238, !P0 ;  /* 0x000000ee0900720c */ /* 0x000fe20004726670 */
[----:B------:R-:W-:Y:S01]  /*beb0*/  LDSM.16.MT88.4 R28, [R221+0x10000] ;  /* 0x01000000dd1c783b */ /* 0x000fe20000004200 */
[----:B------:R-:W-:Y:S02]  /*bec0*/  FMNMX.FTZ R8, R177, R6, !PT ;  /* 0x00000006b1087209 */ /* 0x000fe40007810000 */
        /* <DEDUP_REMOVED lines=474> */
.L_x_7467:
[----:B------:R-:W1:Y:S01]  /*dc70*/  SHFL.BFLY PT, R0, R251, 0x2, 0x1f ;  /* 0x0c401f00fb007f89 */ /* 0x000e6200000e0000 */
[----:B------:R-:W-:Y:S01]  /*dc80*/  MOV R7, 0x3f800000 ;  /* 0x3f80000000077802 */ /* 0x000fe20000000f00 */
[----:B------:R-:W-:Y:S01]  /*dc90*/  BSSY B0, `(.L_x_7472) ;  /* 0x000014a000007945 */ /* 0x000fe20003800000 */
[----:B------:R-:W-:Y:S01]  /*dca0*/  MOV R6, 0x3f800000 ;  /* 0x3f80000000067802 */ /* 0x000fe20000000f00 */
[----:B------:R-:W2:Y:S04]  /*dcb0*/  SHFL.BFLY PT, R11, R250, 0x2, 0x1f ;  /* 0x0c401f00fa0b7f89 */ /* 0x000ea800000e0000 */
[----:B------:R-:W-:Y:S01]  /*dcc0*/  BAR.SYNC.DEFER_BLOCKING 0x0 ;  /* 0x0000000000007b1d */ /* 0x000fe20000010000 */
[----:B-1----:R-:W-:-:S05]  /*dcd0*/  FADD.FTZ R5, R0, R251 ;  /* 0x000000fb00057221 */ /* 0x002fca0000010000 */
[----:B------:R-:W1:Y:S01]  /*dce0*/  S2R R0, SR_TID.X ;  /* 0x0000000000007919 */ /* 0x000e620000002100 */
[----:B--2---:R-:W-:-:S03]  /*dcf0*/  FADD.FTZ R11, R11, R250 ;  /* 0x000000fa0b0b7221 */ /* 0x004fc60000010000 */
[----:B------:R-:W2:Y:S04]  /*dd00*/  SHFL.BFLY PT, R2, R5, 0x1, 0x1f ;  /* 0x0c201f0005027f89 */ /* 0x000ea800000e0000 */
[----:B------:R-:W3:Y:S01]  /*dd10*/  SHFL.BFLY PT, R4, R11, 0x1, 0x1f ;  /* 0x0c201f000b047f89 */ /* 0x000ee200000e0000 */
[----:B-1----:R-:W-:-:S04]  /*dd20*/  SHF.R.S32.HI R9, RZ, 0x1f, R0 ;  /* 0x0000001fff097819 */ /* 0x002fc80000011400 */
        /* <DEDUP_REMOVED lines=13> */
[----:B------:R-:W-:Y:S01]  /*de00*/  IADD3 R14, -R17, R0, RZ ;  /* 0x00000000110e7210 */ /* 0x000fe20007ffe1ff */
[----:B------:R-:W2:Y:S01]  /*de10*/  @P3 MUFU.RCP R6, R2 ;  /* 0x0000000200063308 */ /* 0x000ea20000001000 */
[----:B------:R-:W-:-:S02]  /*de20*/  LOP3.LUT R16, R5, 0x1, RZ, 0xc0, !PT ;  /* 0x0000000105107812 */ /* 0x000fc400078ec0ff */
[----:B------:R-:W-:Y:S02]  /*de30*/  SHF.L.U32 R19, R5, 0x6, RZ ;  /* 0x0000000605137819 */ /* 0x000fe400000006ff */
[----:B------:R-:W-:Y:S02]  /*de40*/  ISETP.NE.U32.AND P0, PT, R16, 0x1, PT ;  /* 0x000000011000780c */ /* 0x000fe40003f05070 */
[----:B------:R-:W-:Y:S01]  /*de50*/  LOP3.LUT R19, R19, 0x1c0, RZ, 0xc0, !PT ;  /* 0x000001c013137812 */ /* 0x000fe200078ec0ff */
[----:B------:R-:W3:Y:S01]  /*de60*/  @P4 MUFU.RCP R7, R4 ;  /* 0x0000000400074308 */ /* 0x000ee20000001000 */
[----:B------:R-:W-:Y:S02]  /*de70*/  R2P PR, R5, 0x6 ;  /* 0x0000000605007804 */ /* 0x000fe40000000000 */
[----:B------:R-:W-:Y:S01]  /*de80*/  LEA.HI R19, R19, R19, RZ, 0x1d ;  /* 0x0000001313137211 */ /* 0x000fe200078fe8ff */
[----:B--2---:R-:W-:-:S04]  /*de90*/  FMUL.FTZ R163, R6, R163 ;  /* 0x000000a306a37220 */ /* 0x004fc80000410000 */
[----:B------:R-:W2:Y:S01]  /*dea0*/  @P4 MUFU.LG2 R4, R4 ;  /* 0x0000000400044308 */ /* 0x000ea20000000c00 */
[C---:B------:R-:W-:Y:S02]  /*deb0*/  FMUL.FTZ R162, R6.reuse, R162 ;  /* 0x000000a206a27220 */ /* 0x040fe40000410000 */
[C---:B------:R-:W-:Y:S01]  /*dec0*/  FMUL.FTZ R159, R6.reuse, R159 ;  /* 0x0000009f069f7220 */ /* 0x040fe20000410000 */
[----:B-1----:R-:W-:Y:S01]  /*ded0*/  SHF.R.S32.HI R11, RZ, 0x1f, R10 ;  /* 0x0000001fff0b7819 */ /* 0x002fe2000001140a */
[----:B------:R-:W-:Y:S02]  /*dee0*/  FMUL.FTZ R158, R6, R158 ;  /* 0x0000009e069e7220 */ /* 0x000fe40000410000 */
[----:B---3--:R-:W-:Y:S01]  /*def0*/  FMUL.FTZ R160, R7, R160 ;  /* 0x000000a007a07220 */ /* 0x008fe20000410000 */
[-C--:B------:R-:W-:Y:S01]  /*df00*/  LEA.HI R13, R11, R10.reuse, RZ, 0x4 ;  /* 0x0000000a0b0d7211 */ /* 0x080fe200078f20ff */
[----:B------:R-:W-:Y:S01]  /*df10*/  FMUL.FTZ R161, R7, R161 ;  /* 0x000000a107a17220 */ /* 0x000fe20000410000 */
[----:B------:R-:W-:Y:S01]  /*df20*/  LEA.HI R11, R11, R10, RZ, 0x5 ;  /* 0x0000000a0b0b7211 */ /* 0x000fe200078f28ff */
[----:B------:R-:W-:Y:S01]  /*df30*/  FMUL.FTZ R156, R7, R156 ;  /* 0x0000009c079c7220 */ /* 0x000fe20000410000 */
[----:B------:R-:W-:Y:S01]  /*df40*/  LOP3.LUT R15, R13, 0xfffffff0, RZ, 0xc0, !PT ;  /* 0xfffffff00d0f7812 */ /* 0x000fe200078ec0ff */
[C---:B------:R-:W-:Y:S01]  /*df50*/  FMUL.FTZ R157, R7.reuse, R157 ;  /* 0x0000009d079d7220 */ /* 0x040fe20000410000 */
[----:B------:R-:W-:Y:S01]  /*df60*/  SHF.R.S32.HI R12, RZ, 0x4, R13 ;  /* 0x00000004ff0c7819 */ /* 0x000fe2000001140d */
[----:B------:R-:W-:Y:S01]  /*df70*/  FMUL.FTZ R152, R7, R152 ;  /* 0x0000009807987220 */ /* 0x000fe20000410000 */
[----:B------:R-:W-:Y:S01]  /*df80*/  IADD3 R8, -R15, R10, RZ ;  /* 0x0000000a0f087210 */ /* 0x000fe20007ffe1ff */
[----:B------:R-:W-:Y:S01]  /*df90*/  FMUL.FTZ R153, R7, R153 ;  /* 0x0000009907997220 */ /* 0x000fe20000410000 */
[----:B------:R-:W-:Y:S01]  /*dfa0*/  SHF.L.U32 R15, R12, 0x6, RZ ;  /* 0x000000060c0f7819 */ /* 0x000fe200000006ff */
[----:B------:R-:W-:Y:S01]  /*dfb0*/  FMUL.FTZ R155, R6, R155 ;  /* 0x0000009b069b7220 */ /* 0x000fe20000410000 */
[----:B------:R-:W-:Y:S01]  /*dfc0*/  LEA.HI R17, R8, R8, RZ, 0x1 ;  /* 0x0000000808117211 */ /* 0x000fe200078f08ff */
[C---:B------:R-:W-:Y:S01]  /*dfd0*/  FMUL.FTZ R154, R6.reuse, R154 ;  /* 0x0000009a069a7220 */ /* 0x040fe20000410000 */
[----:B------:R-:W-:Y:S01]  /*dfe0*/  LOP3.LUT R15, R15, 0x1c0, RZ, 0xc0, !PT ;  /* 0x000001c00f0f7812 */ /* 0x000fe200078ec0ff */
[----:B------:R-:W-:Y:S01]  /*dff0*/  FMUL.FTZ R148, R7, R148 ;  /* 0x0000009407947220 */ /* 0x000fe20000410000 */
[----:B------:R-:W-:Y:S01]  /*e000*/  SHF.L.U32 R16, R17, 0x2, RZ ;  /* 0x0000000211107819 */ /* 0x000fe200000006ff */
[----:B------:R-:W-:Y:S01]  /*e010*/  FMUL.FTZ R149, R7, R149 ;  /* 0x0000009507957220 */ /* 0x000fe20000410000 */
[----:B------:R-:W-:Y:S01]  /*e020*/  SHF.R.S32.HI R13, RZ, 0x5, R9 ;  /* 0x00000005ff0d7819 */ /* 0x000fe20000011409 */
[C---:B------:R-:W-:Y:S01]  /*e030*/  FMUL.FTZ R151, R6.reuse, R151 ;  /* 0x0000009706977220 */ /* 0x040fe20000410000 */
[----:B------:R-:W-:Y:S01]  /*e040*/  LOP3.LUT R16, R15, 0x38, R16, 0xf8, !PT ;  /* 0x000000380f107812 */ /* 0x000fe200078ef810 */
[C---:B------:R-:W-:Y:S01]  /*e050*/  FMUL.FTZ R150, R6.reuse, R150 ;  /* 0x0000009606967220 */ /* 0x040fe20000410000 */
[----:B------:R-:W-:Y:S01]  /*e060*/  LEA R14, R13, R14, 0x9 ;  /* 0x0000000e0d0e7211 */ /* 0x000fe200078e48ff */
[C---:B------:R-:W-:Y:S01]  /*e070*/  FMUL.FTZ R144, R7.reuse, R144 ;  /* 0x0000009007907220 */ /* 0x040fe20000410000 */
[----:B------:R-:W-:Y:S01]  /*e080*/  SHF.R.U32.HI R15, RZ, 0x3, R15 ;  /* 0x00000003ff0f7819 */ /* 0x000fe2000001160f */
[----:B------:R-:W-:Y:S01]  /*e090*/  FMUL.FTZ R145, R7, R145 ;  /* 0x0000009107917220 */ /* 0x000fe20000410000 */
[----:B------:R-:W-:Y:S01]  /*e0a0*/  LOP3.LUT R17, R17, 0xffffffe, RZ, 0xc0, !PT ;  /* 0x0ffffffe11117812 */ /* 0x000fe200078ec0ff */
[----:B------:R-:W-:Y:S01]  /*e0b0*/  FMUL.FTZ R147, R6, R147 ;  /* 0x0000009306937220 */ /* 0x000fe20000410000 */
[----:B------:R-:W-:Y:S01]  /*e0c0*/  LEA R14, R14, R19, 0x1 ;  /* 0x000000130e0e7211 */ /* 0x000fe200078e08ff */
[----:B------:R-:W-:Y:S01]  /*e0d0*/  FMUL.FTZ R146, R6, R146 ;  /* 0x0000009206927220 */ /* 0x000fe20000410000 */
[----:B------:R-:W-:Y:S01]  /*e0e0*/  LOP3.LUT R15, R16, R15, RZ, 0x3c, !PT ;  /* 0x0000000f100f7212 */ /* 0x000fe200078e3cff */
[C---:B------:R-:W-:Y:S01]  /*e0f0*/  FMUL.FTZ R140, R7.reuse, R140 ;  /* 0x0000008c078c7220 */ /* 0x040fe20000410000 */
[----:B------:R-:W-:Y:S01]  /*e100*/  IADD3 R16, R8, -R17, RZ ;  /* 0x8000001108107210 */ /* 0x000fe20007ffe0ff */
[C---:B------:R-:W-:Y:S01]  /*e110*/  FMUL.FTZ R141, R7.reuse, R141 ;  /* 0x0000008d078d7220 */ /* 0x040fe20000410000 */
[----:B------:R-:W-:Y:S01]  /*e120*/  STS.64 [R14.X4], R160 ;  /* 0x000000a00e007388 */ /* 0x000fe20000004a00 */
[----:B------:R-:W-:Y:S01]  /*e130*/  FMUL.FTZ R143, R6, R143 ;  /* 0x0000008f068f7220 */ /* 0x000fe20000410000 */
[----:B------:R-:W-:Y:S01]  /*e140*/  LEA R5, R16, R15, 0x2 ;  /* 0x0000000f10057211 */ /* 0x000fe200078e10ff */
[C---:B------:R-:W-:Y:S01]  /*e150*/  FMUL.FTZ R142, R6.reuse, R142 ;  /* 0x0000008e068e7220 */ /* 0x040fe20000410000 */
[----:B------:R-:W-:Y:S01]  /*e160*/  MOV R15, 0x80 ;  /* 0x00000080000f7802 */ /* 0x000fe20000000f00 */
[C---:B------:R-:W-:Y:S01]  /*e170*/  FMUL.FTZ R136, R7.reuse, R136 ;  /* 0x0000008807887220 */ /* 0x040fe20000410000 */
[----:B------:R-:W-:Y:S01]  /*e180*/  STS.64 [R14.X4+0x800], R162 ;  /* 0x000800a20e007388 */ /* 0x000fe20000004a00 */
[----:B------:R-:W-:Y:S01]  /*e190*/  FMUL.FTZ R137, R7, R137 ;  /* 0x0000008907897220 */ /* 0x000fe20000410000 */
[----:B------:R-:W-:Y:S01]  /*e1a0*/  SEL R15, R15, 0xffffff80, !P2 ;  /* 0xffffff800f0f7807 */ /* 0x000fe20005000000 */
[C---:B------:R-:W-:Y:S01]  /*e1b0*/  FMUL.FTZ R139, R6.reuse, R139 ;  /* 0x0000008b068b7220 */ /* 0x040fe20000410000 */
[----:B------:R-:W-:Y:S01]  /*e1c0*/  LOP3.LUT R9, R9, 0xffffffe0, RZ, 0xc0, !PT ;  /* 0xffffffe009097812 */ /* 0x000fe200078ec0ff */
        /* <DEDUP_REMOVED lines=8> */
[----:B------:R-:W-:-:S02]  /*e250*/  FMUL.FTZ R134, R6, R134 ;  /* 0x0000008606867220 */ /* 0x000fc40000410000 */
[C---:B------:R-:W-:Y:S01]  /*e260*/  FMUL.FTZ R36, R7.reuse, R36 ;  /* 0x0000002407247220 */ /* 0x040fe20000410000 */
[----:B------:R-:W-:Y:S01]  /*e270*/  SHF.R.S32.HI R0, RZ, 0x1f, R11 ;  /* 0x0000001fff007819 */ /* 0x000fe2000001140b */
[C---:B------:R-:W-:Y:S02]  /*e280*/  FMUL.FTZ R37, R7.reuse, R37 ;  /* 0x0000002507257220 */ /* 0x040fe40000410000 */
[----:B------:R-:W-:Y:S01]  /*e290*/  FMUL.FTZ R39, R6, R39 ;  /* 0x0000002706277220 */ /* 0x000fe20000410000 */
[----:B------:R-:W-:Y:S01]  /*e2a0*/  LEA.HI R0, R0, R11, RZ, 0x2 ;  /* 0x0000000b00007211 */ /* 0x000fe200078f10ff */
        /* <DEDUP_REMOVED lines=90> */
[----:B------:R-:W-:Y:S01]  /*e850*/  FMUL.FTZ R129, R7, R129 ;  /* 0x0000008107817220 */ /* 0x000fe20000410000 */
[----:B------:R-:W-:Y:S01]  /*e860*/  MOV R7, 0x40 ;  /* 0x0000004000077802 */ /* 0x000fe20000000f00 */
[C---:B------:R-:W-:Y:S02]  /*e870*/  FMUL.FTZ R131, R6.reuse, R131 ;  /* 0x0000008306837220 */ /* 0x040fe40000410000 */
[----:B------:R-:W-:Y:S01]  /*e880*/  FMUL.FTZ R130, R6, R130 ;  /* 0x0000008206827220 */ /* 0x000fe20000410000 */
[----:B------:R-:W-:Y:S01]  /*e890*/  SHF.L.U32 R6, R14, 0x2, RZ ;  /* 0x000000020e067819 */ /* 0x000fe200000006ff */
[----:B--2---:R-:W-:Y:S01]  /*e8a0*/  @P4 FMUL.FTZ R11, R4, 0.69314718246459960938 ;  /* 0x3f317218040b4820 */ /* 0x004fe20000410000 */
[----:B------:R-:W-:Y:S01]  /*e8b0*/  SEL R7, R7, 0xffffffc0, !P1 ;  /* 0xffffffc007077807 */ /* 0x000fe20004800000 */
[----:B-1----:R-:W-:Y:S01]  /*e8c0*/  @P3 FMUL.FTZ R2, R2, 0.69314718246459960938 ;  /* 0x3f31721802023820 */ /* 0x002fe20000410000 */
[----:B------:R-:W-:-:S02]  /*e8d0*/  IADD3 R17, R6, -0x20, RZ ;  /* 0xffffffe006117810 */ /* 0x000fc40007ffe0ff */
[C---:B------:R-:W-:Y:S02]  /*e8e0*/  @P0 IADD3 R17, R6.reuse, 0x20, RZ ;  /* 0x0000002006110810 */ /* 0x040fe40007ffe0ff */
[C---:B------:R-:W-:Y:S02]  /*e8f0*/  IADD3 R16, R6.reuse, R7, RZ ;  /* 0x0000000706107210 */ /* 0x040fe40007ffe0ff */
[----:B------:R-:W-:Y:S01]  /*e900*/  IADD3 R18, R7, R17, RZ ;  /* 0x0000001107127210 */ /* 0x000fe20007ffe0ff */
[----:B------:R-:W-:Y:S01]  /*e910*/  STS.64 [R17], R156 ;  /* 0x0000009c11007388 */ /* 0x000fe20000000a00 */
[----:B------:R-:W-:Y:S02]  /*e920*/  IADD3 R19, R6, R15, RZ ;  /* 0x0000000f06137210 */ /* 0x000fe40007ffe0ff */
[----:B------:R-:W-:Y:S01]  /*e930*/  IADD3 R20, R15, R17, RZ ;  /* 0x000000110f147210 */ /* 0x000fe20007ffe0ff */
[----:B------:R-:W-:Y:S01]  /*e940*/  STS.64 [R17+0x800], R158 ;  /* 0x0008009e11007388 */ /* 0x000fe20000000a00 */
[----:B------:R-:W-:-:S02]  /*e950*/  IADD3 R21, R16, R15, RZ ;  /* 0x0000000f10157210 */ /* 0x000fc40007ffe0ff */
[----:B------:R-:W-:Y:S01]  /*e960*/  IADD3 R15, R18, R15, RZ ;  /* 0x0000000f120f7210 */ /* 0x000fe20007ffe0ff */
[----:B------:R-:W-:Y:S01]  /*e970*/  STS.64 [R16], R152 ;  /* 0x0000009810007388 */ /* 0x000fe20000000a00 */
[----:B------:R-:W-:Y:S02]  /*e980*/  LOP3.LUT P0, RZ, R9, 0x3, RZ, 0xc0, !PT ;  /* 0x0000000309ff7812 */ /* 0x000fe4000780c0ff */
[----:B------:R-:W-:Y:S01]  /*e990*/  MOV R9, 0xff800000 ;  /* 0xff80000000097802 */ /* 0x000fe20000000f00 */
[----:B------:R-:W-:Y:S01]  /*e9a0*/  STS.64 [R16+0x800], R154 ;  /* 0x0008009a10007388 */ /* 0x000fe20000000a00 */
[----:B------:R-:W-:-:S03]  /*e9b0*/  @P3 FFMA.FTZ R9, R3, c[0x0][0x238], R2 ;  /* 0x00008e0003093a23 */ /* 0x000fc60000010002 */
        /* <DEDUP_REMOVED lines=43> */
[----:B------:R1:W-:Y:S04]  /*ec70*/  STS.64 [R14.X4+0xc800], R102 ;  /* 0x00c800660e007388 */ /* 0x0003e80000004a00 */
[----:B------:R-:W2:Y:S04]  /*ec80*/  S2R R6, SR_CTAID.Z ;  /* 0x0000000000067919 */ /* 0x000ea80000002700 */
[----:B------:R-:W3:Y:S04]  /*ec90*/  S2R R7, SR_CTAID.Y ;  /* 0x0000000000077919 */ /* 0x000ee80000002600 */
[----:B------:R-:W-:Y:S04]  /*eca0*/  STS.64 [R17+0xc000], R104 ;  /* 0x00c0006811007388 */ /* 0x000fe80000000a00 */
[----:B------:R-:W-:Y:S04]  /*ecb0*/  STS.64 [R17+0xc800], R106 ;  /* 0x00c8006a11007388 */ /* 0x000fe80000000a00 */
[----:B------:R-:W-:Y:S04]  /*ecc0*/  STS.64 [R16+0xc000], R108 ;  /* 0x00c0006c10007388 */ /* 0x000fe80000000a00 */
[----:B------:R-:W-:Y:S04]  /*ecd0*/  STS.64 [R16+0xc800], R110 ;  /* 0x00c8006e10007388 */ /* 0x000fe80000000a00 */
[----:B------:R-:W-:Y:S04]  /*ece0*/  STS.64 [R18+0xc000], R112 ;  /* 0x00c0007012007388 */ /* 0x000fe80000000a00 */
[----:B------:R-:W-:Y:S01]  /*ecf0*/  STS.64 [R18+0xc800], R114 ;  /* 0x00c8007212007388 */ /* 0x000fe20000000a00 */
[----:B---3--:R-:W-:-:S03]  /*ed00*/  IMAD R7, R7, c[0x0][0x210], R236 ;  /* 0x0000840007077a24 */ /* 0x008fc600078e02ec */
[----:B------:R-:W-:Y:S04]  /*ed10*/  STS.64 [R19+0xc000], R116 ;  /* 0x00c0007413007388 */ /* 0x000fe80000000a00 */
[----:B------:R-:W-:Y:S04]  /*ed20*/  STS.64 [R19+0xc800], R118 ;  /* 0x00c8007613007388 */ /* 0x000fe80000000a00 */
[----:B------:R-:W-:Y:S04]  /*ed30*/  STS.64 [R20+0xc000], R120 ;  /* 0x00c0007814007388 */ /* 0x000fe80000000a00 */
[----:B------:R-:W-:Y:S04]  /*ed40*/  STS.64 [R20+0xc800], R122 ;  /* 0x00c8007a14007388 */ /* 0x000fe80000000a00 */
[----:B-1----:R-:W1:Y:S04]  /*ed50*/  S2R R14, SR_CTAID.X ;  /* 0x00000000000e7919 */ /* 0x002e680000002500 */
[----:B------:R-:W-:Y:S04]  /*ed60*/  STS.64 [R21+0xc000], R124 ;  /* 0x00c0007c15007388 */ /* 0x000fe80000000a00 */
[----:B------:R-:W-:Y:S04]  /*ed70*/  STS.64 [R21+0xc800], R126 ;  /* 0x00c8007e15007388 */ /* 0x000fe80000000a00 */
[----:B------:R3:W-:Y:S04]  /*ed80*/  STS.64 [R15+0xc000], R128 ;  /* 0x00c000800f007388 */ /* 0x0007e80000000a00 */
[----:B------:R4:W-:Y:S04]  /*ed90*/  STS.64 [R15+0xc800], R130 ;  /* 0x00c800820f007388 */ /* 0x0009e80000000a00 */
[----:B------:R-:W-:Y:S01]  /*eda0*/  BAR.SYNC.DEFER_BLOCKING 0x0 ;  /* 0x0000000000007b1d */ /* 0x000fe20000010000 */
[----:B---3--:R-:W-:-:S02]  /*edb0*/  SHF.R.S32.HI R128, RZ, 0x1f, R13 ;  /* 0x0000001fff807819 */ /* 0x008fc4000001140d */
[----:B----4-:R-:W-:-:S03]  /*edc0*/  IADD3 R15, -R236, RZ, RZ ;  /* 0x000000ffec0f7210 */ /* 0x010fc60007ffe1ff */
[----:B------:R-:W3:Y:S01]  /*edd0*/  LDS.128 R144, [R5.X4] ;  /* 0x0000000005907984 */ /* 0x000ee20000004c00 */
[----:B------:R-:W-:Y:S01]  /*ede0*/  LEA.HI R128, R128, R13, RZ, 0x2 ;  /* 0x0000000d80807211 */ /* 0x000fe200078f10ff */
[----:B--2---:R-:W-:-:S03]  /*edf0*/  IMAD R6, R15, c[0x0][0x1c0], R6 ;  /* 0x000070000f067a24 */ /* 0x004fc600078e0206 */
[----:B------:R-:W-:Y:S01]  /*ee00*/  LOP3.LUT R128, R128, 0xffffffc, RZ, 0xc0, !PT ;  /* 0x0ffffffc80807812 */ /* 0x000fe200078ec0ff */
[----:B------:R-:W2:Y:S01]  /*ee10*/  LDS.128 R140, [R5.X4+0x800] ;  /* 0x00080000058c7984 */ /* 0x000ea20000004c00 */
[----:B------:R-:W-:Y:S02]  /*ee20*/  IMAD R6, R7, c[0x0][0x1c0], R6 ;  /* 0x0000700007067a24 */ /* 0x000fe400078e0206 */
[----:B------:R-:W-:Y:S01]  /*ee30*/  IADD3 R128, R13, -R128, RZ ;  /* 0x800000800d807210 */ /* 0x000fe20007ffe0ff */
[----:B------:R-:W4:Y:S01]  /*ee40*/  LDS.128 R136, [R5.X4+0x1000] ;  /* 0x0010000005887984 */ /* 0x000f220000004c00 */
[----:B-1----:R-:W-:Y:S02]  /*ee50*/  SHF.L.U32 R7, R14, 0x6, RZ ;  /* 0x000000060e077819 */ /* 0x002fe400000006ff */
[----:B------:R-:W-:Y:S01]  /*ee60*/  SHF.R.S32.HI R13, RZ, 0x2, R0 ;  /* 0x00000002ff0d7819 */ /* 0x000fe20000011400 */
[----:B------:R-:W1:Y:S02]  /*ee70*/  LDS.128 R132, [R5.X4+0x1800] ;  /* 0x0018000005847984 */ /* 0x000e640000004c00 */
[----:B------:R-:W-:Y:S01]  /*ee80*/  IMAD R6, R6, c[0x0][0x214], R7 ;  /* 0x0000850006067a24 */ /* 0x000fe200078e0207 */
[----:B------:R-:W-:Y:S01]  /*ee90*/  LEA R13, R128, R13, 0x4 ;  /* 0x0000000d800d7211 */ /* 0x000fe200078e20ff */
        /* <DEDUP_REMOVED lines=33> */
[----:B------:R-:W-:Y:S02]  /*f0b0*/  IADD3 R0, P0, R6, R13, RZ ;  /* 0x0000000d06007210 */ /* 0x000fe40007f1e0ff */
[-C--:B------:R-:W-:Y:S02]  /*f0c0*/  ISETP.GE.AND P2, PT, R13, R231.reuse, PT ;  /* 0x000000e70d00720c */ /* 0x080fe40003f46270 */
[----:B------:R-:W-:Y:S02]  /*f0d0*/  ISETP.GE.AND P1, PT, R2, R231, PT ;  /* 0x000000e70200720c */ /* 0x000fe40003f26270 */
[----:B------:R-:W-:Y:S02]  /*f0e0*/  LEA.HI.X.SX32 R3, R6, R3, 0x1, P0 ;  /* 0x0000000306037211 */ /* 0x000fe400000f0eff */
[----:B------:R-:W-:-:S04]  /*f0f0*/  LEA R2, P0, R0, c[0x0][0x208], 0x2 ;  /* 0x0000820000027a11 */ /* 0x000fc800078010ff */
[----:B------:R-:W-:-:S05]  /*f100*/  LEA.HI.X R3, R0, c[0x0][0x20c], R3, 0x2, P0 ;  /* 0x0000830000037a11 */ /* 0x000fca00000f1403 */
[----:B------:R2:W-:Y:S04]  /*f110*/  @!P2 STG.E [R2.64], R5 ;  /* 0x000000050200a986 */ /* 0x0005e8000c10190a */
[----:B------:R2:W-:Y:S02]  /*f120*/  @!P1 STG.E [R2.64+0x20], R9 ;  /* 0x0000200902009986 */ /* 0x0005e4000c10190a */
.L_x_7473:
[----:B--234-:R-:W-:Y:S05]  /*f130*/  BSYNC B0 ;  /* 0x0000000000007941 */ /* 0x01cfea0003800000 */
.L_x_7472:
[----:B------:R-:W-:Y:S01]  /*f140*/  IMAD.SHL.U32 R4, R8, 0x4, RZ ;  /* 0x0000000408047824 */ /* 0x000fe200078e00ff */
[----:B------:R-:W-:Y:S01]  /*f150*/  IADD3 R0, R12, 0x10, RZ ;  /* 0x000000100c007810 */ /* 0x000fe20007ffe0ff */
[----:B------:R-:W-:Y:S01]  /*f160*/  IMAD R6, R6, c[0x0][0x22c], RZ ;  /* 0x00008b0006067a24 */ /* 0x000fe200078e02ff */
[----:B------:R-:W-:Y:S02]  /*f170*/  IADD3 R2, R12, 0x8, RZ ;  /* 0x000000080c027810 */ /* 0x000fe40007ffe0ff */
[----:B------:R-:W-:Y:S02]  /*f180*/  SHF.R.S32.HI R5, RZ, 0x1f, R4 ;  /* 0x0000001fff057819 */ /* 0x000fe40000011404 */
[----:B------:R-:W-:-:S02]  /*f190*/  ISETP.GE.AND P4, PT, R0, R231, PT ;  /* 0x000000e70000720c */ /* 0x000fc40003f86270 */
[C---:B------:R-:W-:Y:S01]  /*f1a0*/  IADD3 R0, R12.reuse, 0x30, RZ ;  /* 0x000000300c007810 */ /* 0x040fe20007ffe0ff */
[----:B------:R-:W-:Y:S01]  /*f1b0*/  IMAD.WIDE R4, R12, 0x100, R4 ;  /* 0x000001000c047825 */ /* 0x000fe200078e0204 */
[-C--:B------:R-:W-:Y:S02]  /*f1c0*/  ISETP.GE.AND P5, PT, R2, R231.reuse, PT ;  /* 0x000000e70200720c */ /* 0x080fe40003fa6270 */
[----:B------:R-:W-:Y:S02]  /*f1d0*/  ISETP.GE.AND P6, PT, R12, R231, PT ;  /* 0x000000e70c00720c */ /* 0x000fe40003fc6270 */
[----:B------:R-:W-:Y:S02]  /*f1e0*/  IADD3 R3, P0, R6, R4, RZ ;  /* 0x0000000406037210 */ /* 0x000fe40007f1e0ff */
        /* <DEDUP_REMOVED lines=47> */
.L_x_7474:
        /* <DEDUP_REMOVED lines=10> */
.L_x_8820:


//--------------------- .text._ZN5flash24flash_fwd_splitkv_kernelI23Flash_fwd_kernel_traitsILi256ELi64ELi64ELi4ELb0ELb0EN7cutlass6half_tE19Flash_kernel_traitsILi256ELi64ELi64ELi4ES3_EELb0ELb1ELb0ELb0ELb1ELb1ELb1ELb0EEEvNS_16Flash_fwd_paramsE --------------------------
	.section	.text._ZN5flash24flash_fwd_splitkv_kernelI23Flash_fwd_kernel_traitsILi256ELi64ELi64ELi4ELb0ELb0EN7cutlass6half_tE19Flash_kernel_traitsILi256ELi64ELi64ELi4ES3_EELb0ELb1ELb0ELb0ELb1ELb1ELb1ELb0EEEvNS_16Flash_fwd_paramsE,"ax",@progbits
	.sectioninfo	@"SHI_REGISTERS=255"
	.align	128
        .global         _ZN5flash24flash_fwd_splitkv_kernelI23Flash_fwd_kernel_traitsILi256ELi64ELi64ELi4ELb0ELb0EN7cutlass6half_tE19Flash_kernel_traitsILi256ELi64ELi64ELi4ES3_EELb0ELb1ELb0ELb0ELb1ELb1ELb1ELb0EEEvNS_16Flash_fwd_paramsE
        .type           _ZN5flash24flash_fwd_splitkv_kernelI23Flash_fwd_kernel_traitsILi256ELi64ELi64ELi4ELb0ELb0EN7cutlass6half_tE19Flash_kernel_traitsILi256ELi64ELi64ELi4ES3_EELb0ELb1ELb0ELb0ELb1ELb1ELb1ELb0EEEvNS_16Flash_fwd_paramsE,@function
        .size           _ZN5flash24flash_fwd_splitkv_kernelI23Flash_fwd_kernel_traitsILi256ELi64ELi64ELi4ELb0ELb0EN7cutlass6half_tE19Flash_kernel_traitsILi256ELi64ELi64ELi4ES3_EELb0ELb1ELb0ELb0ELb1ELb1ELb1ELb0EEEvNS_16Flash_fwd_paramsE,(.L_x_8821 - _ZN5flash24flash_fwd_splitkv_kernelI23Flash_fwd_kernel_traitsILi256ELi64ELi64ELi4ELb0ELb0EN7cutlass6half_tE19Flash_kernel_traitsILi256ELi64ELi64ELi4ES3_EELb0ELb1ELb0ELb0ELb1ELb1ELb1ELb0EEEvNS_16Flash_fwd_paramsE)
        .other          _ZN5flash24flash_fwd_splitkv_kernelI23Flash_fwd_kernel_traitsILi256ELi64ELi64ELi4ELb0ELb0EN7cutlass6half_tE19Flash_kernel_traitsILi256ELi64ELi64ELi4ES3_EELb0ELb1ELb0ELb0ELb1ELb1ELb1ELb0EEEvNS_16Flash_fwd_paramsE,@"STO_CUDA_ENTRY STV_DEFAULT"
_ZN5flash24flash_fwd_splitkv_kernelI23Flash_fwd_kernel_traitsILi256ELi64ELi64ELi4ELb0ELb0EN7cutlass6half_tE19Flash_kernel_traitsILi256ELi64ELi64ELi4ES3_EELb0ELb1ELb0ELb0ELb1ELb1ELb1ELb0EEEvNS_16Flash_fwd_paramsE:
.text._ZN5flash24flash_fwd_splitkv_kernelI23Flash_fwd_kernel_traitsILi256ELi64ELi64ELi4ELb0ELb0EN7cutlass6half_tE19Flash_kernel_traitsILi256ELi64ELi64ELi4ES3_EELb0ELb1ELb0ELb0ELb1ELb1ELb1ELb0EEEvNS_16Flash_fwd_paramsE:
[----:B------:R-:W-:Y:S02]  /*0000*/  MOV R1, c[0x0][0x28] ;  /* 0x00000a0000017a02 */ /* 0x000fe40000000f00 */
[----:B------:R-:W1:Y:S01]  /*0010*/  I2F.U32.RP R6, c[0x0][0x1c0] ;  /* 0x0000700000067b06 */ /* 0x000e620000209000 */
[----:B------:R-:W2:Y:S01]  /*0020*/  S2R R0, SR_CTAID.Z ;  /* 0x0000000000007919 */ /* 0x000ea20000002700 */
[----:B------:R-:W-:Y:S01]  /*0030*/  ISETP.NE.U32.AND P1, PT, RZ, c[0x0][0x1c0], PT ;  /* 0x00007000ff007a0c */ /* 0x000fe20003f25070 */
[----:B------:R-:W-:Y:S01]  /*0040*/  IMAD.MOV.U32 R13, RZ, RZ, -0x1 ;  /* 0xffffffffff0d7424 */ /* 0x000fe200078e00ff */
[----:B------:R-:W-:-:S04]  /*0050*/  ULDC.64 UR10, c[0x0][0x118] ;  /* 0x00004600000a7ab9 */ /* 0x000fc80000000a00 */
[----:B-1----:R-:W1:Y:S02]  /*0060*/  MUFU.RCP R4, R6 ;  /* 0x0000000600047308 */ /* 0x002e640000001000 */
[----:B-1----:R-:W-:-:S06]  /*0070*/  IADD3 R4, R4, 0xffffffe, RZ ;  /* 0x0ffffffe04047810 */ /* 0x002fcc0007ffe0ff */
[----:B------:R-:W1:Y:S02]  /*0080*/  F2I.FTZ.U32.TRUNC.NTZ R3, R4 ;  /* 0x0000000400037305 */ /* 0x000e64000021f000 */
[----:B-1----:R-:W-:-:S04]  /*0090*/  IMAD.MOV R2, RZ, RZ, -R3 ;  /* 0x000000ffff027224 */ /* 0x002fc800078e0a03 */
[----:B------:R-:W-:Y:S02]  /*00a0*/  IMAD R5, R2, c[0x0][0x1c0], RZ ;  /* 0x0000700002057a24 */ /* 0x000fe400078e02ff */
[----:B------:R-:W-:-:S04]  /*00b0*/  IMAD.MOV.U32 R2, RZ, RZ, RZ ;  /* 0x000000ffff027224 */ /* 0x000fc800078e00ff */
[----:B------:R-:W-:Y:S02]  /*00c0*/  IMAD.HI.U32 R5, R3, R5, R2 ;  /* 0x0000000503057227 */ /* 0x000fe400078e0002 */
[----:B------:R-:W1:Y:S04]  /*00d0*/  LDC.U8 R2, c[0x0][0x312] ;  /* 0x0000c480ff027b82 */ /* 0x000e680000000000 */
[----:B--2---:R-:W-:-:S04]  /*00e0*/  IMAD.HI.U32 R236, R5, R0, RZ ;  /* 0x0000000005ec7227 */ /* 0x004fc800078e00ff */
[----:B------:R-:W-:-:S04]  /*00f0*/  IMAD.MOV R3, RZ, RZ, -R236 ;  /* 0x000000ffff037224 */ /* 0x000fc800078e0aec */
[----:B------:R-:W-:-:S05]  /*0100*/  IMAD R3, R3, c[0x0][0x1c0], R0 ;  /* 0x0000700003037a24 */ /* 0x000fca00078e0200 */
[----:B------:R-:W-:Y:S02]  /*0110*/  ISETP.GE.U32.AND P2, PT, R3, c[0x0][0x1c0], PT ;  /* 0x0000700003007a0c */ /* 0x000fe40003f46070 */
[----:B-1----:R-:W-:-:S11]  /*0120*/  ISETP.NE.AND P3, PT, R2, RZ, PT ;  /* 0x000000ff0200720c */ /* 0x002fd60003f65270 */
        /* <DEDUP_REMOVED lines=35> */
.L_x_7475:
[----:B-1-34-:R-:W-:Y:S02]  /*0360*/  MOV R0, c[0x0][0x218] ;  /* 0x0000860000007a02 */ /* 0x01afe40000000f00 */
.L_x_7476:
        /* <DEDUP_REMOVED lines=17> */
[----:B------:R-:W-:Y:S02]  /*0480*/  LEA.HI R8, R8, R15, RZ, 0x6 ;  /* 0x0000000f08087211 */ /* 0x000fe400078f30ff */
[----:B------:R-:W-:Y:S02]  /*0490*/  IADD3 R15, R6, 0x3f, RZ ;  /* 0x0000003f060f7810 */ /* 0x000fe40007ffe0ff */
[----:B------:R-:W-:Y:S01]  /*04a0*/  LEA.HI.SX32 R8, R8, c[0x0][0x10], 0x1a ;  /* 0x0000040008087a11 */ /* 0x000fe200078fd2ff */
[----:B-1----:R-:W1:Y:S03]  /*04b0*/  MUFU.RCP R10, R0 ;  /* 0x00000000000a7308 */ /* 0x002e660000001000 */
[----:B------:R-:W-:Y:S02]  /*04c0*/  IADD3 R8, R8, -0x1, RZ ;  /* 0xffffffff08087810 */ /* 0x000fe40007ffe0ff */
[----:B-1----:R-:W-:-:S02]  /*04d0*/  IADD3 R10, R10, 0xffffffe, RZ ;  /* 0x0ffffffe0a0a7810 */ /* 0x002fc40007ffe0ff */
[----:B------:R-:W-:Y:S02]  /*04e0*/  IABS R0, R8 ;  /* 0x0000000800007213 */ /* 0x000fe40000000000 */
[----:B------:R-:W1:Y:S01]  /*04f0*/  F2I.FTZ.U32.TRUNC.NTZ R11, R10 ;  /* 0x0000000a000b7305 */ /* 0x000e62000021f000 */
[----:B------:R-:W-:-:S04]  /*0500*/  LOP3.LUT R8, R8, c[0x0][0x10], RZ, 0x3c, !PT ;  /* 0x0000040008087a12 */ /* 0x000fc800078e3cff */
[----:B------:R-:W-:Y:S01]  /*0510*/  ISETP.GE.AND P0, PT, R8, RZ, PT ;  /* 0x000000ff0800720c */ /* 0x000fe20003f06270 */
[----:B-1----:R-:W-:Y:S02]  /*0520*/  IMAD.MOV R4, RZ, RZ, -R11 ;  /* 0x000000ffff047224 */ /* 0x002fe400078e0a0b */
[----:B------:R-:W-:Y:S02]  /*0530*/  IMAD.MOV.U32 R10, RZ, RZ, RZ ;  /* 0x000000ffff0a7224 */ /* 0x000fe400078e00ff */
[----:B------:R-:W-:-:S04]  /*0540*/  IMAD R4, R4, R7, RZ ;  /* 0x0000000704047224 */ /* 0x000fc800078e02ff */
[----:B------:R-:W-:-:S04]  /*0550*/  IMAD.HI.U32 R11, R11, R4, R10 ;  /* 0x000000040b0b7227 */ /* 0x000fc800078e000a */
[----:B------:R-:W-:-:S04]  /*0560*/  IMAD.MOV.U32 R4, RZ, RZ, R0 ;  /* 0x000000ffff047224 */ /* 0x000fc800078e0000 */
[----:B------:R-:W-:Y:S01]  /*0570*/  IMAD.HI.U32 R10, R11, R4, RZ ;  /* 0x000000040b0a7227 */ /* 0x000fe200078e00ff */
[----:B------:R-:W-:-:S03]  /*0580*/  IADD3 R11, R6, R105, -R104 ;  /* 0x00000069060b7210 */ /* 0x000fc60007ffe868 */
[----:B------:R-:W-:Y:S01]  /*0590*/  IMAD.MOV R0, RZ, RZ, -R10 ;  /* 0x000000ffff007224 */ /* 0x000fe200078e0a0a */
[----:B------:R-:W-:-:S03]  /*05a0*/  IADD3 R11, R11, -c[0x0][0x2e4], RZ ;  /* 0x8000b9000b0b7a10 */ /* 0x000fc60007ffe0ff */
[C---:B------:R-:W-:Y:S01]  /*05b0*/  IMAD R0, R7.reuse, R0, R4 ;  /* 0x0000000007007224 */ /* 0x040fe200078e0204 */
[----:B------:R-:W-:Y:S02]  /*05c0*/  SHF.R.S32.HI R4, RZ, 0x1f, R15 ;  /* 0x0000001fff047819 */ /* 0x000fe4000001140f */
[----:B------:R-:W-:Y:S02]  /*05d0*/  SHF.R.S32.HI R8, RZ, 0x1f, R11 ;  /* 0x0000001fff087819 */ /* 0x000fe4000001140b */
[----:B------:R-:W-:Y:S02]  /*05e0*/  ISETP.GT.U32.AND P1, PT, R7, R0, PT ;  /* 0x000000000700720c */ /* 0x000fe40003f24070 */
[----:B------:R-:W-:Y:S02]  /*05f0*/  LEA.HI R4, R4, R15, RZ, 0x6 ;  /* 0x0000000f04047211 */ /* 0x000fe400078f30ff */
[----:B------:R-:W-:Y:S02]  /*0600*/  LEA.HI R8, R8, R11, RZ, 0x6 ;  /* 0x0000000b08087211 */ /* 0x000fe400078f30ff */
[----:B------:R-:W-:-:S02]  /*0610*/  SHF.R.S32.HI R4, RZ, 0x6, R4 ;  /* 0x00000006ff047819 */ /* 0x000fc40000011404 */
[----:B------:R-:W-:-:S05]  /*0620*/  SHF.R.S32.HI R11, RZ, 0x6, R8 ;  /* 0x00000006ff0b7819 */ /* 0x000fca0000011408 */
[----:B------:R-:W-:Y:S01]  /*0630*/  @!P1 IMAD.IADD R0, R0, 0x1, -R7 ;  /* 0x0000000100009824 */ /* 0x000fe200078e0a07 */
[----:B------:R-:W-:Y:S02]  /*0640*/  @!P1 IADD3 R10, R10, 0x1, RZ ;  /* 0x000000010a0a9810 */ /* 0x000fe40007ffe0ff */
[----:B------:R-:W-:Y:S02]  /*0650*/  ISETP.NE.AND P1, PT, RZ, c[0x0][0x10], PT ;  /* 0x00000400ff007a0c */ /* 0x000fe40003f25270 */
[----:B------:R-:W-:Y:S02]  /*0660*/  ISETP.GE.U32.AND P2, PT, R0, R7, PT ;  /* 0x000000070000720c */ /* 0x000fe40003f46070 */
[----:B------:R-:W-:-:S04]  /*0670*/  IADD3 R7, -R104, 0x7f, R105 ;  /* 0x0000007f68077810 */ /* 0x000fc80007ffe169 */
[----:B------:R-:W-:-:S04]  /*0680*/  IADD3 R7, R7, c[0x0][0x2e8], R6 ;  /* 0x0000ba0007077a10 */ /* 0x000fc80007ffe006 */
        /* <DEDUP_REMOVED lines=109> */
.L_x_7477:
[----:B------:R-:W-:Y:S01]  /*0d60*/  ISETP.NE.U32.AND P1, PT, RZ, c[0x0][0x2c0], PT ;  /* 0x0000b000ff007a0c */ /* 0x000fe20003f25070 */
[----:B------:R-:W-:Y:S01]  /*0d70*/  IMAD.MOV.U32 R0, RZ, RZ, R236 ;  /* 0x000000ffff007224 */ /* 0x000fe200078e00ec */
[----:B------:R-:W-:Y:S02]  /*0d80*/  ISETP.NE.U32.AND P0, PT, RZ, c[0x0][0x2b8], PT ;  /* 0x0000ae00ff007a0c */ /* 0x000fe40003f05070 */
[----:B------:R-:W-:Y:S02]  /*0d90*/  ISETP.NE.AND.EX P1, PT, RZ, c[0x0][0x2c4], PT, P1 ;  /* 0x0000b100ff007a0c */ /* 0x000fe40003f25310 */
[----:B------:R-:W-:-:S11]  /*0da0*/  ISETP.NE.AND.EX P0, PT, RZ, c[0x0][0x2bc], PT, P0 ;  /* 0x0000af00ff007a0c */ /* 0x000fd60003f05300 */
[----:B------:R-:W-:Y:S01]  /*0db0*/  @P1 SHF.R.S32.HI R5, RZ, 0x1f, R236 ;  /* 0x0000001fff051819 */ /* 0x000fe200000114ec */
[----:B------:R-:W-:-:S04]  /*0dc0*/  @P1 IMAD.WIDE.U32 R10, R236, c[0x0][0x2c8], RZ ;  /* 0x0000b200ec0a1a25 */ /* 0x000fc800078e00ff */
[----:B------:R-:W-:Y:S02]  /*0dd0*/  @P1 IMAD R5, R5, c[0x0][0x2c8], RZ ;  /* 0x0000b20005051a24 */ /* 0x000fe400078e02ff */
[----:B------:R-:W-:-:S04]  /*0de0*/  @P0 IMAD.WIDE R14, R236, R3, c[0x0][0x2b8] ;  /* 0x0000ae00ec0e0625 */ /* 0x000fc800078e0203 */
[----:B------:R-:W-:Y:S01]  /*0df0*/  @P1 IMAD R4, R236, c[0x0][0x2cc], R5 ;  /* 0x0000b300ec041a24 */ /* 0x000fe200078e0205 */
[----:B------:R-:W-:Y:S01]  /*0e00*/  CS2R R240, SRZ ;  /* 0x0000000000f07805 */ /* 0x000fe2000001ff00 */
[----:B------:R1:W5:Y:S01]  /*0e10*/  @P0 LDG.E R0, [R14.64] ;  /* 0x0000000a0e000981 */ /* 0x000362000c1e1900 */
[C---:B------:R-:W-:Y:S01]  /*0e20*/  @P1 LEA R240, P0, R10.reuse, c[0x0][0x2c0], 0x2 ;  /* 0x0000b0000af01a11 */ /* 0x040fe200078010ff */
[----:B------:R-:W-:Y:S01]  /*0e30*/  @P1 IMAD.IADD R5, R11, 0x1, R4 ;  /* 0x000000010b051824 */ /* 0x000fe200078e0204 */
[----:B------:R-:W-:Y:S02]  /*0e40*/  PLOP3.LUT P3, PT, PT, PT, PT, 0x8, 0x0 ;  /* 0x000000000000781c */ /* 0x000fe40003f6e170 */
[----:B------:R-:W-:Y:S02]  /*0e50*/  IABS R3, c[0x0][0x2d0] ;  /* 0x0000b40000037a13 */ /* 0x000fe40000000000 */
[----:B------:R-:W-:Y:S02]  /*0e60*/  @P1 SHF.L.U64.HI R5, R10, 0x2, R5 ;  /* 0x000000020a051819 */ /* 0x000fe40000010205 */
[----:B------:R1:W2:Y:S02]  /*0e70*/  R2UR UR6, R3 ;  /* 0x00000000030673c2 */ /* 0x0002a400000e0000 */
[----:B------:R-:W-:-:S02]  /*0e80*/  @P1 IADD3.X R241, R5, c[0x0][0x2c4], RZ, P0, !PT ;  /* 0x0000b10005f11a10 */ /* 0x000fc400007fe4ff */
        /* <DEDUP_REMOVED lines=44> */
[----:B------:R-:W-:-:S13]  /*1150*/  ISETP.GT.U32.AND P0, PT, R0, R5, PT ;  /* 0x000000050000720c */ /* 0x000fda0003f04070 */
[-C--:B------:R-:W-:Y:S02]  /*1160*/  @!P0 IADD3 R5, R5, -R0.reuse, RZ ;  /* 0x8000000005058210 */ /* 0x080fe40007ffe0ff */
[----:B------:R-:W-:Y:S02]  /*1170*/  @!P0 IADD3 R7, R7, 0x1, RZ ;  /* 0x0000000107078810 */ /* 0x000fe40007ffe0ff */
[----:B------:R-:W-:Y:S01]  /*1180*/  ISETP.GE.U32.AND P1, PT, R5, R0, PT ;  /* 0x000000000500720c */ /* 0x000fe20003f26070 */
[----:B------:R-:W-:Y:S01]  /*1190*/  IMAD.MOV R0, RZ, RZ, -R3 ;  /* 0x000000ffff007224 */ /* 0x000fe200078e0a03 */
[----:B------:R-:W-:-:S03]  /*11a0*/  ISETP.GE.AND P0, PT, R2, RZ, PT ;  /* 0x000000ff0200720c */ /* 0x000fc60003f06270 */
[----:B------:R-:W-:-:S05]  /*11b0*/  IMAD R25, R0, c[0x0][0x2d0], R25 ;  /* 0x0000b40000197a24 */ /* 0x000fca00078e0219 */
[----:B------:R-:W-:-:S03]  /*11c0*/  SHF.R.S32.HI R21, RZ, 0x1f, R25 ;  /* 0x0000001fff157819 */ /* 0x000fc60000011419 */
[----:B------:R-:W-:Y:S02]  /*11d0*/  @P1 IADD3 R7, R7, 0x1, RZ ;  /* 0x0000000107071810 */ /* 0x000fe40007ffe0ff */
[----:B------:R-:W-:Y:S01]  /*11e0*/  ISETP.NE.AND P1, PT, RZ, c[0x0][0x1c8], PT ;  /* 0x00007200ff007a0c */ /* 0x000fe20003f25270 */
[----:B------:R-:W-:Y:S01]  /*11f0*/  IMAD R0, R21, c[0x0][0x198], RZ ;  /* 0x0000660015007a24 */ /* 0x000fe200078e02ff */
[----:B------:R-:W-:-:S11]  /*1200*/  @!P0 IADD3 R7, -R7, RZ, RZ ;  /* 0x000000ff07078210 */ /* 0x000fd60007ffe1ff */
[----:B------:R-:W-:Y:S02]  /*1210*/  @!P1 LOP3.LUT R7, RZ, c[0x0][0x1c8], RZ, 0x33, !PT ;  /* 0x00007200ff079a12 */ /* 0x000fe400078e33ff */
[----:B--2---:R-:W-:Y:S01]  /*1220*/  SHF.R.S32.HI R3, RZ, 0x1f, R16 ;  /* 0x0000001fff037819 */ /* 0x004fe20000011410 */
[----:B------:R-:W-:-:S04]  /*1230*/  IMAD.WIDE.U32 R4, R16, c[0x0][0x180], RZ ;  /* 0x0000600010047a25 */ /* 0x000fc800078e00ff */
[C---:B------:R-:W-:Y:S02]  /*1240*/  IMAD R9, R3.reuse, c[0x0][0x180], RZ ;  /* 0x0000600003097a24 */ /* 0x040fe400078e02ff */
[----:B------:R-:W-:Y:S02]  /*1250*/  IMAD R3, R3, c[0x0][0x188], RZ ;  /* 0x0000620003037a24 */ /* 0x000fe400078e02ff */
[----:B------:R-:W-:Y:S02]  /*1260*/  IMAD R2, R16, c[0x0][0x184], R9 ;  /* 0x0000610010027a24 */ /* 0x000fe400078e0209 */
[----:B------:R-:W-:Y:S02]  /*1270*/  IMAD R9, R25, c[0x0][0x19c], R0 ;  /* 0x0000670019097a24 */ /* 0x000fe400078e0200 */
[----:B------:R-:W-:-:S04]  /*1280*/  IMAD.IADD R5, R5, 0x1, R2 ;  /* 0x0000000105057824 */ /* 0x000fc800078e0202 */
[----:B------:R-:W-:Y:S01]  /*1290*/  IMAD.WIDE.U32 R28, R25, c[0x0][0x198], R4 ;  /* 0x00006600191c7a25 */ /* 0x000fe200078e0004 */
[----:B------:R-:W-:-:S03]  /*12a0*/  SHF.R.S32.HI R5, RZ, 0x1f, R7 ;  /* 0x0000001fff057819 */ /* 0x000fc60000011407 */
[C---:B------:R-:W-:Y:S01]  /*12b0*/  IMAD R4, R16.reuse, c[0x0][0x18c], R3 ;  /* 0x0000630010047a24 */ /* 0x040fe200078e0203 */
[----:B------:R-:W-:Y:S01]  /*12c0*/  IADD3 R29, R29, R9, RZ ;  /* 0x000000091d1d7210 */ /* 0x000fe20007ffe0ff */
[----:B------:R-:W-:Y:S02]  /*12d0*/  IMAD R0, R5, c[0x0][0x1b0], RZ ;  /* 0x00006c0005007a24 */ /* 0x000fe400078e02ff */
[----:B------:R-:W-:-:S04]  /*12e0*/  IMAD.WIDE.U32 R16, R16, c[0x0][0x188], RZ ;  /* 0x0000620010107a25 */ /* 0x000fc800078e00ff */
[C---:B------:R-:W-:Y:S02]  /*12f0*/  IMAD R3, R7.reuse, c[0x0][0x1b4], R0 ;  /* 0x00006d0007037a24 */ /* 0x040fe400078e0200 */
[----:B------:R-:W-:-:S04]  /*1300*/  IMAD.WIDE.U32 R28, R7, c[0x0][0x1b0], R28 ;  /* 0x00006c00071c7a25 */ /* 0x000fc800078e001c */
[----:B------:R-:W-:Y:S01]  /*1310*/  IMAD.IADD R4, R17, 0x1, R4 ;  /* 0x0000000111047824 */ /* 0x000fe200078e0204 */
[----:B------:R-:W-:Y:S01]  /*1320*/  IADD3 R3, R29, R3, RZ ;  /* 0x000000031d037210 */ /* 0x000fe20007ffe0ff */
[----:B------:R-:W-:Y:S05]  /*1330*/  BRA `(.L_x_7479) ;  /* 0x0000045000007947 */ /* 0x000fea0003800000 */
.L_x_7478:
        /* <DEDUP_REMOVED lines=17> */
.L_x_7480:
[----:B------:R-:W-:Y:S01]  /*1450*/  IABS R7, c[0x0][0x1c8] ;  /* 0x0000720000077a13 */ /* 0x000fe20000000000 */
[----:B------:R-:W-:Y:S01]  /*1460*/  IMAD.MOV.U32 R10, RZ, RZ, RZ ;  /* 0x000000ffff0a7224 */ /* 0x000fe200078e00ff */
[----:B------:R-:W-:Y:S02]  /*1470*/  LEA R25, R33, 0xffffffc0, 0x6 ;  /* 0xffffffc021197811 */ /* 0x000fe400078e30ff */
[----:B------:R-:W1:Y:S02]  /*1480*/  I2F.RP R12, R7 ;  /* 0x00000007000c7306 */ /* 0x000e640000209400 */
[----:B------:R-:W-:-:S06]  /*1490*/  SHF.R.S32.HI R21, RZ, 0x1f, R25 ;  /* 0x0000001fff157819 */ /* 0x000fcc0000011419 */
        /* <DEDUP_REMOVED lines=26> */
[----:B------:R-:W-:Y:S01]  /*1640*/  @!P0 LOP3.LUT R7, RZ, c[0x0][0x1c8], RZ, 0x33, !PT ;  /* 0x00007200ff078a12 */ /* 0x000fe200078e33ff */
[----:B------:R-:W-:-:S03]  /*1650*/  @P4 IMAD.IADD R4, R2, 0x1, R9 ;  /* 0x0000000102044824 */ /* 0x000fc600078e0209 */
[----:B------:R-:W-:Y:S01]  /*1660*/  SHF.R.S32.HI R5, RZ, 0x1f, R7 ;  /* 0x0000001fff057819 */ /* 0x000fe20000011407 */
[----:B------:R-:W-:Y:S01]  /*1670*/  @P4 IMAD.WIDE.U32 R16, R4, c[0x0][0x1a0], RZ ;  /* 0x0000680004104a25 */ /* 0x000fe200078e00ff */
[----:B------:R-:W-:-:S03]  /*1680*/  IADD3 R11, R11, R3, RZ ;  /* 0x000000030b0b7210 */ /* 0x000fc60007ffe0ff */
[----:B------:R-:W-:Y:S02]  /*1690*/  IMAD R8, R5, c[0x0][0x1b0], RZ ;  /* 0x00006c0005087a24 */ /* 0x000fe400078e02ff */
[----:B------:R-:W-:-:S04]  /*16a0*/  IMAD.WIDE.U32 R28, R7, c[0x0][0x1b0], R10 ;  /* 0x00006c00071c7a25 */ /* 0x000fc800078e000a */
[----:B------:R-:W-:Y:S02]  /*16b0*/  IMAD R3, R7, c[0x0][0x1b4], R8 ;  /* 0x00006d0007037a24 */ /* 0x000fe400078e0208 */
[----:B------:R-:W-:Y:S02]  /*16c0*/  @P4 IMAD R4, R4, c[0x0][0x1a4], R17 ;  /* 0x0000690004044a24 */ /* 0x000fe400078e0211 */
        /* <DEDUP_REMOVED lines=12> */
.L_x_7479:
[----:B------:R-:W-:Y:S01]  /*1790*/  ISETP.NE.AND P0, PT, R13, -0x1, PT ;  /* 0xffffffff0d00780c */ /* 0x000fe20003f05270 */
[----:B------:R-:W-:Y:S01]  /*17a0*/  IMAD.IADD R231, R104, 0x1, -R105 ;  /* 0x0000000168e77824 */ /* 0x000fe200078e0a69 */
[----:B------:R-:W-:Y:S01]  /*17b0*/  SHF.R.S32.HI R103, RZ, 0x1f, R100 ;  /* 0x0000001fff677819 */ /* 0x000fe20000011464 */
[----:B------:R-:W-:Y:S01]  /*17c0*/  ULDC UR8, c[0x0][0x198] ;  /* 0x0000660000087ab9 */ /* 0x000fe20000000800 */
[----:B------:R-:W-:Y:S01]  /*17d0*/  SHF.R.S32.HI R2, RZ, 0x1f, R23 ;  /* 0x0000001fff027819 */ /* 0x000fe20000011417 */
[----:B------:R-:W-:Y:S01]  /*17e0*/  UIMAD.WIDE.U32 UR4, UR8, 0x20, URZ ;  /* 0x00000020080478a5 */ /* 0x000fe2000f8e003f */
[CC--:B------:R-:W-:Y:S01]  /*17f0*/  LEA.HI R11, R103.reuse, R100.reuse, RZ, 0x3 ;  /* 0x00000064670b7211 */ /* 0x0c0fe200078f18ff */
[----:B------:R-:W-:Y:S01]  /*1800*/  IMAD.SHL.U32 R246, R100, 0x2, RZ ;  /* 0x0000000264f67824 */ /* 0x000fe200078e00ff */
[----:B------:R-:W-:Y:S01]  /*1810*/  LEA.HI R14, R103, R100, RZ, 0x6 ;  /* 0x00000064670e7211 */ /* 0x000fe200078f30ff */
[----:B------:R-:W-:Y:S01]  /*1820*/  IMAD R2, R2, c[0x0][0x1a8], RZ ;  /* 0x00006a0002027a24 */ /* 0x000fe200078e02ff */
[----:B------:R-:W-:-:S02]  /*1830*/  SHF.R.S32.HI R8, RZ, 0x3, R11 ;  /* 0x00000003ff087819 */ /* 0x000fc4000001140b */
[----:B------:R-:W-:Y:S01]  /*1840*/  LOP3.LUT R11, R11, 0xfffffff8, RZ, 0xc0, !PT ;  /* 0xfffffff80b0b7812 */ /* 0x000fe200078ec0ff */
[C---:B------:R-:W-:Y:S01]  /*1850*/  @P0 IMAD.WIDE.U32 R26, R13.reuse, c[0x0][0x190], RZ ;  /* 0x000064000d1a0a25 */ /* 0x040fe200078e00ff */
[----:B------:R-:W-:Y:S02]  /*1860*/  @!P0 SHF.R.S32.HI R9, RZ, 0x1f, R236 ;  /* 0x0000001fff098819 */ /* 0x000fe400000114ec */
[C---:B------:R-:W-:Y:S01]  /*1870*/  IADD3 R15, R8.reuse, 0x10, RZ ;  /* 0x00000010080f7810 */ /* 0x040fe20007ffe0ff */
[----:B------:R-:W-:Y:S01]  /*1880*/  @P0 IMAD R10, R13, c[0x0][0x194], R27 ;  /* 0x000065000d0a0a24 */ /* 0x000fe200078e021b */
[----:B------:R-:W-:Y:S01]  /*1890*/  ISETP.GE.AND P4, PT, R8, R231, PT ;  /* 0x000000e70800720c */ /* 0x000fe20003f86270 */
[----:B------:R-:W-:Y:S01]  /*18a0*/  @!P0 IMAD R9, R9, c[0x0][0x178], RZ ;  /* 0x00005e0009098a24 */ /* 0x000fe200078e02ff */
[----:B------:R-:W-:Y:S01]  /*18b0*/  IADD3 R237, R33, -0x1, RZ ;  /* 0xffffffff21ed7810 */ /* 0x000fe20007ffe0ff */
[----:B------:R-:W-:Y:S01]  /*18c0*/  @!P0 IMAD.WIDE.U32 R12, R236, c[0x0][0x178], RZ ;  /* 0x00005e00ec0c8a25 */ /* 0x000fe200078e00ff */
[----:B------:R-:W-:-:S03]  /*18d0*/  LOP3.LUT R246, R246, 0x6, RZ, 0xc0, !PT ;  /* 0x00000006f6f67812 */ /* 0x000fc600078ec0ff */
[----:B-----5:R-:W-:Y:S01]  /*18e0*/  @!P0 IMAD R0, R236, c[0x0][0x17c], R9 ;  /* 0x00005f00ec008a24 */ /* 0x020fe200078e0209 */
[----:B------:R-:W-:Y:S01]  /*18f0*/  SHF.R.S32.HI R9, RZ, 0x1f, R8 ;  /* 0x0000001fff097819 */ /* 0x000fe20000011408 */
[----:B------:R-:W-:Y:S02]  /*1900*/  @!P0 IMAD.MOV.U32 R26, RZ, RZ, R12 ;  /* 0x000000ffff1a8224 */ /* 0x000fe400078e000c */
[----:B------:R-:W-:Y:S01]  /*1910*/  @!P0 IMAD.IADD R10, R13, 0x1, R0 ;  /* 0x000000010d0a8824 */ /* 0x000fe200078e0200 */
[-C--:B------:R-:W-:Y:S01]  /*1920*/  ISETP.GE.AND P0, PT, R15, R231.reuse, PT ;  /* 0x000000e70f00720c */ /* 0x080fe20003f06270 */
[----:B------:R-:W-:Y:S01]  /*1930*/  IMAD.IADD R0, R100, 0x1, -R11 ;  /* 0x0000000164007824 */ /* 0x000fe200078e0a0b */
[C---:B------:R-:W-:Y:S01]  /*1940*/  IADD3 R13, R8.reuse, 0x20, RZ ;  /* 0x00000020080d7810 */ /* 0x040fe20007ffe0ff */
[C---:B------:R-:W-:Y:S01]  /*1950*/  IMAD.SHL.U32 R12, R8.reuse, 0x40, RZ ;  /* 0x00000040080c7824 */ /* 0x040fe200078e00ff */
[----:B------:R-:W-:Y:S01]  /*1960*/  IADD3 R11, R8, 0x30, RZ ;  /* 0x00000030080b7810 */ /* 0x000fe20007ffe0ff */
[----:B------:R-:W-:Y:S01]  /*1970*/  IMAD.SHL.U32 R17, R0, 0x8, RZ ;  /* 0x0000000800117824 */ /* 0x000fe200078e00ff */
[----:B------:R-:W-:Y:S01]  /*1980*/  ISETP.GE.AND P6, PT, R13, R231, PT ;  /* 0x000000e70d00720c */ /* 0x000fe20003fc6270 */
[----:B------:R-:W-:Y:S01]  /*1990*/  IMAD.WIDE R30, R31, 0x40, R8 ;  /* 0x000000401f1e7825 */ /* 0x000fe200078e0208 */
[----:B------:R-:W-:-:S02]  /*19a0*/  LOP3.LUT R12, R12, 0x1c0, RZ, 0xc0, !PT ;  /* 0x000001c00c0c7812 */ /* 0x000fc400078ec0ff */
[----:B------:R-:W-:Y:S01]  /*19b0*/  IADD3 R26, P5, R17, R26, RZ ;  /* 0x0000001a111a7210 */ /* 0x000fe20007fbe0ff */
[----:B------:R-:W-:Y:S01]  /*19c0*/  IMAD R2, R23, c[0x0][0x1ac], R2 ;  /* 0x00006b0017027a24 */ /* 0x000fe200078e0202 */
[--C-:B------:R-:W-:Y:S01]  /*19d0*/  SHF.R.S32.HI R19, RZ, 0x1f, R17.reuse ;  /* 0x0000001fff137819 */ /* 0x100fe20000011411 */
[----:B------:R-:W-:Y:S01]  /*19e0*/  IMAD.SHL.U32 R239, R14, 0x8, RZ ;  /* 0x000000080eef7824 */ /* 0x000fe200078e00ff */
[C---:B------:R-:W-:Y:S02]  /*19f0*/  IADD3 R16, P1, R17.reuse, R16, RZ ;  /* 0x0000001011107210 */ /* 0x040fe40007f3e0ff */
[----:B------:R-:W-:Y:S01]  /*1a00*/  IADD3 R28, P2, R17, R28, RZ ;  /* 0x0000001c111c7210 */ /* 0x000fe20007f5e0ff */
[----:B------:R-:W-:Y:S01]  /*1a10*/  IMAD.X R27, R19, 0x1, R10, P5 ;  /* 0x00000001131b7824 */ /* 0x000fe200028e060a */
[----:B------:R-:W-:Y:S02]  /*1a20*/  LOP3.LUT R17, R12, 0x38, R17, 0xf8, !PT ;  /* 0x000000380c117812 */ /* 0x000fe400078ef811 */
[----:B------:R-:W-:Y:S01]  /*1a30*/  ISETP.GE.AND P5, PT, R11, R231, PT ;  /* 0x000000e70b00720c */ /* 0x000fe20003fa6270 */
[----:B------:R-:W-:Y:S01]  /*1a40*/  IMAD.WIDE.U32 R34, R23, c[0x0][0x1a8], R26 ;  /* 0x00006a0017227a25 */ /* 0x000fe200078e001a */
[----:B------:R-:W-:-:S03]  /*1a50*/  SHF.R.U32.HI R12, RZ, 0x3, R12 ;  /* 0x00000003ff0c7819 */ /* 0x000fc6000001160c */
[----:B------:R-:W-:Y:S01]  /*1a60*/  IMAD.X R29, R19, 0x1, R3, P2 ;  /* 0x00000001131d7824 */ /* 0x000fe200010e0603 */
[----:B------:R-:W-:Y:S01]  /*1a70*/  LOP3.LUT R12, R17, R12, RZ, 0x3c, !PT ;  /* 0x0000000c110c7212 */ /* 0x000fe200078e3cff */
[----:B------:R-:W-:Y:S01]  /*1a80*/  IMAD.X R17, R19, 0x1, R4, P1 ;  /* 0x0000000113117824 */ /* 0x000fe200008e0604 */
[C---:B------:R-:W-:Y:S01]  /*1a90*/  @!P0 IADD3 R24, P1, R30.reuse, 0x10, RZ ;  /* 0x000000101e188810 */ /* 0x040fe20007f3e0ff */
[----:B------:R-:W-:Y:S01]  /*1aa0*/  @!P4 IMAD R4, R31, c[0x0][0x190], RZ ;  /* 0x000064001f04ca24 */ /* 0x000fe200078e02ff */
[----:B------:R-:W-:Y:S01]  /*1ab0*/  @!P6 IADD3 R19, P2, R30, 0x20, RZ ;  /* 0x000000201e13e810 */ /* 0x000fe20007f5e0ff */
[----:B------:R-:W-:Y:S01]  /*1ac0*/  IMAD.IADD R35, R35, 0x1, R2 ;  /* 0x0000000123237824 */ /* 0x000fe200078e0202 */
[----:B------:R-:W-:Y:S01]  /*1ad0*/  LOP3.LUT R239, R12, 0xfffffe00, R239, 0xf8, !PT ;  /* 0xfffffe000cef7812 */ /* 0x000fe200078ef8ef */
[----:B------:R-:W-:Y:S01]  /*1ae0*/  @!P0 IMAD.X R3, RZ, RZ, R31, P1 ;  /* 0x000000ffff038224 */ /* 0x000fe200008e061f */
[C---:B------:R-:W-:Y:S01]  /*1af0*/  @!P5 IADD3 R18, P1, R30.reuse, 0x30, RZ ;  /* 0x000000301e12d810 */ /* 0x040fe20007f3e0ff */
[----:B------:R-:W-:-:S02]  /*1b00*/  @!P4 IMAD R4, R30, c[0x0][0x194], R4 ;  /* 0x000065001e04ca24 */ /* 0x000fc400078e0204 */
[--C-:B------:R-:W-:Y:S02]  /*1b10*/  @!P6 IMAD.X R2, RZ, RZ, R31.reuse, P2 ;  /* 0x000000ffff02e224 */ /* 0x100fe400010e061f */
[----:B------:R-:W-:Y:S02]  /*1b20*/  @!P5 IMAD.X R14, RZ, RZ, R31, P1 ;  /* 0x000000ffff0ed224 */ /* 0x000fe400008e061f */
[--C-:B------:R-:W-:Y:S02]  /*1b30*/  @!P0 IMAD.MOV.U32 R36, RZ, RZ, R34.reuse ;  /* 0x000000ffff248224 */ /* 0x100fe400078e0022 */
[--C-:B------:R-:W-:Y:S02]  /*1b40*/  @!P6 IMAD.MOV.U32 R26, RZ, RZ, R34.reuse ;  /* 0x000000ffff1ae224 */ /* 0x100fe400078e0022 */
[--C-:B------:R-:W-:Y:S02]  /*1b50*/  @!P5 IMAD.MOV.U32 R22, RZ, RZ, R34.reuse ;  /* 0x000000ffff16d224 */ /* 0x100fe400078e0022 */
[----:B------:R-:W-:Y:S01]  /*1b60*/  @!P4 IMAD.WIDE.U32 R30, R30, c[0x0][0x190], R34 ;  /* 0x000064001e1eca25 */ /* 0x000fe200078e0022 */
[----:B------:R-:W-:-:S03]  /*1b70*/  IADD3 R34, P1, R8, R25, RZ ;  /* 0x0000001908227210 */ /* 0x000fc60007f3e0ff */
[--C-:B------:R-:W-:Y:S02]  /*1b80*/  @!P6 IMAD.MOV.U32 R27, RZ, RZ, R35.reuse ;  /* 0x000000ffff1be224 */ /* 0x100fe400078e0023 */
[----:B------:R-:W-:Y:S02]  /*1b90*/  @!P0 IMAD R3, R3, c[0x0][0x190], RZ ;  /* 0x0000640003038a24 */ /* 0x000fe400078e02ff */
[----:B------:R-:W-:Y:S02]  /*1ba0*/  @!P6 IMAD R2, R2, c[0x0][0x190], RZ ;  /* 0x000064000202ea24 */ /* 0x000fe400078e02ff */
[----:B------:R-:W-:Y:S02]  /*1bb0*/  @!P0 IMAD.MOV.U32 R37, RZ, RZ, R35 ;  /* 0x000000ffff258224 */ /* 0x000fe400078e0023 */
[----:B------:R-:W-:Y:S01]  /*1bc0*/  IMAD.X R10, R9, 0x1, R21, P1 ;  /* 0x00000001090a7824 */ /* 0x000fe200008e0615 */
[----:B------:R-:W-:Y:S01]  /*1bd0*/  @!P4 LEA R20, P1, R30, c[0x0][0x160], 0x1 ;  /* 0x000058001e14ca11 */ /* 0x000fe200078208ff */
[----:B------:R-:W-:-:S02]  /*1be0*/  @!P4 IMAD.IADD R4, R31, 0x1, R4 ;  /* 0x000000011f04c824 */ /* 0x000fc400078e0204 */
[----:B------:R-:W-:Y:S02]  /*1bf0*/  @!P0 IMAD R12, R24, c[0x0][0x194], R3 ;  /* 0x00006500180c8a24 */ /* 0x000fe400078e0203 */
[C---:B------:R-:W-:Y:S01]  /*1c00*/  @!P6 IMAD R2, R19.reuse, c[0x0][0x194], R2 ;  /* 0x000065001302ea24 */ /* 0x040fe200078e0202 */
[----:B------:R-:W-:Y:S01]  /*1c10*/  @!P4 LEA.HI.X R21, R30, c[0x0][0x164], R4, 0x1, P1 ;  /* 0x000059001e15ca11 */ /* 0x000fe200008f0c04 */
[----:B------:R-:W-:-:S04]  /*1c20*/  @!P6 IMAD.WIDE.U32 R26, R19, c[0x0][0x190], R26 ;  /* 0x00006400131aea25 */ /* 0x000fc800078e001a */
[----:B------:R-:W-:Y:S01]  /*1c30*/  IMAD.SHL.U32 R3, R237, 0x40, RZ ;  /* 0x00000040ed037824 */ /* 0x000fe200078e00ff */
[----:B------:R-:W-:Y:S01]  /*1c40*/  @!P6 LEA R30, P1, R26, c[0x0][0x160], 0x1 ;  /* 0x000058001a1eea11 */ /* 0x000fe200078208ff */
[----:B------:R-:W-:-:S04]  /*1c50*/  @!P0 IMAD.WIDE.U32 R24, R24, c[0x0][0x190], R36 ;  /* 0x0000640018188a25 */ /* 0x000fc800078e0024 */
[----:B------:R-:W-:Y:S01]  /*1c60*/  @!P6 IMAD.IADD R2, R27, 0x1, R2 ;  /* 0x000000011b02e824 */ /* 0x000fe200078e0202 */
[----:B------:R-:W-:Y:S01]  /*1c70*/  @!P0 LEA R36, P2, R24, c[0x0][0x160], 0x1 ;  /* 0x0000580018248a11 */ /* 0x000fe200078408ff */
[----:B------:R-:W-:Y:S02]  /*1c80*/  IMAD.IADD R4, R6, 0x1, -R3 ;  /* 0x0000000106047824 */ /* 0x000fe400078e0a03 */
[----:B------:R-:W-:Y:S01]  /*1c90*/  @!P0 IMAD.IADD R25, R25, 0x1, R12 ;  /* 0x0000000119198824 */ /* 0x000fe200078e020c */
[----:B------:R-:W-:Y:S01]  /*1ca0*/  @!P6 LEA.HI.X R31, R26, c[0x0][0x164], R2, 0x1, P1 ;  /* 0x000059001a1fea11 */ /* 0x000fe200008f0c02 */
[----:B------:R-:W-:Y:S01]  /*1cb0*/  IMAD.SHL.U32 R239, R239, 0x2, RZ ;  /* 0x00000002efef7824 */ /* 0x000fe200078e00ff */
[----:B------:R-:W-:Y:S01]  /*1cc0*/  ISETP.GE.AND P1, PT, R15, R4, PT ;  /* 0x000000040f00720c */ /* 0x000fe20003f26270 */
[----:B------:R-:W-:Y:S01]  /*1cd0*/  @!P5 IMAD.MOV.U32 R23, RZ, RZ, R35 ;  /* 0x000000ffff17d224 */ /* 0x000fe200078e0023 */
[----:B------:R-:W-:Y:S01]  /*1ce0*/  @!P0 LEA.HI.X R37, R24, c[0x0][0x164], R25, 0x1, P2 ;  /* 0x0000590018258a11 */ /* 0x000fe200010f0c19 */
[----:B------:R-:W-:Y:S01]  /*1cf0*/  IMAD R9, R9, c[0x0][0x198], RZ ;  /* 0x0000660009097a24 */ /* 0x000fe200078e02ff */
[----:B------:R-:W-:Y:S01]  /*1d00*/  @!PT LDS RZ, [RZ] ;  /* 0x00000000fffff984 */ /* 0x000fe20000000800 */
[----:B------:R-:W-:Y:S01]  /*1d10*/  @!PT LDS RZ, [RZ] ;  /* 0x00000000fffff984 */ /* 0x000fe20000000800 */
[----:B------:R-:W-:Y:S01]  /*1d20*/  @!PT LDS RZ, [RZ] ;  /* 0x00000000fffff984 */ /* 0x000fe20000000800 */
[----:B------:R1:W-:Y:S01]  /*1d30*/  @!P4 LDGSTS.E.BYPASS.LTC128B.128 [R239], [R20.64] ;  /* 0x0000000014efcfae */ /* 0x0003e2000b901d4a */
[----:B------:R-:W-:-:S02]  /*1d40*/  @!P5 IMAD R19, R14, c[0x0][0x190], RZ ;  /* 0x000064000e13da24 */ /* 0x000fc400078e02ff */
[C---:B------:R-:W-:Y:S01]  /*1d50*/  IMAD R9, R8.reuse, c[0x0][0x19c], R9 ;  /* 0x0000670008097a24 */ /* 0x040fe200078e0209 */
[----:B------:R1:W-:Y:S01]  /*1d60*/  @!P4 LDGSTS.E.BYPASS.LTC128B.128 [R239+0x2000], [R20.64+0x80] ;  /* 0x0200008014efcfae */ /* 0x0003e2000b901d4a */
[----:B------:R-:W-:-:S03]  /*1d70*/  IMAD.WIDE.U32 R28, R8, c[0x0][0x198], R28 ;  /* 0x00006600081c7a25 */ /* 0x000fc600078e001c */
[----:B------:R1:W-:Y:S01]  /*1d80*/  @!P4 LDGSTS.E.BYPASS.LTC128B.128 [R239+0x4000], [R20.64+0x100] ;  /* 0x0400010014efcfae */ /* 0x0003e2000b901d4a */
[C---:B------:R-:W-:Y:S02]  /*1d90*/  @!P5 IMAD R19, R18.reuse, c[0x0][0x194], R19 ;  /* 0x000065001213da24 */ /* 0x040fe400078e0213 */
[----:B------:R-:W-:Y:S01]  /*1da0*/  @!P5 IMAD.WIDE.U32 R22, R18, c[0x0][0x190], R22 ;  /* 0x000064001216da25 */ /* 0x000fe200078e0016 */
[----:B------:R1:W-:Y:S01]  /*1db0*/  @!P4 LDGSTS.E.BYPASS.LTC128B.128 [R239+0x6000], [R20.64+0x180] ;  /* 0x0600018014efcfae */ /* 0x0003e2000b901d4a */
[----:B------:R-:W-:Y:S02]  /*1dc0*/  ISETP.GE.AND P4, PT, R8, R4, PT ;  /* 0x000000040800720c */ /* 0x000fe40003f86270 */
[----:B------:R-:W-:Y:S01]  /*1dd0*/  IMAD.IADD R165, R29, 0x1, R9 ;  /* 0x000000011da57824 */ /* 0x000fe200078e0209 */
[----:B------:R2:W-:Y:S01]  /*1de0*/  @!P0 LDGSTS.E.BYPASS.LTC128B.128 [R239+0x800], [R36.64] ;  /* 0x0080000024ef8fae */ /* 0x0005e2000b901d4a */
[----:B------:R-:W-:Y:S01]  /*1df0*/  @!P5 IMAD.IADD R19, R23, 0x1, R19 ;  /* 0x000000011713d824 */ /* 0x000fe200078e0213 */
[C---:B------:R-:W-:Y:S01]  /*1e00*/  @!P5 LEA R18, P2, R22.reuse, c[0x0][0x160], 0x1 ;  /* 0x000058001612da11 */ /* 0x040fe200078408ff */
[----:B------:R-:W-:Y:S01]  /*1e10*/  IMAD.MOV.U32 R2, RZ, RZ, R28 ;  /* 0x000000ffff027224 */ /* 0x000fe200078e001c */
[----:B------:R2:W-:Y:S01]  /*1e20*/  @!P0 LDGSTS.E.BYPASS.LTC128B.128 [R239+0x2800], [R36.64+0x80] ;  /* 0x0280008024ef8fae */ /* 0x0005e2000b901d4a */
[----:B------:R-:W-:Y:S01]  /*1e30*/  IMAD.U32 R9, RZ, RZ, UR8 ;  /* 0x00000008ff097e24 */ /* 0x000fe2000f8e00ff */
[----:B------:R-:W-:Y:S01]  /*1e40*/  @!P5 LEA.HI.X R19, R22, c[0x0][0x164], R19, 0x1, P2 ;  /* 0x000059001613da11 */ /* 0x000fe200010f0c13 */
[----:B------:R-:W-:Y:S01]  /*1e50*/  IMAD.MOV.U32 R14, RZ, RZ, c[0x0][0x19c] ;  /* 0x00006700ff0e7624 */ /* 0x000fe200078e00ff */
[----:B------:R2:W-:Y:S01]  /*1e60*/  @!P0 LDGSTS.E.BYPASS.LTC128B.128 [R239+0x4800], [R36.64+0x100] ;  /* 0x0480010024ef8fae */ /* 0x0005e2000b901d4a */
[----:B------:R-:W-:Y:S01]  /*1e70*/  IMAD.U32 R12, RZ, RZ, UR8 ;  /* 0x00000008ff0c7e24 */ /* 0x000fe2000f8e00ff */
[----:B------:R-:W-:Y:S01]  /*1e80*/  @!P1 LEA R9, P2, R9, R2, 0x4 ;  /* 0x0000000209099211 */ /* 0x000fe200078420ff */
[----:B------:R-:W-:Y:S01]  /*1e90*/  IMAD.WIDE.U32 R16, R7, c[0x0][0x1b8], R16 ;  /* 0x00006e0007107a25 */ /* 0x000fe200078e0010 */
[----:B------:R2:W-:Y:S01]  /*1ea0*/  @!P0 LDGSTS.E.BYPASS.LTC128B.128 [R239+0x6800], [R36.64+0x180] ;  /* 0x0680018024ef8fae */ /* 0x0005e2000b901d4a */
[----:B------:R-:W-:-:S02]  /*1eb0*/  ISETP.GE.AND P0, PT, R13, R4, PT ;  /* 0x000000040d00720c */ /* 0x000fc40003f06270 */
[----:B------:R-:W-:Y:S01]  /*1ec0*/  @!P1 LEA.HI.X R12, R12, R165, R14, 0x4, P2 ;  /* 0x000000a50c0c9211 */ /* 0x000fe200010f240e */
[----:B------:R3:W-:Y:S04]  /*1ed0*/  @!P6 LDGSTS.E.BYPASS.LTC128B.128 [R239+0x1000], [R30.64] ;  /* 0x010000001eefefae */ /* 0x0007e8000b901d4a */
[----:B------:R3:W-:Y:S01]  /*1ee0*/  @!P6 LDGSTS.E.BYPASS.LTC128B.128 [R239+0x3000], [R30.64+0x80] ;  /* 0x030000801eefefae */ /* 0x0007e2000b901d4a */
[----:B-1----:R-:W-:-:S03]  /*1ef0*/  @!P1 LEA R20, P2, R9, c[0x0][0x168], 0x1 ;  /* 0x00005a0009149a11 */ /* 0x002fc600078408ff */
[----:B------:R3:W-:Y:S01]  /*1f00*/  @!P6 LDGSTS.E.BYPASS.LTC128B.128 [R239+0x5000], [R30.64+0x100] ;  /* 0x050001001eefefae */ /* 0x0007e2000b901d4a */
[----:B------:R-:W-:Y:S01]  /*1f10*/  @!P1 LEA.HI.X R21, R9, c[0x0][0x16c], R12, 0x1, P2 ;  /* 0x00005b0009159a11 */ /* 0x000fe200010f0c0c */
[----:B------:R-:W-:Y:S01]  /*1f20*/  IMAD.SHL.U32 R12, R14, 0x20, RZ ;  /* 0x000000200e0c7824 */ /* 0x000fe200078e00ff */
[C---:B------:R-:W-:Y:S01]  /*1f30*/  @!P0 IADD3 R9, P2, R2.reuse, UR4, RZ ;  /* 0x0000000402098c10 */ /* 0x040fe2000ff5e0ff */
[----:B------:R3:W-:Y:S01]  /*1f40*/  @!P6 LDGSTS.E.BYPASS.LTC128B.128 [R239+0x7000], [R30.64+0x180] ;  /* 0x070001801eefefae */ /* 0x0007e2000b901d4a */
[C---:B------:R-:W-:Y:S02]  /*1f50*/  @!P4 LEA R24, P6, R2.reuse, c[0x0][0x168], 0x1 ;  /* 0x00005a000218ca11 */ /* 0x040fe400078c08ff */
[----:B------:R-:W-:Y:S01]  /*1f60*/  @!P0 IADD3.X R12, R165, UR5, R12, P2, !PT ;  /* 0x00000005a50c8c10 */ /* 0x000fe200097fe40c */
[----:B------:R1:W-:Y:S01]  /*1f70*/  @!P5 LDGSTS.E.BYPASS.LTC128B.128 [R239+0x1800], [R18.64] ;  /* 0x0180000012efdfae */ /* 0x0003e2000b901d4a */
[C---:B------:R-:W-:Y:S02]  /*1f80*/  @!P0 LEA R22, P2, R9.reuse, c[0x0][0x168], 0x1 ;  /* 0x00005a0009168a11 */ /* 0x040fe400078408ff */
[----:B------:R-:W-:Y:S01]  /*1f90*/  @!P4 LEA.HI.X R25, R2, c[0x0][0x16c], R165, 0x1, P6 ;  /* 0x00005b000219ca11 */ /* 0x000fe200030f0ca5 */
[----:B------:R1:W-:Y:S01]  /*1fa0*/  @!P5 LDGSTS.E.BYPASS.LTC128B.128 [R239+0x3800], [R18.64+0x80] ;  /* 0x0380008012efdfae */ /* 0x0003e2000b901d4a */
[----:B------:R-:W-:Y:S01]  /*1fb0*/  @!P0 LEA.HI.X R23, R9, c[0x0][0x16c], R12, 0x1, P2 ;  /* 0x00005b0009178a11 */ /* 0x000fe200010f0c0c */
[----:B------:R-:W-:Y:S01]  /*1fc0*/  IMAD R12, R5, c[0x0][0x1b8], RZ ;  /* 0x00006e00050c7a24 */ /* 0x000fe200078e02ff */
[-C--:B------:R-:W-:Y:S01]  /*1fd0*/  ISETP.GE.AND P2, PT, R11, R4.reuse, PT ;  /* 0x000000040b00720c */ /* 0x080fe20003f46270 */
[----:B------:R1:W-:Y:S01]  /*1fe0*/  @!P5 LDGSTS.E.BYPASS.LTC128B.128 [R239+0x5800], [R18.64+0x100] ;  /* 0x0580010012efdfae */ /* 0x0003e2000b901d4a */
[----:B------:R-:W-:Y:S01]  /*1ff0*/  ISETP.GE.AND P6, PT, R15, R4, PT ;  /* 0x000000040f00720c */ /* 0x000fe20003fc6270 */
[----:B------:R-:W-:Y:S01]  /*2000*/  IMAD R5, R7, c[0x0][0x1bc], R12 ;  /* 0x00006f0007057a24 */ /* 0x000fe200078e020c */
[----:B------:R-:W-:Y:S01]  /*2010*/  LEA.HI R9, R103, R100, RZ, 0x4 ;  /* 0x0000006467097211 */ /* 0x000fe200078f20ff */
[----:B------:R1:W-:Y:S01]  /*2020*/  @!P5 LDGSTS.E.BYPASS.LTC128B.128 [R239+0x7800], [R18.64+0x180] ;  /* 0x0780018012efdfae */ /* 0x0003e2000b901d4a */
[----:B------:R-:W-:Y:S01]  /*2030*/  ISETP.GE.AND P5, PT, R13, R4, PT ;  /* 0x000000040d00720c */ /* 0x000fe20003fa6270 */
[----:B------:R-:W-:Y:S01]  /*2040*/  IMAD.IADD R17, R17, 0x1, R5 ;  /* 0x0000000111117824 */ /* 0x000fe200078e0205 */
[----:B------:R-:W-:Y:S01]  /*2050*/  LEA.HI R103, R103, R100, RZ, 0x5 ;  /* 0x0000006467677211 */ /* 0x000fe200078f28ff */
[----:B------:R4:W-:Y:S01]  /*2060*/  @!P4 LDGSTS.E.BYPASS.LTC128B.128 [R239+0x8000], [R24.64] ;  /* 0x0800000018efcfae */ /* 0x0009e2000b901d4a */
[----:B------:R-:W-:-:S02]  /*2070*/  IMAD R7, R10, c[0x0][0x1a0], RZ ;  /* 0x000068000a077a24 */ /* 0x000fc400078e02ff */
[----:B------:R-:W-:Y:S01]  /*2080*/  SHF.R.S32.HI R102, RZ, 0x5, R103 ;  /* 0x00000005ff667819 */ /* 0x000fe20000011467 */
[----:B------:R4:W-:Y:S01]  /*2090*/  @!P4 LDGSTS.E.BYPASS.LTC128B.128 [R239+0xa000], [R24.64+0x80] ;  /* 0x0a00008018efcfae */ /* 0x0009e2000b901d4a */
[----:B------:R-:W-:Y:S01]  /*20a0*/  @!P2 IMAD.MOV.U32 R164, RZ, RZ, R2 ;  /* 0x000000ffffa4a224 */ /* 0x000fe200078e0002 */
[----:B------:R-:W-:Y:S01]  /*20b0*/  LOP3.LUT R103, R103, 0xffffffe0, RZ, 0xc0, !PT ;  /* 0xffffffe067677812 */ /* 0x000fe200078ec0ff */
[----:B------:R-:W-:Y:S01]  /*20c0*/  @!P2 IMAD R14, R14, 0x30, RZ ;  /* 0x000000300e0ea824 */ /* 0x000fe200078e02ff */
[----:B------:R4:W-:Y:S01]  /*20d0*/  @!P4 LDGSTS.E.BYPASS.LTC128B.128 [R239+0xc000], [R24.64+0x100] ;  /* 0x0c00010018efcfae */ /* 0x0009e2000b901d4a */
[C---:B------:R-:W-:Y:S02]  /*20e0*/  IMAD R7, R34.reuse, c[0x0][0x1a4], R7 ;  /* 0x0000690022077a24 */ /* 0x040fe400078e0207 */
[----:B------:R-:W-:Y:S01]  /*20f0*/  IMAD.WIDE.U32 R34, R34, c[0x0][0x1a0], R16 ;  /* 0x0000680022227a25 */ /* 0x000fe200078e0010 */
[----:B------:R4:W-:Y:S01]  /*2100*/  @!P4 LDGSTS.E.BYPASS.LTC128B.128 [R239+0xe000], [R24.64+0x180] ;  /* 0x0e00018018efcfae */ /* 0x0009e2000b901d4a */
[----:B------:R-:W-:-:S02]  /*2110*/  ISETP.GE.AND P4, PT, R11, R4, PT ;  /* 0x000000040b00720c */ /* 0x000fc40003f86270 */
[----:B------:R-:W-:Y:S01]  /*2120*/  SHF.R.S32.HI R11, RZ, 0x4, R9 ;  /* 0x00000004ff0b7819 */ /* 0x000fe20000011409 */
[----:B------:R1:W-:Y:S01]  /*2130*/  @!P1 LDGSTS.E.BYPASS.LTC128B.128 [R239+0x8800], [R20.64] ;  /* 0x0880000014ef9fae */ /* 0x0003e2000b901d4a */
[----:B------:R-:W-:Y:S01]  /*2140*/  LOP3.LUT R9, R9, 0xfffffff0, RZ, 0xc0, !PT ;  /* 0xfffffff009097812 */ /* 0x000fe200078ec0ff */
[----:B------:R-:W-:Y:S02]  /*2150*/  IMAD.IADD R32, R35, 0x1, R7 ;  /* 0x0000000123207824 */ /* 0x000fe400078e0207 */
[----:B------:R2:W-:Y:S04]  /*2160*/  @!P1 LDGSTS.E.BYPASS.LTC128B.128 [R239+0xa800], [R20.64+0x80] ;  /* 0x0a80008014ef9fae */ /* 0x0005e8000b901d4a */
[----:B------:R2:W-:Y:S04]  /*2170*/  @!P1 LDGSTS.E.BYPASS.LTC128B.128 [R239+0xc800], [R20.64+0x100] ;  /* 0x0c80010014ef9fae */ /* 0x0005e8000b901d4a */
[----:B------:R2:W-:Y:S01]  /*2180*/  @!P1 LDGSTS.E.BYPASS.LTC128B.128 [R239+0xe800], [R20.64+0x180] ;  /* 0x0e80018014ef9fae */ /* 0x0005e2000b901d4a */
[----:B------:R-:W-:Y:S01]  /*2190*/  ISETP.GE.AND P1, PT, R8, R4, PT ;  /* 0x000000040800720c */ /* 0x000fe20003f26270 */
[----:B------:R-:W-:-:S02]  /*21a0*/  IMAD.U32 R4, RZ, RZ, UR8 ;  /* 0x00000008ff047e24 */ /* 0x000fc4000f8e00ff */
[----:B------:R2:W-:Y:S02]  /*21b0*/  @!P0 LDGSTS.E.BYPASS.LTC128B.128 [R239+0x9000], [R22.64] ;  /* 0x0900000016ef8fae */ /* 0x0005e4000b901d4a */
[----:B------:R-:W-:Y:S01]  /*21c0*/  @!P2 IMAD.WIDE.U32 R12, R4, 0x30, R164 ;  /* 0x00000030040ca825 */ /* 0x000fe200078e00a4 */
[----:B------:R-:W-:Y:S01]  /*21d0*/  LEA.HI R4, R11, R11, RZ, 0x1 ;  /* 0x0000000b0b047211 */ /* 0x000fe200078f08ff */
[----:B------:R2:W-:Y:S02]  /*21e0*/  @!P0 LDGSTS.E.BYPASS.LTC128B.128 [R239+0xb000], [R22.64+0x80] ;  /* 0x0b00008016ef8fae */ /* 0x0005e4000b901d4a */
[----:B------:R-:W-:Y:S01]  /*21f0*/  @!P2 IMAD.IADD R5, R13, 0x1, R14 ;  /* 0x000000010d05a824 */ /* 0x000fe200078e020e */
[----:B------:R-:W-:Y:S01]  /*2200*/  LOP3.LUT R4, R4, 0xfffffffe, RZ, 0xc0, !PT ;  /* 0xfffffffe04047812 */ /* 0x000fe200078ec0ff */
[----:B------:R2:W-:Y:S01]  /*2210*/  @!P0 LDGSTS.E.BYPASS.LTC128B.128 [R239+0xd000], [R22.64+0x100] ;  /* 0x0d00010016ef8fae */ /* 0x0005e2000b901d4a */
[----:B------:R-:W-:-:S03]  /*2220*/  IMAD.SHL.U32 R14, R0, 0x40, RZ ;  /* 0x00000040000e7824 */ /* 0x000fc600078e00ff */
[----:B------:R2:W-:Y:S01]  /*2230*/  @!P0 LDGSTS.E.BYPASS.LTC128B.128 [R239+0xf000], [R22.64+0x180] ;  /* 0x0f00018016ef8fae */ /* 0x0005e2000b901d4a */
[----:B-1----:R-:W-:Y:S01]  /*2240*/  @!P2 LEA R18, P0, R12, c[0x0][0x168], 0x1 ;  /* 0x00005a000c12aa11 */ /* 0x002fe200078008ff */
[----:B------:R-:W-:Y:S02]  /*2250*/  IMAD.IADD R11, R11, 0x1, -R4 ;  /* 0x000000010b0b7824 */ /* 0x000fe400078e0a04 */
[----:B------:R-:W-:Y:S01]  /*2260*/  IMAD.IADD R4, R100, 0x1, -R9 ;  /* 0x0000000164047824 */ /* 0x000fe200078e0a09 */
[----:B------:R-:W-:Y:S01]  /*2270*/  @!P2 LEA.HI.X R19, R12, c[0x0][0x16c], R5, 0x1, P0 ;  /* 0x00005b000c13aa11 */ /* 0x000fe200000f0c05 */
[----:B------:R-:W-:Y:S01]  /*2280*/  IMAD.MOV.U32 R5, RZ, RZ, 0x20 ;  /* 0x00000020ff057424 */ /* 0x000fe200078e00ff */
[----:B------:R-:W-:Y:S01]  /*2290*/  LEA R234, P0, R34, c[0x0][0x170], 0x1 ;  /* 0x00005c0022ea7a11 */ /* 0x000fe200078008ff */
[----:B------:R-:W-:Y:S01]  /*22a0*/  IMAD.SHL.U32 R9, R8, 0x8, RZ ;  /* 0x0000000808097824 */ /* 0x000fe200078e00ff */
[----:B------:R-:W-:Y:S01]  /*22b0*/  SHF.R.S32.HI R101, RZ, 0x1f, R4 ;  /* 0x0000001fff657819 */ /* 0x000fe20000011404 */
[----:B------:R1:W-:Y:S01]  /*22c0*/  @!P2 LDGSTS.E.BYPASS.LTC128B.128 [R239+0x9800], [R18.64] ;  /* 0x0980000012efafae */ /* 0x0003e2000b901d4a */
[----:B------:R-:W-:Y:S01]  /*22d0*/  LEA.HI.X R233, R34, c[0x0][0x174], R32, 0x1, P0 ;  /* 0x00005d0022e97a11 */ /* 0x000fe200000f0c20 */
[----:B------:R-:W-:Y:S01]  /*22e0*/  IMAD.WIDE.U32 R12, R5, c[0x0][0x1a0], RZ ;  /* 0x00006800050c7a25 */ /* 0x000fe200078e00ff */
[----:B------:R-:W-:Y:S01]  /*22f0*/  LOP3.LUT R8, R14, 0x1c0, RZ, 0xc0, !PT ;  /* 0x000001c00e087812 */ /* 0x000fe200078ec0ff */
[----:B------:R1:W-:Y:S01]  /*2300*/  @!P2 LDGSTS.E.BYPASS.LTC128B.128 [R239+0xb800], [R18.64+0x80] ;  /* 0x0b80008012efafae */ /* 0x0003e2000b901d4a */
[----:B------:R-:W-:Y:S01]  /*2310*/  LEA.HI R101, R101, R4, RZ, 0x3 ;  /* 0x0000000465657211 */ /* 0x000fe200078f18ff */
[----:B------:R-:W-:Y:S01]  /*2320*/  @!P4 IMAD.MOV.U32 R14, RZ, RZ, c[0x0][0x1a0] ;  /* 0x00006800ff0ec624 */ /* 0x000fe200078e00ff */
[----:B------:R-:W-:Y:S01]  /*2330*/  @!P6 IADD3 R12, P0, R234, R12, RZ ;  /* 0x0000000cea0ce210 */ /* 0x000fe20007f1e0ff */
[----:B------:R1:W-:Y:S01]  /*2340*/  @!P2 LDGSTS.E.BYPASS.LTC128B.128 [R239+0xd800], [R18.64+0x100] ;  /* 0x0d80010012efafae */ /* 0x0003e2000b901d4a */
[----:B------:R-:W-:Y:S01]  /*2350*/  @!P4 IMAD.MOV.U32 R235, RZ, RZ, R233 ;  /* 0x000000ffffebc224 */ /* 0x000fe200078e00e9 */
[----:B------:R-:W-:Y:S01]  /*2360*/  LOP3.LUT R7, R8, 0x8, R9, 0xf8, !PT ;  /* 0x0000000808077812 */ /* 0x000fe200078ef809 */
[----:B------:R-:W-:Y:S01]  /*2370*/  IMAD R10, R5, c[0x0][0x1a4], RZ ;  /* 0x00006900050a7a24 */ /* 0x000fe200078e02ff */
[----:B------:R1:W-:Y:S01]  /*2380*/  @!P2 LDGSTS.E.BYPASS.LTC128B.128 [R239+0xf800], [R18.64+0x180] ;  /* 0x0f80018012efafae */ /* 0x0003e2000b901d4a */
[----:B------:R-:W-:Y:S01]  /*2390*/  LOP3.LUT R9, R101, 0xfffffff8, RZ, 0xc0, !PT ;  /* 0xfffffff865097812 */ /* 0x000fe200078ec0ff */
[----:B------:R-:W-:Y:S01]  /*23a0*/  @!P4 IMAD.WIDE.U32 R14, R14, 0x60, R234 ;  /* 0x000000600e0ec825 */ /* 0x000fe200078e00ea */
[----:B------:R-:W-:Y:S01]  /*23b0*/  SHF.R.U32.HI R8, RZ, 0x3, R8 ;  /* 0x00000003ff087819 */ /* 0x000fe20000011608 */
[----:B------:R-:W0:Y:S01]  /*23c0*/  LDGDEPBAR ;  /* 0x00000000000079af */ /* 0x000e220000000000 */
[----:B------:R-:W-:Y:S01]  /*23d0*/  @!P6 IADD3.X R13, R233, R13, R10, P0, !PT ;  /* 0x0000000de90de210 */ /* 0x000fe200007fe40a */
[----:B------:R-:W-:Y:S01]  /*23e0*/  @!P1 IMAD.MOV.U32 R235, RZ, RZ, R233 ;  /* 0x000000ffffeb9224 */ /* 0x000fe200078e00e9 */
[----:B------:R-:W-:Y:S01]  /*23f0*/  LOP3.LUT R8, R7, R8, RZ, 0x3c, !PT ;  /* 0x0000000807087212 */ /* 0x000fe200078e3cff */
[----:B------:R-:W-:-:S02]  /*2400*/  IMAD.IADD R4, R4, 0x1, -R9 ;  /* 0x0000000104047824 */ /* 0x000fc400078e0a09 */
[----:B------:R-:W-:Y:S02]  /*2410*/  @!P5 IMAD.MOV.U32 R7, RZ, RZ, c[0x0][0x1a0] ;  /* 0x00006800ff07d624 */ /* 0x000fe400078e00ff */
[C---:B------:R-:W-:Y:S02]  /*2420*/  IMAD R229, R11.reuse, 0x200, R8 ;  /* 0x000002000be57824 */ /* 0x040fe400078e0208 */
[----:B------:R-:W-:Y:S02]  /*2430*/  IMAD.SHL.U32 R11, R11, 0x8, RZ ;  /* 0x000000080b0b7824 */ /* 0x000fe400078e00ff */
[----:B------:R-:W-:Y:S02]  /*2440*/  IMAD.SHL.U32 R101, R101, 0x40, RZ ;  /* 0x0000004065657824 */ /* 0x000fe400078e00ff */
[----:B------:R-:W-:Y:S02]  /*2450*/  @!P5 IMAD.MOV.U32 R8, RZ, RZ, c[0x0][0x1a4] ;  /* 0x00006900ff08d624 */ /* 0x000fe400078e00ff */
[----:B------:R-:W-:Y:S01]  /*2460*/  @!P4 IMAD.MOV.U32 R9, RZ, RZ, c[0x0][0x1a4] ;  /* 0x00006900ff09c624 */ /* 0x000fe200078e00ff */
[----:B------:R-:W-:Y:S01]  /*2470*/  LOP3.LUT R101, R101, 0xfffffe00, RZ, 0xc0, !PT ;  /* 0xfffffe0065657812 */ /* 0x000fe200078ec0ff */
[----:B------:R-:W-:-:S02]  /*2480*/  IMAD.SHL.U32 R229, R229, 0x2, RZ ;  /* 0x00000002e5e57824 */ /* 0x000fc400078e00ff */
[----:B------:R-:W-:-:S03]  /*2490*/  @!P4 IMAD R9, R9, 0x60, RZ ;  /* 0x000000600909c824 */ /* 0x000fc600078e02ff */
[----:B------:R-:W-:Y:S01]  /*24a0*/  IADD3 R227, R229, 0x8020, RZ ;  /* 0x00008020e5e37810 */ /* 0x000fe20007ffe0ff */
[----:B------:R-:W-:-:S04]  /*24b0*/  DEPBAR.LE SB0, 0x0 ;  /* 0x000080000000791a */ /* 0x000fc80000000000 */
[----:B------:R-:W-:Y:S01]  /*24c0*/  BAR.SYNC.DEFER_BLOCKING 0x0 ;  /* 0x0000000000007b1d */ /* 0x000fe20000010000 */
[----:B------:R-:W-:-:S05]  /*24d0*/  @!P4 IMAD.IADD R9, R15, 0x1, R9 ;  /* 0x000000010f09c824 */ /* 0x000fca00078e0209 */
        /* <DEDUP_REMOVED lines=11> */
[C---:B------:R-:W-:Y:S01]  /*2590*/  R2P PR, R4.reuse, 0x6 ;  /* 0x0000000604007804 */ /* 0x040fe20000000000 */
[----:B------:R-:W-:Y:S01]  /*25a0*/  IMAD.SHL.U32 R4, R4, 0x40, RZ ;  /* 0x0000004004047824 */ /* 0x000fe200078e00ff */
[----:B------:R-:W-:Y:S01]  /*25b0*/  @!P5 LEA R10, P0, R7, R234, 0x6 ;  /* 0x000000ea070ad211 */ /* 0x000fe200078030ff */
[----:B------:R-:W-:Y:S02]  /*25c0*/  @P6 STS.128 [R239+0x10800], RZ ;  /* 0x010800ffef006388 */ /* 0x000fe40000000c00 */
[----:B------:R-:W-:-:S02]  /*25d0*/  SEL R5, R5, 0xffffffe0, !P2 ;  /* 0xffffffe005057807 */ /* 0x000fc40005000000 */
[----:B------:R-:W-:Y:S01]  /*25e0*/  LOP3.LUT R4, R4, 0x1c0, RZ, 0xc0, !PT ;  /* 0x000001c004047812 */ /* 0x000fe200078ec0ff */
[----:B------:R-:W-:Y:S03]  /*25f0*/  @P6 STS.128 [R239+0x12800], RZ ;  /* 0x012800ffef006388 */ /* 0x000fe60000000c00 */
[----:B------:R-:W-:Y:S01]  /*2600*/  LOP3.LUT R11, R4, 0x8, R11, 0xf8, !PT ;  /* 0x00000008040b7812 */ /* 0x000fe200078ef80b */
[----:B------:R-:W-:Y:S01]  /*2610*/  @P6 STS.128 [R239+0x14800], RZ ;  /* 0x014800ffef006388 */ /* 0x000fe20000000c00 */
[----:B------:R-:W-:-:S03]  /*2620*/  SHF.R.U32.HI R4, RZ, 0x3, R4 ;  /* 0x00000003ff047819 */ /* 0x000fc60000011604 */
[----:B------:R-:W-:Y:S01]  /*2630*/  @P6 STS.128 [R239+0x16800], RZ ;  /* 0x016800ffef006388 */ /* 0x000fe20000000c00 */
[----:B------:R-:W-:Y:S02]  /*2640*/  LOP3.LUT R4, R11, R4, RZ, 0x3c, !PT ;  /* 0x000000040b047212 */ /* 0x000fe400078e3cff */
[----:B------:R-:W-:Y:S01]  /*2650*/  @!P5 LEA.HI.X R11, R7, R233, R8, 0x6, P0 ;  /* 0x000000e9070bd211 */ /* 0x000fe200000f3408 */
[----:B------:R-:W-:Y:S01]  /*2660*/  @!PT LDS RZ, [RZ] ;  /* 0x00000000fffff984 */ /* 0x000fe20000000800 */
[----:B------:R-:W-:Y:S01]  /*2670*/  @!PT LDS RZ, [RZ] ;  /* 0x00000000fffff984 */ /* 0x000fe20000000800 */
[----:B------:R-:W-:Y:S01]  /*2680*/  @!PT LDS RZ, [RZ] ;  /* 0x00000000fffff984 */ /* 0x000fe20000000800 */
[----:B------:R1:W-:Y:S01]  /*2690*/  @!P6 LDGSTS.E.BYPASS.LTC128B.128 [R239+0x10800], [R12.64] ;  /* 0x108000000cefefae */ /* 0x0003e2000b901d4a */
[----:B------:R-:W-:Y:S02]  /*26a0*/  IMAD R7, R102, 0x400, R101 ;  /* 0x0000040066077824 */ /* 0x000fe400078e0265 */
[----:B------:R-:W-:Y:S01]  /*26b0*/  @!P4 IMAD.MOV.U32 R8, RZ, RZ, R14 ;  /* 0x000000ffff08c224 */ /* 0x000fe200078e000e */
[----:B------:R1:W-:Y:S01]  /*26c0*/  @!P6 LDGSTS.E.BYPASS.LTC128B.128 [R239+0x12800], [R12.64+0x80] ;  /* 0x128000800cefefae */ /* 0x0003e2000b901d4a */
[----:B------:R-:W-:Y:S02]  /*26d0*/  IMAD.IADD R230, R4, 0x1, R7 ;  /* 0x0000000104e67824 */ /* 0x000fe400078e0207 */
[----:B------:R-:W-:Y:S01]  /*26e0*/  IMAD.MOV.U32 R7, RZ, RZ, 0x10 ;  /* 0x00000010ff077424 */ /* 0x000fe200078e00ff */
[----:B------:R1:W-:Y:S01]  /*26f0*/  @!P6 LDGSTS.E.BYPASS.LTC128B.128 [R239+0x14800], [R12.64+0x100] ;  /* 0x148001000cefefae */ /* 0x0003e2000b901d4a */
[----:B------:R-:W-:-:S02]  /*2700*/  IMAD.SHL.U32 R230, R230, 0x2, RZ ;  /* 0x00000002e6e67824 */ /* 0x000fc400078e00ff */
[----:B------:R-:W-:Y:S01]  /*2710*/  IMAD R102, R102, 0x10, R105 ;  /* 0x0000001066667824 */ /* 0x000fe200078e0269 */
[----:B------:R1:W-:Y:S01]  /*2720*/  @!P6 LDGSTS.E.BYPASS.LTC128B.128 [R239+0x16800], [R12.64+0x180] ;  /* 0x168001800cefefae */ /* 0x0003e2000b901d4a */
[----:B------:R-:W-:Y:S01]  /*2730*/  SEL R7, R7, 0xfffffff0, !P1 ;  /* 0xfffffff007077807 */ /* 0x000fe20004800000 */
[--C-:B------:R-:W-:Y:S01]  /*2740*/  IMAD R226, R5, 0x2, R230.reuse ;  /* 0x0000000205e27824 */ /* 0x100fe200078e02e6 */
[----:B------:R-:W-:Y:S01]  /*2750*/  R2P PR, R0, 0x6 ;  /* 0x0000000600007804 */ /* 0x000fe20000000000 */
[----:B------:R-:W-:Y:S01]  /*2760*/  @P5 STS.128 [R239+0x11000], RZ ;  /* 0x011000ffef005388 */ /* 0x000fe20000000c00 */
[----:B------:R-:W-:Y:S01]  /*2770*/  IADD3 R0, R229, 0x8000, RZ ;  /* 0x00008000e5007810 */ /* 0x000fe20007ffe0ff */
[----:B------:R-:W-:Y:S02]  /*2780*/  IMAD R228, R7, 0x2, R230 ;  /* 0x0000000207e47824 */ /* 0x000fe400078e02e6 */
[----:B------:R-:W-:Y:S02]  /*2790*/  @P5 STS.128 [R239+0x13000], RZ ;  /* 0x013000ffef005388 */ /* 0x000fe40000000c00 */
[----:B------:R-:W-:-:S02]  /*27a0*/  IMAD R225, R5, 0x2, R228 ;  /* 0x0000000205e17824 */ /* 0x000fc400078e02e4 */
        /* <DEDUP_REMOVED lines=18> */
[----:B------:R-:W-:Y:S01]  /*28d0*/  IMAD.IADD R0, R100, 0x1, -R103 ;  /* 0x0000000164007824 */ /* 0x000fe200078e0a67 */
[C---:B------:R-:W-:Y:S02]  /*28e0*/  IADD3 R214, R227.reuse, 0x2800, RZ ;  /* 0x00002800e3d67810 */ /* 0x040fe40007ffe0ff */
        /* <DEDUP_REMOVED lines=10> */
[----:B------:R-:W-:-:S02]  /*2990*/  IADD3 R207, R227, 0x6000, RZ ;  /* 0x00006000e3cf7810 */ /* 0x000fc40007ffe0ff */
[C---:B------:R-:W-:Y:S01]  /*29a0*/  IADD3 R206, R227.reuse, 0x6800, RZ ;  /* 0x00006800e3ce7810 */ /* 0x040fe20007ffe0ff */
[----:B------:R-:W-:Y:S01]  /*29b0*/  @!PT LDS RZ, [RZ] ;  /* 0x00000000fffff984 */ /* 0x000fe20000000800 */
[----:B------:R-:W-:Y:S01]  /*29c0*/  @!PT LDS RZ, [RZ] ;  /* 0x00000000fffff984 */ /* 0x000fe20000000800 */
[----:B------:R-:W-:Y:S01]  /*29d0*/  @!PT LDS RZ, [RZ] ;  /* 0x00000000fffff984 */ /* 0x000fe20000000800 */
[----:B------:R1:W-:Y:S01]  /*29e0*/  @!P4 LDGSTS.E.BYPASS.LTC128B.128 [R239+0x11800], [R8.64] ;  /* 0x1180000008efcfae */ /* 0x0003e2000b901d4a */
[C---:B------:R-:W-:Y:S02]  /*29f0*/  IADD3 R205, R227.reuse, 0x7000, RZ ;  /* 0x00007000e3cd7810 */ /* 0x040fe40007ffe0ff */
[----:B------:R-:W-:Y:S01]  /*2a00*/  IADD3 R204, R227, 0x7800, RZ ;  /* 0x00007800e3cc7810 */ /* 0x000fe20007ffe0ff */
[----:B------:R1:W-:Y:S04]  /*2a10*/  @!P4 LDGSTS.E.BYPASS.LTC128B.128 [R239+0x13800], [R8.64+0x80] ;  /* 0x1380008008efcfae */ /* 0x0003e8000b901d4a */
[----:B------:R1:W-:Y:S04]  /*2a20*/  @!P4 LDGSTS.E.BYPASS.LTC128B.128 [R239+0x15800], [R8.64+0x100] ;  /* 0x1580010008efcfae */ /* 0x0003e8000b901d4a */
[----:B------:R1:W-:Y:S04]  /*2a30*/  @!P4 LDGSTS.E.BYPASS.LTC128B.128 [R239+0x17800], [R8.64+0x180] ;  /* 0x1780018008efcfae */ /* 0x0003e8000b901d4a */
[----:B------:R-:W-:Y:S04]  /*2a40*/  LDSM.16.M88.4 R40, [R230] ;  /* 0x00000000e628783b */ /* 0x000fe80000000200 */
[----:B----4-:R-:W4:Y:S04]  /*2a50*/  LDSM.16.M88.4 R24, [R229+0x8000] ;  /* 0x00800000e518783b */ /* 0x010f280000000200 */
[----:B--2---:R-:W-:Y:S04]  /*2a60*/  LDSM.16.M88.4 R20, [R228] ;  /* 0x00000000e414783b */ /* 0x004fe80000000200 */
[----:B------:R-:W-:Y:S04]  /*2a70*/  LDSM.16.M88.4 R48, [R227] ;  /* 0x00000000e330783b */ /* 0x000fe80000000200 */
[----:B------:R-:W2:Y:S04]  /*2a80*/  LDSM.16.M88.4 R60, [R229+0x8800] ;  /* 0x00880000e53c783b */ /* 0x000ea80000000200 */
[----:B------:R-:W-:Y:S04]  /*2a90*/  LDSM.16.M88.4 R76, [R226] ;  /* 0x00000000e24c783b */ /* 0x000fe80000000200 */
[----:B------:R-:W2:Y:S04]  /*2aa0*/  LDSM.16.M88.4 R88, [R223+0x8000] ;  /* 0x00800000df58783b */ /* 0x000ea80000000200 */
[----:B------:R-:W2:Y:S04]  /*2ab0*/  LDSM.16.M88.4 R52, [R229+0x9000] ;  /* 0x00900000e534783b */ /* 0x000ea80000000200 */
[----:B------:R-:W2:Y:S04]  /*2ac0*/  LDSM.16.M88.4 R44, [R229+0x9800] ;  /* 0x00980000e52c783b */ /* 0x000ea80000000200 */
[----:B-1----:R-:W1:Y:S04]  /*2ad0*/  LDSM.16.M88.4 R12, [R227+0x800] ;  /* 0x00080000e30c783b */ /* 0x002e680000000200 */
[----:B---3--:R-:W-:Y:S01]  /*2ae0*/  LDSM.16.M88.4 R28, [R225] ;  /* 0x00000000e11c783b */ /* 0x008fe20000000200 */
[C---:B----4-:R-:W-:Y:S03]  /*2af0*/  HMMA.16816.F32 R16, R40.reuse, R24, RZ ;  /* 0x000000182810723c */ /* 0x050fe600000018ff */
[----:B------:R-:W3:Y:S04]  /*2b00*/  LDSM.16.M88.4 R84, [R216] ;  /* 0x00000000d854783b */ /* 0x000ee80000000200 */
[----:B------:R-:W4:Y:S01]  /*2b10*/  LDSM.16.M88.4 R72, [R227+0x1000] ;  /* 0x00100000e348783b */ /* 0x000f220000000200 */
[C---:B------:R-:W-:Y:S03]  /*2b20*/  HMMA.16816.F32 R24, R40.reuse, R26, RZ ;  /* 0x0000001a2818723c */ /* 0x040fe600000018ff */
[----:B------:R-:W1:Y:S04]  /*2b30*/  LDSM.16.M88.4 R68, [R227+0x1800] ;  /* 0x00180000e344783b */ /* 0x000e680000000200 */
[----:B------:R-:W1:Y:S01]  /*2b40*/  LDSM.16.M88.4 R8, [R223+0x8800] ;  /* 0x00880000df08783b */ /* 0x000e620000000200 */
[----:B--2---:R-:W-:Y:S03]  /*2b50*/  HMMA.16816.F32 R36, R40, R60, RZ ;  /* 0x0000003c2824723c */ /* 0x004fe600000018ff */
[----:B------:R-:W-:Y:S04]  /*2b60*/  LDSM.16.M88.4 R92, [R229+0xa000] ;  /* 0x00a00000e55c783b */ /* 0x000fe80000000200 */
[----:B------:R-:W-:Y:S01]  /*2b70*/  LDSM.16.M88.4 R64, [R223+0x9000] ;  /* 0x00900000df40783b */ /* 0x000fe20000000200 */
[C---:B------:R-:W-:Y:S03]  /*2b80*/  HMMA.16816.F32 R16, R20.reuse, R48, R16 ;  /* 0x000000301410723c */ /* 0x040fe60000001810 */
[----:B------:R-:W-:Y:S04]  /*2b90*/  LDSM.16.M88.4 R96, [R229+0xe800] ;  /* 0x00e80000e560783b */ /* 0x000fe80000000200 */
[----:B------:R-:W0:Y:S01]  /*2ba0*/  LDGDEPBAR ;  /* 0x00000000000079af */ /* 0x000e220000000000 */
[----:B------:R-:W-:Y:S03]  /*2bb0*/  HMMA.16816.F32 R24, R20, R50, R24 ;  /* 0x000000321418723c */ /* 0x000fe60000001818 */
[----:B------:R-:W-:Y:S05]  /*2bc0*/  LDSM.16.M88.4 R48, [R223+0x9800] ;  /* 0x00980000df30783b */ /* 0x000fea0000000200 */
[----:B------:R-:W-:Y:S08]  /*2bd0*/  HMMA.16816.F32 R60, R40, R62, RZ ;  /* 0x0000003e283c723c */ /* 0x000ff000000018ff */
[C---:B------:R-:W-:Y:S08]  /*2be0*/  HMMA.16816.F32 R16, R76.reuse, R88, R16 ;  /* 0x000000584c10723c */ /* 0x040ff00000001810 */
[----:B------:R-:W-:Y:S01]  /*2bf0*/  HMMA.16816.F32 R24, R76, R90, R24 ;  /* 0x0000005a4c18723c */ /* 0x000fe20000001818 */
[----:B------:R-:W-:Y:S07]  /*2c00*/  LDSM.16.M88.4 R88, [R227+0x2000] ;  /* 0x00200000e358783b */ /* 0x000fee0000000200 */
[C---:B------:R-:W-:Y:S08]  /*2c10*/  HMMA.16816.F32 R56, R40.reuse, R52, RZ ;  /* 0x000000342838723c */ /* 0x040ff000000018ff */
[C---:B------:R-:W-:Y:S08]  /*2c20*/  HMMA.16816.F32 R52, R40.reuse, R54, RZ ;  /* 0x000000362834723c */ /* 0x040ff000000018ff */
[C---:B------:R-:W-:Y:S08]  /*2c30*/  HMMA.16816.F32 R80, R40.reuse, R44, RZ ;  /* 0x0000002c2850723c */ /* 0x040ff000000018ff */
[----:B------:R-:W-:Y:S01]  /*2c40*/  HMMA.16816.F32 R40, R40, R46, RZ ;  /* 0x0000002e2828723c */ /* 0x000fe200000018ff */
[----:B------:R-:W2:Y:S07]  /*2c50*/  LDSM.16.M88.4 R44, [R230+0x2000] ;  /* 0x00200000e62c783b */ /* 0x000eae0000000200 */
[C---:B-1----:R-:W-:Y:S08]  /*2c60*/  HMMA.16816.F32 R36, R20.reuse, R12, R36 ;  /* 0x0000000c1424723c */ /* 0x042ff00000001824 */
[----:B------:R-:W-:Y:S01]  /*2c70*/  HMMA.16816.F32 R60, R20, R14, R60 ;  /* 0x0000000e143c723c */ /* 0x000fe2000000183c */
[----:B------:R-:W1:Y:S07]  /*2c80*/  LDSM.16.M88.4 R12, [R216+0x800] ;  /* 0x00080000d80c783b */ /* 0x000e6e0000000200 */
[C---:B---3--:R-:W-:Y:S08]  /*2c90*/  HMMA.16816.F32 R16, R28.reuse, R84, R16 ;  /* 0x000000541c10723c */ /* 0x048ff00000001810 */
[----:B------:R-:W-:Y:S01]  /*2ca0*/  HMMA.16816.F32 R24, R28, R86, R24 ;  /* 0x000000561c18723c */ /* 0x000fe20000001818 */
[----:B------:R-:W-:Y:S07]  /*2cb0*/  LDSM.16.M88.4 R84, [R223+0xa000] ;  /* 0x00a00000df54783b */ /* 0x000fee0000000200 */
[C---:B----4-:R-:W-:Y:S08]  /*2cc0*/  HMMA.16816.F32 R56, R20.reuse, R72, R56 ;  /* 0x000000481438723c */ /* 0x050ff00000001838 */
[C---:B------:R-:W-:Y:S01]  /*2cd0*/  HMMA.16816.F32 R52, R20.reuse, R74, R52 ;  /* 0x0000004a1434723c */ /* 0x040fe20000001834 */
[----:B------:R-:W-:Y:S07]  /*2ce0*/  LDSM.16.M88.4 R72, [R216+0x1000] ;  /* 0x00100000d848783b */ /* 0x000fee0000000200 */
[C---:B------:R-:W-:Y:S08]  /*2cf0*/  HMMA.16816.F32 R80, R20.reuse, R68, R80 ;  /* 0x000000441450723c */ /* 0x040ff00000001850 */
[----:B------:R-:W-:Y:S01]  /*2d00*/  HMMA.16816.F32 R20, R20, R70, R40 ;  /* 0x000000461414723c */ /* 0x000fe20000001828 */
[----:B------:R-:W3:Y:S04]  /*2d10*/  LDSM.16.M88.4 R40, [R228+0x2000] ;  /* 0x00200000e428783b */ /* 0x000ee80000000200 */
        /* <DEDUP_REMOVED lines=15> */
[----:B------:R-:W-:Y:S01]  /*2e10*/  HMMA.16816.F32 R60, R28, R14, R60 ;  /* 0x0000000e1c3c723c */ /* 0x000fe2000000183c */
[----:B------:R-:W1:Y:S07]  /*2e20*/  LDSM.16.M88.4 R12, [R226+0x2000] ;  /* 0x00200000e20c783b */ /* 0x000e6e0000000200 */
[C---:B---3--:R-:W-:Y:S08]  /*2e30*/  HMMA.16816.F32 R16, R40.reuse, R88, R16 ;  /* 0x000000582810723c */ /* 0x048ff00000001810 */
[----:B------:R-:W-:Y:S01]  /*2e40*/  HMMA.16816.F32 R24, R40, R90, R24 ;  /* 0x0000005a2818723c */ /* 0x000fe20000001818 */
[----:B------:R-:W-:Y:S07]  /*2e50*/  LDSM.16.M88.4 R88, [R229+0xc000] ;  /* 0x00c00000e558783b */ /* 0x000fee0000000200 */
[C---:B----4-:R-:W-:Y:S08]  /*2e60*/  HMMA.16816.F32 R80, R28.reuse, R68, R80 ;  /* 0x000000441c50723c */ /* 0x050ff00000001850 */
[----:B------:R-:W-:Y:S01]  /*2e70*/  HMMA.16816.F32 R76, R28, R70, R76 ;  /* 0x000000461c4c723c */ /* 0x000fe2000000184c */
[----:B------:R-:W-:Y:S07]  /*2e80*/  LDSM.16.M88.4 R68, [R227+0x3800] ;  /* 0x00380000e344783b */ /* 0x000fee0000000200 */
[C---:B------:R-:W-:Y:S08]  /*2e90*/  HMMA.16816.F32 R36, R44.reuse, R8, R36 ;  /* 0x000000082c24723c */ /* 0x040ff00000001824 */
        /* <DEDUP_REMOVED lines=17> */
[----:B------:R-:W1:Y:S04]  /*2fb0*/  LDSM.16.M88.4 R44, [R223+0xb800] ;  /* 0x00b80000df2c783b */ /* 0x000e680000000200 */
[----:B------:R-:W1:Y:S03]  /*2fc0*/  LDSM.16.M88.4 R64, [R223+0xb000] ;  /* 0x00b00000df40783b */ /* 0x000e660000000200 */
        /* <DEDUP_REMOVED lines=9> */
[C---:B----4-:R-:W-:Y:S08]  /*3060*/  HMMA.16816.F32 R56, R40.reuse, R72, R56 ;  /* 0x000000482838723c */ /* 0x050ff00000001838 */
        /* <DEDUP_REMOVED lines=8> */
[----:B------:R-:W-:Y:S07]  /*30f0*/  LDSM.16.M88.4 R44, [R223+0xc000] ;  /* 0x00c00000df2c783b */ /* 0x000fee0000000200 */
[C---:B------:R-:W-:Y:S08]  /*3100*/  HMMA.16816.F32 R36, R8.reuse, R20, R36 ;  /* 0x000000140824723c */ /* 0x040ff00000001824 */
[----:B------:R-:W-:Y:S01]  /*3110*/  HMMA.16816.F32 R60, R8, R22, R60 ;  /* 0x00000016083c723c */ /* 0x000fe2000000183c */
[----:B------:R-:W1:Y:S07]  /*3120*/  LDSM.16.M88.4 R20, [R226+0x4000] ;  /* 0x00400000e214783b */ /* 0x000e6e0000000200 */
[C---:B------:R-:W-:Y:S08]  /*3130*/  HMMA.16816.F32 R56, R12.reuse, R64, R56 ;  /* 0x000000400c38723c */ /* 0x040ff00000001838 */
[----:B------:R-:W-:Y:S01]  /*3140*/  HMMA.16816.F32 R52, R12, R66, R52 ;  /* 0x000000420c34723c */ /* 0x000fe20000001834 */
[----:B------:R-:W4:Y:S04]  /*3150*/  LDSM.16.M88.4 R12, [R229+0xd000] ;  /* 0x00d00000e50c783b */ /* 0x000f280000000200 */
[----:B------:R-:W1:Y:S03]  /*3160*/  LDSM.16.M88.4 R64, [R229+0xd800] ;  /* 0x00d80000e540783b */ /* 0x000e660000000200 */
[C---:B--2---:R-:W-:Y:S08]  /*3170*/  HMMA.16816.F32 R16, R28.reuse, R68, R16 ;  /* 0x000000441c10723c */ /* 0x044ff00000001810 */
[----:B------:R-:W-:Y:S01]  /*3180*/  HMMA.16816.F32 R24, R28, R70, R24 ;  /* 0x000000461c18723c */ /* 0x000fe20000001818 */
        /* <DEDUP_REMOVED lines=8> */
[C---:B-1----:R-:W-:Y:S08]  /*3210*/  HMMA.16816.F32 R16, R20.reuse, R44, R16 ;  /* 0x0000002c1410723c */ /* 0x042ff00000001810 */
[----:B------:R-:W-:Y:S01]  /*3220*/  HMMA.16816.F32 R24, R20, R46, R24 ;  /* 0x0000002e1418723c */ /* 0x000fe20000001818 */
[----:B------:R-:W-:Y:S07]  /*3230*/  LDSM.16.M88.4 R44, [R223+0xd800] ;  /* 0x00d80000df2c783b */ /* 0x000fee0000000200 */
[C---:B------:R-:W-:Y:S08]  /*3240*/  HMMA.16816.F32 R36, R48.reuse, R72, R36 ;  /* 0x000000483024723c */ /* 0x040ff00000001824 */
[C---:B------:R-:W-:Y:S01]  /*3250*/  HMMA.16816.F32 R60, R48.reuse, R74, R60 ;  /* 0x0000004a303c723c */ /* 0x040fe2000000183c */
[----:B------:R-:W1:Y:S07]  /*3260*/  LDSM.16.M88.4 R72, [R230+0x6000] ;  /* 0x00600000e648783b */ /* 0x000e6e0000000200 */
[C---:B----4-:R-:W-:Y:S08]  /*3270*/  HMMA.16816.F32 R56, R48.reuse, R12, R56 ;  /* 0x0000000c3038723c */ /* 0x050ff00000001838 */
[C---:B------:R-:W-:Y:S01]  /*3280*/  HMMA.16816.F32 R52, R48.reuse, R14, R52 ;  /* 0x0000000e3034723c */ /* 0x040fe20000001834 */
[----:B------:R-:W4:Y:S07]  /*3290*/  LDSM.16.M88.4 R12, [R223+0xc800] ;  /* 0x00c80000df0c783b */ /* 0x000f2e0000000200 */
[C---:B------:R-:W-:Y:S08]  /*32a0*/  HMMA.16816.F32 R80, R48.reuse, R64, R80 ;  /* 0x000000403050723c */ /* 0x040ff00000001850 */
[----:B------:R-:W-:Y:S01]  /*32b0*/  HMMA.16816.F32 R76, R48, R66, R76 ;  /* 0x00000042304c723c */ /* 0x000fe2000000184c */
[----:B------:R-:W1:Y:S04]  /*32c0*/  LDSM.16.M88.4 R64, [R223+0xd000] ;  /* 0x00d00000df40783b */ /* 0x000e680000000200 */
[----:B------:R-:W-:Y:S03]  /*32d0*/  LDSM.16.M88.4 R48, [R228+0x6000] ;  /* 0x00600000e430783b */ /* 0x000fe60000000200 */
[C---:B------:R-:W-:Y:S08]  /*32e0*/  HMMA.16816.F32 R16, R88.reuse, R92, R16 ;  /* 0x0000005c5810723c */ /* 0x040ff00000001810 */
[----:B------:R-:W-:Y:S01]  /*32f0*/  HMMA.16816.F32 R24, R88, R94, R24 ;  /* 0x0000005e5818723c */ /* 0x000fe20000001818 */
        /* <DEDUP_REMOVED lines=12> */
[----:B------:R-:W-:Y:S01]  /*33c0*/  HMMA.16816.F32 R24, R72, R70, R24 ;  /* 0x000000464818723c */ /* 0x000fe20000001818 */
[----:B------:R-:W-:Y:S07]  /*33d0*/  LDSM.16.M88.4 R68, [R229+0xf000] ;  /* 0x00f00000e544783b */ /* 0x000fee0000000200 */
[C---:B----4-:R-:W-:Y:S08]  /*33e0*/  HMMA.16816.F32 R36, R20.reuse, R12, R36 ;  /* 0x0000000c1424723c */ /* 0x050ff00000001824 */
[C---:B------:R-:W-:Y:S01]  /*33f0*/  HMMA.16816.F32 R60, R20.reuse, R14, R60 ;  /* 0x0000000e143c723c */ /* 0x040fe2000000183c */
[----:B------:R-:W1:Y:S07]  /*3400*/  LDSM.16.M88.4 R12, [R226+0x6000] ;  /* 0x00600000e20c783b */ /* 0x000e6e0000000200 */
[----:B------:R-:W-:Y:S08]  /*3410*/  HMMA.16816.F32 R56, R20, R64, R56 ;  /* 0x000000401438723c */ /* 0x000ff00000001838 */
[C---:B--2---:R-:W-:Y:S08]  /*3420*/  HMMA.16816.F32 R16, R48.reuse, R40, R16 ;  /* 0x000000283010723c */ /* 0x044ff00000001810 */
[----:B------:R-:W-:Y:S01]  /*3430*/  HMMA.16816.F32 R24, R48, R42, R24 ;  /* 0x0000002a3018723c */ /* 0x000fe20000001818 */
[----:B------:R-:W-:Y:S07]  /*3440*/  LDSM.16.M88.4 R40, [R227+0x7000] ;  /* 0x00700000e328783b */ /* 0x000fee0000000200 */
        /* <DEDUP_REMOVED lines=9> */
[----:B------:R-:W-:Y:S08]  /*34e0*/  HMMA.16816.F32 R56, R88, R28, R56 ;  /* 0x0000001c5838723c */ /* 0x000ff00000001838 */
[C---:B-1----:R-:W-:Y:S08]  /*34f0*/  HMMA.16816.F32 R16, R12.reuse, R92, R16 ;  /* 0x0000005c0c10723c */ /* 0x042ff00000001810 */
[----:B------:R-:W-:Y:S08]  /*3500*/  HMMA.16816.F32 R24, R12, R94, R24 ;  /* 0x0000005e0c18723c */ /* 0x000ff00000001818 */
[----:B------:R-:W-:Y:S08]  /*3510*/  HMMA.16816.F32 R36, R72, R96, R36 ;  /* 0x000000604824723c */ /* 0x000ff00000001824 */
[----:B------:R-:W-:Y:S01]  /*3520*/  HMMA.16816.F32 R52, R88, R30, R52 ;  /* 0x0000001e5834723c */ /* 0x000fe20000001834 */
[----:B------:R-:W1:Y:S07]  /*3530*/  LDSM.16.M88.4 R28, [R223+0xe800] ;  /* 0x00e80000df1c783b */ /* 0x000e6e0000000200 */
[----:B------:R-:W-:Y:S08]  /*3540*/  HMMA.16816.F32 R56, R72, R68, R56 ;  /* 0x000000444838723c */ /* 0x000ff00000001838 */
[C---:B--2---:R-:W-:Y:S08]  /*3550*/  HMMA.16816.F32 R16, R8.reuse, R20, R16 ;  /* 0x000000140810723c */ /* 0x044ff00000001810 */
[----:B------:R-:W-:Y:S01]  /*3560*/  HMMA.16816.F32 R24, R8, R22, R24 ;  /* 0x000000160818723c */ /* 0x000fe20000001818 */
[----:B------:R-:W2:Y:S07]  /*3570*/  LDSM.16.M88.4 R20, [R223+0xf000] ;  /* 0x00f00000df14783b */ /* 0x000eae0000000200 */
[----:B------:R-:W-:Y:S08]  /*3580*/  HMMA.16816.F32 R80, R88, R84, R80 ;  /* 0x000000545850723c */ /* 0x000ff00000001850 */
[----:B------:R-:W-:Y:S01]  /*3590*/  HMMA.16816.F32 R36, R48, R44, R36 ;  /* 0x0000002c3024723c */ /* 0x000fe20000001824 */
[----:B------:R-:W-:-:S02]  /*35a0*/  FMUL.FTZ R16, R16, c[0x0][0x2ec] ;  /* 0x0000bb0010107a20 */ /* 0x000fc40000410000 */
[----:B------:R-:W-:Y:S02]  /*35b0*/  FMUL.FTZ R17, R17, c[0x0][0x2ec] ;  /* 0x0000bb0011117a20 */ /* 0x000fe40000410000 */
[----:B------:R-:W-:-:S03]  /*35c0*/  FMUL.FTZ R18, R18, c[0x0][0x2ec] ;  /* 0x0000bb0012127a20 */ /* 0x000fc60000410000 */
[----:B------:R-:W-:Y:S01]  /*35d0*/  HMMA.16816.F32 R68, R72, R70, R52 ;  /* 0x000000464844723c */ /* 0x000fe20000001834 */
[----:B------:R-:W-:Y:S01]  /*35e0*/  FMUL.FTZ R24, R24, c[0x0][0x2ec] ;  /* 0x0000bb0018187a20 */ /* 0x000fe20000410000 */
[----:B------:R-:W-:Y:S01]  /*35f0*/  LDSM.16.M88.4 R52, [R216+0x6800] ;  /* 0x00680000d834783b */ /* 0x000fe20000000200 */
[----:B------:R-:W-:Y:S02]  /*3600*/  FMUL.FTZ R45, R25, c[0x0][0x2ec] ;  /* 0x0000bb00192d7a20 */ /* 0x000fe40000410000 */
[----:B------:R-:W-:-:S03]  /*3610*/  FMUL.FTZ R44, R27, c[0x0][0x2ec] ;  /* 0x0000bb001b2c7a20 */ /* 0x000fc60000410000 */
[----:B------:R-:W-:Y:S01]  /*3620*/  HMMA.16816.F32 R56, R48, R40, R56 ;  /* 0x000000283038723c */ /* 0x000fe20000001838 */
[----:B------:R-:W-:Y:S06]  /*3630*/  MUFU.TANH R40, R18 ;  /* 0x0000001200287308 */ /* 0x000fec0000002400 */
[----:B------:R-:W-:Y:S01]  /*3640*/  FMUL.FTZ R41, R19, c[0x0][0x2ec] ;  /* 0x0000bb0013297a20 */ /* 0x000fe20000410000 */
[----:B------:R-:W-:Y:S01]  /*3650*/  HMMA.16816.F32 R76, R88, R86, R76 ;  /* 0x00000056584c723c */ /* 0x000fe2000000184c */
[----:B------:R-:W3:Y:S01]  /*3660*/  LDSM.16.M88.4 R84, [R227+0x7800] ;  /* 0x00780000e354783b */ /* 0x000ee20000000200 */
[----:B------:R-:W-:Y:S06]  /*3670*/  MUFU.TANH R44, R44 ;  /* 0x0000002c002c7308 */ /* 0x000fec0000002400 */
[C---:B------:R-:W-:Y:S02]  /*3680*/  HMMA.16816.F32 R60, R72.reuse, R98, R60 ;  /* 0x00000062483c723c */ /* 0x040fe4000000183c */
[----:B------:R-:W-:Y:S06]  /*3690*/  MUFU.TANH R41, R41 ;  /* 0x0000002900297308 */ /* 0x000fec0000002400 */
[----:B------:R-:W-:Y:S08]  /*36a0*/  HMMA.16816.F32 R80, R72, R64, R80 ;  /* 0x000000404850723c */ /* 0x000ff00000001850 */
[----:B-1----:R-:W-:Y:S01]  /*36b0*/  HMMA.16816.F32 R36, R12, R28, R36 ;  /* 0x0000001c0c24723c */ /* 0x002fe20000001824 */
[----:B------:R-:W1:Y:S07]  /*36c0*/  MUFU.TANH R29, R16 ;  /* 0x00000010001d7308 */ /* 0x000e6e0000002400 */
[----:B------:R-:W-:Y:S01]  /*36d0*/  HMMA.16816.F32 R68, R48, R42, R68 ;  /* 0x0000002a3044723c */ /* 0x000fe20000001844 */
[----:B------:R4:W1:Y:S06]  /*36e0*/  MUFU.TANH R28, R17 ;  /* 0x00000011001c7308 */ /* 0x00086c0000002400 */
[----:B------:R-:W-:Y:S01]  /*36f0*/  FMUL.FTZ R43, R26, c[0x0][0x2ec] ;  /* 0x0000bb001a2b7a20 */ /* 0x000fe20000410000 */
[----:B--2---:R-:W-:Y:S01]  /*3700*/  HMMA.16816.F32 R56, R12, R20, R56 ;  /* 0x000000140c38723c */ /* 0x004fe20000001838 */
[----:B------:R2:W1:Y:S06]  /*3710*/  MUFU.TANH R42, R24 ;  /* 0x00000018002a7308 */ /* 0x00046c0000002400 */
[----:B------:R-:W-:Y:S01]  /*3720*/  SHF.R.S32.HI R21, RZ, 0x1f, R0 ;  /* 0x0000001fff157819 */ /* 0x000fe20000011400 */
[----:B------:R-:W-:Y:S01]  /*3730*/  HMMA.16816.F32 R60, R48, R46, R60 ;  /* 0x0000002e303c723c */ /* 0x000fe2000000183c */
[----:B----4-:R-:W4:Y:S01]  /*3740*/  LDSM.16.M88.4 R16, [R223+0xf800] ;  /* 0x00f80000df10783b */ /* 0x010f220000000200 */
[----:B------:R-:W-:Y:S01]  /*3750*/  IADD3 R20, R6, 0x1, -R104 ;  /* 0x0000000106147810 */ /* 0x000fe20007ffe868 */
[----:B------:R-:W1:Y:S01]  /*3760*/  MUFU.TANH R43, R43 ;  /* 0x0000002b002b7308 */ /* 0x000e620000002400 */
[----:B------:R-:W-:-:S02]  /*3770*/  LEA.HI R0, R21, R0, RZ, 0x2 ;  /* 0x0000000015007211 */ /* 0x000fc400078f10ff */
[----:B------:R-:W-:Y:S02]  /*3780*/  IADD3 R104, R6, -c[0x0][0x2e4], -R104 ;  /* 0x8000b90006687a10 */ /* 0x000fe40007ffe868 */
[----:B------:R-:W-:Y:S01]  /*3790*/  SHF.R.S32.HI R21, RZ, 0x2, R0 ;  /* 0x00000002ff157819 */ /* 0x000fe20000011400 */
[----:B--2---:R-:W2:Y:S01]  /*37a0*/  LDSM.16.M88.4 R24, [R216+0x7000] ;  /* 0x00700000d818783b */ /* 0x004ea20000000200 */
[----:B---3--:R-:W-:Y:S01]  /*37b0*/  HMMA.16816.F32 R80, R48, R84, R80 ;  /* 0x000000543050723c */ /* 0x008fe20000001850 */
[----:B------:R-:W-:Y:S02]  /*37c0*/  IADD3 R20, R20, c[0x0][0x2e8], RZ ;  /* 0x0000ba0014147a10 */ /* 0x000fe40007ffe0ff */
[----:B------:R-:W-:-:S04]  /*37d0*/  IMAD.IADD R0, R21, 0x1, R102 ;  /* 0x0000000115007824 */ /* 0x000fc800078e0266 */
[C---:B------:R-:W-:Y:S01]  /*37e0*/  IMAD.IADD R243, R0.reuse, 0x1, R20 ;  /* 0x0000000100f37824 */ /* 0x040fe200078e0214 */
[C---:B------:R-:W-:Y:S01]  /*37f0*/  IADD3 R21, R0.reuse, 0x8, RZ ;  /* 0x0000000800157810 */ /* 0x040fe20007ffe0ff */
[----:B------:R-:W-:Y:S01]  /*3800*/  HMMA.16816.F32 R76, R72, R66, R76 ;  /* 0x00000042484c723c */ /* 0x000fe2000000184c */
[----:B------:R-:W-:Y:S01]  /*3810*/  IMAD.IADD R244, R0, 0x1, R104 ;  /* 0x0000000100f47824 */ /* 0x000fe200078e0268 */
[----:B------:R-:W-:Y:S02]  /*3820*/  LOP3.LUT R0, R4, R101, RZ, 0xfc, !PT ;  /* 0x0000006504007212 */ /* 0x000fe400078efcff */
[--C-:B------:R-:W-:Y:S01]  /*3830*/  IMAD.IADD R242, R104, 0x1, R21.reuse ;  /* 0x0000000168f27824 */ /* 0x100fe200078e0215 */
[----:B------:R-:W-:Y:S01]  /*3840*/  IMNMX R243, R243, R6, PT ;  /* 0x00000006f3f37217 */ /* 0x000fe20003800200 */
[----:B------:R-:W-:Y:S01]  /*3850*/  IMAD.IADD R21, R20, 0x1, R21 ;  /* 0x0000000114157824 */ /* 0x000fe200078e0215 */
[----:B------:R-:W-:Y:S01]  /*3860*/  IMNMX R244, RZ, R244, !PT ;  /* 0x000000f4fff47217 */ /* 0x000fe20007800200 */
[----:B------:R-:W-:Y:S01]  /*3870*/  HMMA.16816.F32 R60, R12, R30, R60 ;  /* 0x0000001e0c3c723c */ /* 0x000fe2000000183c */
[----:B------:R-:W-:Y:S01]  /*3880*/  IMNMX R242, RZ, R242, !PT ;  /* 0x000000f2fff27217 */ /* 0x000fe20007800200 */
[----:B------:R3:W1:Y:S01]  /*3890*/  MUFU.TANH R30, R45 ;  /* 0x0000002d001e7308 */ /* 0x0006620000002400 */
[----:B------:R-:W-:-:S04]  /*38a0*/  IMNMX R238, R21, R6, PT ;  /* 0x0000000615ee7217 */ /* 0x000fc80003800200 */
[----:B------:R-:W-:Y:S01]  /*38b0*/  IMAD.IADD R31, R3, 0x1, R246 ;  /* 0x00000001031f7824 */ /* 0x000fe200078e02f6 */
[C---:B------:R-:W-:Y:S04]  /*38c0*/  HMMA.16816.F32 R68, R12.reuse, R22, R68 ;  /* 0x000000160c44723c */ /* 0x040fe80000001844 */
[C---:B------:R-:W-:Y:S02]  /*38d0*/  IADD3 R21, R31.reuse, 0x1, RZ ;  /* 0x000000011f157810 */ /* 0x040fe40007ffe0ff */
[-C--:B------:R-:W-:Y:S02]  /*38e0*/  ISETP.GE.AND P4, PT, R31, R243.reuse, PT ;  /* 0x000000f31f00720c */ /* 0x080fe40003f86270 */
[C---:B------:R-:W-:Y:S01]  /*38f0*/  ISETP.GE.AND P2, PT, R21.reuse, R243, PT ;  /* 0x000000f31500720c */ /* 0x040fe20003f46270 */
[----:B----4-:R-:W-:Y:S01]  /*3900*/  HMMA.16816.F32 R80, R12, R16, R80 ;  /* 0x000000100c50723c */ /* 0x010fe20000001850 */
[----:B------:R-:W-:-:S02]  /*3910*/  ISETP.GE.AND P0, PT, R21, R238, PT ;  /* 0x000000ee1500720c */ /* 0x000fc40003f06270 */
[----:B------:R-:W-:Y:S02]  /*3920*/  ISETP.GE.AND P5, PT, R31, R238, PT ;  /* 0x000000ee1f00720c */ /* 0x000fe40003fa6270 */
[C---:B------:R-:W-:Y:S02]  /*3930*/  ISETP.LT.OR P2, PT, R21.reuse, R244, P2 ;  /* 0x000000f41500720c */ /* 0x040fe40001741670 */
[----:B------:R-:W-:Y:S01]  /*3940*/  ISETP.LT.OR P0, PT, R21, R242, P0 ;  /* 0x000000f21500720c */ /* 0x000fe20000701670 */
[----:B--2---:R-:W-:Y:S01]  /*3950*/  HMMA.16816.F32 R56, R8, R24, R56 ;  /* 0x000000180838723c */ /* 0x004fe20000001838 */
[C---:B------:R-:W-:Y:S02]  /*3960*/  ISETP.LT.OR P4, PT, R31.reuse, R244, P4 ;  /* 0x000000f41f00720c */ /* 0x040fe40002781670 */
[C---:B------:R-:W-:Y:S02]  /*3970*/  ISETP.LT.OR P5, PT, R31.reuse, R242, P5 ;  /* 0x000000f21f00720c */ /* 0x040fe40002fa1670 */
[----:B------:R-:W-:-:S02]  /*3980*/  IADD3 R21, R31, 0x8, RZ ;  /* 0x000000081f157810 */ /* 0x000fc40007ffe0ff */
[----:B------:R-:W-:Y:S01]  /*3990*/  IADD3 R23, R31, 0x9, RZ ;  /* 0x000000091f177810 */ /* 0x000fe20007ffe0ff */
[----:B------:R-:W-:Y:S01]  /*39a0*/  HMMA.16816.F32 R76, R48, R86, R76 ;  /* 0x00000056304c723c */ /* 0x000fe2000000184c */
[----:B-1----:R-:W-:Y:S02]  /*39b0*/  FSEL R16, R29, -INF , !P4 ;  /* 0xff8000001d107808 */ /* 0x002fe40006000000 */
[----:B------:R-:W-:Y:S02]  /*39c0*/  FSEL R25, R40, -INF , !P5 ;  /* 0xff80000028197808 */ /* 0x000fe40006800000 */
[-C--:B------:R-:W-:Y:S02]  /*39d0*/  ISETP.GE.AND P1, PT, R21, R243.reuse, PT ;  /* 0x000000f31500720c */ /* 0x080fe40003f26270 */
[----:B------:R-:W-:Y:S01]  /*39e0*/  ISETP.GE.AND P6, PT, R23, R243, PT ;  /* 0x000000f31700720c */ /* 0x000fe20003fc6270 */
[----:B------:R-:W-:Y:S01]  /*39f0*/  HMMA.16816.F32 R36, R8, R52, R36 ;  /* 0x000000340824723c */ /* 0x000fe20000001824 */
[----:B------:R-:W-:-:S02]  /*3a00*/  ISETP.GE.AND P4, PT, R21, R238, PT ;  /* 0x000000ee1500720c */ /* 0x000fc40003f86270 */
[----:B------:R-:W-:Y:S02]  /*3a10*/  ISETP.GE.AND P5, PT, R23, R238, PT ;  /* 0x000000ee1700720c */ /* 0x000fe40003fa6270 */
[C---:B------:R-:W-:Y:S02]  /*3a20*/  ISETP.LT.OR P1, PT, R21.reuse, R244, P1 ;  /* 0x000000f41500720c */ /* 0x040fe40000f21670 */
[----:B------:R-:W-:Y:S01]  /*3a30*/  ISETP.LT.OR P4, PT, R21, R242, P4 ;  /* 0x000000f21500720c */ /* 0x000fe20002781670 */
[----:B------:R-:W-:Y:S01]  /*3a40*/  HMMA.16816.F32 R60, R8, R54, R60 ;  /* 0x00000036083c723c */ /* 0x000fe2000000183c */
[C---:B------:R-:W-:Y:S01]  /*3a50*/  ISETP.LT.OR P6, PT, R23.reuse, R244, P6 ;  /* 0x000000f41700720c */ /* 0x040fe200037c1670 */
[----:B------:R-:W-:Y:S01]  /*3a60*/  FMUL.FTZ R56, R56, c[0x0][0x2ec] ;  /* 0x0000bb0038387a20 */ /* 0x000fe20000410000 */
[----:B------:R-:W-:Y:S01]  /*3a70*/  ISETP.LT.OR P5, PT, R23, R242, P5 ;  /* 0x000000f21700720c */ /* 0x000fe20002fa1670 */
[----:B------:R-:W-:Y:S01]  /*3a80*/  FMUL.FTZ R57, R57, c[0x0][0x2ec] ;  /* 0x0000bb0039397a20 */ /* 0x000fe20000410000 */
[----:B------:R-:W1:Y:S01]  /*3a90*/  LDSM.16.M88.4 R20, [R216+0x7800] ;  /* 0x00780000d814783b */ /* 0x000e620000000200 */
[----:B------:R-:W-:Y:S01]  /*3aa0*/  IADD3 R47, R31, 0x10, RZ ;  /* 0x000000101f2f7810 */ /* 0x000fe20007ffe0ff */
[----:B------:R-:W-:Y:S01]  /*3ab0*/  MUFU.TANH R180, R56 ;  /* 0x0000003800b47308 */ /* 0x000fe20000002400 */
[----:B------:R-:W-:Y:S01]  /*3ac0*/  HMMA.16816.F32 R76, R12, R18, R76 ;  /* 0x000000120c4c723c */ /* 0x000fe2000000184c */
[----:B------:R-:W-:Y:S01]  /*3ad0*/  FSEL R24, R28, -INF , !P2 ;  /* 0xff8000001c187808 */ /* 0x000fe20005000000 */
[----:B------:R-:W-:Y:S01]  /*3ae0*/  FMUL.FTZ R58, R58, c[0x0][0x2ec] ;  /* 0x0000bb003a3a7a20 */ /* 0x000fe20000410000 */
[----:B------:R-:W-:Y:S01]  /*3af0*/  ISETP.GE.AND P2, PT, R47, R243, PT ;  /* 0x000000f32f00720c */ /* 0x000fe20003f46270 */
[----:B------:R-:W-:Y:S01]  /*3b00*/  FMUL.FTZ R59, R59, c[0x0][0x2ec] ;  /* 0x0000bb003b3b7a20 */ /* 0x000fe20000410000 */
[----:B------:R-:W-:Y:S01]  /*3b10*/  FSEL R42, R42, -INF , !P1 ;  /* 0xff8000002a2a7808 */ /* 0x000fe20004800000 */
[----:B------:R-:W-:-:S04]  /*3b20*/  DEPBAR.LE SB0, 0x0 ;  /* 0x000080000000791a */ /* 0x000fc80000000000 */
[----:B---3--:R-:W-:Y:S01]  /*3b30*/  FMUL.FTZ R45, R36, c[0x0][0x2ec] ;  /* 0x0000bb00242d7a20 */ /* 0x008fe20000410000 */
[----:B------:R-:W-:Y:S01]  /*3b40*/  HMMA.16816.F32 R68, R8, R26, R68 ;  /* 0x0000001a0844723c */ /* 0x000fe20000001844 */
[----:B------:R-:W-:Y:S01]  /*3b50*/  FMUL.FTZ R38, R38, c[0x0][0x2ec] ;  /* 0x0000bb0026267a20 */ /* 0x000fe20000410000 */
[----:B------:R-:W-:Y:S01]  /*3b60*/  IADD3 R13, R31, 0x18, RZ ;  /* 0x000000181f0d7810 */ /* 0x000fe20007ffe0ff */
[----:B------:R-:W-:Y:S01]  /*3b70*/  FMUL.FTZ R36, R37, c[0x0][0x2ec] ;  /* 0x0000bb0025247a20 */ /* 0x000fe20000410000 */
[----:B------:R-:W-:Y:S01]  /*3b80*/  IADD3 R37, R31, 0x11, RZ ;  /* 0x000000111f257810 */ /* 0x000fe20007ffe0ff */
[----:B------:R-:W2:Y:S01]  /*3b90*/  MUFU.TANH R45, R45 ;  /* 0x0000002d002d7308 */ /* 0x000ea20000002400 */
[----:B------:R-:W-:Y:S01]  /*3ba0*/  FMUL.FTZ R46, R60, c[0x0][0x2ec] ;  /* 0x0000bb003c2e7a20 */ /* 0x000fe20000410000 */
[----:B------:R-:W-:Y:S01]  /*3bb0*/  ISETP.GE.AND P1, PT, R47, R238, PT ;  /* 0x000000ee2f00720c */ /* 0x000fe20003f26270 */
[----:B------:R-:W-:Y:S01]  /*3bc0*/  FMUL.FTZ R17, R39, c[0x0][0x2ec] ;  /* 0x0000bb0027117a20 */ /* 0x000fe20000410000 */
[----:B------:R-:W-:Y:S01]  /*3bd0*/  FSEL R41, R41, -INF , !P0 ;  /* 0xff80000029297808 */ /* 0x000fe20004000000 */
[----:B------:R-:W-:Y:S01]  /*3be0*/  FMUL.FTZ R62, R62, c[0x0][0x2ec] ;  /* 0x0000bb003e3e7a20 */ /* 0x000fe20000410000 */
[----:B------:R-:W-:Y:S01]  /*3bf0*/  ISETP.LT.OR P2, PT, R47, R244, P2 ;  /* 0x000000f42f00720c */ /* 0x000fe20001741670 */
[----:B------:R-:W-:Y:S01]  /*3c00*/  FMUL.FTZ R39, R61, c[0x0][0x2ec] ;  /* 0x0000bb003d277a20 */ /* 0x000fe20000410000 */
[----:B------:R-:W3:Y:S01]  /*3c10*/  MUFU.TANH R38, R38 ;  /* 0x0000002600267308 */ /* 0x000ee20000002400 */
[----:B------:R-:W-:Y:S01]  /*3c20*/  FMUL.FTZ R63, R63, c[0x0][0x2ec] ;  /* 0x0000bb003f3f7a20 */ /* 0x000fe20000410000 */
[----:B------:R-:W-:-:S02]  /*3c30*/  ISETP.GE.AND P0, PT, R37, R243, PT ;  /* 0x000000f32500720c */ /* 0x000fc40003f06270 */
[----:B------:R-:W-:Y:S02]  /*3c40*/  FSEL R27, R43, -INF , !P4 ;  /* 0xff8000002b1b7808 */ /* 0x000fe40006000000 */
[----:B------:R-:W-:Y:S02]  /*3c50*/  FSEL R18, R30, -INF , !P6 ;  /* 0xff8000001e127808 */ /* 0x000fe40007000000 */
[----:B------:R-:W4:Y:S01]  /*3c60*/  MUFU.TANH R36, R36 ;  /* 0x0000002400247308 */ /* 0x000f220000002400 */
[----:B------:R-:W-:Y:S02]  /*3c70*/  ISETP.GE.AND P4, PT, R37, R238, PT ;  /* 0x000000ee2500720c */ /* 0x000fe40003f86270 */
[----:B------:R-:W-:Y:S01]  /*3c80*/  ISETP.GE.AND P6, PT, R13, R243, PT ;  /* 0x000000f30d00720c */ /* 0x000fe20003fc6270 */
[----:B------:R-:W-:Y:S01]  /*3c90*/  FMUL.FTZ R68, R68, c[0x0][0x2ec] ;  /* 0x0000bb0044447a20 */ /* 0x000fe20000410000 */
[C---:B-1----:R-:W-:Y:S01]  /*3ca0*/  HMMA.16816.F32 R80, R8.reuse, R20, R80 ;  /* 0x000000140850723c */ /* 0x042fe20000001850 */
[----:B------:R-:W-:Y:S01]  /*3cb0*/  ISETP.LT.OR P1, PT, R47, R242, P1 ;  /* 0x000000f22f00720c */ /* 0x000fe20000f21670 */
[----:B------:R-:W-:Y:S01]  /*3cc0*/  FMUL.FTZ R69, R69, c[0x0][0x2ec] ;  /* 0x0000bb0045457a20 */ /* 0x000fe20000410000 */
[----:B------:R-:W1:Y:S01]  /*3cd0*/  MUFU.TANH R46, R46 ;  /* 0x0000002e002e7308 */ /* 0x000e620000002400 */
[----:B------:R-:W-:Y:S01]  /*3ce0*/  IADD3 R15, R31, 0x19, RZ ;  /* 0x000000191f0f7810 */ /* 0x000fe20007ffe0ff */
[----:B------:R-:W-:Y:S01]  /*3cf0*/  FMUL.FTZ R70, R70, c[0x0][0x2ec] ;  /* 0x0000bb0046467a20 */ /* 0x000fe20000410000 */
[----:B--2---:R-:W-:Y:S01]  /*3d00*/  FSEL R6, R45, -INF , !P2 ;  /* 0xff8000002d067808 */ /* 0x004fe20005000000 */
[----:B------:R-:W-:Y:S01]  /*3d10*/  FMUL.FTZ R71, R71, c[0x0][0x2ec] ;  /* 0x0000bb0047477a20 */ /* 0x000fe20000410000 */
[----:B------:R-:W-:Y:S01]  /*3d20*/  HMMA.16816.F32 R76, R8, R22, R76 ;  /* 0x00000016084c723c */ /* 0x000fe2000000184c */
[----:B------:R-:W-:-:S02]  /*3d30*/  ISETP.LT.OR P0, PT, R37, R244, P0 ;  /* 0x000000f42500720c */ /* 0x000fc40000701670 */
[----:B------:R-:W2:Y:S01]  /*3d40*/  MUFU.TANH R17, R17 ;  /* 0x0000001100117308 */ /* 0x000ea20000002400 */
[----:B------:R-:W-:Y:S02]  /*3d50*/  ISETP.GE.AND P2, PT, R13, R238, PT ;  /* 0x000000ee0d00720c */ /* 0x000fe40003f46270 */
[----:B------:R-:W-:Y:S02]  /*3d60*/  ISETP.LT.OR P4, PT, R37, R242, P4 ;  /* 0x000000f22500720c */ /* 0x000fe40002781670 */
[----:B------:R-:W-:Y:S02]  /*3d70*/  ISETP.LT.OR P6, PT, R13, R244, P6 ;  /* 0x000000f40d00720c */ /* 0x000fe400037c1670 */
[----:B------:R-:W-:Y:S01]  /*3d80*/  IADD3 R21, R31, 0x20, RZ ;  /* 0x000000201f157810 */ /* 0x000fe20007ffe0ff */
[----:B------:R-:W1:Y:S01]  /*3d90*/  MUFU.TANH R29, R62 ;  /* 0x0000003e001d7308 */ /* 0x000e620000002400 */
[----:B------:R-:W-:Y:S02]  /*3da0*/  FSEL R37, R44, -INF , !P5 ;  /* 0xff8000002c257808 */ /* 0x000fe40006800000 */
[----:B---3--:R-:W-:-:S02]  /*3db0*/  FSEL R19, R38, -INF , !P1 ;  /* 0xff80000026137808 */ /* 0x008fc40004800000 */
[CC--:B------:R-:W-:Y:S01]  /*3dc0*/  ISETP.GE.AND P5, PT, R15.reuse, R243.reuse, PT ;  /* 0x000000f30f00720c */ /* 0x0c0fe20003fa6270 */
[----:B------:R-:W-:Y:S01]  /*3dd0*/  FMUL.FTZ R80, R80, c[0x0][0x2ec] ;  /* 0x0000bb0050507a20 */ /* 0x000fe20000410000 */
[----:B------:R-:W-:Y:S01]  /*3de0*/  ISETP.GE.AND P1, PT, R15, R238, PT ;  /* 0x000000ee0f00720c */ /* 0x000fe20003f26270 */
[----:B------:R-:W3:Y:S01]  /*3df0*/  MUFU.TANH R39, R39 ;  /* 0x0000002700277308 */ /* 0x000ee20000002400 */
[----:B------:R-:W-:Y:S01]  /*3e00*/  ISETP.LT.OR P2, PT, R13, R242, P2 ;  /* 0x000000f20d00720c */ /* 0x000fe20001741670 */
[----:B------:R-:W-:Y:S01]  /*3e10*/  FMUL.FTZ R81, R81, c[0x0][0x2ec] ;  /* 0x0000bb0051517a20 */ /* 0x000fe20000410000 */
[----:B----4-:R-:W-:Y:S01]  /*3e20*/  FSEL R4, R36, -INF , !P0 ;  /* 0xff80000024047808 */ /* 0x010fe20004000000 */
[----:B------:R-:W-:Y:S01]  /*3e30*/  FMUL.FTZ R82, R82, c[0x0][0x2ec] ;  /* 0x0000bb0052527a20 */ /* 0x000fe20000410000 */
[----:B------:R-:W-:Y:S01]  /*3e40*/  IADD3 R13, R31, 0x21, RZ ;  /* 0x000000211f0d7810 */ /* 0x000fe20007ffe0ff */
[----:B------:R-:W-:Y:S01]  /*3e50*/  FMUL.FTZ R8, R83, c[0x0][0x2ec] ;  /* 0x0000bb0053087a20 */ /* 0x000fe20000410000 */
[----:B------:R-:W-:Y:S01]  /*3e60*/  ISETP.GE.AND P0, PT, R21, R243, PT ;  /* 0x000000f31500720c */ /* 0x000fe20003f06270 */
[----:B------:R-:W4:Y:S01]  /*3e70*/  MUFU.TANH R26, R63 ;  /* 0x0000003f001a7308 */ /* 0x000f220000002400 */
[----:B-1----:R-:W-:Y:S01]  /*3e80*/  FSEL R14, R46, -INF , !P6 ;  /* 0xff8000002e0e7808 */ /* 0x002fe20007000000 */
[----:B------:R-:W-:Y:S01]  /*3e90*/  FMUL.FTZ R28, R79, c[0x0][0x2ec] ;  /* 0x0000bb004f1c7a20 */ /* 0x000fe20000410000 */
[----:B------:R-:W-:Y:S01]  /*3ea0*/  ISETP.GE.AND P6, PT, R21, R238, PT ;  /* 0x000000ee1500720c */ /* 0x000fe20003fc6270 */
[----:B------:R-:W-:Y:S01]  /*3eb0*/  FMUL.FTZ R76, R76, c[0x0][0x2ec] ;  /* 0x0000bb004c4c7a20 */ /* 0x000fe20000410000 */
[----:B------:R-:W-:Y:S01]  /*3ec0*/  ISETP.LT.OR P5, PT, R15, R244, P5 ;  /* 0x000000f40f00720c */ /* 0x000fe20002fa1670 */
[----:B------:R-:W-:Y:S01]  /*3ed0*/  FMUL.FTZ R77, R77, c[0x0][0x2ec] ;  /* 0x0000bb004d4d7a20 */ /* 0x000fe20000410000 */
[----:B------:R-:W-:Y:S01]  /*3ee0*/  ISETP.LT.OR P1, PT, R15, R242, P1 ;  /* 0x000000f20f00720c */ /* 0x000fe20000f21670 */
[----:B------:R-:W-:Y:S01]  /*3ef0*/  MUFU.TANH R186, R57 ;  /* 0x0000003900ba7308 */ /* 0x000fe20000002400 */
[----:B--2---:R-:W-:-:S02]  /*3f00*/  FSEL R17, R17, -INF , !P4 ;  /* 0xff80000011117808 */ /* 0x004fc40006000000 */
[----:B------:R-:W-:Y:S02]  /*3f10*/  FSEL R15, R29, -INF , !P2 ;  /* 0xff8000001d0f7808 */ /* 0x000fe40005000000 */
[----:B------:R-:W-:Y:S02]  /*3f20*/  ISETP.GE.AND P4, PT, R13, R243, PT ;  /* 0x000000f30d00720c */ /* 0x000fe40003f86270 */
[----:B------:R-:W-:Y:S01]  /*3f30*/  ISETP.LT.OR P0, PT, R21, R244, P0 ;  /* 0x000000f41500720c */ /* 0x000fe20000701670 */
[----:B------:R-:W1:Y:S01]  /*3f40*/  MUFU.TANH R197, R58 ;  /* 0x0000003a00c57308 */ /* 0x000e620000002400 */
[----:B------:R-:W-:Y:S02]  /*3f50*/  ISETP.GE.AND P2, PT, R13, R238, PT ;  /* 0x000000ee0d00720c */ /* 0x000fe40003f46270 */
[----:B------:R-:W-:Y:S02]  /*3f60*/  ISETP.LT.OR P6, PT, R21, R242, P6 ;  /* 0x000000f21500720c */ /* 0x000fe400037c1670 */
[----:B------:R-:W-:-:S02]  /*3f70*/  IADD3 R29, R31, 0x28, RZ ;  /* 0x000000281f1d7810 */ /* 0x000fc40007ffe0ff */
[----:B------:R-:W-:Y:S01]  /*3f80*/  IADD3 R21, R31, 0x29, RZ ;  /* 0x000000291f157810 */ /* 0x000fe20007ffe0ff */
[----:B------:R-:W2:Y:S01]  /*3f90*/  MUFU.TANH R187, R59 ;  /* 0x0000003b00bb7308 */ /* 0x000ea20000002400 */
[C---:B------:R-:W-:Y:S02]  /*3fa0*/  ISETP.LT.OR P4, PT, R13.reuse, R244, P4 ;  /* 0x000000f40d00720c */ /* 0x040fe40002781670 */
[----:B------:R-:W-:Y:S02]  /*3fb0*/  ISETP.LT.OR P2, PT, R13, R242, P2 ;  /* 0x000000f20d00720c */ /* 0x000fe40001741670 */
[----:B---3--:R-:W-:Y:S02]  /*3fc0*/  FSEL R12, R39, -INF , !P5 ;  /* 0xff800000270c7808 */ /* 0x008fe40006800000 */
[----:B------:R-:W-:Y:S01]  /*3fd0*/  FSEL R180, R180, -INF , !P0 ;  /* 0xff800000b4b47808 */ /* 0x000fe20004000000 */
[----:B------:R-:W3:Y:S01]  /*3fe0*/  MUFU.TANH R182, R68 ;  /* 0x0000004400b67308 */ /* 0x000ee20000002400 */
[----:B------:R-:W-:-:S02]  /*3ff0*/  ISETP.GE.AND P5, PT, R29, R243, PT ;  /* 0x000000f31d00720c */ /* 0x000fc40003fa6270 */
[----:B----4-:R-:W-:Y:S02]  /*4000*/  FSEL R13, R26, -INF , !P1 ;  /* 0xff8000001a0d7808 */ /* 0x010fe40004800000 */
[----:B------:R-:W-:Y:S02]  /*4010*/  ISETP.GE.AND P0, PT, R29, R238, PT ;  /* 0x000000ee1d00720c */ /* 0x000fe40003f06270 */
[----:B------:R-:W-:Y:S01]  /*4020*/  ISETP.GE.AND P1, PT, R21, R243, PT ;  /* 0x000000f31500720c */ /* 0x000fe20003f26270 */
[----:B------:R-:W4:Y:S01]  /*4030*/  MUFU.TANH R184, R69 ;  /* 0x0000004500b87308 */ /* 0x000f220000002400 */
[C---:B------:R-:W-:Y:S02]  /*4040*/  ISETP.LT.OR P5, PT, R29.reuse, R244, P5 ;  /* 0x000000f41d00720c */ /* 0x040fe40002fa1670 */
[----:B------:R-:W-:Y:S01]  /*4050*/  ISETP.LT.OR P0, PT, R29, R242, P0 ;  /* 0x000000f21d00720c */ /* 0x000fe20000701670 */
[----:B------:R-:W-:Y:S01]  /*4060*/  FMUL.FTZ R29, R78, c[0x0][0x2ec] ;  /* 0x0000bb004e1d7a20 */ /* 0x000fe20000410000 */
[----:B------:R-:W-:-:S02]  /*4070*/  ISETP.LT.OR P1, PT, R21, R244, P1 ;  /* 0x000000f41500720c */ /* 0x000fc40000f21670 */
[C---:B------:R-:W-:Y:S01]  /*4080*/  IADD3 R9, R31.reuse, 0x30, RZ ;  /* 0x000000301f097810 */ /* 0x040fe20007ffe0ff */
[----:B------:R-:W4:Y:S01]  /*4090*/  MUFU.TANH R195, R70 ;  /* 0x0000004600c37308 */ /* 0x000f220000002400 */
[----:B------:R-:W-:Y:S02]  /*40a0*/  IADD3 R11, R31, 0x31, RZ ;  /* 0x000000311f0b7810 */ /* 0x000fe40007ffe0ff */
[----:B-1----:R-:W-:Y:S02]  /*40b0*/  FSEL R197, R197, -INF , !P6 ;  /* 0xff800000c5c57808 */ /* 0x002fe40007000000 */
[----:B------:R-:W-:Y:S02]  /*40c0*/  FSEL R186, R186, -INF , !P4 ;  /* 0xff800000baba7808 */ /* 0x000fe40006000000 */
[----:B--2---:R-:W-:Y:S01]  /*40d0*/  FSEL R187, R187, -INF , !P2 ;  /* 0xff800000bbbb7808 */ /* 0x004fe20005000000 */
[----:B------:R-:W1:Y:S01]  /*40e0*/  MUFU.TANH R189, R71 ;  /* 0x0000004700bd7308 */ /* 0x000e620000002400 */
[----:B---3--:R-:W-:-:S02]  /*40f0*/  FSEL R182, R182, -INF , !P5 ;  /* 0xff800000b6b67808 */ /* 0x008fc40006800000 */
[----:B----4-:R-:W-:Y:S02]  /*4100*/  FSEL R184, R184, -INF , !P1 ;  /* 0xff800000b8b87808 */ /* 0x010fe40004800000 */
[-C--:B------:R-:W-:Y:S02]  /*4110*/  ISETP.GE.AND P6, PT, R21, R238.reuse, PT ;  /* 0x000000ee1500720c */ /* 0x080fe40003fc6270 */
[-C--:B------:R-:W-:Y:S01]  /*4120*/  ISETP.GE.AND P4, PT, R9, R243.reuse, PT ;  /* 0x000000f30900720c */ /* 0x080fe20003f86270 */
[----:B------:R-:W2:Y:S01]  /*4130*/  MUFU.TANH R194, R80 ;  /* 0x0000005000c27308 */ /* 0x000ea20000002400 */
[----:B------:R-:W-:Y:S02]  /*4140*/  FSEL R195, R195, -INF , !P0 ;  /* 0xff800000c3c37808 */ /* 0x000fe40004000000 */
[----:B------:R-:W-:Y:S02]  /*4150*/  ISETP.GE.AND P2, PT, R11, R243, PT ;  /* 0x000000f30b00720c */ /* 0x000fe40003f46270 */
[----:B------:R-:W-:-:S02]  /*4160*/  ISETP.GE.AND P5, PT, R9, R238, PT ;  /* 0x000000ee0900720c */ /* 0x000fc40003fa6270 */
[----:B------:R-:W-:Y:S01]  /*4170*/  ISETP.GE.AND P0, PT, R11, R238, PT ;  /* 0x000000ee0b00720c */ /* 0x000fe20003f06270 */
[----:B------:R-:W3:Y:S01]  /*4180*/  MUFU.TANH R192, R81 ;  /* 0x0000005100c07308 */ /* 0x000ee20000002400 */
[----:B------:R-:W-:Y:S02]  /*4190*/  ISETP.GT.AND P1, PT, R237, R232, PT ;  /* 0x000000e8ed00720c */ /* 0x000fe40003f24270 */
[----:B------:R-:W-:Y:S02]  /*41a0*/  ISETP.LT.OR P6, PT, R21, R242, P6 ;  /* 0x000000f21500720c */ /* 0x000fe400037c1670 */
[C---:B------:R-:W-:Y:S02]  /*41b0*/  ISETP.LT.OR P4, PT, R9.reuse, R244, P4 ;  /* 0x000000f40900720c */ /* 0x040fe40002781670 */
[----:B------:R-:W-:Y:S01]  /*41c0*/  ISETP.LT.OR P5, PT, R9, R242, P5 ;  /* 0x000000f20900720c */ /* 0x000fe20002fa1670 */
[----:B------:R-:W4:Y:S01]  /*41d0*/  MUFU.TANH R191, R82 ;  /* 0x0000005200bf7308 */ /* 0x000f220000002400 */
[----:B------:R-:W-:-:S02]  /*41e0*/  ISETP.LT.OR P2, PT, R11, R244, P2 ;  /* 0x000000f40b00720c */ /* 0x000fc40001741670 */
[----:B------:R-:W-:Y:S02]  /*41f0*/  ISETP.LT.OR P0, PT, R11, R242, P0 ;  /* 0x000000f20b00720c */ /* 0x000fe40000701670 */
[C---:B------:R-:W-:Y:S02]  /*4200*/  IADD3 R11, R31.reuse, 0x38, RZ ;  /* 0x000000381f0b7810 */ /* 0x040fe40007ffe0ff */
[----:B------:R-:W-:Y:S01]  /*4210*/  IADD3 R9, R31, 0x39, RZ ;  /* 0x000000391f097810 */ /* 0x000fe20007ffe0ff */
[----:B------:R-:W4:Y:S01]  /*4220*/  MUFU.TANH R8, R8 ;  /* 0x0000000800087308 */ /* 0x000f220000002400 */
[----:B-1----:R-:W-:Y:S02]  /*4230*/  FSEL R189, R189, -INF , !P6 ;  /* 0xff800000bdbd7808 */ /* 0x002fe40007000000 */
[----:B--2---:R-:W-:Y:S02]  /*4240*/  FSEL R194, R194, -INF , !P4 ;  /* 0xff800000c2c27808 */ /* 0x004fe40006000000 */
[----:B---3--:R-:W-:-:S02]  /*4250*/  FSEL R192, R192, -INF , !P2 ;  /* 0xff800000c0c07808 */ /* 0x008fc40005000000 */
[-C--:B------:R-:W-:Y:S01]  /*4260*/  ISETP.GE.AND P6, PT, R11, R243.reuse, PT ;  /* 0x000000f30b00720c */ /* 0x080fe20003fc6270 */
[----:B------:R-:W1:Y:S01]  /*4270*/  MUFU.TANH R190, R76 ;  /* 0x0000004c00be7308 */ /* 0x000e620000002400 */
[----:B----4-:R-:W-:Y:S02]  /*4280*/  FSEL R191, R191, -INF , !P5 ;  /* 0xff800000bfbf7808 */ /* 0x010fe40006800000 */
[-C--:B------:R-:W-:Y:S02]  /*4290*/  ISETP.GE.AND P4, PT, R11, R238.reuse, PT ;  /* 0x000000ee0b00720c */ /* 0x080fe40003f86270 */
[C---:B------:R-:W-:Y:S02]  /*42a0*/  ISETP.GE.AND P5, PT, R9.reuse, R243, PT ;  /* 0x000000f30900720c */ /* 0x040fe40003fa6270 */
[----:B------:R-:W-:Y:S01]  /*42b0*/  ISETP.GE.AND P2, PT, R9, R238, PT ;  /* 0x000000ee0900720c */ /* 0x000fe20003f46270 */
[----:B------:R-:W2:Y:S01]  /*42c0*/  MUFU.TANH R188, R77 ;  /* 0x0000004d00bc7308 */ /* 0x000ea20000002400 */
[----:B------:R-:W-:Y:S01]  /*42d0*/  FSEL R31, R8, -INF , !P0 ;  /* 0xff800000081f7808 */ /* 0x000fe20004000000 */
[----:B------:R-:W-:Y:S01]  /*42e0*/  BAR.SYNC.DEFER_BLOCKING 0x0 ;  /* 0x0000000000007b1d */ /* 0x000fe20000010000 */
[----:B------:R-:W-:-:S02]  /*42f0*/  ISETP.LT.OR P6, PT, R11, R244, P6 ;  /* 0x000000f40b00720c */ /* 0x000fc400037c1670 */
[----:B------:R-:W-:Y:S02]  /*4300*/  ISETP.LT.OR P4, PT, R11, R242, P4 ;  /* 0x000000f20b00720c */ /* 0x000fe40002781670 */
[C---:B------:R-:W-:Y:S01]  /*4310*/  @!P1 LEA R248, P0, R2.reuse, c[0x0][0x168], 0x1 ;  /* 0x00005a0002f89a11 */ /* 0x040fe200078008ff */
[----:B------:R-:W3:Y:S01]  /*4320*/  MUFU.TANH R29, R29 ;  /* 0x0000001d001d7308 */ /* 0x000ee20000002400 */
[C---:B------:R-:W-:Y:S02]  /*4330*/  ISETP.LT.OR P5, PT, R9.reuse, R244, P5 ;  /* 0x000000f40900720c */ /* 0x040fe40002fa1670 */
[----:B------:R-:W-:Y:S02]  /*4340*/  ISETP.LT.OR P2, PT, R9, R242, P2 ;  /* 0x000000f20900720c */ /* 0x000fe40001741670 */
[----:B------:R-:W-:Y:S02]  /*4350*/  @!P1 LEA.HI.X R249, R2, c[0x0][0x16c], R165, 0x1, P0 ;  /* 0x00005b0002f99a11 */ /* 0x000fe400000f0ca5 */
[----:B-1----:R-:W-:Y:S01]  /*4360*/  FSEL R190, R190, -INF , !P6 ;  /* 0xff800000bebe7808 */ /* 0x002fe20007000000 */
[----:B------:R-:W1:Y:S01]  /*4370*/  MUFU.TANH R28, R28 ;  /* 0x0000001c001c7308 */ /* 0x000e620000002400 */
[----:B--2---:R-:W-:-:S02]  /*4380*/  FSEL R188, R188, -INF , !P5 ;  /* 0xff800000bcbc7808 */ /* 0x004fc40006800000 */
[----:B---3--:R-:W-:Y:S02]  /*4390*/  FSEL R29, R29, -INF , !P4 ;  /* 0xff8000001d1d7808 */ /* 0x008fe40006000000 */
[----:B-1----:R-:W-:Y:S01]  /*43a0*/  FSEL R28, R28, -INF , !P2 ;  /* 0xff8000001c1c7808 */ /* 0x002fe20005000000 */
[----:B------:R-:W-:Y:S05]  /*43b0*/  @!P1 BRA `(.L_x_7481) ;  /* 0x0000060000009947 */ /* 0x000fea0003800000 */
[----:B------:R-:W-:Y:S05]  /*43c0*/  @!P3 BRA `(.L_x_7482) ;  /* 0x000003900000b947 */ /* 0x000fea0003800000 */
[----:B------:R-:W1:Y:S01]  /*43d0*/  I2F.RP R8, UR6 ;  /* 0x0000000600087d06 */ /* 0x000e620008209400 */
[C---:B------:R-:W-:Y:S02]  /*43e0*/  IADD3 R21, R3.reuse, -0x40, RZ ;  /* 0xffffffc003157810 */ /* 0x040fe40007ffe0ff */
[----:B------:R-:W-:Y:S02]  /*43f0*/  IABS R11, R3 ;  /* 0x00000003000b7213 */ /* 0x000fe40000000000 */
[----:B------:R-:W-:Y:S02]  /*4400*/  IABS R9, R21 ;  /* 0x0000001500097213 */ /* 0x000fe40000000000 */
[----:B------:R-:W-:-:S02]  /*4410*/  LOP3.LUT R3, R3, c[0x0][0x2d0], RZ, 0x3c, !PT ;  /* 0x0000b40003037a12 */ /* 0x000fc400078e3cff */
        /* <DEDUP_REMOVED lines=46> */
[----:B------:R-:W-:-:S03]  /*4700*/  SHF.R.S32.HI R8, RZ, 0x1f, R9 ;  /* 0x0000001fff087819 */ /* 0x000fc60000011409 */
[----:B------:R-:W-:Y:S02]  /*4710*/  IMAD.MOV.U32 R3, RZ, RZ, R20 ;  /* 0x000000ffff037224 */ /* 0x000fe400078e0014 */
[----:B------:R-:W-:-:S04]  /*4720*/  IMAD R8, R8, c[0x0][0x180], RZ ;  /* 0x0000600008087a24 */ /* 0x000fc800078e02ff */
[----:B------:R-:W-:-:S05]  /*4730*/  IMAD R8, R9, c[0x0][0x184], R8 ;  /* 0x0000610009087a24 */ /* 0x000fca00078e0208 */
[----:B------:R-:W-:Y:S01]  /*4740*/  IADD3 R8, R21, R8, RZ ;  /* 0x0000000815087210 */ /* 0x000fe20007ffe0ff */
[----:B------:R-:W-:Y:S05]  /*4750*/  BRA `(.L_x_7483) ;  /* 0x0000004000007947 */ /* 0x000fea0003800000 */
.L_x_7482:
[----:B------:R-:W-:-:S04]  /*4760*/  ULEA UR4, -UR8, URZ, 0x6 ;  /* 0x0000003f08047291 */ /* 0x000fc8000f8e313f */
[----:B------:R-:W-:Y:S02]  /*4770*/  USHF.R.S32.HI UR5, URZ, 0x1f, UR4 ;  /* 0x0000001f3f057899 */ /* 0x000fe40008011404 */
[----:B------:R-:W-:-:S04]  /*4780*/  MOV R3, UR4 ;  /* 0x0000000400037c02 */ /* 0x000fc80008000f00 */
[----:B------:R-:W-:Y:S02]  /*4790*/  MOV R8, UR5 ;  /* 0x0000000500087c02 */ /* 0x000fe40008000f00 */
.L_x_7483:
        /* <DEDUP_REMOVED lines=34> */
.L_x_7481:
        /* <DEDUP_REMOVED lines=80> */
[----:B------:R-:W3:Y:S01]  /*4ec0*/  LDSM.16.MT88.4 R4, [R220+0x16000] ;  /* 0x01600000dc04783b */ /* 0x000ee20000004200 */
        /* <DEDUP_REMOVED lines=18> */
[----:B------:R-:W-:Y:S01]  /*4ff0*/  FFMA.FTZ R189, R189, c[0x0][0x23c], -R30 ;  /* 0x00008f00bdbd7a23 */ /* 0x000fe2000001081e */
[----:B------:R-:W5:Y:S01]  /*5000*/  MUFU.EX2 R178, R178 ;  /* 0x000000b200b27308 */ /* 0x000f620000000800 */
[----:B----4-:R-:W-:Y:S01]  /*5010*/  F2FP.PACK_AB R130, R171, R174 ;  /* 0x000000aeab82723e */ /* 0x010fe200000000ff */
        /* <DEDUP_REMOVED lines=8> */
[----:B------:R-:W4:Y:S01]  /*50a0*/  MUFU.EX2 R172, R172 ;  /* 0x000000ac00ac7308 */ /* 0x000f220000000800 */
[----:B-----5:R-:W-:Y:S01]  /*50b0*/  F2FP.PACK_AB R129, R178, R179 ;  /* 0x000000b3b281723e */ /* 0x020fe200000000ff */
[----:B------:R-:W-:-:S02]  /*50c0*/  FFMA.FTZ R251, R28, c[0x0][0x23c], -R30 ;  /* 0x00008f001cfb7a23 */ /* 0x000fc4000001081e */
[----:B------:R-:W-:Y:S01]  /*50d0*/  FADD.FTZ R177, R177, R176 ;  /* 0x000000b0b1b17221 */ /* 0x000fe20000010000 */
[----:B------:R-:W-:Y:S01]  /*50e0*/  LDSM.16.MT88.4 R28, [R220+0x11800] ;  /* 0x01180000dc1c783b */ /* 0x000fe20000004200 */
[----:B------:R-:W-:Y:S02]  /*50f0*/  FADD.FTZ R178, R179, R178 ;  /* 0x000000b2b3b27221 */ /* 0x000fe40000010000 */
        /* <DEDUP_REMOVED lines=17> */
[C---:B-1----:R-:W-:Y:S02]  /*5210*/  HMMA.16816.F32 R36, R128.reuse, R40, RZ ;  /* 0x000000288024723c */ /* 0x042fe400000018ff */
        /* <DEDUP_REMOVED lines=294> */
.L_x_7485:
[----:B------:R-:W-:Y:S02]  /*6480*/  ULDC UR14, c[0x0][0x1a0] ;  /* 0x00006800000e7ab9 */ /* 0x000fe40000000800 */
[----:B------:R-:W-:-:S04]  /*6490*/  ULEA UR14, -UR14, URZ, 0x6 ;  /* 0x0000003f0e0e7291 */ /* 0x000fc8000f8e313f */
[----:B------:R-:W-:Y:S02]  /*64a0*/  USHF.R.S32.HI UR12, URZ, 0x1f, UR14 ;  /* 0x0000001f3f0c7899 */ /* 0x000fe4000801140e */
.L_x_7486:
        /* <DEDUP_REMOVED lines=50> */
[----:B------:R-:W1:Y:S04]  /*67d0*/  LDSM.16.M88.4 R168, [R229+0x9000] ;  /* 0x00900000e5a8783b */ /* 0x000e680000000200 */
[----:B------:R-:W1:Y:S04]  /*67e0*/  LDSM.16.M88.4 R176, [R229+0x8800] ;  /* 0x00880000e5b0783b */ /* 0x000e680000000200 */
[----:B------:R-:W1:Y:S04]  /*67f0*/  LDSM.16.M88.4 R12, [R229+0x9800] ;  /* 0x00980000e50c783b */ /* 0x000e680000000200 */
[----:B------:R-:W-:Y:S04]  /*6800*/  LDSM.16.M88.4 R184, [R228] ;  /* 0x00000000e4b8783b */ /* 0x000fe80000000200 */
[----:B---3--:R-:W3:Y:S04]  /*6810*/  LDSM.16.M88.4 R8, [R227] ;  /* 0x00000000e308783b */ /* 0x008ee80000000200 */
[----:B-----5:R-:W5:Y:S04]  /*6820*/  LDSM.16.M88.4 R20, [R218] ;  /* 0x00000000da14783b */ /* 0x020f680000000200 */
[----:B------:R-:W3:Y:S04]  /*6830*/  LDSM.16.M88.4 R192, [R219] ;  /* 0x00000000dbc0783b */ /* 0x000ee80000000200 */
[----:B------:R-:W3:Y:S04]  /*6840*/  LDSM.16.M88.4 R188, [R217] ;  /* 0x00000000d9bc783b */ /* 0x000ee80000000200 */
[----:B----4-:R-:W-:Y:S01]  /*6850*/  LDSM.16.M88.4 R24, [R223+0x8800] ;  /* 0x00880000df18783b */ /* 0x010fe20000000200 */
[C---:B--2---:R-:W-:Y:S03]  /*6860*/  HMMA.16816.F32 R4, R28.reuse, R16, RZ ;  /* 0x000000101c04723c */ /* 0x044fe600000018ff */
[----:B------:R-:W-:Y:S04]  /*6870*/  LDSM.16.M88.4 R196, [R223+0xe000] ;  /* 0x00e00000dfc4783b */ /* 0x000fe80000000200 */
[----:B------:R-:W0:Y:S01]  /*6880*/  LDGDEPBAR ;  /* 0x00000000000079af */ /* 0x000e220000000000 */
[C---:B-1----:R-:W-:Y:S08]  /*6890*/  HMMA.16816.F32 R172, R28.reuse, R168, RZ ;  /* 0x000000a81cac723c */ /* 0x042ff000000018ff */
[C---:B------:R-:W-:Y:S08]  /*68a0*/  HMMA.16816.F32 R16, R28.reuse, R18, RZ ;  /* 0x000000121c10723c */ /* 0x040ff000000018ff */
        /* <DEDUP_REMOVED lines=8> */
[----:B------:R-:W1:Y:S07]  /*6930*/  LDSM.16.M88.4 R8, [R223+0x8000] ;  /* 0x00800000df08783b */ /* 0x000e6e0000000200 */
[C---:B-----5:R-:W-:Y:S08]  /*6940*/  HMMA.16816.F32 R172, R184.reuse, R20, R172 ;  /* 0x00000014b8ac723c */ /* 0x060ff000000018ac */
[C---:B------:R-:W-:Y:S01]  /*6950*/  HMMA.16816.F32 R168, R184.reuse, R22, R168 ;  /* 0x00000016b8a8723c */ /* 0x040fe200000018a8 */
[----:B------:R-:W2:Y:S07]  /*6960*/  LDSM.16.M88.4 R20, [R223+0x9000] ;  /* 0x00900000df14783b */ /* 0x000eae0000000200 */
[C---:B------:R-:W-:Y:S08]  /*6970*/  HMMA.16816.F32 R180, R184.reuse, R192, R180 ;  /* 0x000000c0b8b4723c */ /* 0x040ff000000018b4 */
[C---:B------:R-:W-:Y:S01]  /*6980*/  HMMA.16816.F32 R176, R184.reuse, R194, R176 ;  /* 0x000000c2b8b0723c */ /* 0x040fe200000018b0 */
[----:B------:R-:W3:Y:S07]  /*6990*/  LDSM.16.M88.4 R192, [R223+0x9800] ;  /* 0x00980000dfc0783b */ /* 0x000eee0000000200 */
[C---:B------:R-:W-:Y:S08]  /*69a0*/  HMMA.16816.F32 R32, R184.reuse, R188, R32 ;  /* 0x000000bcb820723c */ /* 0x040ff00000001820 */
[----:B------:R-:W-:Y:S01]  /*69b0*/  HMMA.16816.F32 R28, R184, R190, R28 ;  /* 0x000000beb81c723c */ /* 0x000fe2000000181c */
[----:B------:R-:W-:Y:S04]  /*69c0*/  LDSM.16.M88.4 R184, [R216+0x800] ;  /* 0x00080000d8b8783b */ /* 0x000fe80000000200 */
[----:B------:R-:W-:Y:S03]  /*69d0*/  LDSM.16.M88.4 R188, [R216] ;  /* 0x00000000d8bc783b */ /* 0x000fe60000000200 */
        /* <DEDUP_REMOVED lines=27> */
[C---:B------:R-:W-:Y:S08]  /*6b90*/  HMMA.16816.F32 R4, R12.reuse, R192, R4 ;  /* 0x000000c00c04723c */ /* 0x040ff00000001804 */
[C---:B------:R-:W-:Y:S01]  /*6ba0*/  HMMA.16816.F32 R16, R12.reuse, R194, R16 ;  /* 0x000000c20c10723c */ /* 0x040fe20000001810 */
[----:B------:R-:W-:Y:S07]  /*6bb0*/  LDSM.16.M88.4 R192, [R223+0xa000] ;  /* 0x00a00000dfc0783b */ /* 0x000fee0000000200 */
[C---:B------:R-:W-:Y:S01]  /*6bc0*/  HMMA.16816.F32 R176, R12.reuse, R186, R176 ;  /* 0x000000ba0cb0723c */ /* 0x040fe200000018b0 */
[----:B------:R-:W1:Y:S07]  /*6bd0*/  LDSM.16.M88.4 R184, [R214] ;  /* 0x00000000d6b8783b */ /* 0x000e6e0000000200 */
[C---:B---3--:R-:W-:Y:S08]  /*6be0*/  HMMA.16816.F32 R172, R12.reuse, R24, R172 ;  /* 0x000000180cac723c */ /* 0x048ff000000018ac */
[C---:B------:R-:W-:Y:S01]  /*6bf0*/  HMMA.16816.F32 R168, R12.reuse, R26, R168 ;  /* 0x0000001a0ca8723c */ /* 0x040fe200000018a8 */
[----:B------:R-:W3:Y:S07]  /*6c00*/  LDSM.16.M88.4 R24, [R213] ;  /* 0x00000000d518783b */ /* 0x000eee0000000200 */
[C---:B--2---:R-:W-:Y:S08]  /*6c10*/  HMMA.16816.F32 R32, R12.reuse, R20, R32 ;  /* 0x000000140c20723c */ /* 0x044ff00000001820 */
[----:B------:R-:W-:Y:S01]  /*6c20*/  HMMA.16816.F32 R28, R12, R22, R28 ;  /* 0x000000160c1c723c */ /* 0x000fe2000000181c */
[----:B------:R-:W2:Y:S04]  /*6c30*/  LDSM.16.M88.4 R12, [R212] ;  /* 0x00000000d40c783b */ /* 0x000ea80000000200 */
[----:B------:R-:W5:Y:S03]  /*6c40*/  LDSM.16.M88.4 R20, [R226+0x2000] ;  /* 0x00200000e214783b */ /* 0x000f660000000200 */
        /* <DEDUP_REMOVED lines=13> */
[C---:B-----5:R-:W-:Y:S08]  /*6d20*/  HMMA.16816.F32 R4, R20.reuse, R192, R4 ;  /* 0x000000c01404723c */ /* 0x060ff00000001804 */
[C---:B------:R-:W-:Y:S01]  /*6d30*/  HMMA.16816.F32 R16, R20.reuse, R194, R16 ;  /* 0x000000c21410723c */ /* 0x040fe20000001810 */
[----:B------:R-:W5:Y:S07]  /*6d40*/  LDSM.16.M88.4 R192, [R216+0x2800] ;  /* 0x00280000d8c0783b */ /* 0x000f6e0000000200 */
[C---:B----4-:R-:W-:Y:S08]  /*6d50*/  HMMA.16816.F32 R180, R20.reuse, R188, R180 ;  /* 0x000000bc14b4723c */ /* 0x050ff000000018b4 */
        /* <DEDUP_REMOVED lines=25> */
[C---:B------:R-:W-:Y:S08]  /*6ef0*/  HMMA.16816.F32 R180, R20.reuse, R188, R180 ;  /* 0x000000bc14b4723c */ /* 0x040ff000000018b4 */
[C---:B------:R-:W-:Y:S01]  /*6f00*/  HMMA.16816.F32 R176, R20.reuse, R190, R176 ;  /* 0x000000be14b0723c */ /* 0x040fe200000018b0 */
[----:B------:R-:W-:Y:S07]  /*6f10*/  LDSM.16.M88.4 R188, [R209] ;  /* 0x00000000d1bc783b */ /* 0x000fee0000000200 */
[C---:B-1----:R-:W-:Y:S08]  /*6f20*/  HMMA.16816.F32 R32, R20.reuse, R184, R32 ;  /* 0x000000b81420723c */ /* 0x042ff00000001820 */
[----:B------:R-:W-:Y:S01]  /*6f30*/  HMMA.16816.F32 R28, R20, R186, R28 ;  /* 0x000000ba141c723c */ /* 0x000fe2000000181c */
[----:B------:R-:W-:Y:S07]  /*6f40*/  LDSM.16.M88.4 R184, [R226+0x4000] ;  /* 0x00400000e2b8783b */ /* 0x000fee0000000200 */
[C---:B---3--:R-:W-:Y:S08]  /*6f50*/  HMMA.16816.F32 R4, R24.reuse, R12, R4 ;  /* 0x0000000c1804723c */ /* 0x048ff00000001804 */
[C---:B------:R-:W-:Y:S01]  /*6f60*/  HMMA.16816.F32 R16, R24.reuse, R14, R16 ;  /* 0x0000000e1810723c */ /* 0x040fe20000001810 */
[----:B------:R-:W1:Y:S07]  /*6f70*/  LDSM.16.M88.4 R12, [R223+0xc000] ;  /* 0x00c00000df0c783b */ /* 0x000e6e0000000200 */
[C---:B--2---:R-:W-:Y:S08]  /*6f80*/  HMMA.16816.F32 R180, R24.reuse, R8, R180 ;  /* 0x0000000818b4723c */ /* 0x044ff000000018b4 */
[----:B------:R-:W-:Y:S01]  /*6f90*/  HMMA.16816.F32 R176, R24, R10, R176 ;  /* 0x0000000a18b0723c */ /* 0x000fe200000018b0 */
[----:B------:R-:W2:Y:S07]  /*6fa0*/  LDSM.16.M88.4 R8, [R223+0xc800] ;  /* 0x00c80000df08783b */ /* 0x000eae0000000200 */
[C---:B------:R-:W-:Y:S08]  /*6fb0*/  HMMA.16816.F32 R172, R20.reuse, R192, R172 ;  /* 0x000000c014ac723c */ /* 0x040ff000000018ac */
[----:B------:R-:W-:Y:S01]  /*6fc0*/  HMMA.16816.F32 R168, R20, R194, R168 ;  /* 0x000000c214a8723c */ /* 0x000fe200000018a8 */
[----:B------:R-:W3:Y:S04]  /*6fd0*/  LDSM.16.M88.4 R192, [R208] ;  /* 0x00000000d0c0783b */ /* 0x000ee80000000200 */
[----:B------:R-:W4:Y:S03]  /*6fe0*/  LDSM.16.M88.4 R20, [R223+0xd000] ;  /* 0x00d00000df14783b */ /* 0x000f260000000200 */
[----:B-1----:R-:W-:Y:S08]  /*6ff0*/  HMMA.16816.F32 R4, R184, R12, R4 ;  /* 0x0000000cb804723c */ /* 0x002ff00000001804 */
[C---:B------:R-:W-:Y:S08]  /*7000*/  HMMA.16816.F32 R172, R24.reuse, R188, R172 ;  /* 0x000000bc18ac723c */ /* 0x040ff000000018ac */
[----:B------:R-:W-:Y:S01]  /*7010*/  HMMA.16816.F32 R168, R24, R190, R168 ;  /* 0x000000be18a8723c */ /* 0x000fe200000018a8 */
[----:B------:R-:W1:Y:S07]  /*7020*/  LDSM.16.M88.4 R188, [R223+0xd800] ;  /* 0x00d80000dfbc783b */ /* 0x000e6e0000000200 */
[C---:B------:R-:W-:Y:S01]  /*7030*/  HMMA.16816.F32 R16, R184.reuse, R14, R16 ;  /* 0x0000000eb810723c */ /* 0x040fe20000001810 */
[----:B------:R-:W-:Y:S07]  /*7040*/  LDSM.16.M88.4 R12, [R225+0x4000] ;  /* 0x00400000e10c783b */ /* 0x000fee0000000200 */
[C---:B--2---:R-:W-:Y:S08]  /*7050*/  HMMA.16816.F32 R180, R184.reuse, R8, R180 ;  /* 0x00000008b8b4723c */ /* 0x044ff000000018b4 */
[----:B------:R-:W-:Y:S01]  /*7060*/  HMMA.16816.F32 R176, R184, R10, R176 ;  /* 0x0000000ab8b0723c */ /* 0x000fe200000018b0 */
[----:B------:R-:W2:Y:S07]  /*7070*/  LDSM.16.M88.4 R8, [R216+0x4800] ;  /* 0x00480000d808783b */ /* 0x000eae0000000200 */
[C---:B---3--:R-:W-:Y:S08]  /*7080*/  HMMA.16816.F32 R32, R24.reuse, R192, R32 ;  /* 0x000000c01820723c */ /* 0x048ff00000001820 */
[----:B------:R-:W-:Y:S01]  /*7090*/  HMMA.16816.F32 R28, R24, R194, R28 ;  /* 0x000000c2181c723c */ /* 0x000fe2000000181c */
[----:B------:R-:W3:Y:S04]  /*70a0*/  LDSM.16.M88.4 R24, [R216+0x4000] ;  /* 0x00400000d818783b */ /* 0x000ee80000000200 */
[----:B------:R-:W5:Y:S03]  /*70b0*/  LDSM.16.M88.4 R192, [R216+0x5000] ;  /* 0x00500000d8c0783b */ /* 0x000f660000000200 */
        /* <DEDUP_REMOVED lines=15> */
[----:B------:R-:W-:Y:S07]  /*71b0*/  LDSM.16.M88.4 R192, [R228+0x6000] ;  /* 0x00600000e4c0783b */ /* 0x000fee0000000200 */
[C---:B----4-:R-:W-:Y:S08]  /*71c0*/  HMMA.16816.F32 R32, R12.reuse, R20, R32 ;  /* 0x000000140c20723c */ /* 0x050ff00000001820 */
[----:B------:R-:W-:Y:S01]  /*71d0*/  HMMA.16816.F32 R28, R12, R22, R28 ;  /* 0x000000160c1c723c */ /* 0x000fe2000000181c */
[----:B------:R-:W3:Y:S04]  /*71e0*/  LDSM.16.M88.4 R20, [R207] ;  /* 0x00000000cf14783b */ /* 0x000ee80000000200 */
[----:B------:R-:W4:Y:S03]  /*71f0*/  LDSM.16.M88.4 R12, [R229+0xf800] ;  /* 0x00f80000e50c783b */ /* 0x000f260000000200 */
[C---:B-1----:R-:W-:Y:S08]  /*7200*/  HMMA.16816.F32 R4, R8.reuse, R188, R4 ;  /* 0x000000bc0804723c */ /* 0x042ff00000001804 */
[C---:B--2---:R-:W-:Y:S08]  /*7210*/  HMMA.16816.F32 R180, R8.reuse, R24, R180 ;  /* 0x0000001808b4723c */ /* 0x044ff000000018b4 */
[C---:B------:R-:W-:Y:S01]  /*7220*/  HMMA.16816.F32 R176, R8.reuse, R26, R176 ;  /* 0x0000001a08b0723c */ /* 0x040fe200000018b0 */
[----:B------:R-:W1:Y:S07]  /*7230*/  LDSM.16.M88.4 R24, [R226+0x6000] ;  /* 0x00600000e218783b */ /* 0x000e6e0000000200 */
[C---:B------:R-:W-:Y:S01]  /*7240*/  HMMA.16816.F32 R16, R8.reuse, R190, R16 ;  /* 0x000000be0810723c */ /* 0x040fe20000001810 */
[----:B------:R-:W2:Y:S07]  /*7250*/  LDSM.16.M88.4 R188, [R206] ;  /* 0x00000000cebc783b */ /* 0x000eae0000000200 */
[----:B------:R-:W-:Y:S08]  /*7260*/  HMMA.16816.F32 R172, R8, R184, R172 ;  /* 0x000000b808ac723c */ /* 0x000ff000000018ac */
[----:B---3--:R-:W-:Y:S08]  /*7270*/  HMMA.16816.F32 R4, R192, R20, R4 ;  /* 0x00000014c004723c */ /* 0x008ff00000001804 */
[C---:B------:R-:W-:Y:S01]  /*7280*/  HMMA.16816.F32 R168, R8.reuse, R186, R168 ;  /* 0x000000ba08a8723c */ /* 0x040fe200000018a8 */
[----:B------:R-:W-:Y:S07]  /*7290*/  LDSM.16.M88.4 R184, [R205] ;  /* 0x00000000cdb8783b */ /* 0x000fee0000000200 */
[C---:B----4-:R-:W-:Y:S08]  /*72a0*/  HMMA.16816.F32 R32, R8.reuse, R12, R32 ;  /* 0x0000000c0820723c */ /* 0x050ff00000001820 */
[----:B------:R-:W-:Y:S01]  /*72b0*/  HMMA.16816.F32 R28, R8, R14, R28 ;  /* 0x0000000e081c723c */ /* 0x000fe2000000181c */
[----:B------:R-:W-:Y:S04]  /*72c0*/  LDSM.16.M88.4 R12, [R225+0x6000] ;  /* 0x00600000e10c783b */ /* 0x000fe80000000200 */
[----:B------:R-:W3:Y:S03]  /*72d0*/  LDSM.16.M88.4 R8, [R216+0x6000] ;  /* 0x00600000d808783b */ /* 0x000ee60000000200 */
[----:B------:R-:W-:Y:S01]  /*72e0*/  HMMA.16816.F32 R16, R192, R22, R16 ;  /* 0x00000016c010723c */ /* 0x000fe20000001810 */
[----:B------:R-:W4:Y:S07]  /*72f0*/  LDSM.16.M88.4 R20, [R223+0xe800] ;  /* 0x00e80000df14783b */ /* 0x000f2e0000000200 */
[----:B-1----:R-:W-:Y:S08]  /*7300*/  HMMA.16816.F32 R4, R24, R196, R4 ;  /* 0x000000c41804723c */ /* 0x002ff00000001804 */
[C---:B--2---:R-:W-:Y:S08]  /*7310*/  HMMA.16816.F32 R180, R192.reuse, R188, R180 ;  /* 0x000000bcc0b4723c */ /* 0x044ff000000018b4 */
[----:B------:R-:W-:Y:S01]  /*7320*/  HMMA.16816.F32 R176, R192, R190, R176 ;  /* 0x000000bec0b0723c */ /* 0x000fe200000018b0 */
[----:B------:R-:W1:Y:S07]  /*7330*/  LDSM.16.M88.4 R188, [R216+0x6800] ;  /* 0x00680000d8bc783b */ /* 0x000e6e0000000200 */
[----:B------:R-:W-:Y:S08]  /*7340*/  HMMA.16816.F32 R16, R24, R198, R16 ;  /* 0x000000c61810723c */ /* 0x000ff00000001810 */
[----:B---3--:R-:W-:Y:S08]  /*7350*/  HMMA.16816.F32 R4, R12, R8, R4 ;  /* 0x000000080c04723c */ /* 0x008ff00000001804 */
[C---:B----4-:R-:W-:Y:S08]  /*7360*/  HMMA.16816.F32 R180, R24.reuse, R20, R180 ;  /* 0x0000001418b4723c */ /* 0x050ff000000018b4 */
[----:B------:R-:W-:Y:S01]  /*7370*/  HMMA.16816.F32 R176, R24, R22, R176 ;  /* 0x0000001618b0723c */ /* 0x000fe200000018b0 */
[----:B------:R-:W2:Y:S07]  /*7380*/  LDSM.16.M88.4 R20, [R223+0xf000] ;  /* 0x00f00000df14783b */ /* 0x000eae0000000200 */
[----:B------:R-:W-:Y:S01]  /*7390*/  HMMA.16816.F32 R16, R12, R10, R16 ;  /* 0x0000000a0c10723c */ /* 0x000fe20000001810 */
[----:B------:R-:W3:Y:S01]  /*73a0*/  LDSM.16.M88.4 R8, [R204] ;  /* 0x00000000cc08783b */ /* 0x000ee20000000200 */
[----:B------:R-:W-:-:S02]  /*73b0*/  FMUL.FTZ R5, R5, c[0x0][0x2ec] ;  /* 0x0000bb0005057a20 */ /* 0x000fc40000410000 */
[----:B------:R-:W-:Y:S02]  /*73c0*/  FMUL.FTZ R6, R6, c[0x0][0x2ec] ;  /* 0x0000bb0006067a20 */ /* 0x000fe40000410000 */
[----:B------:R-:W-:Y:S01]  /*73d0*/  FMUL.FTZ R0, R4, c[0x0][0x2ec] ;  /* 0x0000bb0004007a20 */ /* 0x000fe20000410000 */
[----:B------:R-:W-:Y:S01]  /*73e0*/  MUFU.TANH R166, R5 ;  /* 0x0000000500a67308 */ /* 0x000fe20000002400 */
[----:B------:R-:W-:Y:S01]  /*73f0*/  HMMA.16816.F32 R172, R192, R184, R172 ;  /* 0x000000b8c0ac723c */ /* 0x000fe200000018ac */
[----:B------:R-:W-:-:S06]  /*7400*/  FMUL.FTZ R167, R7, c[0x0][0x2ec] ;  /* 0x0000bb0007a77a20 */ /* 0x000fcc0000410000 */
[----:B------:R4:W-:Y:S01]  /*7410*/  MUFU.TANH R185, R6 ;  /* 0x0000000600b97308 */ /* 0x0009e20000002400 */
[----:B------:R-:W-:Y:S07]  /*7420*/  HMMA.16816.F32 R168, R192, R186, R168 ;  /* 0x000000bac0a8723c */ /* 0x000fee00000018a8 */
[----:B------:R-:W-:Y:S01]  /*7430*/  MUFU.TANH R167, R167 ;  /* 0x000000a700a77308 */ /* 0x000fe20000002400 */
[----:B------:R-:W-:Y:S01]  /*7440*/  FMUL.FTZ R16, R16, c[0x0][0x2ec] ;  /* 0x0000bb0010107a20 */ /* 0x000fe20000410000 */
[----:B-1----:R-:W-:Y:S01]  /*7450*/  HMMA.16816.F32 R180, R12, R188, R180 ;  /* 0x000000bc0cb4723c */ /* 0x002fe200000018b4 */
[----:B------:R-:W-:-:S02]  /*7460*/  FMUL.FTZ R186, R17, c[0x0][0x2ec] ;  /* 0x0000bb0011ba7a20 */ /* 0x000fc40000410000 */
[----:B------:R-:W-:Y:S01]  /*7470*/  FMUL.FTZ R187, R18, c[0x0][0x2ec] ;  /* 0x0000bb0012bb7a20 */ /* 0x000fe20000410000 */
[----:B----4-:R-:W1:Y:S02]  /*7480*/  LDSM.16.M88.4 R4, [R216+0x7000] ;  /* 0x00700000d804783b */ /* 0x010e640000000200 */
[----:B------:R4:W-:Y:S02]  /*7490*/  MUFU.TANH R184, R16 ;  /* 0x0000001000b87308 */ /* 0x0009e40000002400 */
[----:B--2---:R-:W-:Y:S06]  /*74a0*/  HMMA.16816.F32 R172, R24, R20, R172 ;  /* 0x0000001418ac723c */ /* 0x004fec00000018ac */
[----:B------:R-:W-:Y:S02]  /*74b0*/  MUFU.TANH R0, R0 ;  /* 0x0000000000007308 */ /* 0x000fe40000002400 */
[----:B---3--:R-:W-:Y:S07]  /*74c0*/  HMMA.16816.F32 R32, R192, R8, R32 ;  /* 0x00000008c020723c */ /* 0x008fee0000001820 */
[----:B------:R-:W-:Y:S01]  /*74d0*/  FMUL.FTZ R9, R19, c[0x0][0x2ec] ;  /* 0x0000bb0013097a20 */ /* 0x000fe20000410000 */
[----:B------:R-:W-:Y:S01]  /*74e0*/  HMMA.16816.F32 R168, R24, R22, R168 ;  /* 0x0000001618a8723c */ /* 0x000fe200000018a8 */
[----:B----4-:R-:W2:Y:S01]  /*74f0*/  LDSM.16.M88.4 R16, [R223+0xf800] ;  /* 0x00f80000df10783b */ /* 0x010ea20000000200 */
[----:B------:R-:W3:Y:S01]  /*7500*/  MUFU.TANH R8, R187 ;  /* 0x000000bb00087308 */ /* 0x000ee20000002400 */
[----:B------:R-:W-:-:S02]  /*7510*/  FMUL.FTZ R180, R180, c[0x0][0x2ec] ;  /* 0x0000bb00b4b47a20 */ /* 0x000fc40000410000 */
[----:B------:R-:W-:Y:S02]  /*7520*/  FMUL.FTZ R21, R182, c[0x0][0x2ec] ;  /* 0x0000bb00b6157a20 */ /* 0x000fe40000410000 */
[----:B------:R-:W-:Y:S01]  /*7530*/  FMUL.FTZ R20, R181, c[0x0][0x2ec] ;  /* 0x0000bb00b5147a20 */ /* 0x000fe20000410000 */
[----:B------:R-:W-:Y:S02]  /*7540*/  HMMA.16816.F32 R28, R192, R10, R28 ;  /* 0x0000000ac01c723c */ /* 0x000fe4000000181c */
[----:B------:R-:W4:Y:S05]  /*7550*/  MUFU.TANH R180, R180 ;  /* 0x000000b400b47308 */ /* 0x000f2a0000002400 */
[----:B------:R-:W-:Y:S01]  /*7560*/  IMAD R11, R237, 0x40, R246 ;  /* 0x00000040ed0b7824 */ /* 0x000fe200078e02f6 */
[----:B------:R-:W-:Y:S01]  /*7570*/  HMMA.16816.F32 R176, R12, R190, R176 ;  /* 0x000000be0cb0723c */ /* 0x000fe200000018b0 */
[----:B------:R-:W-:Y:S01]  /*7580*/  FMUL.FTZ R10, R183, c[0x0][0x2ec] ;  /* 0x0000bb00b70a7a20 */ /* 0x000fe20000410000 */
[----:B------:R-:W5:Y:S02]  /*7590*/  MUFU.TANH R21, R21 ;  /* 0x0000001500157308 */ /* 0x000f640000002400 */
[----:B------:R-:W-:-:S02]  /*75a0*/  IADD3 R181, R11, 0x8, RZ ;  /* 0x000000080bb57810 */ /* 0x000fc40007ffe0ff */
[-C--:B------:R-:W-:Y:S02]  /*75b0*/  ISETP.GE.AND P5, PT, R11, R243.reuse, PT ;  /* 0x000000f30b00720c */ /* 0x080fe40003fa6270 */
[C---:B-1----:R-:W-:Y:S01]  /*75c0*/  HMMA.16816.F32 R172, R12.reuse, R4, R172 ;  /* 0x000000040cac723c */ /* 0x042fe200000018ac */
[CC--:B------:R-:W-:Y:S01]  /*75d0*/  ISETP.GE.AND P6, PT, R181.reuse, R243.reuse, PT ;  /* 0x000000f3b500720c */ /* 0x0c0fe20003fc6270 */
[----:B------:R-:W1:Y:S01]  /*75e0*/  MUFU.TANH R20, R20 ;  /* 0x0000001400147308 */ /* 0x000e620000002400 */
[C---:B------:R-:W-:Y:S02]  /*75f0*/  ISETP.GE.AND P1, PT, R181.reuse, R238, PT ;  /* 0x000000eeb500720c */ /* 0x040fe40003f26270 */
[----:B------:R-:W-:Y:S02]  /*7600*/  ISETP.LT.OR P6, PT, R181, R244, P6 ;  /* 0x000000f4b500720c */ /* 0x000fe400037c1670 */
[----:B------:R-:W-:Y:S01]  /*7610*/  IADD3 R5, R11, 0x1, RZ ;  /* 0x000000010b057810 */ /* 0x000fe20007ffe0ff */
[----:B------:R-:W-:Y:S01]  /*7620*/  HMMA.16816.F32 R168, R12, R6, R168 ;  /* 0x000000060ca8723c */ /* 0x000fe200000018a8 */
[----:B------:R-:W-:Y:S01]  /*7630*/  ISETP.LT.OR P1, PT, R181, R242, P1 ;  /* 0x000000f2b500720c */ /* 0x000fe20000f21670 */
[----:B------:R-:W1:Y:S01]  /*7640*/  MUFU.TANH R10, R10 ;  /* 0x0000000a000a7308 */ /* 0x000e620000002400 */
[----:B------:R-:W-:-:S02]  /*7650*/  ISETP.GE.AND P4, PT, R5, R243, PT ;  /* 0x000000f30500720c */ /* 0x000fc40003f86270 */
[C---:B------:R-:W-:Y:S02]  /*7660*/  ISETP.GE.AND P2, PT, R5.reuse, R238, PT ;  /* 0x000000ee0500720c */ /* 0x040fe40003f46270 */
[----:B------:R-:W-:Y:S01]  /*7670*/  ISETP.LT.OR P4, PT, R5, R244, P4 ;  /* 0x000000f40500720c */ /* 0x000fe20002781670 */
[----:B------:R-:W-:Y:S01]  /*7680*/  FMUL.FTZ R23, R177, c[0x0][0x2ec] ;  /* 0x0000bb00b1177a20 */ /* 0x000fe20000410000 */
[----:B------:R-:W-:Y:S01]  /*7690*/  ISETP.LT.OR P2, PT, R5, R242, P2 ;  /* 0x000000f20500720c */ /* 0x000fe20001741670 */
[C---:B--2---:R-:W-:Y:S01]  /*76a0*/  HMMA.16816.F32 R32, R24.reuse, R16, R32 ;  /* 0x000000101820723c */ /* 0x044fe20000001820 */
[----:B------:R-:W2:Y:S01]  /*76b0*/  LDSM.16.M88.4 R4, [R216+0x7800] ;  /* 0x00780000d804783b */ /* 0x000ea20000000200 */
[----:B---3--:R-:W-:Y:S01]  /*76c0*/  FSEL R8, R8, -INF , !P1 ;  /* 0xff80000008087808 */ /* 0x008fe20004800000 */
[----:B------:R-:W3:Y:S01]  /*76d0*/  MUFU.TANH R186, R186 ;  /* 0x000000ba00ba7308 */ /* 0x000ee20000002400 */
[C---:B------:R-:W-:Y:S01]  /*76e0*/  ISETP.GE.AND P0, PT, R11.reuse, R238, PT ;  /* 0x000000ee0b00720c */ /* 0x040fe20003f06270 */
[----:B------:R-:W-:Y:S01]  /*76f0*/  FMUL.FTZ R22, R176, c[0x0][0x2ec] ;  /* 0x0000bb00b0167a20 */ /* 0x000fe20000410000 */
[----:B------:R-:W-:Y:S01]  /*7700*/  ISETP.LT.OR P5, PT, R11, R244, P5 ;  /* 0x000000f40b00720c */ /* 0x000fe20002fa1670 */
[----:B------:R-:W-:Y:S01]  /*7710*/  FMUL.FTZ R172, R172, c[0x0][0x2ec] ;  /* 0x0000bb00acac7a20 */ /* 0x000fe20000410000 */
[----:B------:R-:W-:Y:S01]  /*7720*/  HMMA.16816.F32 R28, R24, R18, R28 ;  /* 0x00000012181c723c */ /* 0x000fe2000000181c */
[----:B------:R-:W-:Y:S01]  /*7730*/  FSEL R16, R167, -INF , !P2 ;  /* 0xff800000a7107808 */ /* 0x000fe20005000000 */
[----:B------:R-:W-:Y:S01]  /*7740*/  FMUL.FTZ R174, R174, c[0x0][0x2ec] ;  /* 0x0000bb00aeae7a20 */ /* 0x000fe20000410000 */
[----:B------:R-:W-:Y:S01]  /*7750*/  FSEL R167, R184, -INF , !P6 ;  /* 0xff800000b8a77808 */ /* 0x000fe20007000000 */
[----:B------:R-:W1:Y:S01]  /*7760*/  MUFU.TANH R9, R9 ;  /* 0x0000000900097308 */ /* 0x000e620000002400 */
[----:B------:R-:W-:Y:S01]  /*7770*/  FMUL.FTZ R177, R179, c[0x0][0x2ec] ;  /* 0x0000bb00b3b17a20 */ /* 0x000fe20000410000 */
[----:B------:R-:W-:Y:S01]  /*7780*/  IADD3 R179, R11, 0x9, RZ ;  /* 0x000000090bb37810 */ /* 0x000fe20007ffe0ff */
[----:B------:R-:W-:Y:S01]  /*7790*/  FMUL.FTZ R169, R169, c[0x0][0x2ec] ;  /* 0x0000bb00a9a97a20 */ /* 0x000fe20000410000 */
[C---:B------:R-:W-:Y:S01]  /*77a0*/  IADD3 R25, R11.reuse, 0x10, RZ ;  /* 0x000000100b197810 */ /* 0x040fe20007ffe0ff */
[----:B------:R-:W-:Y:S01]  /*77b0*/  FMUL.FTZ R176, R178, c[0x0][0x2ec] ;  /* 0x0000bb00b2b07a20 */ /* 0x000fe20000410000 */
[----:B------:R-:W-:Y:S01]  /*77c0*/  IADD3 R27, R11, 0x11, RZ ;  /* 0x000000110b1b7810 */ /* 0x000fe20007ffe0ff */
[----:B------:R-:W-:Y:S01]  /*77d0*/  FMUL.FTZ R173, R173, c[0x0][0x2ec] ;  /* 0x0000bb00adad7a20 */ /* 0x000fe20000410000 */
[----:B------:R-:W-:Y:S01]  /*77e0*/  FSEL R19, R166, -INF , !P4 ;  /* 0xff800000a6137808 */ /* 0x000fe20006000000 */
[----:B------:R-:W1:Y:S01]  /*77f0*/  MUFU.TANH R23, R23 ;  /* 0x0000001700177308 */ /* 0x000e620000002400 */
[CC--:B------:R-:W-:Y:S01]  /*7800*/  ISETP.GE.AND P4, PT, R25.reuse, R243.reuse, PT ;  /* 0x000000f31900720c */ /* 0x0c0fe20003f86270 */
[----:B------:R-:W-:Y:S01]  /*7810*/  FMUL.FTZ R168, R168, c[0x0][0x2ec] ;  /* 0x0000bb00a8a87a20 */ /* 0x000fe20000410000 */
[-C--:B------:R-:W-:Y:S01]  /*7820*/  ISETP.GE.AND P2, PT, R25, R238.reuse, PT ;  /* 0x000000ee1900720c */ /* 0x080fe20003f46270 */
[----:B------:R-:W-:Y:S01]  /*7830*/  FMUL.FTZ R18, R170, c[0x0][0x2ec] ;  /* 0x0000bb00aa127a20 */ /* 0x000fe20000410000 */
[----:B------:R-:W-:Y:S01]  /*7840*/  ISETP.GE.AND P6, PT, R27, R243, PT ;  /* 0x000000f31b00720c */ /* 0x000fe20003fc6270 */
[----:B------:R-:W-:Y:S01]  /*7850*/  FMUL.FTZ R175, R175, c[0x0][0x2ec] ;  /* 0x0000bb00afaf7a20 */ /* 0x000fe20000410000 */
[----:B------:R-:W-:Y:S01]  /*7860*/  ISETP.GE.AND P1, PT, R27, R238, PT ;  /* 0x000000ee1b00720c */ /* 0x000fe20003f26270 */
[----:B------:R-:W1:Y:S01]  /*7870*/  MUFU.TANH R195, R172 ;  /* 0x000000ac00c37308 */ /* 0x000e620000002400 */
[----:B------:R-:W-:Y:S01]  /*7880*/  ISETP.LT.OR P4, PT, R25, R244, P4 ;  /* 0x000000f41900720c */ /* 0x000fe20002781670 */
[----:B------:R-:W-:-:S04]  /*7890*/  DEPBAR.LE SB0, 0x0 ;  /* 0x000080000000791a */ /* 0x000fc80000000000 */
[----:B------:R-:W-:Y:S02]  /*78a0*/  ISETP.LT.OR P2, PT, R25, R242, P2 ;  /* 0x000000f21900720c */ /* 0x000fe40001741670 */
[----:B------:R-:W-:Y:S01]  /*78b0*/  IADD3 R25, R11, 0x19, RZ ;  /* 0x000000190b197810 */ /* 0x000fe20007ffe0ff */
[----:B------:R-:W1:Y:S01]  /*78c0*/  MUFU.TANH R192, R174 ;  /* 0x000000ae00c07308 */ /* 0x000e620000002400 */
[C---:B------:R-:W-:Y:S01]  /*78d0*/  ISETP.LT.OR P6, PT, R27.reuse, R244, P6 ;  /* 0x000000f41b00720c */ /* 0x040fe200037c1670 */
[C---:B--2---:R-:W-:Y:S01]  /*78e0*/  HMMA.16816.F32 R32, R12.reuse, R4, R32 ;  /* 0x000000040c20723c */ /* 0x044fe20000001820 */
[-C--:B------:R-:W-:Y:S02]  /*78f0*/  ISETP.LT.OR P1, PT, R27, R242.reuse, P1 ;  /* 0x000000f21b00720c */ /* 0x080fe40000f21670 */
[----:B------:R-:W-:Y:S02]  /*7900*/  ISETP.LT.OR P0, PT, R11, R242, P0 ;  /* 0x000000f20b00720c */ /* 0x000fe40000701670 */
[----:B----4-:R-:W-:Y:S01]  /*7910*/  FSEL R27, R180, -INF , !P4 ;  /* 0xff800000b41b7808 */ /* 0x010fe20006000000 */
[----:B------:R2:W-:Y:S01]  /*7920*/  MUFU.TANH R189, R169 ;  /* 0x000000a900bd7308 */ /* 0x0005e20000002400 */
[----:B-----5:R-:W-:Y:S01]  /*7930*/  FSEL R26, R21, -INF , !P2 ;  /* 0xff800000151a7808 */ /* 0x020fe20005000000 */
[----:B------:R-:W-:Y:S01]  /*7940*/  HMMA.16816.F32 R28, R12, R6, R28 ;  /* 0x000000060c1c723c */ /* 0x000fe2000000181c */
[----:B------:R-:W-:-:S02]  /*7950*/  ISETP.GE.AND P4, PT, R25, R243, PT ;  /* 0x000000f31900720c */ /* 0x000fc40003f86270 */
[-C--:B------:R-:W-:Y:S02]  /*7960*/  ISETP.GE.AND P2, PT, R25, R238.reuse, PT ;  /* 0x000000ee1900720c */ /* 0x080fe40003f46270 */
[----:B------:R-:W-:Y:S01]  /*7970*/  FSEL R17, R0, -INF , !P5 ;  /* 0xff80000000117808 */ /* 0x000fe20006800000 */
[----:B------:R-:W4:Y:S01]  /*7980*/  MUFU.TANH R22, R22 ;  /* 0x0000001600167308 */ /* 0x000f220000002400 */
[-C--:B------:R-:W-:Y:S02]  /*7990*/  ISETP.GE.AND P5, PT, R179, R243.reuse, PT ;  /* 0x000000f3b300720c */ /* 0x080fe40003fa6270 */
[----:B------:R-:W-:Y:S02]  /*79a0*/  FSEL R0, R185, -INF , !P0 ;  /* 0xff800000b9007808 */ /* 0x000fe40004000000 */
[----:B------:R-:W-:Y:S02]  /*79b0*/  ISETP.GE.AND P0, PT, R179, R238, PT ;  /* 0x000000eeb300720c */ /* 0x000fe40003f06270 */
[----:B------:R-:W-:Y:S01]  /*79c0*/  ISETP.LT.OR P4, PT, R25, R244, P4 ;  /* 0x000000f41900720c */ /* 0x000fe20002781670 */
[----:B------:R-:W5:Y:S01]  /*79d0*/  MUFU.TANH R177, R177 ;  /* 0x000000b100b17308 */ /* 0x000f620000002400 */
[----:B--2---:R-:W-:Y:S01]  /*79e0*/  IADD3 R169, R11, 0x20, RZ ;  /* 0x000000200ba97810 */ /* 0x004fe20007ffe0ff */
[----:B------:R-:W-:Y:S01]  /*79f0*/  FMUL.FTZ R33, R33, c[0x0][0x2ec] ;  /* 0x0000bb0021217a20 */ /* 0x000fe20000410000 */
[----:B------:R-:W-:Y:S01]  /*7a00*/  ISETP.LT.OR P2, PT, R25, R242, P2 ;  /* 0x000000f21900720c */ /* 0x000fe20001741670 */
[----:B------:R-:W-:Y:S01]  /*7a10*/  FMUL.FTZ R32, R32, c[0x0][0x2ec] ;  /* 0x0000bb0020207a20 */ /* 0x000fe20000410000 */
[----:B-1----:R-:W-:Y:S01]  /*7a20*/  FSEL R25, R20, -INF , !P6 ;  /* 0xff80000014197808 */ /* 0x002fe20007000000 */
[----:B------:R-:W-:Y:S01]  /*7a30*/  FMUL.FTZ R34, R34, c[0x0][0x2ec] ;  /* 0x0000bb0022227a20 */ /* 0x000fe20000410000 */
[----:B------:R-:W-:Y:S01]  /*7a40*/  FSEL R24, R10, -INF , !P1 ;  /* 0xff8000000a187808 */ /* 0x000fe20004800000 */
[----:B------:R-:W1:Y:S01]  /*7a50*/  MUFU.TANH R176, R176 ;  /* 0x000000b000b07308 */ /* 0x000e620000002400 */
[----:B------:R-:W-:Y:S01]  /*7a60*/  ISETP.GE.AND P6, PT, R169, R243, PT ;  /* 0x000000f3a900720c */ /* 0x000fe20003fc6270 */
[----:B------:R-:W-:Y:S01]  /*7a70*/  FMUL.FTZ R35, R35, c[0x0][0x2ec] ;  /* 0x0000bb0023237a20 */ /* 0x000fe20000410000 */
[----:B------:R-:W-:Y:S01]  /*7a80*/  ISETP.GE.AND P1, PT, R169, R238, PT ;  /* 0x000000eea900720c */ /* 0x000fe20003f26270 */
[----:B------:R-:W-:Y:S01]  /*7a90*/  FMUL.FTZ R28, R28, c[0x0][0x2ec] ;  /* 0x0000bb001c1c7a20 */ /* 0x000fe20000410000 */
[----:B------:R-:W-:Y:S01]  /*7aa0*/  ISETP.LT.OR P5, PT, R179, R244, P5 ;  /* 0x000000f4b300720c */ /* 0x000fe20002fa1670 */
[----:B------:R-:W-:Y:S01]  /*7ab0*/  FMUL.FTZ R29, R29, c[0x0][0x2ec] ;  /* 0x0000bb001d1d7a20 */ /* 0x000fe20000410000 */
[----:B------:R-:W-:Y:S01]  /*7ac0*/  ISETP.LT.OR P0, PT, R179, R242, P0 ;  /* 0x000000f2b300720c */ /* 0x000fe20000701670 */
[----:B------:R2:W-:Y:S01]  /*7ad0*/  MUFU.TANH R193, R173 ;  /* 0x000000ad00c17308 */ /* 0x0005e20000002400 */
[C---:B------:R-:W-:Y:S01]  /*7ae0*/  ISETP.LT.OR P6, PT, R169.reuse, R244, P6 ;  /* 0x000000f4a900720c */ /* 0x040fe200037c1670 */
[----:B------:R-:W-:Y:S01]  /*7af0*/  FMUL.FTZ R30, R30, c[0x0][0x2ec] ;  /* 0x0000bb001e1e7a20 */ /* 0x000fe20000410000 */
[----:B------:R-:W-:Y:S01]  /*7b00*/  ISETP.LT.OR P1, PT, R169, R242, P1 ;  /* 0x000000f2a900720c */ /* 0x000fe20000f21670 */
[----:B------:R-:W-:Y:S01]  /*7b10*/  FMUL.FTZ R31, R31, c[0x0][0x2ec] ;  /* 0x0000bb001f1f7a20 */ /* 0x000fe20000410000 */
[----:B---3--:R-:W-:-:S02]  /*7b20*/  FSEL R5, R186, -INF , !P5 ;  /* 0xff800000ba057808 */ /* 0x008fc40006800000 */
[C---:B------:R-:W-:Y:S01]  /*7b30*/  IADD3 R13, R11.reuse, 0x28, RZ ;  /* 0x000000280b0d7810 */ /* 0x040fe20007ffe0ff */
[----:B------:R-:W3:Y:S01]  /*7b40*/  MUFU.TANH R191, R168 ;  /* 0x000000a800bf7308 */ /* 0x000ee20000002400 */
[----:B------:R-:W-:Y:S02]  /*7b50*/  IADD3 R7, R11, 0x29, RZ ;  /* 0x000000290b077810 */ /* 0x000fe40007ffe0ff */
[----:B------:R-:W-:Y:S01]  /*7b60*/  FSEL R4, R9, -INF , !P0 ;  /* 0xff80000009047808 */ /* 0x000fe20004000000 */
[----:B------:R-:W-:Y:S01]  /*7b70*/  FMUL.FTZ R9, R171, c[0x0][0x2ec] ;  /* 0x0000bb00ab097a20 */ /* 0x000fe20000410000 */
[----:B------:R-:W-:Y:S02]  /*7b80*/  FSEL R23, R23, -INF , !P4 ;  /* 0xff80000017177808 */ /* 0x000fe40006000000 */
[----:B------:R-:W-:Y:S01]  /*7b90*/  FSEL R195, R195, -INF , !P6 ;  /* 0xff800000c3c37808 */ /* 0x000fe20007000000 */
[----:B------:R-:W1:Y:S01]  /*7ba0*/  MUFU.TANH R18, R18 ;  /* 0x0000001200127308 */ /* 0x000e620000002400 */
[----:B--2---:R-:W-:-:S02]  /*7bb0*/  IADD3 R173, R11, 0x18, RZ ;  /* 0x000000180bad7810 */ /* 0x004fc40007ffe0ff */
[----:B------:R-:W-:Y:S02]  /*7bc0*/  FSEL R192, R192, -INF , !P1 ;  /* 0xff800000c0c07808 */ /* 0x000fe40004800000 */
[CC--:B------:R-:W-:Y:S02]  /*7bd0*/  ISETP.GE.AND P5, PT, R173.reuse, R243.reuse, PT ;  /* 0x000000f3ad00720c */ /* 0x0c0fe40003fa6270 */
[-C--:B------:R-:W-:Y:S01]  /*7be0*/  ISETP.GE.AND P0, PT, R173, R238.reuse, PT ;  /* 0x000000eead00720c */ /* 0x080fe20003f06270 */
[----:B------:R-:W2:Y:S01]  /*7bf0*/  MUFU.TANH R190, R175 ;  /* 0x000000af00be7308 */ /* 0x000ea20000002400 */
[-C--:B------:R-:W-:Y:S02]  /*7c00*/  ISETP.GE.AND P4, PT, R13, R243.reuse, PT ;  /* 0x000000f30d00720c */ /* 0x080fe40003f86270 */
[C---:B------:R-:W-:Y:S02]  /*7c10*/  ISETP.GE.AND P6, PT, R7.reuse, R243, PT ;  /* 0x000000f30700720c */ /* 0x040fe40003fc6270 */
[----:B------:R-:W-:-:S02]  /*7c20*/  ISETP.GE.AND P1, PT, R7, R238, PT ;  /* 0x000000ee0700720c */ /* 0x000fc40003f26270 */
[C---:B------:R-:W-:Y:S01]  /*7c30*/  ISETP.LT.OR P5, PT, R173.reuse, R244, P5 ;  /* 0x000000f4ad00720c */ /* 0x040fe20002fa1670 */
[----:B------:R-:W1:Y:S01]  /*7c40*/  MUFU.TANH R6, R33 ;  /* 0x0000002100067308 */ /* 0x000e620000002400 */
[----:B------:R-:W-:Y:S02]  /*7c50*/  ISETP.LT.OR P0, PT, R173, R242, P0 ;  /* 0x000000f2ad00720c */ /* 0x000fe40000701670 */
[----:B------:R-:W-:Y:S02]  /*7c60*/  IADD3 R171, R11, 0x21, RZ ;  /* 0x000000210bab7810 */ /* 0x000fe40007ffe0ff */
[-C--:B------:R-:W-:Y:S02]  /*7c70*/  ISETP.LT.OR P4, PT, R13, R244.reuse, P4 ;  /* 0x000000f40d00720c */ /* 0x080fe40002781670 */
[C---:B------:R-:W-:Y:S01]  /*7c80*/  ISETP.LT.OR P6, PT, R7.reuse, R244, P6 ;  /* 0x000000f40700720c */ /* 0x040fe200037c1670 */
[----:B------:R-:W2:Y:S01]  /*7c90*/  MUFU.TANH R9, R9 ;  /* 0x0000000900097308 */ /* 0x000ea20000002400 */
[----:B------:R-:W-:-:S02]  /*7ca0*/  ISETP.LT.OR P1, PT, R7, R242, P1 ;  /* 0x000000f20700720c */ /* 0x000fc40000f21670 */
[----:B----4-:R-:W-:Y:S02]  /*7cb0*/  FSEL R21, R22, -INF , !P5 ;  /* 0xff80000016157808 */ /* 0x010fe40006800000 */
[----:B-----5:R-:W-:Y:S02]  /*7cc0*/  FSEL R20, R177, -INF , !P2 ;  /* 0xff800000b1147808 */ /* 0x020fe40005000000 */
[----:B------:R-:W-:Y:S01]  /*7cd0*/  IADD3 R7, R11, 0x31, RZ ;  /* 0x000000310b077810 */ /* 0x000fe20007ffe0ff */
[----:B------:R4:W5:Y:S01]  /*7ce0*/  MUFU.TANH R181, R32 ;  /* 0x0000002000b57308 */ /* 0x0009620000002400 */
[----:B-1----:R-:W-:Y:S02]  /*7cf0*/  FSEL R22, R176, -INF , !P0 ;  /* 0xff800000b0167808 */ /* 0x002fe40004000000 */
[----:B------:R-:W-:Y:S02]  /*7d00*/  ISETP.GE.AND P2, PT, R13, R238, PT ;  /* 0x000000ee0d00720c */ /* 0x000fe40003f46270 */
[----:B------:R-:W-:-:S02]  /*7d10*/  ISETP.GE.AND P5, PT, R171, R243, PT ;  /* 0x000000f3ab00720c */ /* 0x000fc40003fa6270 */
[----:B------:R-:W-:Y:S01]  /*7d20*/  ISETP.GE.AND P0, PT, R171, R238, PT ;  /* 0x000000eeab00720c */ /* 0x000fe20003f06270 */
[----:B------:R-:W1:Y:S01]  /*7d30*/  MUFU.TANH R178, R34 ;  /* 0x0000002200b27308 */ /* 0x000e620000002400 */
[----:B---3--:R-:W-:Y:S02]  /*7d40*/  FSEL R191, R191, -INF , !P4 ;  /* 0xff800000bfbf7808 */ /* 0x008fe40006000000 */
[----:B------:R-:W-:Y:S02]  /*7d50*/  ISETP.GE.AND P4, PT, R7, R243, PT ;  /* 0x000000f30700720c */ /* 0x000fe40003f86270 */
[----:B------:R-:W-:Y:S02]  /*7d60*/  ISETP.LT.OR P2, PT, R13, R242, P2 ;  /* 0x000000f20d00720c */ /* 0x000fe40001741670 */
[C---:B------:R-:W-:Y:S01]  /*7d70*/  ISETP.LT.OR P5, PT, R171.reuse, R244, P5 ;  /* 0x000000f4ab00720c */ /* 0x040fe20002fa1670 */
[----:B------:R3:W1:Y:S01]  /*7d80*/  MUFU.TANH R176, R35 ;  /* 0x0000002300b07308 */ /* 0x0006620000002400 */
[----:B------:R-:W-:-:S02]  /*7d90*/  ISETP.LT.OR P0, PT, R171, R242, P0 ;  /* 0x000000f2ab00720c */ /* 0x000fc40000701670 */
[----:B------:R-:W-:Y:S02]  /*7da0*/  IADD3 R13, R11, 0x30, RZ ;  /* 0x000000300b0d7810 */ /* 0x000fe40007ffe0ff */
[----:B------:R-:W-:Y:S02]  /*7db0*/  ISETP.LT.OR P4, PT, R7, R244, P4 ;  /* 0x000000f40700720c */ /* 0x000fe40002781670 */
[----:B----4-:R-:W-:Y:S01]  /*7dc0*/  FSEL R32, R18, -INF , !P2 ;  /* 0xff80000012207808 */ /* 0x010fe20005000000 */
[----:B------:R-:W4:Y:S01]  /*7dd0*/  MUFU.TANH R33, R28 ;  /* 0x0000001c00217308 */ /* 0x000f220000002400 */
[----:B------:R-:W-:Y:S02]  /*7de0*/  FSEL R193, R193, -INF , !P5 ;  /* 0xff800000c1c17808 */ /* 0x000fe40006800000 */
[----:B--2---:R-:W-:Y:S02]  /*7df0*/  FSEL R190, R190, -INF , !P0 ;  /* 0xff800000bebe7808 */ /* 0x004fe40004000000 */
[----:B------:R-:W-:-:S02]  /*7e00*/  ISETP.GE.AND P2, PT, R7, R238, PT ;  /* 0x000000ee0700720c */ /* 0x000fc40003f46270 */
[C---:B------:R-:W-:Y:S01]  /*7e10*/  ISETP.GE.AND P5, PT, R13.reuse, R243, PT ;  /* 0x000000f30d00720c */ /* 0x040fe20003fa6270 */
[----:B------:R-:W-:Y:S01]  /*7e20*/  MUFU.TANH R179, R29 ;  /* 0x0000001d00b37308 */ /* 0x000fe20000002400 */
[----:B------:R-:W-:Y:S02]  /*7e30*/  ISETP.GE.AND P0, PT, R13, R238, PT ;  /* 0x000000ee0d00720c */ /* 0x000fe40003f06270 */
[----:B---3--:R-:W-:Y:S02]  /*7e40*/  FSEL R35, R6, -INF , !P4 ;  /* 0xff80000006237808 */ /* 0x008fe40006000000 */
[----:B------:R-:W-:Y:S01]  /*7e50*/  ISETP.GT.AND P4, PT, R237, R232, PT ;  /* 0x000000e8ed00720c */ /* 0x000fe20003f84270 */
[----:B------:R-:W-:Y:S01]  /*7e60*/  BAR.SYNC.DEFER_BLOCKING 0x0 ;  /* 0x0000000000007b1d */ /* 0x000fe20000010000 */
[----:B------:R-:W-:Y:S02]  /*7e70*/  ISETP.LT.OR P2, PT, R7, R242, P2 ;  /* 0x000000f20700720c */ /* 0x000fe40001741670 */
[----:B------:R-:W-:-:S02]  /*7e80*/  ISETP.LT.OR P5, PT, R13, R244, P5 ;  /* 0x000000f40d00720c */ /* 0x000fc40002fa1670 */
[----:B------:R-:W-:Y:S01]  /*7e90*/  ISETP.LT.OR P0, PT, R13, R242, P0 ;  /* 0x000000f20d00720c */ /* 0x000fe20000701670 */
[----:B------:R-:W2:Y:S01]  /*7ea0*/  MUFU.TANH R174, R30 ;  /* 0x0000001e00ae7308 */ /* 0x000ea20000002400 */
[C---:B------:R-:W-:Y:S02]  /*7eb0*/  IADD3 R7, R11.reuse, 0x38, RZ ;  /* 0x000000380b077810 */ /* 0x040fe40007ffe0ff */
[----:B------:R-:W-:Y:S02]  /*7ec0*/  IADD3 R11, R11, 0x39, RZ ;  /* 0x000000390b0b7810 */ /* 0x000fe40007ffe0ff */
[----:B------:R-:W-:Y:S02]  /*7ed0*/  FSEL R189, R189, -INF , !P6 ;  /* 0xff800000bdbd7808 */ /* 0x000fe40007000000 */
[----:B------:R-:W-:Y:S01]  /*7ee0*/  FSEL R34, R9, -INF , !P1 ;  /* 0xff80000009227808 */ /* 0x000fe20004800000 */
[----:B------:R-:W3:Y:S01]  /*7ef0*/  MUFU.TANH R172, R31 ;  /* 0x0000001f00ac7308 */ /* 0x000ee20000002400 */
[----:B-----5:R-:W-:-:S02]  /*7f00*/  FSEL R181, R181, -INF , !P5 ;  /* 0xff800000b5b57808 */ /* 0x020fc40006800000 */
[----:B-1----:R-:W-:Y:S02]  /*7f10*/  FSEL R178, R178, -INF , !P0 ;  /* 0xff800000b2b27808 */ /* 0x002fe40004000000 */
        /* <DEDUP_REMOVED lines=8> */
[----:B------:R-:W-:Y:S02]  /*7fa0*/  FSEL R176, R176, -INF , !P2 ;  /* 0xff800000b0b07808 */ /* 0x000fe40005000000 */
[----:B----4-:R-:W-:Y:S02]  /*7fb0*/  FSEL R33, R33, -INF , !P6 ;  /* 0xff80000021217808 */ /* 0x010fe40007000000 */
[----:B--2---:R-:W-:-:S02]  /*7fc0*/  FSEL R174, R174, -INF , !P1 ;  /* 0xff800000aeae7808 */ /* 0x004fc40004800000 */
[----:B------:R-:W-:Y:S02]  /*7fd0*/  FSEL R179, R179, -INF , !P5 ;  /* 0xff800000b3b37808 */ /* 0x000fe40006800000 */
[----:B---3--:R-:W-:Y:S01]  /*7fe0*/  FSEL R172, R172, -INF , !P0 ;  /* 0xff800000acac7808 */ /* 0x008fe20004000000 */
        /* <DEDUP_REMOVED lines=59> */
.L_x_7488:
[----:B------:R-:W-:-:S04]  /*83a0*/  ULEA UR5, -UR8, URZ, 0x6 ;  /* 0x0000003f08057291 */ /* 0x000fc8000f8e313f */
[----:B------:R-:W-:Y:S02]  /*83b0*/  USHF.R.S32.HI UR4, URZ, 0x1f, UR5 ;  /* 0x0000001f3f047899 */ /* 0x000fe40008011405 */
[----:B------:R-:W-:-:S04]  /*83c0*/  MOV R10, UR5 ;  /* 0x00000005000a7c02 */ /* 0x000fc80008000f00 */
[----:B------:R-:W-:Y:S02]  /*83d0*/  MOV R6, UR4 ;  /* 0x0000000400067c02 */ /* 0x000fe40008000f00 */
.L_x_7489:
        /* <DEDUP_REMOVED lines=33> */
.L_x_7487:
[----:B------:R-:W-:Y:S01]  /*85f0*/  FMNMX.FTZ R2, R164, R17, !PT ;  /* 0x00000011a4027209 */ /* 0x000fe20007810000 */
[----:B-1----:R-:W-:Y:S01]  /*8600*/  LDSM.16.MT88.4 R12, [R222+0x10000] ;  /* 0x01000000de0c783b */ /* 0x002fe20000004200 */
        /* <DEDUP_REMOVED lines=47> */
[--C-:B------:R-:W-:Y:S02]  /*8900*/  FFMA.FTZ R168, R19, c[0x0][0x23c], -R180.reuse ;  /* 0x00008f0013a87a23 */ /* 0x100fe400000108b4 */
[--C-:B------:R-:W-:Y:S02]  /*8910*/  FFMA.FTZ R2, R16, c[0x0][0x23c], -R175.reuse ;  /* 0x00008f0010027a23 */ /* 0x100fe400000108af */
[----:B------:R-:W1:Y:S01]  /*8920*/  LDSM.16.MT88.4 R16, [R224+0x10000] ;  /* 0x01000000e010783b */ /* 0x000e620000004200 */
[--C-:B------:R-:W-:Y:S01]  /*8930*/  FFMA.FTZ R173, R4, c[0x0][0x23c], -R175.reuse ;  /* 0x00008f0004ad7a23 */ /* 0x100fe200000108af */
        /* <DEDUP_REMOVED lines=8> */
[----:B------:R-:W-:Y:S01]  /*89c0*/  FFMA.FTZ R0, R8, c[0x0][0x23c], -R175 ;  /* 0x00008f0008007a23 */ /* 0x000fe200000108af */
[----:B------:R-:W2:Y:S01]  /*89d0*/  MUFU.EX2 R168, R168 ;  /* 0x000000a800a87308 */ /* 0x000ea20000000800 */
[----:B------:R-:W-:Y:S02]  /*89e0*/  FMUL.FTZ R164, R4, c[0x0][0x23c] ;  /* 0x00008f0004a47a20 */ /* 0x000fe40000410000 */
[----:B------:R-:W-:Y:S02]  /*89f0*/  FMUL.FTZ R8, R5, c[0x0][0x23c] ;  /* 0x00008f0005087a20 */ /* 0x000fe40000410000 */
[----:B------:R-:W-:-:S02]  /*8a00*/  FFMA.FTZ R177, R27, c[0x0][0x23c], -R180 ;  /* 0x00008f001bb17a23 */ /* 0x000fc400000108b4 */
[--C-:B------:R-:W-:Y:S01]  /*8a10*/  FFMA.FTZ R182, R25, c[0x0][0x23c], -R180.reuse ;  /* 0x00008f0019b67a23 */ /* 0x100fe200000108b4 */
[----:B------:R-:W-:Y:S01]  /*8a20*/  MUFU.EX2 R167, R167 ;  /* 0x000000a700a77308 */ /* 0x000fe20000000800 */
[--C-:B------:R-:W-:Y:S02]  /*8a30*/  FFMA.FTZ R183, R21, c[0x0][0x23c], -R180.reuse ;  /* 0x00008f0015b77a23 */ /* 0x100fe400000108b4 */
[----:B------:R-:W-:Y:S02]  /*8a40*/  FFMA.FTZ R184, R23, c[0x0][0x23c], -R180 ;  /* 0x00008f0017b87a23 */ /* 0x000fe400000108b4 */
[--C-:B------:R-:W-:Y:S02]  /*8a50*/  FFMA.FTZ R185, R26, c[0x0][0x23c], -R175.reuse ;  /* 0x00008f001ab97a23 */ /* 0x100fe400000108af */
[--C-:B------:R-:W-:Y:S01]  /*8a60*/  FFMA.FTZ R186, R24, c[0x0][0x23c], -R175.reuse ;  /* 0x00008f0018ba7a23 */ /* 0x100fe200000108af */
[----:B------:R-:W3:Y:S01]  /*8a70*/  MUFU.EX2 R166, R166 ;  /* 0x000000a600a67308 */ /* 0x000ee20000000800 */
[----:B--2---:R-:W-:Y:S01]  /*8a80*/  F2FP.PACK_AB R4, R168, R169 ;  /* 0x000000a9a804723e */ /* 0x004fe200000000ff */
[--C-:B------:R-:W-:Y:S01]  /*8a90*/  FFMA.FTZ R187, R22, c[0x0][0x23c], -R175.reuse ;  /* 0x00008f0016bb7a23 */ /* 0x100fe200000108af */
[----:B------:R-:W-:Y:S01]  /*8aa0*/  LDSM.16.MT88.4 R24, [R221+0x10800] ;  /* 0x01080000dd18783b */ /* 0x000fe20000004200 */
[----:B------:R-:W-:-:S02]  /*8ab0*/  FFMA.FTZ R188, R20, c[0x0][0x23c], -R175 ;  /* 0x00008f0014bc7a23 */ /* 0x000fc400000108af */
[--C-:B------:R-:W-:Y:S01]  /*8ac0*/  FFMA.FTZ R196, R189, c[0x0][0x23c], -R180.reuse ;  /* 0x00008f00bdc47a23 */ /* 0x100fe200000108b4 */
[----:B------:R-:W-:Y:S01]  /*8ad0*/  LDSM.16.MT88.4 R20, [R220+0x10800] ;  /* 0x01080000dc14783b */ /* 0x000fe20000004200 */
[----:B------:R-:W-:Y:S01]  /*8ae0*/  MUFU.EX2 R165, R165 ;  /* 0x000000a500a57308 */ /* 0x000fe20000000800 */
[--C-:B------:R-:W-:Y:S02]  /*8af0*/  FFMA.FTZ R194, R195, c[0x0][0x23c], -R180.reuse ;  /* 0x00008f00c3c27a23 */ /* 0x100fe400000108b4 */
[--C-:B------:R-:W-:Y:S02]  /*8b00*/  FFMA.FTZ R189, R192, c[0x0][0x23c], -R175.reuse ;  /* 0x00008f00c0bd7a23 */ /* 0x100fe400000108af */
[--C-:B------:R-:W-:Y:S02]  /*8b10*/  FFMA.FTZ R193, R193, c[0x0][0x23c], -R180.reuse ;  /* 0x00008f00c1c17a23 */ /* 0x100fe400000108b4 */
[----:B------:R-:W-:Y:S01]  /*8b20*/  FFMA.FTZ R191, R191, c[0x0][0x23c], -R180 ;  /* 0x00008f00bfbf7a23 */ /* 0x000fe200000108b4 */
        /* <DEDUP_REMOVED lines=8> */
[----:B------:R-:W-:Y:S01]  /*8bb0*/  LDSM.16.MT88.4 R32, [R221+0x17000] ;  /* 0x01700000dd20783b */ /* 0x000fe20000004200 */
[----:B------:R-:W-:-:S02]  /*8bc0*/  FFMA.FTZ R181, R181, c[0x0][0x23c], -R180 ;  /* 0x00008f00b5b57a23 */ /* 0x000fc400000108b4 */
[----:B------:R-:W3:Y:S01]  /*8bd0*/  MUFU.EX2 R173, R173 ;  /* 0x000000ad00ad7308 */ /* 0x000ee20000000800 */
[----:B--2---:R-:W-:Y:S01]  /*8be0*/  F2FP.PACK_AB R5, R2, R165 ;  /* 0x000000a50205723e */ /* 0x004fe200000000ff */
[----:B------:R-:W-:Y:S02]  /*8bf0*/  FFMA.FTZ R180, R179, c[0x0][0x23c], -R180 ;  /* 0x00008f00b3b47a23 */ /* 0x000fe400000108b4 */
[--C-:B------:R-:W-:Y:S02]  /*8c00*/  FFMA.FTZ R178, R178, c[0x0][0x23c], -R175.reuse ;  /* 0x00008f00b2b27a23 */ /* 0x100fe400000108af */
[--C-:B------:R-:W-:Y:S02]  /*8c10*/  FFMA.FTZ R179, R176, c[0x0][0x23c], -R175.reuse ;  /* 0x00008f00b0b37a23 */ /* 0x100fe400000108af */
[----:B------:R-:W2:Y:S01]  /*8c20*/  MUFU.EX2 R3, R8 ;  /* 0x0000000800037308 */ /* 0x000ea20000000800 */
[--C-:B------:R-:W-:Y:S02]  /*8c30*/  FFMA.FTZ R174, R174, c[0x0][0x23c], -R175.reuse ;  /* 0x00008f00aeae7a23 */ /* 0x100fe400000108af */
[----:B------:R-:W-:-:S05]  /*8c40*/  FFMA.FTZ R175, R172, c[0x0][0x23c], -R175 ;  /* 0x00008f00acaf7a23 */ /* 0x000fca00000108af */
        /* <DEDUP_REMOVED lines=50> */
[----:B------:R-:W2:Y:S01]  /*8f70*/  MUFU.EX2 R188, R188 ;  /* 0x000000bc00bc7308 */ /* 0x000ea20000000800 */
[-C--:B------:R-:W-:Y:S02]  /*8f80*/  FMUL.FTZ R135, R135, R164.reuse ;  /* 0x000000a487877220 */ /* 0x080fe40000410000 */
[C---:B-1----:R-:W-:Y:S01]  /*8f90*/  HMMA.16816.F32 R136, R4.reuse, R16, R136 ;  /* 0x000000100488723c */ /* 0x042fe20000001888 */
[-C--:B------:R-:W-:Y:S02]  /*8fa0*/  FMUL.FTZ R36, R36, R3.reuse ;  /* 0x0000000324247220 */ /* 0x080fe40000410000 */
[-C--:B------:R-:W-:Y:S02]  /*8fb0*/  FMUL.FTZ R37, R37, R3.reuse ;  /* 0x0000000325257220 */ /* 0x080fe40000410000 */
[-C--:B------:R-:W-:Y:S01]  /*8fc0*/  FMUL.FTZ R38, R38, R164.reuse ;  /* 0x000000a426267220 */ /* 0x080fe20000410000 */
[----:B------:R-:W1:Y:S01]  /*8fd0*/  MUFU.EX2 R194, R194 ;  /* 0x000000c200c27308 */ /* 0x000e620000000800 */
[----:B------:R-:W-:Y:S01]  /*8fe0*/  FMUL.FTZ R39, R39, R164 ;  /* 0x000000a427277220 */ /* 0x000fe20000410000 */
[----:B------:R-:W-:Y:S01]  /*8ff0*/  HMMA.16816.F32 R132, R4, R18, R132 ;  /* 0x000000120484723c */ /* 0x000fe20000001884 */
[----:B------:R-:W1:Y:S01]  /*9000*/  LDSM.16.MT88.4 R16, [R221+0x12000] ;  /* 0x01200000dd10783b */ /* 0x000e620000004200 */
[----:B------:R-:W-:-:S02]  /*9010*/  FMUL.FTZ R40, R40, R3 ;  /* 0x0000000328287220 */ /* 0x000fc40000410000 */
[-C--:B------:R-:W-:Y:S02]  /*9020*/  FMUL.FTZ R41, R41, R3.reuse ;  /* 0x0000000329297220 */ /* 0x080fe40000410000 */
[-C--:B------:R-:W-:Y:S01]  /*9030*/  FMUL.FTZ R42, R42, R164.reuse ;  /* 0x000000a42a2a7220 */ /* 0x080fe20000410000 */
[----:B------:R-:W-:Y:S01]  /*9040*/  MUFU.EX2 R193, R193 ;  /* 0x000000c100c17308 */ /* 0x000fe20000000800 */
[-C--:B------:R-:W-:Y:S02]  /*9050*/  FMUL.FTZ R43, R43, R164.reuse ;  /* 0x000000a42b2b7220 */ /* 0x080fe40000410000 */
        /* <DEDUP_REMOVED lines=8> */
[-C--:B------:R-:W-:Y:S01]  /*90e0*/  FMUL.FTZ R49, R49, R3.reuse ;  /* 0x0000000331317220 */ /* 0x080fe20000410000 */
[----:B------:R-:W4:Y:S01]  /*90f0*/  LDSM.16.MT88.4 R12, [R220+0x12000] ;  /* 0x01200000dc0c783b */ /* 0x000f220000004200 */
        /* <DEDUP_REMOVED lines=56> */
[C---:B-1----:R-:W-:Y:S01]  /*9480*/  HMMA.16816.F32 R76, R4.reuse, R16, R76 ;  /* 0x00000010044c723c */ /* 0x042fe2000000184c */
[-C--:B------:R-:W-:Y:S02]  /*9490*/  FMUL.FTZ R85, R85, R3.reuse ;  /* 0x0000000355557220 */ /* 0x080fe40000410000 */
[-C--:B------:R-:W-:Y:S02]  /*94a0*/  FMUL.FTZ R86, R86, R164.reuse ;  /* 0x000000a456567220 */ /* 0x080fe40000410000 */
[----:B------:R-:W-:Y:S01]  /*94b0*/  FMUL.FTZ R87, R87, R164 ;  /* 0x000000a457577220 */ /* 0x000fe20000410000 */
[----:B------:R-:W-:Y:S01]  /*94c0*/  MUFU.EX2 R178, R178 ;  /* 0x000000b200b27308 */ /* 0x000fe20000000800 */
[-C--:B------:R-:W-:Y:S01]  /*94d0*/  FMUL.FTZ R88, R88, R3.reuse ;  /* 0x0000000358587220 */ /* 0x080fe20000410000 */
[----:B------:R-:W-:Y:S01]  /*94e0*/  HMMA.16816.F32 R80, R4, R18, R80 ;  /* 0x000000120450723c */ /* 0x000fe20000001850 */
[----:B------:R-:W1:Y:S01]  /*94f0*/  LDSM.16.MT88.4 R16, [R224+0x16000] ;  /* 0x01600000e010783b */ /* 0x000e620000004200 */
[----:B------:R-:W-:-:S02]  /*9500*/  FMUL.FTZ R89, R89, R3 ;  /* 0x0000000359597220 */ /* 0x000fc40000410000 */
[-C--:B------:R-:W-:Y:S02]  /*9510*/  FMUL.FTZ R90, R90, R164.reuse ;  /* 0x000000a45a5a7220 */ /* 0x080fe40000410000 */
[-C--:B------:R-:W-:Y:S01]  /*9520*/  FMUL.FTZ R91, R91, R164.reuse ;  /* 0x000000a45b5b7220 */ /* 0x080fe20000410000 */
[----:B------:R-:W1:Y:S01]  /*9530*/  MUFU.EX2 R179, R179 ;  /* 0x000000b300b37308 */ /* 0x000e620000000800 */
[-C--:B------:R-:W-:Y:S02]  /*9540*/  FMUL.FTZ R92, R92, R3.reuse ;  /* 0x000000035c5c7220 */ /* 0x080fe40000410000 */
[-C--:B------:R-:W-:Y:S01]  /*9550*/  FMUL.FTZ R93, R93, R3.reuse ;  /* 0x000000035d5d7220 */ /* 0x080fe20000410000 */
[----:B----4-:R-:W-:Y:S01]  /*9560*/  HMMA.16816.F32 R84, R4, R12, R84 ;  /* 0x0000000c0454723c */ /* 0x010fe20000001854 */
[-C--:B------:R-:W-:Y:S02]  /*9570*/  FMUL.FTZ R94, R94, R164.reuse ;  /* 0x000000a45e5e7220 */ /* 0x080fe40000410000 */
[----:B------:R-:W-:Y:S01]  /*9580*/  FMUL.FTZ R95, R95, R164 ;  /* 0x000000a45f5f7220 */ /* 0x000fe20000410000 */
[----:B------:R-:W-:Y:S01]  /*9590*/  MUFU.EX2 R174, R174 ;  /* 0x000000ae00ae7308 */ /* 0x000fe20000000800 */
[----:B------:R-:W-:-:S02]  /*95a0*/  FMUL.FTZ R96, R96, R3 ;  /* 0x0000000360607220 */ /* 0x000fc40000410000 */
        /* <DEDUP_REMOVED lines=19> */
[C---:B-1----:R-:W-:Y:S01]  /*96e0*/  HMMA.16816.F32 R100, R4.reuse, R16, R100 ;  /* 0x000000100464723c */ /* 0x042fe20000001864 */
[-C--:B------:R-:W-:Y:S02]  /*96f0*/  FMUL.FTZ R110, R110, R164.reuse ;  /* 0x000000a46e6e7220 */ /* 0x080fe40000410000 */
[-C--:B------:R-:W-:Y:S02]  /*9700*/  FMUL.FTZ R111, R111, R164.reuse ;  /* 0x000000a46f6f7220 */ /* 0x080fe40000410000 */
[-C--:B------:R-:W-:Y:S02]  /*9710*/  FMUL.FTZ R112, R112, R3.reuse ;  /* 0x0000000370707220 */ /* 0x080fe40000410000 */
[----:B------:R-:W-:Y:S01]  /*9720*/  FMUL.FTZ R113, R113, R3 ;  /* 0x0000000371717220 */ /* 0x000fe20000410000 */
[----:B------:R-:W-:Y:S01]  /*9730*/  HMMA.16816.F32 R104, R4, R18, R104 ;  /* 0x000000120468723c */ /* 0x000fe20000001868 */
[----:B------:R-:W1:Y:S01]  /*9740*/  LDSM.16.MT88.4 R16, [R220+0x16000] ;  /* 0x01600000dc10783b */ /* 0x000e620000004200 */
[----:B------:R-:W-:-:S02]  /*9750*/  FMUL.FTZ R114, R114, R164 ;  /* 0x000000a472727220 */ /* 0x000fc40000410000 */
[-C--:B------:R-:W-:Y:S02]  /*9760*/  FMUL.FTZ R115, R115, R164.reuse ;  /* 0x000000a473737220 */ /* 0x080fe40000410000 */
[-C--:B------:R-:W-:Y:S02]  /*9770*/  FMUL.FTZ R116, R116, R3.reuse ;  /* 0x0000000374747220 */ /* 0x080fe40000410000 */
[-C--:B------:R-:W-:Y:S02]  /*9780*/  FMUL.FTZ R117, R117, R3.reuse ;  /* 0x0000000375757220 */ /* 0x080fe40000410000 */
[-C--:B------:R-:W-:Y:S01]  /*9790*/  FMUL.FTZ R118, R118, R164.reuse ;  /* 0x000000a476767220 */ /* 0x080fe20000410000 */
[----:B----4-:R-:W-:Y:S01]  /*97a0*/  HMMA.16816.F32 R108, R4, R12, R108 ;  /* 0x0000000c046c723c */ /* 0x010fe2000000186c */
[----:B------:R-:W-:Y:S02]  /*97b0*/  FMUL.FTZ R119, R119, R164 ;  /* 0x000000a477777220 */ /* 0x000fe40000410000 */
[----:B------:R-:W-:-:S02]  /*97c0*/  FMUL.FTZ R120, R120, R3 ;  /* 0x0000000378787220 */ /* 0x000fc40000410000 */
[-C--:B------:R-:W-:Y:S02]  /*97d0*/  FMUL.FTZ R121, R121, R3.reuse ;  /* 0x0000000379797220 */ /* 0x080fe40000410000 */
[-C--:B------:R-:W-:Y:S01]  /*97e0*/  FMUL.FTZ R122, R122, R164.reuse ;  /* 0x000000a47a7a7220 */ /* 0x080fe20000410000 */
[C---:B------:R-:W-:Y:S01]  /*97f0*/  HMMA.16816.F32 R112, R4.reuse, R14, R112 ;  /* 0x0000000e0470723c */ /* 0x040fe20000001870 */
[-C--:B------:R-:W-:Y:S01]  /*9800*/  FMUL.FTZ R123, R123, R164.reuse ;  /* 0x000000a47b7b7220 */ /* 0x080fe20000410000 */
[----:B------:R-:W4:Y:S01]  /*9810*/  LDSM.16.MT88.4 R12, [R224+0x10800] ;  /* 0x01080000e00c783b */ /* 0x000f220000004200 */
        /* <DEDUP_REMOVED lines=33> */
[C---:B----4-:R-:W-:Y:S01]  /*9a30*/  HMMA.16816.F32 R160, R4.reuse, R12, R160 ;  /* 0x0000000c04a0723c */ /* 0x050fe200000018a0 */
[----:B------:R-:W-:Y:S02]  /*9a40*/  FADD.FTZ R3, R184, R3 ;  /* 0x00000003b8037221 */ /* 0x000fe40000010000 */
[----:B------:R-:W-:Y:S02]  /*9a50*/  FADD.FTZ R188, R188, R187 ;  /* 0x000000bbbcbc7221 */ /* 0x000fe40000010000 */
[----:B------:R-:W-:Y:S02]  /*9a60*/  FADD.FTZ R0, R194, R3 ;  /* 0x00000003c2007221 */ /* 0x000fe40000010000 */
[----:B------:R-:W-:Y:S01]  /*9a70*/  FADD.FTZ R3, R189, R188 ;  /* 0x000000bcbd037221 */ /* 0x000fe20000010000 */
[----:B------:R-:W-:Y:S01]  /*9a80*/  HMMA.16816.F32 R156, R4, R14, R156 ;  /* 0x0000000e049c723c */ /* 0x000fe2000000189c */
[----:B------:R-:W3:Y:S01]  /*9a90*/  LDSM.16.MT88.4 R12, [R222+0x12800] ;  /* 0x01280000de0c783b */ /* 0x000ee20000004200 */
[----:B------:R-:W-:-:S02]  /*9aa0*/  FADD.FTZ R0, R193, R0 ;  /* 0x00000000c1007221 */ /* 0x000fc40000010000 */
[----:B------:R-:W-:-:S04]  /*9ab0*/  FADD.FTZ R3, R190, R3 ;  /* 0x00000003be037221 */ /* 0x000fc80000010000 */
        /* <DEDUP_REMOVED lines=43> */
[----:B------:R-:W-:Y:S01]  /*9d70*/  HMMA.16816.F32 R120, R4, R30, R120 ;  /* 0x0000001e0478723c */ /* 0x000fe20000001878 */
[----:B------:R-:W-:Y:S06]  /*9d80*/  LDSM.16.MT88.4 R28, [R222+0x17000] ;  /* 0x01700000de1c783b */ /* 0x000fec0000004200 */
[----:B------:R-:W-:-:S02]  /*9d90*/  F2FP.PACK_AB R4, R193, R194 ;  /* 0x000000c2c104723e */ /* 0x000fc400000000ff */
[----:B------:R-:W-:Y:S02]  /*9da0*/  F2FP.PACK_AB R5, R190, R189 ;  /* 0x000000bdbe05723e */ /* 0x000fe400000000ff */
[----:B------:R-:W-:Y:S01]  /*9db0*/  F2FP.PACK_AB R6, R196, R191 ;  /* 0x000000bfc406723e */ /* 0x000fe200000000ff */
[----:B------:R-:W-:Y:S01]  /*9dc0*/  FADD.FTZ R191, R191, R0 ;  /* 0x00000000bfbf7221 */ /* 0x000fe20000010000 */
[C---:B------:R-:W-:Y:S01]  /*9dd0*/  F2FP.PACK_AB R7, R195.reuse, R192 ;  /* 0x000000c0c307723e */ /* 0x040fe200000000ff */
[----:B------:R-:W-:Y:S01]  /*9de0*/  FADD.FTZ R192, R192, R3 ;  /* 0x00000003c0c07221 */ /* 0x000fe20000010000 */
[----:B------:R-:W-:Y:S01]  /*9df0*/  MOV R3, R170 ;  /* 0x000000aa00037202 */ /* 0x000fe20000000f00 */
[----:B------:R-:W-:Y:S02]  /*9e00*/  FADD.FTZ R196, R196, R191 ;  /* 0x000000bfc4c47221 */ /* 0x000fe40000010000 */
[----:B------:R-:W-:Y:S02]  /*9e10*/  FADD.FTZ R195, R195, R192 ;  /* 0x000000c0c3c37221 */ /* 0x000fe40000010000 */
        /* <DEDUP_REMOVED lines=100> */
[----:B------:R-:W-:Y:S11]  /*a460*/  HMMA.16816.F32 R128, R4, R18, R128 ;  /* 0x000000120480723c */ /* 0x000ff60000001880 */
[----:B------:R-:W-:Y:S08]  /*a470*/  @!UPT UIADD3 URZ, URZ, URZ, URZ ;  /* 0x0000003f3f3ff290 */ /* 0x000ff0000fffe03f */
.L_x_7484:
        /* <DEDUP_REMOVED lines=16> */
.L_x_7494:
        /* <DEDUP_REMOVED lines=65> */
.L_x_7491:
        /* <DEDUP_REMOVED lines=30> */
[----:B------:R-:W4:Y:S06]  /*ab70*/  LDSM.16.M88.4 R168, [R229+0x8000] ;  /* 0x00800000e5a8783b */ /* 0x000f2c0000000200 */
[----:B------:R-:W2:Y:S06]  /*ab80*/  LDSM.16.M88.4 R172, [R229+0x8800] ;  /* 0x00880000e5ac783b */ /* 0x000eac0000000200 */
[----:B------:R-:W5:Y:S06]  /*ab90*/  LDSM.16.M88.4 R176, [R229+0x9000] ;  /* 0x00900000e5b0783b */ /* 0x000f6c0000000200 */
[----:B------:R-:W0:Y:S06]  /*aba0*/  LDGDEPBAR ;  /* 0x00000000000079af */ /* 0x000e2c0000000000 */
[----:B------:R-:W1:Y:S06]  /*abb0*/  LDSM.16.M88.4 R180, [R229+0x9800] ;  /* 0x00980000e5b4783b */ /* 0x000e6c0000000200 */
[----:B------:R-:W-:Y:S06]  /*abc0*/  LDSM.16.M88.4 R184, [R228] ;  /* 0x00000000e4b8783b */ /* 0x000fec0000000200 */
[----:B------:R-:W1:Y:S01]  /*abd0*/  LDSM.16.M88.4 R188, [R227] ;  /* 0x00000000e3bc783b */ /* 0x000e620000000200 */
[C---:B----4-:R-:W-:Y:S05]  /*abe0*/  HMMA.16816.F32 R4, R164.reuse, R168, RZ ;  /* 0x000000a8a404723c */ /* 0x050fea00000018ff */
[----:B------:R-:W4:Y:S03]  /*abf0*/  LDSM.16.M88.4 R192, [R219] ;  /* 0x00000000dbc0783b */ /* 0x000f260000000200 */
[C---:B---3--:R-:W-:Y:S03]  /*ac00*/  HMMA.16816.F32 R8, R164.reuse, R170, RZ ;  /* 0x000000aaa408723c */ /* 0x048fe600000018ff */
[----:B------:R-:W3:Y:S06]  /*ac10*/  LDSM.16.M88.4 R196, [R218] ;  /* 0x00000000dac4783b */ /* 0x000eec0000000200 */
[----:B------:R-:W3:Y:S01]  /*ac20*/  LDSM.16.M88.4 R200, [R217] ;  /* 0x00000000d9c8783b */ /* 0x000ee20000000200 */
[C---:B--2---:R-:W-:Y:S05]  /*ac30*/  HMMA.16816.F32 R12, R164.reuse, R172, RZ ;  /* 0x000000aca40c723c */ /* 0x044fea00000018ff */
[----:B------:R-:W-:Y:S03]  /*ac40*/  LDSM.16.M88.4 R168, [R226] ;  /* 0x00000000e2a8783b */ /* 0x000fe60000000200 */
[C---:B------:R-:W-:Y:S03]  /*ac50*/  HMMA.16816.F32 R16, R164.reuse, R174, RZ ;  /* 0x000000aea410723c */ /* 0x040fe600000018ff */
[----:B------:R-:W2:Y:S05]  /*ac60*/  LDSM.16.M88.4 R172, [R223+0x8000] ;  /* 0x00800000dfac783b */ /* 0x000eaa0000000200 */
[C---:B-----5:R-:W-:Y:S08]  /*ac70*/  HMMA.16816.F32 R20, R164.reuse, R176, RZ ;  /* 0x000000b0a414723c */ /* 0x060ff000000018ff */
[C---:B------:R-:W-:Y:S01]  /*ac80*/  HMMA.16816.F32 R24, R164.reuse, R178, RZ ;  /* 0x000000b2a418723c */ /* 0x040fe200000018ff */
[----:B------:R-:W5:Y:S07]  /*ac90*/  LDSM.16.M88.4 R176, [R223+0x8800] ;  /* 0x00880000dfb0783b */ /* 0x000f6e0000000200 */
[C---:B-1----:R-:W-:Y:S08]  /*aca0*/  HMMA.16816.F32 R28, R164.reuse, R180, RZ ;  /* 0x000000b4a41c723c */ /* 0x042ff000000018ff */
[----:B------:R-:W-:Y:S01]  /*acb0*/  HMMA.16816.F32 R32, R164, R182, RZ ;  /* 0x000000b6a420723c */ /* 0x000fe200000018ff */
[----:B------:R-:W1:Y:S06]  /*acc0*/  LDSM.16.M88.4 R164, [R223+0x9000] ;  /* 0x00900000dfa4783b */ /* 0x000e6c0000000200 */
[----:B------:R-:W1:Y:S01]  /*acd0*/  LDSM.16.M88.4 R180, [R223+0x9800] ;  /* 0x00980000dfb4783b */ /* 0x000e620000000200 */
[C---:B------:R-:W-:Y:S08]  /*ace0*/  HMMA.16816.F32 R4, R184.reuse, R188, R4 ;  /* 0x000000bcb804723c */ /* 0x040ff00000001804 */
[C---:B------:R-:W-:Y:S01]  /*acf0*/  HMMA.16816.F32 R8, R184.reuse, R190, R8 ;  /* 0x000000beb808723c */ /* 0x040fe20000001808 */
[----:B------:R-:W-:Y:S07]  /*ad00*/  LDSM.16.M88.4 R188, [R225] ;  /* 0x00000000e1bc783b */ /* 0x000fee0000000200 */
[C---:B----4-:R-:W-:Y:S08]  /*ad10*/  HMMA.16816.F32 R12, R184.reuse, R192, R12 ;  /* 0x000000c0b80c723c */ /* 0x050ff0000000180c */
[C---:B------:R-:W-:Y:S01]  /*ad20*/  HMMA.16816.F32 R16, R184.reuse, R194, R16 ;  /* 0x000000c2b810723c */ /* 0x040fe20000001810 */
[----:B------:R-:W4:Y:S07]  /*ad30*/  LDSM.16.M88.4 R192, [R216] ;  /* 0x00000000d8c0783b */ /* 0x000f2e0000000200 */
[C---:B---3--:R-:W-:Y:S08]  /*ad40*/  HMMA.16816.F32 R20, R184.reuse, R196, R20 ;  /* 0x000000c4b814723c */ /* 0x048ff00000001814 */
[C---:B------:R-:W-:Y:S01]  /*ad50*/  HMMA.16816.F32 R24, R184.reuse, R198, R24 ;  /* 0x000000c6b818723c */ /* 0x040fe20000001818 */
[----:B------:R-:W3:Y:S07]  /*ad60*/  LDSM.16.M88.4 R196, [R216+0x800] ;  /* 0x00080000d8c4783b */ /* 0x000eee0000000200 */
[C---:B------:R-:W-:Y:S08]  /*ad70*/  HMMA.16816.F32 R28, R184.reuse, R200, R28 ;  /* 0x000000c8b81c723c */ /* 0x040ff0000000181c */
[----:B------:R-:W-:Y:S01]  /*ad80*/  HMMA.16816.F32 R32, R184, R202, R32 ;  /* 0x000000cab820723c */ /* 0x000fe20000001820 */
[----:B------:R-:W3:Y:S06]  /*ad90*/  LDSM.16.M88.4 R184, [R216+0x1000] ;  /* 0x00100000d8b8783b */ /* 0x000eec0000000200 */
[----:B------:R-:W3:Y:S01]  /*ada0*/  LDSM.16.M88.4 R200, [R216+0x1800] ;  /* 0x00180000d8c8783b */ /* 0x000ee20000000200 */
[C---:B--2---:R-:W-:Y:S08]  /*adb0*/  HMMA.16816.F32 R4, R168.reuse, R172, R4 ;  /* 0x000000aca804723c */ /* 0x044ff00000001804 */
[C---:B------:R-:W-:Y:S01]  /*adc0*/  HMMA.16816.F32 R8, R168.reuse, R174, R8 ;  /* 0x000000aea808723c */ /* 0x040fe20000001808 */
[----:B------:R-:W-:Y:S07]  /*add0*/  LDSM.16.M88.4 R172, [R229+0xa000] ;  /* 0x00a00000e5ac783b */ /* 0x000fee0000000200 */
[C---:B-----5:R-:W-:Y:S08]  /*ade0*/  HMMA.16816.F32 R12, R168.reuse, R176, R12 ;  /* 0x000000b0a80c723c */ /* 0x060ff0000000180c */
[C---:B------:R-:W-:Y:S01]  /*adf0*/  HMMA.16816.F32 R16, R168.reuse, R178, R16 ;  /* 0x000000b2a810723c */ /* 0x040fe20000001810 */
[----:B------:R-:W-:Y:S07]  /*ae00*/  LDSM.16.M88.4 R176, [R229+0xa800] ;  /* 0x00a80000e5b0783b */ /* 0x000fee0000000200 */
[C---:B-1----:R-:W-:Y:S08]  /*ae10*/  HMMA.16816.F32 R20, R168.reuse, R164, R20 ;  /* 0x000000a4a814723c */ /* 0x042ff00000001814 */
[C---:B------:R-:W-:Y:S01]  /*ae20*/  HMMA.16816.F32 R24, R168.reuse, R166, R24 ;  /* 0x000000a6a818723c */ /* 0x040fe20000001818 */
[----:B------:R-:W1:Y:S07]  /*ae30*/  LDSM.16.M88.4 R164, [R230+0x2000] ;  /* 0x00200000e6a4783b */ /* 0x000e6e0000000200 */
[C---:B------:R-:W-:Y:S08]  /*ae40*/  HMMA.16816.F32 R28, R168.reuse, R180, R28 ;  /* 0x000000b4a81c723c */ /* 0x040ff0000000181c */
[----:B------:R-:W-:Y:S01]  /*ae50*/  HMMA.16816.F32 R32, R168, R182, R32 ;  /* 0x000000b6a820723c */ /* 0x000fe20000001820 */
[----:B------:R-:W2:Y:S06]  /*ae60*/  LDSM.16.M88.4 R168, [R229+0xb000] ;  /* 0x00b00000e5a8783b */ /* 0x000eac0000000200 */
[----:B------:R-:W5:Y:S01]  /*ae70*/  LDSM.16.M88.4 R180, [R229+0xb800] ;  /* 0x00b80000e5b4783b */ /* 0x000f620000000200 */
[C---:B----4-:R-:W-:Y:S08]  /*ae80*/  HMMA.16816.F32 R4, R188.reuse, R192, R4 ;  /* 0x000000c0bc04723c */ /* 0x050ff00000001804 */
[C---:B------:R-:W-:Y:S01]  /*ae90*/  HMMA.16816.F32 R8, R188.reuse, R194, R8 ;  /* 0x000000c2bc08723c */ /* 0x040fe20000001808 */
[----:B------:R-:W-:Y:S07]  /*aea0*/  LDSM.16.M88.4 R192, [R215] ;  /* 0x00000000d7c0783b */ /* 0x000fee0000000200 */
[C---:B---3--:R-:W-:Y:S08]  /*aeb0*/  HMMA.16816.F32 R12, R188.reuse, R196, R12 ;  /* 0x000000c4bc0c723c */ /* 0x048ff0000000180c */
[C---:B------:R-:W-:Y:S01]  /*aec0*/  HMMA.16816.F32 R16, R188.reuse, R198, R16 ;  /* 0x000000c6bc10723c */ /* 0x040fe20000001810 */
[----:B------:R-:W-:Y:S07]  /*aed0*/  LDSM.16.M88.4 R196, [R214] ;  /* 0x00000000d6c4783b */ /* 0x000fee0000000200 */
[C---:B------:R-:W-:Y:S08]  /*aee0*/  HMMA.16816.F32 R20, R188.reuse, R184, R20 ;  /* 0x000000b8bc14723c */ /* 0x040ff00000001814 */
[C---:B------:R-:W-:Y:S01]  /*aef0*/  HMMA.16816.F32 R24, R188.reuse, R186, R24 ;  /* 0x000000babc18723c */ /* 0x040fe20000001818 */
[----:B------:R-:W3:Y:S07]  /*af00*/  LDSM.16.M88.4 R184, [R228+0x2000] ;  /* 0x00200000e4b8783b */ /* 0x000eee0000000200 */
[C---:B------:R-:W-:Y:S08]  /*af10*/  HMMA.16816.F32 R28, R188.reuse, R200, R28 ;  /* 0x000000c8bc1c723c */ /* 0x040ff0000000181c */
[----:B------:R-:W-:Y:S01]  /*af20*/  HMMA.16816.F32 R32, R188, R202, R32 ;  /* 0x000000cabc20723c */ /* 0x000fe20000001820 */
[----:B------:R-:W4:Y:S06]  /*af30*/  LDSM.16.M88.4 R188, [R213] ;  /* 0x00000000d5bc783b */ /* 0x000f2c0000000200 */
[----:B------:R-:W3:Y:S01]  /*af40*/  LDSM.16.M88.4 R200, [R212] ;  /* 0x00000000d4c8783b */ /* 0x000ee20000000200 */
        /* <DEDUP_REMOVED lines=9> */
[C---:B-----5:R-:W-:Y:S08]  /*afe0*/  HMMA.16816.F32 R28, R164.reuse, R180, R28 ;  /* 0x000000b4a41c723c */ /* 0x060ff0000000181c */
[----:B------:R-:W-:Y:S01]  /*aff0*/  HMMA.16816.F32 R32, R164, R182, R32 ;  /* 0x000000b6a420723c */ /* 0x000fe20000001820 */
[----:B------:R-:W2:Y:S06]  /*b000*/  LDSM.16.M88.4 R164, [R223+0xb000] ;  /* 0x00b00000dfa4783b */ /* 0x000eac0000000200 */
[----:B------:R-:W5:Y:S01]  /*b010*/  LDSM.16.M88.4 R180, [R223+0xb800] ;  /* 0x00b80000dfb4783b */ /* 0x000f620000000200 */
        /* <DEDUP_REMOVED lines=9> */
[C---:B------:R-:W-:Y:S08]  /*b0b0*/  HMMA.16816.F32 R28, R184.reuse, R200, R28 ;  /* 0x000000c8b81c723c */ /* 0x040ff0000000181c */
[----:B------:R-:W-:Y:S01]  /*b0c0*/  HMMA.16816.F32 R32, R184, R202, R32 ;  /* 0x000000cab820723c */ /* 0x000fe20000001820 */
[----:B------:R-:W4:Y:S06]  /*b0d0*/  LDSM.16.M88.4 R184, [R216+0x3000] ;  /* 0x00300000d8b8783b */ /* 0x000f2c0000000200 */
[----:B------:R-:W3:Y:S01]  /*b0e0*/  LDSM.16.M88.4 R200, [R216+0x3800] ;  /* 0x00380000d8c8783b */ /* 0x000ee20000000200 */
        /* <DEDUP_REMOVED lines=51> */
[----:B------:R-:W-:Y:S01]  /*b420*/  LDSM.16.M88.4 R200, [R229+0xe000] ;  /* 0x00e00000e5c8783b */ /* 0x000fe20000000200 */
        /* <DEDUP_REMOVED lines=8> */
[----:B------:R-:W2:Y:S07]  /*b4b0*/  LDSM.16.M88.4 R164, [R229+0xe800] ;  /* 0x00e80000e5a4783b */ /* 0x000eae0000000200 */
[C---:B-----5:R-:W-:Y:S08]  /*b4c0*/  HMMA.16816.F32 R28, R168.reuse, R180, R28 ;  /* 0x000000b4a81c723c */ /* 0x060ff0000000181c */
[----:B------:R-:W-:Y:S01]  /*b4d0*/  HMMA.16816.F32 R32, R168, R182, R32 ;  /* 0x000000b6a820723c */ /* 0x000fe20000001820 */
[----:B------:R-:W5:Y:S06]  /*b4e0*/  LDSM.16.M88.4 R168, [R229+0xf000] ;  /* 0x00f00000e5a8783b */ /* 0x000f6c0000000200 */
[----:B------:R-:W1:Y:S01]  /*b4f0*/  LDSM.16.M88.4 R180, [R229+0xf800] ;  /* 0x00f80000e5b4783b */ /* 0x000e620000000200 */
[C---:B---3--:R-:W-:Y:S08]  /*b500*/  HMMA.16816.F32 R4, R188.reuse, R192, R4 ;  /* 0x000000c0bc04723c */ /* 0x048ff00000001804 */
[C---:B------:R-:W-:Y:S01]  /*b510*/  HMMA.16816.F32 R8, R188.reuse, R194, R8 ;  /* 0x000000c2bc08723c */ /* 0x040fe20000001808 */
[----:B------:R-:W-:Y:S07]  /*b520*/  LDSM.16.M88.4 R192, [R228+0x6000] ;  /* 0x00600000e4c0783b */ /* 0x000fee0000000200 */
[C---:B------:R-:W-:Y:S08]  /*b530*/  HMMA.16816.F32 R12, R188.reuse, R196, R12 ;  /* 0x000000c4bc0c723c */ /* 0x040ff0000000180c */
[C---:B------:R-:W-:Y:S01]  /*b540*/  HMMA.16816.F32 R16, R188.reuse, R198, R16 ;  /* 0x000000c6bc10723c */ /* 0x040fe20000001810 */
[----:B------:R-:W3:Y:S07]  /*b550*/  LDSM.16.M88.4 R196, [R207] ;  /* 0x00000000cfc4783b */ /* 0x000eee0000000200 */
[C---:B----4-:R-:W-:Y:S08]  /*b560*/  HMMA.16816.F32 R20, R188.reuse, R184, R20 ;  /* 0x000000b8bc14723c */ /* 0x050ff00000001814 */
[C---:B------:R-:W-:Y:S01]  /*b570*/  HMMA.16816.F32 R24, R188.reuse, R186, R24 ;  /* 0x000000babc18723c */ /* 0x040fe20000001818 */
[----:B------:R-:W4:Y:S07]  /*b580*/  LDSM.16.M88.4 R184, [R206] ;  /* 0x00000000ceb8783b */ /* 0x000f2e0000000200 */
[C---:B-1----:R-:W-:Y:S08]  /*b590*/  HMMA.16816.F32 R28, R188.reuse, R172, R28 ;  /* 0x000000acbc1c723c */ /* 0x042ff0000000181c */
[----:B------:R-:W-:Y:S01]  /*b5a0*/  HMMA.16816.F32 R32, R188, R174, R32 ;  /* 0x000000aebc20723c */ /* 0x000fe20000001820 */
[----:B------:R-:W1:Y:S06]  /*b5b0*/  LDSM.16.M88.4 R172, [R205] ;  /* 0x00000000cdac783b */ /* 0x000e6c0000000200 */
[----:B------:R-:W-:Y:S01]  /*b5c0*/  LDSM.16.M88.4 R188, [R226+0x6000] ;  /* 0x00600000e2bc783b */ /* 0x000fe20000000200 */
[C---:B------:R-:W-:Y:S08]  /*b5d0*/  HMMA.16816.F32 R4, R176.reuse, R200, R4 ;  /* 0x000000c8b004723c */ /* 0x040ff00000001804 */
[C---:B------:R-:W-:Y:S01]  /*b5e0*/  HMMA.16816.F32 R8, R176.reuse, R202, R8 ;  /* 0x000000cab008723c */ /* 0x040fe20000001808 */
[----:B------:R-:W-:Y:S07]  /*b5f0*/  LDSM.16.M88.4 R200, [R223+0xe000] ;  /* 0x00e00000dfc8783b */ /* 0x000fee0000000200 */
[C---:B--2---:R-:W-:Y:S08]  /*b600*/  HMMA.16816.F32 R12, R176.reuse, R164, R12 ;  /* 0x000000a4b00c723c */ /* 0x044ff0000000180c */
[C---:B------:R-:W-:Y:S01]  /*b610*/  HMMA.16816.F32 R16, R176.reuse, R166, R16 ;  /* 0x000000a6b010723c */ /* 0x040fe20000001810 */
[----:B------:R-:W2:Y:S07]  /*b620*/  LDSM.16.M88.4 R164, [R204] ;  /* 0x00000000cca4783b */ /* 0x000eae0000000200 */
[C---:B-----5:R-:W-:Y:S08]  /*b630*/  HMMA.16816.F32 R20, R176.reuse, R168, R20 ;  /* 0x000000a8b014723c */ /* 0x060ff00000001814 */
[C---:B------:R-:W-:Y:S01]  /*b640*/  HMMA.16816.F32 R24, R176.reuse, R170, R24 ;  /* 0x000000aab018723c */ /* 0x040fe20000001818 */
[----:B------:R-:W5:Y:S07]  /*b650*/  LDSM.16.M88.4 R168, [R223+0xe800] ;  /* 0x00e80000dfa8783b */ /* 0x000f6e0000000200 */
[C---:B------:R-:W-:Y:S08]  /*b660*/  HMMA.16816.F32 R28, R176.reuse, R180, R28 ;  /* 0x000000b4b01c723c */ /* 0x040ff0000000181c */
[----:B------:R-:W-:Y:S01]  /*b670*/  HMMA.16816.F32 R32, R176, R182, R32 ;  /* 0x000000b6b020723c */ /* 0x000fe20000001820 */
[----:B------:R-:W2:Y:S06]  /*b680*/  LDSM.16.M88.4 R176, [R223+0xf000] ;  /* 0x00f00000dfb0783b */ /* 0x000eac0000000200 */
[----:B------:R-:W2:Y:S01]  /*b690*/  LDSM.16.M88.4 R180, [R223+0xf800] ;  /* 0x00f80000dfb4783b */ /* 0x000ea20000000200 */
[C---:B---3--:R-:W-:Y:S08]  /*b6a0*/  HMMA.16816.F32 R4, R192.reuse, R196, R4 ;  /* 0x000000c4c004723c */ /* 0x048ff00000001804 */
[C---:B------:R-:W-:Y:S01]  /*b6b0*/  HMMA.16816.F32 R8, R192.reuse, R198, R8 ;  /* 0x000000c6c008723c */ /* 0x040fe20000001808 */
[----:B------:R-:W-:Y:S07]  /*b6c0*/  LDSM.16.M88.4 R196, [R216+0x6000] ;  /* 0x00600000d8c4783b */ /* 0x000fee0000000200 */
[C---:B----4-:R-:W-:Y:S08]  /*b6d0*/  HMMA.16816.F32 R12, R192.reuse, R184, R12 ;  /* 0x000000b8c00c723c */ /* 0x050ff0000000180c */
[C---:B------:R-:W-:Y:S01]  /*b6e0*/  HMMA.16816.F32 R16, R192.reuse, R186, R16 ;  /* 0x000000bac010723c */ /* 0x040fe20000001810 */
[----:B------:R-:W3:Y:S07]  /*b6f0*/  LDSM.16.M88.4 R184, [R225+0x6000] ;  /* 0x00600000e1b8783b */ /* 0x000eee0000000200 */
[C---:B-1----:R-:W-:Y:S08]  /*b700*/  HMMA.16816.F32 R20, R192.reuse, R172, R20 ;  /* 0x000000acc014723c */ /* 0x042ff00000001814 */
[C---:B------:R-:W-:Y:S08]  /*b710*/  HMMA.16816.F32 R24, R192.reuse, R174, R24 ;  /* 0x000000aec018723c */ /* 0x040ff00000001818 */
[C---:B--2---:R-:W-:Y:S08]  /*b720*/  HMMA.16816.F32 R28, R192.reuse, R164, R28 ;  /* 0x000000a4c01c723c */ /* 0x044ff0000000181c */
[----:B------:R-:W-:Y:S01]  /*b730*/  HMMA.16816.F32 R32, R192, R166, R32 ;  /* 0x000000a6c020723c */ /* 0x000fe20000001820 */
[----:B------:R-:W1:Y:S07]  /*b740*/  LDSM.16.M88.4 R164, [R216+0x6800] ;  /* 0x00680000d8a4783b */ /* 0x000e6e0000000200 */
[C---:B------:R-:W-:Y:S08]  /*b750*/  HMMA.16816.F32 R4, R188.reuse, R200, R4 ;  /* 0x000000c8bc04723c */ /* 0x040ff00000001804 */
[C---:B------:R-:W-:Y:S08]  /*b760*/  HMMA.16816.F32 R8, R188.reuse, R202, R8 ;  /* 0x000000cabc08723c */ /* 0x040ff00000001808 */
[C---:B-----5:R-:W-:Y:S08]  /*b770*/  HMMA.16816.F32 R12, R188.reuse, R168, R12 ;  /* 0x000000a8bc0c723c */ /* 0x060ff0000000180c */
[C---:B------:R-:W-:Y:S01]  /*b780*/  HMMA.16816.F32 R16, R188.reuse, R170, R16 ;  /* 0x000000aabc10723c */ /* 0x040fe20000001810 */
[----:B------:R-:W2:Y:S07]  /*b790*/  LDSM.16.M88.4 R168, [R216+0x7000] ;  /* 0x00700000d8a8783b */ /* 0x000eae0000000200 */
[C---:B------:R-:W-:Y:S08]  /*b7a0*/  HMMA.16816.F32 R20, R188.reuse, R176, R20 ;  /* 0x000000b0bc14723c */ /* 0x040ff00000001814 */
[C---:B------:R-:W-:Y:S08]  /*b7b0*/  HMMA.16816.F32 R24, R188.reuse, R178, R24 ;  /* 0x000000b2bc18723c */ /* 0x040ff00000001818 */
[C---:B------:R-:W-:Y:S08]  /*b7c0*/  HMMA.16816.F32 R28, R188.reuse, R180, R28 ;  /* 0x000000b4bc1c723c */ /* 0x040ff0000000181c */
[----:B------:R-:W-:Y:S08]  /*b7d0*/  HMMA.16816.F32 R32, R188, R182, R32 ;  /* 0x000000b6bc20723c */ /* 0x000ff00000001820 */
[C---:B---3--:R-:W-:Y:S08]  /*b7e0*/  HMMA.16816.F32 R4, R184.reuse, R196, R4 ;  /* 0x000000c4b804723c */ /* 0x048ff00000001804 */
[C---:B------:R-:W-:Y:S08]  /*b7f0*/  HMMA.16816.F32 R8, R184.reuse, R198, R8 ;  /* 0x000000c6b808723c */ /* 0x040ff00000001808 */
[C---:B-1----:R-:W-:Y:S08]  /*b800*/  HMMA.16816.F32 R12, R184.reuse, R164, R12 ;  /* 0x000000a4b80c723c */ /* 0x042ff0000000180c */
[C---:B------:R-:W-:Y:S01]  /*b810*/  HMMA.16816.F32 R16, R184.reuse, R166, R16 ;  /* 0x000000a6b810723c */ /* 0x040fe20000001810 */
[----:B------:R-:W1:Y:S01]  /*b820*/  LDSM.16.M88.4 R164, [R216+0x7800] ;  /* 0x00780000d8a4783b */ /* 0x000e620000000200 */
[----:B------:R-:W-:Y:S04]  /*b830*/  DEPBAR.LE SB0, 0x0 ;  /* 0x000080000000791a */ /* 0x000fe80000000000 */
[----:B------:R-:W-:Y:S01]  /*b840*/  FMUL.FTZ R190, R6, c[0x0][0x2ec] ;  /* 0x0000bb0006be7a20 */ /* 0x000fe20000410000 */
[----:B------:R-:W-:Y:S01]  /*b850*/  BAR.SYNC.DEFER_BLOCKING 0x0 ;  /* 0x0000000000007b1d */ /* 0x000fe20000010000 */
[C---:B--2---:R-:W-:Y:S05]  /*b860*/  HMMA.16816.F32 R20, R184.reuse, R168, R20 ;  /* 0x000000a8b814723c */ /* 0x044fea0000001814 */
[----:B------:R-:W-:Y:S02]  /*b870*/  FMUL.FTZ R252, R5, c[0x0][0x2ec] ;  /* 0x0000bb0005fc7a20 */ /* 0x000fe40000410000 */
[----:B------:R-:W2:Y:S01]  /*b880*/  MUFU.TANH R5, R190 ;  /* 0x000000be00057308 */ /* 0x000ea20000002400 */
[C---:B------:R-:W-:Y:S04]  /*b890*/  HMMA.16816.F32 R24, R184.reuse, R170, R24 ;  /* 0x000000aab818723c */ /* 0x040fe80000001818 */
[----:B------:R-:W-:Y:S02]  /*b8a0*/  FMUL.FTZ R14, R14, c[0x0][0x2ec] ;  /* 0x0000bb000e0e7a20 */ /* 0x000fe40000410000 */
[----:B------:R-:W-:Y:S02]  /*b8b0*/  FMUL.FTZ R235, R4, c[0x0][0x2ec] ;  /* 0x0000bb0004eb7a20 */ /* 0x000fe40000410000 */
[----:B------:R-:W-:Y:S01]  /*b8c0*/  FMUL.FTZ R17, R17, c[0x0][0x2ec] ;  /* 0x0000bb0011117a20 */ /* 0x000fe20000410000 */
[----:B------:R3:W4:Y:S03]  /*b8d0*/  MUFU.TANH R191, R14 ;  /* 0x0000000e00bf7308 */ /* 0x0007260000002400 */
[----:B------:R-:W-:Y:S02]  /*b8e0*/  FMUL.FTZ R18, R18, c[0x0][0x2ec] ;  /* 0x0000bb0012127a20 */ /* 0x000fe40000410000 */
[----:B------:R-:W-:Y:S02]  /*b8f0*/  FMUL.FTZ R19, R19, c[0x0][0x2ec] ;  /* 0x0000bb0013137a20 */ /* 0x000fe40000410000 */
[----:B------:R-:W-:Y:S02]  /*b900*/  FMUL.FTZ R22, R22, c[0x0][0x2ec] ;  /* 0x0000bb0016167a20 */ /* 0x000fe40000410000 */
[----:B------:R-:W-:Y:S01]  /*b910*/  FMUL.FTZ R23, R23, c[0x0][0x2ec] ;  /* 0x0000bb0017177a20 */ /* 0x000fe20000410000 */
[----:B------:R5:W2:Y:S01]  /*b920*/  MUFU.TANH R190, R17 ;  /* 0x0000001100be7308 */ /* 0x000aa20000002400 */
[----:B------:R-:W-:Y:S02]  /*b930*/  FMUL.FTZ R3, R7, c[0x0][0x2ec] ;  /* 0x0000bb0007037a20 */ /* 0x000fe40000410000 */
[----:B------:R-:W-:Y:S02]  /*b940*/  FMUL.FTZ R6, R8, c[0x0][0x2ec] ;  /* 0x0000bb0008067a20 */ /* 0x000fe40000410000 */
[----:B------:R-:W-:Y:S01]  /*b950*/  FMUL.FTZ R27, R27, c[0x0][0x2ec] ;  /* 0x0000bb001b1b7a20 */ /* 0x000fe20000410000 */
[C---:B-1----:R-:W-:Y:S03]  /*b960*/  HMMA.16816.F32 R28, R184.reuse, R164, R28 ;  /* 0x000000a4b81c723c */ /* 0x042fe6000000181c */
[----:B------:R-:W-:Y:S01]  /*b970*/  FMUL.FTZ R189, R9, c[0x0][0x2ec] ;  /* 0x0000bb0009bd7a20 */ /* 0x000fe20000410000 */
[----:B------:R1:W1:Y:S01]  /*b980*/  MUFU.TANH R193, R18 ;  /* 0x0000001200c17308 */ /* 0x0002620000002400 */
[----:B------:R-:W-:Y:S02]  /*b990*/  FMUL.FTZ R9, R10, c[0x0][0x2ec] ;  /* 0x0000bb000a097a20 */ /* 0x000fe40000410000 */
[----:B------:R-:W-:Y:S01]  /*b9a0*/  FMUL.FTZ R7, R11, c[0x0][0x2ec] ;  /* 0x0000bb000b077a20 */ /* 0x000fe20000410000 */
[----:B------:R-:W-:Y:S04]  /*b9b0*/  HMMA.16816.F32 R32, R184, R166, R32 ;  /* 0x000000a6b820723c */ /* 0x000fe80000001820 */
[----:B------:R-:W-:Y:S02]  /*b9c0*/  FMUL.FTZ R11, R12, c[0x0][0x2ec] ;  /* 0x0000bb000c0b7a20 */ /* 0x000fe40000410000 */
[----:B------:R2:W2:Y:S01]  /*b9d0*/  MUFU.TANH R203, R19 ;  /* 0x0000001300cb7308 */ /* 0x0004a20000002400 */
[----:B------:R-:W-:Y:S02]  /*b9e0*/  FMUL.FTZ R194, R13, c[0x0][0x2ec] ;  /* 0x0000bb000dc27a20 */ /* 0x000fe40000410000 */
[----:B------:R-:W-:Y:S03]  /*b9f0*/  FMUL.FTZ R10, R15, c[0x0][0x2ec] ;  /* 0x0000bb000f0a7a20 */ /* 0x000fe60000410000 */
[----:B------:R-:W-:Y:S02]  /*ba00*/  FMUL.FTZ R13, R16, c[0x0][0x2ec] ;  /* 0x0000bb00100d7a20 */ /* 0x000fe40000410000 */
[----:B------:R-:W-:Y:S02]  /*ba10*/  FMUL.FTZ R202, R20, c[0x0][0x2ec] ;  /* 0x0000bb0014ca7a20 */ /* 0x000fe40000410000 */
[----:B------:R4:W4:Y:S01]  /*ba20*/  MUFU.TANH R201, R22 ;  /* 0x0000001600c97308 */ /* 0x0009220000002400 */
[----:B---3--:R-:W-:Y:S02]  /*ba30*/  FMUL.FTZ R14, R21, c[0x0][0x2ec] ;  /* 0x0000bb00150e7a20 */ /* 0x008fe40000410000 */
[----:B------:R-:W-:Y:S02]  /*ba40*/  FMUL.FTZ R198, R24, c[0x0][0x2ec] ;  /* 0x0000bb0018c67a20 */ /* 0x000fe40000410000 */
[----:B-----5:R-:W-:Y:S02]  /*ba50*/  FMUL.FTZ R17, R25, c[0x0][0x2ec] ;  /* 0x0000bb0019117a20 */ /* 0x020fe40000410000 */
[----:B------:R-:W-:Y:S02]  /*ba60*/  FMUL.FTZ R197, R26, c[0x0][0x2ec] ;  /* 0x0000bb001ac57a20 */ /* 0x000fe40000410000 */
[----:B-1----:R-:W-:Y:S01]  /*ba70*/  FMUL.FTZ R18, R28, c[0x0][0x2ec] ;  /* 0x0000bb001c127a20 */ /* 0x002fe20000410000 */
[----:B------:R1:W3:Y:S01]  /*ba80*/  MUFU.TANH R199, R23 ;  /* 0x0000001700c77308 */ /* 0x0002e20000002400 */
[----:B------:R-:W-:Y:S02]  /*ba90*/  FMUL.FTZ R26, R29, c[0x0][0x2ec] ;  /* 0x0000bb001d1a7a20 */ /* 0x000fe40000410000 */
[----:B------:R-:W-:Y:S02]  /*baa0*/  FMUL.FTZ R21, R30, c[0x0][0x2ec] ;  /* 0x0000bb001e157a20 */ /* 0x000fe40000410000 */
[----:B--2---:R-:W-:Y:S02]  /*bab0*/  FMUL.FTZ R19, R31, c[0x0][0x2ec] ;  /* 0x0000bb001f137a20 */ /* 0x004fe40000410000 */
[----:B------:R-:W-:Y:S03]  /*bac0*/  FMUL.FTZ R25, R33, c[0x0][0x2ec] ;  /* 0x0000bb0021197a20 */ /* 0x000fe60000410000 */
[----:B------:R2:W2:Y:S01]  /*bad0*/  MUFU.TANH R195, R27 ;  /* 0x0000001b00c37308 */ /* 0x0004a20000002400 */
[----:B----4-:R-:W-:Y:S09]  /*bae0*/  FMUL.FTZ R22, R35, c[0x0][0x2ec] ;  /* 0x0000bb0023167a20 */ /* 0x010ff20000410000 */
[----:B------:R-:W4:Y:S01]  /*baf0*/  MUFU.TANH R235, R235 ;  /* 0x000000eb00eb7308 */ /* 0x000f220000002400 */
[----:B-1----:R-:W-:Y:S09]  /*bb00*/  FMUL.FTZ R23, R34, c[0x0][0x2ec] ;  /* 0x0000bb0022177a20 */ /* 0x002ff20000410000 */
[----:B------:R-:W1:Y:S01]  /*bb10*/  MUFU.TANH R252, R252 ;  /* 0x000000fc00fc7308 */ /* 0x000e620000002400 */
[----:B--2---:R-:W-:Y:S09]  /*bb20*/  FMUL.FTZ R27, R32, c[0x0][0x2ec] ;  /* 0x0000bb00201b7a20 */ /* 0x004ff20000410000 */
[----:B------:R-:W2:Y:S10]  /*bb30*/  MUFU.TANH R3, R3 ;  /* 0x0000000300037308 */ /* 0x000eb40000002400 */
        /* <DEDUP_REMOVED lines=22> */
[----:B--234-:R-:W-:Y:S02]  /*bca0*/  MOV R30, UR14 ;  /* 0x0000000e001e7c02 */ /* 0x01cfe40008000f00 */
[----:B------:R-:W-:Y:S01]  /*bcb0*/  MOV R15, UR13 ;  /* 0x0000000d000f7c02 */ /* 0x000fe20008000f00 */
[----:B------:R-:W-:-:S05]  /*bcc0*/  @!P3 BRA `(.L_x_7493) ;  /* 0x000003b00000b947 */ /* 0x000fca0003800000 */
[----:B------:R-:W-:Y:S04]  /*bcd0*/  IABS R4, c[0x0][0x2d0] ;  /* 0x0000b40000047a13 */ /* 0x000fe80000000000 */
[----:B------:R-:W2:Y:S10]  /*bce0*/  I2F.RP R20, R4 ;  /* 0x0000000400147306 */ /* 0x000eb40000209400 */
[----:B--2---:R-:W2:Y:S02]  /*bcf0*/  MUFU.RCP R8, R20 ;  /* 0x0000001400087308 */ /* 0x004ea40000001000 */
[----:B--2---:R-:W-:Y:S01]  /*bd00*/  IADD3 R28, R8, 0xffffffe, RZ ;  /* 0x0ffffffe081c7810 */ /* 0x004fe20007ffe0ff */
[----:B------:R-:W-:Y:S07]  /*bd10*/  IMAD.SHL.U32 R8, R237, 0x40, RZ ;  /* 0x00000040ed087824 */ /* 0x000fee00078e00ff */
[----:B------:R-:W2:Y:S01]  /*bd20*/  F2I.FTZ.U32.TRUNC.NTZ R29, R28 ;  /* 0x0000001c001d7305 */ /* 0x000ea2000021f000 */
[C---:B------:R-:W-:Y:S02]  /*bd30*/  IADD3 R24, R8.reuse, -0x40, RZ ;  /* 0xffffffc008187810 */ /* 0x040fe40007ffe0ff */
[----:B------:R-:W-:Y:S02]  /*bd40*/  IABS R16, R8 ;  /* 0x0000000800107213 */ /* 0x000fe40000000000 */
[----:B------:R-:W-:Y:S02]  /*bd50*/  LOP3.LUT R8, R8, c[0x0][0x2d0], RZ, 0x3c, !PT ;  /* 0x0000b40008087a12 */ /* 0x000fe400078e3cff */
[----:B------:R-:W-:Y:S02]  /*bd60*/  IABS R12, R24 ;  /* 0x00000018000c7213 */ /* 0x000fe40000000000 */
[----:B------:R-:W-:Y:S02]  /*bd70*/  ISETP.GE.AND P2, PT, R8, RZ, PT ;  /* 0x000000ff0800720c */ /* 0x000fe40003f46270 */
[----:B------:R-:W-:Y:S04]  /*bd80*/  LOP3.LUT R24, R24, c[0x0][0x2d0], RZ, 0x3c, !PT ;  /* 0x0000b40018187a12 */ /* 0x000fe800078e3cff */
[----:B------:R-:W-:Y:S01]  /*bd90*/  ISETP.GE.AND P0, PT, R24, RZ, PT ;  /* 0x000000ff1800720c */ /* 0x000fe20003f06270 */
        /* <DEDUP_REMOVED lines=8> */
[C---:B------:R-:W-:Y:S01]  /*be20*/  IMAD R12, R4.reuse, R15, R12 ;  /* 0x0000000f040c7224 */ /* 0x040fe200078e020c */
[----:B------:R-:W-:Y:S01]  /*be30*/  LOP3.LUT R15, RZ, c[0x0][0x2d0], RZ, 0x33, !PT ;  /* 0x0000b400ff0f7a12 */ /* 0x000fe200078e33ff */
        /* <DEDUP_REMOVED lines=31> */
[----:B------:R-:W-:Y:S01]  /*c030*/  IMAD.WIDE.U32 R30, R8, c[0x0][0x180], R30 ;  /* 0x00006000081e7a25 */ /* 0x000fe200078e001e */
[----:B------:R-:W-:Y:S05]  /*c040*/  SHF.R.S32.HI R12, RZ, 0x1f, R8 ;  /* 0x0000001fff0c7819 */ /* 0x000fea0000011408 */
[----:B------:R-:W-:Y:S04]  /*c050*/  IMAD R15, R12, c[0x0][0x180], RZ ;  /* 0x000060000c0f7a24 */ /* 0x000fe800078e02ff */
[----:B------:R-:W-:Y:S04]  /*c060*/  IMAD R15, R8, c[0x0][0x184], R15 ;  /* 0x00006100080f7a24 */ /* 0x000fe800078e020f */
[----:B------:R-:W-:Y:S02]  /*c070*/  IMAD.IADD R15, R31, 0x1, R15 ;  /* 0x000000011f0f7824 */ /* 0x000fe400078e020f */
.L_x_7493:
        /* <DEDUP_REMOVED lines=28> */
.L_x_7492:
[----:B--234-:R-:W-:Y:S04]  /*c240*/  LEA R29, R237, R246, 0x6 ;  /* 0x000000f6ed1d7211 */ /* 0x01cfe800078e30ff */
[C---:B------:R-:W-:Y:S02]  /*c250*/  IADD3 R31, R29.reuse, 0x1, RZ ;  /* 0x000000011d1f7810 */ /* 0x040fe40007ffe0ff */
[C---:B------:R-:W-:Y:S02]  /*c260*/  IADD3 R15, R29.reuse, 0x8, RZ ;  /* 0x000000081d0f7810 */ /* 0x040fe40007ffe0ff */
[-C--:B------:R-:W-:Y:S02]  /*c270*/  ISETP.GE.AND P6, PT, R29, R244.reuse, PT ;  /* 0x000000f41d00720c */ /* 0x080fe40003fc6270 */
[-C--:B------:R-:W-:Y:S02]  /*c280*/  ISETP.GE.AND P2, PT, R15, R244.reuse, PT ;  /* 0x000000f40f00720c */ /* 0x080fe40003f46270 */
[C---:B------:R-:W-:Y:S02]  /*c290*/  ISETP.GE.AND P1, PT, R31.reuse, R244, PT ;  /* 0x000000f41f00720c */ /* 0x040fe40003f26270 */
[-C--:B------:R-:W-:Y:S02]  /*c2a0*/  ISETP.GE.AND P4, PT, R31, R242.reuse, PT ;  /* 0x000000f21f00720c */ /* 0x080fe40003f86270 */
[C---:B------:R-:W-:Y:S02]  /*c2b0*/  ISETP.GE.AND P5, PT, R15.reuse, R242, PT ;  /* 0x000000f20f00720c */ /* 0x040fe40003fa6270 */
[-C--:B------:R-:W-:Y:S02]  /*c2c0*/  ISETP.GE.OR P2, PT, R15, R243.reuse, !P2 ;  /* 0x000000f30f00720c */ /* 0x080fe40005746670 */
[CC--:B------:R-:W-:Y:S02]  /*c2d0*/  ISETP.GE.OR P6, PT, R29.reuse, R243.reuse, !P6 ;  /* 0x000000f31d00720c */ /* 0x0c0fe400077c6670 */
[----:B------:R-:W-:Y:S02]  /*c2e0*/  IADD3 R33, R29, 0x9, RZ ;  /* 0x000000091d217810 */ /* 0x000fe40007ffe0ff */
[CC--:B------:R-:W-:Y:S02]  /*c2f0*/  ISETP.GE.OR P1, PT, R31.reuse, R243.reuse, !P1 ;  /* 0x000000f31f00720c */ /* 0x0c0fe40004f26670 */
[-C--:B------:R-:W-:Y:S02]  /*c300*/  ISETP.GE.OR P4, PT, R31, R238.reuse, !P4 ;  /* 0x000000ee1f00720c */ /* 0x080fe40006786670 */
[----:B------:R-:W-:Y:S02]  /*c310*/  IADD3 R31, R29, 0x10, RZ ;  /* 0x000000101d1f7810 */ /* 0x000fe40007ffe0ff */
[----:B------:R-:W-:Y:S02]  /*c320*/  ISETP.GE.OR P5, PT, R15, R238, !P5 ;  /* 0x000000ee0f00720c */ /* 0x000fe40006fa6670 */
[----:B------:R-:W-:Y:S02]  /*c330*/  FSEL R15, R235, -INF , !P6 ;  /* 0xff800000eb0f7808 */ /* 0x000fe40007000000 */
[----:B-1----:R-:W-:Y:S02]  /*c340*/  FSEL R252, R252, -INF , !P1 ;  /* 0xff800000fcfc7808 */ /* 0x002fe40004800000 */
[----:B------:R-:W-:Y:S02]  /*c350*/  FSEL R16, R6, -INF , !P2 ;  /* 0xff80000006107808 */ /* 0x000fe40005000000 */
[-C--:B------:R-:W-:Y:S02]  /*c360*/  ISETP.GE.AND P6, PT, R33, R244.reuse, PT ;  /* 0x000000f42100720c */ /* 0x080fe40003fc6270 */
[C---:B------:R-:W-:Y:S02]  /*c370*/  ISETP.GE.AND P1, PT, R31.reuse, R244, PT ;  /* 0x000000f41f00720c */ /* 0x040fe40003f26270 */
[-C--:B------:R-:W-:Y:S02]  /*c380*/  ISETP.GE.AND P2, PT, R31, R242.reuse, PT ;  /* 0x000000f21f00720c */ /* 0x080fe40003f46270 */
[----:B------:R-:W-:Y:S02]  /*c390*/  ISETP.GE.AND P0, PT, R29, R242, PT ;  /* 0x000000f21d00720c */ /* 0x000fe40003f06270 */
[-C--:B------:R-:W-:Y:S02]  /*c3a0*/  ISETP.GE.OR P6, PT, R33, R243.reuse, !P6 ;  /* 0x000000f32100720c */ /* 0x080fe400077c6670 */
[----:B------:R-:W-:Y:S02]  /*c3b0*/  IADD3 R165, R29, 0x11, RZ ;  /* 0x000000111da57810 */ /* 0x000fe40007ffe0ff */
[CC--:B------:R-:W-:Y:S02]  /*c3c0*/  ISETP.GE.OR P1, PT, R31.reuse, R243.reuse, !P1 ;  /* 0x000000f31f00720c */ /* 0x0c0fe40004f26670 */
[-C--:B------:R-:W-:Y:S02]  /*c3d0*/  ISETP.GE.OR P2, PT, R31, R238.reuse, !P2 ;  /* 0x000000ee1f00720c */ /* 0x080fe40005746670 */
[----:B------:R-:W-:Y:S02]  /*c3e0*/  IADD3 R31, R29, 0x20, RZ ;  /* 0x000000201d1f7810 */ /* 0x000fe40007ffe0ff */
[----:B------:R-:W-:Y:S02]  /*c3f0*/  FSEL R12, R189, -INF , !P6 ;  /* 0xff800000bd0c7808 */ /* 0x000fe40007000000 */
[----:B------:R-:W-:Y:S02]  /*c400*/  ISETP.GE.OR P0, PT, R29, R238, !P0 ;  /* 0x000000ee1d00720c */ /* 0x000fe40004706670 */
[-C--:B------:R-:W-:Y:S02]  /*c410*/  ISETP.GE.AND P6, PT, R165, R244.reuse, PT ;  /* 0x000000f4a500720c */ /* 0x080fe40003fc6270 */
[----:B------:R-:W-:Y:S02]  /*c420*/  FSEL R186, R11, -INF , !P1 ;  /* 0xff8000000bba7808 */ /* 0x000fe40004800000 */
[----:B------:R-:W-:Y:S02]  /*c430*/  FSEL R11, R3, -INF , !P4 ;  /* 0xff800000030b7808 */ /* 0x000fe40006000000 */
[----:B------:R-:W-:Y:S02]  /*c440*/  ISETP.GE.AND P4, PT, R31, R244, PT ;  /* 0x000000f41f00720c */ /* 0x000fe40003f86270 */
[-C--:B------:R-:W-:Y:S02]  /*c450*/  ISETP.GE.OR P6, PT, R165, R243.reuse, !P6 ;  /* 0x000000f3a500720c */ /* 0x080fe400077c6670 */
[C---:B------:R-:W-:Y:S02]  /*c460*/  IADD3 R35, R29.reuse, 0x19, RZ ;  /* 0x000000191d237810 */ /* 0x040fe40007ffe0ff */
[----:B------:R-:W-:Y:S02]  /*c470*/  IADD3 R3, R29, 0x21, RZ ;  /* 0x000000211d037810 */ /* 0x000fe40007ffe0ff */
[----:B------:R-:W-:Y:S02]  /*c480*/  FSEL R5, R5, -INF , !P0 ;  /* 0xff80000005057808 */ /* 0x000fe40004000000 */
[-C--:B------:R-:W-:Y:S02]  /*c490*/  ISETP.GE.AND P0, PT, R33, R242.reuse, PT ;  /* 0x000000f22100720c */ /* 0x080fe40003f06270 */
[-C--:B------:R-:W-:Y:S02]  /*c4a0*/  ISETP.GE.OR P4, PT, R31, R243.reuse, !P4 ;  /* 0x000000f31f00720c */ /* 0x080fe40006786670 */
[----:B------:R-:W-:Y:S02]  /*c4b0*/  FSEL R9, R9, -INF , !P5 ;  /* 0xff80000009097808 */ /* 0x000fe40006800000 */
[----:B------:R-:W-:Y:S02]  /*c4c0*/  ISETP.GE.AND P5, PT, R35, R242, PT ;  /* 0x000000f22300720c */ /* 0x000fe40003fa6270 */
[----:B------:R-:W-:Y:S02]  /*c4d0*/  ISETP.GE.OR P0, PT, R33, R238, !P0 ;  /* 0x000000ee2100720c */ /* 0x000fe40004706670 */
[----:B------:R-:W-:Y:S02]  /*c4e0*/  IADD3 R33, R29, 0x18, RZ ;  /* 0x000000181d217810 */ /* 0x000fe40007ffe0ff */
[----:B------:R-:W-:Y:S02]  /*c4f0*/  FSEL R194, R194, -INF , !P6 ;  /* 0xff800000c2c27808 */ /* 0x000fe40007000000 */
[-C--:B------:R-:W-:Y:S02]  /*c500*/  ISETP.GE.AND P6, PT, R35, R244.reuse, PT ;  /* 0x000000f42300720c */ /* 0x080fe40003fc6270 */
[----:B------:R-:W-:Y:S02]  /*c510*/  FSEL R202, R202, -INF , !P4 ;  /* 0xff800000caca7808 */ /* 0x000fe40006000000 */
[----:B------:R-:W-:Y:S02]  /*c520*/  ISETP.GE.AND P4, PT, R3, R244, PT ;  /* 0x000000f40300720c */ /* 0x000fe40003f86270 */
[CC--:B------:R-:W-:Y:S02]  /*c530*/  ISETP.GE.OR P6, PT, R35.reuse, R243.reuse, !P6 ;  /* 0x000000f32300720c */ /* 0x0c0fe400077c6670 */
[----:B------:R-:W-:Y:S02]  /*c540*/  ISETP.GE.OR P5, PT, R35, R238, !P5 ;  /* 0x000000ee2300720c */ /* 0x000fe40006fa6670 */
[----:B------:R-:W-:Y:S02]  /*c550*/  FMNMX.FTZ R35, R15, R2, !PT ;  /* 0x000000020f237209 */ /* 0x000fe40007810000 */
[----:B------:R-:W-:Y:S02]  /*c560*/  ISETP.GE.OR P4, PT, R3, R243, !P4 ;  /* 0x000000f30300720c */ /* 0x000fe40006786670 */
[----:B------:R-:W-:Y:S02]  /*c570*/  ISETP.GE.AND P1, PT, R33, R244, PT ;  /* 0x000000f42100720c */ /* 0x000fe40003f26270 */
[----:B------:R-:W-:Y:S02]  /*c580*/  FMNMX.FTZ R4, R5, R0, !PT ;  /* 0x0000000005047209 */ /* 0x000fe40007810000 */
[----:B------:R-:W-:Y:S02]  /*c590*/  FSEL R200, R14, -INF , !P4 ;  /* 0xff8000000ec87808 */ /* 0x000fe40006000000 */
[----:B------:R-:W-:Y:S02]  /*c5a0*/  FMNMX.FTZ R35, R252, R35, !PT ;  /* 0x00000023fc237209 */ /* 0x000fe40007810000 */
[----:B------:R-:W-:Y:S02]  /*c5b0*/  FMNMX.FTZ R4, R11, R4, !PT ;  /* 0x000000040b047209 */ /* 0x000fe40007810000 */
[----:B------:R-:W-:Y:S02]  /*c5c0*/  ISETP.GE.OR P1, PT, R33, R243, !P1 ;  /* 0x000000f32100720c */ /* 0x000fe40004f26670 */
[----:B------:R-:W-:Y:S02]  /*c5d0*/  ISETP.GE.AND P4, PT, R31, R242, PT ;  /* 0x000000f21f00720c */ /* 0x000fe40003f86270 */
[----:B------:R-:W-:Y:S02]  /*c5e0*/  FSEL R7, R7, -INF , !P0 ;  /* 0xff80000007077808 */ /* 0x000fe40004000000 */
[----:B------:R-:W-:Y:S02]  /*c5f0*/  FMNMX.FTZ R4, R9, R4, !PT ;  /* 0x0000000409047209 */ /* 0x000fe40007810000 */
[----:B------:R-:W-:Y:S02]  /*c600*/  FSEL R192, R13, -INF , !P1 ;  /* 0xff8000000dc07808 */ /* 0x000fe40004800000 */
[----:B------:R-:W-:Y:S02]  /*c610*/  ISETP.GE.AND P1, PT, R165, R242, PT ;  /* 0x000000f2a500720c */ /* 0x000fe40003f26270 */
[----:B------:R-:W-:Y:S02]  /*c620*/  IADD3 R13, R29, 0x28, RZ ;  /* 0x000000281d0d7810 */ /* 0x000fe40007ffe0ff */
[-C--:B------:R-:W-:Y:S02]  /*c630*/  ISETP.GE.OR P4, PT, R31, R238.reuse, !P4 ;  /* 0x000000ee1f00720c */ /* 0x080fe40006786670 */
[----:B------:R-:W-:Y:S02]  /*c640*/  FMNMX.FTZ R31, R16, R35, !PT ;  /* 0x00000023101f7209 */ /* 0x000fe40007810000 */
[----:B------:R-:W-:Y:S02]  /*c650*/  ISETP.GE.OR P1, PT, R165, R238, !P1 ;  /* 0x000000eea500720c */ /* 0x000fe40004f26670 */
[----:B------:R-:W-:Y:S02]  /*c660*/  FMNMX.FTZ R31, R12, R31, !PT ;  /* 0x0000001f0c1f7209 */ /* 0x000fe40007810000 */
[----:B------:R-:W-:Y:S02]  /*c670*/  ISETP.GE.AND P0, PT, R13, R244, PT ;  /* 0x000000f40d00720c */ /* 0x000fe40003f06270 */
[----:B------:R-:W-:Y:S02]  /*c680*/  FMNMX.FTZ R4, R7, R4, !PT ;  /* 0x0000000407047209 */ /* 0x000fe40007810000 */
[----:B------:R-:W-:Y:S02]  /*c690*/  FSEL R190, R190, -INF , !P6 ;  /* 0xff800000bebe7808 */ /* 0x000fe40007000000 */
[----:B------:R-:W-:Y:S02]  /*c6a0*/  ISETP.GE.AND P6, PT, R33, R242, PT ;  /* 0x000000f22100720c */ /* 0x000fe40003fc6270 */
[----:B------:R-:W-:Y:S02]  /*c6b0*/  FSEL R191, R191, -INF , !P2 ;  /* 0xff800000bfbf7808 */ /* 0x000fe40005000000 */
[----:B------:R-:W-:Y:S02]  /*c6c0*/  ISETP.GE.OR P0, PT, R13, R243, !P0 ;  /* 0x000000f30d00720c */ /* 0x000fe40004706670 */
[----:B------:R-:W-:Y:S02]  /*c6d0*/  FSEL R235, R10, -INF , !P1 ;  /* 0xff8000000aeb7808 */ /* 0x000fe40004800000 */
[----:B------:R-:W-:Y:S02]  /*c6e0*/  ISETP.GE.OR P6, PT, R33, R238, !P6 ;  /* 0x000000ee2100720c */ /* 0x000fe400077c6670 */
[----:B------:R-:W-:Y:S02]  /*c6f0*/  IADD3 R33, R29, 0x29, RZ ;  /* 0x000000291d217810 */ /* 0x000fe40007ffe0ff */
[----:B------:R-:W-:Y:S02]  /*c700*/  FMNMX.FTZ R31, R186, R31, !PT ;  /* 0x0000001fba1f7209 */ /* 0x000fe40007810000 */
[----:B------:R-:W-:Y:S02]  /*c710*/  FMNMX.FTZ R4, R191, R4, !PT ;  /* 0x00000004bf047209 */ /* 0x000fe40007810000 */
[----:B------:R-:W-:Y:S02]  /*c720*/  FSEL R198, R198, -INF , !P0 ;  /* 0xff800000c6c67808 */ /* 0x000fe40004000000 */
[----:B------:R-:W-:Y:S02]  /*c730*/  ISETP.GE.AND P0, PT, R33, R244, PT ;  /* 0x000000f42100720c */ /* 0x000fe40003f06270 */
[----:B------:R-:W-:Y:S02]  /*c740*/  FSEL R193, R193, -INF , !P6 ;  /* 0xff800000c1c17808 */ /* 0x000fe40007000000 */
[----:B------:R-:W-:Y:S02]  /*c750*/  FMNMX.FTZ R31, R194, R31, !PT ;  /* 0x0000001fc21f7209 */ /* 0x000fe40007810000 */
[----:B------:R-:W-:Y:S02]  /*c760*/  FMNMX.FTZ R4, R235, R4, !PT ;  /* 0x00000004eb047209 */ /* 0x000fe40007810000 */
[----:B------:R-:W-:Y:S02]  /*c770*/  ISETP.GE.OR P0, PT, R33, R243, !P0 ;  /* 0x000000f32100720c */ /* 0x000fe40004706670 */
[----:B------:R-:W-:Y:S02]  /*c780*/  ISETP.GE.AND P2, PT, R3, R242, PT ;  /* 0x000000f20300720c */ /* 0x000fe40003f46270 */
[----:B------:R-:W-:Y:S02]  /*c790*/  FMNMX.FTZ R31, R192, R31, !PT ;  /* 0x0000001fc01f7209 */ /* 0x000fe40007810000 */
[----:B------:R-:W-:Y:S02]  /*c7a0*/  FSEL R203, R203, -INF , !P5 ;  /* 0xff800000cbcb7808 */ /* 0x000fe40006800000 */
[----:B------:R-:W-:Y:S02]  /*c7b0*/  FMNMX.FTZ R4, R193, R4, !PT ;  /* 0x00000004c1047209 */ /* 0x000fe40007810000 */
[----:B------:R-:W-:Y:S02]  /*c7c0*/  ISETP.GE.AND P1, PT, R13, R242, PT ;  /* 0x000000f20d00720c */ /* 0x000fe40003f26270 */
[----:B------:R-:W-:Y:S02]  /*c7d0*/  FSEL R201, R201, -INF , !P4 ;  /* 0xff800000c9c97808 */ /* 0x000fe40006000000 */
[----:B------:R-:W-:Y:S02]  /*c7e0*/  FMNMX.FTZ R4, R203, R4, !PT ;  /* 0x00000004cb047209 */ /* 0x000fe40007810000 */
[----:B------:R-:W-:Y:S02]  /*c7f0*/  ISETP.GE.OR P2, PT, R3, R238, !P2 ;  /* 0x000000ee0300720c */ /* 0x000fe40005746670 */
[----:B------:R-:W-:Y:S02]  /*c800*/  FSEL R196, R17, -INF , !P0 ;  /* 0xff80000011c47808 */ /* 0x000fe40004000000 */
[----:B------:R-:W-:Y:S02]  /*c810*/  IADD3 R17, R29, 0x30, RZ ;  /* 0x000000301d117810 */ /* 0x000fe40007ffe0ff */
[----:B------:R-:W-:Y:S02]  /*c820*/  FMNMX.FTZ R31, R190, R31, !PT ;  /* 0x0000001fbe1f7209 */ /* 0x000fe40007810000 */
[----:B------:R-:W-:Y:S02]  /*c830*/  ISETP.GE.AND P0, PT, R33, R242, PT ;  /* 0x000000f22100720c */ /* 0x000fe40003f06270 */
[----:B------:R-:W-:Y:S02]  /*c840*/  ISETP.GE.OR P1, PT, R13, R238, !P1 ;  /* 0x000000ee0d00720c */ /* 0x000fe40004f26670 */
[----:B------:R-:W-:Y:S02]  /*c850*/  FMNMX.FTZ R6, R201, R4, !PT ;  /* 0x00000004c9067209 */ /* 0x000fe40007810000 */
[----:B------:R-:W-:Y:S02]  /*c860*/  ISETP.GE.AND P6, PT, R17, R244, PT ;  /* 0x000000f41100720c */ /* 0x000fe40003fc6270 */
[----:B------:R-:W-:Y:S02]  /*c870*/  FMNMX.FTZ R31, R202, R31, !PT ;  /* 0x0000001fca1f7209 */ /* 0x000fe40007810000 */
[----:B------:R-:W-:Y:S02]  /*c880*/  FSEL R199, R199, -INF , !P2 ;  /* 0xff800000c7c77808 */ /* 0x000fe40005000000 */
[----:B------:R-:W-:Y:S02]  /*c890*/  IADD3 R13, R29, 0x31, RZ ;  /* 0x000000311d0d7810 */ /* 0x000fe40007ffe0ff */
[----:B------:R-:W-:Y:S02]  /*c8a0*/  ISETP.GE.OR P0, PT, R33, R238, !P0 ;  /* 0x000000ee2100720c */ /* 0x000fe40004706670 */
[----:B------:R-:W-:Y:S02]  /*c8b0*/  ISETP.GE.OR P6, PT, R17, R243, !P6 ;  /* 0x000000f31100720c */ /* 0x000fe400077c6670 */
[----:B------:R-:W-:Y:S02]  /*c8c0*/  FSEL R197, R197, -INF , !P1 ;  /* 0xff800000c5c57808 */ /* 0x000fe40004800000 */
[----:B------:R-:W-:Y:S02]  /*c8d0*/  FMNMX.FTZ R31, R200, R31, !PT ;  /* 0x0000001fc81f7209 */ /* 0x000fe40007810000 */
[----:B------:R-:W-:Y:S02]  /*c8e0*/  ISETP.GE.AND P2, PT, R17, R242, PT ;  /* 0x000000f21100720c */ /* 0x000fe40003f46270 */
[----:B------:R-:W-:Y:S02]  /*c8f0*/  FMNMX.FTZ R6, R199, R6, !PT ;  /* 0x00000006c7067209 */ /* 0x000fe40007810000 */
[----:B------:R-:W-:Y:S02]  /*c900*/  ISETP.GE.AND P1, PT, R13, R242, PT ;  /* 0x000000f20d00720c */ /* 0x000fe40003f26270 */
[----:B------:R-:W-:Y:S02]  /*c910*/  IADD3 R3, R29, 0x38, RZ ;  /* 0x000000381d037810 */ /* 0x000fe40007ffe0ff */
[----:B------:R-:W-:Y:S02]  /*c920*/  FSEL R188, R18, -INF , !P6 ;  /* 0xff80000012bc7808 */ /* 0x000fe40007000000 */
[----:B------:R-:W-:Y:S02]  /*c930*/  ISETP.GE.AND P6, PT, R13, R244, PT ;  /* 0x000000f40d00720c */ /* 0x000fe40003fc6270 */
[----:B------:R-:W-:Y:S02]  /*c940*/  ISETP.GE.OR P2, PT, R17, R238, !P2 ;  /* 0x000000ee1100720c */ /* 0x000fe40005746670 */
[----:B------:R-:W-:Y:S02]  /*c950*/  FSEL R195, R195, -INF , !P0 ;  /* 0xff800000c3c37808 */ /* 0x000fe40004000000 */
[----:B------:R-:W-:Y:S02]  /*c960*/  FMNMX.FTZ R31, R198, R31, !PT ;  /* 0x0000001fc61f7209 */ /* 0x000fe40007810000 */
[----:B------:R-:W-:Y:S02]  /*c970*/  FMNMX.FTZ R6, R197, R6, !PT ;  /* 0x00000006c5067209 */ /* 0x000fe40007810000 */
[----:B------:R-:W-:Y:S02]  /*c980*/  IADD3 R29, R29, 0x39, RZ ;  /* 0x000000391d1d7810 */ /* 0x000fe40007ffe0ff */
[C---:B------:R-:W-:Y:S02]  /*c990*/  ISETP.GE.OR P6, PT, R13.reuse, R243, !P6 ;  /* 0x000000f30d00720c */ /* 0x040fe400077c6670 */
[----:B------:R-:W-:Y:S02]  /*c9a0*/  ISETP.GE.OR P1, PT, R13, R238, !P1 ;  /* 0x000000ee0d00720c */ /* 0x000fe40004f26670 */
[----:B------:R-:W-:Y:S02]  /*c9b0*/  FSEL R177, R21, -INF , !P2 ;  /* 0xff80000015b17808 */ /* 0x000fe40005000000 */
[----:B------:R-:W-:Y:S02]  /*c9c0*/  ISETP.GE.AND P0, PT, R3, R242, PT ;  /* 0x000000f20300720c */ /* 0x000fe40003f06270 */
[----:B------:R-:W-:Y:S02]  /*c9d0*/  FMNMX.FTZ R6, R195, R6, !PT ;  /* 0x00000006c3067209 */ /* 0x000fe40007810000 */
[-C--:B------:R-:W-:Y:S02]  /*c9e0*/  ISETP.GE.AND P5, PT, R3, R244.reuse, PT ;  /* 0x000000f40300720c */ /* 0x080fe40003fa6270 */
[----:B------:R-:W-:Y:S02]  /*c9f0*/  FMNMX.FTZ R31, R196, R31, !PT ;  /* 0x0000001fc41f7209 */ /* 0x000fe40007810000 */
[----:B------:R-:W-:Y:S02]  /*ca00*/  FSEL R178, R26, -INF , !P6 ;  /* 0xff8000001ab27808 */ /* 0x000fe40007000000 */
[----:B------:R-:W-:Y:S02]  /*ca10*/  ISETP.GE.AND P6, PT, R29, R244, PT ;  /* 0x000000f41d00720c */ /* 0x000fe40003fc6270 */
[C---:B------:R-:W-:Y:S02]  /*ca20*/  ISETP.GE.OR P5, PT, R3.reuse, R243, !P5 ;  /* 0x000000f30300720c */ /* 0x040fe40006fa6670 */
[----:B------:R-:W-:Y:S02]  /*ca30*/  FMNMX.FTZ R31, R188, R31, !PT ;  /* 0x0000001fbc1f7209 */ /* 0x000fe40007810000 */
[----:B------:R-:W-:Y:S02]  /*ca40*/  ISETP.GE.OR P2, PT, R3, R238, !P0 ;  /* 0x000000ee0300720c */ /* 0x000fe40004746670 */
[----:B------:R-:W-:Y:S02]  /*ca50*/  ISETP.GE.AND P0, PT, R29, R242, PT ;  /* 0x000000f21d00720c */ /* 0x000fe40003f06270 */
[----:B------:R-:W-:Y:S02]  /*ca60*/  FSEL R175, R19, -INF , !P1 ;  /* 0xff80000013af7808 */ /* 0x000fe40004800000 */
[----:B------:R-:W-:Y:S02]  /*ca70*/  FMNMX.FTZ R8, R177, R6, !PT ;  /* 0x00000006b1087209 */ /* 0x000fe40007810000 */
[----:B------:R-:W-:Y:S02]  /*ca80*/  ISETP.GE.OR P6, PT, R29, R243, !P6 ;  /* 0x000000f31d00720c */ /* 0x000fe400077c6670 */
[----:B------:R-:W-:Y:S02]  /*ca90*/  FSEL R176, R27, -INF , !P5 ;  /* 0xff8000001bb07808 */ /* 0x000fe40006800000 */
[----:B------:R-:W-:Y:S02]  /*caa0*/  FMNMX.FTZ R31, R178, R31, !PT ;  /* 0x0000001fb21f7209 */ /* 0x000fe40007810000 */
[----:B------:R-:W-:Y:S02]  /*cab0*/  ISETP.GE.OR P0, PT, R29, R238, !P0 ;  /* 0x000000ee1d00720c */ /* 0x000fe40004706670 */
[----:B------:R-:W-:Y:S02]  /*cac0*/  FSEL R173, R23, -INF , !P2 ;  /* 0xff80000017ad7808 */ /* 0x000fe40005000000 */
[----:B------:R-:W-:Y:S02]  /*cad0*/  FMNMX.FTZ R8, R175, R8, !PT ;  /* 0x00000008af087209 */ /* 0x000fe40007810000 */
[----:B------:R-:W-:Y:S02]  /*cae0*/  FSEL R174, R25, -INF , !P6 ;  /* 0xff80000019ae7808 */ /* 0x000fe40007000000 */
[----:B------:R-:W-:Y:S02]  /*caf0*/  FMNMX.FTZ R31, R176, R31, !PT ;  /* 0x0000001fb01f7209 */ /* 0x000fe40007810000 */
[----:B------:R-:W-:Y:S02]  /*cb00*/  FSEL R165, R22, -INF , !P0 ;  /* 0xff80000016a57808 */ /* 0x000fe40004000000 */
[----:B------:R-:W-:Y:S01]  /*cb10*/  FMNMX.FTZ R8, R173, R8, !PT ;  /* 0x00000008ad087209 */ /* 0x000fe20007810000 */
[----:B------:R-:W-:Y:S01]  /*cb20*/  LDSM.16.MT88.4 R20, [R222+0x10000] ;  /* 0x01000000de14783b */ /* 0x000fe20000004200 */
[----:B------:R-:W-:Y:S02]  /*cb30*/  FMNMX.FTZ R4, R174, R31, !PT ;  /* 0x0000001fae047209 */ /* 0x000fe40007810000 */
[----:B------:R-:W-:Y:S05]  /*cb40*/  FMNMX.FTZ R6, R165, R8, !PT ;  /* 0x00000008a5067209 */ /* 0x000fea0007810000 */
[----:B------:R-:W-:Y:S08]  /*cb50*/  SHFL.BFLY PT, R3, R6, 0x2, 0x1f ;  /* 0x0c401f0006037f89 */ /* 0x000ff000000e0000 */
[----:B------:R-:W1:Y:S08]  /*cb60*/  SHFL.BFLY PT, R17, R4, 0x2, 0x1f ;  /* 0x0c401f0004117f89 */ /* 0x000e7000000e0000 */
[----:B------:R-:W-:Y:S01]  /*cb70*/  LDSM.16.MT88.4 R28, [R221+0x10000] ;  /* 0x01000000dd1c783b */ /* 0x000fe20000004200 */
[----:B-1----:R-:W-:Y:S02]  /*cb80*/  FMNMX.FTZ R17, R4, R17, !PT ;  /* 0x0000001104117209 */ /* 0x002fe40007810000 */
[----:B------:R-:W-:Y:S05]  /*cb90*/  FMNMX.FTZ R4, R6, R3, !PT ;  /* 0x0000000306047209 */ /* 0x000fea0007810000 */
[----:B------:R-:W1:Y:S08]  /*cba0*/  SHFL.BFLY PT, R164, R17, 0x1, 0x1f ;  /* 0x0c201f0011a47f89 */ /* 0x000e7000000e0000 */
        /* <DEDUP_REMOVED lines=9> */
[--C-:B------:R-:W-:Y:S01]  /*cc40*/  FFMA.FTZ R184, R12, c[0x0][0x23c], -R179.reuse ;  /* 0x00008f000cb87a23 */ /* 0x100fe200000108b3 */
[----:B------:R-:W-:Y:S01]  /*cc50*/  FSEL R172, R172, RZ, P0 ;  /* 0x000000ffacac7208 */ /* 0x000fe20000000000 */
[----:B------:R-:W1:Y:S01]  /*cc60*/  LDSM.16.MT88.4 R12, [R224+0x10000] ;  /* 0x01000000e00c783b */ /* 0x000e620000004200 */
[--C-:B------:R-:W-:Y:S01]  /*cc70*/  FFMA.FTZ R166, R252, c[0x0][0x23c], -R179.reuse ;  /* 0x00008f00fca67a23 */ /* 0x100fe200000108b3 */
[----:B------:R-:W-:Y:S01]  /*cc80*/  MUFU.EX2 R167, R167 ;  /* 0x000000a700a77308 */ /* 0x000fe20000000800 */
[--C-:B------:R-:W-:Y:S02]  /*cc90*/  FFMA.FTZ R185, R16, c[0x0][0x23c], -R179.reuse ;  /* 0x00008f0010b97a23 */ /* 0x100fe400000108b3 */
[--C-:B------:R-:W-:Y:S01]  /*cca0*/  FFMA.FTZ R183, R5, c[0x0][0x23c], -R172.reuse ;  /* 0x00008f0005b77a23 */ /* 0x100fe200000108ac */
[----:B------:R-:W-:Y:S01]  /*ccb0*/  FSEL R5, R164, RZ, P1 ;  /* 0x000000ffa4057208 */ /* 0x000fe20000800000 */
[--C-:B------:R-:W-:Y:S02]  /*ccc0*/  FFMA.FTZ R182, R11, c[0x0][0x23c], -R172.reuse ;  /* 0x00008f000bb67a23 */ /* 0x100fe400000108ac */
[----:B------:R-:W-:Y:S02]  /*ccd0*/  FFMA.FTZ R181, R9, c[0x0][0x23c], -R172 ;  /* 0x00008f0009b57a23 */ /* 0x000fe400000108ac */
[----:B------:R-:W-:Y:S01]  /*cce0*/  FADD.FTZ R4, -R5, R2 ;  /* 0x0000000205047221 */ /* 0x000fe20000010100 */
[----:B------:R-:W-:Y:S01]  /*ccf0*/  FSEL R5, R3, RZ, P0 ;  /* 0x000000ff03057208 */ /* 0x000fe20000000000 */
[----:B------:R-:W-:Y:S01]  /*cd00*/  FFMA.FTZ R180, R7, c[0x0][0x23c], -R172 ;  /* 0x00008f0007b47a23 */ /* 0x000fe200000108ac */
[----:B------:R-:W2:Y:S01]  /*cd10*/  MUFU.EX2 R166, R166 ;  /* 0x000000a600a67308 */ /* 0x000ea20000000800 */
[----:B------:R-:W-:Y:S01]  /*cd20*/  FMUL.FTZ R2, R4, c[0x0][0x23c] ;  /* 0x00008f0004027a20 */ /* 0x000fe20000410000 */
[----:B------:R-:W-:Y:S01]  /*cd30*/  ISETP.GT.AND P0, PT, R237, R232, PT ;  /* 0x000000e8ed00720c */ /* 0x000fe20003f04270 */
[----:B------:R-:W-:Y:S02]  /*cd40*/  FADD.FTZ R5, -R5, R0 ;  /* 0x0000000005057221 */ /* 0x000fe40000010100 */
        /* <DEDUP_REMOVED lines=435> */
.L_x_7490:
        /* <DEDUP_REMOVED lines=332> */
.L_x_7496:
[----:B--234-:R-:W-:Y:S05]  /*fd40*/  BSYNC B0 ;  /* 0x0000000000007941 */ /* 0x01cfea0003800000 */
.L_x_7495:
        /* <DEDUP_REMOVED lines=58> */
.L_x_7497:
        /* <DEDUP_REMOVED lines=9> */
.L_x_8821:


//--------------------- .text._ZN5flash24flash_fwd_splitkv_kernelI23Flash_fwd_kernel_traitsILi256ELi64ELi64ELi4ELb0ELb0EN7cutlass6half_tE19Flash_kernel_traitsILi256ELi64ELi64ELi4ES3_EELb0ELb1ELb1ELb0ELb0ELb0ELb1ELb0EEEvNS_16Flash_fwd_paramsE --------------------------
	.section	.text._ZN5flash24flash_fwd_splitkv_kernelI23Flash_fwd_kernel_traitsILi256ELi64ELi64ELi4ELb0ELb0EN7cutlass6half_tE19Flash_kernel_traitsILi256ELi64ELi64ELi4ES3_EELb0ELb1ELb1ELb0ELb0ELb0ELb1ELb0EEEvNS_16Flash_fwd_paramsE,"ax",@progbits
	.sectioninfo	@"SHI_REGISTERS=255"
	.align	128
        .global         _ZN5flash24flash_fwd_splitkv_kernelI23Flash_fwd_kernel_traitsILi256ELi64ELi64ELi4ELb0ELb0EN7cutlass6half_tE19Flash_kernel_traitsILi256ELi64ELi64ELi4ES3_EELb0ELb1ELb1ELb0ELb0ELb0ELb1ELb0EEEvNS_16Flash_fwd_paramsE
        .type           _ZN5flash24flash_fwd_splitkv_kernelI23Flash_fwd_kernel_traitsILi256ELi64ELi64ELi4ELb0ELb0EN7cutlass6half_tE19Flash_kernel_traitsILi256ELi64ELi64ELi4ES3_EELb0ELb1ELb1ELb0ELb0ELb0ELb1ELb0EEEvNS_16Flash_fwd_paramsE,@function
        .size           _ZN5flash24flash_fwd_splitkv_kernelI23Flash_fwd_kernel_traitsILi256ELi64ELi64ELi4ELb0ELb0EN7cutlass6half_tE19Flash_kernel_traitsILi256ELi64ELi64ELi4ES3_EELb0ELb1ELb1ELb0ELb0ELb0ELb1ELb0EEEvNS_16Flash_fwd_paramsE,(.L_x_8822 - _ZN5flash24flash_fwd_splitkv_kernelI23Flash_fwd_kernel_traitsILi256ELi64ELi64ELi4ELb0ELb0EN7cutlass6half_tE19Flash_kernel_traitsILi256ELi64ELi64ELi4ES3_EELb0ELb1ELb1ELb0ELb0ELb0ELb1ELb0EEEvNS_16Flash_fwd_paramsE)
        .other          _ZN5flash24flash_fwd_splitkv_kernelI23Flash_fwd_kernel_traitsILi256ELi64ELi64ELi4ELb0ELb0EN7cutlass6half_tE19Flash_kernel_traitsILi256ELi64ELi64ELi4ES3_EELb0ELb1ELb1ELb0ELb0ELb0ELb1ELb0EEEvNS_16Flash_fwd_paramsE,@"STO_CUDA_ENTRY STV_DEFAULT"
_ZN5flash24flash_fwd_splitkv_kernelI23Flash_fwd_kernel_traitsILi256ELi64ELi64ELi4ELb0ELb0EN7cutlass6half_tE19Flash_kernel_traitsILi256ELi64ELi64ELi4ES3_EELb0ELb1ELb1ELb0ELb0ELb0ELb1ELb0EEEvNS_16Flash_fwd_paramsE:
.text._ZN5flash24flash_fwd_splitkv_kernelI23Flash_fwd_kernel_traitsILi256ELi64ELi64ELi4ELb0ELb0EN7cutlass6half_tE19Flash_kernel_traitsILi256ELi64ELi64ELi4ES3_EELb0ELb1ELb1ELb0ELb0ELb0ELb1ELb0EEEvNS_16Flash_fwd_paramsE:
        /* <DEDUP_REMOVED lines=77> */
.L_x_7498:
[----:B------:R-:W-:Y:S02]  /*04d0*/  ULDC UR6, c[0x0][0x218] ;  /* 0x0000860000067ab9 */ /* 0x000fe40000000800 */
.L_x_7499:
        /* <DEDUP_REMOVED lines=120> */
.L_x_7502:
[----:B------:R-:W-:Y:S05]  /*0c60*/  BSYNC B0 ;  /* 0x0000000000007941 */ /* 0x000fea0003800000 */
.L_x_7501:
        /* <DEDUP_REMOVED lines=12> */
.L_x_7504:
[----:B------:R-:W-:Y:S05]  /*0d30*/  BSYNC B0 ;  /* 0x0000000000007941 */ /* 0x000fea0003800000 */
.L_x_7503:
        /* <DEDUP_REMOVED lines=12> */
.L_x_7506:
[----:B------:R-:W-:Y:S05]  /*0e00*/  BSYNC B0 ;  /* 0x0000000000007941 */ /* 0x000fea0003800000 */
.L_x_7505:
        /* <DEDUP_REMOVED lines=12> */
.L_x_7508:
[----:B------:R-:W-:Y:S05]  /*0ed0*/  BSYNC B0 ;  /* 0x0000000000007941 */ /* 0x000fea0003800000 */
.L_x_7507:
        /* <DEDUP_REMOVED lines=12> */
.L_x_7510:
[----:B------:R-:W-:Y:S05]  /*0fa0*/  BSYNC B0 ;  /* 0x0000000000007941 */ /* 0x000fea0003800000 */
.L_x_7509:
        /* <DEDUP_REMOVED lines=12> */
.L_x_7512:
[----:B------:R-:W-:Y:S05]  /*1070*/  BSYNC B0 ;  /* 0x0000000000007941 */ /* 0x000fea0003800000 */
.L_x_7511:
        /* <DEDUP_REMOVED lines=12> */
.L_x_7514:
[----:B------:R-:W-:Y:S05]  /*1140*/  BSYNC B0 ;  /* 0x0000000000007941 */ /* 0x000fea0003800000 */
.L_x_7513:
        /* <DEDUP_REMOVED lines=12> */
.L_x_7516:
[----:B------:R-:W-:Y:S05]  /*1210*/  BSYNC B0 ;  /* 0x0000000000007941 */ /* 0x000fea0003800000 */
.L_x_7515:
        /* <DEDUP_REMOVED lines=32> */
.L_x_7500:
        /* <DEDUP_REMOVED lines=47> */
[----:B------:R-:W-:Y:S02]  /*1710*/  ULDC UR11, c[0x0][0x2d0] ;  /* 0x0000b400000b7ab9 */ /* 0x000fe40000000800 */
        /* <DEDUP_REMOVED lines=70> */
.L_x_7517:
        /* <DEDUP_REMOVED lines=20> */
.L_x_7519:
[----:B------:R-:W-:Y:S01]  /*1cc0*/  IABS R3, c[0x0][0x1c8] ;  /* 0x0000720000037a13 */ /* 0x000fe20000000000 */
[----:B------:R-:W-:Y:S01]  /*1cd0*/  IMAD.U32 R0, RZ, RZ, UR16 ;  /* 0x00000010ff007e24 */ /* 0x000fe2000f8e00ff */
[----:B------:R-:W-:Y:S02]  /*1ce0*/  ULDC UR4, c[0x0][0x1c8] ;  /* 0x0000720000047ab9 */ /* 0x000fe40000000800 */
[----:B------:R-:W1:Y:S01]  /*1cf0*/  I2F.RP R6, R3 ;  /* 0x0000000300067306 */ /* 0x000e620000209400 */
[----:B------:R-:W-:Y:S01]  /*1d00*/  ULOP3.LUT UR4, UR16, UR4, URZ, 0x3c, !UPT ;  /* 0x0000000410047292 */ /* 0x000fe2000f8e3c3f */
[----:B------:R-:W-:Y:S01]  /*1d10*/  IABS R0, R0 ;  /* 0x0000000000007213 */ /* 0x000fe20000000000 */
[----:B------:R-:W-:Y:S02]  /*1d20*/  ULEA UR11, UR6, 0xffffffc0, 0x6 ;  /* 0xffffffc0060b7891 */ /* 0x000fe4000f8e303f */
[----:B------:R-:W-:Y:S02]  /*1d30*/  @UP0 UIADD3 UR24, UR23, UR24, URZ ;  /* 0x0000001817180290 */ /* 0x000fe4000fffe03f */
[----:B------:R-:W-:Y:S01]  /*1d40*/  ISETP.LE.AND P2, PT, RZ, UR4, PT ;  /* 0x00000004ff007c0c */ /* 0x000fe2000bf43270 */
[----:B------:R-:W-:-:S02]  /*1d50*/  USHF.R.S32.HI UR10, URZ, 0x1f, UR11 ;  /* 0x0000001f3f0a7899 */ /* 0x000fc4000801140b */
[----:B------:R-:W-:Y:S02]  /*1d60*/  ULDC.64 UR4, c[0x0][0x198] ;  /* 0x0000660000047ab9 */ /* 0x000fe40000000a00 */
[----:B------:R-:W-:Y:S02]  /*1d70*/  UIMAD UR25, UR10, UR4, URZ ;  /* 0x000000040a1972a4 */ /* 0x000fe4000f8e023f */
[----:B------:R-:W-:Y:S01]  /*1d80*/  UIMAD.WIDE.U32 UR26, UR11, UR4, UR26 ;  /* 0x000000040b1a72a5 */ /* 0x000fe2000f8e001a */
[----:B-1----:R-:W1:Y:S01]  /*1d90*/  MUFU.RCP R4, R6 ;  /* 0x0000000600047308 */ /* 0x002e620000001000 */
[----:B------:R-:W-:-:S04]  /*1da0*/  UIMAD UR4, UR11, UR5, UR25 ;  /* 0x000000050b0472a4 */ /* 0x000fc8000f8e0219 */
        /* <DEDUP_REMOVED lines=44> */
.L_x_7518:
[----:B------:R-:W-:Y:S01]  /*2070*/  SHF.R.S32.HI R89, RZ, 0x1f, R8 ;  /* 0x0000001fff597819 */ /* 0x000fe20000011408 */
[----:B------:R-:W-:Y:S01]  /*2080*/  UISETP.NE.AND UP0, UPT, UR17, -0x1, UPT ;  /* 0xffffffff1100788c */ /* 0x000fe2000bf05270 */
[----:B------:R-:W1:Y:S01]  /*2090*/  S2R R19, SR_CTAID.X ;  /* 0x0000000000137919 */ /* 0x000e620000002500 */
[----:B------:R-:W-:Y:S01]  /*20a0*/  ULDC.64 UR4, c[0x0][0x190] ;  /* 0x0000640000047ab9 */ /* 0x000fe20000000a00 */
[-C--:B------:R-:W-:Y:S01]  /*20b0*/  LEA.HI R3, R89, R8.reuse, RZ, 0x4 ;  /* 0x0000000859037211 */ /* 0x080fe200078f20ff */
[----:B------:R-:W-:Y:S01]  /*20c0*/  IMAD R7, R7, c[0x0][0x1b8], RZ ;  /* 0x00006e0007077a24 */ /* 0x000fe200078e02ff */
[----:B------:R-:W-:Y:S01]  /*20d0*/  LEA.HI R9, R89, R8, RZ, 0x3 ;  /* 0x0000000859097211 */ /* 0x000fe200078f18ff */
[----:B------:R-:W-:Y:S01]  /*20e0*/  USHF.R.S32.HI UR27, URZ, 0x1f, UR16 ;  /* 0x0000001f3f1b7899 */ /* 0x000fe20008011410 */
[----:B------:R-:W-:Y:S01]  /*20f0*/  SHF.R.S32.HI R0, RZ, 0x4, R3 ;  /* 0x00000004ff007819 */ /* 0x000fe20000011403 */
[----:B------:R-:W-:Y:S01]  /*2100*/  IMAD R6, R12, c[0x0][0x1bc], R7 ;  /* 0x00006f000c067a24 */ /* 0x000fe200078e0207 */
        /* <DEDUP_REMOVED lines=27> */
[----:B------:R-:W-:Y:S01]  /*22c0*/  LOP3.LUT R11, R3, 0xfffffff8, RZ, 0xc0, !PT ;  /* 0xfffffff8030b7812 */ /* 0x000fe200078ec0ff */
[----:B------:R-:W-:Y:S01]  /*22d0*/  UIADD3 UR17, -UR12, UR14, URZ ;  /* 0x0000000e0c117290 */ /* 0x000fe2000fffe13f */
[C---:B------:R-:W-:Y:S01]  /*22e0*/  IADD3 R10, P0, R233.reuse, UR26, RZ ;  /* 0x0000001ae90a7c10 */ /* 0x040fe2000ff1e0ff */
[----:B------:R-:W-:Y:S01]  /*22f0*/  ULDC.64 UR4, c[0x0][0x1a8] ;  /* 0x00006a0000047ab9 */ /* 0x000fe20000000a00 */
[C---:B------:R-:W-:Y:S01]  /*2300*/  IADD3 R20, P1, R233.reuse, R20, RZ ;  /* 0x00000014e9147210 */ /* 0x040fe20007f3e0ff */
[----:B------:R-:W-:Y:S01]  /*2310*/  IMAD.IADD R0, R0, 0x1, -R11 ;  /* 0x0000000100007824 */ /* 0x000fe200078e0a0b */
[C---:B------:R-:W-:Y:S01]  /*2320*/  IADD3.X R11, R4.reuse, UR24, RZ, P0, !PT ;  /* 0x00000018040b7c10 */ /* 0x040fe200087fe4ff */
[----:B------:R-:W-:Y:S01]  /*2330*/  UIMAD UR4, UR27, UR4, URZ ;  /* 0x000000041b0472a4 */ /* 0x000fe2000f8e023f */
[----:B------:R-:W-:Y:S01]  /*2340*/  IADD3 R14, P0, R233, UR28, RZ ;  /* 0x0000001ce90e7c10 */ /* 0x000fe2000ff1e0ff */
[----:B------:R-:W-:Y:S01]  /*2350*/  IMAD.X R21, R4, 0x1, R5, P1 ;  /* 0x0000000104157824 */ /* 0x000fe200008e0605 */
[----:B------:R-:W-:Y:S01]  /*2360*/  LOP3.LUT R9, R232, 0x38, R233, 0xf8, !PT ;  /* 0x00000038e8097812 */ /* 0x000fe200078ef8e9 */
[----:B------:R-:W-:Y:S01]  /*2370*/  IMAD.SHL.U32 R5, R229, 0x8, RZ ;  /* 0x00000008e5057824 */ /* 0x000fe200078e00ff */
[C---:B------:R-:W-:Y:S01]  /*2380*/  R2P PR, R0.reuse, 0x6 ;  /* 0x0000000600007804 */ /* 0x040fe20000000000 */
[----:B------:R-:W-:Y:S01]  /*2390*/  IMAD.SHL.U32 R0, R0, 0x40, RZ ;  /* 0x0000004000007824 */ /* 0x000fe200078e00ff */
[----:B------:R-:W-:Y:S01]  /*23a0*/  IADD3.X R15, R4, UR22, RZ, P0, !PT ;  /* 0x00000016040f7c10 */ /* 0x000fe200087fe4ff */
[C---:B------:R-:W-:Y:S01]  /*23b0*/  IMAD.WIDE.U32 R166, R16.reuse, c[0x0][0x198], R20 ;  /* 0x0000660010a67a25 */ /* 0x040fe200078e0014 */
[----:B------:R-:W-:Y:S01]  /*23c0*/  SHF.R.U32.HI R232, RZ, 0x3, R232 ;  /* 0x00000003ffe87819 */ /* 0x000fe200000116e8 */
[----:B------:R-:W-:Y:S01]  /*23d0*/  UIMAD UR4, UR16, UR5, UR4 ;  /* 0x00000005100472a4 */ /* 0x000fe2000f8e0204 */
[----:B------:R-:W-:Y:S01]  /*23e0*/  IADD3 R168, P0, R16, UR11, RZ ;  /* 0x0000000b10a87c10 */ /* 0x000fe2000ff1e0ff */
[----:B------:R-:W-:Y:S01]  /*23f0*/  IMAD.IADD R165, R167, 0x1, R165 ;  /* 0x00000001a7a57824 */ /* 0x000fe200078e02a5 */
[----:B------:R-:W-:Y:S01]  /*2400*/  LOP3.LUT R0, R0, 0x1c0, RZ, 0xc0, !PT ;  /* 0x000001c000007812 */ /* 0x000fe200078ec0ff */
[----:B------:R-:W-:Y:S01]  /*2410*/  IMAD.WIDE.U32 R12, R12, c[0x0][0x1b8], R10 ;  /* 0x00006e000c0c7a25 */ /* 0x000fe200078e000a */
[----:B------:R-:W-:-:S02]  /*2420*/  LOP3.LUT R232, R9, R232, RZ, 0x3c, !PT ;  /* 0x000000e809e87212 */ /* 0x000fc400078e3cff */
[----:B------:R-:W-:Y:S01]  /*2430*/  IADD3.X R167, R17, UR10, RZ, P0, !PT ;  /* 0x0000000a11a77c10 */ /* 0x000fe200087fe4ff */
[----:B------:R-:W-:Y:S01]  /*2440*/  IMAD.U32 R10, RZ, RZ, UR16 ;  /* 0x00000010ff0a7e24 */ /* 0x000fe2000f8e00ff */
[-C--:B------:R-:W-:Y:S01]  /*2450*/  LEA.HI R9, R89, R8.reuse, RZ, 0x6 ;  /* 0x0000000859097211 */ /* 0x080fe200078f30ff */
[----:B------:R-:W-:Y:S01]  /*2460*/  IMAD.IADD R7, R13, 0x1, R6 ;  /* 0x000000010d077824 */ /* 0x000fe200078e0206 */
[----:B------:R-:W-:Y:S01]  /*2470*/  LOP3.LUT R5, R0, 0x8, R5, 0xf8, !PT ;  /* 0x0000000800057812 */ /* 0x000fe200078ef805 */
[----:B------:R-:W-:Y:S01]  /*2480*/  IMAD R167, R167, c[0x0][0x1a0], RZ ;  /* 0x00006800a7a77a24 */ /* 0x000fe200078e02ff */
[----:B------:R-:W-:Y:S01]  /*2490*/  ISETP.GE.AND P0, PT, R16, UR17, PT ;  /* 0x0000001110007c0c */ /* 0x000fe2000bf06270 */
[----:B------:R-:W-:Y:S01]  /*24a0*/  IMAD.SHL.U32 R3, R3, 0x40, RZ ;  /* 0x0000004003037824 */ /* 0x000fe200078e00ff */
[----:B------:R-:W-:Y:S01]  /*24b0*/  SHF.R.U32.HI R0, RZ, 0x3, R0 ;  /* 0x00000003ff007819 */ /* 0x000fe20000011600 */
[----:B------:R-:W-:Y:S01]  /*24c0*/  IMAD.SHL.U32 R9, R9, 0x8, RZ ;  /* 0x0000000809097824 */ /* 0x000fe200078e00ff */
[----:B------:R-:W-:Y:S01]  /*24d0*/  LEA.HI R89, R89, R8, RZ, 0x5 ;  /* 0x0000000859597211 */ /* 0x000fe200078f28ff */
[----:B------:R-:W-:Y:S01]  /*24e0*/  IMAD.MOV.U32 R6, RZ, RZ, R12 ;  /* 0x000000ffff067224 */ /* 0x000fe200078e000c */
[----:B------:R-:W-:Y:S01]  /*24f0*/  LOP3.LUT R0, R5, R0, RZ, 0x3c, !PT ;  /* 0x0000000005007212 */ /* 0x000fe200078e3cff */
        /* <DEDUP_REMOVED lines=11> */
[----:B------:R-:W-:Y:S01]  /*25b0*/  IADD3 R171, R233, 0x80, RZ ;  /* 0x00000080e9ab7810 */ /* 0x000fe20007ffe0ff */
[----:B-1----:R-:W-:Y:S01]  /*25c0*/  IMAD.WIDE R18, R19, 0x40, R16 ;  /* 0x0000004013127825 */ /* 0x002fe200078e0210 */
[----:B------:R-:W-:-:S02]  /*25d0*/  IADD3 R170, R233, 0xc0, RZ ;  /* 0x000000c0e9aa7810 */ /* 0x000fc40007ffe0ff */
[----:B------:R-:W-:Y:S01]  /*25e0*/  SEL R7, R7, 0xfffffff0, !P1 ;  /* 0xfffffff007077807 */ /* 0x000fe20004800000 */
[----:B------:R-:W-:Y:S01]  /*25f0*/  IMAD.IADD R3, R8, 0x1, -R3 ;  /* 0x0000000108037824 */ /* 0x000fe200078e0a03 */
        /* <DEDUP_REMOVED lines=42> */
.L_x_7521:
[----:B------:R-:W-:Y:S05]  /*28a0*/  BSYNC B0 ;  /* 0x0000000000007941 */ /* 0x000fea0003800000 */
.L_x_7520:
        /* <DEDUP_REMOVED lines=45> */
.L_x_7523:
[----:B------:R-:W-:Y:S05]  /*2b80*/  BSYNC B0 ;  /* 0x0000000000007941 */ /* 0x000fea0003800000 */
.L_x_7522:
        /* <DEDUP_REMOVED lines=45> */
.L_x_7525:
[----:B------:R-:W-:Y:S05]  /*2e60*/  BSYNC B0 ;  /* 0x0000000000007941 */ /* 0x000fea0003800000 */
.L_x_7524:
        /* <DEDUP_REMOVED lines=44> */
.L_x_7527:
[----:B------:R-:W-:Y:S05]  /*3130*/  BSYNC B0 ;  /* 0x0000000000007941 */ /* 0x000fea0003800000 */
.L_x_7526:
        /* <DEDUP_REMOVED lines=39> */
.L_x_7529:
[----:B------:R-:W-:Y:S05]  /*33b0*/  BSYNC B0 ;  /* 0x0000000000007941 */ /* 0x000fea0003800000 */
.L_x_7528:
        /* <DEDUP_REMOVED lines=41> */
.L_x_7531:
[----:B------:R-:W-:Y:S05]  /*3650*/  BSYNC B0 ;  /* 0x0000000000007941 */ /* 0x000fea0003800000 */
.L_x_7530:
        /* <DEDUP_REMOVED lines=40> */
.L_x_7533:
[----:B------:R-:W-:Y:S05]  /*38e0*/  BSYNC B0 ;  /* 0x0000000000007941 */ /* 0x000fea0003800000 */
.L_x_7532:
        /* <DEDUP_REMOVED lines=15> */
[C---:B---3--:R-:W-:Y:S02]  /*39e0*/  @!P5 LEA R18, P4, R20.reuse, c[0x0][0x168], 0x1 ;  /* 0x00005a001412da11 */ /* 0x048fe400078808ff */
        /* <DEDUP_REMOVED lines=25> */
.L_x_7535:
[----:B------:R-:W-:Y:S05]  /*3b80*/  BSYNC B0 ;  /* 0x0000000000007941 */ /* 0x000fea0003800000 */
.L_x_7534:
[----:B------:R-:W-:Y:S01]  /*3b90*/  USHF.R.S32.HI UR11, URZ, 0x1f, UR15 ;  /* 0x0000001f3f0b7899 */ /* 0x000fe2000801140f */
[----:B------:R-:W0:Y:S01]  /*3ba0*/  LDGDEPBAR ;  /* 0x00000000000079af */ /* 0x000e220000000000 */
[----:B------:R-:W-:-:S02]  /*3bb0*/  ULDC.64 UR4, c[0x0][0x320] ;  /* 0x0000c80000047ab9 */ /* 0x000fc40000000a00 */
[----:B------:R-:W-:Y:S02]  /*3bc0*/  UIMAD UR11, UR11, UR4, URZ ;  /* 0x000000040b0b72a4 */ /* 0x000fe4000f8e023f */
[----:B------:R-:W-:Y:S02]  /*3bd0*/  UMOV UR26, UR16 ;  /* 0x00000010001a7c82 */ /* 0x000fe40008000000 */
[----:B------:R-:W-:Y:S02]  /*3be0*/  UIMAD.WIDE.U32 UR26, UR15, UR4, UR26 ;  /* 0x000000040f1a72a5 */ /* 0x000fe4000f8e001a */
[----:B------:R-:W-:-:S03]  /*3bf0*/  UIMAD UR11, UR15, UR5, UR11 ;  /* 0x000000050f0b72a4 */ /* 0x000fc6000f8e020b */
[----:B------:R-:W-:Y:S02]  /*3c00*/  ULDC.64 UR4, c[0x0][0x318] ;  /* 0x0000c60000047ab9 */ /* 0x000fe40000000a00 */
[----:B------:R-:W-:Y:S02]  /*3c10*/  ULEA UR4, UP0, UR26, UR4, 0x2 ;  /* 0x000000041a047291 */ /* 0x000fe4000f80103f */
[----:B------:R-:W-:-:S04]  /*3c20*/  UIADD3 UR11, UR27, UR11, URZ ;  /* 0x0000000b1b0b7290 */ /* 0x000fc8000fffe03f */
[----:B------:R-:W-:Y:S01]  /*3c30*/  ULEA.HI.X UR5, UR26, UR5, UR11, 0x2, UP0 ;  /* 0x000000051a057291 */ /* 0x000fe200080f140b */
[----:B-123--:R-:W-:Y:S01]  /*3c40*/  IMAD.U32 R10, RZ, RZ, UR4 ;  /* 0x00000004ff0a7e24 */ /* 0x00efe2000f8e00ff */
[----:B------:R-:W-:-:S04]  /*3c50*/  DEPBAR.LE SB0, 0x0 ;  /* 0x000080000000791a */ /* 0x000fc80000000000 */
[----:B------:R-:W-:-:S05]  /*3c60*/  IMAD.U32 R11, RZ, RZ, UR5 ;  /* 0x00000005ff0b7e24 */ /* 0x000fca000f8e00ff */
[----:B------:R-:W2:Y:S04]  /*3c70*/  LDG.E R9, [R10.64] ;  /* 0x000000140a097981 */ /* 0x000ea8000c1e1900 */
[----:B------:R-:W-:Y:S01]  /*3c80*/  BAR.SYNC.DEFER_BLOCKING 0x0 ;  /* 0x0000000000007b1d */ /* 0x000fe20000010000 */
[----:B------:R-:W-:Y:S01]  /*3c90*/  ISETP.GE.AND P1, PT, R16, UR28, PT ;  /* 0x0000001c10007c0c */ /* 0x000fe2000bf26270 */
[----:B------:R-:W-:Y:S01]  /*3ca0*/  IMAD.SHL.U32 R231, R8, 0x2, RZ ;  /* 0x0000000208e77824 */ /* 0x000fe200078e00ff */
[----:B------:R-:W-:-:S03]  /*3cb0*/  LEA R248, P0, R168, c[0x0][0x170], 0x1 ;  /* 0x00005c00a8f87a11 */ /* 0x000fc600078008ff */
[----:B------:R-:W2:Y:S01]  /*3cc0*/  MUFU.RCP R6, c[0x0][0x238] ;  /* 0x00008e0000067b08 */ /* 0x000ea20000001000 */
[----:B------:R-:W-:Y:S01]  /*3cd0*/  BSSY B0, `(.L_x_7536) ;  /* 0x0000028000007945 */ /* 0x000fe20003800000 */
[----:B------:R-:W-:Y:S02]  /*3ce0*/  LOP3.LUT R231, R231, 0x6, RZ, 0xc0, !PT ;  /* 0x00000006e7e77812 */ /* 0x000fe400078ec0ff */
[----:B------:R-:W-:-:S04]  /*3cf0*/  LEA.HI.X R249, R168, c[0x0][0x174], R167, 0x1, P0 ;  /* 0x00005d00a8f97a11 */ /* 0x000fc800000f0ca7 */
[----:B------:R1:W-:Y:S04]  /*3d00*/  @P1 STS.128 [R232+0x10000], RZ ;  /* 0x010000ffe8001388 */ /* 0x0003e80000000c00 */
[----:B------:R1:W-:Y:S04]  /*3d10*/  @P1 STS.128 [R232+0x12000], RZ ;  /* 0x012000ffe8001388 */ /* 0x0003e80000000c00 */
[----:B------:R1:W-:Y:S04]  /*3d20*/  @P1 STS.128 [R232+0x14000], RZ ;  /* 0x014000ffe8001388 */ /* 0x0003e80000000c00 */
[----:B------:R1:W-:Y:S01]  /*3d30*/  @P1 STS.128 [R232+0x16000], RZ ;  /* 0x016000ffe8001388 */ /* 0x0003e20000000c00 */
[----:B--2---:R-:W-:Y:S01]  /*3d40*/  FMUL.FTZ R9, R9, R6 ;  /* 0x0000000609097220 */ /* 0x004fe20000410000 */
[----:B------:R-:W-:-:S03]  /*3d50*/  SHF.R.S32.HI R6, RZ, 0x1f, R3 ;  /* 0x0000001fff067819 */ /* 0x000fc60000011403 */
[----:B------:R1:W2:Y:S01]  /*3d60*/  R2UR UR16, R9 ;  /* 0x00000000091073c2 */ /* 0x0002a200000e0000 */
[----:B------:R-:W-:-:S04]  /*3d70*/  LEA.HI R3, R6, R3, RZ, 0x2 ;  /* 0x0000000306037211 */ /* 0x000fc800078f10ff */
[----:B------:R-:W-:Y:S01]  /*3d80*/  SHF.R.S32.HI R3, RZ, 0x2, R3 ;  /* 0x00000002ff037819 */ /* 0x000fe20000011403 */
[----:B------:R-:W-:Y:S05]  /*3d90*/  @P1 BRA `(.L_x_7537) ;  /* 0x000001b000001947 */ /* 0x000fea0003800000 */
[----:B------:R-:W-:Y:S02]  /*3da0*/  ISETP.GE.AND P2, PT, R172, c[0x0][0x220], PT ;  /* 0x00008800ac007a0c */ /* 0x000fe40003f46270 */
[----:B------:R-:W-:Y:S02]  /*3db0*/  ISETP.GE.AND P3, PT, R233, c[0x0][0x220], PT ;  /* 0x00008800e9007a0c */ /* 0x000fe40003f66270 */
[----:B------:R-:W-:Y:S02]  /*3dc0*/  ISETP.GE.AND P1, PT, R171, c[0x0][0x220], PT ;  /* 0x00008800ab007a0c */ /* 0x000fe40003f26270 */
[----:B------:R-:W-:-:S07]  /*3dd0*/  ISETP.GE.AND P0, PT, R170, c[0x0][0x220], PT ;  /* 0x00008800aa007a0c */ /* 0x000fce0003f06270 */
[----:B------:R-:W-:Y:S02]  /*3de0*/  @!P2 IMAD.MOV.U32 R8, RZ, RZ, R248 ;  /* 0x000000ffff08a224 */ /* 0x000fe400078e00f8 */
[----:B-1----:R-:W-:Y:S01]  /*3df0*/  @!P2 IMAD.MOV.U32 R9, RZ, RZ, R249 ;  /* 0x000000ffff09a224 */ /* 0x002fe200078e00f9 */
        /* <DEDUP_REMOVED lines=21> */
.L_x_7537:
[----:B------:R-:W-:Y:S05]  /*3f50*/  BSYNC B0 ;  /* 0x0000000000007941 */ /* 0x000fea0003800000 */
.L_x_7536:
        /* <DEDUP_REMOVED lines=17> */
[----:B-1----:R-:W-:Y:S02]  /*4070*/  IMAD.U32 R9, RZ, RZ, UR27 ;  /* 0x0000001bff097e24 */ /* 0x002fe4000f8e00ff */
        /* <DEDUP_REMOVED lines=35> */
.L_x_7539:
[----:B------:R-:W-:Y:S05]  /*42b0*/  BSYNC B0 ;  /* 0x0000000000007941 */ /* 0x000fea0003800000 */
.L_x_7538:
        /* <DEDUP_REMOVED lines=10> */
[----:B-1----:R-:W-:Y:S01]  /*4360*/  IMAD.MOV.U32 R9, RZ, RZ, 0x5 ;  /* 0x00000005ff097424 */ /* 0x002fe200078e00ff */
[----:B------:R-:W-:Y:S01]  /*4370*/  ISETP.GE.AND P2, PT, R171, c[0x0][0x220], PT ;  /* 0x00008800ab007a0c */ /* 0x000fe20003f46270 */
[----:B------:R-:W-:Y:S01]  /*4380*/  IMAD.SHL.U32 R6, R4, 0x20, RZ ;  /* 0x0000002004067824 */ /* 0x000fe200078e00ff */
[----:B------:R-:W-:-:S02]  /*4390*/  ISETP.GE.AND P0, PT, R170, c[0x0][0x220], PT ;  /* 0x00008800aa007a0c */ /* 0x000fc40003f06270 */
[----:B------:R-:W-:-:S05]  /*43a0*/  SHF.L.U64.HI R9, R4, R9, c[0x0][0x1a4] ;  /* 0x0000690004097619 */ /* 0x000fca0000010209 */
        /* <DEDUP_REMOVED lines=29> */
.L_x_7541:
[----:B------:R-:W-:Y:S05]  /*4580*/  BSYNC B0 ;  /* 0x0000000000007941 */ /* 0x000fea0003800000 */
.L_x_7540:
        /* <DEDUP_REMOVED lines=13> */
[----:B-1----:R-:W-:Y:S01]  /*4660*/  @!P3 IMAD.MOV.U32 R9, RZ, RZ, c[0x0][0x1a4] ;  /* 0x00006900ff09b624 */ /* 0x002fe200078e00ff */
[----:B------:R-:W-:Y:S01]  /*4670*/  @!P2 MOV R8, c[0x0][0x1a4] ;  /* 0x000069000008aa02 */ /* 0x000fe20000000f00 */
[----:B------:R-:W-:Y:S01]  /*4680*/  @!P3 IMAD.MOV.U32 R13, RZ, RZ, R249 ;  /* 0x000000ffff0db224 */ /* 0x000fe200078e00f9 */
[----:B------:R-:W-:Y:S01]  /*4690*/  @!P2 MOV R10, R248 ;  /* 0x000000f8000aa202 */ /* 0x000fe20000000f00 */
        /* <DEDUP_REMOVED lines=36> */
.L_x_7543:
[----:B------:R-:W-:Y:S05]  /*48e0*/  BSYNC B0 ;  /* 0x0000000000007941 */ /* 0x000fea0003800000 */
.L_x_7542:
[C---:B------:R-:W-:Y:S01]  /*48f0*/  IMAD.SHL.U32 R4, R2.reuse, 0x40, RZ ;  /* 0x0000004002047824 */ /* 0x040fe200078e00ff */
[----:B------:R-:W-:Y:S01]  /*4900*/  R2P PR, R2, 0x6 ;  /* 0x0000000602007804 */ /* 0x000fe20000000000 */
[----:B------:R-:W-:Y:S01]  /*4910*/  IMAD.SHL.U32 R16, R16, 0x8, RZ ;  /* 0x0000000810107824 */ /* 0x000fe200078e00ff */
[----:B------:R-:W0:Y:S01]  /*4920*/  LDGDEPBAR ;  /* 0x00000000000079af */ /* 0x000e220000000000 */
[----:B------:R-:W-:Y:S01]  /*4930*/  IMAD R230, R89, 0x400, R0 ;  /* 0x0000040059e67824 */ /* 0x000fe200078e0200 */
[----:B-1----:R-:W-:Y:S01]  /*4940*/  LOP3.LUT R9, R4, 0x1c0, RZ, 0xc0, !PT ;  /* 0x000001c004097812 */ /* 0x002fe200078ec0ff */
        /* <DEDUP_REMOVED lines=10> */
[----:B------:R-:W-:Y:S01]  /*49f0*/  LDSM.16.M88.4 R60, [R228] ;  /* 0x00000000e43c783b */ /* 0x000fe20000000200 */
[----:B------:R-:W-:Y:S01]  /*4a00*/  ULDC UR4, c[0x0][0x2e8] ;  /* 0x0000ba0000047ab9 */ /* 0x000fe20000000800 */
[----:B------:R-:W-:Y:S01]  /*4a10*/  PLOP3.LUT P6, PT, PT, PT, UP0, 0x80, 0x0 ;  /* 0x000000000000781c */ /* 0x000fe20003fcf008 */
[----:B------:R-:W-:Y:S01]  /*4a20*/  IMAD R229, R229, 0x200, R4 ;  /* 0x00000200e5e57824 */ /* 0x000fe200078e0204 */
[----:B------:R-:W-:Y:S01]  /*4a30*/  LDSM.16.M88.4 R76, [R226] ;  /* 0x00000000e24c783b */ /* 0x000fe20000000200 */
[----:B------:R-:W-:-:S02]  /*4a40*/  UIADD3 UR4, UR5, UR4, URZ ;  /* 0x0000000405047290 */ /* 0x000fc4000fffe03f */
[----:B------:R-:W-:Y:S01]  /*4a50*/  IMAD.SHL.U32 R229, R229, 0x2, RZ ;  /* 0x00000002e5e57824 */ /* 0x000fe200078e00ff */
[----:B------:R-:W-:Y:S01]  /*4a60*/  LDSM.16.M88.4 R68, [R225] ;  /* 0x00000000e144783b */ /* 0x000fe20000000200 */
[----:B------:R-:W-:-:S03]  /*4a70*/  UIADD3 UR14, UR13, -UR14, URZ ;  /* 0x8000000e0d0e7290 */ /* 0x000fc6000fffe03f */
[----:B------:R-:W1:Y:S01]  /*4a80*/  LDSM.16.M88.4 R48, [R229+0x8000] ;  /* 0x00800000e530783b */ /* 0x000e620000000200 */
[C---:B------:R-:W-:Y:S02]  /*4a90*/  IADD3 R2, R229.reuse, 0x8000, RZ ;  /* 0x00008000e5027810 */ /* 0x040fe40007ffe0ff */
        /* <DEDUP_REMOVED lines=14> */
[----:B------:R-:W2:Y:S01]  /*4b80*/  LDSM.16.M88.4 R12, [R227+0x800] ;  /* 0x00080000e30c783b */ /* 0x000ea20000000200 */
[----:B------:R-:W-:Y:S02]  /*4b90*/  LEA R2, R89, UR12, 0x4 ;  /* 0x0000000c59027c11 */ /* 0x000fe4000f8e20ff */
[C---:B------:R-:W-:Y:S01]  /*4ba0*/  IADD3 R214, R227.reuse, 0x2800, RZ ;  /* 0x00002800e3d67810 */ /* 0x040fe20007ffe0ff */
[----:B------:R-:W2:Y:S01]  /*4bb0*/  LDSM.16.M88.4 R8, [R227+0x1000] ;  /* 0x00100000e308783b */ /* 0x000ea20000000200 */
[----:B------:R-:W-:Y:S01]  /*4bc0*/  IADD3 R213, R227, 0x3000, RZ ;  /* 0x00003000e3d57810 */ /* 0x000fe20007ffe0ff */
[----:B------:R-:W-:Y:S01]  /*4bd0*/  IMAD.IADD R3, R3, 0x1, R2 ;  /* 0x0000000103037824 */ /* 0x000fe200078e0202 */
[C---:B------:R-:W-:Y:S01]  /*4be0*/  IADD3 R212, R227.reuse, 0x3800, RZ ;  /* 0x00003800e3d47810 */ /* 0x040fe20007ffe0ff */
[----:B------:R-:W2:Y:S01]  /*4bf0*/  LDSM.16.M88.4 R64, [R227+0x1800] ;  /* 0x00180000e340783b */ /* 0x000ea20000000200 */
[----:B------:R-:W-:-:S02]  /*4c00*/  IADD3 R211, R227, 0x4000, RZ ;  /* 0x00004000e3d37810 */ /* 0x000fc40007ffe0ff */
[C---:B------:R-:W-:Y:S01]  /*4c10*/  IADD3 R236, R3.reuse, 0x8, RZ ;  /* 0x0000000803ec7810 */ /* 0x040fe20007ffe0ff */
[----:B------:R-:W2:Y:S01]  /*4c20*/  LDSM.16.M88.4 R56, [R223+0x8000] ;  /* 0x00800000df38783b */ /* 0x000ea20000000200 */
[C---:B------:R-:W-:Y:S02]  /*4c30*/  IADD3 R239, R3.reuse, UR14, RZ ;  /* 0x0000000e03ef7c10 */ /* 0x040fe4000fffe0ff */
[C---:B------:R-:W-:Y:S01]  /*4c40*/  IADD3 R234, R236.reuse, UR4, RZ ;  /* 0x00000004ecea7c10 */ /* 0x040fe2000fffe0ff */
[----:B------:R-:W2:Y:S01]  /*4c50*/  LDSM.16.M88.4 R24, [R223+0x8800] ;  /* 0x00880000df18783b */ /* 0x000ea20000000200 */
[----:B------:R-:W-:Y:S02]  /*4c60*/  IADD3 R236, R236, UR14, RZ ;  /* 0x0000000eecec7c10 */ /* 0x000fe4000fffe0ff */
[----:B------:R-:W-:Y:S01]  /*4c70*/  IADD3 R237, R3, UR4, RZ ;  /* 0x0000000403ed7c10 */ /* 0x000fe2000fffe0ff */
[----:B-1----:R-:W-:Y:S01]  /*4c80*/  HMMA.16816.F32 R52, R80, R48, RZ ;  /* 0x000000305034723c */ /* 0x002fe200000018ff */
[----:B------:R-:W-:Y:S01]  /*4c90*/  LDSM.16.M88.4 R84, [R223+0x9800] ;  /* 0x00980000df54783b */ /* 0x000fe20000000200 */
[----:B------:R-:W-:-:S02]  /*4ca0*/  IADD3 R238, R239, -c[0x0][0x2e4], RZ ;  /* 0x8000b900efee7a10 */ /* 0x000fc40007ffe0ff */
[----:B------:R-:W-:Y:S01]  /*4cb0*/  IADD3 R235, R236, -c[0x0][0x2e4], RZ ;  /* 0x8000b900eceb7a10 */ /* 0x000fe20007ffe0ff */
[----:B------:R-:W-:Y:S01]  /*4cc0*/  LDSM.16.M88.4 R72, [R216+0x1800] ;  /* 0x00180000d848783b */ /* 0x000fe20000000200 */
[----:B------:R-:W-:Y:S02]  /*4cd0*/  IMNMX R237, R237, UR13, PT ;  /* 0x0000000deded7c17 */ /* 0x000fe4000b800200 */
[C---:B-----5:R-:W-:Y:S01]  /*4ce0*/  HMMA.16816.F32 R44, R80.reuse, R40, RZ ;  /* 0x00000028502c723c */ /* 0x060fe200000018ff */
[----:B------:R-:W-:Y:S02]  /*4cf0*/  IMNMX R234, R234, UR13, PT ;  /* 0x0000000deaea7c17 */ /* 0x000fe4000b800200 */
[----:B------:R-:W-:Y:S02]  /*4d00*/  IMNMX R238, RZ, R238, !PT ;  /* 0x000000eeffee7217 */ /* 0x000fe40007800200 */
[----:B------:R-:W-:Y:S02]  /*4d10*/  IMNMX R235, RZ, R235, !PT ;  /* 0x000000ebffeb7217 */ /* 0x000fe40007800200 */
[C---:B------:R-:W-:Y:S01]  /*4d20*/  IADD3 R210, R227.reuse, 0x4800, RZ ;  /* 0x00004800e3d27810 */ /* 0x040fe20007ffe0ff */
[----:B---3--:R-:W-:Y:S01]  /*4d30*/  HMMA.16816.F32 R36, R80, R32, RZ ;  /* 0x000000205024723c */ /* 0x008fe200000018ff */
[----:B------:R-:W-:-:S02]  /*4d40*/  IADD3 R209, R227, 0x5000, RZ ;  /* 0x00005000e3d17810 */ /* 0x000fc40007ffe0ff */
[C---:B------:R-:W-:Y:S02]  /*4d50*/  IADD3 R208, R227.reuse, 0x5800, RZ ;  /* 0x00005800e3d07810 */ /* 0x040fe40007ffe0ff */
[C---:B------:R-:W-:Y:S02]  /*4d60*/  IADD3 R207, R227.reuse, 0x6000, RZ ;  /* 0x00006000e3cf7810 */ /* 0x040fe40007ffe0ff */
[C---:B------:R-:W-:Y:S01]  /*4d70*/  IADD3 R206, R227.reuse, 0x6800, RZ ;  /* 0x00006800e3ce7810 */ /* 0x040fe20007ffe0ff */
[----:B------:R-:W-:Y:S01]  /*4d80*/  HMMA.16816.F32 R48, R80, R50, RZ ;  /* 0x000000325030723c */ /* 0x000fe200000018ff */
[C---:B------:R-:W-:Y:S02]  /*4d90*/  IADD3 R205, R227.reuse, 0x7000, RZ ;  /* 0x00007000e3cd7810 */ /* 0x040fe40007ffe0ff */
[----:B------:R-:W-:-:S05]  /*4da0*/  IADD3 R204, R227, 0x7800, RZ ;  /* 0x00007800e3cc7810 */ /* 0x000fca0007ffe0ff */
[C---:B------:R-:W-:Y:S08]  /*4db0*/  HMMA.16816.F32 R40, R80.reuse, R42, RZ ;  /* 0x0000002a5028723c */ /* 0x040ff000000018ff */
[C---:B------:R-:W-:Y:S08]  /*4dc0*/  HMMA.16816.F32 R32, R80.reuse, R34, RZ ;  /* 0x000000225020723c */ /* 0x040ff000000018ff */
[C---:B----4-:R-:W-:Y:S08]  /*4dd0*/  HMMA.16816.F32 R28, R80.reuse, R20, RZ ;  /* 0x00000014501c723c */ /* 0x050ff000000018ff */
[----:B------:R-:W-:Y:S01]  /*4de0*/  HMMA.16816.F32 R80, R80, R22, RZ ;  /* 0x000000165050723c */ /* 0x000fe200000018ff */
[----:B------:R-:W1:Y:S07]  /*4df0*/  LDSM.16.M88.4 R20, [R223+0x9000] ;  /* 0x00900000df14783b */ /* 0x000e6e0000000200 */
[C---:B--2---:R-:W-:Y:S08]  /*4e00*/  HMMA.16816.F32 R52, R60.reuse, R16, R52 ;  /* 0x000000103c34723c */ /* 0x044ff00000001834 */
        /* <DEDUP_REMOVED lines=165> */
[----:B------:R-:W4:Y:S01]  /*5860*/  LDSM.16.M88.4 R8, [R216+0x7800] ;  /* 0x00780000d808783b */ /* 0x000f220000000200 */
        /* <DEDUP_REMOVED lines=48> */
[----:B------:R-:W-:-:S05]  /*5b70*/  ULOP3.LUT UR12, UR12, UR4, URZ, 0x3c, !UPT ;  /* 0x000000040c0c7292 */ /* 0x000fca000f8e3c3f */
[----:B------:R-:W-:Y:S02]  /*5b80*/  @!UP0 UIADD3 UR5, UR5, -UR8, URZ ;  /* 0x8000000805058290 */ /* 0x000fe4000fffe03f */
[----:B------:R-:W-:Y:S02]  /*5b90*/  @!UP2 UIADD3 UR9, UR9, -UR8, URZ ;  /* 0x800000080909a290 */ /* 0x000fe4000fffe03f */
[----:B------:R-:W-:Y:S02]  /*5ba0*/  UISETP.GE.U32.AND UP3, UPT, UR5, UR8, UPT ;  /* 0x000000080500728c */ /* 0x000fe4000bf66070 */
[----:B------:R-:W-:Y:S02]  /*5bb0*/  UISETP.GE.U32.AND UP4, UPT, UR9, UR8, UPT ;  /* 0x000000080900728c */ /* 0x000fe4000bf86070 */
[----:B------:R-:W-:Y:S02]  /*5bc0*/  ULOP3.LUT UR5, UR25, UR4, URZ, 0x3c, !UPT ;  /* 0x0000000419057292 */ /* 0x000fe4000f8e3c3f */
[----:B------:R-:W-:-:S02]  /*5bd0*/  @!UP0 UIADD3 UR11, UR11, 0x1, URZ ;  /* 0x000000010b0b8890 */ /* 0x000fc4000fffe03f */
[----:B------:R-:W-:Y:S02]  /*5be0*/  UISETP.GE.AND UP1, UPT, UR5, URZ, UPT ;  /* 0x0000003f0500728c */ /* 0x000fe4000bf26270 */
[----:B------:R-:W-:Y:S02]  /*5bf0*/  UISETP.GE.AND UP0, UPT, UR12, URZ, UPT ;  /* 0x0000003f0c00728c */ /* 0x000fe4000bf06270 */
[----:B------:R-:W-:Y:S02]  /*5c00*/  @!UP2 UIADD3 UR13, UR13, 0x1, URZ ;  /* 0x000000010d0da890 */ /* 0x000fe4000fffe03f */
[----:B------:R-:W-:Y:S02]  /*5c10*/  @UP3 UIADD3 UR11, UR11, 0x1, URZ ;  /* 0x000000010b0b3890 */ /* 0x000fe4000fffe03f */
[----:B------:R-:W-:Y:S02]  /*5c20*/  @UP4 UIADD3 UR13, UR13, 0x1, URZ ;  /* 0x000000010d0d4890 */ /* 0x000fe4000fffe03f */
[----:B------:R-:W-:-:S02]  /*5c30*/  UISETP.NE.AND UP2, UPT, URZ, UR4, UPT ;  /* 0x000000043f00728c */ /* 0x000fc4000bf45270 */
[----:B------:R-:W-:Y:S02]  /*5c40*/  ULOP3.LUT UR5, URZ, UR4, URZ, 0x33, !UPT ;  /* 0x000000043f057292 */ /* 0x000fe4000f8e333f */
        /* <DEDUP_REMOVED lines=32> */
.L_x_7545:
[----:B------:R-:W-:-:S04]  /*5e50*/  ULEA UR10, -UR10, URZ, 0x6 ;  /* 0x0000003f0a0a7291 */ /* 0x000fc8000f8e313f */
[----:B------:R-:W-:Y:S02]  /*5e60*/  USHF.R.S32.HI UR4, URZ, 0x1f, UR10 ;  /* 0x0000001f3f047899 */ /* 0x000fe4000801140a */
[----:B------:R-:W-:-:S04]  /*5e70*/  MOV R11, UR10 ;  /* 0x0000000a000b7c02 */ /* 0x000fc80008000f00 */
[----:B------:R-:W-:Y:S02]  /*5e80*/  MOV R8, UR4 ;  /* 0x0000000400087c02 */ /* 0x000fe40008000f00 */
.L_x_7546:
        /* <DEDUP_REMOVED lines=156> */
.L_x_7548:
[----:B------:R-:W-:Y:S05]  /*6850*/  BSYNC B0 ;  /* 0x0000000000007941 */ /* 0x000fea0003800000 */
.L_x_7547:
[----:B------:R-:W0:Y:S01]  /*6860*/  LDGDEPBAR ;  /* 0x00000000000079af */ /* 0x000e220000000000 */
[----:B------:R-:W-:-:S04]  /*6870*/  IADD3 R166, P0, R11, R166, RZ ;  /* 0x000000a60ba67210 */ /* 0x000fc80007f1e0ff */
[----:B------:R-:W-:Y:S02]  /*6880*/  IADD3.X R165, R8, R165, RZ, P0, !PT ;  /* 0x000000a508a57210 */ /* 0x000fe400007fe4ff */
.L_x_7544:
[----:B-1----:R-:W-:Y:S01]  /*6890*/  IADD3 R59, R231, UR25, RZ ;  /* 0x00000019e73b7c10 */ /* 0x002fe2000fffe0ff */
[----:B------:R-:W-:-:S03]  /*68a0*/  IMAD.SHL.U32 R224, R0, 0x2, RZ ;  /* 0x0000000200e07824 */ /* 0x000fc600078e00ff */
[----:B------:R-:W-:Y:S01]  /*68b0*/  IADD3 R18, R59, 0x1, RZ ;  /* 0x000000013b127810 */ /* 0x000fe20007ffe0ff */
[----:B------:R-:W-:Y:S01]  /*68c0*/  IMAD.IADD R57, R239, 0x1, -R59 ;  /* 0x00000001ef397824 */ /* 0x000fe200078e0a3b */
[----:B------:R-:W-:Y:S01]  /*68d0*/  IADD3 R9, R59, 0x19, RZ ;  /* 0x000000193b097810 */ /* 0x000fe20007ffe0ff */
[----:B------:R-:W-:Y:S01]  /*68e0*/  IMAD R222, R7, 0x2, R224 ;  /* 0x0000000207de7824 */ /* 0x000fe200078e02e0 */
        /* <DEDUP_REMOVED lines=11> */
[----:B------:R-:W-:Y:S01]  /*69a0*/  LDSM.16.MT88.4 R156, [R224+0x10000] ;  /* 0x01000000e09c783b */ /* 0x000fe20000004200 */
[----:B------:R-:W-:Y:S01]  /*69b0*/  IABS R28, R28 ;  /* 0x0000001c001c7213 */ /* 0x000fe20000000000 */
[----:B------:R-:W-:Y:S01]  /*69c0*/  IMAD.IADD R26, R239, 0x1, -R12 ;  /* 0x00000001ef1a7824 */ /* 0x000fe200078e0a0c */
[----:B------:R-:W-:Y:S01]  /*69d0*/  IABS R31, R31 ;  /* 0x0000001f001f7213 */ /* 0x000fe20000000000 */
[----:B------:R-:W1:Y:S01]  /*69e0*/  I2F R58, R58 ;  /* 0x0000003a003a7306 */ /* 0x000e620000201400 */
[----:B------:R-:W-:Y:S01]  /*69f0*/  IADD3 R13, R59, 0x20, RZ ;  /* 0x000000203b0d7810 */ /* 0x000fe20007ffe0ff */
[C---:B------:R-:W-:Y:S01]  /*6a00*/  IMAD.IADD R23, R239.reuse, 0x1, -R10 ;  /* 0x00000001ef177824 */ /* 0x040fe200078e0a0a */
[----:B------:R-:W-:Y:S01]  /*6a10*/  IABS R29, R29 ;  /* 0x0000001d001d7213 */ /* 0x000fe20000000000 */
[----:B------:R-:W-:Y:S01]  /*6a20*/  LDSM.16.MT88.4 R148, [R222+0x10000] ;  /* 0x01000000de94783b */ /* 0x000fe20000004200 */
[----:B------:R-:W-:Y:S01]  /*6a30*/  IABS R27, R27 ;  /* 0x0000001b001b7213 */ /* 0x000fe20000000000 */
[----:B------:R-:W-:Y:S01]  /*6a40*/  IMAD.IADD R25, R239, 0x1, -R13 ;  /* 0x00000001ef197824 */ /* 0x000fe200078e0a0d */
[----:B------:R-:W-:Y:S01]  /*6a50*/  IABS R26, R26 ;  /* 0x0000001a001a7213 */ /* 0x000fe20000000000 */
[----:B------:R-:W3:Y:S01]  /*6a60*/  I2F R28, R28 ;  /* 0x0000001c001c7306 */ /* 0x000ee20000201400 */
[----:B------:R-:W-:Y:S01]  /*6a70*/  IABS R23, R23 ;  /* 0x0000001700177213 */ /* 0x000fe20000000000 */
[----:B------:R-:W-:Y:S01]  /*6a80*/  IMAD R220, R5, 0x2, R222 ;  /* 0x0000000205dc7824 */ /* 0x000fe200078e02de */
[----:B------:R-:W-:Y:S01]  /*6a90*/  IADD3 R11, R59, 0x9, RZ ;  /* 0x000000093b0b7810 */ /* 0x000fe20007ffe0ff */
[----:B------:R-:W-:Y:S01]  /*6aa0*/  IMAD R221, R5, 0x2, R224 ;  /* 0x0000000205dd7824 */ /* 0x000fe200078e02e0 */
[----:B------:R-:W-:Y:S01]  /*6ab0*/  IABS R25, R25 ;  /* 0x0000001900197213 */ /* 0x000fe20000000000 */
[----:B------:R-:W-:Y:S01]  /*6ac0*/  LDSM.16.MT88.4 R72, [R224+0x14000] ;  /* 0x01400000e048783b */ /* 0x000fe20000004200 */
[----:B------:R-:W-:Y:S01]  /*6ad0*/  ISETP.GE.AND P5, PT, R18, R237, PT ;  /* 0x000000ed1200720c */ /* 0x000fe20003fa6270 */
[----:B------:R-:W4:Y:S01]  /*6ae0*/  I2F R31, R31 ;  /* 0x0000001f001f7306 */ /* 0x000f220000201400 */
[----:B------:R-:W-:Y:S01]  /*6af0*/  IMAD.IADD R56, R239, 0x1, -R11 ;  /* 0x00000001ef387824 */ /* 0x000fe200078e0a0b */
[C---:B--2---:R-:W-:Y:S01]  /*6b00*/  IADD3 R2, R59.reuse, 0x39, RZ ;  /* 0x000000393b027810 */ /* 0x044fe20007ffe0ff */
[----:B-1----:R-:W-:Y:S01]  /*6b10*/  FFMA.FTZ R53, R58, -UR16, R53 ;  /* 0x800000103a357c23 */ /* 0x002fe20008010035 */
[----:B------:R-:W-:Y:S01]  /*6b20*/  IADD3 R15, R59, 0x11, RZ ;  /* 0x000000113b0f7810 */ /* 0x000fe20007ffe0ff */
[----:B------:R-:W-:Y:S01]  /*6b30*/  LDSM.16.MT88.4 R132, [R220+0x10000] ;  /* 0x01000000dc84783b */ /* 0x000fe20000004200 */
[----:B------:R-:W-:Y:S01]  /*6b40*/  IABS R57, R57 ;  /* 0x0000003900397213 */ /* 0x000fe20000000000 */
[----:B------:R-:W-:Y:S01]  /*6b50*/  IMAD.IADD R19, R239, 0x1, -R2 ;  /* 0x00000001ef137824 */ /* 0x000fe200078e0a02 */
[----:B------:R-:W1:Y:S01]  /*6b60*/  I2F R29, R29 ;  /* 0x0000001d001d7306 */ /* 0x000e620000201400 */
[----:B------:R-:W-:Y:S01]  /*6b70*/  IADD3 R8, R59, 0x29, RZ ;  /* 0x000000293b087810 */ /* 0x000fe20007ffe0ff */
[----:B---3--:R-:W-:Y:S01]  /*6b80*/  FFMA.FTZ R28, R28, -UR16, R41 ;  /* 0x800000101c1c7c23 */ /* 0x008fe20008010029 */
[----:B------:R-:W-:Y:S01]  /*6b90*/  ISETP.LT.OR P5, PT, R18, R238, P5 ;  /* 0x000000ee1200720c */ /* 0x000fe20002fa1670 */
[C---:B------:R-:W-:Y:S01]  /*6ba0*/  IMAD.IADD R30, R239.reuse, 0x1, -R15 ;  /* 0x00000001ef1e7824 */ /* 0x040fe200078e0a0f */
[----:B------:R-:W-:Y:S01]  /*6bb0*/  IABS R56, R56 ;  /* 0x0000003800387213 */ /* 0x000fe20000000000 */
[----:B------:R-:W-:Y:S01]  /*6bc0*/  IMAD.IADD R24, R239, 0x1, -R8 ;  /* 0x00000001ef187824 */ /* 0x000fe200078e0a08 */
[-C--:B------:R-:W-:Y:S01]  /*6bd0*/  ISETP.GE.AND P3, PT, R17, R237.reuse, PT ;  /* 0x000000ed1100720c */ /* 0x080fe20003f66270 */
[----:B------:R-:W2:Y:S01]  /*6be0*/  I2F R27, R27 ;  /* 0x0000001b001b7306 */ /* 0x000ea20000201400 */
[----:B------:R-:W-:Y:S01]  /*6bf0*/  IADD3 R6, R59, 0x30, RZ ;  /* 0x000000303b067810 */ /* 0x000fe20007ffe0ff */
[----:B----4-:R-:W-:Y:S01]  /*6c00*/  FFMA.FTZ R31, R31, -UR16, R48 ;  /* 0x800000101f1f7c23 */ /* 0x010fe20008010030 */
[----:B------:R-:W-:Y:S01]  /*6c10*/  FSEL R41, R53, -INF , !P5 ;  /* 0xff80000035297808 */ /* 0x000fe20006800000 */
[----:B------:R-:W-:Y:S01]  /*6c20*/  LDSM.16.MT88.4 R140, [R221+0x10000] ;  /* 0x01000000dd8c783b */ /* 0x000fe20000004200 */
[-C--:B------:R-:W-:Y:S01]  /*6c30*/  ISETP.GE.AND P4, PT, R16, R237.reuse, PT ;  /* 0x000000ed1000720c */ /* 0x080fe20003f86270 */
[----:B------:R-:W-:Y:S01]  /*6c40*/  IMAD.IADD R21, R239, 0x1, -R6 ;  /* 0x00000001ef157824 */ /* 0x000fe200078e0a06 */
[----:B------:R-:W-:Y:S01]  /*6c50*/  ISETP.GE.AND P5, PT, R14, R237, PT ;  /* 0x000000ed0e00720c */ /* 0x000fe20003fa6270 */
[----:B------:R-:W3:Y:S01]  /*6c60*/  I2F R26, R26 ;  /* 0x0000001a001a7306 */ /* 0x000ee20000201400 */
[----:B------:R-:W-:Y:S01]  /*6c70*/  ISETP.LT.OR P3, PT, R17, R238, P3 ;  /* 0x000000ee1100720c */ /* 0x000fe20001f61670 */
[----:B-1----:R-:W-:Y:S01]  /*6c80*/  FFMA.FTZ R29, R29, -UR16, R44 ;  /* 0x800000101d1d7c23 */ /* 0x002fe2000801002c */
[----:B------:R-:W-:Y:S01]  /*6c90*/  IABS R19, R19 ;  /* 0x0000001300137213 */ /* 0x000fe20000000000 */
[----:B------:R-:W-:Y:S01]  /*6ca0*/  LDSM.16.MT88.4 R64, [R220+0x12000] ;  /* 0x01200000dc40783b */ /* 0x000fe20000004200 */
[----:B------:R-:W-:-:S02]  /*6cb0*/  IABS R30, R30 ;  /* 0x0000001e001e7213 */ /* 0x000fc40000000000 */
[----:B------:R-:W-:Y:S01]  /*6cc0*/  IADD3 R4, R59, 0x31, RZ ;  /* 0x000000313b047810 */ /* 0x000fe20007ffe0ff */
[----:B------:R-:W1:Y:S01]  /*6cd0*/  I2F R23, R23 ;  /* 0x0000001700177306 */ /* 0x000e620000201400 */
[----:B--2---:R-:W-:Y:S01]  /*6ce0*/  FFMA.FTZ R27, R27, -UR16, R40 ;  /* 0x800000101b1b7c23 */ /* 0x004fe20008010028 */
[-C--:B------:R-:W-:Y:S01]  /*6cf0*/  ISETP.LT.OR P4, PT, R16, R238.reuse, P4 ;  /* 0x000000ee1000720c */ /* 0x080fe20002781670 */
[----:B------:R-:W-:Y:S01]  /*6d00*/  LDSM.16.MT88.4 R88, [R221+0x14000] ;  /* 0x01400000dd58783b */ /* 0x000fe20000004200 */
[----:B------:R-:W-:Y:S01]  /*6d10*/  ISETP.LT.OR P5, PT, R14, R238, P5 ;  /* 0x000000ee0e00720c */ /* 0x000fe20002fa1670 */
[----:B------:R-:W-:Y:S01]  /*6d20*/  IMAD.IADD R22, R239, 0x1, -R4 ;  /* 0x00000001ef167824 */ /* 0x000fe200078e0a04 */
[----:B------:R-:W-:Y:S01]  /*6d30*/  IABS R24, R24 ;  /* 0x0000001800187213 */ /* 0x000fe20000000000 */
[----:B------:R-:W-:Y:S01]  /*6d40*/  LDSM.16.MT88.4 R96, [R220+0x14000] ;  /* 0x01400000dc60783b */ /* 0x000fe20000004200 */
[----:B------:R-:W2:Y:S01]  /*6d50*/  I2F R25, R25 ;  /* 0x0000001900197306 */ /* 0x000ea20000201400 */
[----:B---3--:R-:W-:Y:S01]  /*6d60*/  FFMA.FTZ R26, R26, -UR16, R37 ;  /* 0x800000101a1a7c23 */ /* 0x008fe20008010025 */
[----:B------:R-:W-:Y:S01]  /*6d70*/  FSEL R37, R31, -INF , !P3 ;  /* 0xff8000001f257808 */ /* 0x000fe20005800000 */
[----:B------:R-:W-:Y:S01]  /*6d80*/  LDSM.16.MT88.4 R104, [R224+0x16000] ;  /* 0x01600000e068783b */ /* 0x000fe20000004200 */
[----:B------:R-:W-:-:S02]  /*6d90*/  ISETP.GE.AND P3, PT, R9, R237, PT ;  /* 0x000000ed0900720c */ /* 0x000fc40003f66270 */
[----:B------:R-:W-:Y:S01]  /*6da0*/  IADD3 R3, R59, 0x38, RZ ;  /* 0x000000383b037810 */ /* 0x000fe20007ffe0ff */
[----:B------:R-:W-:Y:S01]  /*6db0*/  LDSM.16.MT88.4 R112, [R222+0x16000] ;  /* 0x01600000de70783b */ /* 0x000fe20000004200 */
[----:B------:R-:W3:Y:S01]  /*6dc0*/  I2F R57, R57 ;  /* 0x0000003900397306 */ /* 0x000ee20000201400 */
[----:B-1----:R-:W-:Y:S01]  /*6dd0*/  FFMA.FTZ R32, R23, -UR16, R32 ;  /* 0x8000001017207c23 */ /* 0x002fe20008010020 */
[----:B------:R-:W-:Y:S01]  /*6de0*/  IABS R21, R21 ;  /* 0x0000001500157213 */ /* 0x000fe20000000000 */
[----:B------:R-:W-:Y:S01]  /*6df0*/  IMAD.IADD R20, R239, 0x1, -R3 ;  /* 0x00000001ef147824 */ /* 0x000fe200078e0a03 */
[----:B------:R-:W-:Y:S01]  /*6e00*/  FSEL R23, R29, -INF , !P4 ;  /* 0xff8000001d177808 */ /* 0x000fe20006000000 */
[----:B------:R-:W-:Y:S01]  /*6e10*/  LDSM.16.MT88.4 R120, [R221+0x16000] ;  /* 0x01600000dd78783b */ /* 0x000fe20000004200 */
[-C--:B------:R-:W-:Y:S02]  /*6e20*/  ISETP.GE.AND P1, PT, R11, R237.reuse, PT ;  /* 0x000000ed0b00720c */ /* 0x080fe40003f26270 */
[----:B------:R-:W1:Y:S01]  /*6e30*/  I2F R56, R56 ;  /* 0x0000003800387306 */ /* 0x000e620000201400 */
[----:B------:R-:W-:Y:S01]  /*6e40*/  ISETP.GE.AND P4, PT, R13, R237, PT ;  /* 0x000000ed0d00720c */ /* 0x000fe20003f86270 */
[----:B--2---:R-:W-:Y:S01]  /*6e50*/  FFMA.FTZ R25, R25, -UR16, R36 ;  /* 0x8000001019197c23 */ /* 0x004fe20008010024 */
[----:B------:R-:W-:-:S02]  /*6e60*/  ISETP.LT.OR P3, PT, R9, R238, P3 ;  /* 0x000000ee0900720c */ /* 0x000fc40001f61670 */
[-C--:B------:R-:W-:Y:S02]  /*6e70*/  ISETP.LT.OR P1, PT, R11, R238.reuse, P1 ;  /* 0x000000ee0b00720c */ /* 0x080fe40000f21670 */
[----:B------:R-:W-:Y:S01]  /*6e80*/  ISETP.LT.OR P4, PT, R13, R238, P4 ;  /* 0x000000ee0d00720c */ /* 0x000fe20002781670 */
[----:B------:R2:W4:Y:S01]  /*6e90*/  I2F R58, R19 ;  /* 0x00000013003a7306 */ /* 0x0005220000201400 */
[----:B------:R-:W-:Y:S01]  /*6ea0*/  IABS R22, R22 ;  /* 0x0000001600167213 */ /* 0x000fe20000000000 */
[----:B---3--:R-:W-:Y:S01]  /*6eb0*/  FFMA.FTZ R52, R57, -UR16, R52 ;  /* 0x8000001039347c23 */ /* 0x008fe20008010034 */
[-C--:B------:R-:W-:Y:S02]  /*6ec0*/  ISETP.GE.AND P0, PT, R59, R237.reuse, PT ;  /* 0x000000ed3b00720c */ /* 0x080fe40003f06270 */
[----:B------:R-:W-:Y:S02]  /*6ed0*/  IABS R20, R20 ;  /* 0x0000001400147213 */ /* 0x000fe40000000000 */
[----:B------:R-:W-:Y:S01]  /*6ee0*/  FSEL R186, R25, -INF , !P4 ;  /* 0xff80000019ba7808 */ /* 0x000fe20006000000 */
[----:B------:R-:W3:Y:S01]  /*6ef0*/  I2F R30, R30 ;  /* 0x0000001e001e7306 */ /* 0x000ee20000201400 */
[C---:B------:R-:W-:Y:S01]  /*6f00*/  ISETP.LT.OR P0, PT, R59.reuse, R238, P0 ;  /* 0x000000ee3b00720c */ /* 0x040fe20000701670 */
[----:B-1----:R-:W-:Y:S01]  /*6f10*/  FFMA.FTZ R49, R56, -UR16, R49 ;  /* 0x8000001038317c23 */ /* 0x002fe20008010031 */
[----:B------:R-:W-:Y:S01]  /*6f20*/  ISETP.GE.AND P4, PT, R10, R237, PT ;  /* 0x000000ed0a00720c */ /* 0x000fe20003f86270 */
[----:B------:R-:W-:Y:S01]  /*6f30*/  IMAD.IADD R25, R236, 0x1, -R16 ;  /* 0x00000001ec197824 */ /* 0x000fe200078e0a10 */
[----:B------:R-:W-:-:S02]  /*6f40*/  ISETP.GE.AND P2, PT, R59, R234, PT ;  /* 0x000000ea3b00720c */ /* 0x000fc40003f46270 */
[----:B------:R-:W-:Y:S01]  /*6f50*/  ISETP.LT.OR P4, PT, R10, R238, P4 ;  /* 0x000000ee0a00720c */ /* 0x000fe20002781670 */
[----:B------:R-:W1:Y:S01]  /*6f60*/  I2F R24, R24 ;  /* 0x0000001800187306 */ /* 0x000e620000201400 */
[----:B--2---:R-:W-:Y:S01]  /*6f70*/  FSEL R19, R27, -INF , !P5 ;  /* 0xff8000001b137808 */ /* 0x004fe20006800000 */
[----:B------:R-:W-:Y:S01]  /*6f80*/  IMAD.IADD R27, R236, 0x1, -R11 ;  /* 0x00000001ec1b7824 */ /* 0x000fe200078e0a0b */
[----:B------:R-:W-:Y:S01]  /*6f90*/  ISETP.GE.AND P5, PT, R11, R234, PT ;  /* 0x000000ea0b00720c */ /* 0x000fe20003fa6270 */
[----:B----4-:R-:W-:Y:S01]  /*6fa0*/  FFMA.FTZ R58, R58, -UR16, R77 ;  /* 0x800000103a3a7c23 */ /* 0x010fe2000801004d */
[----:B------:R-:W-:Y:S02]  /*6fb0*/  FSEL R31, R49, -INF , !P1 ;  /* 0xff800000311f7808 */ /* 0x000fe40004800000 */
[----:B------:R-:W-:Y:S01]  /*6fc0*/  ISETP.LT.OR P5, PT, R11, R235, P5 ;  /* 0x000000eb0b00720c */ /* 0x000fe20002fa1670 */
[----:B------:R-:W2:Y:S01]  /*6fd0*/  I2F R21, R21 ;  /* 0x0000001500157306 */ /* 0x000ea20000201400 */
[----:B------:R-:W-:Y:S01]  /*6fe0*/  FSEL R11, R28, -INF , !P3 ;  /* 0xff8000001c0b7808 */ /* 0x000fe20005800000 */
[----:B---3--:R-:W-:Y:S01]  /*6ff0*/  FFMA.FTZ R30, R30, -UR16, R45 ;  /* 0x800000101e1e7c23 */ /* 0x008fe2000801002d */
[----:B------:R-:W-:-:S02]  /*7000*/  ISETP.GE.AND P3, PT, R12, R237, PT ;  /* 0x000000ed0c00720c */ /* 0x000fc40003f66270 */
[----:B------:R-:W-:Y:S02]  /*7010*/  ISETP.GE.AND P1, PT, R18, R234, PT ;  /* 0x000000ea1200720c */ /* 0x000fe40003f26270 */
[-C--:B------:R-:W-:Y:S01]  /*7020*/  ISETP.LT.OR P3, PT, R12, R238.reuse, P3 ;  /* 0x000000ee0c00720c */ /* 0x080fe20001f61670 */
[----:B------:R-:W3:Y:S01]  /*7030*/  I2F R22, R22 ;  /* 0x0000001600167306 */ /* 0x000ee20000201400 */
[----:B------:R-:W-:Y:S01]  /*7040*/  FSEL R251, R32, -INF , !P4 ;  /* 0xff80000020fb7808 */ /* 0x000fe20006000000 */
[----:B-1----:R-:W-:Y:S01]  /*7050*/  FFMA.FTZ R24, R24, -UR16, R33 ;  /* 0x8000001018187c23 */ /* 0x002fe20008010021 */
[----:B------:R-:W-:Y:S01]  /*7060*/  FSEL R189, R26, -INF , !P3 ;  /* 0xff8000001abd7808 */ /* 0x000fe20005800000 */
[----:B------:R-:W-:Y:S01]  /*7070*/  IMAD.IADD R26, R236, 0x1, -R14 ;  /* 0x00000001ec1a7824 */ /* 0x000fe200078e0a0e */
[-C--:B------:R-:W-:Y:S02]  /*7080*/  ISETP.GE.AND P3, PT, R8, R237.reuse, PT ;  /* 0x000000ed0800720c */ /* 0x080fe40003f66270 */
[----:B------:R-:W-:Y:S01]  /*7090*/  ISETP.GE.AND P4, PT, R6, R237, PT ;  /* 0x000000ed0600720c */ /* 0x000fe20003f86270 */
[----:B------:R-:W1:Y:S01]  /*70a0*/  I2F R61, R20 ;  /* 0x00000014003d7306 */ /* 0x000e620000201400 */
[-C--:B------:R-:W-:Y:S01]  /*70b0*/  ISETP.LT.OR P2, PT, R59, R235.reuse, P2 ;  /* 0x000000eb3b00720c */ /* 0x080fe20001741670 */
[----:B------:R-:W-:Y:S01]  /*70c0*/  IMAD.IADD R59, R236, 0x1, -R59 ;  /* 0x00000001ec3b7824 */ /* 0x000fe200078e0a3b */
[-C--:B------:R-:W-:Y:S01]  /*70d0*/  ISETP.LT.OR P3, PT, R8, R238.reuse, P3 ;  /* 0x000000ee0800720c */ /* 0x080fe20001f61670 */
[----:B--2---:R-:W-:Y:S01]  /*70e0*/  FFMA.FTZ R80, R21, -UR16, R80 ;  /* 0x8000001015507c23 */ /* 0x004fe20008010050 */
[----:B------:R-:W-:Y:S01]  /*70f0*/  ISETP.LT.OR P1, PT, R18, R235, P1 ;  /* 0x000000eb1200720c */ /* 0x000fe20000f21670 */
[----:B------:R-:W-:Y:S01]  /*7100*/  IMAD.IADD R18, R236, 0x1, -R18 ;  /* 0x00000001ec127824 */ /* 0x000fe200078e0a12 */
[----:B------:R-:W-:Y:S01]  /*7110*/  ISETP.LT.OR P4, PT, R6, R238, P4 ;  /* 0x000000ee0600720c */ /* 0x000fe20002781670 */
[----:B---3--:R-:W-:Y:S01]  /*7120*/  FFMA.FTZ R22, R22, -UR16, R81 ;  /* 0x8000001016167c23 */ /* 0x008fe20008010051 */
[----:B------:R-:W-:-:S02]  /*7130*/  FSEL R191, R24, -INF , !P3 ;  /* 0xff80000018bf7808 */ /* 0x000fc40005800000 */
[----:B------:R-:W-:Y:S02]  /*7140*/  ISETP.GE.AND P3, PT, R4, R237, PT ;  /* 0x000000ed0400720c */ /* 0x000fe40003f66270 */
[----:B------:R-:W-:Y:S02]  /*7150*/  IABS R29, R59 ;  /* 0x0000003b001d7213 */ /* 0x000fe40000000000 */
[----:B------:R-:W-:Y:S01]  /*7160*/  IABS R18, R18 ;  /* 0x0000001200127213 */ /* 0x000fe20000000000 */
[----:B-1----:R-:W-:Y:S01]  /*7170*/  FFMA.FTZ R61, R61, -UR16, R76 ;  /* 0x800000103d3d7c23 */ /* 0x002fe2000801004c */
[----:B------:R-:W-:Y:S02]  /*7180*/  FSEL R20, R52, -INF , !P0 ;  /* 0xff80000034147808 */ /* 0x000fe40004000000 */
[----:B------:R-:W-:Y:S01]  /*7190*/  ISETP.GE.AND P0, PT, R15, R237, PT ;  /* 0x000000ed0f00720c */ /* 0x000fe20003f06270 */
[----:B------:R-:W1:Y:S01]  /*71a0*/  I2F R29, R29 ;  /* 0x0000001d001d7306 */ /* 0x000e620000201400 */
[----:B------:R-:W-:-:S02]  /*71b0*/  FSEL R243, R80, -INF , !P4 ;  /* 0xff80000050f37808 */ /* 0x000fc40006000000 */
[----:B------:R-:W-:Y:S02]  /*71c0*/  ISETP.LT.OR P0, PT, R15, R238, P0 ;  /* 0x000000ee0f00720c */ /* 0x000fe40000701670 */
[----:B------:R-:W-:Y:S02]  /*71d0*/  ISETP.GE.AND P4, PT, R3, R237, PT ;  /* 0x000000ed0300720c */ /* 0x000fe40003f86270 */
[----:B------:R-:W-:Y:S01]  /*71e0*/  FSEL R21, R30, -INF , !P0 ;  /* 0xff8000001e157808 */ /* 0x000fe20004000000 */
[----:B------:R-:W2:Y:S01]  /*71f0*/  I2F R18, R18 ;  /* 0x0000001200127306 */ /* 0x000ea20000201400 */
[C---:B------:R-:W-:Y:S01]  /*7200*/  ISETP.GE.AND P0, PT, R17.reuse, R234, PT ;  /* 0x000000ea1100720c */ /* 0x040fe20003f06270 */
[----:B------:R-:W-:Y:S01]  /*7210*/  IMAD.IADD R30, R236, 0x1, -R15 ;  /* 0x00000001ec1e7824 */ /* 0x000fe200078e0a0f */
[-C--:B------:R-:W-:Y:S02]  /*7220*/  ISETP.LT.OR P3, PT, R4, R238.reuse, P3 ;  /* 0x000000ee0400720c */ /* 0x080fe40001f61670 */
[----:B------:R-:W-:Y:S01]  /*7230*/  ISETP.LT.OR P0, PT, R17, R235, P0 ;  /* 0x000000eb1100720c */ /* 0x000fe20000701670 */
[----:B------:R-:W-:Y:S01]  /*7240*/  IMAD.IADD R17, R236, 0x1, -R17 ;  /* 0x00000001ec117824 */ /* 0x000fe200078e0a11 */
[----:B------:R-:W-:Y:S01]  /*7250*/  ISETP.LT.OR P4, PT, R3, R238, P4 ;  /* 0x000000ee0300720c */ /* 0x000fe20002781670 */
[----:B-1----:R-:W-:Y:S01]  /*7260*/  FFMA.FTZ R29, R29, -UR16, R54 ;  /* 0x800000101d1d7c23 */ /* 0x002fe20008010036 */
[----:B------:R-:W-:-:S02]  /*7270*/  FSEL R241, R22, -INF , !P3 ;  /* 0xff80000016f17808 */ /* 0x000fc40005800000 */
[----:B------:R-:W-:Y:S02]  /*7280*/  IABS R17, R17 ;  /* 0x0000001100117213 */ /* 0x000fe40000000000 */
[----:B------:R-:W-:Y:S02]  /*7290*/  ISETP.GE.AND P3, PT, R2, R237, PT ;  /* 0x000000ed0200720c */ /* 0x000fe40003f66270 */
[----:B------:R-:W-:Y:S01]  /*72a0*/  IABS R27, R27 ;  /* 0x0000001b001b7213 */ /* 0x000fe20000000000 */
[----:B--2---:R-:W-:Y:S01]  /*72b0*/  FFMA.FTZ R55, R18, -UR16, R55 ;  /* 0x8000001012377c23 */ /* 0x004fe20008010037 */
[----:B------:R-:W-:Y:S01]  /*72c0*/  FSEL R203, R61, -INF , !P4 ;  /* 0xff8000003dcb7808 */ /* 0x000fe20006000000 */
[----:B------:R-:W1:Y:S01]  /*72d0*/  I2F R17, R17 ;  /* 0x0000001100117306 */ /* 0x000e620000201400 */
[----:B------:R-:W-:Y:S02]  /*72e0*/  ISETP.GE.AND P4, PT, R16, R234, PT ;  /* 0x000000ea1000720c */ /* 0x000fe40003f86270 */
[----:B------:R-:W-:-:S02]  /*72f0*/  IABS R25, R25 ;  /* 0x0000001900197213 */ /* 0x000fc40000000000 */
[----:B------:R-:W-:Y:S02]  /*7300*/  ISETP.LT.OR P3, PT, R2, R238, P3 ;  /* 0x000000ee0200720c */ /* 0x000fe40001f61670 */
[-C--:B------:R-:W-:Y:S01]  /*7310*/  ISETP.LT.OR P4, PT, R16, R235.reuse, P4 ;  /* 0x000000eb1000720c */ /* 0x080fe20002781670 */
[----:B------:R2:W3:Y:S01]  /*7320*/  I2F R28, R27 ;  /* 0x0000001b001c7306 */ /* 0x0004e20000201400 */
[----:B------:R-:W-:Y:S01]  /*7330*/  IABS R30, R30 ;  /* 0x0000001e001e7213 */ /* 0x000fe20000000000 */
[----:B------:R-:W-:Y:S01]  /*7340*/  IMAD.IADD R16, R236, 0x1, -R12 ;  /* 0x00000001ec107824 */ /* 0x000fe200078e0a0c */
[----:B------:R-:W-:Y:S02]  /*7350*/  FSEL R201, R58, -INF , !P3 ;  /* 0xff8000003ac97808 */ /* 0x000fe40005800000 */
[----:B------:R-:W-:Y:S01]  /*7360*/  ISETP.GE.AND P3, PT, R15, R234, PT ;  /* 0x000000ea0f00720c */ /* 0x000fe20003f66270 */
[----:B------:R-:W-:Y:S01]  /*7370*/  LDSM.16.MT88.4 R56, [R221+0x12000] ;  /* 0x01200000dd38783b */ /* 0x000fe20000004200 */
[----:B------:R-:W-:Y:S01]  /*7380*/  IABS R26, R26 ;  /* 0x0000001a001a7213 */ /* 0x000fe20000000000 */
[----:B------:R-:W4:Y:S01]  /*7390*/  I2F R25, R25 ;  /* 0x0000001900197306 */ /* 0x000f220000201400 */
[----:B------:R-:W-:Y:S01]  /*73a0*/  IABS R16, R16 ;  /* 0x0000001000107213 */ /* 0x000fe20000000000 */
[----:B-1----:R-:W-:Y:S01]  /*73b0*/  FFMA.FTZ R17, R17, -UR16, R50 ;  /* 0x8000001011117c23 */ /* 0x002fe20008010032 */
[----:B------:R-:W-:Y:S01]  /*73c0*/  ISETP.LT.OR P3, PT, R15, R235, P3 ;  /* 0x000000eb0f00720c */ /* 0x000fe20001f61670 */
[----:B------:R-:W-:-:S02]  /*73d0*/  IMAD.IADD R15, R236, 0x1, -R10 ;  /* 0x00000001ec0f7824 */ /* 0x000fc400078e0a0a */
[----:B------:R-:W-:Y:S02]  /*73e0*/  IMAD.MOV.U32 R33, RZ, RZ, R26 ;  /* 0x000000ffff217224 */ /* 0x000fe400078e001a */
[C---:B--2---:R-:W-:Y:S01]  /*73f0*/  IMAD.IADD R27, R236.reuse, 0x1, -R9 ;  /* 0x00000001ec1b7824 */ /* 0x044fe200078e0a09 */
[----:B------:R-:W1:Y:S01]  /*7400*/  I2F R24, R30 ;  /* 0x0000001e00187306 */ /* 0x000e620000201400 */
[----:B------:R-:W-:Y:S01]  /*7410*/  IMAD.MOV.U32 R18, RZ, RZ, R16 ;  /* 0x000000ffff127224 */ /* 0x000fe200078e0010 */
[----:B------:R-:W-:Y:S01]  /*7420*/  FSEL R16, R29, -INF , !P2 ;  /* 0xff8000001d107808 */ /* 0x000fe20005000000 */
[----:B------:R-:W-:Y:S01]  /*7430*/  IMAD.IADD R26, R236, 0x1, -R13 ;  /* 0x00000001ec1a7824 */ /* 0x000fe200078e0a0d */
[----:B------:R-:W-:Y:S01]  /*7440*/  IABS R27, R27 ;  /* 0x0000001b001b7213 */ /* 0x000fe20000000000 */
[----:B---3--:R-:W-:Y:S01]  /*7450*/  FFMA.FTZ R28, R28, -UR16, R51 ;  /* 0x800000101c1c7c23 */ /* 0x008fe20008010033 */
[----:B------:R-:W-:Y:S01]  /*7460*/  IABS R15, R15 ;  /* 0x0000000f000f7213 */ /* 0x000fe20000000000 */
[----:B------:R-:W-:Y:S01]  /*7470*/  LDSM.16.MT88.4 R48, [R222+0x12000] ;  /* 0x01200000de30783b */ /* 0x000fe20000004200 */
[----:B------:R-:W-:Y:S01]  /*7480*/  FSEL R29, R55, -INF , !P1 ;  /* 0xff800000371d7808 */ /* 0x000fe20004800000 */
[----:B------:R-:W-:Y:S01]  /*7490*/  IMAD.MOV.U32 R22, RZ, RZ, R27 ;  /* 0x000000ffff167224 */ /* 0x000fe200078e001b */
[----:B------:R-:W2:Y:S01]  /*74a0*/  I2F R33, R33 ;  /* 0x0000002100217306 */ /* 0x000ea20000201400 */
[----:B------:R-:W-:-:S02]  /*74b0*/  ISETP.GE.AND P1, PT, R9, R234, PT ;  /* 0x000000ea0900720c */ /* 0x000fc40003f26270 */
[----:B------:R-:W-:Y:S02]  /*74c0*/  FSEL R27, R17, -INF , !P0 ;  /* 0xff800000111b7808 */ /* 0x000fe40004000000 */
[----:B------:R-:W-:Y:S01]  /*74d0*/  ISETP.LT.OR P1, PT, R9, R235, P1 ;  /* 0x000000eb0900720c */ /* 0x000fe20000f21670 */
[----:B----4-:R-:W-:Y:S01]  /*74e0*/  FFMA.FTZ R9, R25, -UR16, R46 ;  /* 0x8000001019097c23 */ /* 0x010fe2000801002e */
[-C--:B------:R-:W-:Y:S01]  /*74f0*/  ISETP.GE.AND P0, PT, R13, R234.reuse, PT ;  /* 0x000000ea0d00720c */ /* 0x080fe20003f06270 */
[----:B------:R-:W3:Y:S01]  /*7500*/  I2F R22, R22 ;  /* 0x0000001600167306 */ /* 0x000ee20000201400 */
[----:B-1----:R-:W-:Y:S01]  /*7510*/  FFMA.FTZ R17, R24, -UR16, R47 ;  /* 0x8000001018117c23 */ /* 0x002fe2000801002f */
[-C--:B------:R-:W-:Y:S02]  /*7520*/  ISETP.GE.AND P2, PT, R14, R234.reuse, PT ;  /* 0x000000ea0e00720c */ /* 0x080fe40003f46270 */
[----:B------:R-:W-:Y:S02]  /*7530*/  FSEL R9, R9, -INF , !P4 ;  /* 0xff80000009097808 */ /* 0x000fe40006000000 */
[----:B------:R-:W-:-:S02]  /*7540*/  ISETP.GE.AND P4, PT, R10, R234, PT ;  /* 0x000000ea0a00720c */ /* 0x000fc40003f86270 */
[----:B------:R-:W1:Y:S01]  /*7550*/  I2F R15, R15 ;  /* 0x0000000f000f7306 */ /* 0x000e620000201400 */
[----:B------:R-:W-:Y:S01]  /*7560*/  FSEL R17, R17, -INF , !P3 ;  /* 0xff80000011117808 */ /* 0x000fe20005800000 */
[----:B--2---:R-:W-:Y:S01]  /*7570*/  FFMA.FTZ R33, R33, -UR16, R42 ;  /* 0x8000001021217c23 */ /* 0x004fe2000801002a */
[----:B------:R-:W-:Y:S02]  /*7580*/  ISETP.GE.AND P3, PT, R8, R234, PT ;  /* 0x000000ea0800720c */ /* 0x000fe40003f66270 */
[----:B------:R-:W-:Y:S02]  /*7590*/  IABS R26, R26 ;  /* 0x0000001a001a7213 */ /* 0x000fe40000000000 */
[-C--:B------:R-:W-:Y:S01]  /*75a0*/  ISETP.LT.OR P4, PT, R10, R235.reuse, P4 ;  /* 0x000000eb0a00720c */ /* 0x080fe20002781670 */
[----:B------:R-:W2:Y:S01]  /*75b0*/  I2F R18, R18 ;  /* 0x0000001200127306 */ /* 0x000ea20000201400 */
[----:B------:R-:W-:Y:S01]  /*75c0*/  ISETP.LT.OR P0, PT, R13, R235, P0 ;  /* 0x000000eb0d00720c */ /* 0x000fe20000701670 */
[----:B---3--:R-:W-:Y:S01]  /*75d0*/  FFMA.FTZ R13, R22, -UR16, R43 ;  /* 0x80000010160d7c23 */ /* 0x008fe2000801002b */
[----:B------:R-:W-:-:S02]  /*75e0*/  FMNMX.FTZ R10, R20, R41, !PT ;  /* 0x00000029140a7209 */ /* 0x000fc40007810000 */
[-C--:B------:R-:W-:Y:S02]  /*75f0*/  ISETP.LT.OR P2, PT, R14, R235.reuse, P2 ;  /* 0x000000eb0e00720c */ /* 0x080fe40001741670 */
[----:B------:R-:W-:Y:S01]  /*7600*/  FSEL R25, R28, -INF , !P5 ;  /* 0xff8000001c197808 */ /* 0x000fe20006800000 */
[----:B------:R-:W3:Y:S01]  /*7610*/  I2F R45, R26 ;  /* 0x0000001a002d7306 */ /* 0x000ee20000201400 */
[-C--:B------:R-:W-:Y:S01]  /*7620*/  ISETP.LT.OR P3, PT, R8, R235.reuse, P3 ;  /* 0x000000eb0800720c */ /* 0x080fe20001f61670 */
[----:B------:R-:W-:Y:S01]  /*7630*/  IMAD.IADD R8, R236, 0x1, -R8 ;  /* 0x00000001ec087824 */ /* 0x000fe200078e0a08 */
[----:B------:R-:W-:Y:S01]  /*7640*/  ISETP.GE.AND P5, PT, R12, R234, PT ;  /* 0x000000ea0c00720c */ /* 0x000fe20003fa6270 */
[----:B-1----:R-:W-:Y:S01]  /*7650*/  FFMA.FTZ R34, R15, -UR16, R34 ;  /* 0x800000100f227c23 */ /* 0x002fe20008010022 */
[----:B------:R-:W-:Y:S02]  /*7660*/  FMNMX.FTZ R10, R37, R10, !PT ;  /* 0x0000000a250a7209 */ /* 0x000fe40007810000 */
[----:B------:R-:W-:Y:S01]  /*7670*/  FSEL R15, R33, -INF , !P2 ;  /* 0xff800000210f7808 */ /* 0x000fe20005000000 */
[----:B------:R-:W-:Y:S01]  /*7680*/  IMAD.IADD R33, R236, 0x1, -R6 ;  /* 0x00000001ec217824 */ /* 0x000fe200078e0a06 */
[----:B------:R-:W-:Y:S01]  /*7690*/  ISETP.LT.OR P5, PT, R12, R235, P5 ;  /* 0x000000eb0c00720c */ /* 0x000fe20002fa1670 */
[----:B--2---:R-:W-:Y:S01]  /*76a0*/  FFMA.FTZ R18, R18, -UR16, R39 ;  /* 0x8000001012127c23 */ /* 0x004fe20008010027 */
[----:B------:R-:W-:-:S02]  /*76b0*/  ISETP.GE.AND P2, PT, R6, R234, PT ;  /* 0x000000ea0600720c */ /* 0x000fc40003f46270 */
[----:B------:R-:W-:Y:S02]  /*76c0*/  FSEL R13, R13, -INF , !P1 ;  /* 0xff8000000d0d7808 */ /* 0x000fe40004800000 */
[----:B------:R-:W-:Y:S01]  /*76d0*/  ISETP.GE.AND P1, PT, R4, R234, PT ;  /* 0x000000ea0400720c */ /* 0x000fe20003f26270 */
[----:B---3--:R-:W-:Y:S01]  /*76e0*/  FFMA.FTZ R38, R45, -UR16, R38 ;  /* 0x800000102d267c23 */ /* 0x008fe20008010026 */
[----:B------:R-:W-:Y:S02]  /*76f0*/  IABS R12, R8 ;  /* 0x00000008000c7213 */ /* 0x000fe40000000000 */
[----:B------:R-:W-:Y:S02]  /*7700*/  FMNMX.FTZ R8, R31, R10, !PT ;  /* 0x0000000a1f087209 */ /* 0x000fe40007810000 */
[-C--:B------:R-:W-:Y:S01]  /*7710*/  ISETP.LT.OR P2, PT, R6, R235.reuse, P2 ;  /* 0x000000eb0600720c */ /* 0x080fe20001741670 */
[----:B------:R-:W-:Y:S01]  /*7720*/  IMAD.IADD R6, R236, 0x1, -R4 ;  /* 0x00000001ec067824 */ /* 0x000fe200078e0a04 */
[----:B------:R-:W-:Y:S01]  /*7730*/  ISETP.LT.OR P1, PT, R4, R235, P1 ;  /* 0x000000eb0400720c */ /* 0x000fe20000f21670 */
[----:B------:R-:W1:Y:S01]  /*7740*/  I2F R12, R12 ;  /* 0x0000000c000c7306 */ /* 0x000e620000201400 */
[----:B------:R-:W-:-:S02]  /*7750*/  FMNMX.FTZ R4, R23, R8, !PT ;  /* 0x0000000817047209 */ /* 0x000fc40007810000 */
[----:B------:R-:W-:Y:S02]  /*7760*/  FMNMX.FTZ R8, R16, R29, !PT ;  /* 0x0000001d10087209 */ /* 0x000fe40007810000 */
[----:B------:R-:W-:Y:S02]  /*7770*/  FSEL R247, R38, -INF , !P0 ;  /* 0xff80000026f77808 */ /* 0x000fe40004000000 */
[----:B------:R-:W-:Y:S02]  /*7780*/  FMNMX.FTZ R8, R27, R8, !PT ;  /* 0x000000081b087209 */ /* 0x000fe40007810000 */
[----:B------:R-:W-:Y:S02]  /*7790*/  ISETP.GE.AND P0, PT, R3, R234, PT ;  /* 0x000000ea0300720c */ /* 0x000fe40003f06270 */
[----:B------:R-:W-:Y:S02]  /*77a0*/  FMNMX.FTZ R8, R25, R8, !PT ;  /* 0x0000000819087209 */ /* 0x000fe40007810000 */
[----:B------:R-:W-:-:S02]  /*77b0*/  FMNMX.FTZ R4, R21, R4, !PT ;  /* 0x0000000415047209 */ /* 0x000fc40007810000 */
[----:B------:R-:W-:Y:S01]  /*77c0*/  FMNMX.FTZ R8, R9, R8, !PT ;  /* 0x0000000809087209 */ /* 0x000fe20007810000 */
[----:B-1----:R-:W-:Y:S01]  /*77d0*/  FFMA.FTZ R35, R12, -UR16, R35 ;  /* 0x800000100c237c23 */ /* 0x002fe20008010023 */
[----:B------:R-:W-:Y:S02]  /*77e0*/  IABS R33, R33 ;  /* 0x0000002100217213 */ /* 0x000fe40000000000 */
[----:B------:R-:W-:Y:S02]  /*77f0*/  FMNMX.FTZ R4, R19, R4, !PT ;  /* 0x0000000413047209 */ /* 0x000fe40007810000 */
[----:B------:R-:W-:Y:S01]  /*7800*/  ISETP.LT.OR P0, PT, R3, R235, P0 ;  /* 0x000000eb0300720c */ /* 0x000fe20000701670 */
[----:B------:R-:W-:Y:S01]  /*7810*/  IMAD.IADD R3, R236, 0x1, -R3 ;  /* 0x00000001ec037824 */ /* 0x000fe200078e0a03 */
[----:B------:R-:W-:Y:S01]  /*7820*/  FMNMX.FTZ R8, R17, R8, !PT ;  /* 0x0000000811087209 */ /* 0x000fe20007810000 */
[----:B------:R-:W1:Y:S01]  /*7830*/  I2F R33, R33 ;  /* 0x0000002100217306 */ /* 0x000e620000201400 */
[----:B------:R-:W-:-:S02]  /*7840*/  IABS R6, R6 ;  /* 0x0000000600067213 */ /* 0x000fc40000000000 */
[----:B------:R-:W-:Y:S01]  /*7850*/  FMNMX.FTZ R39, R11, R4, !PT ;  /* 0x000000040b277209 */ /* 0x000fe20007810000 */
[----:B------:R-:W-:Y:S01]  /*7860*/  IMAD.IADD R4, R236, 0x1, -R2 ;  /* 0x00000001ec047824 */ /* 0x000fe200078e0a02 */
[----:B------:R-:W-:Y:S02]  /*7870*/  FMNMX.FTZ R8, R15, R8, !PT ;  /* 0x000000080f087209 */ /* 0x000fe40007810000 */
[----:B------:R-:W-:Y:S01]  /*7880*/  IABS R3, R3 ;  /* 0x0000000300037213 */ /* 0x000fe20000000000 */
[----:B------:R-:W2:Y:S01]  /*7890*/  I2F R6, R6 ;  /* 0x0000000600067306 */ /* 0x000ea20000201400 */
[----:B------:R-:W-:Y:S02]  /*78a0*/  FMNMX.FTZ R10, R186, R39, !PT ;  /* 0x00000027ba0a7209 */ /* 0x000fe40007810000 */
[----:B------:R-:W-:Y:S02]  /*78b0*/  FMNMX.FTZ R8, R13, R8, !PT ;  /* 0x000000080d087209 */ /* 0x000fe40007810000 */
[----:B------:R-:W-:-:S02]  /*78c0*/  IABS R4, R4 ;  /* 0x0000000400047213 */ /* 0x000fc40000000000 */
[----:B------:R-:W-:Y:S01]  /*78d0*/  FMNMX.FTZ R10, R189, R10, !PT ;  /* 0x0000000abd0a7209 */ /* 0x000fe20007810000 */
[----:B------:R-:W3:Y:S01]  /*78e0*/  I2F R3, R3 ;  /* 0x0000000300037306 */ /* 0x000ee20000201400 */
[----:B------:R-:W-:Y:S01]  /*78f0*/  FSEL R193, R18, -INF , !P5 ;  /* 0xff80000012c17808 */ /* 0x000fe20006800000 */
[----:B-1----:R-:W-:Y:S01]  /*7900*/  FFMA.FTZ R33, R33, -UR16, R82 ;  /* 0x8000001021217c23 */ /* 0x002fe20008010052 */
[----:B------:R-:W-:Y:S02]  /*7910*/  FMNMX.FTZ R8, R247, R8, !PT ;  /* 0x00000008f7087209 */ /* 0x000fe40007810000 */
[----:B------:R-:W-:Y:S02]  /*7920*/  FMNMX.FTZ R10, R251, R10, !PT ;  /* 0x0000000afb0a7209 */ /* 0x000fe40007810000 */
[----:B------:R-:W-:Y:S01]  /*7930*/  FSEL R245, R34, -INF , !P4 ;  /* 0xff80000022f57808 */ /* 0x000fe20006000000 */
[----:B------:R-:W1:Y:S01]  /*7940*/  I2F R4, R4 ;  /* 0x0000000400047306 */ /* 0x000e620000201400 */
[----:B------:R-:W-:Y:S01]  /*7950*/  FMNMX.FTZ R8, R193, R8, !PT ;  /* 0x00000008c1087209 */ /* 0x000fe20007810000 */
[----:B--2---:R-:W-:Y:S01]  /*7960*/  FFMA.FTZ R6, R6, -UR16, R83 ;  /* 0x8000001006067c23 */ /* 0x004fe20008010053 */
[----:B------:R-:W-:Y:S01]  /*7970*/  FMNMX.FTZ R10, R191, R10, !PT ;  /* 0x0000000abf0a7209 */ /* 0x000fe20007810000 */
[----:B------:R-:W-:Y:S01]  /*7980*/  LDSM.16.MT88.4 R80, [R222+0x14000] ;  /* 0x01400000de50783b */ /* 0x000fe20000004200 */
[----:B------:R-:W-:-:S02]  /*7990*/  FSEL R197, R35, -INF , !P3 ;  /* 0xff80000023c57808 */ /* 0x000fc40005800000 */
[----:B------:R-:W-:Y:S01]  /*79a0*/  FMNMX.FTZ R12, R245, R8, !PT ;  /* 0x00000008f50c7209 */ /* 0x000fe20007810000 */
[----:B---3--:R-:W-:Y:S01]  /*79b0*/  FFMA.FTZ R3, R3, -UR16, R78 ;  /* 0x8000001003037c23 */ /* 0x008fe2000801004e */
[----:B------:R-:W-:Y:S02]  /*79c0*/  FMNMX.FTZ R10, R243, R10, !PT ;  /* 0x0000000af30a7209 */ /* 0x000fe40007810000 */
[----:B------:R-:W-:Y:S02]  /*79d0*/  FSEL R199, R33, -INF , !P2 ;  /* 0xff80000021c77808 */ /* 0x000fe40005000000 */
[----:B------:R-:W-:Y:S02]  /*79e0*/  FMNMX.FTZ R12, R197, R12, !PT ;  /* 0x0000000cc50c7209 */ /* 0x000fe40007810000 */
[----:B------:R-:W-:Y:S01]  /*79f0*/  FMNMX.FTZ R10, R241, R10, !PT ;  /* 0x0000000af10a7209 */ /* 0x000fe20007810000 */
[----:B-1----:R-:W-:Y:S01]  /*7a00*/  FFMA.FTZ R4, R4, -UR16, R79 ;  /* 0x8000001004047c23 */ /* 0x002fe2000801004f */
        /* <DEDUP_REMOVED lines=29> */
[----:B------:R-:W1:Y:S01]  /*7be0*/  LDSM.16.MT88.4 R40, [R224+0x12000] ;  /* 0x01200000e028783b */ /* 0x000e620000004200 */
[----:B------:R-:W-:Y:S01]  /*7bf0*/  FFMA.FTZ R180, R31, c[0x0][0x23c], -R34 ;  /* 0x00008f001fb47a23 */ /* 0x000fe20000010822 */
[----:B------:R-:W-:Y:S01]  /*7c00*/  MUFU.EX2 R187, R187 ;  /* 0x000000bb00bb7308 */ /* 0x000fe20000000800 */
[--C-:B------:R-:W-:Y:S01]  /*7c10*/  FFMA.FTZ R182, R16, c[0x0][0x23c], -R32.reuse ;  /* 0x00008f0010b67a23 */ /* 0x100fe20000010820 */
[----:B------:R-:W-:Y:S01]  /*7c20*/  LEA R242, P0, R166, c[0x0][0x168], 0x1 ;  /* 0x00005a00a6f27a11 */ /* 0x000fe200078008ff */
[----:B------:R-:W-:-:S02]  /*7c30*/  FFMA.FTZ R185, R29, c[0x0][0x23c], -R32 ;  /* 0x00008f001db97a23 */ /* 0x000fc40000010820 */
[--C-:B------:R-:W-:Y:S01]  /*7c40*/  FFMA.FTZ R183, R27, c[0x0][0x23c], -R32.reuse ;  /* 0x00008f001bb77a23 */ /* 0x100fe20000010820 */
[----:B------:R-:W-:Y:S01]  /*7c50*/  LDSM.16.MT88.4 R28, [R221+0x10800] ;  /* 0x01080000dd1c783b */ /* 0x000fe20000004200 */
[----:B------:R-:W-:Y:S01]  /*7c60*/  FFMA.FTZ R176, R25, c[0x0][0x23c], -R32 ;  /* 0x00008f0019b07a23 */ /* 0x000fe20000010820 */
[----:B------:R-:W2:Y:S01]  /*7c70*/  MUFU.EX2 R184, R184 ;  /* 0x000000b800b87308 */ /* 0x000ea20000000800 */
[--C-:B------:R-:W-:Y:S01]  /*7c80*/  FFMA.FTZ R175, R19, c[0x0][0x23c], -R34.reuse ;  /* 0x00008f0013af7a23 */ /* 0x100fe20000010822 */
[----:B------:R-:W-:Y:S01]  /*7c90*/  LDSM.16.MT88.4 R24, [R224+0x12800] ;  /* 0x01280000e018783b */ /* 0x000fe20000004200 */
[----:B------:R-:W-:Y:S02]  /*7ca0*/  FFMA.FTZ R174, R11, c[0x0][0x23c], -R34 ;  /* 0x00008f000bae7a23 */ /* 0x000fe40000010822 */
[--C-:B------:R-:W-:Y:S02]  /*7cb0*/  FFMA.FTZ R177, R9, c[0x0][0x23c], -R32.reuse ;  /* 0x00008f0009b17a23 */ /* 0x100fe40000010820 */
[--C-:B------:R-:W-:Y:S01]  /*7cc0*/  FFMA.FTZ R2, R17, c[0x0][0x23c], -R32.reuse ;  /* 0x00008f0011027a23 */ /* 0x100fe20000010820 */
[----:B------:R-:W-:Y:S01]  /*7cd0*/  MUFU.EX2 R181, R181 ;  /* 0x000000b500b57308 */ /* 0x000fe20000000800 */
[----:B------:R-:W3:Y:S01]  /*7ce0*/  LDSM.16.MT88.4 R8, [R224+0x10800] ;  /* 0x01080000e008783b */ /* 0x000ee20000004200 */
[----:B------:R-:W-:-:S02]  /*7cf0*/  FFMA.FTZ R173, R15, c[0x0][0x23c], -R32 ;  /* 0x00008f000fad7a23 */ /* 0x000fc40000010820 */
[----:B------:R-:W-:Y:S01]  /*7d00*/  FFMA.FTZ R0, R13, c[0x0][0x23c], -R32 ;  /* 0x00008f000d007a23 */ /* 0x000fe20000010820 */
[----:B------:R-:W4:Y:S01]  /*7d10*/  LDSM.16.MT88.4 R16, [R222+0x10800] ;  /* 0x01080000de10783b */ /* 0x000f220000004200 */
[--C-:B------:R-:W-:Y:S02]  /*7d20*/  FFMA.FTZ R179, R23, c[0x0][0x23c], -R34.reuse ;  /* 0x00008f0017b37a23 */ /* 0x100fe40000010822 */
[----:B------:R-:W5:Y:S01]  /*7d30*/  MUFU.EX2 R180, R180 ;  /* 0x000000b400b47308 */ /* 0x000f620000000800 */
[----:B--2---:R-:W-:Y:S01]  /*7d40*/  F2FP.PACK_AB R128, R184, R187 ;  /* 0x000000bbb880723e */ /* 0x004fe200000000ff */
[----:B------:R-:W2:Y:S01]  /*7d50*/  LDSM.16.MT88.4 R12, [R220+0x10800] ;  /* 0x01080000dc0c783b */ /* 0x000ea20000004200 */
[--C-:B------:R-:W-:Y:S02]  /*7d60*/  FFMA.FTZ R178, R21, c[0x0][0x23c], -R34.reuse ;  /* 0x00008f0015b27a23 */ /* 0x100fe40000010822 */
[--C-:B------:R-:W-:Y:S01]  /*7d70*/  FFMA.FTZ R186, R186, c[0x0][0x23c], -R34.reuse ;  /* 0x00008f00baba7a23 */ /* 0x100fe20000010822 */
[----:B------:R-:W-:Y:S01]  /*7d80*/  LDSM.16.MT88.4 R20, [R220+0x12800] ;  /* 0x01280000dc14783b */ /* 0x000fe20000004200 */
[--C-:B------:R-:W-:Y:S01]  /*7d90*/  FFMA.FTZ R189, R189, c[0x0][0x23c], -R34.reuse ;  /* 0x00008f00bdbd7a23 */ /* 0x100fe20000010822 */
[----:B------:R-:W-:Y:S01]  /*7da0*/  MUFU.EX2 R182, R182 ;  /* 0x000000b600b67308 */ /* 0x000fe20000000800 */
[----:B------:R-:W-:-:S02]  /*7db0*/  FFMA.FTZ R188, R251, c[0x0][0x23c], -R34 ;  /* 0x00008f00fbbc7a23 */ /* 0x000fc40000010822 */
[----:B------:R-:W-:Y:S02]  /*7dc0*/  FFMA.FTZ R191, R191, c[0x0][0x23c], -R34 ;  /* 0x00008f00bfbf7a23 */ /* 0x000fe40000010822 */
        /* <DEDUP_REMOVED lines=8> */
[--C-:B------:R-:W-:Y:S01]  /*7e50*/  FFMA.FTZ R194, R243, c[0x0][0x23c], -R34.reuse ;  /* 0x00008f00f3c27a23 */ /* 0x100fe20000010822 */
[----:B------:R-:W-:Y:S01]  /*7e60*/  LEA.HI.X R243, R166, c[0x0][0x16c], R165, 0x1, P0 ;  /* 0x00005b00a6f37a11 */ /* 0x000fe200000f0ca5 */
[--C-:B------:R-:W-:Y:S02]  /*7e70*/  FFMA.FTZ R241, R241, c[0x0][0x23c], -R34.reuse ;  /* 0x00008f00f1f17a23 */ /* 0x100fe40000010822 */
[--C-:B------:R-:W-:Y:S02]  /*7e80*/  FFMA.FTZ R196, R203, c[0x0][0x23c], -R34.reuse ;  /* 0x00008f00cbc47a23 */ /* 0x100fe40000010822 */
[----:B------:R-:W-:Y:S01]  /*7e90*/  FFMA.FTZ R247, R201, c[0x0][0x23c], -R34 ;  /* 0x00008f00c9f77a23 */ /* 0x000fe20000010822 */
[----:B------:R-:W5:Y:S01]  /*7ea0*/  MUFU.EX2 R176, R176 ;  /* 0x000000b000b07308 */ /* 0x000f620000000800 */
[----:B-1----:R-:W-:Y:S01]  /*7eb0*/  F2FP.PACK_AB R129, R185, R182 ;  /* 0x000000b6b981723e */ /* 0x002fe200000000ff */
[----:B------:R-:W-:-:S02]  /*7ec0*/  FFMA.FTZ R195, R195, c[0x0][0x23c], -R32 ;  /* 0x00008f00c3c37a23 */ /* 0x000fc40000010820 */
[--C-:B------:R-:W-:Y:S02]  /*7ed0*/  FFMA.FTZ R199, R35, c[0x0][0x23c], -R32.reuse ;  /* 0x00008f0023c77a23 */ /* 0x100fe40000010820 */
[----:B------:R-:W-:Y:S02]  /*7ee0*/  FFMA.FTZ R200, R33, c[0x0][0x23c], -R32 ;  /* 0x00008f0021c87a23 */ /* 0x000fe40000010820 */
[----:B------:R-:W-:Y:S01]  /*7ef0*/  MUFU.EX2 R179, R179 ;  /* 0x000000b300b37308 */ /* 0x000fe20000000800 */
[----:B------:R-:W-:Y:S01]  /*7f00*/  FADD.FTZ R184, R187, R184 ;  /* 0x000000b8bbb87221 */ /* 0x000fe20000010000 */
[----:B------:R-:W-:Y:S01]  /*7f10*/  LDSM.16.MT88.4 R32, [R222+0x11800] ;  /* 0x01180000de20783b */ /* 0x000fe20000004200 */
[----:B------:R-:W-:Y:S02]  /*7f20*/  FADD.FTZ R182, R182, R185 ;  /* 0x000000b9b6b67221 */ /* 0x000fe40000010000 */
[----:B------:R-:W-:Y:S01]  /*7f30*/  FADD.FTZ R181, R181, R184 ;  /* 0x000000b8b5b57221 */ /* 0x000fe20000010000 */
[----:B-----5:R-:W-:-:S02]  /*7f40*/  F2FP.PACK_AB R131, R176, R183 ;  /* 0x000000b7b083723e */ /* 0x020fc400000000ff */
        /* <DEDUP_REMOVED lines=105> */
[C---:B------:R-:W-:Y:S01]  /*85e0*/  HMMA.16816.F32 R88, R4.reuse, R26, R88 ;  /* 0x0000001a0458723c */ /* 0x040fe20000001858 */
[----:B------:R-:W-:Y:S07]  /*85f0*/  LDSM.16.MT88.4 R24, [R222+0x11000] ;  /* 0x01100000de18783b */ /* 0x000fee0000004200 */
[C---:B-----5:R-:W-:Y:S08]  /*8600*/  HMMA.16816.F32 R100, R4.reuse, R20, R100 ;  /* 0x000000140464723c */ /* 0x060ff00000001864 */
[C---:B------:R-:W-:Y:S01]  /*8610*/  HMMA.16816.F32 R104, R4.reuse, R22, R104 ;  /* 0x000000160468723c */ /* 0x040fe20000001868 */
[----:B------:R-:W-:Y:S07]  /*8620*/  LDSM.16.MT88.4 R20, [R220+0x11000] ;  /* 0x01100000dc14783b */ /* 0x000fee0000004200 */
[C---:B-1----:R-:W-:Y:S08]  /*8630*/  HMMA.16816.F32 R116, R4.reuse, R8, R116 ;  /* 0x000000080474723c */ /* 0x042ff00000001874 */
[C---:B------:R-:W-:Y:S01]  /*8640*/  HMMA.16816.F32 R120, R4.reuse, R10, R120 ;  /* 0x0000000a0478723c */ /* 0x040fe20000001878 */
[----:B------:R-:W1:Y:S07]  /*8650*/  LDSM.16.MT88.4 R8, [R221+0x11000] ;  /* 0x01100000dd08783b */ /* 0x000e6e0000004200 */
[C---:B---3--:R-:W-:Y:S08]  /*8660*/  HMMA.16816.F32 R124, R4.reuse, R16, R124 ;  /* 0x00000010047c723c */ /* 0x048ff0000000187c */
[----:B------:R-:W-:Y:S01]  /*8670*/  HMMA.16816.F32 R128, R4, R18, R128 ;  /* 0x000000120480723c */ /* 0x000fe20000001880 */
[----:B------:R-:W-:Y:S06]  /*8680*/  LDSM.16.MT88.4 R16, [R224+0x13000] ;  /* 0x01300000e010783b */ /* 0x000fec0000004200 */
[----:B------:R-:W-:-:S02]  /*8690*/  F2FP.PACK_AB R4, R189, R186 ;  /* 0x000000babd04723e */ /* 0x000fc400000000ff */
[----:B------:R-:W-:Y:S02]  /*86a0*/  F2FP.PACK_AB R6, R191, R188 ;  /* 0x000000bcbf06723e */ /* 0x000fe400000000ff */
[----:B------:R-:W-:Y:S01]  /*86b0*/  F2FP.PACK_AB R5, R193, R190 ;  /* 0x000000bec105723e */ /* 0x000fe200000000ff */
[----:B------:R-:W-:Y:S01]  /*86c0*/  FADD.FTZ R190, R190, R173 ;  /* 0x000000adbebe7221 */ /* 0x000fe20000010000 */
[----:B------:R-:W-:-:S03]  /*86d0*/  F2FP.PACK_AB R7, R197, R192 ;  /* 0x000000c0c507723e */ /* 0x000fc600000000ff */
[----:B------:R-:W-:-:S04]  /*86e0*/  FADD.FTZ R193, R193, R190 ;  /* 0x000000bec1c17221 */ /* 0x000fc80000010000 */
[----:B--2---:R-:W-:Y:S01]  /*86f0*/  HMMA.16816.F32 R160, R4, R12, R160 ;  /* 0x0000000c04a0723c */ /* 0x004fe200000018a0 */
[----:B------:R-:W-:-:S04]  /*8700*/  FADD.FTZ R192, R192, R193 ;  /* 0x000000c1c0c07221 */ /* 0x000fc80000010000 */
[----:B------:R-:W-:-:S03]  /*8710*/  FADD.FTZ R197, R197, R192 ;  /* 0x000000c0c5c57221 */ /* 0x000fc60000010000 */
        /* <DEDUP_REMOVED lines=43> */
[----:B------:R-:W-:Y:S07]  /*89d0*/  LDSM.16.MT88.4 R20, [R222+0x13800] ;  /* 0x01380000de14783b */ /* 0x000fee0000004200 */
[C---:B----4-:R-:W-:Y:S08]  /*89e0*/  HMMA.16816.F32 R116, R4.reuse, R16, R116 ;  /* 0x000000100474723c */ /* 0x050ff00000001874 */
        /* <DEDUP_REMOVED lines=19> */
[C---:B-----5:R-:W-:Y:S08]  /*8b20*/  HMMA.16816.F32 R136, R4.reuse, R24, R136 ;  /* 0x000000180488723c */ /* 0x060ff00000001888 */
        /* <DEDUP_REMOVED lines=17> */
[C---:B--2---:R-:W-:Y:S07]  /*8c40*/  HMMA.16816.F32 R116, R4.reuse, R12, R116 ;  /* 0x0000000c0474723c */ /* 0x044fee0000001874 */
[----:B------:R-:W-:Y:S01]  /*8c50*/  FADD.FTZ R13, R175, R178 ;  /* 0x000000b2af0d7221 */ /* 0x000fe20000010000 */
[----:B------:R-:W-:Y:S03]  /*8c60*/  HMMA.16816.F32 R152, R4, R32, R152 ;  /* 0x000000200498723c */ /* 0x000fe60000001898 */
[----:B------:R-:W-:-:S04]  /*8c70*/  FADD.FTZ R13, R174, R13 ;  /* 0x0000000dae0d7221 */ /* 0x000fc80000010000 */
        /* <DEDUP_REMOVED lines=11> */
[----:B------:R-:W-:-:S05]  /*8d30*/  FADD.FTZ R247, R247, R196 ;  /* 0x000000c4f7f77221 */ /* 0x000fca0000010000 */
[C---:B------:R-:W-:Y:S08]  /*8d40*/  HMMA.16816.F32 R88, R4.reuse, R26, R88 ;  /* 0x0000001a0458723c */ /* 0x040ff00000001858 */
[C---:B----4-:R-:W-:Y:S08]  /*8d50*/  HMMA.16816.F32 R92, R4.reuse, R20, R92 ;  /* 0x00000014045c723c */ /* 0x050ff0000000185c */
[C---:B------:R-:W-:Y:S08]  /*8d60*/  HMMA.16816.F32 R96, R4.reuse, R22, R96 ;  /* 0x000000160460723c */ /* 0x040ff00000001860 */
[C---:B-----5:R-:W-:Y:S08]  /*8d70*/  HMMA.16816.F32 R108, R4.reuse, R16, R108 ;  /* 0x00000010046c723c */ /* 0x060ff0000000186c */
[C---:B------:R-:W-:Y:S08]  /*8d80*/  HMMA.16816.F32 R112, R4.reuse, R18, R112 ;  /* 0x000000120470723c */ /* 0x040ff00000001870 */
        /* <DEDUP_REMOVED lines=30> */
[----:B--2---:R-:W-:-:S05]  /*8f70*/  UIMAD.WIDE.U32 UR28, UR29, UR8, URZ ;  /* 0x000000081d1c72a5 */ /* 0x004fca000f8e003f */
        /* <DEDUP_REMOVED lines=10> */
[----:B------:R-:W-:-:S03]  /*9020*/  ULOP3.LUT UR5, UR5, UR6, URZ, 0x3c, !UPT ;  /* 0x0000000605057292 */ /* 0x000fc6000f8e3c3f */
[----:B------:R-:W-:Y:S02]  /*9030*/  @!UP2 UIADD3 UR9, UR9, -UR4, URZ ;  /* 0x800000040909a290 */ /* 0x000fe4000fffe03f */
[----:B------:R-:W-:Y:S02]  /*9040*/  @!UP1 UIADD3 UR8, UR8, -UR4, URZ ;  /* 0x8000000408089290 */ /* 0x000fe4000fffe03f */
[----:B------:R-:W-:Y:S02]  /*9050*/  UISETP.GE.U32.AND UP4, UPT, UR9, UR4, UPT ;  /* 0x000000040900728c */ /* 0x000fe4000bf86070 */
[----:B------:R-:W-:Y:S02]  /*9060*/  UISETP.GE.U32.AND UP3, UPT, UR8, UR4, UPT ;  /* 0x000000040800728c */ /* 0x000fe4000bf66070 */
[----:B------:R-:W-:Y:S02]  /*9070*/  @!UP1 UIADD3 UR11, UR11, 0x1, URZ ;  /* 0x000000010b0b9890 */ /* 0x000fe4000fffe03f */
[----:B------:R-:W-:-:S02]  /*9080*/  UISETP.GE.AND UP1, UPT, UR12, URZ, UPT ;  /* 0x0000003f0c00728c */ /* 0x000fc4000bf26270 */
[----:B------:R-:W-:Y:S02]  /*9090*/  UISETP.GE.AND UP0, UPT, UR5, URZ, UPT ;  /* 0x0000003f0500728c */ /* 0x000fe4000bf06270 */
[----:B------:R-:W-:Y:S02]  /*90a0*/  @!UP2 UIADD3 UR13, UR13, 0x1, URZ ;  /* 0x000000010d0da890 */ /* 0x000fe4000fffe03f */
[----:B------:R-:W-:Y:S02]  /*90b0*/  UISETP.NE.AND UP2, UPT, URZ, UR6, UPT ;  /* 0x000000063f00728c */ /* 0x000fe4000bf45270 */
[----:B------:R-:W-:Y:S02]  /*90c0*/  @UP4 UIADD3 UR13, UR13, 0x1, URZ ;  /* 0x000000010d0d4890 */ /* 0x000fe4000fffe03f */
[----:B------:R-:W-:Y:S02]  /*90d0*/  @UP3 UIADD3 UR11, UR11, 0x1, URZ ;  /* 0x000000010b0b3890 */ /* 0x000fe4000fffe03f */
[----:B------:R-:W-:-:S02]  /*90e0*/  ULOP3.LUT UR4, URZ, UR6, URZ, 0x33, !UPT ;  /* 0x000000063f047292 */ /* 0x000fc4000f8e333f */
[----:B------:R-:W-:Y:S02]  /*90f0*/  @!UP1 UIADD3 UR13, -UR13, URZ, URZ ;  /* 0x0000003f0d0d9290 */ /* 0x000fe4000fffe13f */
        /* <DEDUP_REMOVED lines=32> */
.L_x_7550:
[----:B------:R-:W-:-:S05]  /*9300*/  IMAD.MOV.U32 R9, RZ, RZ, c[0x0][0x1a0] ;  /* 0x00006800ff097624 */ /* 0x000fca00078e00ff */
[----:B------:R-:W-:-:S04]  /*9310*/  LEA R9, -R9, RZ, 0x6 ;  /* 0x000000ff09097211 */ /* 0x000fc800078e31ff */
[----:B------:R-:W-:Y:S02]  /*9320*/  SHF.R.S32.HI R0, RZ, 0x1f, R9 ;  /* 0x0000001fff007819 */ /* 0x000fe40000011409 */
.L_x_7551:
        /* <DEDUP_REMOVED lines=156> */
[----:B-1----:R-:W5:Y:S04]  /*9cf0*/  LDSM.16.M88.4 R20, [R229+0x8000] ;  /* 0x00800000e514783b */ /* 0x002f680000000200 */
[----:B----4-:R-:W3:Y:S04]  /*9d00*/  LDSM.16.M88.4 R12, [R229+0x8800] ;  /* 0x00880000e50c783b */ /* 0x010ee80000000200 */
[----:B------:R-:W1:Y:S04]  /*9d10*/  LDSM.16.M88.4 R176, [R229+0x9000] ;  /* 0x00900000e5b0783b */ /* 0x000e680000000200 */
[----:B------:R-:W4:Y:S04]  /*9d20*/  LDSM.16.M88.4 R8, [R229+0x9800] ;  /* 0x00980000e508783b */ /* 0x000f280000000200 */
[----:B------:R-:W-:Y:S04]  /*9d30*/  LDSM.16.M88.4 R4, [R228] ;  /* 0x00000000e404783b */ /* 0x000fe80000000200 */
[----:B--2---:R-:W2:Y:S04]  /*9d40*/  LDSM.16.M88.4 R32, [R227] ;  /* 0x00000000e320783b */ /* 0x004ea80000000200 */
[----:B------:R-:W1:Y:S04]  /*9d50*/  LDSM.16.M88.4 R28, [R219] ;  /* 0x00000000db1c783b */ /* 0x000e680000000200 */
[----:B------:R-:W1:Y:S04]  /*9d60*/  LDSM.16.M88.4 R196, [R218] ;  /* 0x00000000dac4783b */ /* 0x000e680000000200 */
[----:B------:R-:W1:Y:S04]  /*9d70*/  LDSM.16.M88.4 R188, [R217] ;  /* 0x00000000d9bc783b */ /* 0x000e680000000200 */
[----:B------:R-:W-:Y:S01]  /*9d80*/  LDSM.16.M88.4 R184, [R223+0x8000] ;  /* 0x00800000dfb8783b */ /* 0x000fe20000000200 */
[C---:B-----5:R-:W-:Y:S03]  /*9d90*/  HMMA.16816.F32 R24, R168.reuse, R20, RZ ;  /* 0x00000014a818723c */ /* 0x060fe600000018ff */
[----:B------:R-:W-:Y:S04]  /*9da0*/  LDSM.16.M88.4 R192, [R223+0x8800] ;  /* 0x00880000dfc0783b */ /* 0x000fe80000000200 */
[----:B------:R-:W0:Y:S01]  /*9db0*/  LDGDEPBAR ;  /* 0x00000000000079af */ /* 0x000e220000000000 */
[C---:B---3--:R-:W-:Y:S08]  /*9dc0*/  HMMA.16816.F32 R16, R168.reuse, R12, RZ ;  /* 0x0000000ca810723c */ /* 0x048ff000000018ff */
[C---:B------:R-:W-:Y:S08]  /*9dd0*/  HMMA.16816.F32 R20, R168.reuse, R22, RZ ;  /* 0x00000016a814723c */ /* 0x040ff000000018ff */
[C---:B------:R-:W-:Y:S08]  /*9de0*/  HMMA.16816.F32 R12, R168.reuse, R14, RZ ;  /* 0x0000000ea80c723c */ /* 0x040ff000000018ff */
[C---:B-1----:R-:W-:Y:S08]  /*9df0*/  HMMA.16816.F32 R180, R168.reuse, R176, RZ ;  /* 0x000000b0a8b4723c */ /* 0x042ff000000018ff */
[C---:B------:R-:W-:Y:S08]  /*9e00*/  HMMA.16816.F32 R176, R168.reuse, R178, RZ ;  /* 0x000000b2a8b0723c */ /* 0x040ff000000018ff */
[C---:B----4-:R-:W-:Y:S08]  /*9e10*/  HMMA.16816.F32 R172, R168.reuse, R8, RZ ;  /* 0x00000008a8ac723c */ /* 0x050ff000000018ff */
        /* <DEDUP_REMOVED lines=27> */
[----:B------:R-:W5:Y:S03]  /*9fd0*/  LDSM.16.M88.4 R192, [R229+0xa000] ;  /* 0x00a00000e5c0783b */ /* 0x000f660000000200 */
        /* <DEDUP_REMOVED lines=13> */
[C---:B-----5:R-:W-:Y:S08]  /*a0b0*/  HMMA.16816.F32 R24, R8.reuse, R192, R24 ;  /* 0x000000c00818723c */ /* 0x060ff00000001818 */
[C---:B------:R-:W-:Y:S01]  /*a0c0*/  HMMA.16816.F32 R20, R8.reuse, R194, R20 ;  /* 0x000000c20814723c */ /* 0x040fe20000001814 */
[----:B------:R-:W5:Y:S07]  /*a0d0*/  LDSM.16.M88.4 R192, [R214] ;  /* 0x00000000d6c0783b */ /* 0x000f6e0000000200 */
[C---:B----4-:R-:W-:Y:S08]  /*a0e0*/  HMMA.16816.F32 R16, R8.reuse, R188, R16 ;  /* 0x000000bc0810723c */ /* 0x050ff00000001810 */
        /* <DEDUP_REMOVED lines=8> */
[----:B------:R-:W-:Y:S03]  /*a170*/  LDSM.16.M88.4 R8, [R223+0xa800] ;  /* 0x00a80000df08783b */ /* 0x000fe60000000200 */
[C---:B---3--:R-:W-:Y:S08]  /*a180*/  HMMA.16816.F32 R24, R28.reuse, R4, R24 ;  /* 0x000000041c18723c */ /* 0x048ff00000001818 */
[C---:B------:R-:W-:Y:S01]  /*a190*/  HMMA.16816.F32 R20, R28.reuse, R6, R20 ;  /* 0x000000061c14723c */ /* 0x040fe20000001814 */
[----:B------:R-:W2:Y:S07]  /*a1a0*/  LDSM.16.M88.4 R4, [R226+0x2000] ;  /* 0x00200000e204783b */ /* 0x000eae0000000200 */
[C---:B-----5:R-:W-:Y:S08]  /*a1b0*/  HMMA.16816.F32 R16, R28.reuse, R192, R16 ;  /* 0x000000c01c10723c */ /* 0x060ff00000001810 */
[C---:B------:R-:W-:Y:S01]  /*a1c0*/  HMMA.16816.F32 R12, R28.reuse, R194, R12 ;  /* 0x000000c21c0c723c */ /* 0x040fe2000000180c */
[----:B------:R-:W-:Y:S07]  /*a1d0*/  LDSM.16.M88.4 R192, [R216+0x3800] ;  /* 0x00380000d8c0783b */ /* 0x000fee0000000200 */
[C---:B----4-:R-:W-:Y:S08]  /*a1e0*/  HMMA.16816.F32 R180, R28.reuse, R188, R180 ;  /* 0x000000bc1cb4723c */ /* 0x050ff000000018b4 */
        /* <DEDUP_REMOVED lines=30> */
[----:B------:R-:W5:Y:S04]  /*a3d0*/  LDSM.16.M88.4 R28, [R228+0x4000] ;  /* 0x00400000e41c783b */ /* 0x000f680000000200 */
[----:B------:R-:W-:Y:S03]  /*a3e0*/  LDSM.16.M88.4 R192, [R223+0xc800] ;  /* 0x00c80000dfc0783b */ /* 0x000fe60000000200 */
[C---:B---3--:R-:W-:Y:S08]  /*a3f0*/  HMMA.16816.F32 R24, R4.reuse, R188, R24 ;  /* 0x000000bc0418723c */ /* 0x048ff00000001818 */
[C---:B------:R-:W-:Y:S01]  /*a400*/  HMMA.16816.F32 R20, R4.reuse, R190, R20 ;  /* 0x000000be0414723c */ /* 0x040fe20000001814 */
[----:B------:R-:W3:Y:S07]  /*a410*/  LDSM.16.M88.4 R188, [R210] ;  /* 0x00000000d2bc783b */ /* 0x000eee0000000200 */
[C---:B-1----:R-:W-:Y:S08]  /*a420*/  HMMA.16816.F32 R16, R4.reuse, R184, R16 ;  /* 0x000000b80410723c */ /* 0x042ff00000001810 */
[C---:B------:R-:W-:Y:S01]  /*a430*/  HMMA.16816.F32 R12, R4.reuse, R186, R12 ;  /* 0x000000ba040c723c */ /* 0x040fe2000000180c */
[----:B------:R-:W1:Y:S07]  /*a440*/  LDSM.16.M88.4 R184, [R209] ;  /* 0x00000000d1b8783b */ /* 0x000e6e0000000200 */
[C---:B--2---:R-:W-:Y:S08]  /*a450*/  HMMA.16816.F32 R180, R4.reuse, R32, R180 ;  /* 0x0000002004b4723c */ /* 0x044ff000000018b4 */
[C---:B------:R-:W-:Y:S01]  /*a460*/  HMMA.16816.F32 R176, R4.reuse, R34, R176 ;  /* 0x0000002204b0723c */ /* 0x040fe200000018b0 */
[----:B------:R-:W2:Y:S07]  /*a470*/  LDSM.16.M88.4 R32, [R208] ;  /* 0x00000000d020783b */ /* 0x000eae0000000200 */
[C---:B----4-:R-:W-:Y:S08]  /*a480*/  HMMA.16816.F32 R172, R4.reuse, R8, R172 ;  /* 0x0000000804ac723c */ /* 0x050ff000000018ac */
[----:B------:R-:W-:Y:S01]  /*a490*/  HMMA.16816.F32 R168, R4, R10, R168 ;  /* 0x0000000a04a8723c */ /* 0x000fe200000018a8 */
[----:B------:R-:W-:Y:S04]  /*a4a0*/  LDSM.16.M88.4 R8, [R226+0x4000] ;  /* 0x00400000e208783b */ /* 0x000fe80000000200 */
[----:B------:R-:W4:Y:S03]  /*a4b0*/  LDSM.16.M88.4 R4, [R223+0xc000] ;  /* 0x00c00000df04783b */ /* 0x000f260000000200 */
[C---:B-----5:R-:W-:Y:S08]  /*a4c0*/  HMMA.16816.F32 R24, R28.reuse, R196, R24 ;  /* 0x000000c41c18723c */ /* 0x060ff00000001818 */
[C---:B------:R-:W-:Y:S01]  /*a4d0*/  HMMA.16816.F32 R20, R28.reuse, R198, R20 ;  /* 0x000000c61c14723c */ /* 0x040fe20000001814 */
[----:B------:R-:W-:Y:S07]  /*a4e0*/  LDSM.16.M88.4 R196, [R216+0x5000] ;  /* 0x00500000d8c4783b */ /* 0x000fee0000000200 */
        /* <DEDUP_REMOVED lines=8> */
[----:B------:R-:W-:Y:S04]  /*a570*/  LDSM.16.M88.4 R32, [R216+0x4000] ;  /* 0x00400000d820783b */ /* 0x000fe80000000200 */
[----:B------:R-:W-:Y:S03]  /*a580*/  LDSM.16.M88.4 R28, [R216+0x4800] ;  /* 0x00480000d81c783b */ /* 0x000fe60000000200 */
[C---:B----4-:R-:W-:Y:S08]  /*a590*/  HMMA.16816.F32 R24, R8.reuse, R4, R24 ;  /* 0x000000040818723c */ /* 0x050ff00000001818 */
        /* <DEDUP_REMOVED lines=8> */
[C---:B-1----:R-:W-:Y:S08]  /*a620*/  HMMA.16816.F32 R172, R8.reuse, R184, R172 ;  /* 0x000000b808ac723c */ /* 0x042ff000000018ac */
        /* <DEDUP_REMOVED lines=12> */
[C---:B----4-:R-:W-:Y:S08]  /*a6f0*/  HMMA.16816.F32 R172, R4.reuse, R192, R172 ;  /* 0x000000c004ac723c */ /* 0x050ff000000018ac */
[----:B------:R-:W-:Y:S01]  /*a700*/  HMMA.16816.F32 R168, R4, R194, R168 ;  /* 0x000000c204a8723c */ /* 0x000fe200000018a8 */
[----:B------:R-:W-:Y:S04]  /*a710*/  LDSM.16.M88.4 R192, [R228+0x6000] ;  /* 0x00600000e4c0783b */ /* 0x000fe80000000200 */
[----:B------:R-:W4:Y:S03]  /*a720*/  LDSM.16.M88.4 R4, [R207] ;  /* 0x00000000cf04783b */ /* 0x000f260000000200 */
[C---:B-1----:R-:W-:Y:S08]  /*a730*/  HMMA.16816.F32 R24, R8.reuse, R188, R24 ;  /* 0x000000bc0818723c */ /* 0x042ff00000001818 */
[C---:B------:R-:W-:Y:S01]  /*a740*/  HMMA.16816.F32 R20, R8.reuse, R190, R20 ;  /* 0x000000be0814723c */ /* 0x040fe20000001814 */
[----:B------:R-:W1:Y:S07]  /*a750*/  LDSM.16.M88.4 R188, [R205] ;  /* 0x00000000cdbc783b */ /* 0x000e6e0000000200 */
[C---:B--2---:R-:W-:Y:S08]  /*a760*/  HMMA.16816.F32 R16, R8.reuse, R32, R16 ;  /* 0x000000200810723c */ /* 0x044ff00000001810 */
[C---:B------:R-:W-:Y:S01]  /*a770*/  HMMA.16816.F32 R12, R8.reuse, R34, R12 ;  /* 0x00000022080c723c */ /* 0x040fe2000000180c */
[----:B------:R-:W-:Y:S07]  /*a780*/  LDSM.16.M88.4 R32, [R226+0x6000] ;  /* 0x00600000e220783b */ /* 0x000fee0000000200 */
[C---:B---3--:R-:W-:Y:S08]  /*a790*/  HMMA.16816.F32 R180, R8.reuse, R28, R180 ;  /* 0x0000001c08b4723c */ /* 0x048ff000000018b4 */
[----:B------:R-:W-:Y:S01]  /*a7a0*/  HMMA.16816.F32 R176, R8, R30, R176 ;  /* 0x0000001e08b0723c */ /* 0x000fe200000018b0 */
[----:B------:R-:W2:Y:S07]  /*a7b0*/  LDSM.16.M88.4 R28, [R223+0xe000] ;  /* 0x00e00000df1c783b */ /* 0x000eae0000000200 */
[----:B----4-:R-:W-:Y:S08]  /*a7c0*/  HMMA.16816.F32 R24, R192, R4, R24 ;  /* 0x00000004c018723c */ /* 0x010ff00000001818 */
[C---:B------:R-:W-:Y:S08]  /*a7d0*/  HMMA.16816.F32 R172, R8.reuse, R184, R172 ;  /* 0x000000b808ac723c */ /* 0x040ff000000018ac */
[----:B------:R-:W-:Y:S01]  /*a7e0*/  HMMA.16816.F32 R168, R8, R186, R168 ;  /* 0x000000ba08a8723c */ /* 0x000fe200000018a8 */
[----:B------:R-:W-:Y:S04]  /*a7f0*/  LDSM.16.M88.4 R8, [R225+0x6000] ;  /* 0x00600000e108783b */ /* 0x000fe80000000200 */
[----:B------:R-:W-:Y:S03]  /*a800*/  LDSM.16.M88.4 R184, [R204] ;  /* 0x00000000ccb8783b */ /* 0x000fe60000000200 */
[C---:B------:R-:W-:Y:S01]  /*a810*/  HMMA.16816.F32 R20, R192.reuse, R6, R20 ;  /* 0x00000006c014723c */ /* 0x040fe20000001814 */
[----:B------:R-:W3:Y:S07]  /*a820*/  LDSM.16.M88.4 R4, [R216+0x6000] ;  /* 0x00600000d804783b */ /* 0x000eee0000000200 */
[----:B-1----:R-:W-:Y:S08]  /*a830*/  HMMA.16816.F32 R180, R192, R188, R180 ;  /* 0x000000bcc0b4723c */ /* 0x002ff000000018b4 */
[----:B--2---:R-:W-:Y:S08]  /*a840*/  HMMA.16816.F32 R24, R32, R28, R24 ;  /* 0x0000001c2018723c */ /* 0x004ff00000001818 */
[----:B------:R-:W-:Y:S01]  /*a850*/  HMMA.16816.F32 R176, R192, R190, R176 ;  /* 0x000000bec0b0723c */ /* 0x000fe200000018b0 */
[----:B------:R-:W1:Y:S07]  /*a860*/  LDSM.16.M88.4 R188, [R223+0xe800] ;  /* 0x00e80000dfbc783b */ /* 0x000e6e0000000200 */
[----:B------:R-:W-:Y:S08]  /*a870*/  HMMA.16816.F32 R20, R32, R30, R20 ;  /* 0x0000001e2014723c */ /* 0x000ff00000001814 */
[----:B------:R-:W-:Y:S08]  /*a880*/  HMMA.16816.F32 R16, R192, R196, R16 ;  /* 0x000000c4c010723c */ /* 0x000ff00000001810 */
[----:B---3--:R-:W-:Y:S07]  /*a890*/  HMMA.16816.F32 R24, R8, R4, R24 ;  /* 0x000000040818723c */ /* 0x008fee0000001818 */
[----:B------:R-:W-:Y:S01]  /*a8a0*/  IMAD.MOV.U32 R5, RZ, RZ, R2 ;  /* 0x000000ffff057224 */ /* 0x000fe200078e0002 */
[----:B------:R-:W-:Y:S01]  /*a8b0*/  IADD3 R2, R0, 0x1, RZ ;  /* 0x0000000100027810 */ /* 0x000fe20007ffe0ff */
[----:B------:R-:W-:Y:S01]  /*a8c0*/  IMAD.IADD R4, R236, 0x1, -R0 ;  /* 0x00000001ec047824 */ /* 0x000fe200078e0a00 */
[----:B------:R-:W-:Y:S02]  /*a8d0*/  HMMA.16816.F32 R168, R192, R186, R168 ;  /* 0x000000bac0a8723c */ /* 0x000fe400000018a8 */
[C---:B------:R-:W-:Y:S01]  /*a8e0*/  ISETP.GE.AND P6, PT, R2.reuse, R237, PT ;  /* 0x000000ed0200720c */ /* 0x040fe20003fc6270 */
[----:B------:R-:W-:Y:S01]  /*a8f0*/  IMAD.IADD R28, R239, 0x1, -R2 ;  /* 0x00000001ef1c7824 */ /* 0x000fe200078e0a02 */
[----:B------:R-:W-:Y:S01]  /*a900*/  IABS R4, R4 ;  /* 0x0000000400047213 */ /* 0x000fe20000000000 */
[----:B------:R-:W2:Y:S01]  /*a910*/  I2F R5, R5 ;  /* 0x0000000500057306 */ /* 0x000ea20000201400 */
[----:B------:R-:W-:-:S02]  /*a920*/  ISETP.GE.AND P1, PT, R2, R234, PT ;  /* 0x000000ea0200720c */ /* 0x000fc40003f26270 */
[----:B------:R-:W-:Y:S01]  /*a930*/  IABS R186, R28 ;  /* 0x0000001c00ba7213 */ /* 0x000fe20000000000 */
[----:B------:R-:W-:Y:S01]  /*a940*/  IMAD.MOV.U32 R167, RZ, RZ, R4 ;  /* 0x000000ffffa77224 */ /* 0x000fe200078e0004 */
[----:B------:R-:W3:Y:S01]  /*a950*/  LDSM.16.M88.4 R28, [R216+0x6800] ;  /* 0x00680000d81c783b */ /* 0x000ee20000000200 */
[----:B------:R-:W-:Y:S01]  /*a960*/  HMMA.16816.F32 R172, R192, R184, R172 ;  /* 0x000000b8c0ac723c */ /* 0x000fe200000018ac */
[----:B------:R-:W-:Y:S01]  /*a970*/  IMAD.IADD R4, R236, 0x1, -R2 ;  /* 0x00000001ec047824 */ /* 0x000fe200078e0a02 */
[C---:B------:R-:W-:Y:S01]  /*a980*/  ISETP.LT.OR P6, PT, R2.reuse, R238, P6 ;  /* 0x000000ee0200720c */ /* 0x040fe200037c1670 */
[----:B------:R-:W4:Y:S01]  /*a990*/  I2F R186, R186 ;  /* 0x000000ba00ba7306 */ /* 0x000f220000201400 */
[----:B------:R-:W-:Y:S02]  /*a9a0*/  ISETP.LT.OR P1, PT, R2, R235, P1 ;  /* 0x000000eb0200720c */ /* 0x000fe40000f21670 */
[----:B------:R-:W-:Y:S02]  /*a9b0*/  IABS R4, R4 ;  /* 0x0000000400047213 */ /* 0x000fe40000000000 */
[C---:B------:R-:W-:Y:S01]  /*a9c0*/  IADD3 R184, R0.reuse, 0x8, RZ ;  /* 0x0000000800b87810 */ /* 0x040fe20007ffe0ff */
[----:B------:R-:W-:Y:S01]  /*a9d0*/  HMMA.16816.F32 R20, R8, R6, R20 ;  /* 0x000000060814723c */ /* 0x000fe20000001814 */
[----:B--2---:R-:W-:Y:S01]  /*a9e0*/  FFMA.FTZ R5, R5, -UR16, R24 ;  /* 0x8000001005057c23 */ /* 0x004fe20008010018 */
[----:B------:R-:W2:Y:S01]  /*a9f0*/  I2F R167, R167 ;  /* 0x000000a700a77306 */ /* 0x000ea20000201400 */
[----:B------:R-:W-:-:S02]  /*aa00*/  IADD3 R185, R0, 0x9, RZ ;  /* 0x0000000900b97810 */ /* 0x000fc40007ffe0ff */
[----:B------:R-:W-:Y:S02]  /*aa10*/  IADD3 R24, R0, 0x10, RZ ;  /* 0x0000001000187810 */ /* 0x000fe40007ffe0ff */
[--C-:B------:R-:W-:Y:S01]  /*aa20*/  IMAD.IADD R6, R239, 0x1, -R184.reuse ;  /* 0x00000001ef067824 */ /* 0x100fe200078e0ab8 */
[----:B-1----:R-:W-:Y:S02]  /*aa30*/  HMMA.16816.F32 R16, R32, R188, R16 ;  /* 0x000000bc2010723c */ /* 0x002fe40000001810 */
[----:B------:R-:W1:Y:S01]  /*aa40*/  I2F R188, R4 ;  /* 0x0000000400bc7306 */ /* 0x000e620000201400 */
[----:B----4-:R-:W-:Y:S01]  /*aa50*/  FFMA.FTZ R186, R186, -UR16, R25 ;  /* 0x80000010baba7c23 */ /* 0x010fe20008010019 */
[----:B------:R-:W-:Y:S01]  /*aa60*/  IABS R6, R6 ;  /* 0x0000000600067213 */ /* 0x000fe20000000000 */
[C---:B------:R-:W-:Y:S02]  /*aa70*/  IMAD.IADD R25, R236.reuse, 0x1, -R184 ;  /* 0x00000001ec197824 */ /* 0x040fe400078e0ab8 */
[--C-:B------:R-:W-:Y:S01]  /*aa80*/  IMAD.IADD R189, R236, 0x1, -R185.reuse ;  /* 0x00000001ecbd7824 */ /* 0x100fe200078e0ab9 */
[----:B------:R-:W-:Y:S01]  /*aa90*/  HMMA.16816.F32 R12, R192, R198, R12 ;  /* 0x000000c6c00c723c */ /* 0x000fe2000000180c */
[----:B------:R-:W-:Y:S01]  /*aaa0*/  FSEL R186, R186, -INF , !P6 ;  /* 0xff800000baba7808 */ /* 0x000fe20007000000 */
[----:B--2---:R-:W-:Y:S01]  /*aab0*/  FFMA.FTZ R2, R167, -UR16, R26 ;  /* 0x80000010a7027c23 */ /* 0x004fe2000801001a */
[----:B------:R2:W4:Y:S01]  /*aac0*/  I2F R187, R6 ;  /* 0x0000000600bb7306 */ /* 0x0005220000201400 */
[----:B------:R-:W-:Y:S01]  /*aad0*/  FSEL R167, R5, -INF , !P0 ;  /* 0xff80000005a77808 */ /* 0x000fe20004000000 */
[----:B------:R-:W-:Y:S01]  /*aae0*/  IMAD.IADD R26, R239, 0x1, -R185 ;  /* 0x00000001ef1a7824 */ /* 0x000fe200078e0ab9 */
[----:B------:R-:W-:-:S02]  /*aaf0*/  ISETP.GE.AND P0, PT, R0, R234, PT ;  /* 0x000000ea0000720c */ /* 0x000fc40003f06270 */
[----:B------:R-:W-:Y:S02]  /*ab00*/  IABS R25, R25 ;  /* 0x0000001900197213 */ /* 0x000fe40000000000 */
[----:B------:R-:W-:Y:S01]  /*ab10*/  ISETP.LT.OR P0, PT, R0, R235, P0 ;  /* 0x000000eb0000720c */ /* 0x000fe20000701670 */
[----:B-1----:R-:W-:Y:S01]  /*ab20*/  FFMA.FTZ R27, R188, -UR16, R27 ;  /* 0x80000010bc1b7c23 */ /* 0x002fe2000801001b */
[----:B------:R-:W-:Y:S01]  /*ab30*/  ISETP.GE.AND P6, PT, R184, R234, PT ;  /* 0x000000eab800720c */ /* 0x000fe20003fc6270 */
[----:B------:R-:W-:Y:S01]  /*ab40*/  IMAD.IADD R188, R239, 0x1, -R24 ;  /* 0x00000001efbc7824 */ /* 0x000fe200078e0a18 */
[----:B------:R-:W1:Y:S01]  /*ab50*/  I2F R25, R25 ;  /* 0x0000001900197306 */ /* 0x000e620000201400 */
[----:B------:R-:W-:Y:S01]  /*ab60*/  FSEL R2, R2, -INF , !P0 ;  /* 0xff80000002027808 */ /* 0x000fe20004000000 */
[----:B---3--:R-:W-:Y:S01]  /*ab70*/  HMMA.16816.F32 R16, R8, R28, R16 ;  /* 0x0000001c0810723c */ /* 0x008fe20000001810 */
[----:B------:R-:W-:Y:S01]  /*ab80*/  ISETP.GE.AND P0, PT, R184, R237, PT ;  /* 0x000000edb800720c */ /* 0x000fe20003f06270 */
[----:B--2---:R-:W2:Y:S01]  /*ab90*/  LDSM.16.M88.4 R4, [R223+0xf000] ;  /* 0x00f00000df04783b */ /* 0x004ea20000000200 */
[----:B------:R-:W-:Y:S01]  /*aba0*/  IABS R189, R189 ;  /* 0x000000bd00bd7213 */ /* 0x000fe20000000000 */
[----:B----4-:R-:W-:Y:S01]  /*abb0*/  FFMA.FTZ R187, R187, -UR16, R20 ;  /* 0x80000010bbbb7c23 */ /* 0x010fe20008010014 */
[----:B------:R-:W-:-:S02]  /*abc0*/  IABS R26, R26 ;  /* 0x0000001a001a7213 */ /* 0x000fc40000000000 */
[C---:B------:R-:W-:Y:S01]  /*abd0*/  ISETP.LT.OR P0, PT, R184.reuse, R238, P0 ;  /* 0x000000eeb800720c */ /* 0x040fe20000701670 */
[----:B------:R-:W-:Y:S01]  /*abe0*/  HMMA.16816.F32 R12, R32, R190, R12 ;  /* 0x000000be200c723c */ /* 0x000fe2000000180c */
[----:B------:R-:W-:Y:S01]  /*abf0*/  ISETP.LT.OR P6, PT, R184, R235, P6 ;  /* 0x000000ebb800720c */ /* 0x000fe200037c1670 */
[----:B------:R-:W-:Y:S01]  /*ac00*/  IMAD.MOV.U32 R184, RZ, RZ, R189 ;  /* 0x000000ffffb87224 */ /* 0x000fe200078e00bd */
[----:B------:R-:W-:Y:S01]  /*ac10*/  IABS R28, R188 ;  /* 0x000000bc001c7213 */ /* 0x000fe20000000000 */
[----:B------:R-:W3:Y:S01]  /*ac20*/  I2F R26, R26 ;  /* 0x0000001a001a7306 */ /* 0x000ee20000201400 */
[----:B------:R-:W-:Y:S01]  /*ac30*/  FSEL R195, R27, -INF , !P1 ;  /* 0xff8000001bc37808 */ /* 0x000fe20004800000 */
[----:B-1----:R-:W-:Y:S01]  /*ac40*/  FFMA.FTZ R22, R25, -UR16, R22 ;  /* 0x8000001019167c23 */ /* 0x002fe20008010016 */
[----:B------:R-:W-:Y:S02]  /*ac50*/  IADD3 R25, R0, 0x11, RZ ;  /* 0x0000001100197810 */ /* 0x000fe40007ffe0ff */
[----:B------:R-:W-:-:S02]  /*ac60*/  ISETP.GE.AND P1, PT, R185, R237, PT ;  /* 0x000000edb900720c */ /* 0x000fc40003f26270 */
[----:B------:R-:W-:Y:S01]  /*ac70*/  FSEL R188, R187, -INF , !P0 ;  /* 0xff800000bbbc7808 */ /* 0x000fe20004000000 */
[----:B------:R-:W1:Y:S01]  /*ac80*/  I2F R20, R184 ;  /* 0x000000b800147306 */ /* 0x000e620000201400 */
[----:B------:R-:W-:Y:S01]  /*ac90*/  FSEL R197, R22, -INF , !P6 ;  /* 0xff80000016c57808 */ /* 0x000fe20007000000 */
[----:B------:R-:W-:Y:S01]  /*aca0*/  IMAD.IADD R22, R236, 0x1, -R24 ;  /* 0x00000001ec167824 */ /* 0x000fe200078e0a18 */
[C---:B------:R-:W-:Y:S02]  /*acb0*/  ISETP.GE.AND P0, PT, R185.reuse, R234, PT ;  /* 0x000000eab900720c */ /* 0x040fe40003f06270 */
[----:B------:R-:W-:Y:S02]  /*acc0*/  ISETP.GE.AND P6, PT, R24, R237, PT ;  /* 0x000000ed1800720c */ /* 0x000fe40003fc6270 */
[C---:B------:R-:W-:Y:S01]  /*acd0*/  ISETP.LT.OR P1, PT, R185.reuse, R238, P1 ;  /* 0x000000eeb900720c */ /* 0x040fe20000f21670 */
[----:B------:R4:W5:Y:S01]  /*ace0*/  I2F R27, R28 ;  /* 0x0000001c001b7306 */ /* 0x0009620000201400 */
[----:B---3--:R-:W-:Y:S01]  /*acf0*/  FFMA.FTZ R21, R26, -UR16, R21 ;  /* 0x800000101a157c23 */ /* 0x008fe20008010015 */
[----:B------:R-:W-:-:S02]  /*ad00*/  ISETP.LT.OR P0, PT, R185, R235, P0 ;  /* 0x000000ebb900720c */ /* 0x000fc40000701670 */
[----:B------:R-:W-:Y:S01]  /*ad10*/  ISETP.LT.OR P6, PT, R24, R238, P6 ;  /* 0x000000ee1800720c */ /* 0x000fe200037c1670 */
[----:B------:R-:W-:Y:S01]  /*ad20*/  HMMA.16816.F32 R12, R8, R30, R12 ;  /* 0x0000001e080c723c */ /* 0x000fe2000000180c */
[----:B------:R-:W-:Y:S01]  /*ad30*/  FSEL R198, R21, -INF , !P1 ;  /* 0xff80000015c67808 */ /* 0x000fe20004800000 */
[----:B-1----:R-:W-:Y:S01]  /*ad40*/  FFMA.FTZ R199, R20, -UR16, R23 ;  /* 0x8000001014c77c23 */ /* 0x002fe20008010017 */
[----:B------:R-:W-:Y:S02]  /*ad50*/  IABS R21, R22 ;  /* 0x0000001600157213 */ /* 0x000fe40000000000 */
[C---:B------:R-:W-:Y:S02]  /*ad60*/  ISETP.GE.AND P1, PT, R24.reuse, R234, PT ;  /* 0x000000ea1800720c */ /* 0x040fe40003f26270 */
[----:B------:R-:W-:Y:S01]  /*ad70*/  FSEL R199, R199, -INF , !P0 ;  /* 0xff800000c7c77808 */ /* 0x000fe20004000000 */
[----:B--2---:R-:W-:Y:S01]  /*ad80*/  HMMA.16816.F32 R180, R32, R4, R180 ;  /* 0x0000000420b4723c */ /* 0x004fe200000018b4 */
[----:B------:R-:W-:Y:S01]  /*ad90*/  ISETP.GE.AND P0, PT, R25, R237, PT ;  /* 0x000000ed1900720c */ /* 0x000fe20003f06270 */
[----:B----4-:R-:W-:Y:S01]  /*ada0*/  IMAD.IADD R28, R239, 0x1, -R25 ;  /* 0x00000001ef1c7824 */ /* 0x010fe200078e0a19 */
[----:B------:R1:W2:Y:S01]  /*adb0*/  I2F R193, R21 ;  /* 0x0000001500c17306 */ /* 0x0002a20000201400 */
[----:B-----5:R-:W-:Y:S01]  /*adc0*/  FFMA.FTZ R16, R27, -UR16, R16 ;  /* 0x800000101b107c23 */ /* 0x020fe20008010010 */
[----:B------:R-:W-:-:S02]  /*add0*/  ISETP.LT.OR P1, PT, R24, R235, P1 ;  /* 0x000000eb1800720c */ /* 0x000fc40000f21670 */
[----:B------:R-:W-:Y:S01]  /*ade0*/  IABS R28, R28 ;  /* 0x0000001c001c7213 */ /* 0x000fe20000000000 */
[----:B------:R-:W-:Y:S01]  /*adf0*/  IMAD.IADD R4, R236, 0x1, -R25 ;  /* 0x00000001ec047824 */ /* 0x000fe200078e0a19 */
[----:B------:R-:W-:Y:S01]  /*ae00*/  IADD3 R5, R0, 0x18, RZ ;  /* 0x0000001800057810 */ /* 0x000fe20007ffe0ff */
[----:B------:R-:W-:Y:S01]  /*ae10*/  HMMA.16816.F32 R176, R32, R6, R176 ;  /* 0x0000000620b0723c */ /* 0x000fe200000018b0 */
[----:B------:R-:W-:Y:S02]  /*ae20*/  FSEL R184, R16, -INF , !P6 ;  /* 0xff80000010b87808 */ /* 0x000fe40007000000 */
[----:B------:R-:W3:Y:S01]  /*ae30*/  I2F R28, R28 ;  /* 0x0000001c001c7306 */ /* 0x000ee20000201400 */
[----:B------:R-:W-:Y:S01]  /*ae40*/  ISETP.GE.AND P6, PT, R25, R234, PT ;  /* 0x000000ea1900720c */ /* 0x000fe20003fc6270 */
[--C-:B------:R-:W-:Y:S01]  /*ae50*/  IMAD.IADD R16, R239, 0x1, -R5.reuse ;  /* 0x00000001ef107824 */ /* 0x100fe200078e0a05 */
[C---:B------:R-:W-:Y:S02]  /*ae60*/  ISETP.LT.OR P0, PT, R25.reuse, R238, P0 ;  /* 0x000000ee1900720c */ /* 0x040fe40000701670 */
[----:B------:R-:W-:Y:S01]  /*ae70*/  ISETP.LT.OR P6, PT, R25, R235, P6 ;  /* 0x000000eb1900720c */ /* 0x000fe200037c1670 */
[----:B-1----:R-:W1:Y:S01]  /*ae80*/  LDSM.16.M88.4 R20, [R223+0xf800] ;  /* 0x00f80000df14783b */ /* 0x002e620000000200 */
[----:B------:R-:W-:Y:S01]  /*ae90*/  IABS R16, R16 ;  /* 0x0000001000107213 */ /* 0x000fe20000000000 */
[----:B--2---:R-:W-:Y:S01]  /*aea0*/  FFMA.FTZ R193, R193, -UR16, R18 ;  /* 0x80000010c1c17c23 */ /* 0x004fe20008010012 */
[----:B------:R-:W-:Y:S01]  /*aeb0*/  IABS R4, R4 ;  /* 0x0000000400047213 */ /* 0x000fe20000000000 */
[----:B------:R-:W2:Y:S01]  /*aec0*/  LDSM.16.M88.4 R24, [R216+0x7000] ;  /* 0x00700000d818783b */ /* 0x000ea20000000200 */
[----:B------:R-:W-:-:S02]  /*aed0*/  IMAD.IADD R18, R236, 0x1, -R5 ;  /* 0x00000001ec127824 */ /* 0x000fc400078e0a05 */
[----:B------:R-:W-:Y:S01]  /*aee0*/  IMAD.MOV.U32 R29, RZ, RZ, R16 ;  /* 0x000000ffff1d7224 */ /* 0x000fe200078e0010 */
[----:B------:R-:W-:Y:S01]  /*aef0*/  IADD3 R16, R0, 0x19, RZ ;  /* 0x0000001900107810 */ /* 0x000fe20007ffe0ff */
[----:B------:R-:W4:Y:S01]  /*af00*/  I2F R4, R4 ;  /* 0x0000000400047306 */ /* 0x000f220000201400 */
[----:B---3--:R-:W-:Y:S01]  /*af10*/  FFMA.FTZ R17, R28, -UR16, R17 ;  /* 0x800000101c117c23 */ /* 0x008fe20008010011 */
[----:B------:R-:W-:Y:S02]  /*af20*/  IABS R18, R18 ;  /* 0x0000001200127213 */ /* 0x000fe40000000000 */
[--C-:B------:R-:W-:Y:S01]  /*af30*/  IMAD.IADD R6, R239, 0x1, -R16.reuse ;  /* 0x00000001ef067824 */ /* 0x100fe200078e0a10 */
[----:B------:R-:W-:Y:S02]  /*af40*/  FSEL R193, R193, -INF , !P1 ;  /* 0xff800000c1c17808 */ /* 0x000fe40004800000 */
[----:B------:R-:W-:Y:S01]  /*af50*/  FSEL R30, R17, -INF , !P0 ;  /* 0xff800000111e7808 */ /* 0x000fe20004000000 */
[----:B------:R-:W3:Y:S01]  /*af60*/  I2F R29, R29 ;  /* 0x0000001d001d7306 */ /* 0x000ee20000201400 */
[----:B------:R-:W-:Y:S01]  /*af70*/  IABS R6, R6 ;  /* 0x0000000600067213 */ /* 0x000fe20000000000 */
[----:B------:R-:W-:Y:S01]  /*af80*/  IMAD.IADD R17, R236, 0x1, -R16 ;  /* 0x00000001ec117824 */ /* 0x000fe200078e0a10 */
[----:B------:R-:W-:-:S02]  /*af90*/  ISETP.GE.AND P1, PT, R5, R237, PT ;  /* 0x000000ed0500720c */ /* 0x000fc40003f26270 */
[C---:B------:R-:W-:Y:S02]  /*afa0*/  ISETP.GE.AND P0, PT, R5.reuse, R234, PT ;  /* 0x000000ea0500720c */ /* 0x040fe40003f06270 */
[----:B------:R-:W-:Y:S01]  /*afb0*/  IABS R17, R17 ;  /* 0x0000001100117213 */ /* 0x000fe20000000000 */
[----:B------:R5:W2:Y:S01]  /*afc0*/  I2F R7, R18 ;  /* 0x0000001200077306 */ /* 0x000aa20000201400 */
[----:B----4-:R-:W-:Y:S01]  /*afd0*/  FFMA.FTZ R19, R4, -UR16, R19 ;  /* 0x8000001004137c23 */ /* 0x010fe20008010013 */
[C---:B------:R-:W-:Y:S02]  /*afe0*/  ISETP.LT.OR P1, PT, R5.reuse, R238, P1 ;  /* 0x000000ee0500720c */ /* 0x040fe40000f21670 */
[----:B------:R-:W-:Y:S01]  /*aff0*/  IMAD.MOV.U32 R4, RZ, RZ, R17 ;  /* 0x000000ffff047224 */ /* 0x000fe200078e0011 */
[----:B------:R-:W-:Y:S02]  /*b000*/  ISETP.LT.OR P0, PT, R5, R235, P0 ;  /* 0x000000eb0500720c */ /* 0x000fe40000701670 */
[----:B------:R-:W-:Y:S01]  /*b010*/  IADD3 R5, R0, 0x20, RZ ;  /* 0x0000002000057810 */ /* 0x000fe20007ffe0ff */
[----:B------:R-:W4:Y:S01]  /*b020*/  I2F R6, R6 ;  /* 0x0000000600067306 */ /* 0x000f220000201400 */
[----:B---3--:R-:W-:Y:S01]  /*b030*/  FFMA.FTZ R28, R29, -UR16, R12 ;  /* 0x800000101d1c7c23 */ /* 0x008fe2000801000c */
[----:B------:R-:W-:-:S02]  /*b040*/  FSEL R31, R19, -INF , !P6 ;  /* 0xff800000131f7808 */ /* 0x000fc40007000000 */
[----:B------:R-:W-:Y:S01]  /*b050*/  IADD3 R12, R0, 0x21, RZ ;  /* 0x00000021000c7810 */ /* 0x000fe20007ffe0ff */
[--C-:B------:R-:W-:Y:S01]  /*b060*/  IMAD.IADD R19, R236, 0x1, -R5.reuse ;  /* 0x00000001ec137824 */ /* 0x100fe200078e0a05 */
[----:B------:R-:W-:Y:S01]  /*b070*/  FSEL R28, R28, -INF , !P1 ;  /* 0xff8000001c1c7808 */ /* 0x000fe20004800000 */
[----:B-1----:R-:W-:Y:S01]  /*b080*/  HMMA.16816.F32 R172, R32, R20, R172 ;  /* 0x0000001420ac723c */ /* 0x002fe200000018ac */
[----:B------:R-:W1:Y:S01]  /*b090*/  I2F R4, R4 ;  /* 0x0000000400047306 */ /* 0x000e620000201400 */
[C---:B------:R-:W-:Y:S01]  /*b0a0*/  ISETP.GE.AND P6, PT, R16.reuse, R237, PT ;  /* 0x000000ed1000720c */ /* 0x040fe20003fc6270 */
[----:B-----5:R-:W-:Y:S01]  /*b0b0*/  IMAD.IADD R18, R239, 0x1, -R5 ;  /* 0x00000001ef127824 */ /* 0x020fe200078e0a05 */
[C---:B------:R-:W-:Y:S01]  /*b0c0*/  ISETP.GE.AND P1, PT, R16.reuse, R234, PT ;  /* 0x000000ea1000720c */ /* 0x040fe20003f26270 */
[----:B--2---:R-:W-:Y:S01]  /*b0d0*/  FFMA.FTZ R7, R7, -UR16, R14 ;  /* 0x8000001007077c23 */ /* 0x004fe2000801000e */
[C---:B------:R-:W-:Y:S02]  /*b0e0*/  ISETP.LT.OR P6, PT, R16.reuse, R238, P6 ;  /* 0x000000ee1000720c */ /* 0x040fe400037c1670 */
[----:B------:R-:W-:Y:S01]  /*b0f0*/  ISETP.LT.OR P1, PT, R16, R235, P1 ;  /* 0x000000eb1000720c */ /* 0x000fe20000f21670 */
[----:B----4-:R-:W-:Y:S01]  /*b100*/  FFMA.FTZ R6, R6, -UR16, R13 ;  /* 0x8000001006067c23 */ /* 0x010fe2000801000d */
[----:B------:R-:W-:Y:S01]  /*b110*/  HMMA.16816.F32 R180, R8, R24, R180 ;  /* 0x0000001808b4723c */ /* 0x000fe200000018b4 */
[--C-:B------:R-:W-:Y:S01]  /*b120*/  IMAD.IADD R16, R239, 0x1, -R12.reuse ;  /* 0x00000001ef107824 */ /* 0x100fe200078e0a0c */
[----:B------:R-:W-:Y:S01]  /*b130*/  IABS R17, R18 ;  /* 0x0000001200117213 */ /* 0x000fe20000000000 */
[----:B------:R-:W-:Y:S01]  /*b140*/  IMAD.IADD R18, R236, 0x1, -R12 ;  /* 0x00000001ec127824 */ /* 0x000fe200078e0a0c */
[----:B------:R-:W-:-:S02]  /*b150*/  IABS R19, R19 ;  /* 0x0000001300137213 */ /* 0x000fc40000000000 */
[----:B------:R-:W-:Y:S01]  /*b160*/  FSEL R29, R7, -INF , !P0 ;  /* 0xff800000071d7808 */ /* 0x000fe20004000000 */
[----:B-1----:R-:W-:Y:S01]  /*b170*/  FFMA.FTZ R25, R4, -UR16, R15 ;  /* 0x8000001004197c23 */ /* 0x002fe2000801000f */
[----:B------:R-:W-:Y:S01]  /*b180*/  FSEL R20, R6, -INF , !P6 ;  /* 0xff80000006147808 */ /* 0x000fe20007000000 */
[----:B------:R-:W1:Y:S01]  /*b190*/  I2F R17, R17 ;  /* 0x0000001100117306 */ /* 0x000e620000201400 */
[C---:B------:R-:W-:Y:S01]  /*b1a0*/  ISETP.GE.AND P0, PT, R5.reuse, R237, PT ;  /* 0x000000ed0500720c */ /* 0x040fe20003f06270 */
[----:B------:R-:W-:Y:S01]  /*b1b0*/  HMMA.16816.F32 R176, R8, R26, R176 ;  /* 0x0000001a08b0723c */ /* 0x000fe200000018b0 */
[C---:B------:R-:W-:Y:S02]  /*b1c0*/  ISETP.GE.AND P6, PT, R5.reuse, R234, PT ;  /* 0x000000ea0500720c */ /* 0x040fe40003fc6270 */
[----:B------:R-:W-:Y:S02]  /*b1d0*/  IABS R14, R16 ;  /* 0x00000010000e7213 */ /* 0x000fe40000000000 */
[C---:B------:R-:W-:Y:S01]  /*b1e0*/  ISETP.LT.OR P0, PT, R5.reuse, R238, P0 ;  /* 0x000000ee0500720c */ /* 0x040fe20000701670 */
[----:B------:R-:W2:Y:S01]  /*b1f0*/  I2F R19, R19 ;  /* 0x0000001300137306 */ /* 0x000ea20000201400 */
[----:B------:R-:W-:Y:S01]  /*b200*/  ISETP.LT.OR P6, PT, R5, R235, P6 ;  /* 0x000000eb0500720c */ /* 0x000fe200037c1670 */
[----:B------:R-:W-:Y:S01]  /*b210*/  HMMA.16816.F32 R168, R32, R22, R168 ;  /* 0x0000001620a8723c */ /* 0x000fe200000018a8 */
[----:B------:R-:W3:Y:S01]  /*b220*/  LDSM.16.M88.4 R4, [R216+0x7800] ;  /* 0x00780000d804783b */ /* 0x000ee20000000200 */
[----:B------:R-:W-:Y:S01]  /*b230*/  IADD3 R16, R0, 0x28, RZ ;  /* 0x0000002800107810 */ /* 0x000fe20007ffe0ff */
[----:B------:R-:W-:-:S04]  /*b240*/  DEPBAR.LE SB0, 0x0 ;  /* 0x000080000000791a */ /* 0x000fc80000000000 */
[----:B------:R4:W5:Y:S01]  /*b250*/  I2F R24, R14 ;  /* 0x0000000e00187306 */ /* 0x0009620000201400 */
[----:B------:R-:W-:Y:S01]  /*b260*/  IADD3 R15, R0, 0x29, RZ ;  /* 0x00000029000f7810 */ /* 0x000fe20007ffe0ff */
[----:B-1----:R-:W-:Y:S01]  /*b270*/  FFMA.FTZ R180, R17, -UR16, R180 ;  /* 0x8000001011b47c23 */ /* 0x002fe200080100b4 */
[----:B------:R-:W-:Y:S01]  /*b280*/  FSEL R25, R25, -INF , !P1 ;  /* 0xff80000019197808 */ /* 0x000fe20004800000 */
[C---:B------:R-:W-:Y:S01]  /*b290*/  IMAD.IADD R13, R239.reuse, 0x1, -R16 ;  /* 0x00000001ef0d7824 */ /* 0x040fe200078e0a10 */
[C---:B------:R-:W-:Y:S01]  /*b2a0*/  ISETP.GE.AND P1, PT, R12.reuse, R237, PT ;  /* 0x000000ed0c00720c */ /* 0x040fe20003f26270 */
[----:B------:R-:W-:Y:S01]  /*b2b0*/  IMAD.IADD R21, R239, 0x1, -R15 ;  /* 0x00000001ef157824 */ /* 0x000fe200078e0a0f */
[----:B------:R-:W-:Y:S01]  /*b2c0*/  IABS R18, R18 ;  /* 0x0000001200127213 */ /* 0x000fe20000000000 */
[----:B--2---:R-:W-:Y:S01]  /*b2d0*/  FFMA.FTZ R182, R19, -UR16, R182 ;  /* 0x8000001013b67c23 */ /* 0x004fe200080100b6 */
[----:B------:R-:W-:Y:S02]  /*b2e0*/  ISETP.LT.OR P1, PT, R12, R238, P1 ;  /* 0x000000ee0c00720c */ /* 0x000fe40000f21670 */
[----:B------:R-:W-:-:S02]  /*b2f0*/  FSEL R190, R180, -INF , !P0 ;  /* 0xff800000b4be7808 */ /* 0x000fc40004000000 */
[----:B------:R-:W1:Y:S01]  /*b300*/  I2F R18, R18 ;  /* 0x0000001200127306 */ /* 0x000e620000201400 */
[----:B------:R-:W-:Y:S01]  /*b310*/  ISETP.GE.AND P0, PT, R12, R234, PT ;  /* 0x000000ea0c00720c */ /* 0x000fe20003f06270 */
[----:B----4-:R-:W-:Y:S01]  /*b320*/  IMAD.IADD R14, R236, 0x1, -R16 ;  /* 0x00000001ec0e7824 */ /* 0x010fe200078e0a10 */
[----:B------:R-:W-:Y:S01]  /*b330*/  FSEL R187, R182, -INF , !P6 ;  /* 0xff800000b6bb7808 */ /* 0x000fe20007000000 */
[----:B-----5:R-:W-:Y:S01]  /*b340*/  FFMA.FTZ R24, R24, -UR16, R181 ;  /* 0x8000001018187c23 */ /* 0x020fe200080100b5 */
[----:B------:R-:W-:Y:S02]  /*b350*/  ISETP.GE.AND P6, PT, R16, R237, PT ;  /* 0x000000ed1000720c */ /* 0x000fe40003fc6270 */
[----:B------:R-:W-:Y:S02]  /*b360*/  IABS R14, R14 ;  /* 0x0000000e000e7213 */ /* 0x000fe40000000000 */
[----:B------:R-:W-:Y:S02]  /*b370*/  FSEL R192, R24, -INF , !P1 ;  /* 0xff80000018c07808 */ /* 0x000fe40004800000 */
[----:B------:R-:W-:Y:S01]  /*b380*/  ISETP.GE.AND P1, PT, R16, R234, PT ;  /* 0x000000ea1000720c */ /* 0x000fe20003f26270 */
[----:B------:R-:W-:Y:S01]  /*b390*/  IMAD.MOV.U32 R26, RZ, RZ, R14 ;  /* 0x000000ffff1a7224 */ /* 0x000fe200078e000e */
[----:B------:R-:W-:Y:S01]  /*b3a0*/  IABS R14, R21 ;  /* 0x00000015000e7213 */ /* 0x000fe20000000000 */
[----:B------:R-:W-:Y:S01]  /*b3b0*/  IMAD.IADD R21, R236, 0x1, -R15 ;  /* 0x00000001ec157824 */ /* 0x000fe200078e0a0f */
[----:B------:R-:W-:Y:S01]  /*b3c0*/  ISETP.LT.OR P0, PT, R12, R235, P0 ;  /* 0x000000eb0c00720c */ /* 0x000fe20000701670 */
[----:B-1----:R-:W-:Y:S01]  /*b3d0*/  FFMA.FTZ R18, R18, -UR16, R183 ;  /* 0x8000001012127c23 */ /* 0x002fe200080100b7 */
[----:B------:R-:W-:-:S02]  /*b3e0*/  IADD3 R12, R0, 0x30, RZ ;  /* 0x00000030000c7810 */ /* 0x000fc40007ffe0ff */
[----:B------:R-:W-:Y:S01]  /*b3f0*/  IABS R13, R13 ;  /* 0x0000000d000d7213 */ /* 0x000fe20000000000 */
[C---:B---3--:R-:W-:Y:S01]  /*b400*/  HMMA.16816.F32 R172, R8.reuse, R4, R172 ;  /* 0x0000000408ac723c */ /* 0x048fe200000018ac */
[CC--:B------:R-:W-:Y:S01]  /*b410*/  ISETP.LT.OR P6, PT, R16.reuse, R238.reuse, P6 ;  /* 0x000000ee1000720c */ /* 0x0c0fe200037c1670 */
[----:B------:R-:W1:Y:S01]  /*b420*/  I2F R14, R14 ;  /* 0x0000000e000e7306 */ /* 0x000e620000201400 */
[----:B------:R-:W-:Y:S01]  /*b430*/  BAR.SYNC.DEFER_BLOCKING 0x0 ;  /* 0x0000000000007b1d */ /* 0x000fe20000010000 */
[----:B------:R-:W-:Y:S02]  /*b440*/  ISETP.LT.OR P1, PT, R16, R235, P1 ;  /* 0x000000eb1000720c */ /* 0x000fe40000f21670 */
[C---:B------:R-:W-:Y:S02]  /*b450*/  IADD3 R16, R0.reuse, 0x31, RZ ;  /* 0x0000003100107810 */ /* 0x040fe40007ffe0ff */
[----:B------:R-:W-:Y:S01]  /*b460*/  IABS R19, R21 ;  /* 0x0000001500137213 */ /* 0x000fe20000000000 */
[C---:B------:R-:W-:Y:S01]  /*b470*/  IMAD.IADD R21, R239.reuse, 0x1, -R12 ;  /* 0x00000001ef157824 */ /* 0x040fe200078e0a0c */
[----:B------:R-:W2:Y:S01]  /*b480*/  I2F R17, R13 ;  /* 0x0000000d00117306 */ /* 0x000ea20000201400 */
[----:B------:R-:W-:Y:S01]  /*b490*/  IMAD.IADD R23, R239, 0x1, -R16 ;  /* 0x00000001ef177824 */ /* 0x000fe200078e0a10 */
[----:B------:R-:W-:Y:S01]  /*b4a0*/  IADD3 R4, R0, 0x38, RZ ;  /* 0x0000003800047810 */ /* 0x000fe20007ffe0ff */
[----:B------:R-:W-:Y:S01]  /*b4b0*/  IMAD.MOV.U32 R22, RZ, RZ, R19 ;  /* 0x000000ffff167224 */ /* 0x000fe200078e0013 */
[----:B------:R-:W-:Y:S01]  /*b4c0*/  IABS R19, R21 ;  /* 0x0000001500137213 */ /* 0x000fe20000000000 */
[----:B------:R-:W-:Y:S01]  /*b4d0*/  IMAD.IADD R21, R236, 0x1, -R12 ;  /* 0x00000001ec157824 */ /* 0x000fe200078e0a0c */
[----:B------:R-:W-:Y:S01]  /*b4e0*/  IABS R23, R23 ;  /* 0x0000001700177213 */ /* 0x000fe20000000000 */
[----:B------:R-:W-:Y:S01]  /*b4f0*/  HMMA.16816.F32 R168, R8, R6, R168 ;  /* 0x0000000608a8723c */ /* 0x000fe200000018a8 */
[----:B------:R-:W-:Y:S01]  /*b500*/  FSEL R185, R18, -INF , !P0 ;  /* 0xff80000012b97808 */ /* 0x000fe20004000000 */
[----:B------:R-:W3:Y:S01]  /*b510*/  I2F R22, R22 ;  /* 0x0000001600167306 */ /* 0x000ee20000201400 */
[----:B------:R-:W-:Y:S01]  /*b520*/  IABS R21, R21 ;  /* 0x0000001500157213 */ /* 0x000fe20000000000 */
[----:B------:R-:W-:Y:S01]  /*b530*/  IMAD.MOV.U32 R18, RZ, RZ, R23 ;  /* 0x000000ffff127224 */ /* 0x000fe200078e0017 */
[C---:B------:R-:W-:Y:S01]  /*b540*/  ISETP.GE.AND P0, PT, R15.reuse, R237, PT ;  /* 0x000000ed0f00720c */ /* 0x040fe20003f06270 */
[----:B-1----:R-:W-:Y:S01]  /*b550*/  FFMA.FTZ R14, R14, -UR16, R177 ;  /* 0x800000100e0e7c23 */ /* 0x002fe200080100b1 */
[----:B------:R-:W-:Y:S01]  /*b560*/  IADD3 R0, R0, 0x39, RZ ;  /* 0x0000003900007810 */ /* 0x000fe20007ffe0ff */
[----:B------:R-:W-:Y:S01]  /*b570*/  IMAD.MOV.U32 R5, RZ, RZ, R21 ;  /* 0x000000ffff057224 */ /* 0x000fe200078e0015 */
[----:B------:R-:W-:Y:S01]  /*b580*/  ISETP.LT.OR P0, PT, R15, R238, P0 ;  /* 0x000000ee0f00720c */ /* 0x000fe20000701670 */
[----:B------:R-:W1:Y:S01]  /*b590*/  I2F R13, R26 ;  /* 0x0000001a000d7306 */ /* 0x000e620000201400 */
[----:B--2---:R-:W-:-:S02]  /*b5a0*/  FFMA.FTZ R17, R17, -UR16, R176 ;  /* 0x8000001011117c23 */ /* 0x004fc400080100b0 */
[----:B------:R-:W-:Y:S01]  /*b5b0*/  IMAD.IADD R7, R236, 0x1, -R4 ;  /* 0x00000001ec077824 */ /* 0x000fe200078e0a04 */
[----:B------:R-:W-:Y:S01]  /*b5c0*/  FSEL R196, R14, -INF , !P0 ;  /* 0xff8000000ec47808 */ /* 0x000fe20004000000 */
[----:B------:R-:W-:Y:S01]  /*b5d0*/  IMAD.IADD R21, R236, 0x1, -R16 ;  /* 0x00000001ec157824 */ /* 0x000fe200078e0a10 */
[----:B------:R-:W-:Y:S01]  /*b5e0*/  FSEL R194, R17, -INF , !P6 ;  /* 0xff80000011c27808 */ /* 0x000fe20007000000 */
[----:B------:R-:W-:Y:S01]  /*b5f0*/  IMAD.IADD R17, R239, 0x1, -R4 ;  /* 0x00000001ef117824 */ /* 0x000fe200078e0a04 */
[----:B------:R-:W2:Y:S01]  /*b600*/  I2F R18, R18 ;  /* 0x0000001200127306 */ /* 0x000ea20000201400 */
[----:B------:R-:W-:Y:S01]  /*b610*/  IABS R7, R7 ;  /* 0x0000000700077213 */ /* 0x000fe20000000000 */
[----:B---3--:R-:W-:Y:S01]  /*b620*/  FFMA.FTZ R22, R22, -UR16, R179 ;  /* 0x8000001016167c23 */ /* 0x008fe200080100b3 */
[----:B------:R-:W-:Y:S01]  /*b630*/  ISETP.GE.AND P6, PT, R15, R234, PT ;  /* 0x000000ea0f00720c */ /* 0x000fe20003fc6270 */
[--C-:B------:R-:W-:Y:S01]  /*b640*/  IMAD.IADD R8, R239, 0x1, -R0.reuse ;  /* 0x00000001ef087824 */ /* 0x100fe200078e0a00 */
[----:B------:R-:W-:Y:S01]  /*b650*/  IABS R21, R21 ;  /* 0x0000001500157213 */ /* 0x000fe20000000000 */
[----:B------:R-:W-:Y:S01]  /*b660*/  IMAD.IADD R9, R236, 0x1, -R0 ;  /* 0x00000001ec097824 */ /* 0x000fe200078e0a00 */
[----:B------:R-:W-:Y:S01]  /*b670*/  ISETP.LT.OR P6, PT, R15, R235, P6 ;  /* 0x000000eb0f00720c */ /* 0x000fe200037c1670 */
[----:B------:R-:W3:Y:S01]  /*b680*/  I2F R19, R19 ;  /* 0x0000001300137306 */ /* 0x000ee20000201400 */
[----:B------:R-:W-:Y:S01]  /*b690*/  IABS R17, R17 ;  /* 0x0000001100117213 */ /* 0x000fe20000000000 */
[----:B------:R-:W-:Y:S01]  /*b6a0*/  IMAD.MOV.U32 R15, RZ, RZ, R21 ;  /* 0x000000ffff0f7224 */ /* 0x000fe200078e0015 */
[----:B------:R-:W-:Y:S01]  /*b6b0*/  FSEL R189, R22, -INF , !P6 ;  /* 0xff80000016bd7808 */ /* 0x000fe20007000000 */
[----:B-1----:R-:W-:Y:S01]  /*b6c0*/  FFMA.FTZ R13, R13, -UR16, R178 ;  /* 0x800000100d0d7c23 */ /* 0x002fe200080100b2 */
[----:B------:R-:W-:-:S02]  /*b6d0*/  ISETP.GE.AND P6, PT, R16, R237, PT ;  /* 0x000000ed1000720c */ /* 0x000fc40003fc6270 */
[----:B------:R-:W-:Y:S01]  /*b6e0*/  IABS R8, R8 ;  /* 0x0000000800087213 */ /* 0x000fe20000000000 */
[----:B------:R-:W1:Y:S01]  /*b6f0*/  I2F R5, R5 ;  /* 0x0000000500057306 */ /* 0x000e620000201400 */
[----:B--2---:R-:W-:Y:S01]  /*b700*/  FFMA.FTZ R18, R18, -UR16, R173 ;  /* 0x8000001012127c23 */ /* 0x004fe200080100ad */
[----:B------:R-:W-:Y:S02]  /*b710*/  ISETP.LT.OR P6, PT, R16, R238, P6 ;  /* 0x000000ee1000720c */ /* 0x000fe400037c1670 */
[----:B------:R-:W-:Y:S02]  /*b720*/  FSEL R191, R13, -INF , !P1 ;  /* 0xff8000000dbf7808 */ /* 0x000fe40004800000 */
[C---:B------:R-:W-:Y:S02]  /*b730*/  ISETP.GE.AND P1, PT, R12.reuse, R237, PT ;  /* 0x000000ed0c00720c */ /* 0x040fe40003f26270 */
[----:B------:R-:W2:Y:S01]  /*b740*/  I2F R7, R7 ;  /* 0x0000000700077306 */ /* 0x000ea20000201400 */
[----:B------:R-:W-:Y:S01]  /*b750*/  ISETP.GE.AND P0, PT, R12, R234, PT ;  /* 0x000000ea0c00720c */ /* 0x000fe20003f06270 */
[----:B---3--:R-:W-:Y:S01]  /*b760*/  FFMA.FTZ R19, R19, -UR16, R172 ;  /* 0x8000001013137c23 */ /* 0x008fe200080100ac */
[----:B------:R-:W-:-:S02]  /*b770*/  IABS R9, R9 ;  /* 0x0000000900097213 */ /* 0x000fc40000000000 */
[----:B------:R-:W-:Y:S02]  /*b780*/  FSEL R180, R18, -INF , !P6 ;  /* 0xff80000012b47808 */ /* 0x000fe40007000000 */
[----:B------:R-:W-:Y:S01]  /*b790*/  ISETP.GE.AND P6, PT, R4, R234, PT ;  /* 0x000000ea0400720c */ /* 0x000fe20003fc6270 */
[----:B------:R-:W3:Y:S01]  /*b7a0*/  I2F R6, R15 ;  /* 0x0000000f00067306 */ /* 0x000ee20000201400 */
[----:B-1----:R-:W-:Y:S01]  /*b7b0*/  FFMA.FTZ R5, R5, -UR16, R174 ;  /* 0x8000001005057c23 */ /* 0x002fe200080100ae */
[C---:B------:R-:W-:Y:S02]  /*b7c0*/  ISETP.LT.OR P1, PT, R12.reuse, R238, P1 ;  /* 0x000000ee0c00720c */ /* 0x040fe40000f21670 */
[-C--:B------:R-:W-:Y:S02]  /*b7d0*/  ISETP.LT.OR P0, PT, R12, R235.reuse, P0 ;  /* 0x000000eb0c00720c */ /* 0x080fe40000701670 */
[----:B------:R-:W-:Y:S02]  /*b7e0*/  ISETP.LT.OR P6, PT, R4, R235, P6 ;  /* 0x000000eb0400720c */ /* 0x000fe400037c1670 */
[----:B------:R-:W1:Y:S01]  /*b7f0*/  I2F R17, R17 ;  /* 0x0000001100117306 */ /* 0x000e620000201400 */
[----:B--2---:R-:W-:Y:S01]  /*b800*/  FFMA.FTZ R7, R7, -UR16, R170 ;  /* 0x8000001007077c23 */ /* 0x004fe200080100aa */
[----:B------:R-:W-:-:S02]  /*b810*/  FSEL R182, R19, -INF , !P1 ;  /* 0xff80000013b67808 */ /* 0x000fc40004800000 */
[----:B------:R-:W-:Y:S02]  /*b820*/  FSEL R33, R5, -INF , !P0 ;  /* 0xff80000005217808 */ /* 0x000fe40004000000 */
[----:B------:R-:W-:Y:S02]  /*b830*/  ISETP.GE.AND P1, PT, R16, R234, PT ;  /* 0x000000ea1000720c */ /* 0x000fe40003f26270 */
[----:B------:R-:W2:Y:S01]  /*b840*/  I2F R8, R8 ;  /* 0x0000000800087306 */ /* 0x000ea20000201400 */
[----:B---3--:R-:W-:Y:S01]  /*b850*/  FFMA.FTZ R6, R6, -UR16, R175 ;  /* 0x8000001006067c23 */ /* 0x008fe200080100af */
[----:B------:R-:W-:Y:S02]  /*b860*/  ISETP.GE.AND P0, PT, R4, R237, PT ;  /* 0x000000ed0400720c */ /* 0x000fe40003f06270 */
[----:B------:R-:W-:Y:S02]  /*b870*/  FSEL R175, R7, -INF , !P6 ;  /* 0xff80000007af7808 */ /* 0x000fe40007000000 */
[----:B------:R-:W-:-:S02]  /*b880*/  PLOP3.LUT P6, PT, PT, PT, UP0, 0x80, 0x0 ;  /* 0x000000000000781c */ /* 0x000fc40003fcf008 */
[----:B------:R-:W3:Y:S01]  /*b890*/  I2F R10, R9 ;  /* 0x00000009000a7306 */ /* 0x000ee20000201400 */
[----:B-1----:R-:W-:Y:S01]  /*b8a0*/  FFMA.FTZ R17, R17, -UR16, R168 ;  /* 0x8000001011117c23 */ /* 0x002fe200080100a8 */
[----:B------:R-:W-:Y:S02]  /*b8b0*/  ISETP.LT.OR P1, PT, R16, R235, P1 ;  /* 0x000000eb1000720c */ /* 0x000fe40000f21670 */
[----:B------:R-:W-:Y:S02]  /*b8c0*/  ISETP.LT.OR P0, PT, R4, R238, P0 ;  /* 0x000000ee0400720c */ /* 0x000fe40000701670 */
[----:B------:R-:W-:Y:S02]  /*b8d0*/  FSEL R177, R6, -INF , !P1 ;  /* 0xff80000006b17808 */ /* 0x000fe40004800000 */
[----:B------:R-:W-:Y:S01]  /*b8e0*/  FSEL R34, R17, -INF , !P0 ;  /* 0xff80000011227808 */ /* 0x000fe20004000000 */
[----:B--2---:R-:W-:Y:S01]  /*b8f0*/  FFMA.FTZ R8, R8, -UR16, R169 ;  /* 0x8000001008087c23 */ /* 0x004fe200080100a9 */
[----:B------:R-:W-:-:S02]  /*b900*/  ISETP.GE.AND P1, PT, R0, R237, PT ;  /* 0x000000ed0000720c */ /* 0x000fc40003f26270 */
[C---:B------:R-:W-:Y:S02]  /*b910*/  ISETP.GE.AND P0, PT, R0.reuse, R234, PT ;  /* 0x000000ea0000720c */ /* 0x040fe40003f06270 */
[----:B------:R-:W-:Y:S01]  /*b920*/  ISETP.LT.OR P1, PT, R0, R238, P1 ;  /* 0x000000ee0000720c */ /* 0x000fe20000f21670 */
[----:B---3--:R-:W-:Y:S01]  /*b930*/  FFMA.FTZ R10, R10, -UR16, R171 ;  /* 0x800000100a0a7c23 */ /* 0x008fe200080100ab */
        /* <DEDUP_REMOVED lines=81> */
.L_x_7553:
[----:B------:R-:W-:Y:S02]  /*be50*/  ULDC UR10, c[0x0][0x198] ;  /* 0x00006600000a7ab9 */ /* 0x000fe40000000800 */
[----:B------:R-:W-:-:S04]  /*be60*/  ULEA UR10, -UR10, URZ, 0x6 ;  /* 0x0000003f0a0a7291 */ /* 0x000fc8000f8e313f */
[----:B------:R-:W-:Y:S02]  /*be70*/  USHF.R.S32.HI UR8, URZ, 0x1f, UR10 ;  /* 0x0000001f3f087899 */ /* 0x000fe4000801140a */
.L_x_7554:
[C---:B------:R-:W-:Y:S01]  /*be80*/  @!P4 IADD3 R7, P0, R166.reuse, UR10, RZ ;  /* 0x0000000aa607cc10 */ /* 0x040fe2000ff1e0ff */
[----:B------:R-:W-:Y:S01]  /*be90*/  UIADD3 UR4, UP1, UP0, UR24, UR10, UR24 ;  /* 0x0000000a18047290 */ /* 0x000fe2000f83e018 */
[C---:B------:R-:W-:Y:S01]  /*bea0*/  @!P3 IADD3 R5, P1, R166.reuse, UR10, RZ ;  /* 0x0000000aa605bc10 */ /* 0x040fe2000ff3e0ff */
[----:B------:R1:W-:Y:S01]  /*beb0*/  @P5 STS.128 [R232+0x8000], RZ ;  /* 0x008000ffe8005388 */ /* 0x0003e20000000c00 */
[----:B------:R-:W-:Y:S01]  /*bec0*/  @!P4 IADD3.X R0, R165, UR8, RZ, P0, !PT ;  /* 0x00000008a500cc10 */ /* 0x000fe200087fe4ff */
[----:B------:R-:W-:Y:S01]  /*bed0*/  UIADD3.X UR6, UR23, UR8, UR23, UP1, UP0 ;  /* 0x0000000817067290 */ /* 0x000fe20008fe0417 */
[----:B------:R-:W-:Y:S01]  /*bee0*/  @!P4 LEA R168, P0, R7, c[0x0][0x168], 0x1 ;  /* 0x00005a0007a8ca11 */ /* 0x000fe200078008ff */
[----:B------:R-:W-:Y:S01]  /*bef0*/  UIADD3 UR5, UP1, UR24, UR4, URZ ;  /* 0x0000000418057290 */ /* 0x000fe2000ff3e03f */
[----:B------:R-:W-:Y:S01]  /*bf00*/  @!P3 IADD3.X R4, R165, UR8, RZ, P1, !PT ;  /* 0x00000008a504bc10 */ /* 0x000fe20008ffe4ff */
[----:B------:R-:W-:Y:S01]  /*bf10*/  VOTEU.ALL UP0, P5 ;  /* 0x00000000003f7886 */ /* 0x000fe20002800000 */
[----:B------:R-:W-:Y:S01]  /*bf20*/  @!P4 LEA.HI.X R169, R7, c[0x0][0x16c], R0, 0x1, P0 ;  /* 0x00005b0007a9ca11 */ /* 0x000fe200000f0c00 */
[----:B------:R-:W-:Y:S01]  /*bf30*/  BSSY B0, `(.L_x_7555) ;  /* 0x000008f000007945 */ /* 0x000fe20003800000 */
[----:B------:R-:W-:-:S02]  /*bf40*/  @!P2 IADD3 R7, P0, R166, UR10, RZ ;  /* 0x0000000aa607ac10 */ /* 0x000fc4000ff1e0ff */
[----:B------:R-:W-:Y:S01]  /*bf50*/  @!P3 LEA R16, P1, R5, c[0x0][0x168], 0x1 ;  /* 0x00005a000510ba11 */ /* 0x000fe200078208ff */
[----:B------:R-:W-:Y:S01]  /*bf60*/  @!UP0 UIADD3 UR11, UP2, UR24, UR10, URZ ;  /* 0x0000000a180b8290 */ /* 0x000fe2000ff5e03f */
[----:B------:R-:W-:Y:S02]  /*bf70*/  @!P2 IADD3.X R0, R165, UR8, RZ, P0, !PT ;  /* 0x00000008a500ac10 */ /* 0x000fe400087fe4ff */
[----:B------:R-:W-:Y:S01]  /*bf80*/  @!P3 LEA.HI.X R17, R5, c[0x0][0x16c], R4, 0x1, P1 ;  /* 0x00005b000511ba11 */ /* 0x000fe200008f0c04 */
[----:B------:R-:W-:Y:S01]  /*bf90*/  IMAD.U32 R5, RZ, RZ, UR10 ;  /* 0x0000000aff057e24 */ /* 0x000fe2000f8e00ff */
[C---:B------:R-:W-:Y:S01]  /*bfa0*/  @!P2 LEA R14, P0, R7.reuse, c[0x0][0x168], 0x1 ;  /* 0x00005a00070eaa11 */ /* 0x040fe200078008ff */
[----:B------:R-:W-:Y:S01]  /*bfb0*/  IMAD.U32 R4, RZ, RZ, UR8 ;  /* 0x00000008ff047e24 */ /* 0x000fe2000f8e00ff */
[----:B------:R-:W-:Y:S02]  /*bfc0*/  @!UP0 UIADD3.X UR9, UR23, UR8, URZ, UP2, !UPT ;  /* 0x0000000817098290 */ /* 0x000fe400097fe43f */
[----:B------:R-:W-:Y:S01]  /*bfd0*/  @!P2 LEA.HI.X R15, R7, c[0x0][0x16c], R0, 0x1, P0 ;  /* 0x00005b00070faa11 */ /* 0x000fe200000f0c00 */
[----:B------:R-:W-:Y:S01]  /*bfe0*/  IMAD.U32 R0, RZ, RZ, UR8 ;  /* 0x00000008ff007e24 */ /* 0x000fe2000f8e00ff */
[----:B------:R-:W-:-:S04]  /*bff0*/  @!P4 IADD3 R7, P1, P0, R166, UR24, R5 ;  /* 0x00000018a607cc10 */ /* 0x000fc8000f83e005 */
[----:B------:R-:W-:Y:S02]  /*c000*/  @!P4 IADD3.X R6, R165, UR23, R0, P1, P0 ;  /* 0x00000017a506cc10 */ /* 0x000fe40008fe0400 */
[----:B------:R-:W-:Y:S02]  /*c010*/  @!P4 LEA R26, P0, R7, c[0x0][0x168], 0x1 ;  /* 0x00005a00071aca11 */ /* 0x000fe400078008ff */
[----:B------:R-:W-:Y:S02]  /*c020*/  @!P5 LEA R172, P1, R5, R242, 0x1 ;  /* 0x000000f205acd211 */ /* 0x000fe400078208ff */
[----:B------:R-:W-:Y:S01]  /*c030*/  @!P4 LEA.HI.X R27, R7, c[0x0][0x16c], R6, 0x1, P0 ;  /* 0x00005b00071bca11 */ /* 0x000fe200000f0c06 */
[----:B------:R-:W-:Y:S01]  /*c040*/  IMAD.U32 R7, RZ, RZ, UR4 ;  /* 0x00000004ff077e24 */ /* 0x000fe2000f8e00ff */
[----:B------:R-:W-:Y:S01]  /*c050*/  @!P5 LEA.HI.X R173, R5, R243, R4, 0x1, P1 ;  /* 0x000000f305add211 */ /* 0x000fe200008f0c04 */
[----:B------:R-:W-:Y:S01]  /*c060*/  IMAD.U32 R4, RZ, RZ, UR6 ;  /* 0x00000006ff047e24 */ /* 0x000fe2000f8e00ff */
[----:B------:R-:W-:-:S03]  /*c070*/  @!P3 IADD3 R9, P1, P0, R166, UR24, R5 ;  /* 0x00000018a609bc10 */ /* 0x000fc6000f83e005 */
[----:B------:R-:W-:Y:S01]  /*c080*/  @!PT LDS RZ, [RZ] ;  /* 0x00000000fffff984 */ /* 0x000fe20000000800 */
[----:B------:R-:W-:Y:S01]  /*c090*/  @!PT LDS RZ, [RZ] ;  /* 0x00000000fffff984 */ /* 0x000fe20000000800 */
[----:B------:R-:W-:Y:S01]  /*c0a0*/  @!PT LDS RZ, [RZ] ;  /* 0x00000000fffff984 */ /* 0x000fe20000000800 */
[----:B------:R1:W-:Y:S01]  /*c0b0*/  @!P5 LDGSTS.E.BYPASS.LTC128B.128 [R232+0x8000], [R172.64] ;  /* 0x08000000ace8dfae */ /* 0x0003e2000b901d54 */
[C-C-:B------:R-:W-:Y:S02]  /*c0c0*/  @!P3 IADD3.X R6, R165.reuse, UR23, R0.reuse, P1, P0 ;  /* 0x00000017a506bc10 */ /* 0x140fe40008fe0400 */
[----:B------:R-:W-:Y:S01]  /*c0d0*/  @!P2 IADD3 R5, P1, P0, R166, UR24, R5 ;  /* 0x00000018a605ac10 */ /* 0x000fe2000f83e005 */
[----:B------:R1:W-:Y:S03]  /*c0e0*/  @P4 STS.128 [R232+0xa000], RZ ;  /* 0x00a000ffe8004388 */ /* 0x0003e60000000c00 */
[----:B------:R-:W-:Y:S01]  /*c0f0*/  @!P2 IADD3.X R0, R165, UR23, R0, P1, P0 ;  /* 0x00000017a500ac10 */ /* 0x000fe20008fe0400 */
[----:B------:R-:W-:Y:S01]  /*c100*/  @!PT LDS RZ, [RZ] ;  /* 0x00000000fffff984 */ /* 0x000fe20000000800 */
[----:B------:R-:W-:Y:S01]  /*c110*/  @!PT LDS RZ, [RZ] ;  /* 0x00000000fffff984 */ /* 0x000fe20000000800 */
[----:B------:R-:W-:Y:S01]  /*c120*/  @!PT LDS RZ, [RZ] ;  /* 0x00000000fffff984 */ /* 0x000fe20000000800 */
[----:B------:R1:W-:Y:S01]  /*c130*/  @!P4 LDGSTS.E.BYPASS.LTC128B.128 [R232+0xa000], [R168.64+0x80] ;  /* 0x0a000080a8e8cfae */ /* 0x0003e2000b901d54 */
[----:B------:R-:W-:Y:S02]  /*c140*/  @!P3 LEA R12, P0, R9, c[0x0][0x168], 0x1 ;  /* 0x00005a00090cba11 */ /* 0x000fe400078008ff */
[----:B------:R-:W-:Y:S01]  /*c150*/  @!P5 LEA R22, P1, R7, R242, 0x1 ;  /* 0x000000f20716d211 */ /* 0x000fe200078208ff */
[----:B------:R1:W-:Y:S01]  /*c160*/  @P3 STS.128 [R232+0xc000], RZ ;  /* 0x00c000ffe8003388 */ /* 0x0003e20000000c00 */
[----:B------:R-:W-:-:S02]  /*c170*/  @!P3 LEA.HI.X R13, R9, c[0x0][0x16c], R6, 0x1, P0 ;  /* 0x00005b00090dba11 */ /* 0x000fc400000f0c06 */
[----:B------:R-:W-:Y:S01]  /*c180*/  @!P2 LEA R10, P0, R5, c[0x0][0x168], 0x1 ;  /* 0x00005a00050aaa11 */ /* 0x000fe200078008ff */
[----:B------:R-:W-:Y:S01]  /*c190*/  @!PT LDS RZ, [RZ] ;  /* 0x00000000fffff984 */ /* 0x000fe20000000800 */
[----:B------:R-:W-:Y:S01]  /*c1a0*/  @!PT LDS RZ, [RZ] ;  /* 0x00000000fffff984 */ /* 0x000fe20000000800 */
[----:B------:R-:W-:Y:S01]  /*c1b0*/  @!PT LDS RZ, [RZ] ;  /* 0x00000000fffff984 */ /* 0x000fe20000000800 */
[----:B------:R1:W-:Y:S01]  /*c1c0*/  @!P3 LDGSTS.E.BYPASS.LTC128B.128 [R232+0xc000], [R16.64+0x100] ;  /* 0x0c00010010e8bfae */ /* 0x0003e2000b901d54 */
[----:B------:R-:W-:Y:S02]  /*c1d0*/  @!P5 LEA.HI.X R23, R7, R243, R4, 0x1, P1 ;  /* 0x000000f30717d211 */ /* 0x000fe400008f0c04 */
[----:B------:R-:W-:Y:S01]  /*c1e0*/  @!P4 IADD3 R7, P1, R166, UR4, RZ ;  /* 0x00000004a607cc10 */ /* 0x000fe2000ff3e0ff */
[----:B------:R1:W-:Y:S01]  /*c1f0*/  @P2 STS.128 [R232+0xe000], RZ ;  /* 0x00e000ffe8002388 */ /* 0x0003e20000000c00 */
[----:B------:R-:W-:Y:S02]  /*c200*/  @!P2 LEA.HI.X R11, R5, c[0x0][0x16c], R0, 0x1, P0 ;  /* 0x00005b00050baa11 */ /* 0x000fe400000f0c00 */
[----:B------:R-:W-:Y:S01]  /*c210*/  @!P4 IADD3.X R0, R165, UR6, RZ, P1, !PT ;  /* 0x00000006a500cc10 */ /* 0x000fe20008ffe4ff */
[----:B------:R-:W-:Y:S01]  /*c220*/  @!PT LDS RZ, [RZ] ;  /* 0x00000000fffff984 */ /* 0x000fe20000000800 */
[----:B------:R-:W-:Y:S01]  /*c230*/  @!PT LDS RZ, [RZ] ;  /* 0x00000000fffff984 */ /* 0x000fe20000000800 */
[----:B------:R-:W-:Y:S01]  /*c240*/  @!PT LDS RZ, [RZ] ;  /* 0x00000000fffff984 */ /* 0x000fe20000000800 */
[----:B------:R1:W-:Y:S01]  /*c250*/  @!P2 LDGSTS.E.BYPASS.LTC128B.128 [R232+0xe000], [R14.64+0x180] ;  /* 0x0e0001800ee8afae */ /* 0x0003e2000b901d54 */
[----:B------:R-:W-:-:S02]  /*c260*/  @!P4 LEA R18, P1, R7, c[0x0][0x168], 0x1 ;  /* 0x00005a000712ca11 */ /* 0x000fc400078208ff */
[C---:B------:R-:W-:Y:S01]  /*c270*/  @!P3 IADD3 R5, P0, R166.reuse, UR4, RZ ;  /* 0x00000004a605bc10 */ /* 0x040fe2000ff1e0ff */
[----:B------:R1:W-:Y:S01]  /*c280*/  @P5 STS.128 [R232+0x8800], RZ ;  /* 0x008800ffe8005388 */ /* 0x0003e20000000c00 */
[----:B------:R-:W-:Y:S02]  /*c290*/  @!P4 LEA.HI.X R19, R7, c[0x0][0x16c], R0, 0x1, P1 ;  /* 0x00005b000713ca11 */ /* 0x000fe400008f0c00 */
[----:B------:R-:W-:Y:S02]  /*c2a0*/  @!P3 IADD3.X R0, R165, UR6, RZ, P0, !PT ;  /* 0x00000006a500bc10 */ /* 0x000fe400087fe4ff */
[C---:B------:R-:W-:Y:S02]  /*c2b0*/  @!P3 LEA R8, P1, R5.reuse, c[0x0][0x168], 0x1 ;  /* 0x00005a000508ba11 */ /* 0x040fe400078208ff */
[----:B------:R-:W-:Y:S01]  /*c2c0*/  @!P2 IADD3 R7, P0, R166, UR4, RZ ;  /* 0x00000004a607ac10 */ /* 0x000fe2000ff1e0ff */
[----:B------:R-:W-:Y:S01]  /*c2d0*/  UIADD3.X UR4, UR23, UR6, URZ, UP1, !UPT ;  /* 0x0000000617047290 */ /* 0x000fe20008ffe43f */
[----:B------:R-:W-:Y:S01]  /*c2e0*/  @!P3 LEA.HI.X R9, R5, c[0x0][0x16c], R0, 0x1, P1 ;  /* 0x00005b000509ba11 */ /* 0x000fe200008f0c00 */
[----:B------:R-:W-:Y:S01]  /*c2f0*/  IMAD.U32 R5, RZ, RZ, UR11 ;  /* 0x0000000bff057e24 */ /* 0x000fe2000f8e00ff */
[----:B------:R-:W-:Y:S01]  /*c300*/  @!P2 IADD3.X R4, R165, UR6, RZ, P0, !PT ;  /* 0x00000006a504ac10 */ /* 0x000fe200087fe4ff */
[----:B------:R-:W-:Y:S01]  /*c310*/  IMAD.U32 R0, RZ, RZ, UR9 ;  /* 0x00000009ff007e24 */ /* 0x000fe2000f8e00ff */
[----:B------:R-:W-:-:S02]  /*c320*/  @!P2 LEA R6, P0, R7, c[0x0][0x168], 0x1 ;  /* 0x00005a000706aa11 */ /* 0x000fc400078008ff */
[-C--:B------:R-:W-:Y:S02]  /*c330*/  @!P5 LEA R170, P1, R5, R242.reuse, 0x1 ;  /* 0x000000f205aad211 */ /* 0x080fe400078208ff */
[----:B------:R-:W-:Y:S01]  /*c340*/  @!P2 LEA.HI.X R7, R7, c[0x0][0x16c], R4, 0x1, P0 ;  /* 0x00005b000707aa11 */ /* 0x000fe200000f0c04 */
[----:B------:R-:W-:Y:S01]  /*c350*/  IMAD.U32 R4, RZ, RZ, UR5 ;  /* 0x00000005ff047e24 */ /* 0x000fe2000f8e00ff */
[-C--:B------:R-:W-:Y:S01]  /*c360*/  @!P5 LEA.HI.X R171, R5, R243.reuse, R0, 0x1, P1 ;  /* 0x000000f305abd211 */ /* 0x080fe200008f0c00 */
[----:B------:R-:W-:Y:S01]  /*c370*/  IMAD.U32 R0, RZ, RZ, UR4 ;  /* 0x00000004ff007e24 */ /* 0x000fe2000f8e00ff */
[----:B------:R-:W-:Y:S02]  /*c380*/  @!P4 IADD3 R5, P0, R166, UR5, RZ ;  /* 0x00000005a605cc10 */ /* 0x000fe4000ff1e0ff */
[C---:B------:R-:W-:Y:S01]  /*c390*/  @!P5 LEA R178, P1, R4.reuse, R242, 0x1 ;  /* 0x000000f204b2d211 */ /* 0x040fe200078208ff */
[----:B------:R-:W-:Y:S01]  /*c3a0*/  @!PT LDS RZ, [RZ] ;  /* 0x00000000fffff984 */ /* 0x000fe20000000800 */
[----:B------:R-:W-:Y:S01]  /*c3b0*/  @!PT LDS RZ, [RZ] ;  /* 0x00000000fffff984 */ /* 0x000fe20000000800 */
[----:B------:R-:W-:Y:S01]  /*c3c0*/  @!PT LDS RZ, [RZ] ;  /* 0x00000000fffff984 */ /* 0x000fe20000000800 */
[----:B------:R1:W-:Y:S03]  /*c3d0*/  @!P5 LDGSTS.E.BYPASS.LTC128B.128 [R232+0x8800], [R170.64] ;  /* 0x08800000aae8dfae */ /* 0x0003e6000b901d54 */
[----:B------:R-:W-:Y:S01]  /*c3e0*/  @!P5 LEA.HI.X R179, R4, R243, R0, 0x1, P1 ;  /* 0x000000f304b3d211 */ /* 0x000fe200008f0c00 */
[----:B------:R1:W-:Y:S01]  /*c3f0*/  @P4 STS.128 [R232+0xa800], RZ ;  /* 0x00a800ffe8004388 */ /* 0x0003e20000000c00 */
[----:B------:R-:W-:-:S02]  /*c400*/  @!P4 IADD3.X R0, R165, UR4, RZ, P0, !PT ;  /* 0x00000004a500cc10 */ /* 0x000fc400087fe4ff */
[C---:B------:R-:W-:Y:S01]  /*c410*/  @!P4 LEA R200, P0, R5.reuse, c[0x0][0x168], 0x1 ;  /* 0x00005a0005c8ca11 */ /* 0x040fe200078008ff */
[----:B------:R-:W-:Y:S01]  /*c420*/  @!PT LDS RZ, [RZ] ;  /* 0x00000000fffff984 */ /* 0x000fe20000000800 */
[----:B------:R-:W-:Y:S01]  /*c430*/  @!PT LDS RZ, [RZ] ;  /* 0x00000000fffff984 */ /* 0x000fe20000000800 */
[----:B------:R-:W-:Y:S01]  /*c440*/  @!PT LDS RZ, [RZ] ;  /* 0x00000000fffff984 */ /* 0x000fe20000000800 */
[----:B------:R1:W-:Y:S03]  /*c450*/  @!P4 LDGSTS.E.BYPASS.LTC128B.128 [R232+0xa800], [R26.64+0x80] ;  /* 0x0a8000801ae8cfae */ /* 0x0003e6000b901d54 */
[----:B------:R-:W-:Y:S01]  /*c460*/  @!P4 LEA.HI.X R201, R5, c[0x0][0x16c], R0, 0x1, P0 ;  /* 0x00005b0005c9ca11 */ /* 0x000fe200000f0c00 */
[----:B------:R1:W-:Y:S01]  /*c470*/  @P3 STS.128 [R232+0xc800], RZ ;  /* 0x00c800ffe8003388 */ /* 0x0003e20000000c00 */
[----:B------:R-:W-:-:S03]  /*c480*/  @!P3 IADD3 R0, P0, R166, UR5, RZ ;  /* 0x00000005a600bc10 */ /* 0x000fc6000ff1e0ff */
[----:B------:R-:W-:Y:S01]  /*c490*/  @!PT LDS RZ, [RZ] ;  /* 0x00000000fffff984 */ /* 0x000fe20000000800 */
[----:B------:R-:W-:Y:S01]  /*c4a0*/  @!PT LDS RZ, [RZ] ;  /* 0x00000000fffff984 */ /* 0x000fe20000000800 */
[----:B------:R-:W-:Y:S01]  /*c4b0*/  @!PT LDS RZ, [RZ] ;  /* 0x00000000fffff984 */ /* 0x000fe20000000800 */
[----:B------:R1:W-:Y:S01]  /*c4c0*/  @!P3 LDGSTS.E.BYPASS.LTC128B.128 [R232+0xc800], [R12.64+0x100] ;  /* 0x0c8001000ce8bfae */ /* 0x0003e2000b901d54 */
[----:B------:R-:W-:Y:S02]  /*c4d0*/  @!P3 IADD3.X R5, R165, UR4, RZ, P0, !PT ;  /* 0x00000004a505bc10 */ /* 0x000fe400087fe4ff */
[C---:B------:R-:W-:Y:S01]  /*c4e0*/  @!P3 LEA R4, P0, R0.reuse, c[0x0][0x168], 0x1 ;  /* 0x00005a000004ba11 */ /* 0x040fe200078008ff */
[----:B------:R1:W-:Y:S03]  /*c4f0*/  @P2 STS.128 [R232+0xe800], RZ ;  /* 0x00e800ffe8002388 */ /* 0x0003e60000000c00 */
[----:B------:R-:W-:Y:S01]  /*c500*/  @!P3 LEA.HI.X R5, R0, c[0x0][0x16c], R5, 0x1, P0 ;  /* 0x00005b000005ba11 */ /* 0x000fe200000f0c05 */
        /* <DEDUP_REMOVED lines=49> */
.L_x_7556:
[----:B------:R-:W-:Y:S05]  /*c820*/  BSYNC B0 ;  /* 0x0000000000007941 */ /* 0x000fea0003800000 */
.L_x_7555:
[----:B------:R-:W0:Y:S01]  /*c830*/  LDGDEPBAR ;  /* 0x00000000000079af */ /* 0x000e220000000000 */
[----:B-1----:R-:W-:Y:S02]  /*c840*/  IMAD.U32 R5, RZ, RZ, UR10 ;  /* 0x0000000aff057e24 */ /* 0x002fe4000f8e00ff */
[----:B------:R-:W-:-:S03]  /*c850*/  IMAD.U32 R0, RZ, RZ, UR8 ;  /* 0x00000008ff007e24 */ /* 0x000fc6000f8e00ff */
[----:B------:R-:W-:-:S04]  /*c860*/  LEA R242, P0, R5, R242, 0x1 ;  /* 0x000000f205f27211 */ /* 0x000fc800078008ff */
[----:B------:R-:W-:Y:S02]  /*c870*/  LEA.HI.X R243, R5, R243, R0, 0x1, P0 ;  /* 0x000000f305f37211 */ /* 0x000fe400000f0c00 */
.L_x_7552:
        /* <DEDUP_REMOVED lines=70> */
[--C-:B------:R-:W-:Y:S02]  /*cce0*/  FFMA.FTZ R179, R28, c[0x0][0x23c], -R35.reuse ;  /* 0x00008f001cb37a23 */ /* 0x100fe40000010823 */
[--C-:B------:R-:W-:Y:S02]  /*ccf0*/  FFMA.FTZ R181, R193, c[0x0][0x23c], -R178.reuse ;  /* 0x00008f00c1b57a23 */ /* 0x100fe400000108b2 */
[----:B------:R-:W2:Y:S01]  /*cd00*/  MUFU.EX2 R166, R166 ;  /* 0x000000a600a67308 */ /* 0x000ea20000000800 */
[----:B-1----:R-:W-:Y:S01]  /*cd10*/  F2FP.PACK_AB R4, R168, R169 ;  /* 0x000000a9a804723e */ /* 0x002fe200000000ff */
[--C-:B------:R-:W-:Y:S02]  /*cd20*/  FFMA.FTZ R186, R31, c[0x0][0x23c], -R178.reuse ;  /* 0x00008f001fba7a23 */ /* 0x100fe400000108b2 */
[--C-:B------:R-:W-:Y:S02]  /*cd30*/  FFMA.FTZ R183, R29, c[0x0][0x23c], -R178.reuse ;  /* 0x00008f001db77a23 */ /* 0x100fe400000108b2 */
[----:B------:R-:W-:Y:S01]  /*cd40*/  FFMA.FTZ R188, R25, c[0x0][0x23c], -R178 ;  /* 0x00008f0019bc7a23 */ /* 0x000fe200000108b2 */
[----:B------:R-:W-:Y:S01]  /*cd50*/  LDSM.16.MT88.4 R28, [R224+0x14800] ;  /* 0x01480000e01c783b */ /* 0x000fe20000004200 */
[----:B------:R-:W-:Y:S01]  /*cd60*/  MUFU.EX2 R165, R165 ;  /* 0x000000a500a57308 */ /* 0x000fe20000000800 */
[----:B------:R-:W-:-:S02]  /*cd70*/  FFMA.FTZ R193, R192, c[0x0][0x23c], -R35 ;  /* 0x00008f00c0c17a23 */ /* 0x000fc40000010823 */
[----:B------:R-:W-:Y:S01]  /*cd80*/  LDSM.16.MT88.4 R24, [R220+0x10800] ;  /* 0x01080000dc18783b */ /* 0x000fe20000004200 */
[--C-:B------:R-:W-:Y:S02]  /*cd90*/  FFMA.FTZ R192, R194, c[0x0][0x23c], -R35.reuse ;  /* 0x00008f00c2c07a23 */ /* 0x100fe40000010823 */
[--C-:B------:R-:W-:Y:S02]  /*cda0*/  FFMA.FTZ R195, R196, c[0x0][0x23c], -R35.reuse ;  /* 0x00008f00c4c37a23 */ /* 0x100fe40000010823 */
[----:B------:R-:W1:Y:S01]  /*cdb0*/  MUFU.EX2 R2, R2 ;  /* 0x0000000200027308 */ /* 0x000e620000000800 */
[----:B--2---:R-:W-:Y:S01]  /*cdc0*/  F2FP.PACK_AB R6, R166, R167 ;  /* 0x000000a7a606723e */ /* 0x004fe200000000ff */
        /* <DEDUP_REMOVED lines=229> */
[----:B------:R-:W-:-:S03]  /*dc20*/  F2FP.PACK_AB R7, R188, R183 ;  /* 0x000000b7bc07723e */ /* 0x000fc600000000ff */
[----:B------:R-:W-:-:S04]  /*dc30*/  FADD.FTZ R3, R179, R174 ;  /* 0x000000aeb3037221 */ /* 0x000fc80000010000 */
[----:B--2---:R-:W-:Y:S01]  /*dc40*/  HMMA.16816.F32 R160, R4, R16, R160 ;  /* 0x0000001004a0723c */ /* 0x004fe200000018a0 */
[----:B------:R-:W-:-:S07]  /*dc50*/  FADD.FTZ R3, R184, R3 ;  /* 0x00000003b8037221 */ /* 0x000fce0000010000 */
        /* <DEDUP_REMOVED lines=47> */
[----:B------:R-:W-:Y:S01]  /*df50*/  F2FP.PACK_AB R4, R193, R190 ;  /* 0x000000bec104723e */ /* 0x000fe200000000ff */
[----:B------:R-:W-:Y:S01]  /*df60*/  FADD.FTZ R190, R190, R3 ;  /* 0x00000003bebe7221 */ /* 0x000fe20000010000 */
[----:B------:R-:W-:-:S02]  /*df70*/  F2FP.PACK_AB R5, R194, R187 ;  /* 0x000000bbc205723e */ /* 0x000fc400000000ff */
[----:B------:R-:W-:Y:S01]  /*df80*/  F2FP.PACK_AB R6, R195, R192 ;  /* 0x000000c0c306723e */ /* 0x000fe200000000ff */
[----:B------:R-:W-:Y:S01]  /*df90*/  FADD.FTZ R193, R193, R190 ;  /* 0x000000bec1c17221 */ /* 0x000fe20000010000 */
[----:B------:R-:W-:Y:S02]  /*dfa0*/  F2FP.PACK_AB R7, R196, R185 ;  /* 0x000000b9c407723e */ /* 0x000fe400000000ff */
[----:B------:R-:W-:Y:S01]  /*dfb0*/  MOV R3, R170 ;  /* 0x000000aa00037202 */ /* 0x000fe20000000f00 */
[----:B------:R-:W-:-:S04]  /*dfc0*/  FADD.FTZ R192, R192, R193 ;  /* 0x000000c1c0c07221 */ /* 0x000fc80000010000 */
[----:B--2---:R-:W-:Y:S01]  /*dfd0*/  HMMA.16816.F32 R136, R4, R20, R136 ;  /* 0x000000140488723c */ /* 0x004fe20000001888 */
        /* <DEDUP_REMOVED lines=73> */
[----:B------:R-:W-:Y:S03]  /*e470*/  HMMA.16816.F32 R144, R4, R28, R144 ;  /* 0x0000001c0490723c */ /* 0x000fe60000001890 */
[----:B------:R-:W-:-:S04]  /*e480*/  FADD.FTZ R0, R173, R0 ;  /* 0x00000000ad007221 */ /* 0x000fc80000010000 */
[----:B------:R-:W-:Y:S01]  /*e490*/  FADD.FTZ R181, R181, R0 ;  /* 0x00000000b5b57221 */ /* 0x000fe20000010000 */
[----:B------:R-:W-:Y:S01]  /*e4a0*/  HMMA.16816.F32 R140, R4, R30, R140 ;  /* 0x0000001e048c723c */ /* 0x000fe2000000188c */
[----:B------:R-:W4:Y:S02]  /*e4b0*/  LDSM.16.MT88.4 R28, [R222+0x15800] ;  /* 0x01580000de1c783b */ /* 0x000f240000004200 */
        /* <DEDUP_REMOVED lines=16> */
[----:B---3--:R-:W-:Y:S03]  /*e5c0*/  HMMA.16816.F32 R60, R4, R12, R60 ;  /* 0x0000000c043c723c */ /* 0x008fe6000000183c */
[----:B------:R-:W-:-:S05]  /*e5d0*/  FADD.FTZ R245, R176, R175 ;  /* 0x000000afb0f57221 */ /* 0x000fca0000010000 */
[C---:B------:R-:W-:Y:S01]  /*e5e0*/  HMMA.16816.F32 R64, R4.reuse, R14, R64 ;  /* 0x0000000e0440723c */ /* 0x040fe20000001840 */
[----:B------:R-:W3:Y:S07]  /*e5f0*/  LDSM.16.MT88.4 R12, [R221+0x17800] ;  /* 0x01780000dd0c783b */ /* 0x000eee0000004200 */
        /* <DEDUP_REMOVED lines=17> */
.L_x_7549:
[----:B------:R-:W-:Y:S05]  /*e710*/  @!P6 BRA `(.L_x_7557) ;  /* 0x000056700000e947 */ /* 0x000fea0003800000 */
[----:B------:R-:W-:Y:S01]  /*e720*/  ULDC.64 UR10, c[0x0][0x1a0] ;  /* 0x00006800000a7ab9 */ /* 0x000fe20000000a00 */
[----:B------:R-:W-:Y:S01]  /*e730*/  IMAD.MOV.U32 R0, RZ, RZ, R3 ;  /* 0x000000ffff007224 */ /* 0x000fe200078e0003 */
[----:B------:R-:W-:Y:S01]  /*e740*/  ULEA UR5, -UR10, URZ, 0x6 ;  /* 0x0000003f0a057291 */ /* 0x000fe2000f8e313f */
[----:B------:R-:W-:Y:S01]  /*e750*/  IMAD.MOV.U32 R2, RZ, RZ, R164 ;  /* 0x000000ffff027224 */ /* 0x000fe200078e00a4 */
[----:B------:R-:W-:-:S02]  /*e760*/  ULDC.64 UR8, c[0x0][0x198] ;  /* 0x0000660000087ab9 */ /* 0x000fc40000000a00 */
[----:B------:R-:W-:Y:S02]  /*e770*/  USHF.R.S32.HI UR4, URZ, 0x1f, UR5 ;  /* 0x0000001f3f047899 */ /* 0x000fe40008011405 */
[----:B------:R-:W-:Y:S01]  /*e780*/  ULEA UR12, -UR8, URZ, 0x6 ;  /* 0x0000003f080c7291 */ /* 0x000fe2000f8e313f */
[----:B------:R-:W-:-:S03]  /*e790*/  MOV R241, UR5 ;  /* 0x0000000500f17c02 */ /* 0x000fc60008000f00 */
[----:B------:R-:W-:Y:S01]  /*e7a0*/  MOV R240, UR4 ;  /* 0x0000000400f07c02 */ /* 0x000fe20008000f00 */
[----:B------:R-:W-:Y:S02]  /*e7b0*/  USHF.R.S32.HI UR6, URZ, 0x1f, UR12 ;  /* 0x0000001f3f067899 */ /* 0x000fe4000801140c */
[----:B------:R-:W-:Y:S02]  /*e7c0*/  ULDC.64 UR4, c[0x0][0x1a0] ;  /* 0x0000680000047ab9 */ /* 0x000fe40000000a00 */
.L_x_7561:
        /* <DEDUP_REMOVED lines=13> */
[----:B------:R1:W2:Y:S01]  /*e8a0*/  R2UR UR13, R3 ;  /* 0x00000000030d73c2 */ /* 0x0002a200000e0000 */
[----:B------:R-:W-:Y:S04]  /*e8b0*/  IMAD.U32 R5, RZ, RZ, UR14 ;  /* 0x0000000eff057e24 */ /* 0x000fe8000f8e00ff */
[----:B------:R-:W-:Y:S01]  /*e8c0*/  IMAD.U32 R6, RZ, RZ, UR32 ;  /* 0x00000020ff067e24 */ /* 0x000fe2000f8e00ff */
[----:B-1----:R-:W-:Y:S01]  /*e8d0*/  IABS R3, R5 ;  /* 0x0000000500037213 */ /* 0x002fe20000000000 */
[----:B--2---:R-:W1:Y:S03]  /*e8e0*/  I2F.RP R9, UR13 ;  /* 0x0000000d00097d06 */ /* 0x004e660008209400 */
[----:B------:R-:W2:Y:S07]  /*e8f0*/  R2UR UR28, R3 ;  /* 0x00000000031c73c2 */ /* 0x000eae00000e0000 */
[----:B-1----:R-:W1:Y:S02]  /*e900*/  MUFU.RCP R4, R9 ;  /* 0x0000000900047308 */ /* 0x002e640000001000 */
[----:B-1----:R-:W-:Y:S02]  /*e910*/  IADD3 R8, R4, 0xffffffe, RZ ;  /* 0x0ffffffe04087810 */ /* 0x002fe40007ffe0ff */
[----:B------:R-:W-:Y:S06]  /*e920*/  IABS R4, R6 ;  /* 0x0000000600047213 */ /* 0x000fec0000000000 */
[----:B------:R-:W1:Y:S01]  /*e930*/  F2I.FTZ.U32.TRUNC.NTZ R7, R8 ;  /* 0x0000000800077305 */ /* 0x000e62000021f000 */
[----:B------:R-:W3:Y:S08]  /*e940*/  R2UR UR30, R4 ;  /* 0x00000000041e73c2 */ /* 0x000ef000000e0000 */
[----:B-1----:R-:W1:Y:S02]  /*e950*/  R2UR UR35, R7 ;  /* 0x00000000072373c2 */ /* 0x002e6400000e0000 */
[----:B-1----:R-:W-:Y:S04]  /*e960*/  UIADD3 UR25, URZ, -UR35, URZ ;  /* 0x800000233f197290 */ /* 0x002fe8000fffe03f */
[----:B------:R-:W-:Y:S04]  /*e970*/  UIMAD UR25, UR25, UR13, URZ ;  /* 0x0000000d191972a4 */ /* 0x000fe8000f8e023f */
[----:B------:R-:W-:Y:S04]  /*e980*/  UIMAD.WIDE.U32 UR34, UR35, UR25, UR34 ;  /* 0x00000019232272a5 */ /* 0x000fe8000f8e0022 */
[----:B---3--:R-:W-:Y:S02]  /*e990*/  UIMAD.WIDE.U32 UR36, UR35, UR30, URZ ;  /* 0x0000001e232472a5 */ /* 0x008fe4000f8e003f */
[----:B--2---:R-:W-:Y:S05]  /*e9a0*/  UIMAD.WIDE.U32 UR34, UR35, UR28, URZ ;  /* 0x0000001c232272a5 */ /* 0x004fea000f8e003f */
[----:B------:R-:W-:Y:S02]  /*e9b0*/  UMOV UR33, UR37 ;  /* 0x0000002500217c82 */ /* 0x000fe40008000000 */
[----:B------:R-:W-:Y:S02]  /*e9c0*/  UMOV UR31, UR35 ;  /* 0x00000023001f7c82 */ /* 0x000fe40008000000 */
[----:B------:R-:W-:Y:S02]  /*e9d0*/  UIADD3 UR29, -UR33, URZ, URZ ;  /* 0x0000003f211d7290 */ /* 0x000fe4000fffe13f */
        /* <DEDUP_REMOVED lines=21> */
[----:B------:R-:W-:Y:S04]  /*eb30*/  @!UP1 UIADD3 UR33, -UR33, URZ, URZ ;  /* 0x0000003f21219290 */ /* 0x000fe8000fffe13f */
        /* <DEDUP_REMOVED lines=15> */
[----:B------:R-:W-:Y:S04]  /*ec30*/  UIMAD UR13, UR11, UR25, URZ ;  /* 0x000000190b0d72a4 */ /* 0x000fe8000f8e023f */
[----:B------:R-:W-:Y:S03]  /*ec40*/  UIMAD UR13, UR14, UR10, UR13 ;  /* 0x0000000a0e0d72a4 */ /* 0x000fe6000f8e020d */
[----:B------:R-:W3:Y:S01]  /*ec50*/  R2UR UR31, R11 ;  /* 0x000000000b1f73c2 */ /* 0x000ee200000e0000 */
[----:B------:R-:W-:Y:S01]  /*ec60*/  UMOV UR14, UR10 ;  /* 0x0000000a000e7c82 */ /* 0x000fe20008000000 */
[----:B-1----:R-:W-:Y:S06]  /*ec70*/  IMAD.U32 R12, RZ, RZ, UR28 ;  /* 0x0000001cff0c7e24 */ /* 0x002fec000f8e00ff */
[----:B------:R-:W1:Y:S01]  /*ec80*/  R2UR UR30, R10 ;  /* 0x000000000a1e73c2 */ /* 0x000e6200000e0000 */
[----:B--2---:R-:W-:Y:S01]  /*ec90*/  IMAD.U32 R13, RZ, RZ, UR29 ;  /* 0x0000001dff0d7e24 */ /* 0x004fe2000f8e00ff */
[----:B------:R-:W-:Y:S04]  /*eca0*/  UIMAD.WIDE.U32 UR28, UR10, UR25, URZ ;  /* 0x000000190a1c72a5 */ /* 0x000fe8000f8e003f */
[----:B------:R-:W2:Y:S01]  /*ecb0*/  LDG.E R4, [R12.64] ;  /* 0x000000140c047981 */ /* 0x000ea2000c1e1900 */
[----:B------:R-:W-:Y:S01]  /*ecc0*/  UIADD3 UR13, UR29, UR13, URZ ;  /* 0x0000000d1d0d7290 */ /* 0x000fe2000fffe03f */
[----:B------:R-:W-:Y:S01]  /*ecd0*/  IMAD.U32 R7, RZ, RZ, UR29 ;  /* 0x0000001dff077e24 */ /* 0x000fe2000f8e00ff */
[----:B------:R-:W-:Y:S01]  /*ece0*/  MOV R6, UR28 ;  /* 0x0000001c00067c02 */ /* 0x000fe20008000f00 */
[----:B---3--:R-:W-:Y:S03]  /*ecf0*/  IMAD.U32 R9, RZ, RZ, UR31 ;  /* 0x0000001fff097e24 */ /* 0x008fe6000f8e00ff */
[----:B------:R-:W-:Y:S01]  /*ed00*/  MOV R7, UR13 ;  /* 0x0000000d00077c02 */ /* 0x000fe20008000f00 */
[----:B------:R-:W-:Y:S01]  /*ed10*/  UMOV UR13, UR11 ;  /* 0x0000000b000d7c82 */ /* 0x000fe20008000000 */
[----:B-1----:R-:W-:Y:S05]  /*ed20*/  MOV R8, UR30 ;  /* 0x0000001e00087c02 */ /* 0x002fea0008000f00 */
[----:B------:R-:W2:Y:S02]  /*ed30*/  LDG.E R9, [R8.64] ;  /* 0x0000001408097981 */ /* 0x000ea4000c1e1900 */
[----:B--2---:R-:W-:Y:S04]  /*ed40*/  IMAD.IADD R4, R9, 0x1, -R4 ;  /* 0x0000000109047824 */ /* 0x004fe800078e0a04 */
[C---:B------:R-:W-:Y:S01]  /*ed50*/  IMAD.WIDE.U32 R6, R4.reuse, c[0x0][0x188], R6 ;  /* 0x0000620004067a25 */ /* 0x040fe200078e0006 */
[----:B------:R-:W-:Y:S03]  /*ed60*/  SHF.R.S32.HI R3, RZ, 0x1f, R4 ;  /* 0x0000001fff037819 */ /* 0x000fe60000011404 */
[----:B------:R-:W-:Y:S02]  /*ed70*/  IMAD.MOV.U32 R251, RZ, RZ, R6 ;  /* 0x000000fffffb7224 */ /* 0x000fe400078e0006 */
[----:B------:R-:W-:Y:S04]  /*ed80*/  IMAD R3, R3, c[0x0][0x188], RZ ;  /* 0x0000620003037a24 */ /* 0x000fe800078e02ff */
[----:B------:R-:W-:Y:S05]  /*ed90*/  IMAD R3, R4, c[0x0][0x18c], R3 ;  /* 0x0000630004037a24 */ /* 0x000fea00078e0203 */
[----:B------:R-:W-:Y:S02]  /*eda0*/  IADD3 R244, R7, R3, RZ ;  /* 0x0000000307f47210 */ /* 0x000fe40007ffe0ff */
.L_x_7558:
        /* <DEDUP_REMOVED lines=27> */
[----:B------:R-:W-:Y:S03]  /*ef60*/  IADD3 R3, P2, R252, UR27, RZ ;  /* 0x0000001bfc037c10 */ /* 0x000fe6000ff5e0ff */
        /* <DEDUP_REMOVED lines=316> */
[----:B------:R1:W2:Y:S01]  /*10330*/  R2UR UR10, R3 ;  /* 0x00000000030a73c2 */ /* 0x0002a200000e0000 */
[----:B------:R-:W-:Y:S04]  /*10340*/  IMAD.U32 R166, RZ, RZ, UR11 ;  /* 0x0000000bffa67e24 */ /* 0x000fe8000f8e00ff */
[----:B------:R-:W-:Y:S05]  /*10350*/  IMAD.U32 R165, RZ, RZ, UR32 ;  /* 0x00000020ffa57e24 */ /* 0x000fea000f8e00ff */
        /* <DEDUP_REMOVED lines=78> */
.L_x_7560:
        /* <DEDUP_REMOVED lines=117> */
.L_x_7559:
[----:B------:R-:W-:Y:S01]  /*10f90*/  MOV R164, UR22 ;  /* 0x0000001600a47c02 */ /* 0x000fe20008000f00 */
[----:B------:R-:W-:Y:S02]  /*10fa0*/  UISETP.GT.AND UP0, UPT, UR22, UR7, UPT ;  /* 0x000000071600728c */ /* 0x000fe4000bf04270 */
[----:B------:R-:W-:Y:S01]  /*10fb0*/  UMOV UR10, UR14 ;  /* 0x0000000e000a7c82 */ /* 0x000fe20008000000 */
[----:B------:R-:W-:Y:S01]  /*10fc0*/  LEA R3, R164, R231, 0x6 ;  /* 0x000000e7a4037211 */ /* 0x000fe200078e30ff */
[----:B------:R-:W-:Y:S03]  /*10fd0*/  UMOV UR11, UR13 ;  /* 0x0000000d000b7c82 */ /* 0x000fe60008000000 */
[-C--:B------:R-:W-:Y:S02]  /*10fe0*/  IADD3 R164, R239, -R3.reuse, RZ ;  /* 0x80000003efa47210 */ /* 0x080fe40007ffe0ff */
[C---:B-1----:R-:W-:Y:S02]  /*10ff0*/  IADD3 R173, R3.reuse, 0x1, RZ ;  /* 0x0000000103ad7810 */ /* 0x042fe40007ffe0ff */
[----:B------:R-:W-:Y:S02]  /*11000*/  IABS R165, R164 ;  /* 0x000000a400a57213 */ /* 0x000fe40000000000 */
[C---:B------:R-:W-:Y:S02]  /*11010*/  IADD3 R164, R236.reuse, -R3, RZ ;  /* 0x80000003eca47210 */ /* 0x040fe40007ffe0ff */
[----:B------:R-:W-:Y:S02]  /*11020*/  IADD3 R169, R3, 0x8, RZ ;  /* 0x0000000803a97810 */ /* 0x000fe40007ffe0ff */
[----:B------:R-:W-:Y:S01]  /*11030*/  IABS R167, R164 ;  /* 0x000000a400a77213 */ /* 0x000fe20000000000 */
[----:B------:R-:W-:Y:S01]  /*11040*/  I2F R165, R165 ;  /* 0x000000a500a57306 */ /* 0x000fe20000201400 */
[----:B------:R-:W-:Y:S02]  /*11050*/  IADD3 R164, R239, -R173, RZ ;  /* 0x800000adefa47210 */ /* 0x000fe40007ffe0ff */
[----:B------:R-:W-:Y:S02]  /*11060*/  IADD3 R182, R3, 0x9, RZ ;  /* 0x0000000903b67810 */ /* 0x000fe40007ffe0ff */
[----:B------:R-:W-:Y:S02]  /*11070*/  IABS R166, R164 ;  /* 0x000000a400a67213 */ /* 0x000fe40000000000 */
[----:B------:R-:W-:Y:S02]  /*11080*/  IADD3 R164, R239, -R169, RZ ;  /* 0x800000a9efa47210 */ /* 0x000fe40007ffe0ff */
[----:B------:R-:W-:Y:S01]  /*11090*/  IADD3 R168, R3, 0x10, RZ ;  /* 0x0000001003a87810 */ /* 0x000fe20007ffe0ff */
[----:B------:R-:W-:Y:S01]  /*110a0*/  I2F R167, R167 ;  /* 0x000000a700a77306 */ /* 0x000fe20000201400 */
[----:B------:R-:W-:Y:S01]  /*110b0*/  IABS R189, R164 ;  /* 0x000000a400bd7213 */ /* 0x000fe20000000000 */
[----:B------:R-:W-:Y:S01]  /*110c0*/  IMAD.IADD R164, R239, 0x1, -R182 ;  /* 0x00000001efa47824 */ /* 0x000fe200078e0ab6 */
[C---:B------:R-:W-:Y:S02]  /*110d0*/  IADD3 R188, R3.reuse, 0x11, RZ ;  /* 0x0000001103bc7810 */ /* 0x040fe40007ffe0ff */
[----:B------:R-:W-:Y:S02]  /*110e0*/  IADD3 R184, R3, 0x18, RZ ;  /* 0x0000001803b87810 */ /* 0x000fe40007ffe0ff */
[----:B------:R-:W-:Y:S02]  /*110f0*/  IABS R170, R164 ;  /* 0x000000a400aa7213 */ /* 0x000fe40000000000 */
[----:B------:R-:W-:Y:S01]  /*11100*/  IADD3 R164, R239, -R168, RZ ;  /* 0x800000a8efa47210 */ /* 0x000fe20007ffe0ff */
[----:B------:R-:W-:Y:S01]  /*11110*/  I2F R166, R166 ;  /* 0x000000a600a67306 */ /* 0x000fe20000201400 */
[----:B------:R-:W-:Y:S02]  /*11120*/  IADD3 R183, R3, 0x19, RZ ;  /* 0x0000001903b77810 */ /* 0x000fe40007ffe0ff */
[----:B------:R-:W-:Y:S02]  /*11130*/  IABS R187, R164 ;  /* 0x000000a400bb7213 */ /* 0x000fe40000000000 */
[----:B------:R-:W-:Y:S02]  /*11140*/  IADD3 R164, R239, -R188, RZ ;  /* 0x800000bcefa47210 */ /* 0x000fe40007ffe0ff */
[----:B------:R-:W-:Y:S02]  /*11150*/  IADD3 R179, R3, 0x20, RZ ;  /* 0x0000002003b37810 */ /* 0x000fe40007ffe0ff */
[----:B------:R-:W-:Y:S01]  /*11160*/  IABS R186, R164 ;  /* 0x000000a400ba7213 */ /* 0x000fe20000000000 */
[----:B------:R-:W-:Y:S01]  /*11170*/  I2F R170, R170 ;  /* 0x000000aa00aa7306 */ /* 0x000fe20000201400 */
[----:B------:R-:W-:Y:S02]  /*11180*/  IADD3 R164, R239, -R184, RZ ;  /* 0x800000b8efa47210 */ /* 0x000fe40007ffe0ff */
[----:B------:R-:W-:Y:S02]  /*11190*/  IADD3 R171, R3, 0x21, RZ ;  /* 0x0000002103ab7810 */ /* 0x000fe40007ffe0ff */
[----:B------:R-:W-:Y:S02]  /*111a0*/  IABS R185, R164 ;  /* 0x000000a400b97213 */ /* 0x000fe40000000000 */
[C---:B------:R-:W-:Y:S02]  /*111b0*/  IADD3 R164, R236.reuse, -R173, RZ ;  /* 0x800000adeca47210 */ /* 0x040fe40007ffe0ff */
[----:B------:R-:W-:Y:S01]  /*111c0*/  ISETP.GE.AND P4, PT, R173, R238, PT ;  /* 0x000000eead00720c */ /* 0x000fe20003f86270 */
[----:B------:R-:W-:Y:S01]  /*111d0*/  I2F R189, R189 ;  /* 0x000000bd00bd7306 */ /* 0x000fe20000201400 */
[----:B------:R-:W-:Y:S02]  /*111e0*/  IABS R174, R164 ;  /* 0x000000a400ae7213 */ /* 0x000fe40000000000 */
[----:B------:R-:W-:Y:S02]  /*111f0*/  IADD3 R164, R239, -R183, RZ ;  /* 0x800000b7efa47210 */ /* 0x000fe40007ffe0ff */
[C---:B------:R-:W-:Y:S02]  /*11200*/  ISETP.GE.AND P0, PT, R173.reuse, R235, PT ;  /* 0x000000ebad00720c */ /* 0x040fe40003f06270 */
[----:B------:R-:W-:Y:S01]  /*11210*/  IABS R172, R164 ;  /* 0x000000a400ac7213 */ /* 0x000fe20000000000 */
[C---:B------:R-:W-:Y:S01]  /*11220*/  IMAD.IADD R164, R236.reuse, 0x1, -R169 ;  /* 0x00000001eca47824 */ /* 0x040fe200078e0aa9 */
[C---:B------:R-:W-:Y:S01]  /*11230*/  ISETP.GE.OR P4, PT, R173.reuse, R237, !P4 ;  /* 0x000000edad00720c */ /* 0x040fe20006786670 */
[----:B------:R-:W-:Y:S01]  /*11240*/  I2F R185, R185 ;  /* 0x000000b900b97306 */ /* 0x000fe20000201400 */
[----:B------:R-:W-:Y:S02]  /*11250*/  ISETP.GE.OR P0, PT, R173, R234, !P0 ;  /* 0x000000eaad00720c */ /* 0x000fe40004706670 */
[----:B------:R-:W-:Y:S02]  /*11260*/  IABS R181, R164 ;  /* 0x000000a400b57213 */ /* 0x000fe40000000000 */
[----:B------:R-:W-:Y:S02]  /*11270*/  IADD3 R164, R239, -R179, RZ ;  /* 0x800000b3efa47210 */ /* 0x000fe40007ffe0ff */
[C---:B------:R-:W-:Y:S02]  /*11280*/  ISETP.GE.AND P1, PT, R3.reuse, R235, PT ;  /* 0x000000eb0300720c */ /* 0x040fe40003f26270 */
[----:B------:R-:W-:Y:S01]  /*11290*/  IABS R177, R164 ;  /* 0x000000a400b17213 */ /* 0x000fe20000000000 */
[----:B------:R-:W-:Y:S01]  /*112a0*/  I2F R187, R187 ;  /* 0x000000bb00bb7306 */ /* 0x000fe20000201400 */
[----:B------:R-:W-:Y:S02]  /*112b0*/  IADD3 R164, R236, -R182, RZ ;  /* 0x800000b6eca47210 */ /* 0x000fe40007ffe0ff */
[----:B------:R-:W-:Y:S02]  /*112c0*/  ISETP.GE.OR P1, PT, R3, R234, !P1 ;  /* 0x000000ea0300720c */ /* 0x000fe40004f26670 */
[----:B------:R-:W-:Y:S02]  /*112d0*/  IABS R180, R164 ;  /* 0x000000a400b47213 */ /* 0x000fe40000000000 */
[----:B------:R-:W-:Y:S02]  /*112e0*/  IADD3 R164, R239, -R171, RZ ;  /* 0x800000abefa47210 */ /* 0x000fe40007ffe0ff */
[----:B------:R-:W-:Y:S01]  /*112f0*/  ISETP.GE.AND P3, PT, R182, R238, PT ;  /* 0x000000eeb600720c */ /* 0x000fe20003f66270 */
[----:B------:R-:W-:Y:S01]  /*11300*/  I2F R186, R186 ;  /* 0x000000ba00ba7306 */ /* 0x000fe20000201400 */
[----:B------:R-:W-:Y:S02]  /*11310*/  IABS R164, R164 ;  /* 0x000000a400a47213 */ /* 0x000fe40000000000 */
[----:B------:R-:W-:Y:S02]  /*11320*/  ISETP.GE.AND P2, PT, R169, R238, PT ;  /* 0x000000eea900720c */ /* 0x000fe40003f46270 */
[----:B------:R-:W-:Y:S02]  /*11330*/  MOV R176, R164 ;  /* 0x000000a400b07202 */ /* 0x000fe40000000f00 */
[----:B------:R-:W-:Y:S02]  /*11340*/  IADD3 R164, R236, -R168, RZ ;  /* 0x800000a8eca47210 */ /* 0x000fe40007ffe0ff */
[-C--:B------:R-:W-:Y:S01]  /*11350*/  ISETP.GE.OR P3, PT, R182, R237.reuse, !P3 ;  /* 0x000000edb600720c */ /* 0x080fe20005f66670 */
[----:B------:R-:W-:Y:S01]  /*11360*/  I2F R174, R174 ;  /* 0x000000ae00ae7306 */ /* 0x000fe20000201400 */
[----:B------:R-:W-:Y:S02]  /*11370*/  IABS R164, R164 ;  /* 0x000000a400a47213 */ /* 0x000fe40000000000 */
[----:B------:R-:W-:Y:S02]  /*11380*/  ISETP.GE.AND P5, PT, R3, R238, PT ;  /* 0x000000ee0300720c */ /* 0x000fe40003fa6270 */
[C---:B------:R-:W-:Y:S02]  /*11390*/  ISETP.GE.OR P2, PT, R169.reuse, R237, !P2 ;  /* 0x000000eda900720c */ /* 0x040fe40005746670 */
[----:B------:R-:W-:Y:S02]  /*113a0*/  ISETP.GE.AND P6, PT, R169, R235, PT ;  /* 0x000000eba900720c */ /* 0x000fe40003fc6270 */
[----:B------:R-:W-:Y:S01]  /*113b0*/  ISETP.GE.OR P5, PT, R3, R237, !P5 ;  /* 0x000000ed0300720c */ /* 0x000fe20006fa6670 */
[----:B------:R1:W-:Y:S01]  /*113c0*/  I2F R173, R164 ;  /* 0x000000a400ad7306 */ /* 0x0003e20000201400 */
[----:B------:R-:W-:Y:S02]  /*113d0*/  ISETP.GE.OR P6, PT, R169, R234, !P6 ;  /* 0x000000eaa900720c */ /* 0x000fe400077c6670 */
[----:B------:R-:W-:Y:S04]  /*113e0*/  IADD3 R178, R236, -R188, RZ ;  /* 0x800000bcecb27210 */ /* 0x000fe80007ffe0ff */
[----:B------:R-:W-:Y:S03]  /*113f0*/  IABS R178, R178 ;  /* 0x000000b200b27213 */ /* 0x000fe60000000000 */
[----:B------:R-:W-:Y:S10]  /*11400*/  I2F R172, R172 ;  /* 0x000000ac00ac7306 */ /* 0x000ff40000201400 */
[----:B------:R-:W-:Y:S01]  /*11410*/  I2F R177, R177 ;  /* 0x000000b100b17306 */ /* 0x000fe20000201400 */
[----:B-1----:R-:W-:Y:S09]  /*11420*/  IADD3 R164, R3, 0x29, RZ ;  /* 0x0000002903a47810 */ /* 0x002ff20007ffe0ff */
        /* <DEDUP_REMOVED lines=8> */
[----:B------:R-:W-:Y:S01]  /*114b0*/  FSEL R166, R5, -INF , !P4 ;  /* 0xff80000005a67808 */ /* 0x000fe20006000000 */
[----:B------:R-:W-:Y:S01]  /*114c0*/  FFMA.FTZ R8, R189, -UR16, R8 ;  /* 0x80000010bd087c23 */ /* 0x000fe20008010008 */
[----:B------:R-:W-:Y:S01]  /*114d0*/  IADD3 R5, R236, -R184, RZ ;  /* 0x800000b8ec057210 */ /* 0x000fe20007ffe0ff */
[----:B------:R-:W-:Y:S01]  /*114e0*/  FFMA.FTZ R4, R165, -UR16, R4 ;  /* 0x80000010a5047c23 */ /* 0x000fe20008010004 */
[----:B------:R-:W-:Y:S01]  /*114f0*/  FSEL R167, R6, -INF , !P1 ;  /* 0xff80000006a77808 */ /* 0x000fe20004800000 */
[----:B------:R-:W-:Y:S01]  /*11500*/  FFMA.FTZ R16, R185, -UR16, R16 ;  /* 0x80000010b9107c23 */ /* 0x000fe20008010010 */
[C---:B------:R-:W-:Y:S01]  /*11510*/  ISETP.GE.AND P1, PT, R168.reuse, R238, PT ;  /* 0x000000eea800720c */ /* 0x040fe20003f26270 */
[----:B------:R-:W-:Y:S01]  /*11520*/  FFMA.FTZ R12, R187, -UR16, R12 ;  /* 0x80000010bb0c7c23 */ /* 0x000fe2000801000c */
[----:B------:R-:W-:Y:S01]  /*11530*/  ISETP.GE.AND P4, PT, R168, R235, PT ;  /* 0x000000eba800720c */ /* 0x000fe20003f86270 */
[----:B------:R-:W-:Y:S01]  /*11540*/  FFMA.FTZ R13, R186, -UR16, R13 ;  /* 0x80000010ba0d7c23 */ /* 0x000fe2000801000d */
[----:B------:R-:W-:Y:S01]  /*11550*/  IABS R5, R5 ;  /* 0x0000000500057213 */ /* 0x000fe20000000000 */
[----:B------:R-:W-:Y:S01]  /*11560*/  FFMA.FTZ R7, R174, -UR16, R7 ;  /* 0x80000010ae077c23 */ /* 0x000fe20008010007 */
[----:B------:R-:W-:Y:S01]  /*11570*/  ISETP.GE.OR P1, PT, R168, R237, !P1 ;  /* 0x000000eda800720c */ /* 0x000fe20004f26670 */
[----:B------:R-:W-:Y:S01]  /*11580*/  FFMA.FTZ R17, R172, -UR16, R17 ;  /* 0x80000010ac117c23 */ /* 0x000fe20008010011 */
[----:B------:R-:W-:Y:S01]  /*11590*/  ISETP.GE.OR P4, PT, R168, R234, !P4 ;  /* 0x000000eaa800720c */ /* 0x000fe20006786670 */
[----:B------:R-:W-:Y:S01]  /*115a0*/  FFMA.FTZ R20, R177, -UR16, R20 ;  /* 0x80000010b1147c23 */ /* 0x000fe20008010014 */
[----:B------:R-:W-:Y:S01]  /*115b0*/  FSEL R168, R9, -INF , !P3 ;  /* 0xff80000009a87808 */ /* 0x000fe20005800000 */
[----:B------:R-:W-:Y:S01]  /*115c0*/  FFMA.FTZ R10, R181, -UR16, R10 ;  /* 0x80000010b50a7c23 */ /* 0x000fe2000801000a */
[----:B------:R-:W-:Y:S01]  /*115d0*/  IADD3 R6, R3, 0x30, RZ ;  /* 0x0000003003067810 */ /* 0x000fe20007ffe0ff */
[----:B------:R-:W1:Y:S01]  /*115e0*/  I2F R9, R5 ;  /* 0x0000000500097306 */ /* 0x000e620000201400 */
[----:B------:R-:W-:Y:S01]  /*115f0*/  FSEL R170, R8, -INF , !P2 ;  /* 0xff80000008aa7808 */ /* 0x000fe20005000000 */
[----:B------:R-:W-:Y:S01]  /*11600*/  FFMA.FTZ R21, R176, -UR16, R21 ;  /* 0x80000010b0157c23 */ /* 0x000fe20008010015 */
[----:B------:R-:W-:Y:S01]  /*11610*/  IADD3 R8, R239, -R6, RZ ;  /* 0x80000006ef087210 */ /* 0x000fe20007ffe0ff */
[----:B------:R-:W-:Y:S01]  /*11620*/  FFMA.FTZ R14, R173, -UR16, R14 ;  /* 0x80000010ad0e7c23 */ /* 0x000fe2000801000e */
[----:B------:R-:W-:Y:S01]  /*11630*/  FSEL R169, R4, -INF , !P5 ;  /* 0xff80000004a97808 */ /* 0x000fe20006800000 */
[----:B------:R-:W-:Y:S01]  /*11640*/  FFMA.FTZ R15, R178, -UR16, R15 ;  /* 0x80000010b20f7c23 */ /* 0x000fe2000801000f */
[----:B------:R-:W-:Y:S02]  /*11650*/  IADD3 R4, R239, -R164, RZ ;  /* 0x800000a4ef047210 */ /* 0x000fe40007ffe0ff */
[C---:B------:R-:W-:Y:S02]  /*11660*/  ISETP.GE.AND P5, PT, R182.reuse, R235, PT ;  /* 0x000000ebb600720c */ /* 0x040fe40003fa6270 */
[----:B------:R-:W-:Y:S02]  /*11670*/  IABS R8, R8 ;  /* 0x0000000800087213 */ /* 0x000fe40000000000 */
[----:B------:R-:W-:Y:S02]  /*11680*/  IABS R4, R4 ;  /* 0x0000000400047213 */ /* 0x000fe40000000000 */
[----:B------:R-:W-:Y:S01]  /*11690*/  ISETP.GE.OR P5, PT, R182, R234, !P5 ;  /* 0x000000eab600720c */ /* 0x000fe20006fa6670 */
[----:B------:R-:W2:Y:S01]  /*116a0*/  I2F R185, R8 ;  /* 0x0000000800b97306 */ /* 0x000ea20000201400 */
[----:B------:R-:W-:Y:S02]  /*116b0*/  FSEL R194, R12, -INF , !P1 ;  /* 0xff8000000cc27808 */ /* 0x000fe40004800000 */
[-C--:B------:R-:W-:Y:S02]  /*116c0*/  ISETP.GE.AND P1, PT, R184, R238.reuse, PT ;  /* 0x000000eeb800720c */ /* 0x080fe40003f26270 */
[----:B------:R-:W-:Y:S02]  /*116d0*/  IADD3 R165, R3, 0x28, RZ ;  /* 0x0000002803a57810 */ /* 0x000fe40007ffe0ff */
[-C--:B------:R-:W-:Y:S01]  /*116e0*/  ISETP.GE.AND P2, PT, R188, R238.reuse, PT ;  /* 0x000000eebc00720c */ /* 0x080fe20003f46270 */
[----:B-1----:R-:W-:Y:S01]  /*116f0*/  FFMA.FTZ R18, R9, -UR16, R18 ;  /* 0x8000001009127c23 */ /* 0x002fe20008010012 */
[-C--:B------:R-:W-:Y:S01]  /*11700*/  ISETP.GE.OR P1, PT, R184, R237.reuse, !P1 ;  /* 0x000000edb800720c */ /* 0x080fe20004f26670 */
[----:B------:R-:W1:Y:S01]  /*11710*/  I2F R182, R4 ;  /* 0x0000000400b67306 */ /* 0x000e620000201400 */
[----:B------:R-:W-:Y:S01]  /*11720*/  ISETP.GE.OR P2, PT, R188, R237, !P2 ;  /* 0x000000edbc00720c */ /* 0x000fe20005746670 */
[----:B------:R-:W-:Y:S01]  /*11730*/  IMAD.IADD R175, R239, 0x1, -R165 ;  /* 0x00000001efaf7824 */ /* 0x000fe200078e0aa5 */
[----:B------:R-:W-:Y:S01]  /*11740*/  FSEL R174, R16, -INF , !P1 ;  /* 0xff80000010ae7808 */ /* 0x000fe20004800000 */
[C---:B------:R-:W-:Y:S01]  /*11750*/  IMAD.IADD R9, R236.reuse, 0x1, -R6 ;  /* 0x00000001ec097824 */ /* 0x040fe200078e0a06 */
[----:B------:R-:W-:Y:S02]  /*11760*/  IADD3 R5, R236, -R179, RZ ;  /* 0x800000b3ec057210 */ /* 0x000fe40007ffe0ff */
[-C--:B------:R-:W-:Y:S02]  /*11770*/  ISETP.GE.AND P1, PT, R183, R238.reuse, PT ;  /* 0x000000eeb700720c */ /* 0x080fe40003f26270 */
[----:B------:R-:W-:Y:S02]  /*11780*/  FSEL R192, R13, -INF , !P2 ;  /* 0xff8000000dc07808 */ /* 0x000fe40005000000 */
[----:B------:R-:W-:Y:S02]  /*11790*/  ISETP.GE.OR P1, PT, R183, R237, !P1 ;  /* 0x000000edb700720c */ /* 0x000fe40004f26670 */
[----:B------:R-:W-:Y:S01]  /*117a0*/  IABS R13, R5 ;  /* 0x00000005000d7213 */ /* 0x000fe20000000000 */
[----:B--2---:R-:W-:Y:S01]  /*117b0*/  FFMA.FTZ R28, R185, -UR16, R28 ;  /* 0x80000010b91c7c23 */ /* 0x004fe2000801001c */
[----:B------:R-:W-:Y:S02]  /*117c0*/  IABS R175, R175 ;  /* 0x000000af00af7213 */ /* 0x000fe40000000000 */
[----:B------:R-:W-:Y:S02]  /*117d0*/  FSEL R172, R17, -INF , !P1 ;  /* 0xff80000011ac7808 */ /* 0x000fe40004800000 */
[----:B------:R-:W-:Y:S01]  /*117e0*/  ISETP.GE.AND P1, PT, R179, R238, PT ;  /* 0x000000eeb300720c */ /* 0x000fe20003f26270 */
[----:B------:R-:W2:Y:S01]  /*117f0*/  I2F R13, R13 ;  /* 0x0000000d000d7306 */ /* 0x000ea20000201400 */
[----:B------:R-:W-:Y:S02]  /*11800*/  IADD3 R8, R3, 0x31, RZ ;  /* 0x0000003103087810 */ /* 0x000fe40007ffe0ff */
[----:B------:R-:W-:Y:S01]  /*11810*/  ISETP.GE.OR P1, PT, R179, R237, !P1 ;  /* 0x000000edb300720c */ /* 0x000fe20004f26670 */
[----:B-1----:R-:W-:Y:S01]  /*11820*/  FFMA.FTZ R25, R182, -UR16, R25 ;  /* 0x80000010b6197c23 */ /* 0x002fe20008010019 */
[----:B------:R-:W-:Y:S02]  /*11830*/  IADD3 R4, R236, -R183, RZ ;  /* 0x800000b7ec047210 */ /* 0x000fe40007ffe0ff */
[----:B------:R-:W-:Y:S02]  /*11840*/  FSEL R244, R20, -INF , !P1 ;  /* 0xff80000014f47808 */ /* 0x000fe40004800000 */
[----:B------:R-:W-:Y:S01]  /*11850*/  IABS R12, R4 ;  /* 0x00000004000c7213 */ /* 0x000fe20000000000 */
[----:B------:R-:W1:Y:S01]  /*11860*/  I2F R175, R175 ;  /* 0x000000af00af7306 */ /* 0x000e620000201400 */
[----:B------:R-:W-:Y:S01]  /*11870*/  IMAD.IADD R4, R239, 0x1, -R8 ;  /* 0x00000001ef047824 */ /* 0x000fe200078e0a08 */
[C---:B------:R-:W-:Y:S02]  /*11880*/  ISETP.GE.AND P1, PT, R171.reuse, R238, PT ;  /* 0x000000eeab00720c */ /* 0x040fe40003f26270 */
[----:B------:R-:W-:Y:S02]  /*11890*/  FSEL R5, R10, -INF , !P6 ;  /* 0xff8000000a057808 */ /* 0x000fe40007000000 */
[----:B------:R-:W-:Y:S02]  /*118a0*/  ISETP.GE.OR P1, PT, R171, R237, !P1 ;  /* 0x000000edab00720c */ /* 0x000fe40004f26670 */
[----:B------:R-:W-:Y:S02]  /*118b0*/  IABS R4, R4 ;  /* 0x0000000400047213 */ /* 0x000fe40000000000 */
[----:B------:R-:W-:Y:S01]  /*118c0*/  IADD3 R10, R236, -R171, RZ ;  /* 0x800000abec0a7210 */ /* 0x000fe20007ffe0ff */
[----:B------:R-:W3:Y:S01]  /*118d0*/  I2F R12, R12 ;  /* 0x0000000c000c7306 */ /* 0x000ee20000201400 */
[----:B------:R-:W-:Y:S02]  /*118e0*/  FSEL R246, R21, -INF , !P1 ;  /* 0xff80000015f67808 */ /* 0x000fe40004800000 */
[----:B------:R-:W-:Y:S01]  /*118f0*/  FSEL R195, R14, -INF , !P4 ;  /* 0xff8000000ec37808 */ /* 0x000fe20006000000 */
[----:B--2---:R-:W-:Y:S01]  /*11900*/  FFMA.FTZ R22, R13, -UR16, R22 ;  /* 0x800000100d167c23 */ /* 0x004fe20008010016 */
[C---:B------:R-:W-:Y:S02]  /*11910*/  ISETP.GE.AND P1, PT, R165.reuse, R238, PT ;  /* 0x000000eea500720c */ /* 0x040fe40003f26270 */
[C---:B------:R-:W-:Y:S02]  /*11920*/  ISETP.GE.AND P4, PT, R165.reuse, R235, PT ;  /* 0x000000eba500720c */ /* 0x040fe40003f86270 */
[----:B------:R-:W-:Y:S01]  /*11930*/  IABS R10, R10 ;  /* 0x0000000a000a7213 */ /* 0x000fe20000000000 */
[----:B------:R-:W2:Y:S01]  /*11940*/  I2F R16, R4 ;  /* 0x0000000400107306 */ /* 0x000ea20000201400 */
[C---:B------:R-:W-:Y:S02]  /*11950*/  ISETP.GE.OR P1, PT, R165.reuse, R237, !P1 ;  /* 0x000000eda500720c */ /* 0x040fe40004f26670 */
[-C--:B------:R-:W-:Y:S01]  /*11960*/  ISETP.GE.OR P4, PT, R165, R234.reuse, !P4 ;  /* 0x000000eaa500720c */ /* 0x080fe20006786670 */
[----:B-1----:R-:W-:Y:S01]  /*11970*/  FFMA.FTZ R24, R175, -UR16, R24 ;  /* 0x80000010af187c23 */ /* 0x002fe20008010018 */
[----:B------:R-:W-:Y:S02]  /*11980*/  IADD3 R165, R236, -R165, RZ ;  /* 0x800000a5eca57210 */ /* 0x000fe40007ffe0ff */
[C---:B------:R-:W-:Y:S02]  /*11990*/  ISETP.GE.AND P3, PT, R188.reuse, R235, PT ;  /* 0x000000ebbc00720c */ /* 0x040fe40003f66270 */
[----:B------:R-:W-:Y:S01]  /*119a0*/  IABS R165, R165 ;  /* 0x000000a500a57213 */ /* 0x000fe20000000000 */
[----:B------:R-:W1:Y:S01]  /*119b0*/  I2F R10, R10 ;  /* 0x0000000a000a7306 */ /* 0x000e620000201400 */
[----:B------:R-:W-:Y:S02]  /*119c0*/  ISETP.GE.OR P3, PT, R188, R234, !P3 ;  /* 0x000000eabc00720c */ /* 0x000fe40005f66670 */
[----:B------:R-:W-:Y:S01]  /*119d0*/  FSEL R202, R24, -INF , !P1 ;  /* 0xff80000018ca7808 */ /* 0x000fe20004800000 */
[----:B---3--:R-:W-:Y:S01]  /*119e0*/  FFMA.FTZ R19, R12, -UR16, R19 ;  /* 0x800000100c137c23 */ /* 0x008fe20008010013 */
[----:B------:R-:W-:Y:S02]  /*119f0*/  FSEL R197, R15, -INF , !P3 ;  /* 0xff8000000fc57808 */ /* 0x000fe40005800000 */
[-C--:B------:R-:W-:Y:S02]  /*11a00*/  ISETP.GE.AND P2, PT, R184, R235.reuse, PT ;  /* 0x000000ebb800720c */ /* 0x080fe40003f46270 */
[C---:B------:R-:W-:Y:S01]  /*11a10*/  ISETP.GE.AND P1, PT, R164.reuse, R238, PT ;  /* 0x000000eea400720c */ /* 0x040fe20003f26270 */
[----:B------:R-:W3:Y:S01]  /*11a20*/  I2F R13, R165 ;  /* 0x000000a5000d7306 */ /* 0x000ee20000201400 */
[----:B------:R-:W-:Y:S02]  /*11a30*/  ISETP.GE.AND P3, PT, R164, R235, PT ;  /* 0x000000eba400720c */ /* 0x000fe40003f66270 */
[-C--:B------:R-:W-:Y:S01]  /*11a40*/  ISETP.GE.OR P2, PT, R184, R234.reuse, !P2 ;  /* 0x000000eab800720c */ /* 0x080fe20005746670 */
[----:B--2---:R-:W-:Y:S01]  /*11a50*/  FFMA.FTZ R29, R16, -UR16, R29 ;  /* 0x80000010101d7c23 */ /* 0x004fe2000801001d */
[C---:B------:R-:W-:Y:S02]  /*11a60*/  ISETP.GE.OR P1, PT, R164.reuse, R237, !P1 ;  /* 0x000000eda400720c */ /* 0x040fe40004f26670 */
[----:B------:R-:W-:Y:S02]  /*11a70*/  ISETP.GE.OR P3, PT, R164, R234, !P3 ;  /* 0x000000eaa400720c */ /* 0x000fe40005f66670 */
[----:B------:R-:W-:Y:S02]  /*11a80*/  IADD3 R164, R236, -R164, RZ ;  /* 0x800000a4eca47210 */ /* 0x000fe40007ffe0ff */
[----:B------:R-:W-:Y:S02]  /*11a90*/  FSEL R7, R7, -INF , !P0 ;  /* 0xff80000007077808 */ /* 0x000fe40004000000 */
[----:B------:R-:W-:Y:S01]  /*11aa0*/  FMNMX.FTZ R12, R167, R0, !PT ;  /* 0x00000000a70c7209 */ /* 0x000fe20007810000 */
[----:B-1----:R-:W-:Y:S01]  /*11ab0*/  FFMA.FTZ R23, R10, -UR16, R23 ;  /* 0x800000100a177c23 */ /* 0x002fe20008010017 */
[----:B------:R-:W-:Y:S02]  /*11ac0*/  FSEL R175, R18, -INF , !P2 ;  /* 0xff80000012af7808 */ /* 0x000fe40005000000 */
[----:B------:R-:W-:Y:S02]  /*11ad0*/  FSEL R200, R25, -INF , !P1 ;  /* 0xff80000019c87808 */ /* 0x000fe40004800000 */
[----:B------:R-:W-:Y:S02]  /*11ae0*/  IADD3 R4, R3, 0x38, RZ ;  /* 0x0000003803047810 */ /* 0x000fe40007ffe0ff */
[C---:B------:R-:W-:Y:S02]  /*11af0*/  ISETP.GE.AND P1, PT, R6.reuse, R238, PT ;  /* 0x000000ee0600720c */ /* 0x040fe40003f26270 */
[C---:B------:R-:W-:Y:S01]  /*11b00*/  ISETP.GE.AND P2, PT, R6.reuse, R235, PT ;  /* 0x000000eb0600720c */ /* 0x040fe20003f46270 */
[----:B---3--:R-:W-:Y:S01]  /*11b10*/  FFMA.FTZ R26, R13, -UR16, R26 ;  /* 0x800000100d1a7c23 */ /* 0x008fe2000801001a */
[----:B------:R-:W-:Y:S02]  /*11b20*/  IABS R164, R164 ;  /* 0x000000a400a47213 */ /* 0x000fe40000000000 */
[----:B------:R-:W-:Y:S02]  /*11b30*/  FMNMX.FTZ R12, R7, R12, !PT ;  /* 0x0000000c070c7209 */ /* 0x000fe40007810000 */
[C---:B------:R-:W-:Y:S02]  /*11b40*/  ISETP.GE.OR P1, PT, R6.reuse, R237, !P1 ;  /* 0x000000ed0600720c */ /* 0x040fe40004f26670 */
[----:B------:R-:W-:Y:S02]  /*11b50*/  ISETP.GE.OR P2, PT, R6, R234, !P2 ;  /* 0x000000ea0600720c */ /* 0x000fe40005746670 */
[----:B------:R-:W-:Y:S02]  /*11b60*/  ISETP.GE.AND P0, PT, R183, R235, PT ;  /* 0x000000ebb700720c */ /* 0x000fe40003f06270 */
[----:B------:R-:W-:Y:S02]  /*11b70*/  IADD3 R17, R239, -R4, RZ ;  /* 0x80000004ef117210 */ /* 0x000fe40007ffe0ff */
[----:B------:R-:W-:Y:S02]  /*11b80*/  MOV R6, R164 ;  /* 0x000000a400067202 */ /* 0x000fe40000000f00 */
[----:B------:R-:W-:Y:S02]  /*11b90*/  FMNMX.FTZ R15, R169, R2, !PT ;  /* 0x00000002a90f7209 */ /* 0x000fe40007810000 */
[----:B------:R-:W-:Y:S02]  /*11ba0*/  FSEL R11, R11, -INF , !P5 ;  /* 0xff8000000b0b7808 */ /* 0x000fe40006800000 */
[----:B------:R-:W-:Y:S01]  /*11bb0*/  FMNMX.FTZ R12, R5, R12, !PT ;  /* 0x0000000c050c7209 */ /* 0x000fe20007810000 */
[----:B------:R-:W1:Y:S01]  /*11bc0*/  I2F R6, R6 ;  /* 0x0000000600067306 */ /* 0x000e620000201400 */
[----:B------:R-:W-:Y:S02]  /*11bd0*/  ISETP.GE.OR P0, PT, R183, R234, !P0 ;  /* 0x000000eab700720c */ /* 0x000fe40004706670 */
[----:B------:R-:W-:Y:S02]  /*11be0*/  IABS R17, R17 ;  /* 0x0000001100117213 */ /* 0x000fe40000000000 */
[----:B------:R-:W-:Y:S02]  /*11bf0*/  IABS R9, R9 ;  /* 0x0000000900097213 */ /* 0x000fe40000000000 */
[----:B------:R-:W-:Y:S02]  /*11c00*/  IADD3 R10, R236, -R8, RZ ;  /* 0x80000008ec0a7210 */ /* 0x000fe40007ffe0ff */
[----:B------:R-:W-:Y:S01]  /*11c10*/  FMNMX.FTZ R15, R166, R15, !PT ;  /* 0x0000000fa60f7209 */ /* 0x000fe20007810000 */
[----:B------:R-:W2:Y:S01]  /*11c20*/  I2F R17, R17 ;  /* 0x0000001100117306 */ /* 0x000ea20000201400 */
[----:B------:R-:W-:Y:S02]  /*11c30*/  FMNMX.FTZ R12, R11, R12, !PT ;  /* 0x0000000c0b0c7209 */ /* 0x000fe40007810000 */
[----:B------:R-:W-:Y:S02]  /*11c40*/  FSEL R190, R28, -INF , !P1 ;  /* 0xff8000001cbe7808 */ /* 0x000fe40004800000 */
[----:B------:R-:W-:Y:S02]  /*11c50*/  FSEL R173, R19, -INF , !P0 ;  /* 0xff80000013ad7808 */ /* 0x000fe40004000000 */
[----:B------:R-:W-:Y:S02]  /*11c60*/  IADD3 R3, R3, 0x39, RZ ;  /* 0x0000003903037810 */ /* 0x000fe40007ffe0ff */
[C---:B------:R-:W-:Y:S01]  /*11c70*/  ISETP.GE.AND P1, PT, R8.reuse, R238, PT ;  /* 0x000000ee0800720c */ /* 0x040fe20003f26270 */
[----:B------:R-:W3:Y:S01]  /*11c80*/  I2F R9, R9 ;  /* 0x0000000900097306 */ /* 0x000ee20000201400 */
[----:B------:R-:W-:Y:S02]  /*11c90*/  ISETP.GE.AND P0, PT, R8, R235, PT ;  /* 0x000000eb0800720c */ /* 0x000fe40003f06270 */
[----:B------:R-:W-:Y:S01]  /*11ca0*/  IABS R10, R10 ;  /* 0x0000000a000a7213 */ /* 0x000fe20000000000 */
[----:B-1----:R-:W-:Y:S01]  /*11cb0*/  FFMA.FTZ R27, R6, -UR16, R27 ;  /* 0x80000010061b7c23 */ /* 0x002fe2000801001b */
[----:B------:R-:W-:Y:S02]  /*11cc0*/  IADD3 R13, R236, -R4, RZ ;  /* 0x80000004ec0d7210 */ /* 0x000fe40007ffe0ff */
[----:B------:R-:W-:Y:S02]  /*11cd0*/  FMNMX.FTZ R15, R170, R15, !PT ;  /* 0x0000000faa0f7209 */ /* 0x000fe40007810000 */
[----:B------:R-:W-:Y:S01]  /*11ce0*/  FMNMX.FTZ R12, R195, R12, !PT ;  /* 0x0000000cc30c7209 */ /* 0x000fe20007810000 */
[----:B------:R-:W1:Y:S01]  /*11cf0*/  I2F R10, R10 ;  /* 0x0000000a000a7306 */ /* 0x000e620000201400 */
[C---:B------:R-:W-:Y:S02]  /*11d00*/  ISETP.GE.OR P1, PT, R8.reuse, R237, !P1 ;  /* 0x000000ed0800720c */ /* 0x040fe40004f26670 */
[----:B------:R-:W-:Y:S01]  /*11d10*/  ISETP.GE.OR P0, PT, R8, R234, !P0 ;  /* 0x000000ea0800720c */ /* 0x000fe20004706670 */
[----:B--2---:R-:W-:Y:S01]  /*11d20*/  FFMA.FTZ R32, R17, -UR16, R32 ;  /* 0x8000001011207c23 */ /* 0x004fe20008010020 */
[----:B------:R-:W-:Y:S02]  /*11d30*/  IABS R13, R13 ;  /* 0x0000000d000d7213 */ /* 0x000fe40000000000 */
[----:B------:R-:W-:Y:S02]  /*11d40*/  IADD3 R8, R236, -R3, RZ ;  /* 0x80000003ec087210 */ /* 0x000fe40007ffe0ff */
[----:B------:R-:W-:Y:S02]  /*11d50*/  FMNMX.FTZ R15, R168, R15, !PT ;  /* 0x0000000fa80f7209 */ /* 0x000fe40007810000 */
[----:B------:R-:W-:Y:S01]  /*11d60*/  ISETP.GE.AND P6, PT, R179, R235, PT ;  /* 0x000000ebb300720c */ /* 0x000fe20003fc6270 */
[----:B------:R-:W2:Y:S01]  /*11d70*/  I2F R13, R13 ;  /* 0x0000000d000d7306 */ /* 0x000ea20000201400 */
[----:B------:R-:W-:Y:S01]  /*11d80*/  FMNMX.FTZ R12, R197, R12, !PT ;  /* 0x0000000cc50c7209 */ /* 0x000fe20007810000 */
[----:B---3--:R-:W-:Y:S01]  /*11d90*/  FFMA.FTZ R30, R9, -UR16, R30 ;  /* 0x80000010091e7c23 */ /* 0x008fe2000801001e */
[----:B------:R-:W-:Y:S02]  /*11da0*/  IABS R8, R8 ;  /* 0x0000000800087213 */ /* 0x000fe40000000000 */
[----:B------:R-:W-:Y:S02]  /*11db0*/  FMNMX.FTZ R15, R194, R15, !PT ;  /* 0x0000000fc20f7209 */ /* 0x000fe40007810000 */
[----:B------:R-:W-:Y:S02]  /*11dc0*/  FMNMX.FTZ R12, R175, R12, !PT ;  /* 0x0000000caf0c7209 */ /* 0x000fe40007810000 */
[----:B------:R-:W-:Y:S01]  /*11dd0*/  ISETP.GE.OR P6, PT, R179, R234, !P6 ;  /* 0x000000eab300720c */ /* 0x000fe200077c6670 */
[----:B------:R-:W3:Y:S01]  /*11de0*/  I2F R8, R8 ;  /* 0x0000000800087306 */ /* 0x000ee20000201400 */
[----:B------:R-:W-:Y:S01]  /*11df0*/  ISETP.GE.AND P5, PT, R171, R235, PT ;  /* 0x000000ebab00720c */ /* 0x000fe20003fa6270 */
[----:B-1----:R-:W-:Y:S01]  /*11e00*/  FFMA.FTZ R31, R10, -UR16, R31 ;  /* 0x800000100a1f7c23 */ /* 0x002fe2000801001f */
[----:B------:R-:W-:Y:S02]  /*11e10*/  IADD3 R20, R239, -R3, RZ ;  /* 0x80000003ef147210 */ /* 0x000fe40007ffe0ff */
[----:B------:R-:W-:Y:S02]  /*11e20*/  FMNMX.FTZ R15, R192, R15, !PT ;  /* 0x0000000fc00f7209 */ /* 0x000fe40007810000 */
[----:B------:R-:W-:Y:S02]  /*11e30*/  FSEL R251, R22, -INF , !P6 ;  /* 0xff80000016fb7808 */ /* 0x000fe40007000000 */
[----:B------:R-:W-:Y:S02]  /*11e40*/  FMNMX.FTZ R12, R173, R12, !PT ;  /* 0x0000000cad0c7209 */ /* 0x000fe40007810000 */
[----:B------:R-:W-:Y:S02]  /*11e50*/  ISETP.GE.OR P5, PT, R171, R234, !P5 ;  /* 0x000000eaab00720c */ /* 0x000fe40006fa6670 */
[----:B------:R-:W-:Y:S01]  /*11e60*/  IABS R20, R20 ;  /* 0x0000001400147213 */ /* 0x000fe20000000000 */
[----:B--2---:R-:W-:Y:S01]  /*11e70*/  FFMA.FTZ R34, R13, -UR16, R34 ;  /* 0x800000100d227c23 */ /* 0x004fe20008010022 */
[----:B------:R-:W-:Y:S02]  /*11e80*/  FMNMX.FTZ R15, R174, R15, !PT ;  /* 0x0000000fae0f7209 */ /* 0x000fe40007810000 */
[----:B------:R-:W-:Y:S02]  /*11e90*/  FSEL R203, R23, -INF , !P5 ;  /* 0xff80000017cb7808 */ /* 0x000fe40006800000 */
[----:B------:R-:W-:Y:S01]  /*11ea0*/  FMNMX.FTZ R14, R251, R12, !PT ;  /* 0x0000000cfb0e7209 */ /* 0x000fe20007810000 */
[----:B------:R-:W1:Y:S01]  /*11eb0*/  I2F R20, R20 ;  /* 0x0000001400147306 */ /* 0x000e620000201400 */
[----:B------:R-:W-:Y:S02]  /*11ec0*/  FMNMX.FTZ R15, R172, R15, !PT ;  /* 0x0000000fac0f7209 */ /* 0x000fe40007810000 */
[----:B------:R-:W-:Y:S01]  /*11ed0*/  FSEL R188, R29, -INF , !P1 ;  /* 0xff8000001dbc7808 */ /* 0x000fe20004800000 */
[----:B---3--:R-:W-:Y:S01]  /*11ee0*/  FFMA.FTZ R35, R8, -UR16, R35 ;  /* 0x8000001008237c23 */ /* 0x008fe20008010023 */
[----:B------:R-:W-:Y:S02]  /*11ef0*/  FSEL R201, R26, -INF , !P4 ;  /* 0xff8000001ac97808 */ /* 0x000fe40006000000 */
[----:B------:R-:W-:Y:S02]  /*11f00*/  ISETP.GE.AND P1, PT, R4, R238, PT ;  /* 0x000000ee0400720c */ /* 0x000fe40003f26270 */
[----:B------:R-:W-:Y:S02]  /*11f10*/  FMNMX.FTZ R14, R203, R14, !PT ;  /* 0x0000000ecb0e7209 */ /* 0x000fe40007810000 */
[----:B------:R-:W-:Y:S02]  /*11f20*/  FMNMX.FTZ R15, R244, R15, !PT ;  /* 0x0000000ff40f7209 */ /* 0x000fe40007810000 */
[----:B------:R-:W-:Y:S02]  /*11f30*/  FSEL R199, R27, -INF , !P3 ;  /* 0xff8000001bc77808 */ /* 0x000fe40005800000 */
[----:B------:R-:W-:Y:S02]  /*11f40*/  ISETP.GE.OR P1, PT, R4, R237, !P1 ;  /* 0x000000ed0400720c */ /* 0x000fe40004f26670 */
[----:B------:R-:W-:Y:S02]  /*11f50*/  FMNMX.FTZ R14, R201, R14, !PT ;  /* 0x0000000ec90e7209 */ /* 0x000fe40007810000 */
[----:B------:R-:W-:Y:S02]  /*11f60*/  FMNMX.FTZ R15, R246, R15, !PT ;  /* 0x0000000ff60f7209 */ /* 0x000fe40007810000 */
[----:B------:R-:W-:Y:S02]  /*11f70*/  FSEL R187, R30, -INF , !P2 ;  /* 0xff8000001ebb7808 */ /* 0x000fe40005000000 */
[----:B------:R-:W-:Y:S01]  /*11f80*/  FSEL R186, R32, -INF , !P1 ;  /* 0xff80000020ba7808 */ /* 0x000fe20004800000 */
[----:B-1----:R-:W-:Y:S01]  /*11f90*/  FFMA.FTZ R33, R20, -UR16, R33 ;  /* 0x8000001014217c23 */ /* 0x002fe20008010021 */
[----:B------:R-:W-:Y:S01]  /*11fa0*/  FMNMX.FTZ R14, R199, R14, !PT ;  /* 0x0000000ec70e7209 */ /* 0x000fe20007810000 */
[----:B------:R-:W-:Y:S01]  /*11fb0*/  LDSM.16.MT88.4 R20, [R222+0x10000] ;  /* 0x01000000de14783b */ /* 0x000fe20000004200 */
        /* <DEDUP_REMOVED lines=9> */
[----:B------:R-:W-:Y:S02]  /*12050*/  FMNMX.FTZ R8, R179, R14, !PT ;  /* 0x0000000eb3087209 */ /* 0x000fe40007810000 */
[C---:B------:R-:W-:Y:S02]  /*12060*/  ISETP.GE.OR P2, PT, R3.reuse, R234, !P2 ;  /* 0x000000ea0300720c */ /* 0x040fe40005746670 */
        /* <DEDUP_REMOVED lines=15> */
[----:B------:R-:W2:Y:S08]  /*12160*/  SHFL.BFLY PT, R164, R9, 0x1, 0x1f ;  /* 0x0c201f0009a47f89 */ /* 0x000eb000000e0000 */
[----:B------:R-:W3:Y:S01]  /*12170*/  LDSM.16.MT88.4 R12, [R224+0x10000] ;  /* 0x01000000e00c783b */ /* 0x000ee20000004200 */
[----:B-1----:R-:W-:Y:S04]  /*12180*/  FMNMX.FTZ R3, R4, R3, !PT ;  /* 0x0000000304037209 */ /* 0x002fe80007810000 */
[C---:B------:R-:W-:Y:S01]  /*12190*/  FSETP.NEU.FTZ.AND P0, PT, R3.reuse, -INF , PT ;  /* 0xff8000000300780b */ /* 0x040fe20003f1d000 */
[----:B------:R-:W-:Y:S01]  /*121a0*/  FMUL.FTZ R176, R3, c[0x0][0x23c] ;  /* 0x00008f0003b07a20 */ /* 0x000fe20000410000 */
[----:B--2---:R-:W-:Y:S04]  /*121b0*/  FMNMX.FTZ R164, R9, R164, !PT ;  /* 0x000000a409a47209 */ /* 0x004fe80007810000 */
[----:B------:R-:W-:Y:S02]  /*121c0*/  FSEL R176, R176, RZ, P0 ;  /* 0x000000ffb0b07208 */ /* 0x000fe40000000000 */
[C---:B------:R-:W-:Y:S01]  /*121d0*/  FSETP.NEU.FTZ.AND P1, PT, R164.reuse, -INF , PT ;  /* 0xff800000a400780b */ /* 0x040fe20003f3d000 */
[C---:B------:R-:W-:Y:S02]  /*121e0*/  FMUL.FTZ R189, R164.reuse, c[0x0][0x23c] ;  /* 0x00008f00a4bd7a20 */ /* 0x040fe40000410000 */
        /* <DEDUP_REMOVED lines=21> */
[----:B------:R-:W1:Y:S01]  /*12340*/  MUFU.EX2 R166, R166 ;  /* 0x000000a600a67308 */ /* 0x000e620000000800 */
[--C-:B------:R-:W-:Y:S02]  /*12350*/  FFMA.FTZ R194, R172, c[0x0][0x23c], -R189.reuse ;  /* 0x00008f00acc27a23 */ /* 0x100fe400000108bd */
[--C-:B------:R-:W-:Y:S02]  /*12360*/  FFMA.FTZ R192, R192, c[0x0][0x23c], -R189.reuse ;  /* 0x00008f00c0c07a23 */ /* 0x100fe400000108bd */
[--C-:B------:R-:W-:Y:S02]  /*12370*/  FFMA.FTZ R195, R195, c[0x0][0x23c], -R176.reuse ;  /* 0x00008f00c3c37a23 */ /* 0x100fe400000108b0 */
[--C-:B------:R-:W-:Y:S02]  /*12380*/  FFMA.FTZ R196, R197, c[0x0][0x23c], -R176.reuse ;  /* 0x00008f00c5c47a23 */ /* 0x100fe400000108b0 */
[--C-:B------:R-:W-:Y:S01]  /*12390*/  FFMA.FTZ R197, R173, c[0x0][0x23c], -R176.reuse ;  /* 0x00008f00adc57a23 */ /* 0x100fe200000108b0 */
[----:B------:R-:W-:Y:S01]  /*123a0*/  MUFU.EX2 R183, R183 ;  /* 0x000000b700b77308 */ /* 0x000fe20000000800 */
[----:B------:R-:W-:Y:S01]  /*123b0*/  LDSM.16.MT88.4 R172, [R222+0x14800] ;  /* 0x01480000deac783b */ /* 0x000fe20000004200 */
[--C-:B------:R-:W-:Y:S02]  /*123c0*/  FFMA.FTZ R244, R244, c[0x0][0x23c], -R189.reuse ;  /* 0x00008f00f4f47a23 */ /* 0x100fe400000108bd */
[--C-:B------:R-:W-:Y:S02]  /*123d0*/  FFMA.FTZ R246, R246, c[0x0][0x23c], -R189.reuse ;  /* 0x00008f00f6f67a23 */ /* 0x100fe400000108bd */
[--C-:B------:R-:W-:Y:S02]  /*123e0*/  FFMA.FTZ R202, R202, c[0x0][0x23c], -R189.reuse ;  /* 0x00008f00caca7a23 */ /* 0x100fe400000108bd */
        /* <DEDUP_REMOVED lines=17> */
[----:B--2---:R-:W-:Y:S06]  /*12500*/  F2FP.PACK_AB R170, R182, R183 ;  /* 0x000000b7b6aa723e */ /* 0x004fec00000000ff */
[----:B------:R-:W2:Y:S01]  /*12510*/  MUFU.EX2 R167, R167 ;  /* 0x000000a700a77308 */ /* 0x000ea20000000800 */
[----:B-1----:R-:W-:Y:S09]  /*12520*/  F2FP.PACK_AB R169, R181, R184 ;  /* 0x000000b8b5a9723e */ /* 0x002ff200000000ff */
[----:B------:R-:W1:Y:S10]  /*12530*/  MUFU.EX2 R2, R2 ;  /* 0x0000000200027308 */ /* 0x000e740000000800 */
[----:B------:R-:W4:Y:S01]  /*12540*/  MUFU.EX2 R0, R0 ;  /* 0x0000000000007308 */ /* 0x000f220000000800 */
        /* <DEDUP_REMOVED lines=13> */
[----:B------:R-:W1:Y:S01]  /*12620*/  MUFU.EX2 R192, R192 ;  /* 0x000000c000c07308 */ /* 0x000e620000000800 */
[C---:B---3--:R-:W-:Y:S03]  /*12630*/  HMMA.16816.F32 R4, R168.reuse, R12, R4 ;  /* 0x0000000ca804723c */ /* 0x048fe60000001804 */
        /* <DEDUP_REMOVED lines=217> */
[----:B------:R-:W-:Y:S04]  /*133d0*/  FADD.FTZ R198, R198, R195 ;  /* 0x000000c3c6c67221 */ /* 0x000fe80000010000 */
        /* <DEDUP_REMOVED lines=19> */
[C---:B------:R-:W-:Y:S07]  /*13510*/  HMMA.16816.F32 R68, R132.reuse, R168, R68 ;  /* 0x000000a88444723c */ /* 0x040fee0000001844 */
        /* <DEDUP_REMOVED lines=28> */
[C---:B------:R-:W-:Y:S01]  /*136e0*/  F2FP.PACK_AB R133, R203.reuse, R250 ;  /* 0x000000facb85723e */ /* 0x040fe200000000ff */
[----:B------:R-:W-:Y:S01]  /*136f0*/  FADD.FTZ R250, R250, R197 ;  /* 0x000000c5fafa7221 */ /* 0x000fe20000010000 */
[C---:B------:R-:W-:Y:S03]  /*13700*/  F2FP.PACK_AB R135, R252.reuse, R201 ;  /* 0x000000c9fc87723e */ /* 0x040fe600000000ff */
[----:B------:R-:W-:Y:S04]  /*13710*/  FADD.FTZ R250, R203, R250 ;  /* 0x000000facbfa7221 */ /* 0x000fe80000010000 */
[C---:B-1----:R-:W-:Y:S03]  /*13720*/  HMMA.16816.F32 R4, R132.reuse, R136, R4 ;  /* 0x000000888404723c */ /* 0x042fe60000001804 */
[----:B------:R-:W-:Y:S04]  /*13730*/  FADD.FTZ R201, R201, R250 ;  /* 0x000000fac9c97221 */ /* 0x000fe80000010000 */
[----:B------:R-:W-:Y:S01]  /*13740*/  FADD.FTZ R252, R252, R201 ;  /* 0x000000c9fcfc7221 */ /* 0x000fe20000010000 */
[C---:B------:R-:W-:Y:S01]  /*13750*/  HMMA.16816.F32 R8, R132.reuse, R138, R8 ;  /* 0x0000008a8408723c */ /* 0x040fe20000001808 */
[----:B------:R-:W1:Y:S03]  /*13760*/  LDSM.16.MT88.4 R136, [R221+0x13000] ;  /* 0x01300000dd88783b */ /* 0x000e660000004200 */
[----:B------:R-:W-:Y:S04]  /*13770*/  FADD.FTZ R187, R187, R252 ;  /* 0x000000fcbbbb7221 */ /* 0x000fe80000010000 */
[C---:B----4-:R-:W-:Y:S04]  /*13780*/  HMMA.16816.F32 R12, R132.reuse, R148, R12 ;  /* 0x00000094840c723c */ /* 0x050fe8000000180c */
[----:B------:R-:W-:Y:S04]  /*13790*/  FADD.FTZ R188, R188, R187 ;  /* 0x000000bbbcbc7221 */ /* 0x000fe80000010000 */
[C---:B------:R-:W-:Y:S01]  /*137a0*/  HMMA.16816.F32 R16, R132.reuse, R150, R16 ;  /* 0x000000968410723c */ /* 0x040fe20000001810 */
[----:B------:R-:W4:Y:S03]  /*137b0*/  LDSM.16.MT88.4 R148, [R220+0x13000] ;  /* 0x01300000dc94783b */ /* 0x000f260000004200 */
        /* <DEDUP_REMOVED lines=77> */
[C---:B-1----:R-:W-:Y:S07]  /*13c90*/  HMMA.16816.F32 R108, R168.reuse, R4, R108 ;  /* 0x00000004a86c723c */ /* 0x042fee000000186c */
[----:B------:R-:W-:Y:S01]  /*13ca0*/  FADD.FTZ R5, R194, R193 ;  /* 0x000000c1c2057221 */ /* 0x000fe20000010000 */
[C---:B------:R-:W-:Y:S04]  /*13cb0*/  HMMA.16816.F32 R112, R168.reuse, R6, R112 ;  /* 0x00000006a870723c */ /* 0x040fe80000001870 */
[----:B------:R-:W-:Y:S04]  /*13cc0*/  FADD.FTZ R5, R244, R5 ;  /* 0x00000005f4057221 */ /* 0x000fe80000010000 */
[C---:B---3--:R-:W-:Y:S04]  /*13cd0*/  HMMA.16816.F32 R116, R168.reuse, R8, R116 ;  /* 0x00000008a874723c */ /* 0x048fe80000001874 */
[----:B------:R-:W-:Y:S04]  /*13ce0*/  FADD.FTZ R5, R246, R5 ;  /* 0x00000005f6057221 */ /* 0x000fe80000010000 */
[C---:B------:R-:W-:Y:S04]  /*13cf0*/  HMMA.16816.F32 R120, R168.reuse, R10, R120 ;  /* 0x0000000aa878723c */ /* 0x040fe80000001878 */
[----:B------:R-:W-:Y:S04]  /*13d00*/  FADD.FTZ R5, R202, R5 ;  /* 0x00000005ca057221 */ /* 0x000fe80000010000 */
[C---:B--2---:R-:W-:Y:S04]  /*13d10*/  HMMA.16816.F32 R124, R168.reuse, R12, R124 ;  /* 0x0000000ca87c723c */ /* 0x044fe8000000187c */
[----:B------:R-:W-:Y:S04]  /*13d20*/  FADD.FTZ R5, R200, R5 ;  /* 0x00000005c8057221 */ /* 0x000fe80000010000 */
[----:B------:R-:W-:Y:S04]  /*13d30*/  HMMA.16816.F32 R128, R168, R14, R128 ;  /* 0x0000000ea880723c */ /* 0x000fe80000001880 */
[----:B------:R-:W-:Y:S04]  /*13d40*/  FADD.FTZ R190, R190, R5 ;  /* 0x00000005bebe7221 */ /* 0x000fe80000010000 */
[----:B------:R-:W-:Y:S04]  /*13d50*/  FADD.FTZ R199, R199, R190 ;  /* 0x000000bec7c77221 */ /* 0x000fe80000010000 */
[----:B------:R-:W-:Y:S04]  /*13d60*/  FADD.FTZ R186, R186, R199 ;  /* 0x000000c7baba7221 */ /* 0x000fe80000010000 */
[----:B------:R-:W-:Y:S01]  /*13d70*/  FADD.FTZ R247, R189, R186 ;  /* 0x000000babdf77221 */ /* 0x000fe20000010000 */
[----:B------:R-:W-:-:S05]  /*13d80*/  @P0 BRA `(.L_x_7561) ;  /* 0xffffaa4000000947 */ /* 0x000fca000383ffff */
.L_x_7557:
        /* <DEDUP_REMOVED lines=338> */
.L_x_7563:
[----:B--234-:R-:W-:Y:S05]  /*152b0*/  BSYNC B0 ;  /* 0x0000000000007941 */ /* 0x01cfea0003800000 */
.L_x_7562:
        /* <DEDUP_REMOVED lines=23> */
.L_x_7565:
[----:B------:R-:W-:Y:S05]  /*15430*/  BSYNC B0 ;  /* 0x0000000000007941 */ /* 0x000fea0003800000 */
.L_x_7564:
        /* <DEDUP_REMOVED lines=14> */
.L_x_7567:
[----:B------:R-:W-:Y:S05]  /*15520*/  BSYNC B0 ;  /* 0x0000000000007941 */ /* 0x000fea0003800000 */
.L_x_7566:
        /* <DEDUP_REMOVED lines=14> */
.L_x_7569:
[----:B------:R-:W-:Y:S05]  /*15610*/  BSYNC B0 ;  /* 0x0000000000007941 */ /* 0x000fea0003800000 */
.L_x_7568:
        /* <DEDUP_REMOVED lines=14> */
.L_x_7571:
[----:B------:R-:W-:Y:S05]  /*15700*/  BSYNC B0 ;  /* 0x0000000000007941 */ /* 0x000fea0003800000 */
.L_x_7570:
        /* <DEDUP_REMOVED lines=14> */
.L_x_7573:
[----:B------:R-:W-:Y:S05]  /*157f0*/  BSYNC B0 ;  /* 0x0000000000007941 */ /* 0x000fea0003800000 */
.L_x_7572:
        /* <DEDUP_REMOVED lines=14> */
.L_x_7575:
[----:B------:R-:W-:Y:S05]  /*158e0*/  BSYNC B0 ;  /* 0x0000000000007941 */ /* 0x000fea0003800000 */
.L_x_7574:
        /* <DEDUP_REMOVED lines=14> */
.L_x_7577:
[----:B------:R-:W-:Y:S05]  /*159d0*/  BSYNC B0 ;  /* 0x0000000000007941 */ /* 0x000fea0003800000 */
.L_x_7576:
        /* <DEDUP_REMOVED lines=15> */
.L_x_7578:
        /* <DEDUP_REMOVED lines=11> */
.L_x_8822:


//--------------------- .text._ZN5flash24flash_fwd_splitkv_kernelI23Flash_fwd_kernel_traitsILi256ELi64ELi64ELi4ELb0ELb0EN7cutlass6half_tE19Flash_kernel_traitsILi256ELi64ELi64ELi4ES3_EELb0ELb1ELb1ELb0ELb0ELb1ELb1ELb0EEEvNS_16Flash_fwd_paramsE --------------------------
	.section	.text._ZN5flash24flash_fwd_splitkv_kernelI23Flash_fwd_kernel_traitsILi256ELi64ELi64ELi4ELb0ELb0EN7cutlass6half_tE19Flash_kernel_traitsILi256ELi64ELi64ELi4ES3_EELb0ELb1ELb1ELb0ELb0ELb1ELb1ELb0EEEvNS_16Flash_fwd_paramsE,"ax",@progbits
	.sectioninfo	@"SHI_REGISTERS=255"
	.align	128
        .global         _ZN5flash24flash_fwd_splitkv_kernelI23Flash_fwd_kernel_traitsILi256ELi64ELi64ELi4ELb0ELb0EN7cutlass6half_tE19Flash_kernel_traitsILi256ELi64ELi64ELi4ES3_EELb0ELb1ELb1ELb0ELb0ELb1ELb1ELb0EEEvNS_16Flash_fwd_paramsE
        .type           _ZN5flash24flash_fwd_splitkv_kernelI23Flash_fwd_kernel_traitsILi256ELi64ELi64ELi4ELb0ELb0EN7cutlass6half_tE19Flash_kernel_traitsILi256ELi64ELi64ELi4ES3_EELb0ELb1ELb1ELb0ELb0ELb1ELb1ELb0EEEvNS_16Flash_fwd_paramsE,@function
        .size           _ZN5flash24flash_fwd_splitkv_kernelI23Flash_fwd_kernel_traitsILi256ELi64ELi64ELi4ELb0ELb0EN7cutlass6half_tE19Flash_kernel_traitsILi256ELi64ELi64ELi4ES3_EELb0ELb1ELb1ELb0ELb0ELb1ELb1ELb0EEEvNS_16Flash_fwd_paramsE,(.L_x_8823 - _ZN5flash24flash_fwd_splitkv_kernelI23Flash_fwd_kernel_traitsILi256ELi64ELi64ELi4ELb0ELb0EN7cutlass6half_tE19Flash_kernel_traitsILi256ELi64ELi64ELi4ES3_EELb0ELb1ELb1ELb0ELb0ELb1ELb1ELb0EEEvNS_16Flash_fwd_paramsE)
        .other          _ZN5flash24flash_fwd_splitkv_kernelI23Flash_fwd_kernel_traitsILi256ELi64ELi64ELi4ELb0ELb0EN7cutlass6half_tE19Flash_kernel_traitsILi256ELi64ELi64ELi4ES3_EELb0ELb1ELb1ELb0ELb0ELb1ELb1ELb0EEEvNS_16Flash_fwd_paramsE,@"STO_CUDA_ENTRY STV_DEFAULT"
_ZN5flash24flash_fwd_splitkv_kernelI23Flash_fwd_kernel_traitsILi256ELi64ELi64ELi4ELb0ELb0EN7cutlass6half_tE19Flash_kernel_traitsILi256ELi64ELi64ELi4ES3_EELb0ELb1ELb1ELb0ELb0ELb1ELb1ELb0EEEvNS_16Flash_fwd_paramsE:
.text._ZN5flash24flash_fwd_splitkv_kernelI23Flash_fwd_kernel_traitsILi256ELi64ELi64ELi4ELb0ELb0EN7cutlass6half_tE19Flash_kernel_traitsILi256ELi64ELi64ELi4ES3_EELb0ELb1ELb1ELb0ELb0ELb1ELb1ELb0EEEvNS_16Flash_fwd_paramsE:
        /* <DEDUP_REMOVED lines=77> */
.L_x_7579:
[----:B------:R-:W-:Y:S02]  /*04d0*/  ULDC UR6, c[0x0][0x218] ;  /* 0x0000860000067ab9 */ /* 0x000fe40000000800 */
.L_x_7580:
        /* <DEDUP_REMOVED lines=120> */
.L_x_7583:
[----:B------:R-:W-:Y:S05]  /*0c60*/  BSYNC B0 ;  /* 0x0000000000007941 */ /* 0x000fea0003800000 */
.L_x_7582:
        /* <DEDUP_REMOVED lines=12> */
.L_x_7585:
[----:B------:R-:W-:Y:S05]  /*0d30*/  BSYNC B0 ;  /* 0x0000000000007941 */ /* 0x000fea0003800000 */
.L_x_7584:
        /* <DEDUP_REMOVED lines=12> */
.L_x_7587:
[----:B------:R-:W-:Y:S05]  /*0e00*/  BSYNC B0 ;  /* 0x0000000000007941 */ /* 0x000fea0003800000 */
.L_x_7586:
        /* <DEDUP_REMOVED lines=12> */
.L_x_7589:
[----:B------:R-:W-:Y:S05]  /*0ed0*/  BSYNC B0 ;  /* 0x0000000000007941 */ /* 0x000fea0003800000 */
.L_x_7588:
        /* <DEDUP_REMOVED lines=12> */
.L_x_7591:
[----:B------:R-:W-:Y:S05]  /*0fa0*/  BSYNC B0 ;  /* 0x0000000000007941 */ /* 0x000fea0003800000 */
.L_x_7590:
        /* <DEDUP_REMOVED lines=12> */
.L_x_7593:
[----:B------:R-:W-:Y:S05]  /*1070*/  BSYNC B0 ;  /* 0x0000000000007941 */ /* 0x000fea0003800000 */
.L_x_7592:
        /* <DEDUP_REMOVED lines=12> */
.L_x_7595:
[----:B------:R-:W-:Y:S05]  /*1140*/  BSYNC B0 ;  /* 0x0000000000007941 */ /* 0x000fea0003800000 */
.L_x_7594:
        /* <DEDUP_REMOVED lines=12> */
.L_x_7597:
[----:B------:R-:W-:Y:S05]  /*1210*/  BSYNC B0 ;  /* 0x0000000000007941 */ /* 0x000fea0003800000 */
.L_x_7596:
        /* <DEDUP_REMOVED lines=32> */
.L_x_7581:
        /* <DEDUP_REMOVED lines=120> */
.L_x_7598:
        /* <DEDUP_REMOVED lines=20> */
.L_x_7600:
        /* <DEDUP_REMOVED lines=60> */
.L_x_7599:
        /* <DEDUP_REMOVED lines=10> */
[----:B------:R-:W-:Y:S01]  /*2140*/  LOP3.LUT R3, R3, 0xfffffff8, RZ, 0xc0, !PT ;  /* 0xfffffff803037812 */ /* 0x000fe200078ec0ff */
[----:B------:R-:W-:Y:S01]  /*2150*/  BSSY B0, `(.L_x_7601) ;  /* 0x0000079000007945 */ /* 0x000fe20003800000 */
        /* <DEDUP_REMOVED lines=29> */
[----:B------:R-:W-:Y:S01]  /*2330*/  LOP3.LUT R7, R0, 0xfffffff8, RZ, 0xc0, !PT ;  /* 0xfffffff800077812 */ /* 0x000fe200078ec0ff */
[----:B------:R-:W-:Y:S01]  /*2340*/  UIADD3 UR17, -UR12, UR14, URZ ;  /* 0x0000000e0c117290 */ /* 0x000fe2000fffe13f */
[----:B------:R-:W-:Y:S01]  /*2350*/  LOP3.LUT R236, R236, 0xfffffe00, R2, 0xf8, !PT ;  /* 0xfffffe00ecec7812 */ /* 0x000fe200078ef802 */
[----:B------:R-:W-:Y:S01]  /*2360*/  ULDC.64 UR4, c[0x0][0x1a8] ;  /* 0x00006a0000047ab9 */ /* 0x000fe20000000a00 */
[----:B------:R-:W-:Y:S01]  /*2370*/  SHF.R.S32.HI R2, RZ, 0x1f, R237 ;  /* 0x0000001fff027819 */ /* 0x000fe200000114ed */
[----:B------:R-:W-:Y:S01]  /*2380*/  IMAD.IADD R4, R4, 0x1, -R7 ;  /* 0x0000000104047824 */ /* 0x000fe200078e0a07 */
[----:B------:R-:W-:Y:S01]  /*2390*/  UIMAD UR4, UR27, UR4, URZ ;  /* 0x000000041b0472a4 */ /* 0x000fe2000f8e023f */
[----:B------:R-:W-:Y:S01]  /*23a0*/  IMAD R165, R19, c[0x0][0x198], RZ ;  /* 0x0000660013a57a24 */ /* 0x000fe200078e02ff */
[C---:B------:R-:W-:Y:S01]  /*23b0*/  IADD3.X R17, R2.reuse, UR24, RZ, P0, !PT ;  /* 0x0000001802117c10 */ /* 0x040fe200087fe4ff */
[----:B------:R-:W-:Y:S01]  /*23c0*/  IMAD.X R21, R2, 0x1, R5, P1 ;  /* 0x0000000102157824 */ /* 0x000fe200008e0605 */
[----:B------:R-:W-:Y:S01]  /*23d0*/  IADD3 R14, P0, R237, UR28, RZ ;  /* 0x0000001ced0e7c10 */ /* 0x000fe2000ff1e0ff */
[----:B------:R-:W-:Y:S01]  /*23e0*/  IMAD.SHL.U32 R0, R0, 0x40, RZ ;  /* 0x0000004000007824 */ /* 0x000fe200078e00ff */
[----:B------:R-:W-:Y:S01]  /*23f0*/  LEA.HI R6, R6, R10, RZ, 0x5 ;  /* 0x0000000a06067211 */ /* 0x000fe200078f28ff */
[----:B------:R-:W-:Y:S01]  /*2400*/  IMAD.WIDE.U32 R12, R12, c[0x0][0x1b8], R16 ;  /* 0x00006e000c0c7a25 */ /* 0x000fe200078e0010 */
[----:B------:R-:W-:Y:S01]  /*2410*/  R2P PR, R4, 0x6 ;  /* 0x0000000604007804 */ /* 0x000fe20000000000 */
[----:B------:R-:W-:Y:S01]  /*2420*/  UIMAD UR4, UR16, UR5, UR4 ;  /* 0x00000005100472a4 */ /* 0x000fe2000f8e0204 */
[----:B------:R-:W-:Y:S01]  /*2430*/  IADD3.X R15, R2, UR22, RZ, P0, !PT ;  /* 0x00000016020f7c10 */ /* 0x000fe200087fe4ff */
[----:B------:R-:W-:Y:S01]  /*2440*/  IMAD.SHL.U32 R4, R4, 0x40, RZ ;  /* 0x0000004004047824 */ /* 0x000fe200078e00ff */
[----:B------:R-:W-:Y:S01]  /*2450*/  IADD3 R170, P0, R18, UR11, RZ ;  /* 0x0000000b12aa7c10 */ /* 0x000fe2000ff1e0ff */
[----:B------:R-:W-:Y:S01]  /*2460*/  IMAD.SHL.U32 R2, R233, 0x8, RZ ;  /* 0x00000008e9027824 */ /* 0x000fe200078e00ff */
[----:B------:R-:W-:Y:S01]  /*2470*/  LOP3.LUT R5, R6, 0xffffffe0, RZ, 0xc0, !PT ;  /* 0xffffffe006057812 */ /* 0x000fe200078ec0ff */
[----:B------:R-:W-:Y:S01]  /*2480*/  IMAD.U32 R16, RZ, RZ, UR16 ;  /* 0x00000010ff107e24 */ /* 0x000fe2000f8e00ff */
[----:B------:R-:W-:Y:S01]  /*2490*/  LOP3.LUT R4, R4, 0x1c0, RZ, 0xc0, !PT ;  /* 0x000001c004047812 */ /* 0x000fe200078ec0ff */
[----:B------:R-:W-:Y:S01]  /*24a0*/  IMAD.IADD R9, R13, 0x1, R8 ;  /* 0x000000010d097824 */ /* 0x000fe200078e0208 */
[----:B------:R-:W-:Y:S01]  /*24b0*/  IADD3.X R168, R19, UR10, RZ, P0, !PT ;  /* 0x0000000a13a87c10 */ /* 0x000fe200087fe4ff */
[----:B------:R-:W-:Y:S01]  /*24c0*/  IMAD R165, R18, c[0x0][0x19c], R165 ;  /* 0x0000670012a57a24 */ /* 0x000fe200078e02a5 */
[----:B------:R-:W-:Y:S01]  /*24d0*/  LOP3.LUT R2, R4, 0x8, R2, 0xf8, !PT ;  /* 0x0000000804027812 */ /* 0x000fe200078ef802 */
[C---:B------:R-:W-:Y:S01]  /*24e0*/  IMAD.WIDE.U32 R20, R18.reuse, c[0x0][0x198], R20 ;  /* 0x0000660012147a25 */ /* 0x040fe200078e0014 */
[----:B------:R-:W-:-:S02]  /*24f0*/  ISETP.GE.AND P0, PT, R18, UR17, PT ;  /* 0x0000001112007c0c */ /* 0x000fc4000bf06270 */
[----:B------:R-:W-:Y:S01]  /*2500*/  SHF.R.U32.HI R4, RZ, 0x3, R4 ;  /* 0x00000003ff047819 */ /* 0x000fe20000011604 */
[----:B------:R-:W-:Y:S01]  /*2510*/  IMAD R168, R168, c[0x0][0x1a0], RZ ;  /* 0x00006800a8a87a24 */ /* 0x000fe200078e02ff */
[----:B------:R-:W-:Y:S01]  /*2520*/  SHF.R.S32.HI R6, RZ, 0x5, R6 ;  /* 0x00000005ff067819 */ /* 0x000fe20000011406 */
[----:B------:R-:W-:Y:S01]  /*2530*/  IMAD.WIDE.U32 R16, R16, c[0x0][0x1a8], R14 ;  /* 0x00006a0010107a25 */ /* 0x000fe200078e000e */
[----:B------:R-:W-:Y:S02]  /*2540*/  LOP3.LUT R4, R2, R4, RZ, 0x3c, !PT ;  /* 0x0000000402047212 */ /* 0x000fe400078e3cff */
[C---:B------:R-:W-:Y:S01]  /*2550*/  IADD3 R173, R237.reuse, 0x40, RZ ;  /* 0x00000040edad7810 */ /* 0x040fe20007ffe0ff */
[----:B------:R-:W-:Y:S01]  /*2560*/  IMAD.MOV.U32 R8, RZ, RZ, R12 ;  /* 0x000000ffff087224 */ /* 0x000fe200078e000c */
[----:B------:R-:W-:Y:S01]  /*2570*/  LOP3.LUT R4, R4, 0xfffffe00, R0, 0xf8, !PT ;  /* 0xfffffe0004047812 */ /* 0x000fe200078ef800 */
[----:B------:R-:W-:Y:S01]  /*2580*/  IMAD R168, R170, c[0x0][0x1a4], R168 ;  /* 0x00006900aaa87a24 */ /* 0x000fe200078e02a8 */
[C---:B------:R-:W-:Y:S01]  /*2590*/  IADD3 R172, R237.reuse, 0x80, RZ ;  /* 0x00000080edac7810 */ /* 0x040fe20007ffe0ff */
[----:B------:R-:W-:Y:S01]  /*25a0*/  IMAD.MOV.U32 R2, RZ, RZ, 0x10 ;  /* 0x00000010ff027424 */ /* 0x000fe200078e00ff */
[----:B------:R-:W-:Y:S01]  /*25b0*/  IADD3 R169, R237, 0xc0, RZ ;  /* 0x000000c0eda97810 */ /* 0x000fe20007ffe0ff */
[----:B------:R-:W-:-:S02]  /*25c0*/  IMAD.MOV.U32 R0, RZ, RZ, 0x20 ;  /* 0x00000020ff007424 */ /* 0x000fc400078e00ff */
[----:B------:R-:W-:Y:S01]  /*25d0*/  IMAD.IADD R165, R21, 0x1, R165 ;  /* 0x0000000115a57824 */ /* 0x000fe200078e02a5 */
[----:B------:R-:W-:Y:S01]  /*25e0*/  IADD3 R21, R17, UR4, RZ ;  /* 0x0000000411157c10 */ /* 0x000fe2000fffe0ff */
[----:B------:R-:W-:Y:S01]  /*25f0*/  IMAD.WIDE.U32 R170, R170, c[0x0][0x1a0], R8 ;  /* 0x00006800aaaa7a25 */ /* 0x000fe200078e0008 */
[----:B------:R-:W-:Y:S02]  /*2600*/  SEL R2, R2, 0xfffffff0, !P1 ;  /* 0xfffffff002027807 */ /* 0x000fe40004800000 */
        /* <DEDUP_REMOVED lines=45> */
.L_x_7602:
[----:B------:R-:W-:Y:S05]  /*28e0*/  BSYNC B0 ;  /* 0x0000000000007941 */ /* 0x000fea0003800000 */
.L_x_7601:
        /* <DEDUP_REMOVED lines=45> */
.L_x_7604:
[----:B------:R-:W-:Y:S05]  /*2bc0*/  BSYNC B0 ;  /* 0x0000000000007941 */ /* 0x000fea0003800000 */
.L_x_7603:
        /* <DEDUP_REMOVED lines=45> */
.L_x_7606:
[----:B------:R-:W-:Y:S05]  /*2ea0*/  BSYNC B0 ;  /* 0x0000000000007941 */ /* 0x000fea0003800000 */
.L_x_7605:
        /* <DEDUP_REMOVED lines=44> */
.L_x_7608:
[----:B------:R-:W-:Y:S05]  /*3170*/  BSYNC B0 ;  /* 0x0000000000007941 */ /* 0x000fea0003800000 */
.L_x_7607:
        /* <DEDUP_REMOVED lines=39> */
.L_x_7610:
[----:B------:R-:W-:Y:S05]  /*33f0*/  BSYNC B0 ;  /* 0x0000000000007941 */ /* 0x000fea0003800000 */
.L_x_7609:
        /* <DEDUP_REMOVED lines=41> */
.L_x_7612:
[----:B------:R-:W-:Y:S05]  /*3690*/  BSYNC B0 ;  /* 0x0000000000007941 */ /* 0x000fea0003800000 */
.L_x_7611:
        /* <DEDUP_REMOVED lines=40> */
.L_x_7614:
[----:B------:R-:W-:Y:S05]  /*3920*/  BSYNC B0 ;  /* 0x0000000000007941 */ /* 0x000fea0003800000 */
.L_x_7613:
        /* <DEDUP_REMOVED lines=42> */
.L_x_7616:
[----:B------:R-:W-:Y:S05]  /*3bd0*/  BSYNC B0 ;  /* 0x0000000000007941 */ /* 0x000fea0003800000 */
.L_x_7615:
        /* <DEDUP_REMOVED lines=11> */
[----:B-12---:R-:W-:Y:S01]  /*3c90*/  IMAD.U32 R8, RZ, RZ, UR4 ;  /* 0x00000004ff087e24 */ /* 0x006fe2000f8e00ff */
[----:B------:R-:W-:-:S04]  /*3ca0*/  DEPBAR.LE SB0, 0x0 ;  /* 0x000080000000791a */ /* 0x000fc80000000000 */
[----:B------:R-:W-:-:S06]  /*3cb0*/  IMAD.U32 R9, RZ, RZ, UR5 ;  /* 0x00000005ff097e24 */ /* 0x000fcc000f8e00ff */
[----:B------:R1:W2:Y:S04]  /*3cc0*/  LDG.E R9, [R8.64] ;  /* 0x0000001408097981 */ /* 0x0002a8000c1e1900 */
[----:B------:R-:W-:Y:S01]  /*3cd0*/  BAR.SYNC.DEFER_BLOCKING 0x0 ;  /* 0x0000000000007b1d */ /* 0x000fe20000010000 */
[----:B------:R-:W-:Y:S01]  /*3ce0*/  ISETP.GE.AND P1, PT, R18, UR28, PT ;  /* 0x0000001c12007c0c */ /* 0x000fe2000bf26270 */
[----:B------:R-:W-:Y:S01]  /*3cf0*/  IMAD.SHL.U32 R235, R10, 0x2, RZ ;  /* 0x000000020aeb7824 */ /* 0x000fe200078e00ff */
[----:B------:R-:W-:-:S03]  /*3d00*/  LEA R167, P0, R170, c[0x0][0x170], 0x1 ;  /* 0x00005c00aaa77a11 */ /* 0x000fc600078008ff */
[----:B------:R-:W-:Y:S01]  /*3d10*/  BSSY B0, `(.L_x_7617) ;  /* 0x000002f000007945 */ /* 0x000fe20003800000 */
[----:B------:R-:W-:Y:S02]  /*3d20*/  LOP3.LUT R235, R235, 0x6, RZ, 0xc0, !PT ;  /* 0x00000006ebeb7812 */ /* 0x000fe400078ec0ff */
[----:B------:R-:W-:Y:S01]  /*3d30*/  LEA.HI.X R166, R170, c[0x0][0x174], R168, 0x1, P0 ;  /* 0x00005d00aaa67a11 */ /* 0x000fe200000f0ca8 */
[----:B-1----:R-:W2:Y:S04]  /*3d40*/  MUFU.RCP R8, c[0x0][0x238] ;  /* 0x00008e0000087b08 */ /* 0x002ea80000001000 */
[----:B------:R1:W-:Y:S04]  /*3d50*/  @P1 STS.128 [R236+0x10000], RZ ;  /* 0x010000ffec001388 */ /* 0x0003e80000000c00 */
[----:B------:R1:W-:Y:S04]  /*3d60*/  @P1 STS.128 [R236+0x12000], RZ ;  /* 0x012000ffec001388 */ /* 0x0003e80000000c00 */
[----:B------:R1:W-:Y:S04]  /*3d70*/  @P1 STS.128 [R236+0x14000], RZ ;  /* 0x014000ffec001388 */ /* 0x0003e80000000c00 */
[----:B------:R1:W-:Y:S01]  /*3d80*/  @P1 STS.128 [R236+0x16000], RZ ;  /* 0x016000ffec001388 */ /* 0x0003e20000000c00 */
[----:B--2---:R-:W-:-:S04]  /*3d90*/  FMUL.FTZ R8, R9, R8 ;  /* 0x0000000809087220 */ /* 0x004fc80000410000 */
[----:B------:R2:W3:Y:S02]  /*3da0*/  R2UR UR16, R8 ;  /* 0x00000000081073c2 */ /* 0x0004e400000e0000 */
[----:B--2---:R-:W-:-:S04]  /*3db0*/  SHF.R.S32.HI R8, RZ, 0x1f, R5 ;  /* 0x0000001fff087819 */ /* 0x004fc80000011405 */
[----:B------:R-:W-:-:S04]  /*3dc0*/  LEA.HI R5, R8, R5, RZ, 0x2 ;  /* 0x0000000508057211 */ /* 0x000fc800078f10ff */
[----:B------:R-:W-:Y:S01]  /*3dd0*/  SHF.R.S32.HI R5, RZ, 0x2, R5 ;  /* 0x00000002ff057819 */ /* 0x000fe20000011405 */
[----:B------:R-:W-:Y:S05]  /*3de0*/  @P1 BRA `(.L_x_7618) ;  /* 0x0000021000001947 */ /* 0x000fea0003800000 */
[----:B-1-3--:R-:W-:Y:S02]  /*3df0*/  ISETP.GE.AND P3, PT, R237, c[0x0][0x220], PT ;  /* 0x00008800ed007a0c */ /* 0x00afe40003f66270 */
        /* <DEDUP_REMOVED lines=32> */
.L_x_7618:
[----:B-1-3--:R-:W-:Y:S05]  /*4000*/  BSYNC B0 ;  /* 0x0000000000007941 */ /* 0x00afea0003800000 */
.L_x_7617:
        /* <DEDUP_REMOVED lines=53> */
.L_x_7620:
[----:B------:R-:W-:Y:S05]  /*4360*/  BSYNC B0 ;  /* 0x0000000000007941 */ /* 0x000fea0003800000 */
.L_x_7619:
        /* <DEDUP_REMOVED lines=10> */
[----:B------:R-:W-:Y:S01]  /*4410*/  IMAD.MOV.U32 R8, RZ, RZ, 0x5 ;  /* 0x00000005ff087424 */ /* 0x000fe200078e00ff */
[----:B------:R-:W-:Y:S01]  /*4420*/  ISETP.GE.AND P2, PT, R172, c[0x0][0x220], PT ;  /* 0x00008800ac007a0c */ /* 0x000fe20003f46270 */
[----:B------:R-:W-:Y:S01]  /*4430*/  IMAD.SHL.U32 R9, R7, 0x20, RZ ;  /* 0x0000002007097824 */ /* 0x000fe200078e00ff */
[----:B------:R-:W-:-:S02]  /*4440*/  ISETP.GE.AND P0, PT, R169, c[0x0][0x220], PT ;  /* 0x00008800a9007a0c */ /* 0x000fc40003f06270 */
[----:B------:R-:W-:-:S05]  /*4450*/  SHF.L.U64.HI R8, R7, R8, c[0x0][0x1a4] ;  /* 0x0000690007087619 */ /* 0x000fca0000010208 */
        /* <DEDUP_REMOVED lines=29> */
.L_x_7622:
[----:B------:R-:W-:Y:S05]  /*4630*/  BSYNC B0 ;  /* 0x0000000000007941 */ /* 0x000fea0003800000 */
.L_x_7621:
        /* <DEDUP_REMOVED lines=13> */
[----:B---3--:R-:W-:Y:S01]  /*4710*/  @!P3 IMAD.MOV.U32 R10, RZ, RZ, c[0x0][0x1a4] ;  /* 0x00006900ff0ab624 */ /* 0x008fe200078e00ff */
        /* <DEDUP_REMOVED lines=45> */
.L_x_7624:
[----:B------:R-:W-:Y:S05]  /*49f0*/  BSYNC B0 ;  /* 0x0000000000007941 */ /* 0x000fea0003800000 */
.L_x_7623:
        /* <DEDUP_REMOVED lines=14> */
[----:B------:R-:W-:Y:S01]  /*4ae0*/  UIADD3 UR4, UR13, -UR14, URZ ;  /* 0x8000000e0d047290 */ /* 0x000fe2000fffe03f */
[----:B------:R-:W-:Y:S01]  /*4af0*/  LOP3.LUT R7, R18, R7, RZ, 0x3c, !PT ;  /* 0x0000000712077212 */ /* 0x000fe200078e3cff */
[----:B--2---:R-:W-:Y:S01]  /*4b00*/  LDSM.16.M88.4 R12, [R232] ;  /* 0x00000000e80c783b */ /* 0x004fe20000000200 */
[----:B------:R-:W-:Y:S01]  /*4b10*/  LEA R229, R0, R232, 0x1 ;  /* 0x000000e800e57211 */ /* 0x000fe200078e08ff */
[----:B------:R-:W-:Y:S01]  /*4b20*/  UIADD3 UR14, UR13, 0x1, -UR14 ;  /* 0x000000010d0e7890 */ /* 0x000fe2000fffe80e */
[----:B------:R-:W-:Y:S01]  /*4b30*/  IADD3 R5, R5, R6, RZ ;  /* 0x0000000605057210 */ /* 0x000fe20007ffe0ff */
[----:B------:R-:W-:Y:S01]  /*4b40*/  IMAD R233, R233, 0x200, R7 ;  /* 0x00000200e9e97824 */ /* 0x000fe200078e0207 */
[----:B------:R-:W-:Y:S01]  /*4b50*/  LDSM.16.M88.4 R56, [R230] ;  /* 0x00000000e638783b */ /* 0x000fe20000000200 */
[----:B------:R-:W-:Y:S01]  /*4b60*/  ULDC UR5, c[0x0][0x2e8] ;  /* 0x0000ba0000057ab9 */ /* 0x000fe20000000800 */
[----:B------:R-:W-:Y:S01]  /*4b70*/  PLOP3.LUT P6, PT, PT, PT, UP0, 0x80, 0x0 ;  /* 0x000000000000781c */ /* 0x000fe20003fcf008 */
[----:B------:R-:W-:Y:S01]  /*4b80*/  UIADD3 UR5, UR14, UR5, URZ ;  /* 0x000000050e057290 */ /* 0x000fe2000fffe03f */
        /* <DEDUP_REMOVED lines=381> */
.L_x_7626:
[----:B------:R-:W-:-:S04]  /*6360*/  ULEA UR10, -UR10, URZ, 0x6 ;  /* 0x0000003f0a0a7291 */ /* 0x000fc8000f8e313f */
[----:B------:R-:W-:Y:S02]  /*6370*/  USHF.R.S32.HI UR4, URZ, 0x1f, UR10 ;  /* 0x0000001f3f047899 */ /* 0x000fe4000801140a */
[----:B------:R-:W-:-:S04]  /*6380*/  MOV R15, UR10 ;  /* 0x0000000a000f7c02 */ /* 0x000fc80008000f00 */
[----:B------:R-:W-:Y:S02]  /*6390*/  MOV R14, UR4 ;  /* 0x00000004000e7c02 */ /* 0x000fe40008000f00 */
.L_x_7627:
        /* <DEDUP_REMOVED lines=156> */
.L_x_7629:
[----:B------:R-:W-:Y:S05]  /*6d60*/  BSYNC B0 ;  /* 0x0000000000007941 */ /* 0x000fea0003800000 */
.L_x_7628:
[----:B------:R-:W0:Y:S01]  /*6d70*/  LDGDEPBAR ;  /* 0x00000000000079af */ /* 0x000e220000000000 */
[----:B------:R-:W-:-:S04]  /*6d80*/  IADD3 R200, P0, R15, R200, RZ ;  /* 0x000000c80fc87210 */ /* 0x000fc80007f1e0ff */
[----:B------:R-:W-:Y:S02]  /*6d90*/  IADD3.X R165, R14, R165, RZ, P0, !PT ;  /* 0x000000a50ea57210 */ /* 0x000fe400007fe4ff */
.L_x_7625:
        /* <DEDUP_REMOVED lines=271> */
[----:B------:R-:W-:Y:S02]  /*7e90*/  ISETP.GE.AND P1, PT, R40, R238, PT ;  /* 0x000000ee2800720c */ /* 0x000fe40003f26270 */
        /* <DEDUP_REMOVED lines=363> */
[----:B------:R-:W-:Y:S02]  /*9550*/  ULOP3.LUT UR5, UR5, UR6, URZ, 0x3c, !UPT ;  /* 0x0000000605057292 */ /* 0x000fe4000f8e3c3f */
[----:B------:R-:W-:Y:S02]  /*9560*/  @!UP2 UIADD3 UR13, UR13, 0x1, URZ ;  /* 0x000000010d0da890 */ /* 0x000fe4000fffe03f */
[----:B------:R-:W-:Y:S02]  /*9570*/  UISETP.GE.AND UP0, UPT, UR5, URZ, UPT ;  /* 0x0000003f0500728c */ /* 0x000fe4000bf06270 */
[----:B------:R-:W-:-:S02]  /*9580*/  @!UP1 UIADD3 UR8, UR8, -UR4, URZ ;  /* 0x8000000408089290 */ /* 0x000fc4000fffe03f */
[----:B------:R-:W-:Y:S02]  /*9590*/  @!UP1 UIADD3 UR11, UR11, 0x1, URZ ;  /* 0x000000010b0b9890 */ /* 0x000fe4000fffe03f */
[----:B------:R-:W-:Y:S02]  /*95a0*/  UISETP.GE.U32.AND UP3, UPT, UR8, UR4, UPT ;  /* 0x000000040800728c */ /* 0x000fe4000bf66070 */
[----:B------:R-:W-:Y:S02]  /*95b0*/  UISETP.GE.AND UP1, UPT, UR12, URZ, UPT ;  /* 0x0000003f0c00728c */ /* 0x000fe4000bf26270 */
[----:B------:R-:W-:Y:S02]  /*95c0*/  @UP4 UIADD3 UR13, UR13, 0x1, URZ ;  /* 0x000000010d0d4890 */ /* 0x000fe4000fffe03f */
[----:B------:R-:W-:Y:S02]  /*95d0*/  UISETP.NE.AND UP2, UPT, URZ, UR6, UPT ;  /* 0x000000063f00728c */ /* 0x000fe4000bf45270 */
[----:B------:R-:W-:-:S03]  /*95e0*/  ULOP3.LUT UR4, URZ, UR6, URZ, 0x33, !UPT ;  /* 0x000000063f047292 */ /* 0x000fc6000f8e333f */
        /* <DEDUP_REMOVED lines=33> */
.L_x_7631:
[----:B------:R-:W-:-:S05]  /*9800*/  IMAD.MOV.U32 R2, RZ, RZ, c[0x0][0x1a0] ;  /* 0x00006800ff027624 */ /* 0x000fca00078e00ff */
[----:B------:R-:W-:-:S04]  /*9810*/  LEA R2, -R2, RZ, 0x6 ;  /* 0x000000ff02027211 */ /* 0x000fc800078e31ff */
[----:B------:R-:W-:Y:S02]  /*9820*/  SHF.R.S32.HI R0, RZ, 0x1f, R2 ;  /* 0x0000001fff007819 */ /* 0x000fe40000011402 */
.L_x_7632:
        /* <DEDUP_REMOVED lines=123> */
[C---:B------:R-:W-:Y:S02]  /*9fe0*/  ISETP.LT.OR P1, PT, R0.reuse, R242, P1 ;  /* 0x000000f20000720c */ /* 0x040fe40000f21670 */
[C---:B------:R-:W-:Y:S01]  /*9ff0*/  ISETP.GE.AND P0, PT, R0.reuse, R238, PT ;  /* 0x000000ee0000720c */ /* 0x040fe20003f06270 */
[----:B------:R-:W-:Y:S01]  /*a000*/  @P3 STS.128 [R236+0x15000], RZ ;  /* 0x015000ffec003388 */ /* 0x000fe20000000c00 */
[----:B------:R-:W-:-:S02]  /*a010*/  IADD3 R206, R0, 0x28, RZ ;  /* 0x0000002800ce7810 */ /* 0x000fc40007ffe0ff */
[C---:B------:R-:W-:Y:S01]  /*a020*/  ISETP.LT.OR P0, PT, R0.reuse, R239, P0 ;  /* 0x000000ef0000720c */ /* 0x040fe20000701670 */
[----:B------:R-:W-:Y:S01]  /*a030*/  @!PT LDS RZ, [RZ] ;  /* 0x00000000fffff984 */ /* 0x000fe20000000800 */
[----:B------:R-:W-:Y:S01]  /*a040*/  @!PT LDS RZ, [RZ] ;  /* 0x00000000fffff984 */ /* 0x000fe20000000800 */
[----:B------:R-:W-:Y:S01]  /*a050*/  @!PT LDS RZ, [RZ] ;  /* 0x00000000fffff984 */ /* 0x000fe20000000800 */
[----:B------:R1:W-:Y:S01]  /*a060*/  @!P3 LDGSTS.E.BYPASS.LTC128B.128 [R236+0x15000], [R8.64+0x100] ;  /* 0x1500010008ecbfae */ /* 0x0003e2000b901d54 */
[----:B------:R-:W-:Y:S01]  /*a070*/  IADD3 R205, R0, 0x29, RZ ;  /* 0x0000002900cd7810 */ /* 0x000fe20007ffe0ff */
[C---:B------:R-:W-:Y:S02]  /*a080*/  IMAD.IADD R245, R243.reuse, 0x1, -R206 ;  /* 0x00000001f3f57824 */ /* 0x040fe400078e0ace */
[----:B------:R-:W-:Y:S02]  /*a090*/  @P2 STS.128 [R236+0x17000], RZ ;  /* 0x017000ffec002388 */ /* 0x000fe40000000c00 */
[----:B------:R-:W-:Y:S01]  /*a0a0*/  IMAD.IADD R204, R243, 0x1, -R205 ;  /* 0x00000001f3cc7824 */ /* 0x000fe200078e0acd */
[----:B------:R-:W-:Y:S01]  /*a0b0*/  IABS R245, R245 ;  /* 0x000000f500f57213 */ /* 0x000fe20000000000 */
[----:B------:R-:W-:Y:S01]  /*a0c0*/  @!PT LDS RZ, [RZ] ;  /* 0x00000000fffff984 */ /* 0x000fe20000000800 */
[----:B------:R-:W-:Y:S01]  /*a0d0*/  @!PT LDS RZ, [RZ] ;  /* 0x00000000fffff984 */ /* 0x000fe20000000800 */
[----:B------:R-:W-:Y:S01]  /*a0e0*/  @!PT LDS RZ, [RZ] ;  /* 0x00000000fffff984 */ /* 0x000fe20000000800 */
[----:B------:R1:W-:Y:S03]  /*a0f0*/  @!P2 LDGSTS.E.BYPASS.LTC128B.128 [R236+0x17000], [R28.64+0x180] ;  /* 0x170001801cecafae */ /* 0x0003e6000b901d54 */
[----:B------:R-:W-:Y:S01]  /*a100*/  IABS R204, R204 ;  /* 0x000000cc00cc7213 */ /* 0x000fe20000000000 */
        /* <DEDUP_REMOVED lines=23> */
[----:B----4-:R-:W4:Y:S01]  /*a280*/  LDSM.16.M88.4 R12, [R233+0x8000] ;  /* 0x00800000e90c783b */ /* 0x010f220000000200 */
[----:B-1----:R-:W-:-:S03]  /*a290*/  IMAD.MOV.U32 R166, RZ, RZ, R2 ;  /* 0x000000ffffa67224 */ /* 0x002fc600078e0002 */
[----:B------:R-:W1:Y:S01]  /*a2a0*/  LDSM.16.M88.4 R4, [R233+0x8800] ;  /* 0x00880000e904783b */ /* 0x000e620000000200 */
[----:B------:R-:W-:-:S03]  /*a2b0*/  IADD3 R2, R0, 0x1, RZ ;  /* 0x0000000100027810 */ /* 0x000fc60007ffe0ff */
[----:B------:R-:W1:Y:S01]  /*a2c0*/  LDSM.16.M88.4 R176, [R233+0x9000] ;  /* 0x00900000e9b0783b */ /* 0x000e620000000200 */
[----:B------:R-:W-:Y:S01]  /*a2d0*/  I2F R166, R166 ;  /* 0x000000a600a67306 */ /* 0x000fe20000201400 */
[C---:B------:R-:W-:Y:S02]  /*a2e0*/  ISETP.GE.AND P6, PT, R2.reuse, R241, PT ;  /* 0x000000f10200720c */ /* 0x040fe40003fc6270 */
[----:B--2---:R-:W2:Y:S02]  /*a2f0*/  LDSM.16.M88.4 R24, [R233+0x9800] ;  /* 0x00980000e918783b */ /* 0x004ea40000000200 */
[----:B------:R-:W-:Y:S02]  /*a300*/  ISETP.LT.OR P6, PT, R2, R242, P6 ;  /* 0x000000f20200720c */ /* 0x000fe400037c1670 */
[----:B-----5:R-:W-:Y:S04]  /*a310*/  LDSM.16.M88.4 R20, [R232] ;  /* 0x00000000e814783b */ /* 0x020fe80000000200 */
[----:B------:R-:W5:Y:S04]  /*a320*/  LDSM.16.M88.4 R28, [R231] ;  /* 0x00000000e71c783b */ /* 0x000f680000000200 */
[----:B------:R-:W2:Y:S04]  /*a330*/  LDSM.16.M88.4 R192, [R223] ;  /* 0x00000000dfc0783b */ /* 0x000ea80000000200 */
[----:B------:R-:W2:Y:S04]  /*a340*/  LDSM.16.M88.4 R188, [R222] ;  /* 0x00000000debc783b */ /* 0x000ea80000000200 */
[----:B---3--:R-:W3:Y:S04]  /*a350*/  LDSM.16.M88.4 R32, [R221] ;  /* 0x00000000dd20783b */ /* 0x008ee80000000200 */
[----:B------:R-:W-:Y:S01]  /*a360*/  LDSM.16.M88.4 R184, [R227+0x8000] ;  /* 0x00800000e3b8783b */ /* 0x000fe20000000200 */
[C---:B----4-:R-:W-:Y:S03]  /*a370*/  HMMA.16816.F32 R16, R168.reuse, R12, RZ ;  /* 0x0000000ca810723c */ /* 0x050fe600000018ff */
[----:B------:R-:W-:Y:S04]  /*a380*/  LDSM.16.M88.4 R196, [R227+0x9000] ;  /* 0x00900000e3c4783b */ /* 0x000fe80000000200 */
[----:B------:R-:W0:Y:S01]  /*a390*/  LDGDEPBAR ;  /* 0x00000000000079af */ /* 0x000e220000000000 */
[C---:B------:R-:W-:Y:S08]  /*a3a0*/  HMMA.16816.F32 R12, R168.reuse, R14, RZ ;  /* 0x0000000ea80c723c */ /* 0x040ff000000018ff */
[C---:B-1----:R-:W-:Y:S08]  /*a3b0*/  HMMA.16816.F32 R8, R168.reuse, R4, RZ ;  /* 0x00000004a808723c */ /* 0x042ff000000018ff */
[C---:B------:R-:W-:Y:S08]  /*a3c0*/  HMMA.16816.F32 R180, R168.reuse, R176, RZ ;  /* 0x000000b0a8b4723c */ /* 0x040ff000000018ff */
[C---:B------:R-:W-:Y:S08]  /*a3d0*/  HMMA.16816.F32 R4, R168.reuse, R6, RZ ;  /* 0x00000006a804723c */ /* 0x040ff000000018ff */
[C---:B------:R-:W-:Y:S08]  /*a3e0*/  HMMA.16816.F32 R176, R168.reuse, R178, RZ ;  /* 0x000000b2a8b0723c */ /* 0x040ff000000018ff */
[C---:B--2---:R-:W-:Y:S08]  /*a3f0*/  HMMA.16816.F32 R172, R168.reuse, R24, RZ ;  /* 0x00000018a8ac723c */ /* 0x044ff000000018ff */
[----:B------:R-:W-:Y:S01]  /*a400*/  HMMA.16816.F32 R168, R168, R26, RZ ;  /* 0x0000001aa8a8723c */ /* 0x000fe200000018ff */
[----:B------:R-:W1:Y:S07]  /*a410*/  LDSM.16.M88.4 R24, [R230] ;  /* 0x00000000e618783b */ /* 0x000e6e0000000200 */
[C---:B-----5:R-:W-:Y:S08]  /*a420*/  HMMA.16816.F32 R16, R20.reuse, R28, R16 ;  /* 0x0000001c1410723c */ /* 0x060ff00000001810 */
        /* <DEDUP_REMOVED lines=37> */
[----:B------:R-:W4:Y:S03]  /*a680*/  LDSM.16.M88.4 R192, [R219] ;  /* 0x00000000dbc0783b */ /* 0x000f260000000200 */
        /* <DEDUP_REMOVED lines=31> */
[----:B------:R-:W-:Y:S07]  /*a880*/  LDSM.16.M88.4 R192, [R233+0xc000] ;  /* 0x00c00000e9c0783b */ /* 0x000fee0000000200 */
[C---:B---3--:R-:W-:Y:S08]  /*a890*/  HMMA.16816.F32 R180, R24.reuse, R32, R180 ;  /* 0x0000002018b4723c */ /* 0x048ff000000018b4 */
[C---:B------:R-:W-:Y:S01]  /*a8a0*/  HMMA.16816.F32 R176, R24.reuse, R34, R176 ;  /* 0x0000002218b0723c */ /* 0x040fe200000018b0 */
[----:B------:R-:W3:Y:S07]  /*a8b0*/  LDSM.16.M88.4 R32, [R220+0x3800] ;  /* 0x00380000dc20783b */ /* 0x000eee0000000200 */
[C---:B-----5:R-:W-:Y:S08]  /*a8c0*/  HMMA.16816.F32 R172, R24.reuse, R188, R172 ;  /* 0x000000bc18ac723c */ /* 0x060ff000000018ac */
[----:B------:R-:W-:Y:S01]  /*a8d0*/  HMMA.16816.F32 R168, R24, R190, R168 ;  /* 0x000000be18a8723c */ /* 0x000fe200000018a8 */
[----:B------:R-:W4:Y:S04]  /*a8e0*/  LDSM.16.M88.4 R24, [R234+0x4000] ;  /* 0x00400000ea18783b */ /* 0x000f280000000200 */
[----:B------:R-:W5:Y:S03]  /*a8f0*/  LDSM.16.M88.4 R188, [R233+0xc800] ;  /* 0x00c80000e9bc783b */ /* 0x000f660000000200 */
[C---:B-1----:R-:W-:Y:S08]  /*a900*/  HMMA.16816.F32 R16, R20.reuse, R184, R16 ;  /* 0x000000b81410723c */ /* 0x042ff00000001810 */
[C---:B------:R-:W-:Y:S01]  /*a910*/  HMMA.16816.F32 R12, R20.reuse, R186, R12 ;  /* 0x000000ba140c723c */ /* 0x040fe2000000180c */
[----:B------:R-:W1:Y:S07]  /*a920*/  LDSM.16.M88.4 R184, [R233+0xd000] ;  /* 0x00d00000e9b8783b */ /* 0x000e6e0000000200 */
[C---:B--2---:R-:W-:Y:S08]  /*a930*/  HMMA.16816.F32 R8, R20.reuse, R28, R8 ;  /* 0x0000001c1408723c */ /* 0x044ff00000001808 */
[C---:B------:R-:W-:Y:S01]  /*a940*/  HMMA.16816.F32 R4, R20.reuse, R30, R4 ;  /* 0x0000001e1404723c */ /* 0x040fe20000001804 */
[----:B------:R-:W2:Y:S07]  /*a950*/  LDSM.16.M88.4 R28, [R233+0xd800] ;  /* 0x00d80000e91c783b */ /* 0x000eae0000000200 */
[C---:B------:R-:W-:Y:S07]  /*a960*/  HMMA.16816.F32 R180, R20.reuse, R196, R180 ;  /* 0x000000c414b4723c */ /* 0x040fee00000018b4 */
[----:B------:R-:W-:Y:S01]  /*a970*/  IADD3 R197, R0, 0x30, RZ ;  /* 0x0000003000c57810 */ /* 0x000fe20007ffe0ff */
[----:B------:R-:W-:Y:S04]  /*a980*/  HMMA.16816.F32 R176, R20, R198, R176 ;  /* 0x000000c614b0723c */ /* 0x000fe800000018b0 */
[----:B------:R-:W-:-:S03]  /*a990*/  IMAD.IADD R201, R243, 0x1, -R197 ;  /* 0x00000001f3c97824 */ /* 0x000fc600078e0ac5 */
[----:B------:R-:W-:Y:S01]  /*a9a0*/  IMAD.IADD R199, R240, 0x1, -R206 ;  /* 0x00000001f0c77824 */ /* 0x000fe200078e0ace */
[----:B---3--:R-:W-:Y:S01]  /*a9b0*/  HMMA.16816.F32 R172, R20, R32, R172 ;  /* 0x0000002014ac723c */ /* 0x008fe200000018ac */
[----:B------:R-:W-:-:S03]  /*a9c0*/  IABS R201, R201 ;  /* 0x000000c900c97213 */ /* 0x000fc60000000000 */
[----:B------:R-:W-:-:S03]  /*a9d0*/  IABS R199, R199 ;  /* 0x000000c700c77213 */ /* 0x000fc60000000000 */
[----:B------:R-:W-:Y:S01]  /*a9e0*/  I2F R201, R201 ;  /* 0x000000c900c97306 */ /* 0x000fe20000201400 */
[----:B------:R-:W-:Y:S01]  /*a9f0*/  HMMA.16816.F32 R168, R20, R34, R168 ;  /* 0x0000002214a8723c */ /* 0x000fe200000018a8 */
[----:B------:R-:W-:Y:S04]  /*aa00*/  LDSM.16.M88.4 R20, [R232+0x4000] ;  /* 0x00400000e814783b */ /* 0x000fe80000000200 */
[----:B------:R-:W3:Y:S02]  /*aa10*/  LDSM.16.M88.4 R32, [R215] ;  /* 0x00000000d720783b */ /* 0x000ee40000000200 */
[----:B------:R-:W-:Y:S01]  /*aa20*/  I2F R199, R199 ;  /* 0x000000c700c77306 */ /* 0x000fe20000201400 */
        /* <DEDUP_REMOVED lines=11> */
[----:B------:R-:W1:Y:S04]  /*aae0*/  LDSM.16.M88.4 R24, [R212] ;  /* 0x00000000d418783b */ /* 0x000e680000000200 */
        /* <DEDUP_REMOVED lines=40> */
[C---:B-1----:R-:W-:Y:S08]  /*ad70*/  HMMA.16816.F32 R16, R28.reuse, R20, R16 ;  /* 0x000000141c10723c */ /* 0x042ff00000001810 */
[C---:B------:R-:W-:Y:S01]  /*ad80*/  HMMA.16816.F32 R12, R28.reuse, R22, R12 ;  /* 0x000000161c0c723c */ /* 0x040fe2000000180c */
[----:B------:R-:W1:Y:S07]  /*ad90*/  LDSM.16.M88.4 R20, [R210] ;  /* 0x00000000d214783b */ /* 0x000e6e0000000200 */
[C---:B------:R-:W-:Y:S08]  /*ada0*/  HMMA.16816.F32 R8, R28.reuse, R188, R8 ;  /* 0x000000bc1c08723c */ /* 0x040ff00000001808 */
[C---:B------:R-:W-:Y:S01]  /*adb0*/  HMMA.16816.F32 R4, R28.reuse, R190, R4 ;  /* 0x000000be1c04723c */ /* 0x040fe20000001804 */
[----:B------:R-:W5:Y:S07]  /*adc0*/  LDSM.16.M88.4 R188, [R209] ;  /* 0x00000000d1bc783b */ /* 0x000f6e0000000200 */
[C---:B--2---:R-:W-:Y:S08]  /*add0*/  HMMA.16816.F32 R180, R28.reuse, R184, R180 ;  /* 0x000000b81cb4723c */ /* 0x044ff000000018b4 */
[C---:B------:R-:W-:Y:S01]  /*ade0*/  HMMA.16816.F32 R176, R28.reuse, R186, R176 ;  /* 0x000000ba1cb0723c */ /* 0x040fe200000018b0 */
[----:B------:R-:W2:Y:S07]  /*adf0*/  LDSM.16.M88.4 R184, [R208] ;  /* 0x00000000d0b8783b */ /* 0x000eae0000000200 */
        /* <DEDUP_REMOVED lines=10> */
[C---:B-----5:R-:W-:Y:S07]  /*aea0*/  HMMA.16816.F32 R180, R192.reuse, R188, R180 ;  /* 0x000000bcc0b4723c */ /* 0x060fee00000018b4 */
[--C-:B------:R-:W-:Y:S01]  /*aeb0*/  IMAD.IADD R188, R243, 0x1, -R2.reuse ;  /* 0x00000001f3bc7824 */ /* 0x100fe200078e0a02 */
[----:B--2---:R-:W-:Y:S01]  /*aec0*/  HMMA.16816.F32 R172, R192, R184, R172 ;  /* 0x000000b8c0ac723c */ /* 0x004fe200000018ac */
[----:B------:R-:W-:-:S03]  /*aed0*/  IMAD.IADD R189, R240, 0x1, -R2 ;  /* 0x00000001f0bd7824 */ /* 0x000fc600078e0a02 */
[----:B------:R-:W-:-:S04]  /*aee0*/  IABS R188, R188 ;  /* 0x000000bc00bc7213 */ /* 0x000fc80000000000 */
[C---:B------:R-:W-:Y:S01]  /*aef0*/  HMMA.16816.F32 R168, R192.reuse, R186, R168 ;  /* 0x000000bac0a8723c */ /* 0x040fe200000018a8 */
[----:B------:R-:W2:Y:S07]  /*af00*/  LDSM.16.M88.4 R184, [R227+0xf800] ;  /* 0x00f80000e3b8783b */ /* 0x000eae0000000200 */
[----:B------:R-:W-:Y:S07]  /*af10*/  HMMA.16816.F32 R176, R192, R190, R176 ;  /* 0x000000bec0b0723c */ /* 0x000fee00000018b0 */
[C---:B------:R-:W-:Y:S01]  /*af20*/  IADD3 R194, R0.reuse, 0x19, RZ ;  /* 0x0000001900c27810 */ /* 0x040fe20007ffe0ff */
[----:B---3--:R-:W-:Y:S01]  /*af30*/  HMMA.16816.F32 R16, R32, R28, R16 ;  /* 0x0000001c2010723c */ /* 0x008fe20000001810 */
[----:B------:R-:W-:Y:S01]  /*af40*/  IADD3 R195, R0, 0x21, RZ ;  /* 0x0000002100c37810 */ /* 0x000fe20007ffe0ff */
[----:B------:R-:W-:-:S04]  /*af50*/  IMAD.IADD R193, R240, 0x1, -R205 ;  /* 0x00000001f0c17824 */ /* 0x000fc800078e0acd */
[C---:B------:R-:W-:Y:S01]  /*af60*/  IMAD.IADD R207, R240.reuse, 0x1, -R195 ;  /* 0x00000001f0cf7824 */ /* 0x040fe200078e0ac3 */
[----:B------:R-:W-:Y:S01]  /*af70*/  IABS R193, R193 ;  /* 0x000000c100c17213 */ /* 0x000fe20000000000 */
[C---:B------:R-:W-:Y:S01]  /*af80*/  HMMA.16816.F32 R12, R32.reuse, R30, R12 ;  /* 0x0000001e200c723c */ /* 0x040fe2000000180c */
[----:B------:R-:W-:Y:S02]  /*af90*/  LDSM.16.M88.4 R28, [R229+0x6000] ;  /* 0x00600000e51c783b */ /* 0x000fe40000000200 */
[----:B------:R-:W-:Y:S02]  /*afa0*/  IABS R207, R207 ;  /* 0x000000cf00cf7213 */ /* 0x000fe40000000000 */
[----:B------:R-:W-:Y:S03]  /*afb0*/  I2F R193, R193 ;  /* 0x000000c100c17306 */ /* 0x000fe60000201400 */
[C---:B----4-:R-:W-:Y:S05]  /*afc0*/  HMMA.16816.F32 R8, R32.reuse, R24, R8 ;  /* 0x000000182008723c */ /* 0x050fea0000001808 */
[----:B------:R-:W-:Y:S03]  /*afd0*/  I2F R207, R207 ;  /* 0x000000cf00cf7306 */ /* 0x000fe60000201400 */
[C---:B------:R-:W-:Y:S01]  /*afe0*/  HMMA.16816.F32 R4, R32.reuse, R26, R4 ;  /* 0x0000001a2004723c */ /* 0x040fe20000001804 */
[----:B------:R-:W3:Y:S07]  /*aff0*/  LDSM.16.M88.4 R24, [R220+0x6000] ;  /* 0x00600000dc18783b */ /* 0x000eee0000000200 */
[C---:B-1----:R-:W-:Y:S07]  /*b000*/  HMMA.16816.F32 R180, R32.reuse, R20, R180 ;  /* 0x0000001420b4723c */ /* 0x042fee00000018b4 */
[----:B------:R-:W-:Y:S01]  /*b010*/  IMAD.IADD R20, R240, 0x1, -R0 ;  /* 0x00000001f0147824 */ /* 0x000fe200078e0a00 */
[----:B------:R-:W-:Y:S04]  /*b020*/  HMMA.16816.F32 R176, R32, R22, R176 ;  /* 0x0000001620b0723c */ /* 0x000fe800000018b0 */
[----:B------:R-:W-:-:S04]  /*b030*/  IABS R20, R20 ;  /* 0x0000001400147213 */ /* 0x000fc80000000000 */
[C---:B--2---:R-:W-:Y:S01]  /*b040*/  HMMA.16816.F32 R172, R32.reuse, R184, R172 ;  /* 0x000000b820ac723c */ /* 0x044fe200000018ac */
[----:B------:R-:W-:Y:S02]  /*b050*/  IMAD.MOV.U32 R167, RZ, RZ, R20 ;  /* 0x000000ffffa77224 */ /* 0x000fe400078e0014 */
[----:B------:R-:W1:Y:S04]  /*b060*/  LDSM.16.M88.4 R20, [R220+0x6800] ;  /* 0x00680000dc14783b */ /* 0x000e680000000200 */
[----:B------:R-:W-:Y:S01]  /*b070*/  IADD3 R184, R0, 0x8, RZ ;  /* 0x0000000800b87810 */ /* 0x000fe20007ffe0ff */
[----:B------:R-:W-:Y:S01]  /*b080*/  IMAD.MOV.U32 R185, RZ, RZ, R188 ;  /* 0x000000ffffb97224 */ /* 0x000fe200078e00bc */
[----:B------:R-:W-:Y:S01]  /*b090*/  IABS R188, R189 ;  /* 0x000000bd00bc7213 */ /* 0x000fe20000000000 */
[----:B------:R-:W-:Y:S01]  /*b0a0*/  HMMA.16816.F32 R168, R32, R186, R168 ;  /* 0x000000ba20a8723c */ /* 0x000fe200000018a8 */
[----:B------:R-:W2:Y:S01]  /*b0b0*/  LDSM.16.M88.4 R32, [R220+0x7000] ;  /* 0x00700000dc20783b */ /* 0x000ea20000000200 */
[----:B------:R-:W-:Y:S01]  /*b0c0*/  I2F R167, R167 ;  /* 0x000000a700a77306 */ /* 0x000fe20000201400 */
[----:B------:R-:W-:-:S04]  /*b0d0*/  IMAD.IADD R189, R240, 0x1, -R184 ;  /* 0x00000001f0bd7824 */ /* 0x000fc800078e0ab8 */
[----:B------:R-:W-:Y:S01]  /*b0e0*/  IMAD.IADD R187, R243, 0x1, -R184 ;  /* 0x00000001f3bb7824 */ /* 0x000fe200078e0ab8 */
[C---:B---3--:R-:W-:Y:S01]  /*b0f0*/  HMMA.16816.F32 R16, R28.reuse, R24, R16 ;  /* 0x000000181c10723c */ /* 0x048fe20000001810 */
[----:B------:R-:W-:Y:S01]  /*b100*/  IMAD.MOV.U32 R186, RZ, RZ, R188 ;  /* 0x000000ffffba7224 */ /* 0x000fe200078e00bc */
[----:B------:R-:W-:Y:S01]  /*b110*/  IABS R189, R189 ;  /* 0x000000bd00bd7213 */ /* 0x000fe20000000000 */
[----:B------:R-:W-:Y:S01]  /*b120*/  I2F R185, R185 ;  /* 0x000000b900b97306 */ /* 0x000fe20000201400 */
[----:B------:R-:W-:Y:S02]  /*b130*/  IABS R188, R187 ;  /* 0x000000bb00bc7213 */ /* 0x000fe40000000000 */
[C---:B------:R-:W-:Y:S01]  /*b140*/  IADD3 R187, R0.reuse, 0x9, RZ ;  /* 0x0000000900bb7810 */ /* 0x040fe20007ffe0ff */
[----:B------:R-:W-:Y:S01]  /*b150*/  IMAD.MOV.U32 R24, RZ, RZ, R189 ;  /* 0x000000ffff187224 */ /* 0x000fe200078e00bd */
[----:B------:R-:W-:Y:S01]  /*b160*/  HMMA.16816.F32 R12, R28, R26, R12 ;  /* 0x0000001a1c0c723c */ /* 0x000fe2000000180c */
[----:B------:R-:W-:-:S02]  /*b170*/  IADD3 R189, R0, 0x11, RZ ;  /* 0x0000001100bd7810 */ /* 0x000fc40007ffe0ff */
[--C-:B------:R-:W-:Y:S01]  /*b180*/  IMAD.IADD R25, R243, 0x1, -R187.reuse ;  /* 0x00000001f3197824 */ /* 0x100fe200078e0abb */
[----:B------:R-:W-:Y:S03]  /*b190*/  I2F R186, R186 ;  /* 0x000000ba00ba7306 */ /* 0x000fe60000201400 */
[----:B------:R-:W-:Y:S01]  /*b1a0*/  IMAD.IADD R27, R240, 0x1, -R187 ;  /* 0x00000001f01b7824 */ /* 0x000fe200078e0abb */
[----:B------:R-:W-:-:S04]  /*b1b0*/  IABS R25, R25 ;  /* 0x0000001900197213 */ /* 0x000fc80000000000 */
[----:B------:R-:W-:Y:S01]  /*b1c0*/  I2F R188, R188 ;  /* 0x000000bc00bc7306 */ /* 0x000fe20000201400 */
[----:B------:R-:W-:Y:S01]  /*b1d0*/  IMAD.MOV.U32 R26, RZ, RZ, R25 ;  /* 0x000000ffff1a7224 */ /* 0x000fe200078e0019 */
[----:B------:R-:W-:Y:S02]  /*b1e0*/  IADD3 R25, R0, 0x10, RZ ;  /* 0x0000001000197810 */ /* 0x000fe40007ffe0ff */
[----:B------:R-:W-:Y:S01]  /*b1f0*/  FMUL.FTZ R18, R18, c[0x0][0x2ec] ;  /* 0x0000bb0012127a20 */ /* 0x000fe20000410000 */
[----:B-1----:R-:W-:Y:S01]  /*b200*/  HMMA.16816.F32 R8, R28, R20, R8 ;  /* 0x000000141c08723c */ /* 0x002fe20000001808 */
[----:B------:R-:W-:Y:S01]  /*b210*/  FMUL.FTZ R16, R16, c[0x0][0x2ec] ;  /* 0x0000bb0010107a20 */ /* 0x000fe20000410000 */
[----:B------:R-:W-:Y:S01]  /*b220*/  IABS R27, R27 ;  /* 0x0000001b001b7213 */ /* 0x000fe20000000000 */
[----:B------:R-:W-:Y:S01]  /*b230*/  FMUL.FTZ R17, R17, c[0x0][0x2ec] ;  /* 0x0000bb0011117a20 */ /* 0x000fe20000410000 */
[----:B------:R-:W-:Y:S01]  /*b240*/  I2F R24, R24 ;  /* 0x0000001800187306 */ /* 0x000fe20000201400 */
[----:B------:R-:W-:-:S02]  /*b250*/  IMAD.IADD R191, R240, 0x1, -R25 ;  /* 0x00000001f0bf7824 */ /* 0x000fc400078e0a19 */
[----:B------:R-:W-:Y:S01]  /*b260*/  IMAD.IADD R20, R243, 0x1, -R25 ;  /* 0x00000001f3147824 */ /* 0x000fe200078e0a19 */
[C---:B------:R-:W-:Y:S01]  /*b270*/  HMMA.16816.F32 R4, R28.reuse, R22, R4 ;  /* 0x000000161c04723c */ /* 0x040fe20000001804 */
[----:B------:R-:W-:Y:S01]  /*b280*/  FMUL.FTZ R12, R12, c[0x0][0x2ec] ;  /* 0x0000bb000c0c7a20 */ /* 0x000fe20000410000 */
[----:B------:R-:W-:Y:S01]  /*b290*/  IABS R191, R191 ;  /* 0x000000bf00bf7213 */ /* 0x000fe20000000000 */
[----:B------:R-:W-:Y:S01]  /*b2a0*/  FMUL.FTZ R14, R14, c[0x0][0x2ec] ;  /* 0x0000bb000e0e7a20 */ /* 0x000fe20000410000 */
[----:B------:R-:W-:Y:S01]  /*b2b0*/  IABS R20, R20 ;  /* 0x0000001400147213 */ /* 0x000fe20000000000 */
[----:B------:R-:W1:Y:S01]  /*b2c0*/  MUFU.TANH R18, R18 ;  /* 0x0000001200127308 */ /* 0x000e620000002400 */
[----:B------:R-:W-:Y:S02]  /*b2d0*/  FMUL.FTZ R13, R13, c[0x0][0x2ec] ;  /* 0x0000bb000d0d7a20 */ /* 0x000fe40000410000 */
[----:B--2---:R-:W-:Y:S01]  /*b2e0*/  HMMA.16816.F32 R180, R28, R32, R180 ;  /* 0x000000201cb4723c */ /* 0x004fe200000018b4 */
[----:B------:R-:W-:-:S02]  /*b2f0*/  IMAD.MOV.U32 R190, RZ, RZ, R20 ;  /* 0x000000ffffbe7224 */ /* 0x000fc400078e0014 */
[----:B------:R-:W2:Y:S01]  /*b300*/  LDSM.16.M88.4 R20, [R220+0x7800] ;  /* 0x00780000dc14783b */ /* 0x000ea20000000200 */
[----:B------:R-:W-:-:S04]  /*b310*/  DEPBAR.LE SB0, 0x0 ;  /* 0x000080000000791a */ /* 0x000fc80000000000 */
[----:B------:R-:W3:Y:S01]  /*b320*/  MUFU.TANH R16, R16 ;  /* 0x0000001000107308 */ /* 0x000ee20000002400 */
[----:B------:R-:W-:Y:S01]  /*b330*/  IMAD.IADD R33, R243, 0x1, -R189 ;  /* 0x00000001f3217824 */ /* 0x000fe200078e0abd */
[----:B------:R-:W-:Y:S01]  /*b340*/  HMMA.16816.F32 R176, R28, R34, R176 ;  /* 0x000000221cb0723c */ /* 0x000fe200000018b0 */
[----:B------:R-:W-:Y:S02]  /*b350*/  IMAD.MOV.U32 R32, RZ, RZ, R191 ;  /* 0x000000ffff207224 */ /* 0x000fe400078e00bf */
[----:B-1----:R-:W-:Y:S01]  /*b360*/  FFMA.FTZ R167, R167, -UR16, R18 ;  /* 0x80000010a7a77c23 */ /* 0x002fe20008010012 */
[----:B------:R-:W-:Y:S01]  /*b370*/  IABS R33, R33 ;  /* 0x0000002100217213 */ /* 0x000fe20000000000 */
[----:B------:R-:W-:Y:S01]  /*b380*/  FMUL.FTZ R18, R19, c[0x0][0x2ec] ;  /* 0x0000bb0013127a20 */ /* 0x000fe20000410000 */
[----:B------:R-:W1:Y:S01]  /*b390*/  MUFU.TANH R17, R17 ;  /* 0x0000001100117308 */ /* 0x000e620000002400 */
[----:B------:R-:W-:Y:S01]  /*b3a0*/  IADD3 R34, R0, 0x18, RZ ;  /* 0x0000001800227810 */ /* 0x000fe20007ffe0ff */
[----:B------:R-:W-:-:S02]  /*b3b0*/  IMAD.IADD R19, R240, 0x1, -R194 ;  /* 0x00000001f0137824 */ /* 0x000fc400078e0ac2 */
[----:B------:R-:W-:Y:S02]  /*b3c0*/  FMUL.FTZ R8, R8, c[0x0][0x2ec] ;  /* 0x0000bb0008087a20 */ /* 0x000fe40000410000 */
[----:B------:R-:W-:Y:S02]  /*b3d0*/  IMAD.IADD R35, R240, 0x1, -R189 ;  /* 0x00000001f0237824 */ /* 0x000fe400078e0abd */
[----:B------:R-:W4:Y:S01]  /*b3e0*/  MUFU.TANH R18, R18 ;  /* 0x0000001200127308 */ /* 0x000f220000002400 */
[----:B---3--:R-:W-:Y:S02]  /*b3f0*/  FFMA.FTZ R16, R166, -UR16, R16 ;  /* 0x80000010a6107c23 */ /* 0x008fe40008010010 */
[----:B------:R-:W-:Y:S01]  /*b400*/  FMUL.FTZ R10, R10, c[0x0][0x2ec] ;  /* 0x0000bb000a0a7a20 */ /* 0x000fe20000410000 */
[----:B------:R-:W-:Y:S01]  /*b410*/  IABS R35, R35 ;  /* 0x0000002300237213 */ /* 0x000fe20000000000 */
[----:B------:R-:W-:Y:S02]  /*b420*/  FMUL.FTZ R11, R11, c[0x0][0x2ec] ;  /* 0x0000bb000b0b7a20 */ /* 0x000fe40000410000 */
[----:B------:R-:W-:Y:S01]  /*b430*/  FMUL.FTZ R4, R4, c[0x0][0x2ec] ;  /* 0x0000bb0004047a20 */ /* 0x000fe20000410000 */
[----:B------:R3:W-:Y:S01]  /*b440*/  I2F R192, R33 ;  /* 0x0000002100c07306 */ /* 0x0007e20000201400 */
[----:B-1----:R-:W-:Y:S01]  /*b450*/  FFMA.FTZ R185, R185, -UR16, R17 ;  /* 0x80000010b9b97c23 */ /* 0x002fe20008010011 */
[----:B------:R-:W-:Y:S01]  /*b460*/  FSEL R17, R16, -INF , !P1 ;  /* 0xff80000010117808 */ /* 0x000fe20004800000 */
[----:B------:R-:W-:Y:S01]  /*b470*/  FMUL.FTZ R6, R6, c[0x0][0x2ec] ;  /* 0x0000bb0006067a20 */ /* 0x000fe20000410000 */
[----:B------:R-:W-:Y:S01]  /*b480*/  IABS R16, R19 ;  /* 0x0000001300107213 */ /* 0x000fe20000000000 */
[----:B------:R-:W-:Y:S01]  /*b490*/  IMAD.IADD R19, R243, 0x1, -R252 ;  /* 0x00000001f3137824 */ /* 0x000fe200078e0afc */
[----:B------:R-:W-:Y:S01]  /*b4a0*/  ISETP.GE.AND P1, PT, R2, R238, PT ;  /* 0x000000ee0200720c */ /* 0x000fe20003f26270 */
[----:B------:R-:W-:Y:S01]  /*b4b0*/  FMUL.FTZ R7, R7, c[0x0][0x2ec] ;  /* 0x0000bb0007077a20 */ /* 0x000fe20000410000 */
[----:B------:R-:W1:Y:S01]  /*b4c0*/  MUFU.TANH R12, R12 ;  /* 0x0000000c000c7308 */ /* 0x000e620000002400 */
[----:B----4-:R-:W-:Y:S01]  /*b4d0*/  FFMA.FTZ R186, R186, -UR16, R18 ;  /* 0x80000010baba7c23 */ /* 0x010fe20008010012 */
[----:B------:R-:W-:Y:S01]  /*b4e0*/  IABS R19, R19 ;  /* 0x0000001300137213 */ /* 0x000fe20000000000 */
[C---:B--2---:R-:W-:Y:S01]  /*b4f0*/  HMMA.16816.F32 R172, R28.reuse, R20, R172 ;  /* 0x000000141cac723c */ /* 0x044fe200000018ac */
[----:B------:R-:W-:Y:S01]  /*b500*/  IMAD.MOV.U32 R251, RZ, RZ, R16 ;  /* 0x000000fffffb7224 */ /* 0x000fe200078e0010 */
[----:B------:R-:W-:Y:S01]  /*b510*/  FSEL R16, R185, -INF , !P6 ;  /* 0xff800000b9107808 */ /* 0x000fe20007000000 */
[----:B------:R-:W-:Y:S01]  /*b520*/  FMUL.FTZ R179, R179, c[0x0][0x2ec] ;  /* 0x0000bb00b3b37a20 */ /* 0x000fe20000410000 */
[----:B------:R-:W-:Y:S01]  /*b530*/  ISETP.LT.OR P1, PT, R2, R239, P1 ;  /* 0x000000ef0200720c */ /* 0x000fe20000f21670 */
[C---:B---3--:R-:W-:Y:S01]  /*b540*/  IMAD.IADD R33, R243.reuse, 0x1, -R34 ;  /* 0x00000001f3217824 */ /* 0x048fe200078e0a22 */
[----:B------:R1:W2:Y:S01]  /*b550*/  MUFU.TANH R18, R14 ;  /* 0x0000000e00127308 */ /* 0x0002a20000002400 */
[----:B------:R-:W-:Y:S01]  /*b560*/  IMAD.IADD R21, R243, 0x1, -R194 ;  /* 0x00000001f3157824 */ /* 0x000fe200078e0ac2 */
[----:B------:R-:W-:Y:S01]  /*b570*/  FSEL R2, R167, -INF , !P0 ;  /* 0xff800000a7027808 */ /* 0x000fe20004000000 */
[----:B------:R-:W-:Y:S01]  /*b580*/  IMAD.IADD R20, R240, 0x1, -R34 ;  /* 0x00000001f0147824 */ /* 0x000fe200078e0a22 */
[----:B------:R-:W-:Y:S01]  /*b590*/  IABS R33, R33 ;  /* 0x0000002100217213 */ /* 0x000fe20000000000 */
[----:B------:R-:W-:Y:S01]  /*b5a0*/  HMMA.16816.F32 R168, R28, R22, R168 ;  /* 0x000000161ca8723c */ /* 0x000fe200000018a8 */
[----:B------:R-:W-:Y:S01]  /*b5b0*/  IABS R21, R21 ;  /* 0x0000001500157213 */ /* 0x000fe20000000000 */
[----:B------:R-:W-:Y:S01]  /*b5c0*/  FMUL.FTZ R178, R178, c[0x0][0x2ec] ;  /* 0x0000bb00b2b27a20 */ /* 0x000fe20000410000 */
[----:B------:R3:W-:Y:S01]  /*b5d0*/  I2F R191, R33 ;  /* 0x0000002100bf7306 */ /* 0x0007e20000201400 */
[----:B------:R-:W-:-:S02]  /*b5e0*/  ISETP.GE.AND P0, PT, R184, R241, PT ;  /* 0x000000f1b800720c */ /* 0x000fc40003f06270 */
[C---:B------:R-:W-:Y:S02]  /*b5f0*/  ISETP.GE.AND P6, PT, R184.reuse, R238, PT ;  /* 0x000000eeb800720c */ /* 0x040fe40003fc6270 */
[----:B------:R-:W-:Y:S02]  /*b600*/  ISETP.LT.OR P0, PT, R184, R242, P0 ;  /* 0x000000f2b800720c */ /* 0x000fe40000701670 */
[----:B------:R-:W-:Y:S01]  /*b610*/  IABS R20, R20 ;  /* 0x0000001400147213 */ /* 0x000fe20000000000 */
[----:B------:R4:W-:Y:S01]  /*b620*/  I2F R196, R21 ;  /* 0x0000001500c47306 */ /* 0x0009e20000201400 */
[----:B-1----:R-:W-:Y:S01]  /*b630*/  FFMA.FTZ R14, R188, -UR16, R12 ;  /* 0x80000010bc0e7c23 */ /* 0x002fe2000801000c */
[----:B------:R-:W-:Y:S01]  /*b640*/  IADD3 R188, R0, 0x31, RZ ;  /* 0x0000003100bc7810 */ /* 0x000fe20007ffe0ff */
[----:B--2---:R-:W-:Y:S01]  /*b650*/  FFMA.FTZ R24, R24, -UR16, R18 ;  /* 0x8000001018187c23 */ /* 0x004fe20008010012 */
[----:B------:R-:W-:Y:S01]  /*b660*/  IADD3 R18, R0, 0x38, RZ ;  /* 0x0000003800127810 */ /* 0x000fe20007ffe0ff */
[----:B------:R-:W-:Y:S01]  /*b670*/  FMUL.FTZ R172, R172, c[0x0][0x2ec] ;  /* 0x0000bb00acac7a20 */ /* 0x000fe20000410000 */
[----:B------:R-:W-:Y:S01]  /*b680*/  FSEL R12, R186, -INF , !P1 ;  /* 0xff800000ba0c7808 */ /* 0x000fe20004800000 */
[C---:B------:R-:W-:Y:S01]  /*b690*/  IMAD.IADD R186, R240.reuse, 0x1, -R197 ;  /* 0x00000001f0ba7824 */ /* 0x040fe200078e0ac5 */
[----:B------:R-:W-:Y:S01]  /*b6a0*/  I2F R26, R26 ;  /* 0x0000001a001a7306 */ /* 0x000fe20000201400 */
[----:B---3--:R-:W-:Y:S01]  /*b6b0*/  IMAD.IADD R33, R240, 0x1, -R252 ;  /* 0x00000001f0217824 */ /* 0x008fe200078e0afc */
[----:B------:R-:W-:Y:S01]  /*b6c0*/  ISETP.LT.OR P6, PT, R184, R239, P6 ;  /* 0x000000efb800720c */ /* 0x000fe200037c1670 */
[----:B------:R-:W-:Y:S01]  /*b6d0*/  IMAD.IADD R166, R240, 0x1, -R18 ;  /* 0x00000001f0a67824 */ /* 0x000fe200078e0a12 */
[----:B------:R-:W-:Y:S01]  /*b6e0*/  ISETP.GE.AND P1, PT, R187, R241, PT ;  /* 0x000000f1bb00720c */ /* 0x000fe20003f26270 */
[----:B------:R-:W-:Y:S01]  /*b6f0*/  FMUL.FTZ R174, R174, c[0x0][0x2ec] ;  /* 0x0000bb00aeae7a20 */ /* 0x000fe20000410000 */
[----:B------:R-:W-:Y:S01]  /*b700*/  FSEL R14, R14, -INF , !P0 ;  /* 0xff8000000e0e7808 */ /* 0x000fe20004000000 */
[----:B------:R-:W-:Y:S01]  /*b710*/  IMAD.IADD R167, R240, 0x1, -R188 ;  /* 0x00000001f0a77824 */ /* 0x000fe200078e0abc */
[----:B------:R-:W-:Y:S01]  /*b720*/  I2F R27, R27 ;  /* 0x0000001b001b7306 */ /* 0x000fe20000201400 */
[----:B----4-:R-:W-:Y:S01]  /*b730*/  IMAD.MOV.U32 R21, RZ, RZ, R19 ;  /* 0x000000ffff157224 */ /* 0x010fe200078e0013 */
[----:B------:R-:W-:Y:S01]  /*b740*/  IABS R19, R33 ;  /* 0x0000002100137213 */ /* 0x000fe20000000000 */
[----:B------:R-:W-:Y:S01]  /*b750*/  IMAD.IADD R198, R243, 0x1, -R18 ;  /* 0x00000001f3c67824 */ /* 0x000fe200078e0a12 */
[----:B------:R-:W-:Y:S01]  /*b760*/  IADD3 R33, R0, 0x39, RZ ;  /* 0x0000003900217810 */ /* 0x000fe20007ffe0ff */
[----:B------:R-:W-:Y:S01]  /*b770*/  FMUL.FTZ R170, R170, c[0x0][0x2ec] ;  /* 0x0000bb00aaaa7a20 */ /* 0x000fe20000410000 */
[----:B------:R-:W-:Y:S01]  /*b780*/  ISETP.GE.AND P0, PT, R187, R238, PT ;  /* 0x000000eebb00720c */ /* 0x000fe20003f06270 */
[----:B------:R-:W-:Y:S01]  /*b790*/  IMAD.MOV.U32 R244, RZ, RZ, R19 ;  /* 0x000000fffff47224 */ /* 0x000fe200078e0013 */
[----:B------:R1:W-:Y:S01]  /*b7a0*/  I2F R185, R21 ;  /* 0x0000001500b97306 */ /* 0x0003e20000201400 */
[----:B------:R-:W-:Y:S01]  /*b7b0*/  IMAD.IADD R0, R243, 0x1, -R33 ;  /* 0x00000001f3007824 */ /* 0x000fe200078e0a21 */
[----:B------:R-:W-:Y:S01]  /*b7c0*/  ISETP.LT.OR P1, PT, R187, R242, P1 ;  /* 0x000000f2bb00720c */ /* 0x000fe20000f21670 */
[----:B------:R-:W-:Y:S01]  /*b7d0*/  FMUL.FTZ R175, R175, c[0x0][0x2ec] ;  /* 0x0000bb00afaf7a20 */ /* 0x000fe20000410000 */
[----:B------:R-:W-:Y:S01]  /*b7e0*/  ISETP.LT.OR P0, PT, R187, R239, P0 ;  /* 0x000000efbb00720c */ /* 0x000fe20000701670 */
[----:B------:R-:W-:Y:S01]  /*b7f0*/  IMAD.IADD R187, R243, 0x1, -R188 ;  /* 0x00000001f3bb7824 */ /* 0x000fe200078e0abc */
[----:B------:R-:W-:Y:S01]  /*b800*/  IABS R0, R0 ;  /* 0x0000000000007213 */ /* 0x000fe20000000000 */
[----:B------:R-:W-:Y:S01]  /*b810*/  FMUL.FTZ R168, R168, c[0x0][0x2ec] ;  /* 0x0000bb00a8a87a20 */ /* 0x000fe20000410000 */
[----:B------:R-:W2:Y:S01]  /*b820*/  MUFU.TANH R13, R13 ;  /* 0x0000000d000d7308 */ /* 0x000ea20000002400 */
[----:B------:R-:W-:Y:S01]  /*b830*/  IABS R186, R186 ;  /* 0x000000ba00ba7213 */ /* 0x000fe20000000000 */
[----:B------:R-:W-:Y:S01]  /*b840*/  FMUL.FTZ R169, R169, c[0x0][0x2ec] ;  /* 0x0000bb00a9a97a20 */ /* 0x000fe20000410000 */
[----:B------:R-:W-:Y:S01]  /*b850*/  IABS R187, R187 ;  /* 0x000000bb00bb7213 */ /* 0x000fe20000000000 */
[----:B------:R-:W-:Y:S01]  /*b860*/  FMUL.FTZ R171, R171, c[0x0][0x2ec] ;  /* 0x0000bb00abab7a20 */ /* 0x000fe20000410000 */
[----:B------:R-:W-:-:S02]  /*b870*/  IABS R166, R166 ;  /* 0x000000a600a67213 */ /* 0x000fc40000000000 */
[----:B------:R-:W-:Y:S01]  /*b880*/  IABS R167, R167 ;  /* 0x000000a700a77213 */ /* 0x000fe20000000000 */
[----:B-1----:R-:W-:Y:S01]  /*b890*/  IMAD.IADD R21, R243, 0x1, -R195 ;  /* 0x00000001f3157824 */ /* 0x002fe200078e0ac3 */
[----:B------:R-:W-:Y:S01]  /*b8a0*/  I2F R190, R190 ;  /* 0x000000be00be7306 */ /* 0x000fe20000201400 */
[----:B------:R-:W-:-:S03]  /*b8b0*/  IABS R198, R198 ;  /* 0x000000c600c67213 */ /* 0x000fc60000000000 */
[----:B------:R-:W-:-:S04]  /*b8c0*/  IABS R19, R21 ;  /* 0x0000001500137213 */ /* 0x000fc80000000000 */
[----:B------:R-:W-:Y:S08]  /*b8d0*/  I2F R250, R19 ;  /* 0x0000001300fa7306 */ /* 0x000ff00000201400 */
[----:B------:R1:W-:Y:S08]  /*b8e0*/  I2F R19, R0 ;  /* 0x0000000000137306 */ /* 0x0003f00000201400 */
[----:B------:R3:W4:Y:S01]  /*b8f0*/  MUFU.TANH R21, R8 ;  /* 0x0000000800157308 */ /* 0x0007220000002400 */
[----:B-1----:R-:W-:-:S07]  /*b900*/  FMUL.FTZ R0, R15, c[0x0][0x2ec] ;  /* 0x0000bb000f007a20 */ /* 0x002fce0000410000 */
[----:B------:R-:W-:Y:S01]  /*b910*/  I2F R32, R32 ;  /* 0x0000002000207306 */ /* 0x000fe20000201400 */
[----:B---3--:R-:W-:-:S07]  /*b920*/  FMUL.FTZ R8, R9, c[0x0][0x2ec] ;  /* 0x0000bb0009087a20 */ /* 0x008fce0000410000 */
[----:B------:R-:W-:Y:S01]  /*b930*/  MUFU.TANH R0, R0 ;  /* 0x0000000000007308 */ /* 0x000fe20000002400 */
[----:B------:R-:W-:Y:S02]  /*b940*/  FMUL.FTZ R9, R5, c[0x0][0x2ec] ;  /* 0x0000bb0005097a20 */ /* 0x000fe40000410000 */
[----:B--2---:R-:W-:Y:S02]  /*b950*/  FFMA.FTZ R5, R26, -UR16, R13 ;  /* 0x800000101a057c23 */ /* 0x004fe4000801000d */
[----:B----4-:R-:W-:Y:S02]  /*b960*/  FFMA.FTZ R21, R190, -UR16, R21 ;  /* 0x80000010be157c23 */ /* 0x010fe40008010015 */
[----:B------:R-:W-:Y:S01]  /*b970*/  IMAD.MOV.U32 R190, RZ, RZ, R185 ;  /* 0x000000ffffbe7224 */ /* 0x000fe200078e00b9 */
[----:B------:R-:W1:Y:S01]  /*b980*/  MUFU.TANH R10, R10 ;  /* 0x0000000a000a7308 */ /* 0x000e620000002400 */
[----:B------:R-:W-:Y:S02]  /*b990*/  FSEL R5, R5, -INF , !P1 ;  /* 0xff80000005057808 */ /* 0x000fe40004800000 */
[----:B------:R-:W-:-:S04]  /*b9a0*/  ISETP.GE.AND P1, PT, R25, R238, PT ;  /* 0x000000ee1900720c */ /* 0x000fc80003f26270 */
[----:B------:R-:W-:Y:S01]  /*b9b0*/  ISETP.LT.OR P1, PT, R25, R239, P1 ;  /* 0x000000ef1900720c */ /* 0x000fe20000f21670 */
[----:B------:R-:W2:Y:S08]  /*b9c0*/  MUFU.TANH R8, R8 ;  /* 0x0000000800087308 */ /* 0x000eb00000002400 */
[----:B------:R-:W-:Y:S01]  /*b9d0*/  I2F R35, R35 ;  /* 0x0000002300237306 */ /* 0x000fe20000201400 */
[----:B-1----:R-:W-:-:S07]  /*b9e0*/  FFMA.FTZ R10, R32, -UR16, R10 ;  /* 0x80000010200a7c23 */ /* 0x002fce000801000a */
[----:B------:R-:W1:Y:S01]  /*b9f0*/  MUFU.TANH R11, R11 ;  /* 0x0000000b000b7308 */ /* 0x000e620000002400 */
[----:B--2---:R-:W-:Y:S02]  /*ba00*/  FFMA.FTZ R184, R192, -UR16, R8 ;  /* 0x80000010c0b87c23 */ /* 0x004fe40008010008 */
[----:B------:R-:W-:-:S05]  /*ba10*/  FMUL.FTZ R8, R182, c[0x0][0x2ec] ;  /* 0x0000bb00b6087a20 */ /* 0x000fca0000410000 */
[----:B------:R2:W3:Y:S08]  /*ba20*/  MUFU.TANH R15, R4 ;  /* 0x00000004000f7308 */ /* 0x0004f00000002400 */
[----:B------:R-:W-:Y:S01]  /*ba30*/  I2F R20, R20 ;  /* 0x0000001400147306 */ /* 0x000fe20000201400 */
[----:B-1----:R-:W-:Y:S02]  /*ba40*/  FFMA.FTZ R11, R35, -UR16, R11 ;  /* 0x80000010230b7c23 */ /* 0x002fe4000801000b */
[----:B--2---:R-:W-:Y:S01]  /*ba50*/  FFMA.FTZ R4, R27, -UR16, R0 ;  /* 0x800000101b047c23 */ /* 0x004fe20008010000 */
[----:B------:R-:W-:-:S04]  /*ba60*/  FSEL R0, R24, -INF , !P6 ;  /* 0xff80000018007808 */ /* 0x000fc80007000000 */
[----:B------:R-:W1:Y:S01]  /*ba70*/  MUFU.TANH R6, R6 ;  /* 0x0000000600067308 */ /* 0x000e620000002400 */
[-C--:B------:R-:W-:Y:S01]  /*ba80*/  ISETP.GE.AND P6, PT, R25, R241.reuse, PT ;  /* 0x000000f11900720c */ /* 0x080fe20003fc6270 */
[----:B------:R-:W-:Y:S01]  /*ba90*/  FMUL.FTZ R24, R180, c[0x0][0x2ec] ;  /* 0x0000bb00b4187a20 */ /* 0x000fe20000410000 */
[----:B------:R-:W-:Y:S01]  /*baa0*/  FSEL R4, R4, -INF , !P0 ;  /* 0xff80000004047808 */ /* 0x000fe20004000000 */
[----:B---3--:R-:W-:Y:S01]  /*bab0*/  FFMA.FTZ R15, R191, -UR16, R15 ;  /* 0x80000010bf0f7c23 */ /* 0x008fe2000801000f */
[----:B------:R-:W-:Y:S02]  /*bac0*/  ISETP.LT.OR P6, PT, R25, R242, P6 ;  /* 0x000000f21900720c */ /* 0x000fe400037c1670 */
[----:B------:R-:W-:Y:S01]  /*bad0*/  ISETP.GE.AND P0, PT, R189, R241, PT ;  /* 0x000000f1bd00720c */ /* 0x000fe20003f06270 */
[----:B------:R-:W2:Y:S01]  /*bae0*/  MUFU.TANH R9, R9 ;  /* 0x0000000900097308 */ /* 0x000ea20000002400 */
[----:B------:R-:W-:Y:S02]  /*baf0*/  FSEL R185, R21, -INF , !P6 ;  /* 0xff80000015b97808 */ /* 0x000fe40007000000 */
[----:B------:R-:W-:-:S02]  /*bb00*/  ISETP.GE.AND P6, PT, R189, R238, PT ;  /* 0x000000eebd00720c */ /* 0x000fc40003fc6270 */
[C---:B------:R-:W-:Y:S02]  /*bb10*/  ISETP.LT.OR P0, PT, R189.reuse, R242, P0 ;  /* 0x000000f2bd00720c */ /* 0x040fe40000701670 */
[----:B------:R-:W-:Y:S01]  /*bb20*/  FSEL R27, R10, -INF , !P1 ;  /* 0xff8000000a1b7808 */ /* 0x000fe20004800000 */
[----:B------:R-:W3:Y:S01]  /*bb30*/  MUFU.TANH R24, R24 ;  /* 0x0000001800187308 */ /* 0x000ee20000002400 */
[----:B------:R-:W-:Y:S01]  /*bb40*/  ISETP.LT.OR P6, PT, R189, R239, P6 ;  /* 0x000000efbd00720c */ /* 0x000fe200037c1670 */
[----:B------:R-:W-:Y:S01]  /*bb50*/  FMUL.FTZ R10, R183, c[0x0][0x2ec] ;  /* 0x0000bb00b70a7a20 */ /* 0x000fe20000410000 */
[----:B------:R-:W-:Y:S01]  /*bb60*/  FSEL R184, R184, -INF , !P0 ;  /* 0xff800000b8b87808 */ /* 0x000fe20004000000 */
[----:B-1----:R-:W-:Y:S01]  /*bb70*/  FFMA.FTZ R20, R20, -UR16, R6 ;  /* 0x8000001014147c23 */ /* 0x002fe20008010006 */
[C---:B------:R-:W-:Y:S01]  /*bb80*/  ISETP.GE.AND P0, PT, R34.reuse, R238, PT ;  /* 0x000000ee2200720c */ /* 0x040fe20003f06270 */
[----:B------:R-:W-:Y:S01]  /*bb90*/  FMUL.FTZ R6, R177, c[0x0][0x2ec] ;  /* 0x0000bb00b1067a20 */ /* 0x000fe20000410000 */
[----:B------:R-:W-:Y:S01]  /*bba0*/  FSEL R26, R11, -INF , !P6 ;  /* 0xff8000000b1a7808 */ /* 0x000fe20007000000 */
[----:B------:R-:W-:Y:S01]  /*bbb0*/  I2F R251, R251 ;  /* 0x000000fb00fb7306 */ /* 0x000fe20000201400 */
[----:B------:R-:W-:Y:S01]  /*bbc0*/  ISETP.GE.AND P1, PT, R34, R241, PT ;  /* 0x000000f12200720c */ /* 0x000fe20003f26270 */
[----:B------:R-:W-:Y:S01]  /*bbd0*/  FMUL.FTZ R11, R176, c[0x0][0x2ec] ;  /* 0x0000bb00b00b7a20 */ /* 0x000fe20000410000 */
[----:B------:R-:W-:Y:S01]  /*bbe0*/  ISETP.LT.OR P0, PT, R34, R239, P0 ;  /* 0x000000ef2200720c */ /* 0x000fe20000701670 */
[----:B--2---:R-:W-:Y:S01]  /*bbf0*/  FFMA.FTZ R9, R196, -UR16, R9 ;  /* 0x80000010c4097c23 */ /* 0x004fe20008010009 */
[----:B------:R-:W-:-:S02]  /*bc00*/  ISETP.GE.AND P6, PT, R194, R241, PT ;  /* 0x000000f1c200720c */ /* 0x000fc40003fc6270 */
[-C--:B------:R-:W-:Y:S01]  /*bc10*/  ISETP.LT.OR P1, PT, R34, R242.reuse, P1 ;  /* 0x000000f22200720c */ /* 0x080fe20000f21670 */
[----:B------:R1:W2:Y:S01]  /*bc20*/  MUFU.TANH R13, R7 ;  /* 0x00000007000d7308 */ /* 0x0002a20000002400 */
[----:B------:R-:W-:Y:S01]  /*bc30*/  FSEL R25, R20, -INF , !P0 ;  /* 0xff80000014197808 */ /* 0x000fe20004000000 */
[----:B---3--:R-:W-:Y:S01]  /*bc40*/  FFMA.FTZ R196, R190, -UR16, R24 ;  /* 0x80000010bec47c23 */ /* 0x008fe20008010018 */
[----:B------:R-:W-:Y:S02]  /*bc50*/  ISETP.LT.OR P6, PT, R194, R242, P6 ;  /* 0x000000f2c200720c */ /* 0x000fe400037c1670 */
[----:B------:R-:W-:Y:S02]  /*bc60*/  ISETP.GE.AND P0, PT, R252, R241, PT ;  /* 0x000000f1fc00720c */ /* 0x000fe40003f06270 */
[----:B------:R-:W-:Y:S01]  /*bc70*/  FSEL R21, R15, -INF , !P1 ;  /* 0xff8000000f157808 */ /* 0x000fe20004800000 */
[----:B------:R-:W-:Y:S01]  /*bc80*/  I2F R244, R244 ;  /* 0x000000f400f47306 */ /* 0x000fe20000201400 */
[----:B------:R-:W-:-:S02]  /*bc90*/  ISETP.GE.AND P1, PT, R194, R238, PT ;  /* 0x000000eec200720c */ /* 0x000fc40003f26270 */
[----:B------:R-:W-:Y:S02]  /*bca0*/  FSEL R20, R9, -INF , !P6 ;  /* 0xff80000009147808 */ /* 0x000fe40007000000 */
[C---:B------:R-:W-:Y:S02]  /*bcb0*/  ISETP.LT.OR P0, PT, R252.reuse, R242, P0 ;  /* 0x000000f2fc00720c */ /* 0x040fe40000701670 */
[----:B------:R-:W-:Y:S01]  /*bcc0*/  ISETP.GE.AND P6, PT, R252, R238, PT ;  /* 0x000000eefc00720c */ /* 0x000fe20003fc6270 */
[----:B------:R-:W3:Y:S01]  /*bcd0*/  MUFU.TANH R8, R8 ;  /* 0x0000000800087308 */ /* 0x000ee20000002400 */
[----:B-1----:R-:W-:Y:S01]  /*bce0*/  FMUL.FTZ R7, R181, c[0x0][0x2ec] ;  /* 0x0000bb00b5077a20 */ /* 0x002fe20000410000 */
[-C--:B------:R-:W-:Y:S01]  /*bcf0*/  ISETP.LT.OR P1, PT, R194, R239.reuse, P1 ;  /* 0x000000efc200720c */ /* 0x080fe20000f21670 */
[----:B--2---:R-:W-:Y:S01]  /*bd00*/  FFMA.FTZ R251, R251, -UR16, R13 ;  /* 0x80000010fbfb7c23 */ /* 0x004fe2000801000d */
[----:B------:R-:W-:Y:S02]  /*bd10*/  FSEL R196, R196, -INF , !P0 ;  /* 0xff800000c4c47808 */ /* 0x000fe40004000000 */
[----:B------:R-:W-:-:S02]  /*bd20*/  ISETP.LT.OR P6, PT, R252, R239, P6 ;  /* 0x000000effc00720c */ /* 0x000fc400037c1670 */
[----:B------:R-:W1:Y:S01]  /*bd30*/  MUFU.TANH R10, R10 ;  /* 0x0000000a000a7308 */ /* 0x000e620000002400 */
[----:B------:R-:W-:Y:S02]  /*bd40*/  ISETP.GE.AND P0, PT, R195, R238, PT ;  /* 0x000000eec300720c */ /* 0x000fe40003f06270 */
[----:B------:R-:W-:Y:S02]  /*bd50*/  FSEL R24, R251, -INF , !P1 ;  /* 0xff800000fb187808 */ /* 0x000fe40004800000 */
[C---:B------:R-:W-:Y:S02]  /*bd60*/  ISETP.GE.AND P1, PT, R195.reuse, R241, PT ;  /* 0x000000f1c300720c */ /* 0x040fe40003f26270 */
[C---:B------:R-:W-:Y:S01]  /*bd70*/  ISETP.LT.OR P0, PT, R195.reuse, R239, P0 ;  /* 0x000000efc300720c */ /* 0x040fe20000701670 */
[----:B------:R-:W2:Y:S01]  /*bd80*/  MUFU.TANH R7, R7 ;  /* 0x0000000700077308 */ /* 0x000ea20000002400 */
[----:B---3--:R-:W-:Y:S01]  /*bd90*/  FFMA.FTZ R192, R244, -UR16, R8 ;  /* 0x80000010f4c07c23 */ /* 0x008fe20008010008 */
[----:B------:R-:W-:Y:S01]  /*bda0*/  ISETP.LT.OR P1, PT, R195, R242, P1 ;  /* 0x000000f2c300720c */ /* 0x000fe20000f21670 */
[----:B------:R-:W-:-:S03]  /*bdb0*/  FMUL.FTZ R8, R173, c[0x0][0x2ec] ;  /* 0x0000bb00ad087a20 */ /* 0x000fc60000410000 */
[----:B------:R-:W-:Y:S02]  /*bdc0*/  FSEL R192, R192, -INF , !P6 ;  /* 0xff800000c0c07808 */ /* 0x000fe40007000000 */
[----:B------:R-:W3:Y:S01]  /*bdd0*/  MUFU.TANH R11, R11 ;  /* 0x0000000b000b7308 */ /* 0x000ee20000002400 */
[----:B-1----:R-:W-:Y:S01]  /*bde0*/  FFMA.FTZ R10, R207, -UR16, R10 ;  /* 0x80000010cf0a7c23 */ /* 0x002fe2000801000a */
[----:B------:R-:W-:-:S04]  /*bdf0*/  ISETP.GE.AND P6, PT, R206, R241, PT ;  /* 0x000000f1ce00720c */ /* 0x000fc80003fc6270 */
[----:B------:R-:W-:Y:S02]  /*be00*/  FSEL R191, R10, -INF , !P0 ;  /* 0xff8000000abf7808 */ /* 0x000fe40004000000 */
[----:B------:R-:W1:Y:S01]  /*be10*/  MUFU.TANH R6, R6 ;  /* 0x0000000600067308 */ /* 0x000e620000002400 */
[----:B--2---:R-:W-:Y:S01]  /*be20*/  FFMA.FTZ R7, R250, -UR16, R7 ;  /* 0x80000010fa077c23 */ /* 0x004fe20008010007 */
[-C--:B------:R-:W-:Y:S02]  /*be30*/  ISETP.LT.OR P6, PT, R206, R242.reuse, P6 ;  /* 0x000000f2ce00720c */ /* 0x080fe400037c1670 */
[----:B------:R-:W-:Y:S02]  /*be40*/  ISETP.GE.AND P0, PT, R205, R241, PT ;  /* 0x000000f1cd00720c */ /* 0x000fe40003f06270 */
[----:B------:R-:W-:Y:S01]  /*be50*/  FSEL R195, R7, -INF , !P1 ;  /* 0xff80000007c37808 */ /* 0x000fe20004800000 */
[----:B------:R-:W-:Y:S01]  /*be60*/  IMAD.IADD R7, R240, 0x1, -R33 ;  /* 0x00000001f0077824 */ /* 0x000fe200078e0a21 */
[----:B------:R-:W2:Y:S01]  /*be70*/  MUFU.TANH R13, R179 ;  /* 0x000000b3000d7308 */ /* 0x000ea20000002400 */
[----:B---3--:R-:W-:Y:S01]  /*be80*/  FFMA.FTZ R11, R245, -UR16, R11 ;  /* 0x80000010f50b7c23 */ /* 0x008fe2000801000b */
[----:B------:R-:W-:-:S02]  /*be90*/  ISETP.LT.OR P0, PT, R205, R242, P0 ;  /* 0x000000f2cd00720c */ /* 0x000fc40000701670 */
[-C--:B------:R-:W-:Y:S02]  /*bea0*/  ISETP.GE.AND P1, PT, R206, R238.reuse, PT ;  /* 0x000000eece00720c */ /* 0x080fe40003f26270 */
[----:B------:R-:W-:Y:S02]  /*beb0*/  FSEL R194, R11, -INF , !P6 ;  /* 0xff8000000bc27808 */ /* 0x000fe40007000000 */
[----:B------:R-:W3:Y:S01]  /*bec0*/  MUFU.TANH R9, R178 ;  /* 0x000000b200097308 */ /* 0x000ee20000002400 */
[----:B-1----:R-:W-:Y:S01]  /*bed0*/  FFMA.FTZ R6, R204, -UR16, R6 ;  /* 0x80000010cc067c23 */ /* 0x002fe20008010006 */
[C---:B------:R-:W-:Y:S02]  /*bee0*/  ISETP.GE.AND P6, PT, R205.reuse, R238, PT ;  /* 0x000000eecd00720c */ /* 0x040fe40003fc6270 */
[-C--:B------:R-:W-:Y:S02]  /*bef0*/  ISETP.LT.OR P1, PT, R206, R239.reuse, P1 ;  /* 0x000000efce00720c */ /* 0x080fe40000f21670 */
[----:B------:R-:W-:-:S02]  /*bf00*/  ISETP.LT.OR P6, PT, R205, R239, P6 ;  /* 0x000000efcd00720c */ /* 0x000fc400037c1670 */
[----:B------:R-:W-:Y:S01]  /*bf10*/  I2F R187, R187 ;  /* 0x000000bb00bb7306 */ /* 0x000fe20000201400 */
[----:B--2---:R-:W-:Y:S01]  /*bf20*/  FFMA.FTZ R13, R193, -UR16, R13 ;  /* 0x80000010c10d7c23 */ /* 0x004fe2000801000d */
[----:B------:R-:W-:Y:S02]  /*bf30*/  FSEL R193, R6, -INF , !P0 ;  /* 0xff80000006c17808 */ /* 0x000fe40004000000 */
[----:B------:R-:W-:Y:S02]  /*bf40*/  IABS R6, R7 ;  /* 0x0000000700067213 */ /* 0x000fe40000000000 */
[----:B------:R-:W-:Y:S02]  /*bf50*/  FSEL R189, R13, -INF , !P6 ;  /* 0xff8000000dbd7808 */ /* 0x000fe40007000000 */
[----:B------:R-:W1:Y:S01]  /*bf60*/  MUFU.TANH R8, R8 ;  /* 0x0000000800087308 */ /* 0x000e620000002400 */
[----:B------:R-:W-:Y:S01]  /*bf70*/  ISETP.GE.AND P6, PT, R188, R241, PT ;  /* 0x000000f1bc00720c */ /* 0x000fe20003fc6270 */
[----:B---3--:R-:W-:Y:S01]  /*bf80*/  FFMA.FTZ R9, R199, -UR16, R9 ;  /* 0x80000010c7097c23 */ /* 0x008fe20008010009 */
[----:B------:R-:W-:-:S02]  /*bf90*/  ISETP.GE.AND P0, PT, R197, R238, PT ;  /* 0x000000eec500720c */ /* 0x000fc40003f06270 */
[-C--:B------:R-:W-:Y:S02]  /*bfa0*/  ISETP.LT.OR P6, PT, R188, R242.reuse, P6 ;  /* 0x000000f2bc00720c */ /* 0x080fe400037c1670 */
[----:B------:R-:W-:Y:S01]  /*bfb0*/  FSEL R190, R9, -INF , !P1 ;  /* 0xff80000009be7808 */ /* 0x000fe20004800000 */
[----:B------:R-:W-:Y:S01]  /*bfc0*/  I2F R186, R186 ;  /* 0x000000ba00ba7306 */ /* 0x000fe20000201400 */
[C---:B------:R-:W-:Y:S02]  /*bfd0*/  ISETP.GE.AND P1, PT, R197.reuse, R241, PT ;  /* 0x000000f1c500720c */ /* 0x040fe40003f26270 */
[C---:B------:R-:W-:Y:S02]  /*bfe0*/  ISETP.LT.OR P0, PT, R197.reuse, R239, P0 ;  /* 0x000000efc500720c */ /* 0x040fe40000701670 */
[----:B------:R-:W-:-:S03]  /*bff0*/  ISETP.LT.OR P1, PT, R197, R242, P1 ;  /* 0x000000f2c500720c */ /* 0x000fc60000f21670 */
[----:B------:R-:W2:Y:S01]  /*c000*/  MUFU.TANH R172, R172 ;  /* 0x000000ac00ac7308 */ /* 0x000ea20000002400 */
[----:B-1----:R-:W-:-:S05]  /*c010*/  FFMA.FTZ R8, R187, -UR16, R8 ;  /* 0x80000010bb087c23 */ /* 0x002fca0008010008 */
[----:B------:R-:W-:Y:S02]  /*c020*/  FSEL R181, R8, -INF , !P6 ;  /* 0xff80000008b57808 */ /* 0x000fe40007000000 */
[----:B------:R-:W1:Y:S01]  /*c030*/  MUFU.TANH R174, R174 ;  /* 0x000000ae00ae7308 */ /* 0x000e620000002400 */
[----:B------:R-:W-:-:S04]  /*c040*/  ISETP.GE.AND P6, PT, R18, R238, PT ;  /* 0x000000ee1200720c */ /* 0x000fc80003fc6270 */
[----:B------:R-:W-:-:S03]  /*c050*/  ISETP.LT.OR P6, PT, R18, R239, P6 ;  /* 0x000000ef1200720c */ /* 0x000fc600037c1670 */
[----:B------:R-:W-:Y:S01]  /*c060*/  I2F R166, R166 ;  /* 0x000000a600a67306 */ /* 0x000fe20000201400 */
[----:B--2---:R-:W-:-:S05]  /*c070*/  FFMA.FTZ R172, R201, -UR16, R172 ;  /* 0x80000010c9ac7c23 */ /* 0x004fca00080100ac */
[----:B------:R-:W-:Y:S02]  /*c080*/  FSEL R182, R172, -INF , !P1 ;  /* 0xff800000acb67808 */ /* 0x000fe40004800000 */
[----:B------:R-:W2:Y:S01]  /*c090*/  MUFU.TANH R7, R170 ;  /* 0x000000aa00077308 */ /* 0x000ea20000002400 */
[----:B-1----:R-:W-:Y:S01]  /*c0a0*/  FFMA.FTZ R32, R186, -UR16, R174 ;  /* 0x80000010ba207c23 */ /* 0x002fe200080100ae */
[----:B------:R-:W-:-:S04]  /*c0b0*/  ISETP.GE.AND P1, PT, R188, R238, PT ;  /* 0x000000eebc00720c */ /* 0x000fc80003f26270 */
[----:B------:R-:W-:Y:S02]  /*c0c0*/  FSEL R32, R32, -INF , !P0 ;  /* 0xff80000020207808 */ /* 0x000fe40004000000 */
[----:B------:R-:W-:Y:S01]  /*c0d0*/  I2F R167, R167 ;  /* 0x000000a700a77306 */ /* 0x000fe20000201400 */
[----:B------:R-:W-:Y:S02]  /*c0e0*/  ISETP.GE.AND P0, PT, R18, R241, PT ;  /* 0x000000f11200720c */ /* 0x000fe40003f06270 */
[----:B------:R-:W-:Y:S02]  /*c0f0*/  ISETP.LT.OR P1, PT, R188, R239, P1 ;  /* 0x000000efbc00720c */ /* 0x000fe40000f21670 */
[----:B------:R-:W-:-:S03]  /*c100*/  ISETP.LT.OR P0, PT, R18, R242, P0 ;  /* 0x000000f21200720c */ /* 0x000fc60000701670 */
[----:B------:R-:W-:Y:S01]  /*c110*/  I2F R198, R198 ;  /* 0x000000c600c67306 */ /* 0x000fe20000201400 */
[----:B--2---:R-:W-:Y:S02]  /*c120*/  FFMA.FTZ R7, R166, -UR16, R7 ;  /* 0x80000010a6077c23 */ /* 0x004fe40008010007 */
[----:B------:R-:W-:-:S03]  /*c130*/  IMAD.MOV.U32 R166, RZ, RZ, R203 ;  /* 0x000000ffffa67224 */ /* 0x000fc600078e00cb */
[----:B------:R-:W-:Y:S02]  /*c140*/  FSEL R177, R7, -INF , !P6 ;  /* 0xff80000007b17808 */ /* 0x000fe40007000000 */
[----:B------:R-:W1:Y:S01]  /*c150*/  MUFU.TANH R175, R175 ;  /* 0x000000af00af7308 */ /* 0x000e620000002400 */
[----:B------:R-:W-:Y:S01]  /*c160*/  BAR.SYNC.DEFER_BLOCKING 0x0 ;  /* 0x0000000000007b1d */ /* 0x000fe20000010000 */
[----:B------:R-:W-:-:S06]  /*c170*/  PLOP3.LUT P6, PT, PT, PT, UP0, 0x80, 0x0 ;  /* 0x000000000000781c */ /* 0x000fcc0003fcf008 */
[----:B------:R-:W2:Y:S08]  /*c180*/  MUFU.TANH R168, R168 ;  /* 0x000000a800a87308 */ /* 0x000eb00000002400 */
[----:B------:R-:W-:Y:S01]  /*c190*/  I2F R6, R6 ;  /* 0x0000000600067306 */ /* 0x000fe20000201400 */
[----:B-1----:R-:W-:-:S05]  /*c1a0*/  FFMA.FTZ R167, R167, -UR16, R175 ;  /* 0x80000010a7a77c23 */ /* 0x002fca00080100af */
[----:B------:R-:W-:Y:S01]  /*c1b0*/  FSEL R179, R167, -INF , !P1 ;  /* 0xff800000a7b37808 */ /* 0x000fe20004800000 */
[----:B------:R-:W-:Y:S01]  /*c1c0*/  IMAD.MOV.U32 R167, RZ, RZ, R202 ;  /* 0x000000ffffa77224 */ /* 0x000fe200078e00ca */
        /* <DEDUP_REMOVED lines=8> */
[----:B-1----:R-:W-:-:S05]  /*c250*/  FFMA.FTZ R19, R19, -UR16, R169 ;  /* 0x8000001013137c23 */ /* 0x002fca00080100a9 */
[----:B------:R-:W-:Y:S01]  /*c260*/  FSEL R33, R19, -INF , !P1 ;  /* 0xff80000013217808 */ /* 0x000fe20004800000 */
[----:B--2---:R-:W-:-:S05]  /*c270*/  FFMA.FTZ R6, R6, -UR16, R171 ;  /* 0x8000001006067c23 */ /* 0x004fca00080100ab */
        /* <DEDUP_REMOVED lines=38> */
[----:B------:R-:W-:Y:S02]  /*c4e0*/  UISETP.GE.AND UP1, UPT, UR5, URZ, UPT ;  /* 0x0000003f0500728c */ /* 0x000fe4000bf26270 */
[----:B------:R-:W-:Y:S02]  /*c4f0*/  @!UP2 UIADD3 UR13, UR13, 0x1, URZ ;  /* 0x000000010d0da890 */ /* 0x000fe4000fffe03f */
[----:B------:R-:W-:-:S02]  /*c500*/  @!UP0 UIADD3 UR8, UR8, -UR4, URZ ;  /* 0x8000000408088290 */ /* 0x000fc4000fffe03f */
[----:B------:R-:W-:Y:S02]  /*c510*/  @!UP0 UIADD3 UR11, UR11, 0x1, URZ ;  /* 0x000000010b0b8890 */ /* 0x000fe4000fffe03f */
[----:B------:R-:W-:Y:S02]  /*c520*/  UISETP.GE.U32.AND UP3, UPT, UR8, UR4, UPT ;  /* 0x000000040800728c */ /* 0x000fe4000bf66070 */
[----:B------:R-:W-:Y:S02]  /*c530*/  UISETP.GE.AND UP0, UPT, UR12, URZ, UPT ;  /* 0x0000003f0c00728c */ /* 0x000fe4000bf06270 */
[----:B------:R-:W-:Y:S02]  /*c540*/  @UP4 UIADD3 UR13, UR13, 0x1, URZ ;  /* 0x000000010d0d4890 */ /* 0x000fe4000fffe03f */
[----:B------:R-:W-:Y:S02]  /*c550*/  UISETP.NE.AND UP2, UPT, URZ, UR6, UPT ;  /* 0x000000063f00728c */ /* 0x000fe4000bf45270 */
[----:B------:R-:W-:-:S02]  /*c560*/  ULOP3.LUT UR4, URZ, UR6, URZ, 0x33, !UPT ;  /* 0x000000063f047292 */ /* 0x000fc4000f8e333f */
[----:B------:R-:W-:Y:S02]  /*c570*/  @!UP1 UIADD3 UR13, -UR13, URZ, URZ ;  /* 0x0000003f0d0d9290 */ /* 0x000fe4000fffe13f */
[----:B------:R-:W-:Y:S02]  /*c580*/  @UP3 UIADD3 UR11, UR11, 0x1, URZ ;  /* 0x000000010b0b3890 */ /* 0x000fe4000fffe03f */
[----:B------:R-:W-:Y:S02]  /*c590*/  USEL UR5, UR4, UR13, !UP2 ;  /* 0x0000000d04057287 */ /* 0x000fe4000d000000 */
[----:B------:R-:W-:Y:S02]  /*c5a0*/  @!UP0 UIADD3 UR11, -UR11, URZ, URZ ;  /* 0x0000003f0b0b8290 */ /* 0x000fe4000fffe13f */
[----:B------:R-:W-:Y:S02]  /*c5b0*/  UIMAD.WIDE UR8, UR5, 0x4, UR18 ;  /* 0x00000004050878a5 */ /* 0x000fe4000f8e0212 */
[----:B------:R-:W-:-:S04]  /*c5c0*/  USEL UR4, UR4, UR11, !UP2 ;  /* 0x0000000b04047287 */ /* 0x000fc8000d000000 */
[----:B------:R-:W-:Y:S01]  /*c5d0*/  UIMAD.WIDE UR10, UR4, 0x4, UR18 ;  /* 0x00000004040a78a5 */ /* 0x000fe2000f8e0212 */
[----:B------:R-:W-:Y:S01]  /*c5e0*/  MOV R7, UR9 ;  /* 0x0000000900077c02 */ /* 0x000fe20008000f00 */
[----:B------:R-:W-:-:S04]  /*c5f0*/  IMAD.U32 R6, RZ, RZ, UR8 ;  /* 0x00000008ff067e24 */ /* 0x000fc8000f8e00ff */
[----:B------:R-:W-:Y:S01]  /*c600*/  IMAD.U32 R8, RZ, RZ, UR10 ;  /* 0x0000000aff087e24 */ /* 0x000fe2000f8e00ff */
[----:B------:R-:W-:Y:S01]  /*c610*/  MOV R9, UR11 ;  /* 0x0000000b00097c02 */ /* 0x000fe20008000f00 */
        /* <DEDUP_REMOVED lines=21> */
.L_x_7634:
[----:B------:R-:W-:Y:S02]  /*c770*/  ULDC UR10, c[0x0][0x198] ;  /* 0x00006600000a7ab9 */ /* 0x000fe40000000800 */
[----:B------:R-:W-:-:S04]  /*c780*/  ULEA UR10, -UR10, URZ, 0x6 ;  /* 0x0000003f0a0a7291 */ /* 0x000fc8000f8e313f */
[----:B------:R-:W-:Y:S02]  /*c790*/  USHF.R.S32.HI UR8, URZ, 0x1f, UR10 ;  /* 0x0000001f3f087899 */ /* 0x000fe4000801140a */
.L_x_7635:
[C---:B------:R-:W-:Y:S01]  /*c7a0*/  @!P4 IADD3 R7, P0, R200.reuse, UR10, RZ ;  /* 0x0000000ac807cc10 */ /* 0x040fe2000ff1e0ff */
[----:B------:R-:W-:Y:S01]  /*c7b0*/  UIADD3 UR4, UP1, UP0, UR24, UR10, UR24 ;  /* 0x0000000a18047290 */ /* 0x000fe2000f83e018 */
[----:B------:R-:W-:Y:S01]  /*c7c0*/  @!P3 IADD3 R9, P1, R200, UR10, RZ ;  /* 0x0000000ac809bc10 */ /* 0x000fe2000ff3e0ff */
[----:B------:R1:W-:Y:S01]  /*c7d0*/  @P5 STS.128 [R236+0x8000], RZ ;  /* 0x008000ffec005388 */ /* 0x0003e20000000c00 */
[----:B------:R-:W-:Y:S01]  /*c7e0*/  @!P4 IADD3.X R6, R165, UR8, RZ, P0, !PT ;  /* 0x00000008a506cc10 */ /* 0x000fe200087fe4ff */
[----:B------:R-:W-:Y:S01]  /*c7f0*/  UIADD3.X UR6, UR23, UR8, UR23, UP1, UP0 ;  /* 0x0000000817067290 */ /* 0x000fe20008fe0417 */
[C---:B------:R-:W-:Y:S01]  /*c800*/  @!P4 LEA R174, P0, R7.reuse, c[0x0][0x168], 0x1 ;  /* 0x00005a0007aeca11 */ /* 0x040fe200078008ff */
[----:B------:R-:W-:Y:S01]  /*c810*/  UIADD3 UR5, UP1, UR24, UR4, URZ ;  /* 0x0000000418057290 */ /* 0x000fe2000ff3e03f */
[----:B------:R-:W-:Y:S01]  /*c820*/  BSSY B0, `(.L_x_7636) ;  /* 0x0000092000007945 */ /* 0x000fe20003800000 */
[----:B------:R-:W-:Y:S01]  /*c830*/  VOTEU.ALL UP0, P5 ;  /* 0x00000000003f7886 */ /* 0x000fe20002800000 */
[----:B------:R-:W-:-:S02]  /*c840*/  @!P4 LEA.HI.X R175, R7, c[0x0][0x16c], R6, 0x1, P0 ;  /* 0x00005b0007afca11 */ /* 0x000fc400000f0c06 */
[----:B------:R-:W-:Y:S02]  /*c850*/  @!P2 IADD3 R8, P0, R200, UR10, RZ ;  /* 0x0000000ac808ac10 */ /* 0x000fe4000ff1e0ff */
[----:B------:R-:W-:Y:S01]  /*c860*/  @!P3 IADD3.X R7, R165, UR8, RZ, P1, !PT ;  /* 0x00000008a507bc10 */ /* 0x000fe20008ffe4ff */
[----:B------:R-:W-:Y:S01]  /*c870*/  @!UP0 UIADD3 UR11, UP2, UR24, UR10, URZ ;  /* 0x0000000a180b8290 */ /* 0x000fe2000ff5e03f */
[----:B------:R-:W-:Y:S02]  /*c880*/  @!P3 LEA R30, P1, R9, c[0x0][0x168], 0x1 ;  /* 0x00005a00091eba11 */ /* 0x000fe400078208ff */
[----:B------:R-:W-:Y:S01]  /*c890*/  @!P2 IADD3.X R6, R165, UR8, RZ, P0, !PT ;  /* 0x00000008a506ac10 */ /* 0x000fe200087fe4ff */
[----:B------:R-:W-:Y:S01]  /*c8a0*/  @!UP0 UIADD3.X UR9, UR23, UR8, URZ, UP2, !UPT ;  /* 0x0000000817098290 */ /* 0x000fe200097fe43f */
[----:B------:R-:W-:Y:S01]  /*c8b0*/  @!P3 LEA.HI.X R31, R9, c[0x0][0x16c], R7, 0x1, P1 ;  /* 0x00005b00091fba11 */ /* 0x000fe200008f0c07 */
[----:B------:R-:W-:Y:S01]  /*c8c0*/  IMAD.U32 R7, RZ, RZ, UR10 ;  /* 0x0000000aff077e24 */ /* 0x000fe2000f8e00ff */
[----:B------:R-:W-:-:S04]  /*c8d0*/  @!P2 LEA R28, P0, R8, c[0x0][0x168], 0x1 ;  /* 0x00005a00081caa11 */ /* 0x000fc800078008ff */
[----:B------:R-:W-:Y:S01]  /*c8e0*/  @!P2 LEA.HI.X R29, R8, c[0x0][0x16c], R6, 0x1, P0 ;  /* 0x00005b00081daa11 */ /* 0x000fe200000f0c06 */
[----:B------:R-:W-:Y:S01]  /*c8f0*/  IMAD.U32 R6, RZ, RZ, UR8 ;  /* 0x00000008ff067e24 */ /* 0x000fe2000f8e00ff */
[----:B------:R-:W-:Y:S01]  /*c900*/  @!P4 IADD3 R10, P1, P0, R200, UR24, R7 ;  /* 0x00000018c80acc10 */ /* 0x000fe2000f83e007 */
[----:B------:R-:W-:-:S03]  /*c910*/  IMAD.U32 R8, RZ, RZ, UR8 ;  /* 0x00000008ff087e24 */ /* 0x000fc6000f8e00ff */
[----:B------:R-:W-:Y:S02]  /*c920*/  @!P4 IADD3.X R9, R165, UR23, R6, P1, P0 ;  /* 0x00000017a509cc10 */ /* 0x000fe40008fe0406 */
[C---:B------:R-:W-:Y:S02]  /*c930*/  @!P4 LEA R172, P0, R10.reuse, c[0x0][0x168], 0x1 ;  /* 0x00005a000aacca11 */ /* 0x040fe400078008ff */
[C---:B------:R-:W-:Y:S02]  /*c940*/  @!P5 LEA R202, P1, R7.reuse, R247, 0x1 ;  /* 0x000000f707cad211 */ /* 0x040fe400078208ff */
        /* <DEDUP_REMOVED lines=36> */
[----:B------:R-:W-:Y:S01]  /*cb90*/  @!P3 IADD3 R7, P0, R200, UR4, RZ ;  /* 0x00000004c807bc10 */ /* 0x000fe2000ff1e0ff */
        /* <DEDUP_REMOVED lines=38> */
[C---:B--2---:R-:W-:Y:S01]  /*ce00*/  @!P3 LEA R174, P0, R6.reuse, c[0x0][0x168], 0x1 ;  /* 0x00005a0006aeba11 */ /* 0x044fe200078008ff */
        /* <DEDUP_REMOVED lines=51> */
.L_x_7637:
[----:B------:R-:W-:Y:S05]  /*d140*/  BSYNC B0 ;  /* 0x0000000000007941 */ /* 0x000fea0003800000 */
.L_x_7636:
[----:B------:R-:W0:Y:S01]  /*d150*/  LDGDEPBAR ;  /* 0x00000000000079af */ /* 0x000e220000000000 */
[----:B--2---:R-:W-:Y:S02]  /*d160*/  IMAD.U32 R7, RZ, RZ, UR10 ;  /* 0x0000000aff077e24 */ /* 0x004fe4000f8e00ff */
[----:B------:R-:W-:-:S03]  /*d170*/  IMAD.U32 R6, RZ, RZ, UR8 ;  /* 0x00000008ff067e24 */ /* 0x000fc6000f8e00ff */
[----:B------:R-:W-:-:S04]  /*d180*/  LEA R247, P0, R7, R247, 0x1 ;  /* 0x000000f707f77211 */ /* 0x000fc800078008ff */
[----:B------:R-:W-:Y:S02]  /*d190*/  LEA.HI.X R246, R7, R246, R6, 0x1, P0 ;  /* 0x000000f607f67211 */ /* 0x000fe400000f0c06 */
.L_x_7633:
[----:B-1----:R-:W-:Y:S01]  /*d1a0*/  FMNMX.FTZ R9, R164, R17, !PT ;  /* 0x00000011a4097209 */ /* 0x002fe20007810000 */
        /* <DEDUP_REMOVED lines=38> */
[----:B------:R-:W-:Y:S01]  /*d410*/  LDSM.16.MT88.4 R8, [R225+0x10000] ;  /* 0x01000000e108783b */ /* 0x000fe20000004200 */
        /* <DEDUP_REMOVED lines=9> */
[--C-:B------:R-:W-:Y:S01]  /*d4b0*/  FFMA.FTZ R171, R17, c[0x0][0x23c], -R34.reuse ;  /* 0x00008f0011ab7a23 */ /* 0x100fe20000010822 */
[----:B------:R-:W-:Y:S01]  /*d4c0*/  FSEL R180, R180, RZ, P0 ;  /* 0x000000ffb4b47208 */ /* 0x000fe20000000000 */
[----:B------:R-:W-:Y:S02]  /*d4d0*/  FFMA.FTZ R170, R16, c[0x0][0x23c], -R34 ;  /* 0x00008f0010aa7a23 */ /* 0x000fe40000010822 */
[----:B------:R-:W1:Y:S01]  /*d4e0*/  LDSM.16.MT88.4 R16, [R228+0x10000] ;  /* 0x01000000e410783b */ /* 0x000e620000004200 */
[----:B------:R-:W-:Y:S01]  /*d4f0*/  FADD.FTZ R5, R164, -R5 ;  /* 0x80000005a4057221 */ /* 0x000fe20000010000 */
[----:B------:R-:W-:Y:S01]  /*d500*/  MUFU.EX2 R171, R171 ;  /* 0x000000ab00ab7308 */ /* 0x000fe20000000800 */
[--C-:B------:R-:W-:Y:S01]  /*d510*/  FFMA.FTZ R164, R4, c[0x0][0x23c], -R180.reuse ;  /* 0x00008f0004a47a23 */ /* 0x100fe200000108b4 */
[----:B------:R-:W-:Y:S01]  /*d520*/  FSEL R4, R172, RZ, P0 ;  /* 0x000000ffac047208 */ /* 0x000fe20000000000 */
[----:B------:R-:W-:-:S02]  /*d530*/  FFMA.FTZ R165, R2, c[0x0][0x23c], -R180 ;  /* 0x00008f0002a57a23 */ /* 0x000fc400000108b4 */
[----:B------:R-:W-:Y:S02]  /*d540*/  FFMA.FTZ R169, R14, c[0x0][0x23c], -R34 ;  /* 0x00008f000ea97a23 */ /* 0x000fe40000010822 */
[----:B------:R-:W-:Y:S01]  /*d550*/  FADD.FTZ R4, R3, -R4 ;  /* 0x8000000403047221 */ /* 0x000fe20000010000 */
[----:B------:R-:W2:Y:S01]  /*d560*/  MUFU.EX2 R170, R170 ;  /* 0x000000aa00aa7308 */ /* 0x000ea20000000800 */
[--C-:B------:R-:W-:Y:S02]  /*d570*/  FFMA.FTZ R2, R12, c[0x0][0x23c], -R180.reuse ;  /* 0x00008f000c027a23 */ /* 0x100fe400000108b4 */
[----:B------:R-:W-:Y:S01]  /*d580*/  FFMA.FTZ R0, R0, c[0x0][0x23c], -R180 ;  /* 0x00008f0000007a23 */ /* 0x000fe200000108b4 */
[----:B------:R-:W3:Y:S01]  /*d590*/  LDSM.16.MT88.4 R12, [R226+0x10000] ;  /* 0x01000000e20c783b */ /* 0x000ee20000004200 */
[----:B------:R-:W-:Y:S02]  /*d5a0*/  FMUL.FTZ R3, R4, c[0x0][0x23c] ;  /* 0x00008f0004037a20 */ /* 0x000fe40000410000 */
[----:B------:R-:W-:Y:S01]  /*d5b0*/  FMUL.FTZ R5, R5, c[0x0][0x23c] ;  /* 0x00008f0005057a20 */ /* 0x000fe20000410000 */
[----:B------:R-:W-:Y:S01]  /*d5c0*/  MUFU.EX2 R169, R169 ;  /* 0x000000a900a97308 */ /* 0x000fe20000000800 */
[----:B------:R-:W-:-:S02]  /*d5d0*/  FFMA.FTZ R176, R184, c[0x0][0x23c], -R34 ;  /* 0x00008f00b8b07a23 */ /* 0x000fc40000010822 */
[--C-:B------:R-:W-:Y:S02]  /*d5e0*/  FFMA.FTZ R183, R21, c[0x0][0x23c], -R34.reuse ;  /* 0x00008f0015b77a23 */ /* 0x100fe40000010822 */
[--C-:B------:R-:W-:Y:S02]  /*d5f0*/  FFMA.FTZ R184, R20, c[0x0][0x23c], -R34.reuse ;  /* 0x00008f0014b87a23 */ /* 0x100fe40000010822 */
[----:B------:R-:W-:Y:S01]  /*d600*/  LDSM.16.MT88.4 R20, [R224+0x16000] ;  /* 0x01600000e014783b */ /* 0x000fe20000004200 */
[----:B------:R-:W4:Y:S01]  /*d610*/  MUFU.EX2 R168, R168 ;  /* 0x000000a800a87308 */ /* 0x000f220000000800 */
[----:B--2---:R-:W-:Y:S01]  /*d620*/  F2FP.PACK_AB R4, R170, R171 ;  /* 0x000000abaa04723e */ /* 0x004fe200000000ff */
[----:B------:R-:W-:Y:S02]  /*d630*/  FFMA.FTZ R175, R185, c[0x0][0x23c], -R34 ;  /* 0x00008f00b9af7a23 */ /* 0x000fe40000010822 */
[--C-:B------:R-:W-:Y:S02]  /*d640*/  FFMA.FTZ R185, R27, c[0x0][0x23c], -R180.reuse ;  /* 0x00008f001bb97a23 */ /* 0x100fe400000108b4 */
[----:B------:R-:W-:-:S02]  /*d650*/  FFMA.FTZ R186, R26, c[0x0][0x23c], -R180 ;  /* 0x00008f001aba7a23 */ /* 0x000fc400000108b4 */
[----:B------:R-:W-:Y:S01]  /*d660*/  MUFU.EX2 R165, R165 ;  /* 0x000000a500a57308 */ /* 0x000fe20000000800 */
[--C-:B------:R-:W-:Y:S02]  /*d670*/  FFMA.FTZ R187, R25, c[0x0][0x23c], -R180.reuse ;  /* 0x00008f0019bb7a23 */ /* 0x100fe400000108b4 */
[----:B------:R-:W-:Y:S02]  /*d680*/  FFMA.FTZ R188, R24, c[0x0][0x23c], -R180 ;  /* 0x00008f0018bc7a23 */ /* 0x000fe400000108b4 */
[----:B------:R-:W-:Y:S01]  /*d690*/  LDSM.16.MT88.4 R24, [R224+0x10800] ;  /* 0x01080000e018783b */ /* 0x000fe20000004200 */
[--C-:B------:R-:W-:Y:S02]  /*d6a0*/  FFMA.FTZ R196, R196, c[0x0][0x23c], -R34.reuse ;  /* 0x00008f00c4c47a23 */ /* 0x100fe40000010822 */
[----:B------:R-:W-:Y:S01]  /*d6b0*/  MUFU.EX2 R2, R2 ;  /* 0x0000000200027308 */ /* 0x000fe20000000800 */
[----:B----4-:R-:W-:Y:S01]  /*d6c0*/  F2FP.PACK_AB R6, R168, R169 ;  /* 0x000000a9a806723e */ /* 0x010fe200000000ff */
        /* <DEDUP_REMOVED lines=8> */
[----:B------:R-:W2:Y:S01]  /*d750*/  MUFU.EX2 R164, R164 ;  /* 0x000000a400a47308 */ /* 0x000ea20000000800 */
[----:B------:R-:W-:-:S02]  /*d760*/  FFMA.FTZ R182, R182, c[0x0][0x23c], -R34 ;  /* 0x00008f00b6b67a23 */ /* 0x000fc40000010822 */
[--C-:B------:R-:W-:Y:S02]  /*d770*/  FFMA.FTZ R181, R181, c[0x0][0x23c], -R34.reuse ;  /* 0x00008f00b5b57a23 */ /* 0x100fe40000010822 */
[--C-:B------:R-:W-:Y:S02]  /*d780*/  FFMA.FTZ R197, R35, c[0x0][0x23c], -R34.reuse ;  /* 0x00008f0023c57a23 */ /* 0x100fe40000010822 */
[----:B------:R-:W-:Y:S01]  /*d790*/  FFMA.FTZ R198, R33, c[0x0][0x23c], -R34 ;  /* 0x00008f0021c67a23 */ /* 0x000fe20000010822 */
[----:B------:R4:W5:Y:S01]  /*d7a0*/  MUFU.EX2 R174, R5 ;  /* 0x0000000500ae7308 */ /* 0x0009620000000800 */
[--C-:B------:R-:W-:Y:S02]  /*d7b0*/  FFMA.FTZ R199, R32, c[0x0][0x23c], -R180.reuse ;  /* 0x00008f0020c77a23 */ /* 0x100fe400000108b4 */
[--C-:B------:R-:W-:Y:S01]  /*d7c0*/  FFMA.FTZ R179, R179, c[0x0][0x23c], -R180.reuse ;  /* 0x00008f00b3b37a23 */ /* 0x100fe200000108b4 */
[----:B------:R-:W-:Y:S01]  /*d7d0*/  LDSM.16.MT88.4 R32, [R228+0x11800] ;  /* 0x01180000e420783b */ /* 0x000fe20000004200 */
[----:B------:R-:W-:-:S02]  /*d7e0*/  FFMA.FTZ R177, R177, c[0x0][0x23c], -R180 ;  /* 0x00008f00b1b17a23 */ /* 0x000fc400000108b4 */
[----:B------:R-:W-:Y:S01]  /*d7f0*/  FFMA.FTZ R178, R178, c[0x0][0x23c], -R180 ;  /* 0x00008f00b2b27a23 */ /* 0x000fe200000108b4 */
        /* <DEDUP_REMOVED lines=135> */
[----:B------:R-:W1:Y:S01]  /*e070*/  MUFU.EX2 R199, R199 ;  /* 0x000000c700c77308 */ /* 0x000e620000000800 */
        /* <DEDUP_REMOVED lines=64> */
[----:B------:R-:W-:Y:S02]  /*e480*/  FFMA.FTZ R171, R249, R174, R171 ;  /* 0x000000aef9ab7223 */ /* 0x000fe400000100ab */
[----:B------:R-:W-:-:S02]  /*e490*/  FFMA.FTZ R3, R248, R3, R165 ;  /* 0x00000003f8037223 */ /* 0x000fc400000100a5 */
[----:B------:R-:W-:Y:S01]  /*e4a0*/  FADD.FTZ R170, R170, R171 ;  /* 0x000000abaaaa7221 */ /* 0x000fe20000010000 */
[C---:B------:R-:W-:Y:S01]  /*e4b0*/  HMMA.16816.F32 R124, R4.reuse, R20, R124 ;  /* 0x00000014047c723c */ /* 0x040fe2000000187c */
[----:B------:R-:W-:Y:S01]  /*e4c0*/  FADD.FTZ R2, R2, R3 ;  /* 0x0000000302027221 */ /* 0x000fe20000010000 */
[----:B------:R-:W-:Y:S01]  /*e4d0*/  MOV R3, R172 ;  /* 0x000000ac00037202 */ /* 0x000fe20000000f00 */
[----:B------:R-:W-:Y:S02]  /*e4e0*/  FADD.FTZ R170, R169, R170 ;  /* 0x000000aaa9aa7221 */ /* 0x000fe40000010000 */
[----:B------:R-:W-:Y:S02]  /*e4f0*/  FADD.FTZ R2, R0, R2 ;  /* 0x0000000200027221 */ /* 0x000fe40000010000 */
[----:B------:R-:W-:Y:S01]  /*e500*/  FADD.FTZ R168, R168, R170 ;  /* 0x000000aaa8a87221 */ /* 0x000fe20000010000 */
[----:B------:R-:W-:Y:S01]  /*e510*/  HMMA.16816.F32 R128, R4, R22, R128 ;  /* 0x000000160480723c */ /* 0x000fe20000001880 */
[----:B------:R-:W2:Y:S01]  /*e520*/  LDSM.16.MT88.4 R20, [R228+0x12800] ;  /* 0x01280000e414783b */ /* 0x000ea20000004200 */
        /* <DEDUP_REMOVED lines=128> */
[----:B------:R-:W-:Y:S01]  /*ed30*/  HMMA.16816.F32 R128, R4, R10, R128 ;  /* 0x0000000a0480723c */ /* 0x000fe20000001880 */
[----:B------:R-:W4:Y:S06]  /*ed40*/  LDSM.16.MT88.4 R8, [R225+0x13800] ;  /* 0x01380000e108783b */ /* 0x000f2c0000004200 */
[----:B------:R-:W-:-:S02]  /*ed50*/  F2FP.PACK_AB R4, R181, R182 ;  /* 0x000000b6b504723e */ /* 0x000fc400000000ff */
[----:B------:R-:W-:Y:S02]  /*ed60*/  F2FP.PACK_AB R5, R179, R199 ;  /* 0x000000c7b305723e */ /* 0x000fe400000000ff */
[----:B------:R-:W-:Y:S02]  /*ed70*/  F2FP.PACK_AB R6, R198, R197 ;  /* 0x000000c5c606723e */ /* 0x000fe400000000ff */
[----:B------:R-:W-:-:S07]  /*ed80*/  F2FP.PACK_AB R7, R178, R177 ;  /* 0x000000b1b207723e */ /* 0x000fce00000000ff */
        /* <DEDUP_REMOVED lines=28> */
[C---:B------:R-:W-:Y:S08]  /*ef50*/  HMMA.16816.F32 R72, R4.reuse, R34, R72 ;  /* 0x000000220448723c */ /* 0x040ff00000001848 */
[C---:B-----5:R-:W-:Y:S08]  /*ef60*/  HMMA.16816.F32 R76, R4.reuse, R28, R76 ;  /* 0x0000001c044c723c */ /* 0x060ff0000000184c */
[C---:B------:R-:W-:Y:S08]  /*ef70*/  HMMA.16816.F32 R80, R4.reuse, R30, R80 ;  /* 0x0000001e0450723c */ /* 0x040ff00000001850 */
[C---:B------:R-:W-:Y:S08]  /*ef80*/  HMMA.16816.F32 R84, R4.reuse, R24, R84 ;  /* 0x000000180454723c */ /* 0x040ff00000001854 */
[C---:B------:R-:W-:Y:S08]  /*ef90*/  HMMA.16816.F32 R88, R4.reuse, R26, R88 ;  /* 0x0000001a0458723c */ /* 0x040ff00000001858 */
[C---:B--2---:R-:W-:Y:S08]  /*efa0*/  HMMA.16816.F32 R92, R4.reuse, R20, R92 ;  /* 0x00000014045c723c */ /* 0x044ff0000000185c */
[C---:B------:R-:W-:Y:S08]  /*efb0*/  HMMA.16816.F32 R96, R4.reuse, R22, R96 ;  /* 0x000000160460723c */ /* 0x040ff00000001860 */
[C---:B----4-:R-:W-:Y:S08]  /*efc0*/  HMMA.16816.F32 R108, R4.reuse, R8, R108 ;  /* 0x00000008046c723c */ /* 0x050ff0000000186c */
[C---:B------:R-:W-:Y:S08]  /*efd0*/  HMMA.16816.F32 R112, R4.reuse, R10, R112 ;  /* 0x0000000a0470723c */ /* 0x040ff00000001870 */
[C---:B---3--:R-:W-:Y:S08]  /*efe0*/  HMMA.16816.F32 R116, R4.reuse, R12, R116 ;  /* 0x0000000c0474723c */ /* 0x048ff00000001874 */
[C---:B------:R-:W-:Y:S08]  /*eff0*/  HMMA.16816.F32 R120, R4.reuse, R14, R120 ;  /* 0x0000000e0478723c */ /* 0x040ff00000001878 */
[C---:B-1----:R-:W-:Y:S08]  /*f000*/  HMMA.16816.F32 R124, R4.reuse, R16, R124 ;  /* 0x00000010047c723c */ /* 0x042ff0000000187c */
[----:B------:R-:W-:Y:S11]  /*f010*/  HMMA.16816.F32 R128, R4, R18, R128 ;  /* 0x000000120480723c */ /* 0x000ff60000001880 */
[----:B------:R-:W-:Y:S08]  /*f020*/  @!UPT UIADD3 URZ, URZ, URZ, URZ ;  /* 0x0000003f3f3ff290 */ /* 0x000ff0000fffe03f */
.L_x_7630:
        /* <DEDUP_REMOVED lines=12> */
.L_x_7642:
        /* <DEDUP_REMOVED lines=28> */
[----:B--2---:R-:W-:Y:S07]  /*f2b0*/  UIMAD.WIDE.U32 UR36, UR35, UR30, URZ ;  /* 0x0000001e232472a5 */ /* 0x004fee000f8e003f */
[----:B------:R-:W-:Y:S02]  /*f2c0*/  UMOV UR33, UR37 ;  /* 0x0000002500217c82 */ /* 0x000fe40008000000 */
[----:B------:R-:W-:Y:S04]  /*f2d0*/  UIADD3 UR29, -UR33, URZ, URZ ;  /* 0x0000003f211d7290 */ /* 0x000fe8000fffe13f */
[----:B------:R-:W-:Y:S04]  /*f2e0*/  UIMAD UR30, UR13, UR29, UR30 ;  /* 0x0000001d0d1e72a4 */ /* 0x000fe8000f8e021e */
[----:B------:R-:W-:Y:S02]  /*f2f0*/  UISETP.GT.U32.AND UP2, UPT, UR13, UR30, UPT ;  /* 0x0000001e0d00728c */ /* 0x000fe4000bf44070 */
[----:B-1----:R-:W-:Y:S07]  /*f300*/  UIMAD.WIDE.U32 UR34, UR35, UR28, URZ ;  /* 0x0000001c232272a5 */ /* 0x002fee000f8e003f */
[----:B------:R-:W-:Y:S02]  /*f310*/  UMOV UR31, UR35 ;  /* 0x00000023001f7c82 */ /* 0x000fe40008000000 */
[----:B------:R-:W-:Y:S02]  /*f320*/  UIADD3 UR25, -UR31, URZ, URZ ;  /* 0x0000003f1f197290 */ /* 0x000fe4000fffe13f */
[----:B------:R-:W-:Y:S02]  /*f330*/  @!UP2 UIADD3 UR30, UR30, -UR13, URZ ;  /* 0x8000000d1e1ea290 */ /* 0x000fe4000fffe03f */
[----:B------:R-:W-:Y:S02]  /*f340*/  UIMAD UR28, UR13, UR25, UR28 ;  /* 0x000000190d1c72a4 */ /* 0x000fe4000f8e021c */
[----:B------:R-:W-:Y:S02]  /*f350*/  UISETP.GE.U32.AND UP4, UPT, UR30, UR13, UPT ;  /* 0x0000000d1e00728c */ /* 0x000fe4000bf86070 */
[----:B------:R-:W-:Y:S02]  /*f360*/  UISETP.GT.U32.AND UP1, UPT, UR13, UR28, UPT ;  /* 0x0000001c0d00728c */ /* 0x000fe4000bf24070 */
[----:B------:R-:W-:Y:S02]  /*f370*/  ULDC UR25, c[0x0][0x2d0] ;  /* 0x0000b40000197ab9 */ /* 0x000fe40000000800 */
[----:B------:R-:W-:Y:S02]  /*f380*/  ULOP3.LUT UR14, UR14, UR25, URZ, 0x3c, !UPT ;  /* 0x000000190e0e7292 */ /* 0x000fe4000f8e3c3f */
[----:B------:R-:W-:Y:S02]  /*f390*/  ULOP3.LUT UR32, UR32, UR25, URZ, 0x3c, !UPT ;  /* 0x0000001920207292 */ /* 0x000fe4000f8e3c3f */
[----:B------:R-:W-:Y:S02]  /*f3a0*/  UISETP.GE.AND UP0, UPT, UR14, URZ, UPT ;  /* 0x0000003f0e00728c */ /* 0x000fe4000bf06270 */
[----:B------:R-:W-:Y:S02]  /*f3b0*/  @!UP2 UIADD3 UR33, UR33, 0x1, URZ ;  /* 0x000000012121a890 */ /* 0x000fe4000fffe03f */
[----:B------:R-:W-:Y:S02]  /*f3c0*/  @!UP1 UIADD3 UR28, UR28, -UR13, URZ ;  /* 0x8000000d1c1c9290 */ /* 0x000fe4000fffe03f */
[----:B------:R-:W-:Y:S02]  /*f3d0*/  @!UP1 UIADD3 UR31, UR31, 0x1, URZ ;  /* 0x000000011f1f9890 */ /* 0x000fe4000fffe03f */
[----:B------:R-:W-:Y:S02]  /*f3e0*/  UISETP.GE.U32.AND UP3, UPT, UR28, UR13, UPT ;  /* 0x0000000d1c00728c */ /* 0x000fe4000bf66070 */
[----:B------:R-:W-:Y:S02]  /*f3f0*/  UISETP.GE.AND UP1, UPT, UR32, URZ, UPT ;  /* 0x0000003f2000728c */ /* 0x000fe4000bf26270 */
[----:B------:R-:W-:Y:S02]  /*f400*/  @UP4 UIADD3 UR33, UR33, 0x1, URZ ;  /* 0x0000000121214890 */ /* 0x000fe4000fffe03f */
[----:B------:R-:W-:Y:S02]  /*f410*/  UISETP.NE.AND UP2, UPT, URZ, UR25, UPT ;  /* 0x000000193f00728c */ /* 0x000fe4000bf45270 */
[----:B------:R-:W-:Y:S03]  /*f420*/  ULOP3.LUT UR13, URZ, UR25, URZ, 0x33, !UPT ;  /* 0x000000193f0d7292 */ /* 0x000fe6000f8e333f */
[----:B------:R-:W-:Y:S02]  /*f430*/  @UP3 UIADD3 UR31, UR31, 0x1, URZ ;  /* 0x000000011f1f3890 */ /* 0x000fe4000fffe03f */
        /* <DEDUP_REMOVED lines=23> */
[----:B--2---:R-:W-:Y:S01]  /*f5b0*/  MOV R6, UR30 ;  /* 0x0000001e00067c02 */ /* 0x004fe20008000f00 */
[----:B---3--:R-:W-:Y:S01]  /*f5c0*/  IMAD.U32 R5, RZ, RZ, UR29 ;  /* 0x0000001dff057e24 */ /* 0x008fe2000f8e00ff */
[----:B------:R-:W-:Y:S04]  /*f5d0*/  UIMAD.WIDE.U32 UR28, UR10, UR25, URZ ;  /* 0x000000190a1c72a5 */ /* 0x000fe8000f8e003f */
[----:B------:R-:W2:Y:S01]  /*f5e0*/  LDG.E R4, [R4.64] ;  /* 0x0000001404047981 */ /* 0x000ea2000c1e1900 */
[----:B------:R-:W-:Y:S01]  /*f5f0*/  UIADD3 UR13, UR29, UR13, URZ ;  /* 0x0000000d1d0d7290 */ /* 0x000fe2000fffe03f */
[----:B-1----:R-:W-:Y:S05]  /*f600*/  IMAD.U32 R7, RZ, RZ, UR31 ;  /* 0x0000001fff077e24 */ /* 0x002fea000f8e00ff */
[----:B------:R1:W2:Y:S02]  /*f610*/  LDG.E R6, [R6.64] ;  /* 0x0000001406067981 */ /* 0x0002a4000c1e1900 */
[----:B-1----:R-:W-:Y:S01]  /*f620*/  IMAD.U32 R7, RZ, RZ, UR29 ;  /* 0x0000001dff077e24 */ /* 0x002fe2000f8e00ff */
        /* <DEDUP_REMOVED lines=10> */
.L_x_7639:
        /* <DEDUP_REMOVED lines=139> */
[----:B------:R-:W-:Y:S05]  /*ff80*/  LDSM.16.M88.4 R200, [R233+0xa800] ;  /* 0x00a80000e9c8783b */ /* 0x000fea0000000200 */
[C---:B-----5:R-:W-:Y:S01]  /*ff90*/  HMMA.16816.F32 R20, R32.reuse, R24, RZ ;  /* 0x000000182014723c */ /* 0x060fe200000018ff */
[----:B------:R-:W-:Y:S07]  /*ffa0*/  LDSM.16.M88.4 R204, [R233+0xc000] ;  /* 0x00c00000e9cc783b */ /* 0x000fee0000000200 */
        /* <DEDUP_REMOVED lines=9> */
[----:B------:R-:W5:Y:S07]  /*10040*/  LDSM.16.M88.4 R176, [R227+0x9800] ;  /* 0x00980000e3b0783b */ /* 0x000f6e0000000200 */
[C---:B---3--:R-:W-:Y:S08]  /*10050*/  HMMA.16816.F32 R20, R168.reuse, R180, R20 ;  /* 0x000000b4a814723c */ /* 0x048ff00000001814 */
[C---:B------:R-:W-:Y:S01]  /*10060*/  HMMA.16816.F32 R24, R168.reuse, R182, R24 ;  /* 0x000000b6a818723c */ /* 0x040fe20000001818 */
[----:B------:R-:W-:Y:S07]  /*10070*/  LDSM.16.M88.4 R180, [R220] ;  /* 0x00000000dcb4783b */ /* 0x000fee0000000200 */
[C---:B------:R-:W-:Y:S08]  /*10080*/  HMMA.16816.F32 R28, R168.reuse, R184, R28 ;  /* 0x000000b8a81c723c */ /* 0x040ff0000000181c */
[----:B------:R-:W-:Y:S01]  /*10090*/  HMMA.16816.F32 R32, R168, R186, R32 ;  /* 0x000000baa820723c */ /* 0x000fe20000001820 */
[----:B------:R-:W3:Y:S05]  /*100a0*/  LDSM.16.M88.4 R168, [R229] ;  /* 0x00000000e5a8783b */ /* 0x000eea0000000200 */
[----:B------:R-:W3:Y:S02]  /*100b0*/  LDSM.16.M88.4 R184, [R220+0x800] ;  /* 0x00080000dcb8783b */ /* 0x000ee40000000200 */
        /* <DEDUP_REMOVED lines=12> */
[----:B------:R-:W-:Y:S02]  /*10180*/  LDSM.16.M88.4 R188, [R219] ;  /* 0x00000000dbbc783b */ /* 0x000fe40000000200 */
[C---:B---3--:R-:W-:Y:S08]  /*10190*/  HMMA.16816.F32 R4, R168.reuse, R180, R4 ;  /* 0x000000b4a804723c */ /* 0x048ff00000001804 */
[C---:B------:R-:W-:Y:S01]  /*101a0*/  HMMA.16816.F32 R8, R168.reuse, R182, R8 ;  /* 0x000000b6a808723c */ /* 0x040fe20000001808 */
[----:B------:R-:W3:Y:S07]  /*101b0*/  LDSM.16.M88.4 R180, [R233+0xb800] ;  /* 0x00b80000e9b4783b */ /* 0x000eee0000000200 */
[C---:B------:R-:W-:Y:S08]  /*101c0*/  HMMA.16816.F32 R12, R168.reuse, R184, R12 ;  /* 0x000000b8a80c723c */ /* 0x040ff0000000180c */
[C---:B------:R-:W-:Y:S01]  /*101d0*/  HMMA.16816.F32 R16, R168.reuse, R186, R16 ;  /* 0x000000baa810723c */ /* 0x040fe20000001810 */
[----:B------:R-:W3:Y:S07]  /*101e0*/  LDSM.16.M88.4 R184, [R232+0x2000] ;  /* 0x00200000e8b8783b */ /* 0x000eee0000000200 */
[C---:B--2---:R-:W-:Y:S08]  /*101f0*/  HMMA.16816.F32 R20, R168.reuse, R192, R20 ;  /* 0x000000c0a814723c */ /* 0x044ff00000001814 */
[C---:B------:R-:W-:Y:S01]  /*10200*/  HMMA.16816.F32 R24, R168.reuse, R194, R24 ;  /* 0x000000c2a818723c */ /* 0x040fe20000001818 */
[----:B------:R-:W2:Y:S07]  /*10210*/  LDSM.16.M88.4 R192, [R218] ;  /* 0x00000000dac0783b */ /* 0x000eae0000000200 */
[C---:B-1----:R-:W-:Y:S08]  /*10220*/  HMMA.16816.F32 R28, R168.reuse, R164, R28 ;  /* 0x000000a4a81c723c */ /* 0x042ff0000000181c */
[----:B------:R-:W-:Y:S01]  /*10230*/  HMMA.16816.F32 R32, R168, R166, R32 ;  /* 0x000000a6a820723c */ /* 0x000fe20000001820 */
[----:B------:R-:W1:Y:S05]  /*10240*/  LDSM.16.M88.4 R164, [R217] ;  /* 0x00000000d9a4783b */ /* 0x000e6a0000000200 */
[----:B------:R-:W1:Y:S02]  /*10250*/  LDSM.16.M88.4 R168, [R216] ;  /* 0x00000000d8a8783b */ /* 0x000e640000000200 */
        /* <DEDUP_REMOVED lines=9> */
[C---:B---3--:R-:W-:Y:S08]  /*102f0*/  HMMA.16816.F32 R28, R172.reuse, R180, R28 ;  /* 0x000000b4ac1c723c */ /* 0x048ff0000000181c */
[----:B------:R-:W-:Y:S01]  /*10300*/  HMMA.16816.F32 R32, R172, R182, R32 ;  /* 0x000000b6ac20723c */ /* 0x000fe20000001820 */
[----:B------:R-:W3:Y:S05]  /*10310*/  LDSM.16.M88.4 R172, [R227+0xb000] ;  /* 0x00b00000e3ac783b */ /* 0x000eea0000000200 */
[----:B------:R-:W-:Y:S02]  /*10320*/  LDSM.16.M88.4 R180, [R229+0x2000] ;  /* 0x00200000e5b4783b */ /* 0x000fe40000000200 */
[C---:B------:R-:W-:Y:S08]  /*10330*/  HMMA.16816.F32 R4, R184.reuse, R188, R4 ;  /* 0x000000bcb804723c */ /* 0x040ff00000001804 */
        /* <DEDUP_REMOVED lines=11> */
[----:B------:R-:W5:Y:S02]  /*103f0*/  LDSM.16.M88.4 R184, [R220+0x3000] ;  /* 0x00300000dcb8783b */ /* 0x000f640000000200 */
        /* <DEDUP_REMOVED lines=16> */
[C---:B--2---:R-:W-:Y:S08]  /*10500*/  HMMA.16816.F32 R12, R180.reuse, R168, R12 ;  /* 0x000000a8b40c723c */ /* 0x044ff0000000180c */
[C---:B------:R-:W-:Y:S01]  /*10510*/  HMMA.16816.F32 R16, R180.reuse, R170, R16 ;  /* 0x000000aab410723c */ /* 0x040fe20000001810 */
[----:B------:R-:W2:Y:S07]  /*10520*/  LDSM.16.M88.4 R168, [R233+0xd800] ;  /* 0x00d80000e9a8783b */ /* 0x000eae0000000200 */
[C---:B-----5:R-:W-:Y:S08]  /*10530*/  HMMA.16816.F32 R20, R180.reuse, R184, R20 ;  /* 0x000000b8b414723c */ /* 0x060ff00000001814 */
[C---:B------:R-:W-:Y:S01]  /*10540*/  HMMA.16816.F32 R24, R180.reuse, R186, R24 ;  /* 0x000000bab418723c */ /* 0x040fe20000001818 */
[----:B------:R-:W-:Y:S07]  /*10550*/  LDSM.16.M88.4 R184, [R214] ;  /* 0x00000000d6b8783b */ /* 0x000fee0000000200 */
[C---:B------:R-:W-:Y:S08]  /*10560*/  HMMA.16816.F32 R28, R180.reuse, R192, R28 ;  /* 0x000000c0b41c723c */ /* 0x040ff0000000181c */
[----:B------:R-:W-:Y:S01]  /*10570*/  HMMA.16816.F32 R32, R180, R194, R32 ;  /* 0x000000c2b420723c */ /* 0x000fe20000001820 */
[----:B------:R-:W3:Y:S05]  /*10580*/  LDSM.16.M88.4 R180, [R215] ;  /* 0x00000000d7b4783b */ /* 0x000eea0000000200 */
[----:B------:R-:W-:Y:S02]  /*10590*/  LDSM.16.M88.4 R192, [R227+0xc000] ;  /* 0x00c00000e3c0783b */ /* 0x000fe40000000200 */
[C---:B----4-:R-:W-:Y:S08]  /*105a0*/  HMMA.16816.F32 R4, R196.reuse, R204, R4 ;  /* 0x000000ccc404723c */ /* 0x050ff00000001804 */
        /* <DEDUP_REMOVED lines=10> */
[----:B------:R-:W2:Y:S05]  /*10650*/  LDSM.16.M88.4 R168, [R227+0xc800] ;  /* 0x00c80000e3a8783b */ /* 0x000eaa0000000200 */
[----:B------:R-:W-:Y:S02]  /*10660*/  LDSM.16.M88.4 R196, [R234+0x6000] ;  /* 0x00600000eac4783b */ /* 0x000fe40000000200 */
        /* <DEDUP_REMOVED lines=24> */
[----:B------:R-:W1:Y:S05]  /*107f0*/  LDSM.16.M88.4 R164, [R233+0xf000] ;  /* 0x00f00000e9a4783b */ /* 0x000e6a0000000200 */
[----:B------:R-:W3:Y:S02]  /*10800*/  LDSM.16.M88.4 R172, [R233+0xf800] ;  /* 0x00f80000e9ac783b */ /* 0x000ee40000000200 */
        /* <DEDUP_REMOVED lines=11> */
[----:B------:R-:W2:Y:S05]  /*108c0*/  LDSM.16.M88.4 R168, [R209] ;  /* 0x00000000d1a8783b */ /* 0x000eaa0000000200 */
[----:B------:R-:W4:Y:S02]  /*108d0*/  LDSM.16.M88.4 R176, [R208] ;  /* 0x00000000d0b0783b */ /* 0x000f240000000200 */
        /* <DEDUP_REMOVED lines=11> */
[----:B------:R-:W3:Y:S05]  /*10990*/  LDSM.16.M88.4 R172, [R227+0xf000] ;  /* 0x00f00000e3ac783b */ /* 0x000eea0000000200 */
[----:B------:R-:W-:Y:S02]  /*109a0*/  LDSM.16.M88.4 R196, [R229+0x6000] ;  /* 0x00600000e5c4783b */ /* 0x000fe40000000200 */
[C---:B-----5:R-:W-:Y:S08]  /*109b0*/  HMMA.16816.F32 R4, R180.reuse, R184, R4 ;  /* 0x000000b8b404723c */ /* 0x060ff00000001804 */
[C---:B------:R-:W-:Y:S01]  /*109c0*/  HMMA.16816.F32 R8, R180.reuse, R186, R8 ;  /* 0x000000bab408723c */ /* 0x040fe20000001808 */
[----:B------:R-:W5:Y:S07]  /*109d0*/  LDSM.16.M88.4 R184, [R227+0xf800] ;  /* 0x00f80000e3b8783b */ /* 0x000f6e0000000200 */
[C---:B------:R-:W-:Y:S08]  /*109e0*/  HMMA.16816.F32 R12, R180.reuse, R188, R12 ;  /* 0x000000bcb40c723c */ /* 0x040ff0000000180c */
[C---:B------:R-:W-:Y:S08]  /*109f0*/  HMMA.16816.F32 R16, R180.reuse, R190, R16 ;  /* 0x000000beb410723c */ /* 0x040ff00000001810 */
[C---:B--2---:R-:W-:Y:S08]  /*10a00*/  HMMA.16816.F32 R20, R180.reuse, R168, R20 ;  /* 0x000000a8b414723c */ /* 0x044ff00000001814 */
[C---:B------:R-:W-:Y:S08]  /*10a10*/  HMMA.16816.F32 R24, R180.reuse, R170, R24 ;  /* 0x000000aab418723c */ /* 0x040ff00000001818 */
        /* <DEDUP_REMOVED lines=114> */
[----:B---3--:R-:W-:Y:S07]  /*11140*/  UIMAD.WIDE.U32 UR36, UR35, UR30, URZ ;  /* 0x0000001e232472a5 */ /* 0x008fee000f8e003f */
[----:B------:R-:W-:Y:S02]  /*11150*/  UMOV UR33, UR37 ;  /* 0x0000002500217c82 */ /* 0x000fe40008000000 */
[----:B------:R-:W-:Y:S04]  /*11160*/  UIADD3 UR29, -UR33, URZ, URZ ;  /* 0x0000003f211d7290 */ /* 0x000fe8000fffe13f */
[----:B------:R-:W-:Y:S04]  /*11170*/  UIMAD UR30, UR10, UR29, UR30 ;  /* 0x0000001d0a1e72a4 */ /* 0x000fe8000f8e021e */
[----:B------:R-:W-:Y:S02]  /*11180*/  UISETP.GT.U32.AND UP2, UPT, UR10, UR30, UPT ;  /* 0x0000001e0a00728c */ /* 0x000fe4000bf44070 */
[----:B--2---:R-:W-:Y:S07]  /*11190*/  UIMAD.WIDE.U32 UR34, UR35, UR28, URZ ;  /* 0x0000001c232272a5 */ /* 0x004fee000f8e003f */
        /* <DEDUP_REMOVED lines=17> */
[----:B------:R-:W-:Y:S02]  /*112b0*/  ULOP3.LUT UR10, URZ, UR25, URZ, 0x33, !UPT ;  /* 0x000000193f0a7292 */ /* 0x000fe4000f8e333f */
[----:B------:R-:W-:Y:S02]  /*112c0*/  @!UP1 UIADD3 UR33, -UR33, URZ, URZ ;  /* 0x0000003f21219290 */ /* 0x000fe4000fffe13f */
        /* <DEDUP_REMOVED lines=8> */
[----:B------:R-:W-:Y:S01]  /*11350*/  MOV R10, UR10 ;  /* 0x0000000a000a7c02 */ /* 0x000fe20008000f00 */
[----:B------:R-:W-:Y:S01]  /*11360*/  UIADD3 UR10, UR33, -UR10, URZ ;  /* 0x8000000a210a7290 */ /* 0x000fe2000fffe03f */
[----:B------:R-:W2:Y:S01]  /*11370*/  R2UR UR28, R30 ;  /* 0x000000001e1c73c2 */ /* 0x000ea200000e0000 */
[----:B------:R-:W-:Y:S02]  /*11380*/  LEA.HI.X.SX32 R31, R9, UR19, 0x2, P0 ;  /* 0x00000013091f7c11 */ /* 0x000fe400080f16ff */
[----:B------:R-:W-:Y:S01]  /*11390*/  LEA R32, P1, R11, UR18, 0x2 ;  /* 0x000000120b207c11 */ /* 0x000fe2000f8210ff */
[----:B------:R-:W-:Y:S03]  /*113a0*/  UIMAD UR25, UR10, UR25, -0x40 ;  /* 0xffffffc00a1974a4 */ /* 0x000fe6000f8e0219 */
[----:B------:R-:W-:Y:S01]  /*113b0*/  LEA.HI.X.SX32 R33, R10, UR19, 0x2, P1 ;  /* 0x000000130a217c11 */ /* 0x000fe200088f16ff */
[----:B------:R-:W3:Y:S01]  /*113c0*/  R2UR UR30, R32 ;  /* 0x00000000201e73c2 */ /* 0x000ee200000e0000 */
[----:B------:R-:W-:Y:S02]  /*113d0*/  USHF.R.S32.HI UR11, URZ, 0x1f, UR25 ;  /* 0x0000001f3f0b7899 */ /* 0x000fe40008011419 */
[----:B------:R-:W-:Y:S04]  /*113e0*/  UIMAD UR10, UR9, UR25, URZ ;  /* 0x00000019090a72a4 */ /* 0x000fe8000f8e023f */
[----:B------:R-:W-:Y:S01]  /*113f0*/  UIMAD UR10, UR11, UR8, UR10 ;  /* 0x000000080b0a72a4 */ /* 0x000fe2000f8e020a */
[----:B------:R-:W4:Y:S02]  /*11400*/  R2UR UR29, R31 ;  /* 0x000000001f1d73c2 */ /* 0x000f2400000e0000 */
[----:B------:R-:W-:Y:S01]  /*11410*/  UMOV UR11, UR9 ;  /* 0x00000009000b7c82 */ /* 0x000fe20008000000 */
[----:B--2---:R-:W-:Y:S05]  /*11420*/  IMAD.U32 R10, RZ, RZ, UR28 ;  /* 0x0000001cff0a7e24 */ /* 0x004fea000f8e00ff */
[----:B------:R-:W2:Y:S01]  /*11430*/  R2UR UR31, R33 ;  /* 0x00000000211f73c2 */ /* 0x000ea200000e0000 */
[----:B---3--:R-:W-:Y:S01]  /*11440*/  MOV R30, UR30 ;  /* 0x0000001e001e7c02 */ /* 0x008fe20008000f00 */
[----:B----4-:R-:W-:Y:S01]  /*11450*/  IMAD.U32 R11, RZ, RZ, UR29 ;  /* 0x0000001dff0b7e24 */ /* 0x010fe2000f8e00ff */
[----:B------:R-:W-:Y:S04]  /*11460*/  UIMAD.WIDE.U32 UR28, UR8, UR25, URZ ;  /* 0x00000019081c72a5 */ /* 0x000fe8000f8e003f */
[----:B------:R-:W3:Y:S01]  /*11470*/  LDG.E R10, [R10.64] ;  /* 0x000000140a0a7981 */ /* 0x000ee2000c1e1900 */
[----:B------:R-:W-:Y:S01]  /*11480*/  UIADD3 UR10, UR29, UR10, URZ ;  /* 0x0000000a1d0a7290 */ /* 0x000fe2000fffe03f */
[----:B--2---:R-:W-:Y:S05]  /*11490*/  IMAD.U32 R31, RZ, RZ, UR31 ;  /* 0x0000001fff1f7e24 */ /* 0x004fea000f8e00ff */
[----:B------:R2:W3:Y:S02]  /*114a0*/  LDG.E R30, [R30.64] ;  /* 0x000000141e1e7981 */ /* 0x0004e4000c1e1900 */
[----:B--2---:R-:W-:Y:S01]  /*114b0*/  MOV R31, UR29 ;  /* 0x0000001d001f7c02 */ /* 0x004fe20008000f00 */
[----:B------:R-:W-:Y:S01]  /*114c0*/  IMAD.U32 R31, RZ, RZ, UR10 ;  /* 0x0000000aff1f7e24 */ /* 0x000fe2000f8e00ff */
[----:B------:R-:W-:Y:S01]  /*114d0*/  UMOV UR10, UR8 ;  /* 0x00000008000a7c82 */ /* 0x000fe20008000000 */
[----:B---3--:R-:W-:Y:S01]  /*114e0*/  IADD3 R10, -R10, R30, RZ ;  /* 0x0000001e0a0a7210 */ /* 0x008fe20007ffe1ff */
[----:B------:R-:W-:Y:S03]  /*114f0*/  IMAD.U32 R30, RZ, RZ, UR28 ;  /* 0x0000001cff1e7e24 */ /* 0x000fe6000f8e00ff */
[----:B------:R-:W-:Y:S01]  /*11500*/  SHF.R.S32.HI R9, RZ, 0x1f, R10 ;  /* 0x0000001fff097819 */ /* 0x000fe2000001140a */
[C---:B------:R-:W-:Y:S04]  /*11510*/  IMAD.WIDE.U32 R30, R10.reuse, c[0x0][0x180], R30 ;  /* 0x000060000a1e7a25 */ /* 0x040fe800078e001e */
[----:B------:R-:W-:Y:S04]  /*11520*/  IMAD R9, R9, c[0x0][0x180], RZ ;  /* 0x0000600009097a24 */ /* 0x000fe800078e02ff */
[----:B------:R-:W-:Y:S05]  /*11530*/  IMAD R9, R10, c[0x0][0x184], R9 ;  /* 0x000061000a097a24 */ /* 0x000fea00078e0209 */
[----:B------:R-:W-:Y:S02]  /*11540*/  IADD3 R9, R31, R9, RZ ;  /* 0x000000091f097210 */ /* 0x000fe40007ffe0ff */
.L_x_7641:
        /* <DEDUP_REMOVED lines=117> */
.L_x_7640:
[----:B--234-:R-:W-:Y:S01]  /*11ca0*/  MOV R175, UR22 ;  /* 0x0000001600af7c02 */ /* 0x01cfe20008000f00 */
[----:B------:R-:W-:Y:S02]  /*11cb0*/  UISETP.GT.AND UP0, UPT, UR22, UR7, UPT ;  /* 0x000000071600728c */ /* 0x000fe4000bf04270 */
[----:B------:R-:W-:Y:S01]  /*11cc0*/  UMOV UR10, UR14 ;  /* 0x0000000e000a7c82 */ /* 0x000fe20008000000 */
[----:B------:R-:W-:Y:S01]  /*11cd0*/  LEA R175, R175, R235, 0x6 ;  /* 0x000000ebafaf7211 */ /* 0x000fe200078e30ff */
[----:B------:R-:W-:Y:S03]  /*11ce0*/  UMOV UR11, UR13 ;  /* 0x0000000d000b7c82 */ /* 0x000fe60008000000 */
[C---:B------:R-:W-:Y:S02]  /*11cf0*/  IADD3 R34, R175.reuse, 0x21, RZ ;  /* 0x00000021af227810 */ /* 0x040fe40007ffe0ff */
[----:B------:R-:W-:Y:S02]  /*11d00*/  IADD3 R33, R175, 0x1, RZ ;  /* 0x00000001af217810 */ /* 0x000fe40007ffe0ff */
[C---:B------:R-:W-:Y:S02]  /*11d10*/  IADD3 R20, R243.reuse, -R34, RZ ;  /* 0x80000022f3147210 */ /* 0x040fe40007ffe0ff */
[C---:B------:R-:W-:Y:S02]  /*11d20*/  IADD3 R32, R243.reuse, -R175, RZ ;  /* 0x800000aff3207210 */ /* 0x040fe40007ffe0ff */
[----:B------:R-:W-:Y:S02]  /*11d30*/  IADD3 R31, R243, -R33, RZ ;  /* 0x80000021f31f7210 */ /* 0x000fe40007ffe0ff */
[----:B------:R-:W-:Y:S02]  /*11d40*/  IADD3 R9, R175, 0x10, RZ ;  /* 0x00000010af097810 */ /* 0x000fe40007ffe0ff */
[C---:B------:R-:W-:Y:S02]  /*11d50*/  ISETP.GE.AND P4, PT, R33.reuse, R242, PT ;  /* 0x000000f22100720c */ /* 0x040fe40003f86270 */
[----:B------:R-:W-:Y:S02]  /*11d60*/  ISETP.GE.AND P0, PT, R33, R239, PT ;  /* 0x000000ef2100720c */ /* 0x000fe40003f06270 */
[----:B------:R-:W-:Y:S02]  /*11d70*/  IABS R20, R20 ;  /* 0x0000001400147213 */ /* 0x000fe40000000000 */
[----:B------:R-:W-:Y:S02]  /*11d80*/  IABS R32, R32 ;  /* 0x0000002000207213 */ /* 0x000fe40000000000 */
[----:B------:R-:W-:Y:S02]  /*11d90*/  IADD3 R177, R175, 0x8, RZ ;  /* 0x00000008afb17810 */ /* 0x000fe40007ffe0ff */
[----:B------:R-:W-:Y:S02]  /*11da0*/  IABS R31, R31 ;  /* 0x0000001f001f7213 */ /* 0x000fe40000000000 */
[C---:B------:R-:W-:Y:S01]  /*11db0*/  ISETP.GE.OR P4, PT, R33.reuse, R241, !P4 ;  /* 0x000000f12100720c */ /* 0x040fe20006786670 */
[----:B------:R-:W-:Y:S01]  /*11dc0*/  I2F R32, R32 ;  /* 0x0000002000207306 */ /* 0x000fe20000201400 */
[----:B------:R-:W-:Y:S01]  /*11dd0*/  ISETP.GE.OR P0, PT, R33, R238, !P0 ;  /* 0x000000ee2100720c */ /* 0x000fe20004706670 */
[C---:B------:R-:W-:Y:S01]  /*11de0*/  IMAD.IADD R11, R240.reuse, 0x1, -R177 ;  /* 0x00000001f00b7824 */ /* 0x040fe200078e0ab1 */
[C---:B------:R-:W-:Y:S02]  /*11df0*/  IADD3 R35, R240.reuse, -R33, RZ ;  /* 0x80000021f0237210 */ /* 0x040fe40007ffe0ff */
[----:B------:R-:W-:Y:S02]  /*11e00*/  MOV R33, R20 ;  /* 0x0000001400217202 */ /* 0x000fe40000000f00 */
[C---:B------:R-:W-:Y:S02]  /*11e10*/  IADD3 R20, R240.reuse, -R9, RZ ;  /* 0x80000009f0147210 */ /* 0x040fe40007ffe0ff */
[C---:B------:R-:W-:Y:S01]  /*11e20*/  ISETP.GE.AND P2, PT, R177.reuse, R242, PT ;  /* 0x000000f2b100720c */ /* 0x040fe20003f46270 */
[----:B------:R-:W-:Y:S01]  /*11e30*/  I2F R31, R31 ;  /* 0x0000001f001f7306 */ /* 0x000fe20000201400 */
[----:B------:R-:W-:Y:S02]  /*11e40*/  ISETP.GE.AND P6, PT, R177, R239, PT ;  /* 0x000000efb100720c */ /* 0x000fe40003fc6270 */
[----:B------:R-:W-:Y:S02]  /*11e50*/  IABS R20, R20 ;  /* 0x0000001400147213 */ /* 0x000fe40000000000 */
[----:B------:R-:W-:Y:S02]  /*11e60*/  IADD3 R189, R243, -R177, RZ ;  /* 0x800000b1f3bd7210 */ /* 0x000fe40007ffe0ff */
[C---:B------:R-:W-:Y:S02]  /*11e70*/  ISETP.GE.OR P2, PT, R177.reuse, R241, !P2 ;  /* 0x000000f1b100720c */ /* 0x040fe40005746670 */
[----:B------:R-:W-:Y:S01]  /*11e80*/  ISETP.GE.OR P6, PT, R177, R238, !P6 ;  /* 0x000000eeb100720c */ /* 0x000fe200077c6670 */
[----:B------:R-:W-:Y:S01]  /*11e90*/  I2F R33, R33 ;  /* 0x0000002100217306 */ /* 0x000fe20000201400 */
[C---:B------:R-:W-:Y:S02]  /*11ea0*/  IADD3 R176, R240.reuse, -R175, RZ ;  /* 0x800000aff0b07210 */ /* 0x040fe40007ffe0ff */
[C---:B------:R-:W-:Y:S02]  /*11eb0*/  IADD3 R181, R175.reuse, 0x9, RZ ;  /* 0x00000009afb57810 */ /* 0x040fe40007ffe0ff */
[----:B------:R-:W-:Y:S02]  /*11ec0*/  IABS R176, R176 ;  /* 0x000000b000b07213 */ /* 0x000fe40000000000 */
[-C--:B------:R-:W-:Y:S01]  /*11ed0*/  ISETP.GE.AND P5, PT, R175, R242.reuse, PT ;  /* 0x000000f2af00720c */ /* 0x080fe20003fa6270 */
[----:B------:R-:W-:Y:S01]  /*11ee0*/  IMAD.IADD R30, R243, 0x1, -R181 ;  /* 0x00000001f31e7824 */ /* 0x000fe200078e0ab5 */
[----:B------:R-:W-:Y:S01]  /*11ef0*/  ISETP.GE.AND P3, PT, R181, R242, PT ;  /* 0x000000f2b500720c */ /* 0x000fe20003f66270 */
[----:B------:R-:W-:Y:S01]  /*11f00*/  I2F R177, R20 ;  /* 0x0000001400b17306 */ /* 0x000fe20000201400 */
[----:B------:R-:W-:Y:S02]  /*11f10*/  ISETP.GE.OR P5, PT, R175, R241, !P5 ;  /* 0x000000f1af00720c */ /* 0x000fe40006fa6670 */
[----:B------:R-:W-:Y:S02]  /*11f20*/  IABS R30, R30 ;  /* 0x0000001e001e7213 */ /* 0x000fe40000000000 */
[----:B------:R-:W-:Y:S02]  /*11f30*/  IADD3 R10, R240, -R181, RZ ;  /* 0x800000b5f00a7210 */ /* 0x000fe40007ffe0ff */
[----:B------:R-:W-:Y:S02]  /*11f40*/  ISETP.GE.OR P3, PT, R181, R241, !P3 ;  /* 0x000000f1b500720c */ /* 0x000fe40005f66670 */
[C---:B------:R-:W-:Y:S01]  /*11f50*/  ISETP.GE.AND P1, PT, R175.reuse, R239, PT ;  /* 0x000000efaf00720c */ /* 0x040fe20003f26270 */
[----:B------:R-:W-:Y:S01]  /*11f60*/  I2F R176, R176 ;  /* 0x000000b000b07306 */ /* 0x000fe20000201400 */
[C---:B------:R-:W-:Y:S02]  /*11f70*/  IADD3 R184, R175.reuse, 0x18, RZ ;  /* 0x00000018afb87810 */ /* 0x040fe40007ffe0ff */
[----:B------:R-:W-:Y:S02]  /*11f80*/  ISETP.GE.OR P1, PT, R175, R238, !P1 ;  /* 0x000000eeaf00720c */ /* 0x000fe40004f26670 */
[----:B------:R-:W-:Y:S02]  /*11f90*/  IADD3 R187, R243, -R9, RZ ;  /* 0x80000009f3bb7210 */ /* 0x000fe40007ffe0ff */
[----:B------:R-:W-:Y:S02]  /*11fa0*/  IADD3 R188, R175, 0x11, RZ ;  /* 0x00000011afbc7810 */ /* 0x000fe40007ffe0ff */
[----:B------:R-:W-:Y:S01]  /*11fb0*/  IABS R189, R189 ;  /* 0x000000bd00bd7213 */ /* 0x000fe20000000000 */
[----:B------:R-:W-:Y:S01]  /*11fc0*/  I2F R30, R30 ;  /* 0x0000001e001e7306 */ /* 0x000fe20000201400 */
[----:B------:R-:W-:Y:S02]  /*11fd0*/  IABS R187, R187 ;  /* 0x000000bb00bb7213 */ /* 0x000fe40000000000 */
[----:B------:R-:W-:Y:S02]  /*11fe0*/  IABS R35, R35 ;  /* 0x0000002300237213 */ /* 0x000fe40000000000 */
[C---:B------:R-:W-:Y:S02]  /*11ff0*/  IADD3 R186, R243.reuse, -R188, RZ ;  /* 0x800000bcf3ba7210 */ /* 0x040fe40007ffe0ff */
[----:B------:R-:W-:Y:S02]  /*12000*/  IADD3 R185, R243, -R184, RZ ;  /* 0x800000b8f3b97210 */ /* 0x000fe40007ffe0ff */
[----:B------:R-:W-:Y:S01]  /*12010*/  IABS R186, R186 ;  /* 0x000000ba00ba7213 */ /* 0x000fe20000000000 */
        /* <DEDUP_REMOVED lines=8> */
[----:B------:R-:W-:Y:S02]  /*120a0*/  IABS R11, R11 ;  /* 0x0000000b000b7213 */ /* 0x000fe40000000000 */
[----:B------:R-:W-:Y:S02]  /*120b0*/  IABS R179, R179 ;  /* 0x000000b300b37213 */ /* 0x000fe40000000000 */
[----:B------:R-:W-:Y:S03]  /*120c0*/  IABS R10, R10 ;  /* 0x0000000a000a7213 */ /* 0x000fe60000000000 */
        /* <DEDUP_REMOVED lines=15> */
[----:B------:R-:W-:Y:S01]  /*121c0*/  IADD3 R3, R243, -R31, RZ ;  /* 0x8000001ff3037210 */ /* 0x000fe20007ffe0ff */
[----:B------:R-:W-:Y:S01]  /*121d0*/  FFMA.FTZ R171, R189, -UR16, R171 ;  /* 0x80000010bdab7c23 */ /* 0x000fe200080100ab */
[----:B------:R-:W-:Y:S01]  /*121e0*/  ISETP.GE.AND P5, PT, R181, R239, PT ;  /* 0x000000efb500720c */ /* 0x000fe20003fa6270 */
[----:B------:R-:W-:Y:S01]  /*121f0*/  FFMA.FTZ R173, R187, -UR16, R173 ;  /* 0x80000010bbad7c23 */ /* 0x000fe200080100ad */
[----:B------:R-:W-:Y:S01]  /*12200*/  IABS R3, R3 ;  /* 0x0000000300037213 */ /* 0x000fe20000000000 */
[----:B------:R-:W-:Y:S01]  /*12210*/  FFMA.FTZ R170, R35, -UR16, R170 ;  /* 0x8000001023aa7c23 */ /* 0x000fe200080100aa */
[----:B------:R-:W-:Y:S01]  /*12220*/  ISETP.GE.OR P5, PT, R181, R238, !P5 ;  /* 0x000000eeb500720c */ /* 0x000fe20006fa6670 */
[----:B------:R-:W-:Y:S01]  /*12230*/  FFMA.FTZ R174, R186, -UR16, R174 ;  /* 0x80000010baae7c23 */ /* 0x000fe200080100ae */
[----:B------:R-:W2:Y:S01]  /*12240*/  I2F R181, R3 ;  /* 0x0000000300b57306 */ /* 0x000ea20000201400 */
[----:B------:R-:W-:Y:S01]  /*12250*/  FSEL R169, R169, -INF , !P1 ;  /* 0xff800000a9a97808 */ /* 0x000fe20004800000 */
[----:B------:R-:W-:Y:S01]  /*12260*/  FFMA.FTZ R14, R185, -UR16, R14 ;  /* 0x80000010b90e7c23 */ /* 0x000fe2000801000e */
[----:B------:R-:W-:Y:S01]  /*12270*/  FSEL R168, R168, -INF , !P4 ;  /* 0xff800000a8a87808 */ /* 0x000fe20006000000 */
[----:B-1----:R-:W-:Y:S01]  /*12280*/  FFMA.FTZ R15, R182, -UR16, R15 ;  /* 0x80000010b60f7c23 */ /* 0x002fe2000801000f */
[----:B------:R-:W-:Y:S01]  /*12290*/  ISETP.GE.AND P4, PT, R9, R239, PT ;  /* 0x000000ef0900720c */ /* 0x000fe20003f86270 */
[----:B------:R-:W-:Y:S01]  /*122a0*/  FFMA.FTZ R16, R179, -UR16, R16 ;  /* 0x80000010b3107c23 */ /* 0x000fe20008010010 */
[----:B------:R-:W-:Y:S01]  /*122b0*/  ISETP.GE.AND P1, PT, R9, R242, PT ;  /* 0x000000f20900720c */ /* 0x000fe20003f26270 */
[----:B------:R-:W-:Y:S01]  /*122c0*/  IMAD.IADD R178, R243, 0x1, -R32 ;  /* 0x00000001f3b27824 */ /* 0x000fe200078e0a20 */
[----:B------:R-:W-:Y:S01]  /*122d0*/  ISETP.GE.OR P4, PT, R9, R238, !P4 ;  /* 0x000000ee0900720c */ /* 0x000fe20006786670 */
[----:B------:R-:W-:Y:S01]  /*122e0*/  FFMA.FTZ R18, R33, -UR16, R18 ;  /* 0x8000001021127c23 */ /* 0x000fe20008010012 */
[-C--:B------:R-:W-:Y:S01]  /*122f0*/  ISETP.GE.OR P1, PT, R9, R241.reuse, !P1 ;  /* 0x000000f10900720c */ /* 0x080fe20004f26670 */
[----:B------:R-:W-:Y:S01]  /*12300*/  FFMA.FTZ R12, R177, -UR16, R12 ;  /* 0x80000010b10c7c23 */ /* 0x000fe2000801000c */
[----:B------:R-:W-:Y:S01]  /*12310*/  IADD3 R9, R240, -R184, RZ ;  /* 0x800000b8f0097210 */ /* 0x000fe20007ffe0ff */
[----:B------:R-:W-:Y:S01]  /*12320*/  FFMA.FTZ R165, R11, -UR16, R165 ;  /* 0x800000100ba57c23 */ /* 0x000fe200080100a5 */
[----:B------:R-:W-:Y:S02]  /*12330*/  IADD3 R35, R175, 0x31, RZ ;  /* 0x00000031af237810 */ /* 0x000fe40007ffe0ff */
[----:B------:R-:W-:Y:S02]  /*12340*/  FSEL R171, R171, -INF , !P2 ;  /* 0xff800000abab7808 */ /* 0x000fe40005000000 */
[CC--:B------:R-:W-:Y:S02]  /*12350*/  ISETP.GE.AND P2, PT, R188.reuse, R242.reuse, PT ;  /* 0x000000f2bc00720c */ /* 0x0c0fe40003f46270 */
[----:B------:R-:W-:Y:S02]  /*12360*/  FSEL R193, R173, -INF , !P1 ;  /* 0xff800000adc17808 */ /* 0x000fe40004800000 */
[----:B------:R-:W-:Y:S01]  /*12370*/  ISETP.GE.OR P2, PT, R188, R241, !P2 ;  /* 0x000000f1bc00720c */ /* 0x000fe20005746670 */
[----:B--2---:R-:W-:Y:S01]  /*12380*/  FFMA.FTZ R21, R181, -UR16, R21 ;  /* 0x80000010b5157c23 */ /* 0x004fe20008010015 */
[----:B------:R-:W-:Y:S02]  /*12390*/  IABS R3, R9 ;  /* 0x0000000900037213 */ /* 0x000fe40000000000 */
[----:B------:R-:W-:Y:S02]  /*123a0*/  FSEL R9, R172, -INF , !P3 ;  /* 0xff800000ac097808 */ /* 0x000fe40005800000 */
[----:B------:R-:W1:Y:S01]  /*123b0*/  I2F R172, R3 ;  /* 0x0000000300ac7306 */ /* 0x000e620000201400 */
[----:B------:R-:W-:Y:S02]  /*123c0*/  FSEL R194, R174, -INF , !P2 ;  /* 0xff800000aec27808 */ /* 0x000fe40005000000 */
[----:B------:R-:W-:Y:S02]  /*123d0*/  ISETP.GE.AND P1, PT, R184, R242, PT ;  /* 0x000000f2b800720c */ /* 0x000fe40003f26270 */
[----:B------:R-:W-:Y:S02]  /*123e0*/  IADD3 R176, R240, -R188, RZ ;  /* 0x800000bcf0b07210 */ /* 0x000fe40007ffe0ff */
[-C--:B------:R-:W-:Y:S02]  /*123f0*/  ISETP.GE.OR P1, PT, R184, R241.reuse, !P1 ;  /* 0x000000f1b800720c */ /* 0x080fe40004f26670 */
[----:B------:R-:W-:Y:S02]  /*12400*/  IABS R176, R176 ;  /* 0x000000b000b07213 */ /* 0x000fe40000000000 */
[----:B------:R-:W-:Y:S02]  /*12410*/  FSEL R195, R14, -INF , !P1 ;  /* 0xff8000000ec37808 */ /* 0x000fe40004800000 */
[C---:B------:R-:W-:Y:S02]  /*12420*/  ISETP.GE.AND P1, PT, R183.reuse, R242, PT ;  /* 0x000000f2b700720c */ /* 0x040fe40003f26270 */
[----:B------:R-:W-:Y:S01]  /*12430*/  IADD3 R14, R240, -R180, RZ ;  /* 0x800000b4f00e7210 */ /* 0x000fe20007ffe0ff */
[----:B------:R-:W2:Y:S01]  /*12440*/  I2F R176, R176 ;  /* 0x000000b000b07306 */ /* 0x000ea20000201400 */
[----:B------:R-:W-:Y:S02]  /*12450*/  ISETP.GE.OR P1, PT, R183, R241, !P1 ;  /* 0x000000f1b700720c */ /* 0x000fe40004f26670 */
[----:B------:R-:W-:Y:S02]  /*12460*/  IABS R178, R178 ;  /* 0x000000b200b27213 */ /* 0x000fe40000000000 */
[----:B------:R-:W-:Y:S02]  /*12470*/  FSEL R196, R15, -INF , !P1 ;  /* 0xff8000000fc47808 */ /* 0x000fe40004800000 */
[-C--:B------:R-:W-:Y:S01]  /*12480*/  ISETP.GE.AND P1, PT, R180, R242.reuse, PT ;  /* 0x000000f2b400720c */ /* 0x080fe20003f26270 */
[----:B-1----:R-:W-:Y:S01]  /*12490*/  FFMA.FTZ R4, R172, -UR16, R4 ;  /* 0x80000010ac047c23 */ /* 0x002fe20008010004 */
[----:B------:R-:W-:Y:S01]  /*124a0*/  IADD3 R3, R240, -R183, RZ ;  /* 0x800000b7f0037210 */ /* 0x000fe20007ffe0ff */
[----:B------:R-:W1:Y:S01]  /*124b0*/  I2F R178, R178 ;  /* 0x000000b200b27306 */ /* 0x000e620000201400 */
[----:B------:R-:W-:Y:S02]  /*124c0*/  ISETP.GE.OR P1, PT, R180, R241, !P1 ;  /* 0x000000f1b400720c */ /* 0x000fe40004f26670 */
[----:B------:R-:W-:Y:S01]  /*124d0*/  IABS R173, R3 ;  /* 0x0000000300ad7213 */ /* 0x000fe20000000000 */
[----:B------:R-:W-:Y:S01]  /*124e0*/  IMAD.IADD R3, R243, 0x1, -R35 ;  /* 0x00000001f3037824 */ /* 0x000fe200078e0a23 */
[----:B------:R-:W-:Y:S02]  /*124f0*/  FSEL R250, R16, -INF , !P1 ;  /* 0xff80000010fa7808 */ /* 0x000fe40004800000 */
[----:B------:R-:W-:Y:S02]  /*12500*/  IADD3 R30, R175, 0x30, RZ ;  /* 0x00000030af1e7810 */ /* 0x000fe40007ffe0ff */
[----:B------:R-:W-:Y:S01]  /*12510*/  IABS R3, R3 ;  /* 0x0000000300037213 */ /* 0x000fe20000000000 */
[----:B------:R-:W3:Y:S01]  /*12520*/  I2F R173, R173 ;  /* 0x000000ad00ad7306 */ /* 0x000ee20000201400 */
[----:B------:R-:W-:Y:S02]  /*12530*/  ISETP.GE.AND P1, PT, R34, R242, PT ;  /* 0x000000f22200720c */ /* 0x000fe40003f26270 */
[----:B------:R-:W-:Y:S01]  /*12540*/  IADD3 R189, R243, -R30, RZ ;  /* 0x8000001ef3bd7210 */ /* 0x000fe20007ffe0ff */
[----:B--2---:R-:W-:Y:S01]  /*12550*/  FFMA.FTZ R13, R176, -UR16, R13 ;  /* 0x80000010b00d7c23 */ /* 0x004fe2000801000d */
[----:B------:R-:W-:Y:S02]  /*12560*/  ISETP.GE.OR P1, PT, R34, R241, !P1 ;  /* 0x000000f12200720c */ /* 0x000fe40004f26670 */
[----:B------:R-:W-:Y:S02]  /*12570*/  FSEL R170, R170, -INF , !P0 ;  /* 0xff800000aaaa7808 */ /* 0x000fe40004000000 */
[C---:B------:R-:W-:Y:S01]  /*12580*/  ISETP.GE.AND P0, PT, R183.reuse, R239, PT ;  /* 0x000000efb700720c */ /* 0x040fe20003f06270 */
[----:B------:R-:W2:Y:S01]  /*12590*/  I2F R174, R3 ;  /* 0x0000000300ae7306 */ /* 0x000ea20000201400 */
[----:B------:R-:W-:Y:S02]  /*125a0*/  FSEL R207, R18, -INF , !P1 ;  /* 0xff80000012cf7808 */ /* 0x000fe40004800000 */
[----:B------:R-:W-:Y:S01]  /*125b0*/  IABS R189, R189 ;  /* 0x000000bd00bd7213 */ /* 0x000fe20000000000 */
[----:B-1----:R-:W-:Y:S01]  /*125c0*/  FFMA.FTZ R19, R178, -UR16, R19 ;  /* 0x80000010b2137c23 */ /* 0x002fe20008010013 */
[----:B------:R-:W-:Y:S02]  /*125d0*/  ISETP.GE.AND P1, PT, R32, R242, PT ;  /* 0x000000f22000720c */ /* 0x000fe40003f26270 */
[-C--:B------:R-:W-:Y:S02]  /*125e0*/  ISETP.GE.OR P0, PT, R183, R238.reuse, !P0 ;  /* 0x000000eeb700720c */ /* 0x080fe40004706670 */
[----:B------:R-:W-:Y:S01]  /*125f0*/  ISETP.GE.AND P3, PT, R188, R239, PT ;  /* 0x000000efbc00720c */ /* 0x000fe20003f66270 */
[----:B------:R-:W1:Y:S01]  /*12600*/  I2F R185, R189 ;  /* 0x000000bd00b97306 */ /* 0x000e620000201400 */
[----:B------:R-:W-:Y:S02]  /*12610*/  ISETP.GE.OR P1, PT, R32, R241, !P1 ;  /* 0x000000f12000720c */ /* 0x000fe40004f26670 */
[----:B------:R-:W-:Y:S01]  /*12620*/  ISETP.GE.OR P3, PT, R188, R238, !P3 ;  /* 0x000000eebc00720c */ /* 0x000fe20005f66670 */
[----:B---3--:R-:W-:Y:S01]  /*12630*/  FFMA.FTZ R5, R173, -UR16, R5 ;  /* 0x80000010ad057c23 */ /* 0x008fe20008010005 */
[----:B------:R-:W-:Y:S02]  /*12640*/  FSEL R11, R165, -INF , !P6 ;  /* 0xff800000a50b7808 */ /* 0x000fe40007000000 */
[----:B------:R-:W-:Y:S02]  /*12650*/  IADD3 R165, R240, -R34, RZ ;  /* 0x80000022f0a57210 */ /* 0x000fe40007ffe0ff */
[----:B------:R-:W-:Y:S02]  /*12660*/  FSEL R172, R5, -INF , !P0 ;  /* 0xff80000005ac7808 */ /* 0x000fe40004000000 */
[----:B------:R-:W-:Y:S02]  /*12670*/  FSEL R206, R19, -INF , !P1 ;  /* 0xff80000013ce7808 */ /* 0x000fe40004800000 */
[----:B------:R-:W-:Y:S01]  /*12680*/  ISETP.GE.AND P1, PT, R31, R242, PT ;  /* 0x000000f21f00720c */ /* 0x000fe20003f26270 */
[----:B--2---:R-:W-:Y:S01]  /*12690*/  FFMA.FTZ R28, R174, -UR16, R28 ;  /* 0x80000010ae1c7c23 */ /* 0x004fe2000801001c */
[----:B------:R-:W-:Y:S02]  /*126a0*/  IABS R3, R14 ;  /* 0x0000000e00037213 */ /* 0x000fe40000000000 */
[----:B------:R-:W-:Y:S02]  /*126b0*/  IADD3 R14, R175, 0x38, RZ ;  /* 0x00000038af0e7810 */ /* 0x000fe40007ffe0ff */
[----:B------:R-:W-:Y:S02]  /*126c0*/  MOV R15, R3 ;  /* 0x00000003000f7202 */ /* 0x000fe40000000f00 */
[----:B------:R-:W-:Y:S02]  /*126d0*/  IADD3 R3, R243, -R14, RZ ;  /* 0x8000000ef3037210 */ /* 0x000fe40007ffe0ff */
[----:B------:R-:W-:Y:S01]  /*126e0*/  FSEL R174, R13, -INF , !P3 ;  /* 0xff8000000dae7808 */ /* 0x000fe20005800000 */
[----:B-1----:R-:W-:Y:S01]  /*126f0*/  FFMA.FTZ R26, R185, -UR16, R26 ;  /* 0x80000010b91a7c23 */ /* 0x002fe2000801001a */
[----:B------:R-:W-:Y:S01]  /*12700*/  IABS R3, R3 ;  /* 0x0000000300037213 */ /* 0x000fe20000000000 */
[----:B------:R-:W1:Y:S01]  /*12710*/  I2F R15, R15 ;  /* 0x0000000f000f7306 */ /* 0x000e620000201400 */
[CC--:B------:R-:W-:Y:S02]  /*12720*/  ISETP.GE.AND P3, PT, R31.reuse, R239.reuse, PT ;  /* 0x000000ef1f00720c */ /* 0x0c0fe40003f66270 */
[----:B------:R-:W-:Y:S02]  /*12730*/  ISETP.GE.AND P2, PT, R184, R239, PT ;  /* 0x000000efb800720c */ /* 0x000fe40003f46270 */
[----:B------:R-:W-:Y:S02]  /*12740*/  FSEL R10, R164, -INF , !P5 ;  /* 0xff800000a40a7808 */ /* 0x000fe40006800000 */
[----:B------:R-:W-:Y:S02]  /*12750*/  IABS R164, R165 ;  /* 0x000000a500a47213 */ /* 0x000fe40000000000 */
[C---:B------:R-:W-:Y:S01]  /*12760*/  ISETP.GE.OR P1, PT, R31.reuse, R241, !P1 ;  /* 0x000000f11f00720c */ /* 0x040fe20004f26670 */
[----:B------:R-:W2:Y:S01]  /*12770*/  I2F R16, R3 ;  /* 0x0000000300107306 */ /* 0x000ea20000201400 */
[----:B------:R-:W-:Y:S02]  /*12780*/  ISETP.GE.AND P6, PT, R180, R239, PT ;  /* 0x000000efb400720c */ /* 0x000fe40003fc6270 */
[-C--:B------:R-:W-:Y:S01]  /*12790*/  ISETP.GE.OR P3, PT, R31, R238.reuse, !P3 ;  /* 0x000000ee1f00720c */ /* 0x080fe20005f66670 */
[----:B------:R-:W-:Y:S01]  /*127a0*/  IMAD.IADD R31, R240, 0x1, -R31 ;  /* 0x00000001f01f7824 */ /* 0x000fe200078e0a1f */
[----:B------:R-:W-:Y:S02]  /*127b0*/  ISETP.GE.OR P2, PT, R184, R238, !P2 ;  /* 0x000000eeb800720c */ /* 0x000fe40005746670 */
[----:B------:R-:W-:Y:S02]  /*127c0*/  FSEL R205, R21, -INF , !P1 ;  /* 0xff80000015cd7808 */ /* 0x000fe40004800000 */
[----:B------:R-:W-:Y:S01]  /*127d0*/  ISETP.GE.AND P1, PT, R30, R242, PT ;  /* 0x000000f21e00720c */ /* 0x000fe20003f26270 */
[----:B------:R-:W3:Y:S01]  /*127e0*/  I2F R164, R164 ;  /* 0x000000a400a47306 */ /* 0x000ee20000201400 */
[----:B------:R-:W-:Y:S02]  /*127f0*/  ISETP.GE.OR P6, PT, R180, R238, !P6 ;  /* 0x000000eeb400720c */ /* 0x000fe400077c6670 */
[----:B------:R-:W-:Y:S01]  /*12800*/  FSEL R173, R4, -INF , !P2 ;  /* 0xff80000004ad7808 */ /* 0x000fe20005000000 */
[----:B-1----:R-:W-:Y:S01]  /*12810*/  FFMA.FTZ R17, R15, -UR16, R17 ;  /* 0x800000100f117c23 */ /* 0x002fe20008010011 */
[----:B------:R-:W-:Y:S02]  /*12820*/  FMNMX.FTZ R15, R20, R2, !PT ;  /* 0x00000002140f7209 */ /* 0x000fe40007810000 */
[----:B------:R-:W-:Y:S02]  /*12830*/  IABS R4, R31 ;  /* 0x0000001f00047213 */ /* 0x000fe40000000000 */
[----:B------:R-:W-:Y:S02]  /*12840*/  FMNMX.FTZ R15, R168, R15, !PT ;  /* 0x0000000fa80f7209 */ /* 0x000fe40007810000 */
[----:B------:R-:W-:Y:S02]  /*12850*/  ISETP.GE.OR P1, PT, R30, R241, !P1 ;  /* 0x000000f11e00720c */ /* 0x000fe40004f26670 */
[----:B------:R-:W-:Y:S01]  /*12860*/  FMNMX.FTZ R5, R171, R15, !PT ;  /* 0x0000000fab057209 */ /* 0x000fe20007810000 */
[----:B--2---:R-:W-:Y:S01]  /*12870*/  FFMA.FTZ R29, R16, -UR16, R29 ;  /* 0x80000010101d7c23 */ /* 0x004fe2000801001d */
[----:B------:R-:W-:Y:S01]  /*12880*/  IADD3 R3, R175, 0x39, RZ ;  /* 0x00000039af037810 */ /* 0x000fe20007ffe0ff */
[----:B------:R-:W1:Y:S01]  /*12890*/  I2F R4, R4 ;  /* 0x0000000400047306 */ /* 0x000e620000201400 */
[----:B------:R-:W-:Y:S02]  /*128a0*/  FSEL R175, R12, -INF , !P4 ;  /* 0xff8000000caf7808 */ /* 0x000fe40006000000 */
[C---:B------:R-:W-:Y:S02]  /*128b0*/  ISETP.GE.AND P4, PT, R32.reuse, R239, PT ;  /* 0x000000ef2000720c */ /* 0x040fe40003f86270 */
[----:B------:R-:W-:Y:S02]  /*128c0*/  FMNMX.FTZ R5, R9, R5, !PT ;  /* 0x0000000509057209 */ /* 0x000fe40007810000 */
[----:B------:R-:W-:Y:S01]  /*128d0*/  ISETP.GE.OR P4, PT, R32, R238, !P4 ;  /* 0x000000ee2000720c */ /* 0x000fe20006786670 */
[----:B---3--:R-:W-:Y:S01]  /*128e0*/  FFMA.FTZ R6, R164, -UR16, R6 ;  /* 0x80000010a4067c23 */ /* 0x008fe20008010006 */
[----:B------:R-:W-:Y:S02]  /*128f0*/  IADD3 R32, R240, -R32, RZ ;  /* 0x80000020f0207210 */ /* 0x000fe40007ffe0ff */
[----:B------:R-:W-:Y:S02]  /*12900*/  FMNMX.FTZ R5, R193, R5, !PT ;  /* 0x00000005c1057209 */ /* 0x000fe40007810000 */
[----:B------:R-:W-:Y:S02]  /*12910*/  IABS R32, R32 ;  /* 0x0000002000207213 */ /* 0x000fe40000000000 */
[----:B------:R-:W-:Y:S02]  /*12920*/  IADD3 R33, R243, -R3, RZ ;  /* 0x80000003f3217210 */ /* 0x000fe40007ffe0ff */
[----:B------:R-:W2:Y:S01]  /*12930*/  I2F R13, R32 ;  /* 0x00000020000d7306 */ /* 0x000ea20000201400 */
[----:B------:R-:W-:Y:S02]  /*12940*/  FMNMX.FTZ R5, R194, R5, !PT ;  /* 0x00000005c2057209 */ /* 0x000fe40007810000 */
[----:B------:R-:W-:Y:S02]  /*12950*/  IABS R33, R33 ;  /* 0x0000002100217213 */ /* 0x000fe40000000000 */
[----:B------:R-:W-:Y:S02]  /*12960*/  FMNMX.FTZ R5, R195, R5, !PT ;  /* 0x00000005c3057209 */ /* 0x000fe40007810000 */
[----:B------:R-:W-:Y:S01]  /*12970*/  FMNMX.FTZ R16, R169, R0, !PT ;  /* 0x00000000a9107209 */ /* 0x000fe20007810000 */
[----:B-1----:R-:W-:Y:S01]  /*12980*/  FFMA.FTZ R7, R4, -UR16, R7 ;  /* 0x8000001004077c23 */ /* 0x002fe20008010007 */
[----:B------:R-:W-:Y:S01]  /*12990*/  FMNMX.FTZ R5, R196, R5, !PT ;  /* 0x00000005c4057209 */ /* 0x000fe20007810000 */
[----:B------:R-:W1:Y:S01]  /*129a0*/  I2F R33, R33 ;  /* 0x0000002100217306 */ /* 0x000e620000201400 */
[----:B------:R-:W-:Y:S02]  /*129b0*/  FMNMX.FTZ R16, R170, R16, !PT ;  /* 0x00000010aa107209 */ /* 0x000fe40007810000 */
[----:B------:R-:W-:Y:S02]  /*129c0*/  IADD3 R12, R240, -R30, RZ ;  /* 0x8000001ef00c7210 */ /* 0x000fe40007ffe0ff */
[----:B------:R-:W-:Y:S02]  /*129d0*/  FSEL R204, R17, -INF , !P6 ;  /* 0xff80000011cc7808 */ /* 0x000fe40007000000 */
[----:B------:R-:W-:Y:S02]  /*129e0*/  FMNMX.FTZ R17, R250, R5, !PT ;  /* 0x00000005fa117209 */ /* 0x000fe40007810000 */
[----:B------:R-:W-:Y:S02]  /*129f0*/  FMNMX.FTZ R16, R11, R16, !PT ;  /* 0x000000100b107209 */ /* 0x000fe40007810000 */
[----:B------:R-:W-:Y:S02]  /*12a00*/  IABS R12, R12 ;  /* 0x0000000c000c7213 */ /* 0x000fe40000000000 */
[----:B------:R-:W-:Y:S01]  /*12a10*/  IADD3 R15, R240, -R35, RZ ;  /* 0x80000023f00f7210 */ /* 0x000fe20007ffe0ff */
[----:B--2---:R-:W-:Y:S01]  /*12a20*/  FFMA.FTZ R8, R13, -UR16, R8 ;  /* 0x800000100d087c23 */ /* 0x004fe20008010008 */
[----:B------:R-:W-:Y:S02]  /*12a30*/  FSEL R192, R26, -INF , !P1 ;  /* 0xff8000001ac07808 */ /* 0x000fe40004800000 */
[----:B------:R-:W-:Y:S01]  /*12a40*/  ISETP.GE.AND P1, PT, R35, R242, PT ;  /* 0x000000f22300720c */ /* 0x000fe20003f26270 */
[----:B------:R-:W2:Y:S01]  /*12a50*/  I2F R12, R12 ;  /* 0x0000000c000c7306 */ /* 0x000ea20000201400 */
[----:B------:R-:W-:Y:S02]  /*12a60*/  FMNMX.FTZ R17, R207, R17, !PT ;  /* 0x00000011cf117209 */ /* 0x000fe40007810000 */
[----:B------:R-:W-:Y:S02]  /*12a70*/  FMNMX.FTZ R16, R10, R16, !PT ;  /* 0x000000100a107209 */ /* 0x000fe40007810000 */
[----:B------:R-:W-:Y:S01]  /*12a80*/  IADD3 R13, R240, -R14, RZ ;  /* 0x8000000ef00d7210 */ /* 0x000fe20007ffe0ff */
[----:B-1----:R-:W-:Y:S01]  /*12a90*/  FFMA.FTZ R27, R33, -UR16, R27 ;  /* 0x80000010211b7c23 */ /* 0x002fe2000801001b */
[----:B------:R-:W-:Y:S02]  /*12aa0*/  IABS R15, R15 ;  /* 0x0000000f000f7213 */ /* 0x000fe40000000000 */
[----:B------:R-:W-:Y:S02]  /*12ab0*/  ISETP.GE.OR P1, PT, R35, R241, !P1 ;  /* 0x000000f12300720c */ /* 0x000fe40004f26670 */
[----:B------:R-:W-:Y:S02]  /*12ac0*/  FMNMX.FTZ R17, R206, R17, !PT ;  /* 0x00000011ce117209 */ /* 0x000fe40007810000 */
[----:B------:R-:W-:Y:S01]  /*12ad0*/  FMNMX.FTZ R16, R175, R16, !PT ;  /* 0x00000010af107209 */ /* 0x000fe20007810000 */
[----:B------:R-:W1:Y:S01]  /*12ae0*/  I2F R15, R15 ;  /* 0x0000000f000f7306 */ /* 0x000e620000201400 */
[----:B------:R-:W-:Y:S02]  /*12af0*/  IABS R13, R13 ;  /* 0x0000000d000d7213 */ /* 0x000fe40000000000 */
[----:B------:R-:W-:Y:S02]  /*12b00*/  IADD3 R5, R240, -R3, RZ ;  /* 0x80000003f0057210 */ /* 0x000fe40007ffe0ff */
[----:B------:R-:W-:Y:S02]  /*12b10*/  FSEL R191, R28, -INF , !P1 ;  /* 0xff8000001cbf7808 */ /* 0x000fe40004800000 */
[----:B------:R-:W-:Y:S02]  /*12b20*/  ISETP.GE.AND P1, PT, R14, R242, PT ;  /* 0x000000f20e00720c */ /* 0x000fe40003f26270 */
[----:B------:R-:W-:Y:S01]  /*12b30*/  FMNMX.FTZ R17, R205, R17, !PT ;  /* 0x00000011cd117209 */ /* 0x000fe20007810000 */
[----:B------:R-:W3:Y:S01]  /*12b40*/  I2F R13, R13 ;  /* 0x0000000d000d7306 */ /* 0x000ee20000201400 */
[----:B------:R-:W-:Y:S01]  /*12b50*/  FMNMX.FTZ R16, R174, R16, !PT ;  /* 0x00000010ae107209 */ /* 0x000fe20007810000 */
[----:B--2---:R-:W-:Y:S01]  /*12b60*/  FFMA.FTZ R23, R12, -UR16, R23 ;  /* 0x800000100c177c23 */ /* 0x004fe20008010017 */
[----:B------:R-:W-:Y:S02]  /*12b70*/  IABS R5, R5 ;  /* 0x0000000500057213 */ /* 0x000fe40000000000 */
[----:B------:R-:W-:Y:S02]  /*12b80*/  ISETP.GE.OR P1, PT, R14, R241, !P1 ;  /* 0x000000f10e00720c */ /* 0x000fe40004f26670 */
[----:B------:R-:W-:Y:S02]  /*12b90*/  ISETP.GE.AND P6, PT, R3, R242, PT ;  /* 0x000000f20300720c */ /* 0x000fe40003fc6270 */
[----:B------:R-:W-:Y:S01]  /*12ba0*/  FMNMX.FTZ R17, R192, R17, !PT ;  /* 0x00000011c0117209 */ /* 0x000fe20007810000 */
[----:B------:R-:W2:Y:S01]  /*12bb0*/  I2F R5, R5 ;  /* 0x0000000500057306 */ /* 0x000ea20000201400 */
[----:B------:R-:W-:Y:S02]  /*12bc0*/  FMNMX.FTZ R16, R173, R16, !PT ;  /* 0x00000010ad107209 */ /* 0x000fe40007810000 */
[----:B------:R-:W-:Y:S01]  /*12bd0*/  ISETP.GE.AND P5, PT, R34, R239, PT ;  /* 0x000000ef2200720c */ /* 0x000fe20003fa6270 */
[----:B-1----:R-:W-:Y:S01]  /*12be0*/  FFMA.FTZ R22, R15, -UR16, R22 ;  /* 0x800000100f167c23 */ /* 0x002fe20008010016 */
[----:B------:R-:W-:Y:S02]  /*12bf0*/  FSEL R190, R29, -INF , !P1 ;  /* 0xff8000001dbe7808 */ /* 0x000fe40004800000 */
[----:B------:R-:W-:Y:S02]  /*12c00*/  ISETP.GE.OR P6, PT, R3, R241, !P6 ;  /* 0x000000f10300720c */ /* 0x000fe400077c6670 */
[----:B------:R-:W-:Y:S02]  /*12c10*/  FMNMX.FTZ R17, R191, R17, !PT ;  /* 0x00000011bf117209 */ /* 0x000fe40007810000 */
[----:B------:R-:W-:Y:S02]  /*12c20*/  FMNMX.FTZ R16, R172, R16, !PT ;  /* 0x00000010ac107209 */ /* 0x000fe40007810000 */
[----:B------:R-:W-:Y:S01]  /*12c30*/  ISETP.GE.OR P5, PT, R34, R238, !P5 ;  /* 0x000000ee2200720c */ /* 0x000fe20006fa6670 */
[----:B---3--:R-:W-:Y:S01]  /*12c40*/  FFMA.FTZ R25, R13, -UR16, R25 ;  /* 0x800000100d197c23 */ /* 0x008fe20008010019 */
[----:B------:R-:W-:Y:S02]  /*12c50*/  FSEL R188, R27, -INF , !P6 ;  /* 0xff8000001bbc7808 */ /* 0x000fe40007000000 */
[----:B------:R-:W-:Y:S02]  /*12c60*/  FMNMX.FTZ R17, R190, R17, !PT ;  /* 0x00000011be117209 */ /* 0x000fe40007810000 */
[----:B------:R-:W-:Y:S02]  /*12c70*/  FSEL R203, R6, -INF , !P5 ;  /* 0xff80000006cb7808 */ /* 0x000fe40006800000 */
[----:B------:R-:W-:Y:S02]  /*12c80*/  FMNMX.FTZ R16, R204, R16, !PT ;  /* 0x00000010cc107209 */ /* 0x000fe40007810000 */
[----:B------:R-:W-:Y:S01]  /*12c90*/  FMNMX.FTZ R4, R188, R17, !PT ;  /* 0x00000011bc047209 */ /* 0x000fe20007810000 */
[----:B--2---:R-:W-:Y:S01]  /*12ca0*/  FFMA.FTZ R24, R5, -UR16, R24 ;  /* 0x8000001005187c23 */ /* 0x004fe20008010018 */
        /* <DEDUP_REMOVED lines=74> */
[----:B------:R-:W3:Y:S01]  /*13150*/  MUFU.EX2 R183, R183 ;  /* 0x000000b700b77308 */ /* 0x000ee20000000800 */
        /* <DEDUP_REMOVED lines=9> */
[----:B------:R-:W-:Y:S02]  /*131f0*/  FFMA.FTZ R189, R188, c[0x0][0x23c], -R189 ;  /* 0x00008f00bcbd7a23 */ /* 0x000fe400000108bd */
[--C-:B------:R-:W-:Y:S02]  /*13200*/  FFMA.FTZ R188, R179, c[0x0][0x23c], -R176.reuse ;  /* 0x00008f00b3bc7a23 */ /* 0x100fe400000108b0 */
[----:B------:R-:W-:Y:S01]  /*13210*/  FFMA.FTZ R176, R165, c[0x0][0x23c], -R176 ;  /* 0x00008f00a5b07a23 */ /* 0x000fe200000108b0 */
[----:B------:R-:W1:Y:S01]  /*13220*/  MUFU.EX2 R181, R181 ;  /* 0x000000b500b57308 */ /* 0x000e620000000800 */
[----:B---3--:R-:W-:Y:S09]  /*13230*/  F2FP.PACK_AB R169, R183, R187 ;  /* 0x000000bbb7a9723e */ /* 0x008ff200000000ff */
[----:B------:R-:W3:Y:S10]  /*13240*/  MUFU.EX2 R2, R2 ;  /* 0x0000000200027308 */ /* 0x000ef40000000800 */
[----:B------:R-:W4:Y:S01]  /*13250*/  MUFU.EX2 R0, R0 ;  /* 0x0000000000007308 */ /* 0x000f220000000800 */
[----:B-1----:R-:W-:Y:S09]  /*13260*/  F2FP.PACK_AB R171, R181, R182 ;  /* 0x000000b6b5ab723e */ /* 0x002ff200000000ff */
[----:B------:R1:W-:Y:S01]  /*13270*/  MUFU.EX2 R165, R176 ;  /* 0x000000b000a57308 */ /* 0x0003e20000000800 */
        /* <DEDUP_REMOVED lines=11> */
[----:B------:R-:W3:Y:S01]  /*13330*/  MUFU.EX2 R194, R194 ;  /* 0x000000c200c27308 */ /* 0x000ee20000000800 */
[C---:B------:R-:W-:Y:S03]  /*13340*/  HMMA.16816.F32 R4, R168.reuse, R12, R4 ;  /* 0x0000000ca804723c */ /* 0x040fe60000001804 */
[----:B------:R-:W-:Y:S02]  /*13350*/  LDSM.16.MT88.4 R156, [R226+0x12800] ;  /* 0x01280000e29c783b */ /* 0x000fe40000004200 */
[C---:B------:R-:W-:Y:S02]  /*13360*/  FMUL.FTZ R17, R2.reuse, R149 ;  /* 0x0000009502117220 */ /* 0x040fe40000410000 */
[C---:B------:R-:W-:Y:S01]  /*13370*/  FMUL.FTZ R12, R2.reuse, R152 ;  /* 0x00000098020c7220 */ /* 0x040fe20000410000 */
[C---:B------:R-:W-:Y:S01]  /*13380*/  HMMA.16816.F32 R8, R168.reuse, R14, R8 ;  /* 0x0000000ea808723c */ /* 0x040fe20000001808 */
[----:B------:R-:W-:Y:S02]  /*13390*/  MUFU.EX2 R195, R195 ;  /* 0x000000c300c37308 */ /* 0x000fe40000000800 */
[----:B-1----:R-:W-:Y:S01]  /*133a0*/  LDSM.16.MT88.4 R176, [R228+0x15800] ;  /* 0x01580000e4b0783b */ /* 0x002fe20000004200 */
        /* <DEDUP_REMOVED lines=15> */
[----:B------:R-:W2:Y:S01]  /*134a0*/  MUFU.EX2 R198, R198 ;  /* 0x000000c600c67308 */ /* 0x000ea20000000800 */
        /* <DEDUP_REMOVED lines=91> */
[----:B------:R-:W2:Y:S01]  /*13a60*/  MUFU.EX2 R251, R251 ;  /* 0x000000fb00fb7308 */ /* 0x000ea20000000800 */
[C---:B------:R-:W-:Y:S01]  /*13a70*/  HMMA.16816.F32 R72, R168.reuse, R138, R72 ;  /* 0x0000008aa848723c */ /* 0x040fe20000001848 */
[----:B------:R-:W2:Y:S02]  /*13a80*/  LDSM.16.MT88.4 R136, [R224+0x14000] ;  /* 0x01400000e088783b */ /* 0x000ea40000004200 */
[C---:B------:R-:W-:Y:S02]  /*13a90*/  FMUL.FTZ R78, R0.reuse, R78 ;  /* 0x0000004e004e7220 */ /* 0x040fe40000410000 */
[----:B------:R-:W-:Y:S02]  /*13aa0*/  FMUL.FTZ R79, R0, R79 ;  /* 0x0000004f004f7220 */ /* 0x000fe40000410000 */
[C---:B------:R-:W-:Y:S02]  /*13ab0*/  FMUL.FTZ R80, R2.reuse, R80 ;  /* 0x0000005002507220 */ /* 0x040fe40000410000 */
[----:B------:R-:W-:Y:S01]  /*13ac0*/  FMUL.FTZ R81, R2, R81 ;  /* 0x0000005102517220 */ /* 0x000fe20000410000 */
[----:B------:R-:W2:Y:S02]  /*13ad0*/  MUFU.EX2 R252, R252 ;  /* 0x000000fc00fc7308 */ /* 0x000ea40000000800 */
        /* <DEDUP_REMOVED lines=252> */
.L_x_7638:
        /* <DEDUP_REMOVED lines=338> */
.L_x_7644:
[----:B-1234-:R-:W-:Y:S05]  /*15fc0*/  BSYNC B0 ;  /* 0x0000000000007941 */ /* 0x01efea0003800000 */
.L_x_7643:
        /* <DEDUP_REMOVED lines=23> */
.L_x_7646:
[----:B------:R-:W-:Y:S05]  /*16140*/  BSYNC B0 ;  /* 0x0000000000007941 */ /* 0x000fea0003800000 */
.L_x_7645:
        /* <DEDUP_REMOVED lines=14> */
.L_x_7648:
[----:B------:R-:W-:Y:S05]  /*16230*/  BSYNC B0 ;  /* 0x0000000000007941 */ /* 0x000fea0003800000 */
.L_x_7647:
        /* <DEDUP_REMOVED lines=14> */
.L_x_7650:
[----:B------:R-:W-:Y:S05]  /*16320*/  BSYNC B0 ;  /* 0x0000000000007941 */ /* 0x000fea0003800000 */
.L_x_7649:
        /* <DEDUP_REMOVED lines=14> */
.L_x_7652:
[----:B------:R-:W-:Y:S05]  /*16410*/  BSYNC B0 ;  /* 0x0000000000007941 */ /* 0x000fea0003800000 */
.L_x_7651:
        /* <DEDUP_REMOVED lines=14> */
.L_x_7654:
[----:B------:R-:W-:Y:S05]  /*16500*/  BSYNC B0 ;  /* 0x0000000000007941 */ /* 0x000fea0003800000 */
.L_x_7653:
        /* <DEDUP_REMOVED lines=14> */
.L_x_7656:
[----:B------:R-:W-:Y:S05]  /*165f0*/  BSYNC B0 ;  /* 0x0000000000007941 */ /* 0x000fea0003800000 */
.L_x_7655:
        /* <DEDUP_REMOVED lines=14> */
.L_x_7658:
[----:B------:R-:W-:Y:S05]  /*166e0*/  BSYNC B0 ;  /* 0x0000000000007941 */ /* 0x000fea0003800000 */
.L_x_7657:
        /* <DEDUP_REMOVED lines=15> */
.L_x_7659:
        /* <DEDUP_REMOVED lines=10> */
.L_x_8823:


//--------------------- .text._ZN5flash24flash_fwd_splitkv_kernelI23Flash_fwd_kernel_traitsILi256ELi64ELi64ELi4ELb0ELb0EN7cutlass6half_tE19Flash_kernel_traitsILi256ELi64ELi64ELi4ES3_EELb0ELb1ELb0ELb0ELb1ELb0ELb1ELb1EEEvNS_16Flash_fwd_paramsE --------------------------
	.section	.text._ZN5flash24flash_fwd_splitkv_kernelI23Flash_fwd_kernel_traitsILi256ELi64ELi64ELi4ELb0ELb0EN7cutlass6half_tE19Flash_kernel_traitsILi256ELi64ELi64ELi4ES3_EELb0ELb1ELb0ELb0ELb1ELb0ELb1ELb1EEEvNS_16Flash_fwd_paramsE,"ax",@progbits
	.sectioninfo	@"SHI_REGISTERS=255"
	.align	128
        .global         _ZN5flash24flash_fwd_splitkv_kernelI23Flash_fwd_kernel_traitsILi256ELi64ELi64ELi4ELb0ELb0EN7cutlass6half_tE19Flash_kernel_traitsILi256ELi64ELi64ELi4ES3_EELb0ELb1ELb0ELb0ELb1ELb0ELb1ELb1EEEvNS_16Flash_fwd_paramsE
        .type           _ZN5flash24flash_fwd_splitkv_kernelI23Flash_fwd_kernel_traitsILi256ELi64ELi64ELi4ELb0ELb0EN7cutlass6half_tE19Flash_kernel_traitsILi256ELi64ELi64ELi4ES3_EELb0ELb1ELb0ELb0ELb1ELb0ELb1ELb1EEEvNS_16Flash_fwd_paramsE,@function
        .size           _ZN5flash24flash_fwd_splitkv_kernelI23Flash_fwd_kernel_traitsILi256ELi64ELi64ELi4ELb0ELb0EN7cutlass6half_tE19Flash_kernel_traitsILi256ELi64ELi64ELi4ES3_EELb0ELb1ELb0ELb0ELb1ELb0ELb1ELb1EEEvNS_16Flash_fwd_paramsE,(.L_x_8759 - _ZN5flash24flash_fwd_splitkv_kernelI23Flash_fwd_kernel_traitsILi256ELi64ELi64ELi4ELb0ELb0EN7cutlass6half_tE19Flash_kernel_traitsILi256ELi64ELi64ELi4ES3_EELb0ELb1ELb0ELb0ELb1ELb0ELb1ELb1EEEvNS_16Flash_fwd_paramsE)
        .other          _ZN5flash24flash_fwd_splitkv_kernelI23Flash_fwd_kernel_traitsILi256ELi64ELi64ELi4ELb0ELb0EN7cutlass6half_tE19Flash_kernel_traitsILi256ELi64ELi64ELi4ES3_EELb0ELb1ELb0ELb0ELb1ELb0ELb1ELb1EEEvNS_16Flash_fwd_paramsE,@"STO_CUDA_ENTRY STV_DEFAULT"
_ZN5flash24flash_fwd_splitkv_kernelI23Flash_fwd_kernel_traitsILi256ELi64ELi64ELi4ELb0ELb0EN7cutlass6half_tE19Flash_kernel_traitsILi256ELi64ELi64ELi4ES3_EELb0ELb1ELb0ELb0ELb1ELb0ELb1ELb1EEEvNS_16Flash_fwd_paramsE:
.text._ZN5flash24flash_fwd_splitkv_kernelI23Flash_fwd_kernel_traitsILi256ELi64ELi64ELi4ELb0ELb0EN7cutlass6half_tE19Flash_kernel_traitsILi256ELi64ELi64ELi4ES3_EELb0ELb1ELb0ELb0ELb1ELb0ELb1ELb1EEEvNS_16Flash_fwd_paramsE:
        /* <DEDUP_REMOVED lines=30> */
[----:B---34-:R-:W-:Y:S05]  /*01e0*/  CALL.REL.NOINC `($_ZN5flash24flash_fwd_splitkv_kernelI23Flash_fwd_kernel_traitsILi256ELi64ELi64ELi4ELb0ELb0EN7cutlass6half_tE19Flash_kernel_traitsILi256ELi64ELi64ELi4ES3_EELb0ELb1ELb0ELb0ELb1ELb0ELb1ELb1EEEvNS_16Flash_fwd_paramsE$_ZN5flash30compute_attn_1rowblock_splitkvI23Flash_fwd_kernel_traitsILi256ELi64ELi64ELi4ELb0ELb0EN7cutlass6half_tE19Flash_kernel_traitsILi256ELi64ELi64ELi4ES3_EELb0ELb1ELb0ELb0ELb1ELb0ELb1ELb1ENS_16Flash_fwd_paramsEEEvRKT8_iiiii) ;  /* 0x0000002000007944 */ /* 0x018fea0003c00000 */
[----:B------:R-:W-:Y:S05]  /*01f0*/  BSYNC B3 ;  /* 0x0000000000037941 */ /* 0x000fea0003800000 */
.L_x_7660:
[----:B------:R-:W-:Y:S05]  /*0200*/  EXIT ;  /* 0x000000000000794d */ /* 0x000fea0003800000 */
        .type           $_ZN5flash24flash_fwd_splitkv_kernelI23Flash_fwd_kernel_traitsILi256ELi64ELi64ELi4ELb0ELb0EN7cutlass6half_tE19Flash_kernel_traitsILi256ELi64ELi64ELi4ES3_EELb0ELb1ELb0ELb0ELb1ELb0ELb1ELb1EEEvNS_16Flash_fwd_paramsE$_ZN5flash30compute_attn_1rowblock_splitkvI23Flash_fwd_kernel_traitsILi256ELi64ELi64ELi4ELb0ELb0EN7cutlass6half_tE19Flash_kernel_traitsILi256ELi64ELi64ELi4ES3_EELb0ELb1ELb0ELb0ELb1ELb0ELb1ELb1ENS_16Flash_fwd_paramsEEEvRKT8_iiiii,@function
        .size           $_ZN5flash24flash_fwd_splitkv_kernelI23Flash_fwd_kernel_traitsILi256ELi64ELi64ELi4ELb0ELb0EN7cutlass6half_tE19Flash_kernel_traitsILi256ELi64ELi64ELi4ES3_EELb0ELb1ELb0ELb0ELb1ELb0ELb1ELb1EEEvNS_16Flash_fwd_paramsE$_ZN5flash30compute_attn_1rowblock_splitkvI23Flash_fwd_kernel_traitsILi256ELi64ELi64ELi4ELb0ELb0EN7cutlass6half_tE19Flash_kernel_traitsILi256ELi64ELi64ELi4ES3_EELb0ELb1ELb0ELb0ELb1ELb0ELb1ELb1ENS_16Flash_fwd_paramsEEEvRKT8_iiiii,($__internal_28_$__cuda_sm70_shflsync_bfly_p - $_ZN5flash24flash_fwd_splitkv_kernelI23Flash_fwd_kernel_traitsILi256ELi64ELi64ELi4ELb0ELb0EN7cutlass6half_tE19Flash_kernel_traitsILi256ELi64ELi64ELi4ES3_EELb0ELb1ELb0ELb0ELb1ELb0ELb1ELb1EEEvNS_16Flash_fwd_paramsE$_ZN5flash30compute_attn_1rowblock_splitkvI23Flash_fwd_kernel_traitsILi256ELi64ELi64ELi4ELb0ELb0EN7cutlass6half_tE19Flash_kernel_traitsILi256ELi64ELi64ELi4ES3_EELb0ELb1ELb0ELb0ELb1ELb0ELb1ELb1ENS_16Flash_fwd_paramsEEEvRKT8_iiiii)
$_ZN5flash24flash_fwd_splitkv_kernelI23Flash_fwd_kernel_traitsILi256ELi64ELi64ELi4ELb0ELb0EN7cutlass6half_tE19Flash_kernel_traitsILi256ELi64ELi64ELi4ES3_EELb0ELb1ELb0ELb0ELb1ELb0ELb1ELb1EEEvNS_16Flash_fwd_paramsE$_ZN5flash30compute_attn_1rowblock_splitkvI23Flash_fwd_kernel_traitsILi256ELi64ELi64ELi4ELb0ELb0EN7cutlass6half_tE19Flash_kernel_traitsILi256ELi64ELi64ELi4ES3_EELb0ELb1ELb0ELb0ELb1ELb0ELb1ELb1ENS_16Flash_fwd_paramsEEEvRKT8_iiiii:
        /* <DEDUP_REMOVED lines=21> */
.L_x_7662:
[----:B------:R-:W-:Y:S05]  /*0360*/  BSYNC B0 ;  /* 0x0000000000007941 */ /* 0x000fea0003800000 */
.L_x_7661:
        /* <DEDUP_REMOVED lines=17> */
.L_x_7664:
[----:B------:R4:W5:Y:S02]  /*0480*/  LD.E R76, [R18.64+0xb8] ;  /* 0x0000b806124c7980 */ /* 0x000964000c101900 */
.L_x_7665:
[----:B------:R-:W-:Y:S05]  /*0490*/  BSYNC B0 ;  /* 0x0000000000007941 */ /* 0x000fea0003800000 */
.L_x_7663:
        /* <DEDUP_REMOVED lines=10> */
.L_x_7667:
[----:B------:R-:W3:Y:S01]  /*0540*/  LD.E.64 R2, [R18.64+0x108] ;  /* 0x0001080612027980 */ /* 0x000ee2000c101b00 */
[----:B------:R-:W-:Y:S01]  /*0550*/  BSSY B0, `(.L_x_7669) ;  /* 0x0000006000007945 */ /* 0x000fe20003800000 */
[----:B------:R-:W-:Y:S01]  /*0560*/  IMAD.MOV.U32 R63, RZ, RZ, RZ ;  /* 0x000000ffff3f7224 */ /* 0x000fe200078e00ff */
[----:B---3--:R-:W-:-:S04]  /*0570*/  ISETP.NE.U32.AND P0, PT, R2, RZ, PT ;  /* 0x000000ff0200720c */ /* 0x008fc80003f05070 */
[----:B------:R-:W-:-:S13]  /*0580*/  ISETP.NE.AND.EX P0, PT, R3, RZ, PT, P0 ;  /* 0x000000ff0300720c */ /* 0x000fda0003f05300 */
[----:B------:R-:W-:Y:S05]  /*0590*/  @!P0 BRA `(.L_x_7670) ;  /* 0x0000001000008947 */ /* 0x000fea0003800000 */
[----:B------:R1:W5:Y:S02]  /*05a0*/  LD.E R63, [R18.64+0xbc] ;  /* 0x0000bc06123f7980 */ /* 0x000364000c101900 */
.L_x_7670:
[----:B------:R-:W-:Y:S05]  /*05b0*/  BSYNC B0 ;  /* 0x0000000000007941 */ /* 0x000fea0003800000 */
.L_x_7669:
[----:B-----5:R-:W-:Y:S02]  /*05c0*/  IADD3 R63, R76, R63, RZ ;  /* 0x0000003f4c3f7210 */ /* 0x020fe40007ffe0ff */
.L_x_7668:
[----:B------:R-:W-:Y:S05]  /*05d0*/  BSYNC B1 ;  /* 0x0000000000017941 */ /* 0x000fea0003800000 */
.L_x_7666:
[----:B------:R-:W-:Y:S01]  /*05e0*/  IMAD.SHL.U32 R61, R235, 0x40, RZ ;  /* 0x00000040eb3d7824 */ /* 0x000fe200078e00ff */
[----:B------:R-:W-:Y:S01]  /*05f0*/  MOV R2, R234 ;  /* 0x000000ea00027202 */ /* 0x000fe20000000f00 */
[----:B------:R-:W-:-:S03]  /*0600*/  IMAD.MOV.U32 R3, RZ, RZ, 0x0 ;  /* 0x00000000ff037424 */ /* 0x000fc600078e00ff */
[----:B------:R-:W-:-:S13]  /*0610*/  ISETP.GT.AND P0, PT, R236, R61, PT ;  /* 0x0000003dec00720c */ /* 0x000fda0003f04270 */
[----:B------:R-:W-:Y:S05]  /*0620*/  @!P0 RET.REL.NODEC R2 `(_ZN5flash24flash_fwd_splitkv_kernelI23Flash_fwd_kernel_traitsILi256ELi64ELi64ELi4ELb0ELb0EN7cutlass6half_tE19Flash_kernel_traitsILi256ELi64ELi64ELi4ES3_EELb0ELb1ELb0ELb0ELb1ELb0ELb1ELb1EEEvNS_16Flash_fwd_paramsE) ;  /* 0xfffff9d002008950 */ /* 0x000fea0003c3ffff */
[----:B------:R-:W3:Y:S04]  /*0630*/  LD.E R9, [R18.64+0xb8] ;  /* 0x0000b80612097980 */ /* 0x000ee8000c101900 */
[----:B------:R-:W5:Y:S04]  /*0640*/  LD.E R5, [R18.64+0x184] ;  /* 0x0001840612057980 */ /* 0x000f68000c101900 */
[----:B----4-:R-:W4:Y:S01]  /*0650*/  LD.E R4, [R18.64+0x188] ;  /* 0x0001880612047980 */ /* 0x010f22000c101900 */
[----:B------:R-:W-:-:S04]  /*0660*/  IABS R3, c[0x0][0x10] ;  /* 0x0000040000037a13 */ /* 0x000fc80000000000 */
[----:B------:R-:W1:Y:S08]  /*0670*/  I2F.RP R0, R3 ;  /* 0x0000000300007306 */ /* 0x000e700000209400 */
[----:B-1----:R-:W1:Y:S02]  /*0680*/  MUFU.RCP R10, R0 ;  /* 0x00000000000a7308 */ /* 0x002e640000001000 */
[----:B-1----:R-:W-:-:S02]  /*0690*/  IADD3 R10, R10, 0xffffffe, RZ ;  /* 0x0ffffffe0a0a7810 */ /* 0x002fc40007ffe0ff */
[----:B------:R-:W-:-:S04]  /*06a0*/  IABS R0, c[0x0][0x10] ;  /* 0x0000040000007a13 */ /* 0x000fc80000000000 */
[----:B------:R-:W1:Y:S01]  /*06b0*/  F2I.FTZ.U32.TRUNC.NTZ R11, R10 ;  /* 0x0000000a000b7305 */ /* 0x000e62000021f000 */
[----:B------:R-:W-:Y:S02]  /*06c0*/  IMAD.MOV R0, RZ, RZ, -R0 ;  /* 0x000000ffff007224 */ /* 0x000fe400078e0a00 */
[----:B-1----:R-:W-:Y:S02]  /*06d0*/  IMAD.MOV R6, RZ, RZ, -R11 ;  /* 0x000000ffff067224 */ /* 0x002fe400078e0a0b */
        /* <DEDUP_REMOVED lines=12> */
[----:B------:R-:W-:Y:S01]  /*07a0*/  IADD3 R6, R63, R61, -R236 ;  /* 0x0000003d3f067210 */ /* 0x000fe20007ffe8ec */
[----:B------:R-:W-:Y:S01]  /*07b0*/  IMAD R0, R9, R0, R2 ;  /* 0x0000000009007224 */ /* 0x000fe200078e0202 */
[----:B------:R-:W-:-:S03]  /*07c0*/  IADD3 R2, R63, 0x3f, RZ ;  /* 0x0000003f3f027810 */ /* 0x000fc60007ffe0ff */
[----:B-----5:R-:W-:Y:S01]  /*07d0*/  IMAD.IADD R6, R6, 0x1, -R5 ;  /* 0x0000000106067824 */ /* 0x020fe200078e0a05 */
[----:B------:R-:W-:Y:S02]  /*07e0*/  ISETP.GT.U32.AND P1, PT, R3, R0, PT ;  /* 0x000000000300720c */ /* 0x000fe40003f24070 */
[----:B------:R-:W-:-:S04]  /*07f0*/  SHF.R.S32.HI R5, RZ, 0x1f, R2 ;  /* 0x0000001fff057819 */ /* 0x000fc80000011402 */
[----:B------:R-:W-:-:S04]  /*0800*/  LEA.HI R2, R5, R2, RZ, 0x6 ;  /* 0x0000000205027211 */ /* 0x000fc800078f30ff */
[----:B------:R-:W-:-:S03]  /*0810*/  SHF.R.S32.HI R2, RZ, 0x6, R2 ;  /* 0x00000006ff027819 */ /* 0x000fc60000011402 */
[----:B------:R-:W-:Y:S01]  /*0820*/  @!P1 IMAD.IADD R0, R0, 0x1, -R3 ;  /* 0x0000000100009824 */ /* 0x000fe200078e0a03 */
[----:B------:R-:W-:Y:S02]  /*0830*/  @!P1 IADD3 R9, R9, 0x1, RZ ;  /* 0x0000000109099810 */ /* 0x000fe40007ffe0ff */
[----:B------:R-:W-:Y:S02]  /*0840*/  ISETP.NE.AND P1, PT, RZ, c[0x0][0x10], PT ;  /* 0x00000400ff007a0c */ /* 0x000fe40003f25270 */
[----:B------:R-:W-:Y:S02]  /*0850*/  ISETP.GE.U32.AND P2, PT, R0, R3, PT ;  /* 0x000000030000720c */ /* 0x000fe40003f46070 */
[----:B------:R-:W-:-:S04]  /*0860*/  IADD3 R0, -R236, 0x7f, R61 ;  /* 0x0000007fec007810 */ /* 0x000fc80007ffe13d */
[----:B----4-:R-:W-:-:S04]  /*0870*/  IADD3 R0, R4, R0, R63 ;  /* 0x0000000004007210 */ /* 0x010fc80007ffe03f */
[----:B------:R-:W-:-:S03]  /*0880*/  SHF.R.S32.HI R5, RZ, 0x1f, R0 ;  /* 0x0000001fff057819 */ /* 0x000fc60000011400 */
[----:B------:R-:W-:Y:S02]  /*0890*/  @P2 IADD3 R9, R9, 0x1, RZ ;  /* 0x0000000109092810 */ /* 0x000fe40007ffe0ff */
[----:B------:R-:W-:-:S03]  /*08a0*/  LEA.HI R5, R5, R0, RZ, 0x6 ;  /* 0x0000000005057211 */ /* 0x000fc600078f30ff */
[----:B------:R-:W-:Y:S01]  /*08b0*/  IMAD.MOV.U32 R3, RZ, RZ, R9 ;  /* 0x000000ffff037224 */ /* 0x000fe200078e0009 */
[----:B------:R-:W-:Y:S02]  /*08c0*/  SHF.R.S32.HI R9, RZ, 0x1f, R6 ;  /* 0x0000001fff097819 */ /* 0x000fe40000011406 */
[----:B------:R-:W-:Y:S01]  /*08d0*/  SHF.R.S32.HI R5, RZ, 0x6, R5 ;  /* 0x00000006ff057819 */ /* 0x000fe20000011405 */
[----:B------:R-:W-:Y:S01]  /*08e0*/  @!P0 IMAD.MOV R3, RZ, RZ, -R3 ;  /* 0x000000ffff038224 */ /* 0x000fe200078e0a03 */
[----:B------:R-:W-:Y:S02]  /*08f0*/  @!P1 LOP3.LUT R3, RZ, c[0x0][0x10], RZ, 0x33, !PT ;  /* 0x00000400ff039a12 */ /* 0x000fe400078e33ff */
[----:B------:R-:W-:-:S03]  /*0900*/  LEA.HI R9, R9, R6, RZ, 0x6 ;  /* 0x0000000609097211 */ /* 0x000fc600078f30ff */
[----:B------:R-:W-:Y:S01]  /*0910*/  IMAD R230, R3, UR8, RZ ;  /* 0x0000000803e67c24 */ /* 0x000fe2000f8e02ff */
[----:B------:R-:W-:-:S03]  /*0920*/  SHF.R.S32.HI R9, RZ, 0x6, R9 ;  /* 0x00000006ff097819 */ /* 0x000fc60000011409 */
[----:B------:R-:W-:Y:S01]  /*0930*/  IMAD.IADD R3, R3, 0x1, R230 ;  /* 0x0000000103037824 */ /* 0x000fe200078e02e6 */
[----:B------:R-:W-:-:S04]  /*0940*/  IMNMX R230, R230, R9, !PT ;  /* 0x00000009e6e67217 */ /* 0x000fc80007800200 */
[----:B------:R-:W-:-:S04]  /*0950*/  IMNMX R2, R2, R3, PT ;  /* 0x0000000302027217 */ /* 0x000fc80003800200 */
[----:B------:R-:W-:-:S04]  /*0960*/  IMNMX R165, R2, R5, PT ;  /* 0x0000000502a57217 */ /* 0x000fc80003800200 */
[----:B------:R-:W-:-:S13]  /*0970*/  ISETP.GE.AND P0, PT, R230, R165, PT ;  /* 0x000000a5e600720c */ /* 0x000fda0003f06270 */
[----:B------:R-:W-:Y:S05]  /*0980*/  @!P0 BRA `(.L_x_7671) ;  /* 0x0000067000008947 */ /* 0x000fea0003800000 */
[----:B------:R-:W3:Y:S04]  /*0990*/  LD.E.64 R2, [R18.64+0xb0] ;  /* 0x0000b00612027980 */ /* 0x000ee8000c101b00 */
[----:B------:R-:W4:Y:S04]  /*09a0*/  LD.E R4, [R18.64+0x60] ;  /* 0x0000600612047980 */ /* 0x000f28000c101900 */
[----:B------:R-:W5:Y:S04]  /*09b0*/  LD.E R0, [R18.64+0xcc] ;  /* 0x0000cc0612007980 */ /* 0x000f68000c101900 */
[----:B--2---:R-:W2:Y:S04]  /*09c0*/  LD.E.64 R6, [R18.64+0x78] ;  /* 0x0000780612067980 */ /* 0x004ea8000c101b00 */
[----:B------:R-:W2:Y:S01]  /*09d0*/  LD.E.64 R10, [R18.64+0xa8] ;  /* 0x0000a806120a7980 */ /* 0x000ea2000c101b00 */
[----:B------:R-:W-:Y:S01]  /*09e0*/  SHF.R.S32.HI R5, RZ, 0x1f, R58 ;  /* 0x0000001fff057819 */ /* 0x000fe2000001143a */
[----:B------:R-:W-:Y:S01]  /*09f0*/  IMAD.MOV.U32 R235, RZ, RZ, 0x0 ;  /* 0x00000000ffeb7424 */ /* 0x000fe200078e00ff */
[----:B------:R-:W-:-:S02]  /*0a00*/  LOP3.LUT P6, RZ, R58, 0xf, RZ, 0xc0, !PT ;  /* 0x0000000f3aff7812 */ /* 0x000fc400078cc0ff */
[----:B------:R-:W-:-:S04]  /*0a10*/  LEA.HI R8, R5, R58, RZ, 0x4 ;  /* 0x0000003a05087211 */ /* 0x000fc800078f20ff */
[----:B------:R-:W-:Y:S02]  /*0a20*/  LOP3.LUT R5, R8, 0x3ffffff0, RZ, 0xc0, !PT ;  /* 0x3ffffff008057812 */ /* 0x000fe400078ec0ff */
[----:B------:R-:W-:-:S03]  /*0a30*/  SHF.R.S32.HI R8, RZ, 0x4, R8 ;  /* 0x00000004ff087819 */ /* 0x000fc60000011408 */
[----:B------:R-:W-:Y:S01]  /*0a40*/  IMAD.IADD R5, R58, 0x1, -R5 ;  /* 0x000000013a057824 */ /* 0x000fe200078e0a05 */
[----:B------:R-:W-:Y:S01]  /*0a50*/  IADD3 R14, R8, 0x18, RZ ;  /* 0x00000018080e7810 */ /* 0x000fe20007ffe0ff */
[----:B---3--:R-:W-:-:S04]  /*0a60*/  IMAD R2, R2, UR8, R239 ;  /* 0x0000000802027c24 */ /* 0x008fc8000f8e02ef */
[----:B----4-:R-:W-:Y:S02]  /*0a70*/  IMAD R2, R2, R4, R237 ;  /* 0x0000000402027224 */ /* 0x010fe400078e02ed */
[----:B------:R-:W-:Y:S02]  /*0a80*/  IMAD.SHL.U32 R4, R5, 0x4, RZ ;  /* 0x0000000405047824 */ /* 0x000fe400078e00ff */
[--C-:B------:R-:W-:Y:S01]  /*0a90*/  IMAD R3, R3, R2, R61.reuse ;  /* 0x0000000203037224 */ /* 0x100fe200078e023d */
[----:B------:R-:W-:Y:S01]  /*0aa0*/  IADD3 R2, R8, 0x8, RZ ;  /* 0x0000000808027810 */ /* 0x000fe20007ffe0ff */
[----:B------:R-:W-:Y:S01]  /*0ab0*/  IMAD.IADD R61, R236, 0x1, -R61 ;  /* 0x00000001ec3d7824 */ /* 0x000fe200078e0a3d */
[--C-:B------:R-:W-:Y:S01]  /*0ac0*/  SHF.R.S32.HI R5, RZ, 0x1f, R4.reuse ;  /* 0x0000001fff057819 */ /* 0x100fe20000011404 */
[----:B-----5:R-:W-:Y:S01]  /*0ad0*/  IMAD R0, R3, R0, RZ ;  /* 0x0000000003007224 */ /* 0x020fe200078e02ff */
[----:B------:R-:W-:Y:S02]  /*0ae0*/  SHF.R.S32.HI R9, RZ, 0x1f, R3 ;  /* 0x0000001fff097819 */ /* 0x000fe40000011403 */
[-C--:B------:R-:W-:Y:S01]  /*0af0*/  ISETP.GE.AND P2, PT, R2, R61.reuse, PT ;  /* 0x0000003d0200720c */ /* 0x080fe20003f46270 */
[----:B------:R-:W-:Y:S01]  /*0b00*/  IMAD.WIDE R12, R8, 0x100, R4 ;  /* 0x00000100080c7825 */ /* 0x000fe200078e0204 */
[----:B------:R-:W-:-:S02]  /*0b10*/  ISETP.GE.OR P5, PT, R2, R61, P6 ;  /* 0x0000003d0200720c */ /* 0x000fc400037a6670 */
[----:B------:R-:W-:Y:S02]  /*0b20*/  IADD3 R2, R8, 0x10, RZ ;  /* 0x0000001008027810 */ /* 0x000fe40007ffe0ff */
[----:B------:R-:W-:Y:S02]  /*0b30*/  IADD3 R5, P0, R0, R12, RZ ;  /* 0x0000000c00057210 */ /* 0x000fe40007f1e0ff */
[----:B------:R-:W-:Y:S02]  /*0b40*/  ISETP.GE.AND P3, PT, R8, R61, PT ;  /* 0x0000003d0800720c */ /* 0x000fe40003f66270 */
[----:B------:R-:W-:Y:S02]  /*0b50*/  LEA.HI.X.SX32 R0, R0, R13, 0x1, P0 ;  /* 0x0000000d00007211 */ /* 0x000fe400000f0eff */
[----:B------:R-:W-:Y:S02]  /*0b60*/  IADD3 R3, P0, R3, R8, RZ ;  /* 0x0000000803037210 */ /* 0x000fe40007f1e0ff */
[----:B--2---:R-:W-:-:S02]  /*0b70*/  LEA R4, P1, R5, R6, 0x2 ;  /* 0x0000000605047211 */ /* 0x004fc400078210ff */
[----:B------:R-:W-:Y:S02]  /*0b80*/  LEA.HI.X.SX32 R9, R8, R9, 0x1, P0 ;  /* 0x0000000908097211 */ /* 0x000fe400000f0eff */
[----:B------:R-:W-:Y:S02]  /*0b90*/  LEA R6, P0, R3, R10, 0x2 ;  /* 0x0000000a03067211 */ /* 0x000fe400078010ff */
[----:B------:R-:W-:Y:S02]  /*0ba0*/  LEA.HI.X R5, R5, R7, R0, 0x2, P1 ;  /* 0x0000000705057211 */ /* 0x000fe400008f1400 */
[----:B------:R-:W-:Y:S01]  /*0bb0*/  LEA.HI.X R7, R3, R11, R9, 0x2, P0 ;  /* 0x0000000b03077211 */ /* 0x000fe200000f1409 */
[----:B------:R-:W-:Y:S01]  /*0bc0*/  @!P5 IMAD.MOV.U32 R3, RZ, RZ, -0x800000 ;  /* 0xff800000ff03d424 */ /* 0x000fe200078e00ff */
[-C--:B------:R-:W-:Y:S01]  /*0bd0*/  ISETP.GE.AND P1, PT, R2, R61.reuse, PT ;  /* 0x0000003d0200720c */ /* 0x080fe20003f26270 */
[----:B------:R1:W-:Y:S01]  /*0be0*/  @!P3 ST.E.128 [R4.64], RZ ;  /* 0x000000ff0400b985 */ /* 0x0003e2000c101d06 */
[----:B------:R-:W-:-:S02]  /*0bf0*/  ISETP.GE.AND P0, PT, R14, R61, PT ;  /* 0x0000003d0e00720c */ /* 0x000fc40003f06270 */
[-C--:B------:R-:W-:Y:S01]  /*0c00*/  ISETP.GE.OR P4, PT, R2, R61.reuse, P6 ;  /* 0x0000003d0200720c */ /* 0x080fe20003786670 */
[----:B------:R1:W-:Y:S01]  /*0c10*/  @!P3 ST.E.128 [R4.64+0x100], RZ ;  /* 0x000100ff0400b985 */ /* 0x0003e2000c101d06 */
[C---:B------:R-:W-:Y:S02]  /*0c20*/  IADD3 R12, R8.reuse, 0x20, RZ ;  /* 0x00000020080c7810 */ /* 0x040fe40007ffe0ff */
[C---:B------:R-:W-:Y:S01]  /*0c30*/  IADD3 R10, R8.reuse, 0x28, RZ ;  /* 0x00000028080a7810 */ /* 0x040fe20007ffe0ff */
[----:B------:R1:W-:Y:S01]  /*0c40*/  @!P3 ST.E.128 [R4.64+0x200], RZ ;  /* 0x000200ff0400b985 */ /* 0x0003e2000c101d06 */
[C---:B------:R-:W-:Y:S02]  /*0c50*/  IADD3 R2, R8.reuse, 0x30, RZ ;  /* 0x0000003008027810 */ /* 0x040fe40007ffe0ff */
[----:B------:R-:W-:Y:S01]  /*0c60*/  IADD3 R0, R8, 0x38, RZ ;  /* 0x0000003808007810 */ /* 0x000fe20007ffe0ff */
[----:B------:R1:W-:Y:S01]  /*0c70*/  @!P3 ST.E.128 [R4.64+0x300], RZ ;  /* 0x000300ff0400b985 */ /* 0x0003e2000c101d06 */
[----:B------:R-:W-:-:S03]  /*0c80*/  ISETP.GE.AND P3, PT, R12, R61, PT ;  /* 0x0000003d0c00720c */ /* 0x000fc60003f66270 */
[----:B------:R1:W-:Y:S01]  /*0c90*/  @!P2 ST.E.128 [R4.64+0x2000], RZ ;  /* 0x002000ff0400a985 */ /* 0x0003e2000c101d06 */
[----:B------:R-:W-:-:S03]  /*0ca0*/  @!P4 IMAD.MOV.U32 R19, RZ, RZ, -0x800000 ;  /* 0xff800000ff13c424 */ /* 0x000fc600078e00ff */
[----:B------:R1:W-:Y:S04]  /*0cb0*/  @!P2 ST.E.128 [R4.64+0x2100], RZ ;  /* 0x002100ff0400a985 */ /* 0x0003e8000c101d06 */
[----:B------:R1:W-:Y:S04]  /*0cc0*/  @!P2 ST.E.128 [R4.64+0x2200], RZ ;  /* 0x002200ff0400a985 */ /* 0x0003e8000c101d06 */
[----:B------:R1:W-:Y:S01]  /*0cd0*/  @!P2 ST.E.128 [R4.64+0x2300], RZ ;  /* 0x002300ff0400a985 */ /* 0x0003e2000c101d06 */
[----:B------:R-:W-:-:S03]  /*0ce0*/  ISETP.GE.AND P2, PT, R10, R61, PT ;  /* 0x0000003d0a00720c */ /* 0x000fc60003f46270 */
[----:B------:R1:W-:Y:S04]  /*0cf0*/  @!P1 ST.E.128 [R4.64+0x4000], RZ ;  /* 0x004000ff04009985 */ /* 0x0003e8000c101d06 */
        /* <DEDUP_REMOVED lines=13> */
[----:B------:R-:W-:-:S03]  /*0dd0*/  ISETP.GE.OR P3, PT, R14, R61, P6 ;  /* 0x0000003d0e00720c */ /* 0x000fc60003766670 */
[----:B------:R1:W-:Y:S04]  /*0de0*/  @!P2 ST.E.128 [R4.64+0xa000], RZ ;  /* 0x00a000ff0400a985 */ /* 0x0003e8000c101d06 */
[----:B------:R1:W-:Y:S04]  /*0df0*/  @!P2 ST.E.128 [R4.64+0xa100], RZ ;  /* 0x00a100ff0400a985 */ /* 0x0003e8000c101d06 */
[----:B------:R1:W-:Y:S02]  /*0e00*/  @!P2 ST.E.128 [R4.64+0xa200], RZ ;  /* 0x00a200ff0400a985 */ /* 0x0003e4000c101d06 */
[----:B------:R-:W-:-:S02]  /*0e10*/  @!P3 IMAD.MOV.U32 R15, RZ, RZ, -0x800000 ;  /* 0xff800000ff0fb424 */ /* 0x000fc400078e00ff */
        /* <DEDUP_REMOVED lines=14> */
[----:B------:R1:W-:Y:S01]  /*0f00*/  @!P5 ST.E [R6.64+0x20], R3 ;  /* 0x000020030600d985 */ /* 0x0003e2000c101906 */
[-C--:B------:R-:W-:Y:S02]  /*0f10*/  ISETP.GE.OR P5, PT, R8, R61.reuse, P6 ;  /* 0x0000003d0800720c */ /* 0x080fe400037a6670 */
[----:B------:R-:W-:Y:S01]  /*0f20*/  ISETP.GE.OR P6, PT, R0, R61, P6 ;  /* 0x0000003d0000720c */ /* 0x000fe200037c6670 */
[----:B------:R1:W-:Y:S04]  /*0f30*/  @!P4 ST.E [R6.64+0x40], R19 ;  /* 0x000040130600c985 */ /* 0x0003e8000c101906 */
[----:B------:R1:W-:Y:S02]  /*0f40*/  @!P3 ST.E [R6.64+0x60], R15 ;  /* 0x0000600f0600b985 */ /* 0x0003e4000c101906 */
[----:B------:R-:W-:-:S02]  /*0f50*/  @!P0 IMAD.MOV.U32 R9, RZ, RZ, -0x800000 ;  /* 0xff800000ff098424 */ /* 0x000fc400078e00ff */
[----:B------:R1:W-:Y:S02]  /*0f60*/  @!P2 ST.E [R6.64+0x80], R13 ;  /* 0x0000800d0600a985 */ /* 0x0003e4000c101906 */
[----:B------:R-:W-:Y:S02]  /*0f70*/  @!P5 IMAD.MOV.U32 R17, RZ, RZ, -0x800000 ;  /* 0xff800000ff11d424 */ /* 0x000fe400078e00ff */
[----:B------:R1:W-:Y:S04]  /*0f80*/  @!P1 ST.E [R6.64+0xa0], R11 ;  /* 0x0000a00b06009985 */ /* 0x0003e8000c101906 */
[----:B------:R1:W-:Y:S04]  /*0f90*/  @!P0 ST.E [R6.64+0xc0], R9 ;  /* 0x0000c00906008985 */ /* 0x0003e8000c101906 */
[----:B------:R1:W-:Y:S01]  /*0fa0*/  @!P5 ST.E [R6.64], R17 ;  /* 0x000000110600d985 */ /* 0x0003e2000c101906 */
[----:B------:R-:W-:Y:S05]  /*0fb0*/  @P6 RET.REL.NODEC R234 `(_ZN5flash24flash_fwd_splitkv_kernelI23Flash_fwd_kernel_traitsILi256ELi64ELi64ELi4ELb0ELb0EN7cutlass6half_tE19Flash_kernel_traitsILi256ELi64ELi64ELi4ES3_EELb0ELb1ELb0ELb0ELb1ELb0ELb1ELb1EEEvNS_16Flash_fwd_paramsE) ;  /* 0xfffff040ea006950 */ /* 0x000fea0003c3ffff */
[----:B-1----:R-:W-:Y:S02]  /*0fc0*/  MOV R3, 0xff800000 ;  /* 0xff80000000037802 */ /* 0x002fe40000000f00 */
[----:B------:R-:W-:-:S03]  /*0fd0*/  MOV R235, 0x0 ;  /* 0x0000000000eb7802 */ /* 0x000fc60000000f00 */
[----:B------:R1:W-:Y:S01]  /*0fe0*/  ST.E [R6.64+0xe0], R3 ;  /* 0x0000e00306007985 */ /* 0x0003e2000c101906 */
[----:B------:R-:W-:Y:S05]  /*0ff0*/  RET.REL.NODEC R234 `(_ZN5flash24flash_fwd_splitkv_kernelI23Flash_fwd_kernel_traitsILi256ELi64ELi64ELi4ELb0ELb0EN7cutlass6half_tE19Flash_kernel_traitsILi256ELi64ELi64ELi4ES3_EELb0ELb1ELb0ELb0ELb1ELb0ELb1ELb1EEEvNS_16Flash_fwd_paramsE) ;  /* 0xfffff000ea007950 */ /* 0x000fea0003c3ffff */
.L_x_7671:
[----:B------:R-:W3:Y:S04]  /*1000*/  LD.E.64 R8, [R18.64+0x160] ;  /* 0x0001600612087980 */ /* 0x000ee8000c101b00 */
[----:B------:R-:W4:Y:S01]  /*1010*/  LD.E.64 R16, [R18.64+0x158] ;  /* 0x0001580612107980 */ /* 0x000f22000c101b00 */
        /* <DEDUP_REMOVED lines=20> */
[----:B-1----:R-:W3:Y:S04]  /*1160*/  LD.E R2, [R18.64+0x170] ;  /* 0x0001700612027980 */ /* 0x002ee8000c101900 */
        /* <DEDUP_REMOVED lines=33> */
[----:B------:R1:W3:Y:S01]  /*1380*/  LD.E R3, [R16.64] ;  /* 0x0000000610037980 */ /* 0x0002e2000c101900 */
[----:B----4-:R-:W-:-:S04]  /*1390*/  IABS R8, R6 ;  /* 0x0000000600087213 */ /* 0x010fc80000000000 */
[----:B-----5:R-:W4:Y:S08]  /*13a0*/  I2F.RP R12, R8 ;  /* 0x00000008000c7306 */ /* 0x020f300000209400 */
[----:B----4-:R-:W4:Y:S02]  /*13b0*/  MUFU.RCP R4, R12 ;  /* 0x0000000c00047308 */ /* 0x010f240000001000 */
[----:B----4-:R-:W-:-:S06]  /*13c0*/  IADD3 R4, R4, 0xffffffe, RZ ;  /* 0x0ffffffe04047810 */ /* 0x010fcc0007ffe0ff */
[----:B------:R-:W4:Y:S01]  /*13d0*/  F2I.FTZ.U32.TRUNC.NTZ R25, R4 ;  /* 0x0000000400197305 */ /* 0x000f22000021f000 */
[----:B------:R-:W-:Y:S01]  /*13e0*/  IMAD.MOV.U32 R24, RZ, RZ, RZ ;  /* 0x000000ffff187224 */ /* 0x000fe200078e00ff */
[----:B------:R-:W-:Y:S02]  /*13f0*/  IABS R9, R6 ;  /* 0x0000000600097213 */ /* 0x000fe40000000000 */
[----:B----4-:R-:W-:-:S05]  /*1400*/  IADD3 R0, RZ, -R25, RZ ;  /* 0x80000019ff007210 */ /* 0x010fca0007ffe0ff */
[----:B-1----:R-:W-:Y:S01]  /*1410*/  IMAD R17, R0, R8, RZ ;  /* 0x0000000800117224 */ /* 0x002fe200078e02ff */
        /* <DEDUP_REMOVED lines=16> */
[----:B------:R-:W-:Y:S02]  /*1520*/  @!P0 IMAD.MOV R4, RZ, RZ, -R4 ;  /* 0x000000ffff048224 */ /* 0x000fe400078e0a04 */
[----:B------:R-:W-:-:S05]  /*1530*/  @!P1 LOP3.LUT R4, RZ, R6, RZ, 0x33, !PT ;  /* 0x00000006ff049212 */ /* 0x000fca00078e33ff */
[----:B------:R-:W-:Y:S01]  /*1540*/  IMAD R6, R15, R4, RZ ;  /* 0x000000040f067224 */ /* 0x000fe200078e02ff */
[----:B---3--:R-:W-:Y:S01]  /*1550*/  SHF.R.S32.HI R0, RZ, 0x1f, R3 ;  /* 0x0000001fff007819 */ /* 0x008fe20000011403 */
[-C--:B------:R-:W-:Y:S02]  /*1560*/  IMAD R9, R21, R3.reuse, RZ ;  /* 0x0000000315097224 */ /* 0x080fe400078e02ff */
[----:B------:R-:W-:-:S04]  /*1570*/  IMAD.WIDE.U32 R16, R20, R3, RZ ;  /* 0x0000000314107225 */ /* 0x000fc800078e00ff */
[----:B------:R-:W-:-:S05]  /*1580*/  IMAD R9, R20, R0, R9 ;  /* 0x0000000014097224 */ /* 0x000fca00078e0209 */
[----:B------:R-:W-:Y:S02]  /*1590*/  IADD3 R17, R17, R9, RZ ;  /* 0x0000000911117210 */ /* 0x000fe40007ffe0ff */
[----:B------:R-:W-:-:S03]  /*15a0*/  SHF.R.S32.HI R9, RZ, 0x1f, R2 ;  /* 0x0000001fff097819 */ /* 0x000fc60000011402 */
[----:B------:R-:W-:-:S04]  /*15b0*/  IMAD.WIDE.U32 R16, R2, R168, R16 ;  /* 0x000000a802107225 */ /* 0x000fc800078e0010 */
[----:B------:R-:W-:Y:S02]  /*15c0*/  IMAD R8, R168, R9, R8 ;  /* 0x00000009a8087224 */ /* 0x000fe400078e0208 */
[-C--:B------:R-:W-:Y:S01]  /*15d0*/  IMAD R13, R11, R3.reuse, RZ ;  /* 0x000000030b0d7224 */ /* 0x080fe200078e02ff */
[----:B------:R-:W-:Y:S02]  /*15e0*/  SHF.R.S32.HI R11, RZ, 0x1f, R4 ;  /* 0x0000001fff0b7819 */ /* 0x000fe40000011404 */
[----:B------:R-:W-:Y:S01]  /*15f0*/  IADD3 R17, R17, R8, RZ ;  /* 0x0000000811117210 */ /* 0x000fe20007ffe0ff */
[----:B------:R-:W-:-:S04]  /*1600*/  IMAD.WIDE.U32 R20, R10, R3, RZ ;  /* 0x000000030a147225 */ /* 0x000fc800078e00ff */
[----:B------:R-:W-:Y:S02]  /*1610*/  IMAD R3, R14, R11, R6 ;  /* 0x0000000b0e037224 */ /* 0x000fe400078e0206 */
[----:B------:R-:W-:Y:S02]  /*1620*/  IMAD R13, R10, R0, R13 ;  /* 0x000000000a0d7224 */ /* 0x000fe400078e020d */
[----:B------:R-:W-:-:S03]  /*1630*/  IMAD.WIDE.U32 R14, R4, R14, R16 ;  /* 0x0000000e040e7225 */ /* 0x000fc600078e0010 */
[----:B------:R-:W-:Y:S01]  /*1640*/  IADD3 R13, R21, R13, RZ ;  /* 0x0000000d150d7210 */ /* 0x000fe20007ffe0ff */
[----:B------:R-:W-:Y:S01]  /*1650*/  IMAD.MOV.U32 R6, RZ, RZ, R20 ;  /* 0x000000ffff067224 */ /* 0x000fe200078e0014 */
[----:B------:R-:W-:Y:S01]  /*1660*/  MOV R0, R14 ;  /* 0x0000000e00007202 */ /* 0x000fe20000000f00 */
[----:B------:R-:W-:Y:S01]  /*1670*/  IMAD.IADD R3, R15, 0x1, R3 ;  /* 0x000000010f037824 */ /* 0x000fe200078e0203 */
[----:B------:R-:W-:Y:S05]  /*1680*/  BRA `(.L_x_7674) ;  /* 0x0000051000007947 */ /* 0x000fea0003800000 */
.L_x_7673:
[----:B-1----:R-:W3:Y:S01]  /*1690*/  LD.E R4, [R18.64+0x68] ;  /* 0x0000680612047980 */ /* 0x002ee2000c101900 */
[----:B------:R-:W-:-:S03]  /*16a0*/  ISETP.NE.AND P3, PT, R14, -0x1, PT ;  /* 0xffffffff0e00780c */ /* 0x000fc60003f65270 */
[----:B------:R-:W4:Y:S04]  /*16b0*/  LD.E.64 R168, [R18.64+0x38] ;  /* 0x0000380612a87980 */ /* 0x000f28000c101b00 */
[----:B--2---:R-:W2:Y:S04]  /*16c0*/  LD.E.64 R170, [R18.64+0x40] ;  /* 0x0000400612aa7980 */ /* 0x004ea8000c101b00 */
[----:B------:R-:W2:Y:S04]  /*16d0*/  LD.E.64 R16, [R18.64+0x50] ;  /* 0x0000500612107980 */ /* 0x000ea8000c101b00 */
[----:B------:R-:W2:Y:S04]  /*16e0*/  @!P3 LD.E.64 R24, [R18.64+0x20] ;  /* 0x000020061218b980 */ /* 0x000ea8000c101b00 */
[----:B------:R-:W2:Y:S04]  /*16f0*/  @!P3 LD.E.64 R20, [R18.64+0x28] ;  /* 0x000028061214b980 */ /* 0x000ea8000c101b00 */
[----:B------:R1:W5:Y:S01]  /*1700*/  LD.E.64 R22, [R18.64+0x58] ;  /* 0x0000580612167980 */ /* 0x000362000c101b00 */
[----:B------:R-:W-:-:S02]  /*1710*/  IMAD.MOV.U32 R10, RZ, RZ, RZ ;  /* 0x000000ffff0a7224 */ /* 0x000fc400078e00ff */
[----:B------:R-:W-:Y:S01]  /*1720*/  @P3 IMAD.IADD R8, R13, 0x1, R14 ;  /* 0x000000010d083824 */ /* 0x000fe200078e020e */
        /* <DEDUP_REMOVED lines=11> */
[----:B------:R-:W-:Y:S01]  /*17e0*/  IMAD.HI.U32 R2, R5, R0, RZ ;  /* 0x0000000005027227 */ /* 0x000fe200078e00ff */
[----:B------:R-:W-:-:S03]  /*17f0*/  @!P3 SHF.R.S32.HI R6, RZ, 0x1f, R13 ;  /* 0x0000001fff06b819 */ /* 0x000fc6000001140d */
[----:B------:R-:W-:Y:S02]  /*1800*/  IMAD R0, R2, R9, R0 ;  /* 0x0000000902007224 */ /* 0x000fe400078e0200 */
[----:B----4-:R-:W-:-:S03]  /*1810*/  @!P3 IMAD R5, R169, R13, RZ ;  /* 0x0000000da905b224 */ /* 0x010fc600078e02ff */
[----:B------:R-:W-:Y:S01]  /*1820*/  ISETP.GT.U32.AND P0, PT, R3, R0, PT ;  /* 0x000000000300720c */ /* 0x000fe20003f04070 */
[----:B------:R-:W-:Y:S02]  /*1830*/  @!P3 IMAD R5, R6, R168, R5 ;  /* 0x000000a80605b224 */ /* 0x000fe400078e0205 */
[----:B------:R-:W-:Y:S01]  /*1840*/  @!P3 IMAD.WIDE.U32 R10, R168, R13, RZ ;  /* 0x0000000da80ab225 */ /* 0x000fe200078e00ff */
[----:B-----5:R-:W-:-:S03]  /*1850*/  @!P3 SHF.R.S32.HI R6, RZ, 0x1f, R12 ;  /* 0x0000001fff06b819 */ /* 0x020fc6000001140c */
[----:B------:R-:W-:Y:S01]  /*1860*/  @P3 IMAD.WIDE.U32 R26, R168, R8, RZ ;  /* 0x00000008a81a3225 */ /* 0x000fe200078e00ff */
[----:B------:R-:W-:-:S03]  /*1870*/  @!P3 IADD3 R9, R11, R5, RZ ;  /* 0x000000050b09b210 */ /* 0x000fc60007ffe0ff */
[----:B------:R-:W-:Y:S02]  /*1880*/  @P3 IMAD R11, R169, R8, RZ ;  /* 0x00000008a90b3224 */ /* 0x000fe400078e02ff */
[----:B--2---:R-:W-:Y:S02]  /*1890*/  @!P3 IMAD R5, R25, R12, RZ ;  /* 0x0000000c1905b224 */ /* 0x004fe400078e02ff */
[----:B------:R-:W-:Y:S01]  /*18a0*/  @!P3 IMAD.MOV.U32 R8, RZ, RZ, R10 ;  /* 0x000000ffff08b224 */ /* 0x000fe200078e000a */
[----:B------:R-:W-:Y:S01]  /*18b0*/  @!P0 IADD3 R0, R0, -R3, RZ ;  /* 0x8000000300008210 */ /* 0x000fe20007ffe0ff */
[C---:B------:R-:W-:Y:S02]  /*18c0*/  @!P3 IMAD R5, R24.reuse, R6, R5 ;  /* 0x000000061805b224 */ /* 0x040fe400078e0205 */
[----:B------:R-:W-:Y:S01]  /*18d0*/  @!P3 IMAD.WIDE.U32 R8, R24, R12, R8 ;  /* 0x0000000c1808b225 */ /* 0x000fe200078e0008 */
[----:B------:R-:W-:Y:S02]  /*18e0*/  ISETP.GE.U32.AND P2, PT, R0, R3, PT ;  /* 0x000000030000720c */ /* 0x000fe40003f46070 */
[----:B------:R-:W-:-:S02]  /*18f0*/  @P3 IADD3 R11, R27, R11, RZ ;  /* 0x0000000b1b0b3210 */ /* 0x000fc40007ffe0ff */
[----:B------:R-:W-:Y:S02]  /*1900*/  @!P3 IADD3 R11, R9, R5, RZ ;  /* 0x00000005090bb210 */ /* 0x000fe40007ffe0ff */
[----:B------:R-:W-:Y:S01]  /*1910*/  LEA R5, R165, 0xffffffc0, 0x6 ;  /* 0xffffffc0a5057811 */ /* 0x000fe200078e30ff */
[----:B------:R-:W-:Y:S01]  /*1920*/  @P3 IMAD.MOV.U32 R10, RZ, RZ, R26 ;  /* 0x000000ffff0a3224 */ /* 0x000fe200078e001a */
[----:B------:R-:W-:Y:S01]  /*1930*/  LOP3.LUT R0, R237, R4, RZ, 0x3c, !PT ;  /* 0x00000004ed007212 */ /* 0x000fe200078e3cff */
[----:B------:R-:W-:Y:S01]  /*1940*/  @!P3 IMAD.MOV.U32 R10, RZ, RZ, R8 ;  /* 0x000000ffff0ab224 */ /* 0x000fe200078e0008 */
[----:B------:R-:W-:Y:S01]  /*1950*/  SHF.R.S32.HI R9, RZ, 0x1f, R5 ;  /* 0x0000001fff097819 */ /* 0x000fe20000011405 */
[----:B------:R-:W-:Y:S01]  /*1960*/  IMAD R8, R169, R5, RZ ;  /* 0x00000005a9087224 */ /* 0x000fe200078e02ff */
[----:B------:R-:W-:Y:S01]  /*1970*/  @!P3 SHF.R.S32.HI R3, RZ, 0x1f, R13 ;  /* 0x0000001fff03b819 */ /* 0x000fe2000001140d */
[----:B------:R-:W-:Y:S01]  /*1980*/  @!P3 IMAD R6, R171, R13, RZ ;  /* 0x0000000dab06b224 */ /* 0x000fe200078e02ff */
[----:B------:R-:W-:-:S02]  /*1990*/  ISETP.GE.AND P1, PT, R0, RZ, PT ;  /* 0x000000ff0000720c */ /* 0x000fc40003f26270 */
[----:B------:R-:W-:Y:S02]  /*19a0*/  @!P0 IADD3 R2, R2, 0x1, RZ ;  /* 0x0000000102028810 */ /* 0x000fe40007ffe0ff */
[----:B------:R-:W-:Y:S01]  /*19b0*/  ISETP.NE.AND P0, PT, R4, RZ, PT ;  /* 0x000000ff0400720c */ /* 0x000fe20003f05270 */
[----:B------:R-:W-:Y:S01]  /*19c0*/  IMAD R8, R9, R168, R8 ;  /* 0x000000a809087224 */ /* 0x000fe200078e0208 */
[----:B------:R-:W-:Y:S01]  /*19d0*/  @P2 IADD3 R2, R2, 0x1, RZ ;  /* 0x0000000102022810 */ /* 0x000fe20007ffe0ff */
[----:B------:R-:W-:-:S04]  /*19e0*/  IMAD.WIDE.U32 R24, R168, R5, R10 ;  /* 0x00000005a8187225 */ /* 0x000fc800078e000a */
[----:B------:R-:W-:Y:S02]  /*19f0*/  @!P3 IMAD R3, R3, R170, R6 ;  /* 0x000000aa0303b224 */ /* 0x000fe400078e0206 */
[----:B------:R-:W-:Y:S01]  /*1a00*/  @!P3 IMAD.WIDE.U32 R10, R170, R13, RZ ;  /* 0x0000000daa0ab225 */ /* 0x000fe200078e00ff */
[----:B------:R-:W-:Y:S02]  /*1a10*/  IADD3 R15, R25, R8, RZ ;  /* 0x00000008190f7210 */ /* 0x000fe40007ffe0ff */
[----:B------:R-:W-:Y:S01]  /*1a20*/  @P3 IADD3 R0, R13, R14, RZ ;  /* 0x0000000e0d003210 */ /* 0x000fe20007ffe0ff */
[----:B------:R-:W-:Y:S01]  /*1a30*/  IMAD.MOV.U32 R8, RZ, RZ, R2 ;  /* 0x000000ffff087224 */ /* 0x000fe200078e0002 */
[----:B------:R-:W-:Y:S01]  /*1a40*/  @!P3 IADD3 R11, R11, R3, RZ ;  /* 0x000000030b0bb210 */ /* 0x000fe20007ffe0ff */
[----:B------:R-:W-:Y:S01]  /*1a50*/  @!P3 IMAD R2, R21, R12, RZ ;  /* 0x0000000c1502b224 */ /* 0x000fe200078e02ff */
[----:B------:R-:W-:Y:S01]  /*1a60*/  @!P3 SHF.R.S32.HI R3, RZ, 0x1f, R12 ;  /* 0x0000001fff03b819 */ /* 0x000fe2000001140c */
[----:B------:R-:W-:Y:S01]  /*1a70*/  @!P1 IMAD.MOV R8, RZ, RZ, -R8 ;  /* 0x000000ffff089224 */ /* 0x000fe200078e0a08 */
[----:B------:R-:W-:Y:S01]  /*1a80*/  MOV R14, R24 ;  /* 0x00000018000e7202 */ /* 0x000fe20000000f00 */
[----:B------:R-:W-:Y:S01]  /*1a90*/  @P3 IMAD R13, R171, R0, RZ ;  /* 0x00000000ab0d3224 */ /* 0x000fe200078e02ff */
[----:B------:R-:W-:Y:S01]  /*1aa0*/  @!P0 LOP3.LUT R8, RZ, R4, RZ, 0x33, !PT ;  /* 0x00000004ff088212 */ /* 0x000fe200078e33ff */
[----:B------:R-:W-:-:S04]  /*1ab0*/  @P3 IMAD.WIDE.U32 R24, R170, R0, RZ ;  /* 0x00000000aa183225 */ /* 0x000fc800078e00ff */
[C---:B------:R-:W-:Y:S02]  /*1ac0*/  @!P3 IMAD R0, R20.reuse, R3, R2 ;  /* 0x000000031400b224 */ /* 0x040fe400078e0202 */
[----:B------:R-:W-:Y:S01]  /*1ad0*/  @!P3 IMAD.WIDE.U32 R20, R20, R12, R10 ;  /* 0x0000000c1414b225 */ /* 0x000fe200078e000a */
[----:B------:R-:W-:-:S03]  /*1ae0*/  SHF.R.S32.HI R11, RZ, 0x1f, R8 ;  /* 0x0000001fff0b7819 */ /* 0x000fc60000011408 */
[-C--:B------:R-:W-:Y:S02]  /*1af0*/  IMAD R2, R17, R8.reuse, RZ ;  /* 0x0000000811027224 */ /* 0x080fe400078e02ff */
[----:B------:R-:W-:Y:S01]  /*1b00*/  IMAD.WIDE.U32 R14, R16, R8, R14 ;  /* 0x00000008100e7225 */ /* 0x000fe200078e000e */
[----:B------:R-:W-:-:S03]  /*1b10*/  @P3 IADD3 R13, R25, R13, RZ ;  /* 0x0000000d190d3210 */ /* 0x000fc60007ffe0ff */
        /* <DEDUP_REMOVED lines=8> */
.L_x_7674:
[----:B-1----:R-:W-:Y:S05]  /*1ba0*/  BSYNC B0 ;  /* 0x0000000000007941 */ /* 0x002fea0003800000 */
.L_x_7672:
[----:B------:R-:W-:Y:S01]  /*1bb0*/  ISETP.NE.AND P1, PT, R7, -0x1, PT ;  /* 0xffffffff0700780c */ /* 0x000fe20003f25270 */
[----:B------:R-:W2:Y:S04]  /*1bc0*/  LD.E.64 R150, [R18.64+0x30] ;  /* 0x0000300612967980 */ /* 0x000ea8000c101b00 */
[----:B------:R-:W3:Y:S04]  /*1bd0*/  LD.E.64 R20, [R18.64+0x48] ;  /* 0x0000480612147980 */ /* 0x000ee8000c101b00 */
[----:B------:R-:W4:Y:S04]  /*1be0*/  LD.E.64 R14, [R18.64+0x10] ;  /* 0x00001006120e7980 */ /* 0x000f28000c101b00 */
[----:B------:R-:W3:Y:S04]  /*1bf0*/  @!P1 LD.E.64 R24, [R18.64+0x18] ;  /* 0x0000180612189980 */ /* 0x000ee8000c101b00 */
[----:B------:R-:W4:Y:S04]  /*1c00*/  LD.E.64 R16, [R18.64+0x8] ;  /* 0x0000080612107980 */ /* 0x000f28000c101b00 */
[----:B------:R3:W5:Y:S04]  /*1c10*/  @P4 LD.E R12, [R30.64] ;  /* 0x000000061e0c4980 */ /* 0x000768000c101900 */
[----:B------:R1:W5:Y:S01]  /*1c20*/  LD.E.64 R152, [R18.64] ;  /* 0x0000000612987980 */ /* 0x000362000c101b00 */
[----:B------:R-:W-:-:S04]  /*1c30*/  SHF.R.S32.HI R59, RZ, 0x1f, R58 ;  /* 0x0000001fff3b7819 */ /* 0x000fc8000001143a */
[----:B------:R-:W-:-:S04]  /*1c40*/  LEA.HI R144, R59, R58, RZ, 0x3 ;  /* 0x0000003a3b907211 */ /* 0x000fc800078f18ff */
[----:B------:R-:W-:-:S05]  /*1c50*/  LOP3.LUT R27, R144, 0xfffffff8, RZ, 0xc0, !PT ;  /* 0xfffffff8901b7812 */ /* 0x000fca00078ec0ff */
[----:B------:R-:W-:-:S04]  /*1c60*/  IMAD.IADD R60, R58, 0x1, -R27 ;  /* 0x000000013a3c7824 */ /* 0x000fc800078e0a1b */
[----:B------:R-:W-:-:S05]  /*1c70*/  IMAD.SHL.U32 R26, R60, 0x8, RZ ;  /* 0x000000083c1a7824 */ /* 0x000fca00078e00ff */
[----:B------:R-:W-:Y:S02]  /*1c80*/  IADD3 R28, P0, R26, R6, RZ ;  /* 0x000000061a1c7210 */ /* 0x000fe40007f1e0ff */
[----:B------:R-:W-:Y:S01]  /*1c90*/  SHF.R.S32.HI R27, RZ, 0x1f, R26 ;  /* 0x0000001fff1b7819 */ /* 0x000fe2000001141a */
[----:B------:R-:W-:-:S03]  /*1ca0*/  IMAD R9, R9, R170, RZ ;  /* 0x000000aa09097224 */ /* 0x000fc600078e02ff */
[----:B------:R-:W-:Y:S02]  /*1cb0*/  IADD3.X R29, R27, R13, RZ, P0, !PT ;  /* 0x0000000d1b1d7210 */ /* 0x000fe400007fe4ff */
[----:B------:R-:W-:Y:S01]  /*1cc0*/  SHF.R.S32.HI R144, RZ, 0x3, R144 ;  /* 0x00000003ff907819 */ /* 0x000fe20000011490 */
[C---:B------:R-:W-:Y:S02]  /*1cd0*/  IMAD R9, R2.reuse, R171, R9 ;  /* 0x000000ab02097224 */ /* 0x040fe400078e0209 */
[----:B------:R-:W-:Y:S01]  /*1ce0*/  IMAD.WIDE.U32 R28, R2, R170, R28 ;  /* 0x000000aa021c7225 */ /* 0x000fe200078e001c */
[----:B------:R-:W-:-:S03]  /*1cf0*/  SHF.R.S32.HI R66, RZ, 0x1f, R239 ;  /* 0x0000001fff427819 */ /* 0x000fc600000114ef */
[----:B------:R-:W-:Y:S02]  /*1d00*/  IMAD.SHL.U32 R6, R144, 0x40, RZ ;  /* 0x0000004090067824 */ /* 0x000fe400078e00ff */
[----:B------:R-:W-:-:S03]  /*1d10*/  IMAD.IADD R29, R29, 0x1, R9 ;  /* 0x000000011d1d7824 */ /* 0x000fc600078e0209 */
[----:B------:R-:W-:-:S04]  /*1d20*/  LOP3.LUT R13, R6, 0x1c0, RZ, 0xc0, !PT ;  /* 0x000001c0060d7812 */ /* 0x000fc800078ec0ff */
[----:B------:R-:W-:Y:S02]  /*1d30*/  LOP3.LUT R143, R13, 0x38, R26, 0xf8, !PT ;  /* 0x000000380d8f7812 */ /* 0x000fe400078ef81a */
[----:B------:R-:W-:-:S04]  /*1d40*/  SHF.R.U32.HI R2, RZ, 0x3, R13 ;  /* 0x00000003ff027819 */ /* 0x000fc8000001160d */
[----:B------:R-:W-:Y:S01]  /*1d50*/  LOP3.LUT R143, R143, R2, RZ, 0x3c, !PT ;  /* 0x000000028f8f7212 */ /* 0x000fe200078e3cff */
[----:B------:R-:W-:Y:S01]  /*1d60*/  IMAD R2, R23, R4, RZ ;  /* 0x0000000417027224 */ /* 0x000fe200078e02ff */
[----:B------:R-:W-:-:S03]  /*1d70*/  SHF.R.S32.HI R145, RZ, 0x1f, R144 ;  /* 0x0000001fff917819 */ /* 0x000fc60000011490 */
[-C--:B------:R-:W-:Y:S02]  /*1d80*/  IMAD R2, R11, R22.reuse, R2 ;  /* 0x000000160b027224 */ /* 0x080fe400078e0202 */
[----:B------:R-:W-:-:S04]  /*1d90*/  IMAD.WIDE.U32 R22, R4, R22, R28 ;  /* 0x0000001604167225 */ /* 0x000fc800078e001c */
[----:B------:R-:W-:Y:S02]  /*1da0*/  IMAD.IADD R23, R23, 0x1, R2 ;  /* 0x0000000117177824 */ /* 0x000fe400078e0202 */
[----:B------:R-:W-:Y:S01]  /*1db0*/  IMAD R231, R169, R144, RZ ;  /* 0x00000090a9e77224 */ /* 0x000fe200078e02ff */
[----:B------:R-:W-:-:S03]  /*1dc0*/  LEA.HI R64, R59, R58, RZ, 0x4 ;  /* 0x0000003a3b407211 */ /* 0x000fc600078f20ff */
[----:B------:R-:W-:Y:S01]  /*1dd0*/  IMAD R231, R145, R168, R231 ;  /* 0x000000a891e77224 */ /* 0x000fe200078e02e7 */
[C---:B------:R-:W-:Y:S01]  /*1de0*/  SHF.L.U64.HI R73, R168.reuse, 0x4, R169 ;  /* 0x00000004a8497819 */ /* 0x040fe200000102a9 */
[----:B------:R-:W-:Y:S01]  /*1df0*/  IMAD.SHL.U32 R72, R168, 0x10, RZ ;  /* 0x00000010a8487824 */ /* 0x000fe200078e00ff */
[C---:B------:R-:W-:Y:S01]  /*1e00*/  SHF.L.U64.HI R62, R170.reuse, 0x4, R171 ;  /* 0x00000004aa3e7819 */ /* 0x040fe200000102ab */
[----:B------:R-:W-:Y:S02]  /*1e10*/  IMAD.SHL.U32 R65, R170, 0x10, RZ ;  /* 0x00000010aa417824 */ /* 0x000fe400078e00ff */
[----:B------:R-:W-:Y:S02]  /*1e20*/  IMAD.SHL.U32 R140, R60, 0x4, RZ ;  /* 0x000000043c8c7824 */ /* 0x000fe400078e00ff */
[----:B--2---:R-:W-:-:S04]  /*1e30*/  @P1 IMAD.WIDE.U32 R32, R150, R7, RZ ;  /* 0x0000000796201225 */ /* 0x004fc800078e00ff */
[----:B------:R-:W-:Y:S02]  /*1e40*/  @P1 IMAD.MOV.U32 R8, RZ, RZ, R32 ;  /* 0x000000ffff081224 */ /* 0x000fe400078e0020 */
[----:B------:R-:W-:Y:S02]  /*1e50*/  @P1 IMAD R7, R151, R7, RZ ;  /* 0x0000000797071224 */ /* 0x000fe400078e02ff */
[----:B---3--:R-:W-:-:S04]  /*1e60*/  @!P1 IMAD.WIDE.U32 R30, R24, R239, RZ ;  /* 0x000000ef181e9225 */ /* 0x008fc800078e00ff */
[----:B------:R-:W-:Y:S02]  /*1e70*/  @!P1 IMAD R9, R25, R239, RZ ;  /* 0x000000ef19099224 */ /* 0x000fe400078e02ff */
[----:B------:R-:W-:Y:S02]  /*1e80*/  @!P1 IMAD.MOV.U32 R8, RZ, RZ, R30 ;  /* 0x000000ffff089224 */ /* 0x000fe400078e001e */
[----:B------:R-:W-:Y:S01]  /*1e90*/  @!P1 IMAD R6, R24, R66, R9 ;  /* 0x0000004218069224 */ /* 0x000fe200078e0209 */
[----:B------:R-:W-:Y:S02]  /*1ea0*/  @P1 IADD3 R7, R33, R7, RZ ;  /* 0x0000000721071210 */ /* 0x000fe40007ffe0ff */
[----:B------:R-:W-:Y:S01]  /*1eb0*/  LEA.HI R9, R59, R58, RZ, 0x6 ;  /* 0x0000003a3b097211 */ /* 0x000fe200078f30ff */
[----:B------:R-:W-:Y:S01]  /*1ec0*/  @!P1 IMAD.IADD R7, R31, 0x1, R6 ;  /* 0x000000011f079824 */ /* 0x000fe200078e0206 */
[----:B------:R-:W-:Y:S02]  /*1ed0*/  IADD3 R24, P0, R26, R8, RZ ;  /* 0x000000081a187210 */ /* 0x000fe40007f1e0ff */
[----:B------:R-:W-:Y:S01]  /*1ee0*/  SHF.L.U32 R8, R9, 0x3, RZ ;  /* 0x0000000309087819 */ /* 0x000fe200000006ff */
[----:B------:R-:W-:Y:S01]  /*1ef0*/  IMAD R9, R21, R237, RZ ;  /* 0x000000ed15097224 */ /* 0x000fe200078e02ff */
[----:B------:R-:W-:Y:S01]  /*1f00*/  SHF.R.S32.HI R6, RZ, 0x1f, R237 ;  /* 0x0000001fff067819 */ /* 0x000fe200000114ed */
[----:B------:R-:W-:-:S04]  /*1f10*/  IMAD.X R25, R27, 0x1, R7, P0 ;  /* 0x000000011b197824 */ /* 0x000fc800000e0607 */
[----:B------:R-:W-:Y:S02]  /*1f20*/  IMAD R6, R20, R6, R9 ;  /* 0x0000000614067224 */ /* 0x000fe400078e0209 */
[----:B------:R-:W-:Y:S01]  /*1f30*/  IMAD.WIDE.U32 R146, R237, R20, R24 ;  /* 0x00000014ed927225 */ /* 0x000fe200078e0018 */
[----:B------:R-:W-:-:S04]  /*1f40*/  IADD3 R20, P0, R26, R0, RZ ;  /* 0x000000001a147210 */ /* 0x000fc80007f1e0ff */
[----:B------:R-:W-:Y:S01]  /*1f50*/  IADD3 R147, R147, R6, RZ ;  /* 0x0000000693937210 */ /* 0x000fe20007ffe0ff */
[----:B------:R-:W-:Y:S02]  /*1f60*/  IMAD.X R21, R27, 0x1, R3, P0 ;  /* 0x000000011b157824 */ /* 0x000fe400000e0603 */
[----:B------:R-:W-:Y:S02]  /*1f70*/  IMAD R3, R171, R144, RZ ;  /* 0x00000090ab037224 */ /* 0x000fe400078e02ff */
[----:B------:R-:W-:Y:S01]  /*1f80*/  IMAD.WIDE R6, R235, 0x40, R144 ;  /* 0x00000040eb067825 */ /* 0x000fe200078e0290 */
[----:B------:R-:W-:-:S03]  /*1f90*/  LOP3.LUT R143, R143, 0xfffffe00, R8, 0xf8, !PT ;  /* 0xfffffe008f8f7812 */ /* 0x000fc600078ef808 */
[-C--:B------:R-:W-:Y:S02]  /*1fa0*/  IMAD R3, R145, R170.reuse, R3 ;  /* 0x000000aa91037224 */ /* 0x080fe400078e0203 */
[----:B------:R-:W-:-:S04]  /*1fb0*/  IMAD.WIDE.U32 R8, R144, R170, R22 ;  /* 0x000000aa90087225 */ /* 0x000fc800078e0016 */
[----:B------:R-:W-:Y:S01]  /*1fc0*/  IMAD R149, R7, R150, RZ ;  /* 0x0000009607957224 */ /* 0x000fe200078e02ff */
[----:B------:R-:W-:Y:S02]  /*1fd0*/  SHF.R.S32.HI R7, RZ, 0x1f, R76 ;  /* 0x0000001fff077819 */ /* 0x000fe4000001144c */
[----:B------:R-:W-:Y:S02]  /*1fe0*/  IADD3 R3, R9, R3, RZ ;  /* 0x0000000309037210 */ /* 0x000fe40007ffe0ff */
[C---:B----4-:R-:W-:Y:S02]  /*1ff0*/  LEA R242, P0, R8.reuse, R14, 0x1 ;  /* 0x0000000e08f27211 */ /* 0x050fe400078008ff */
[----:B------:R-:W-:Y:S02]  /*2000*/  LEA.HI R0, R7, R76, RZ, 0x6 ;  /* 0x0000004c07007211 */ /* 0x000fe400078f30ff */
[----:B------:R-:W-:Y:S02]  /*2010*/  LEA.HI.X R243, R8, R15, R3, 0x1, P0 ;  /* 0x0000000f08f37211 */ /* 0x000fe400000f0c03 */
[----:B------:R-:W-:-:S04]  /*2020*/  SHF.R.S32.HI R3, RZ, 0x6, R0 ;  /* 0x00000006ff037819 */ /* 0x000fc80000011400 */
[----:B------:R-:W-:-:S04]  /*2030*/  IMNMX R74, R230, R3, !PT ;  /* 0x00000003e64a7217 */ /* 0x000fc80007800200 */
[----:B------:R-:W-:Y:S01]  /*2040*/  ISETP.GT.AND P0, PT, R165, R74, PT ;  /* 0x0000004aa500720c */ /* 0x000fe20003f04270 */
[----:B------:R-:W-:Y:S01]  /*2050*/  IMAD.WIDE.U32 R20, R144, R168, R20 ;  /* 0x000000a890147225 */ /* 0x000fe200078e0014 */
[----:B------:R-:W-:Y:S02]  /*2060*/  LOP3.LUT R3, R64, 0xfffffff0, RZ, 0xc0, !PT ;  /* 0xfffffff040037812 */ /* 0x000fe400078ec0ff */
[----:B------:R-:W-:Y:S01]  /*2070*/  LEA.HI R59, R59, R58, RZ, 0x5 ;  /* 0x0000003a3b3b7211 */ /* 0x000fe200078f28ff */
[----:B------:R-:W-:Y:S01]  /*2080*/  IMAD R149, R6, R151, R149 ;  /* 0x0000009706957224 */ /* 0x000fe200078e0295 */
[----:B------:R-:W-:Y:S01]  /*2090*/  LEA R232, P1, R20, R16, 0x1 ;  /* 0x0000001014e87211 */ /* 0x000fe200078208ff */
[----:B------:R-:W-:Y:S02]  /*20a0*/  IMAD.IADD R231, R21, 0x1, R231 ;  /* 0x0000000115e77824 */ /* 0x000fe400078e02e7 */
[----:B------:R-:W-:Y:S01]  /*20b0*/  IMAD.WIDE.U32 R146, R6, R150, R146 ;  /* 0x0000009606927225 */ /* 0x000fe200078e0092 */
[----:B------:R-:W-:-:S02]  /*20c0*/  @!P4 MOV R12, RZ ;  /* 0x000000ff000cc202 */ /* 0x000fc40000000f00 */
[----:B------:R-:W-:Y:S01]  /*20d0*/  LEA.HI.X R231, R20, R17, R231, 0x1, P1 ;  /* 0x0000001114e77211 */ /* 0x000fe200008f0ce7 */
[----:B------:R-:W-:Y:S01]  /*20e0*/  IMAD.IADD R142, R58, 0x1, -R3 ;  /* 0x000000013a8e7824 */ /* 0x000fe200078e0a03 */
[----:B------:R-:W-:Y:S02]  /*20f0*/  SHF.R.S32.HI R59, RZ, 0x5, R59 ;  /* 0x00000005ff3b7819 */ /* 0x000fe4000001143b */
[----:B------:R-:W-:Y:S02]  /*2100*/  SHF.R.S32.HI R64, RZ, 0x4, R64 ;  /* 0x00000004ff407819 */ /* 0x000fe40000011440 */
[----:B------:R-:W-:Y:S01]  /*2110*/  IADD3 R149, R147, R149, RZ ;  /* 0x0000009593957210 */ /* 0x000fe20007ffe0ff */
[----:B------:R-:W-:Y:S05]  /*2120*/  @!P0 BRA `(.L_x_7675) ;  /* 0x0000afd000008947 */ /* 0x000fea0003800000 */
[----:B-1----:R-:W2:Y:S04]  /*2130*/  LD.E.64 R28, [R18.64+0x120] ;  /* 0x00012006121c7980 */ /* 0x002ea8000c101b00 */
        /* <DEDUP_REMOVED lines=10> */
[----:B------:R-:W-:Y:S01]  /*21e0*/  SHF.R.S32.HI R13, RZ, 0x1f, R76 ;  /* 0x0000001fff0d7819 */ /* 0x000fe2000001144c */
[C---:B------:R-:W-:Y:S01]  /*21f0*/  IMAD.SHL.U32 R68, R170.reuse, 0x20, RZ ;  /* 0x00000020aa447824 */ /* 0x040fe200078e00ff */
[----:B------:R-:W-:Y:S01]  /*2200*/  SHF.L.U64.HI R69, R170, 0x5, R171 ;  /* 0x00000005aa457819 */ /* 0x000fe200000102ab */
[----:B------:R-:W-:Y:S01]  /*2210*/  IMAD R67, R171, 0x60, RZ ;  /* 0x00000060ab437824 */ /* 0x000fe200078e02ff */
[----:B------:R-:W-:Y:S01]  /*2220*/  IADD3 R139, R144, 0x10, RZ ;  /* 0x00000010908b7810 */ /* 0x000fe20007ffe0ff */
[----:B------:R-:W-:Y:S01]  /*2230*/  IMAD.WIDE.U32 R154, R170, 0x60, RZ ;  /* 0x00000060aa9a7825 */ /* 0x000fe200078e00ff */
[----:B------:R-:W-:-:S02]  /*2240*/  SHF.L.U64.HI R69, R68, 0x1, R69 ;  /* 0x0000000144457819 */ /* 0x000fc40000010245 */
[C---:B------:R-:W-:Y:S01]  /*2250*/  IADD3 R138, R144.reuse, 0x20, RZ ;  /* 0x00000020908a7810 */ /* 0x040fe20007ffe0ff */
[----:B------:R-:W-:Y:S01]  /*2260*/  IMAD.MOV.U32 R113, RZ, RZ, R242 ;  /* 0x000000ffff717224 */ /* 0x000fe200078e00f2 */
[----:B------:R-:W-:Y:S01]  /*2270*/  IADD3 R136, R144, 0x30, RZ ;  /* 0x0000003090887810 */ /* 0x000fe20007ffe0ff */
[----:B------:R-:W-:Y:S01]  /*2280*/  IMAD.MOV.U32 R112, RZ, RZ, R243 ;  /* 0x000000ffff707224 */ /* 0x000fe200078e00f3 */
[----:B------:R-:W-:Y:S01]  /*2290*/  SHF.L.U64.HI R71, R168, 0x5, R169 ;  /* 0x00000005a8477819 */ /* 0x000fe200000102a9 */
[----:B------:R-:W-:Y:S01]  /*22a0*/  IMAD.SHL.U32 R68, R68, 0x2, RZ ;  /* 0x0000000244447824 */ /* 0x000fe200078e00ff */
[----:B------:R-:W-:Y:S01]  /*22b0*/  SHF.L.U32 R70, R168, 0x5, RZ ;  /* 0x00000005a8467819 */ /* 0x000fe200000006ff */
[----:B------:R-:W-:Y:S02]  /*22c0*/  IMAD.IADD R67, R155, 0x1, R67 ;  /* 0x000000019b437824 */ /* 0x000fe400078e0243 */
[----:B------:R-:W-:Y:S02]  /*22d0*/  IMAD.MOV.U32 R158, RZ, RZ, R232 ;  /* 0x000000ffff9e7224 */ /* 0x000fe400078e00e8 */
[----:B------:R-:W-:-:S02]  /*22e0*/  IMAD.MOV.U32 R159, RZ, RZ, R231 ;  /* 0x000000ffff9f7224 */ /* 0x000fc400078e00e7 */
[----:B--2---:R-:W-:-:S04]  /*22f0*/  IMAD R3, R29, R239, RZ ;  /* 0x000000ef1d037224 */ /* 0x004fc800078e02ff */
[----:B------:R-:W-:Y:S02]  /*2300*/  IMAD R0, R28, R66, R3 ;  /* 0x000000421c007224 */ /* 0x000fe400078e0203 */
[----:B------:R-:W-:Y:S01]  /*2310*/  IMAD.WIDE.U32 R28, R239, R28, R26 ;  /* 0x0000001cef1c7225 */ /* 0x000fe200078e001a */
[----:B----4-:R-:W-:-:S03]  /*2320*/  SHF.L.U32 R93, R156, 0x4, RZ ;  /* 0x000000049c5d7819 */ /* 0x010fc600000006ff */
[----:B---3--:R-:W-:Y:S01]  /*2330*/  IMAD R3, R31, R239, RZ ;  /* 0x000000ef1f037224 */ /* 0x008fe200078e02ff */
[----:B------:R-:W-:Y:S01]  /*2340*/  SHF.L.U64.HI R94, R156, 0x5, R157 ;  /* 0x000000059c5e7819 */ /* 0x000fe2000001029d */
[----:B------:R-:W-:Y:S01]  /*2350*/  IMAD.IADD R29, R29, 0x1, R0 ;  /* 0x000000011d1d7824 */ /* 0x000fe200078e0200 */
[C---:B------:R-:W-:Y:S01]  /*2360*/  SHF.L.U64.HI R75, R160.reuse, 0x4, R161 ;  /* 0x00000004a04b7819 */ /* 0x040fe200000102a1 */
[----:B------:R-:W-:Y:S01]  /*2370*/  IMAD.WIDE.U32 R24, R239, R30, R26 ;  /* 0x0000001eef187225 */ /* 0x000fe200078e001a */
[----:B------:R-:W-:-:S03]  /*2380*/  SHF.L.U64.HI R77, R160, 0x5, R161 ;  /* 0x00000005a04d7819 */ /* 0x000fc600000102a1 */
[----:B------:R-:W-:Y:S01]  /*2390*/  IMAD R0, R30, R66, R3 ;  /* 0x000000421e007224 */ /* 0x000fe200078e0203 */
[----:B------:R-:W-:Y:S01]  /*23a0*/  SHF.R.S32.HI R3, RZ, 0x1f, R5 ;  /* 0x0000001fff037819 */ /* 0x000fe20000011405 */
[-C--:B------:R-:W-:Y:S02]  /*23b0*/  IMAD R2, R157, R5.reuse, RZ ;  /* 0x000000059d027224 */ /* 0x080fe400078e02ff */
[----:B------:R-:W-:Y:S02]  /*23c0*/  IMAD.IADD R25, R25, 0x1, R0 ;  /* 0x0000000119197824 */ /* 0x000fe400078e0200 */
[----:B------:R-:W-:Y:S01]  /*23d0*/  IMAD R0, R161, R5, RZ ;  /* 0x00000005a1007224 */ /* 0x000fe200078e02ff */
[----:B------:R-:W-:Y:S01]  /*23e0*/  LEA.HI R135, R10, R10, RZ, 0x1 ;  /* 0x0000000a0a877211 */ /* 0x000fe200078f08ff */
[C---:B------:R-:W-:Y:S02]  /*23f0*/  IMAD R2, R156.reuse, R3, R2 ;  /* 0x000000039c027224 */ /* 0x040fe400078e0202 */
[----:B------:R-:W-:Y:S01]  /*2400*/  IMAD.WIDE.U32 R28, R156, R5, R28 ;  /* 0x000000059c1c7225 */ /* 0x000fe200078e001c */
[----:B------:R-:W-:-:S03]  /*2410*/  SHF.R.S32.HI R135, RZ, 0x1, R135 ;  /* 0x00000001ff877819 */ /* 0x000fc60000011487 */
[----:B------:R-:W-:Y:S01]  /*2420*/  IMAD R0, R160, R3, R0 ;  /* 0x00000003a0007224 */ /* 0x000fe200078e0200 */
[----:B------:R-:W-:Y:S01]  /*2430*/  IADD3 R3, P0, -R76, R144, RZ ;  /* 0x000000904c037210 */ /* 0x000fe20007f1e1ff */
[----:B------:R-:W-:-:S04]  /*2440*/  IMAD.WIDE.U32 R24, R160, R5, R24 ;  /* 0x00000005a0187225 */ /* 0x000fc800078e0018 */
[----:B------:R-:W-:Y:S02]  /*2450*/  IMAD.IADD R29, R29, 0x1, R2 ;  /* 0x000000011d1d7824 */ /* 0x000fe400078e0202 */
[----:B------:R-:W-:Y:S02]  /*2460*/  IMAD.IADD R25, R25, 0x1, R0 ;  /* 0x0000000119197824 */ /* 0x000fe400078e0200 */
[-C--:B------:R-:W-:Y:S02]  /*2470*/  IMAD R2, R23, R4.reuse, RZ ;  /* 0x0000000417027224 */ /* 0x080fe400078e02ff */
[----:B------:R-:W-:Y:S02]  /*2480*/  IMAD R0, R21, R4, RZ ;  /* 0x0000000415007224 */ /* 0x000fe400078e02ff */
[-C--:B------:R-:W-:Y:S02]  /*2490*/  IMAD R2, R22, R11.reuse, R2 ;  /* 0x0000000b16027224 */ /* 0x080fe400078e0202 */
[----:B------:R-:W-:-:S02]  /*24a0*/  IMAD R0, R20, R11, R0 ;  /* 0x0000000b14007224 */ /* 0x000fc400078e0200 */
[----:B------:R-:W-:-:S04]  /*24b0*/  IMAD.WIDE.U32 R22, R22, R4, R28 ;  /* 0x0000000416167225 */ /* 0x000fc800078e001c */
[----:B------:R-:W-:-:S04]  /*24c0*/  IMAD.WIDE.U32 R20, R20, R4, R24 ;  /* 0x0000000414147225 */ /* 0x000fc800078e0018 */
[----:B-----5:R-:W-:Y:S01]  /*24d0*/  IMAD.IADD R4, R12, 0x1, R5 ;  /* 0x000000010c047824 */ /* 0x020fe200078e0205 */
[----:B------:R-:W-:Y:S01]  /*24e0*/  IADD3 R21, R21, R0, RZ ;  /* 0x0000000015157210 */ /* 0x000fe20007ffe0ff */
[----:B------:R-:W-:Y:S02]  /*24f0*/  IMAD.X R13, R145, 0x1, ~R13, P0 ;  /* 0x00000001910d7824 */ /* 0x000fe400000e0e0d */
[----:B------:R-:W-:Y:S02]  /*2500*/  IMAD R4, R135, R4, RZ ;  /* 0x0000000487047224 */ /* 0x000fe400078e02ff */
[----:B------:R-:W-:Y:S02]  /*2510*/  IMAD R5, R144, R135, R140 ;  /* 0x0000008790057224 */ /* 0x000fe400078e028c */
[----:B------:R-:W-:Y:S01]  /*2520*/  IMAD.IADD R23, R23, 0x1, R2 ;  /* 0x0000000117177824 */ /* 0x000fe200078e0202 */
[----:B------:R-:W-:Y:S01]  /*2530*/  SHF.R.S32.HI R2, RZ, 0x1f, R4 ;  /* 0x0000001fff027819 */ /* 0x000fe20000011404 */
[C---:B------:R-:W-:Y:S01]  /*2540*/  IMAD R103, R13.reuse, R156, RZ ;  /* 0x0000009c0d677224 */ /* 0x040fe200078e02ff */
[----:B------:R-:W-:Y:S01]  /*2550*/  IADD3 R0, P3, R4, R5, RZ ;  /* 0x0000000504007210 */ /* 0x000fe20007f7e0ff */
[----:B------:R-:W-:-:S02]  /*2560*/  IMAD R107, R13, R160, RZ ;  /* 0x000000a00d6b7224 */ /* 0x000fc400078e02ff */
[-C--:B------:R-:W-:Y:S02]  /*2570*/  IMAD R103, R157, R3.reuse, R103 ;  /* 0x000000039d677224 */ /* 0x080fe400078e0267 */
[----:B------:R-:W-:Y:S01]  /*2580*/  IMAD.WIDE.U32 R10, R156, R3, R22 ;  /* 0x000000039c0a7225 */ /* 0x000fe200078e0016 */
[----:B------:R-:W-:-:S03]  /*2590*/  IADD3 R22, R26, 0x40, RZ ;  /* 0x000000401a167810 */ /* 0x000fc60007ffe0ff */
[-C--:B------:R-:W-:Y:S01]  /*25a0*/  IMAD R107, R161, R3.reuse, R107 ;  /* 0x00000003a16b7224 */ /* 0x080fe200078e026b */
[----:B------:R-:W-:Y:S01]  /*25b0*/  LEA R104, P1, R10, R16, 0x1 ;  /* 0x000000100a687211 */ /* 0x000fe200078208ff */
[----:B------:R-:W-:Y:S01]  /*25c0*/  IMAD.WIDE.U32 R12, R160, R3, R20 ;  /* 0x00000003a00c7225 */ /* 0x000fe200078e0014 */
[C---:B------:R-:W-:Y:S02]  /*25d0*/  IADD3 R21, R26.reuse, 0x80, RZ ;  /* 0x000000801a157810 */ /* 0x040fe40007ffe0ff */
[----:B------:R-:W-:Y:S01]  /*25e0*/  IADD3 R20, R26, 0xc0, RZ ;  /* 0x000000c01a147810 */ /* 0x000fe20007ffe0ff */
[----:B------:R-:W-:Y:S01]  /*25f0*/  IMAD.IADD R3, R140, 0x1, R5 ;  /* 0x000000018c037824 */ /* 0x000fe200078e0205 */
[----:B------:R-:W-:Y:S01]  /*2600*/  LEA R106, P0, R12, R14, 0x1 ;  /* 0x0000000e0c6a7211 */ /* 0x000fe200078008ff */
[----:B------:R-:W-:Y:S01]  /*2610*/  IMAD.IADD R103, R11, 0x1, R103 ;  /* 0x000000010b677824 */ /* 0x000fe200078e0267 */
[-C--:B------:R-:W-:Y:S01]  /*2620*/  LEA.HI.X.SX32 R5, R5, R2.reuse, 0x1, P3 ;  /* 0x0000000205057211 */ /* 0x080fe200018f0eff */
[----:B------:R-:W-:Y:S01]  /*2630*/  IMAD.IADD R107, R13, 0x1, R107 ;  /* 0x000000010d6b7824 */ /* 0x000fe200078e026b */
[----:B------:R-:W-:Y:S01]  /*2640*/  IADD3 R111, P2, R4, R3, RZ ;  /* 0x00000003046f7210 */ /* 0x000fe20007f5e0ff */
[----:B------:R-:W-:Y:S01]  /*2650*/  IMAD.SHL.U32 R28, R0, 0x2, RZ ;  /* 0x00000002001c7824 */ /* 0x000fe200078e00ff */
[----:B------:R-:W-:Y:S01]  /*2660*/  LEA.HI.X R103, R10, R17, R103, 0x1, P1 ;  /* 0x000000110a677211 */ /* 0x000fe200008f0c67 */
[----:B------:R-:W-:Y:S01]  /*2670*/  IMAD.SHL.U32 R78, R160, 0x10, RZ ;  /* 0x00000010a04e7824 */ /* 0x000fe200078e00ff */
[----:B------:R-:W-:Y:S01]  /*2680*/  LEA.HI.X R107, R12, R15, R107, 0x1, P0 ;  /* 0x0000000f0c6b7211 */ /* 0x000fe200000f0c6b */
[----:B------:R-:W-:Y:S01]  /*2690*/  IMAD.SHL.U32 R80, R160, 0x20, RZ ;  /* 0x00000020a0507824 */ /* 0x000fe200078e00ff */
[----:B------:R-:W-:Y:S01]  /*26a0*/  LEA.HI.X.SX32 R2, R3, R2, 0x1, P2 ;  /* 0x0000000203027211 */ /* 0x000fe200010f0eff */
[----:B------:R-:W-:Y:S01]  /*26b0*/  IMAD.SHL.U32 R141, R135, 0x10, RZ ;  /* 0x00000010878d7824 */ /* 0x000fe200078e00ff */
[----:B------:R-:W-:Y:S01]  /*26c0*/  SHF.L.U32 R110, R111, 0x1, RZ ;  /* 0x000000016f6e7819 */ /* 0x000fe200000006ff */
[----:B------:R-:W-:Y:S01]  /*26d0*/  IMAD.SHL.U32 R95, R156, 0x20, RZ ;  /* 0x000000209c5f7824 */ /* 0x000fe200078e00ff */
[-C--:B------:R-:W-:Y:S01]  /*26e0*/  IADD3 R54, P1, R8, R28.reuse, RZ ;  /* 0x0000001c08367210 */ /* 0x080fe20007f3e0ff */
[----:B------:R-:W-:Y:S01]  /*26f0*/  IMAD R3, R157, 0x60, RZ ;  /* 0x000000609d037824 */ /* 0x000fe200078e02ff */
[----:B------:R-:W-:Y:S01]  /*2700*/  SHF.L.U64.HI R0, R0, 0x1, R5 ;  /* 0x0000000100007819 */ /* 0x000fe20000010205 */
[C---:B------:R-:W-:Y:S01]  /*2710*/  IMAD.SHL.U32 R137, R135.reuse, 0x20, RZ ;  /* 0x0000002087897824 */ /* 0x040fe200078e00ff */
[----:B------:R-:W-:Y:S01]  /*2720*/  IADD3 R28, P0, R6, R28, RZ ;  /* 0x0000001c061c7210 */ /* 0x000fe20007f1e0ff */
[----:B------:R-:W-:Y:S01]  /*2730*/  IMAD R135, R135, 0x30, RZ ;  /* 0x0000003087877824 */ /* 0x000fe200078e02ff */
[----:B------:R-:W-:Y:S01]  /*2740*/  SHF.L.U64.HI R111, R111, 0x1, R2 ;  /* 0x000000016f6f7819 */ /* 0x000fe20000010202 */
[--C-:B------:R-:W-:Y:S01]  /*2750*/  IMAD.X R55, R9, 0x1, R0.reuse, P1 ;  /* 0x0000000109377824 */ /* 0x100fe200008e0600 */
[-C--:B------:R-:W-:Y:S01]  /*2760*/  IADD3 R108, P3, R8, R110.reuse, RZ ;  /* 0x0000006e086c7210 */ /* 0x080fe20007f7e0ff */
[----:B------:R-:W-:Y:S01]  /*2770*/  IMAD.X R29, R7, 0x1, R0, P0 ;  /* 0x00000001071d7824 */ /* 0x000fe200000e0600 */
[----:B------:R-:W-:Y:S01]  /*2780*/  IADD3 R110, P2, R6, R110, RZ ;  /* 0x0000006e066e7210 */ /* 0x000fe20007f5e0ff */
[----:B------:R-:W-:Y:S01]  /*2790*/  IMAD.MOV.U32 R17, RZ, RZ, R165 ;  /* 0x000000ffff117224 */ /* 0x000fe200078e00a5 */
[----:B------:R-:W-:Y:S01]  /*27a0*/  IADD3 R85, P1, P0, R78, R78, R78 ;  /* 0x0000004e4e557210 */ /* 0x000fe2000783e04e */
[--C-:B------:R-:W-:Y:S01]  /*27b0*/  IMAD.X R109, R9, 0x1, R111.reuse, P3 ;  /* 0x00000001096d7824 */ /* 0x100fe200018e066f */
[----:B------:R-:W-:Y:S01]  /*27c0*/  IADD3 R134, R141, 0x40, RZ ;  /* 0x000000408d867810 */ /* 0x000fe20007ffe0ff */
[----:B------:R-:W-:Y:S01]  /*27d0*/  IMAD.X R111, R7, 0x1, R111, P2 ;  /* 0x00000001076f7824 */ /* 0x000fe200010e066f */
[----:B------:R-:W-:-:S02]  /*27e0*/  IADD3.X R88, R75, R75, R75, P1, P0 ;  /* 0x0000004b4b587210 */ /* 0x000fc40000fe044b */
[C-C-:B------:R-:W-:Y:S02]  /*27f0*/  IADD3 R79, P5, P4, -R80.reuse, 0x40, R85.reuse ;  /* 0x00000040504f7810 */ /* 0x140fe40007cbe155 */
[C-C-:B------:R-:W-:Y:S02]  /*2800*/  IADD3 R81, P3, P2, -R80.reuse, 0x80, R85.reuse ;  /* 0x0000008050517810 */ /* 0x140fe40007a7e155 */
[----:B------:R-:W-:Y:S02]  /*2810*/  IADD3 R85, P1, P0, -R80, 0xc0, R85 ;  /* 0x000000c050557810 */ /* 0x000fe4000783e155 */
[C-C-:B------:R-:W-:Y:S02]  /*2820*/  IADD3.X R82, ~R77.reuse, RZ, R88.reuse, P5, P4 ;  /* 0x000000ff4d527210 */ /* 0x140fe40002fe8558 */
[C-C-:B------:R-:W-:Y:S02]  /*2830*/  IADD3.X R84, ~R77.reuse, RZ, R88.reuse, P3, P2 ;  /* 0x000000ff4d547210 */ /* 0x140fe40001fe4558 */
[----:B------:R-:W-:-:S02]  /*2840*/  IADD3.X R88, ~R77, RZ, R88, P1, P0 ;  /* 0x000000ff4d587210 */ /* 0x000fc40000fe0558 */
[-C--:B------:R-:W-:Y:S02]  /*2850*/  IADD3 R83, P2, R79, R78.reuse, RZ ;  /* 0x0000004e4f537210 */ /* 0x080fe40007f5e0ff */
[-C--:B------:R-:W-:Y:S02]  /*2860*/  IADD3 R87, P1, R81, R78.reuse, RZ ;  /* 0x0000004e51577210 */ /* 0x080fe40007f3e0ff */
[-C--:B------:R-:W-:Y:S01]  /*2870*/  IADD3 R89, P0, R85, R78.reuse, RZ ;  /* 0x0000004e55597210 */ /* 0x080fe20007f1e0ff */
[--C-:B------:R-:W-:Y:S01]  /*2880*/  IMAD.X R86, R82, 0x1, R75.reuse, P2 ;  /* 0x0000000152567824 */ /* 0x100fe200010e064b */
[C---:B------:R-:W-:Y:S01]  /*2890*/  IADD3 R133, R141.reuse, 0x80, RZ ;  /* 0x000000808d857810 */ /* 0x040fe20007ffe0ff */
[--C-:B------:R-:W-:Y:S01]  /*28a0*/  IMAD.X R90, R84, 0x1, R75.reuse, P1 ;  /* 0x00000001545a7824 */ /* 0x100fe200008e064b */
[----:B------:R-:W-:Y:S01]  /*28b0*/  IADD3 R131, R141, 0xc0, RZ ;  /* 0x000000c08d837810 */ /* 0x000fe20007ffe0ff */
[----:B------:R-:W-:Y:S01]  /*28c0*/  IMAD.X R92, R88, 0x1, R75, P0 ;  /* 0x00000001585c7824 */ /* 0x000fe200000e064b */
[-C--:B------:R-:W-:Y:S01]  /*28d0*/  IADD3 R98, P2, R83, R78.reuse, RZ ;  /* 0x0000004e53627210 */ /* 0x080fe20007f5e0ff */
[----:B------:R-:W-:Y:S01]  /*28e0*/  IMAD.IADD R130, R141, 0x1, R133 ;  /* 0x000000018d827824 */ /* 0x000fe200078e0285 */
[----:B------:R-:W-:Y:S01]  /*28f0*/  IADD3 R100, P1, R87, R78, RZ ;  /* 0x0000004e57647210 */ /* 0x000fe20007f3e0ff */
[C---:B------:R-:W-:Y:S01]  /*2900*/  IMAD.IADD R128, R141.reuse, 0x1, R131 ;  /* 0x000000018d807824 */ /* 0x040fe200078e0283 */
[----:B------:R-:W-:Y:S01]  /*2910*/  IADD3 R132, R141, R134, RZ ;  /* 0x000000868d847210 */ /* 0x000fe20007ffe0ff */
[--C-:B------:R-:W-:Y:S01]  /*2920*/  IMAD.X R97, R86, 0x1, R75.reuse, P2 ;  /* 0x0000000156617824 */ /* 0x100fe200010e064b */
[----:B------:R-:W-:Y:S01]  /*2930*/  IADD3 R102, P0, R89, R78, RZ ;  /* 0x0000004e59667210 */ /* 0x000fe20007f1e0ff */
[----:B------:R-:W-:Y:S01]  /*2940*/  IMAD.X R99, R90, 0x1, R75, P1 ;  /* 0x000000015a637824 */ /* 0x000fe200008e064b */
[C---:B------:R-:W-:Y:S01]  /*2950*/  SHF.L.U64.HI R0, R156.reuse, 0x4, R157 ;  /* 0x000000049c007819 */ /* 0x040fe2000001029d */
[----:B------:R-:W-:Y:S01]  /*2960*/  IMAD.WIDE.U32 R156, R156, 0x60, RZ ;  /* 0x000000609c9c7825 */ /* 0x000fe200078e00ff */
[----:B------:R-:W-:-:S02]  /*2970*/  IADD3.X R101, R92, R75, RZ, P0, !PT ;  /* 0x0000004b5c657210 */ /* 0x000fc400007fe4ff */
[C---:B------:R-:W-:Y:S01]  /*2980*/  IADD3 R127, R141.reuse, R130, RZ ;  /* 0x000000828d7f7210 */ /* 0x040fe20007ffe0ff */
[----:B------:R-:W-:Y:S01]  /*2990*/  IMAD.IADD R129, R141, 0x1, R132 ;  /* 0x000000018d817824 */ /* 0x000fe200078e0284 */
[----:B------:R-:W-:Y:S01]  /*29a0*/  SHF.L.U64.HI R91, R93, 0x1, R0 ;  /* 0x000000015d5b7819 */ /* 0x000fe20000010200 */
[----:B------:R-:W-:Y:S01]  /*29b0*/  IMAD.IADD R126, R141, 0x1, R128 ;  /* 0x000000018d7e7824 */ /* 0x000fe200078e0280 */
[----:B------:R-:W-:Y:S01]  /*29c0*/  SHF.L.U64.HI R94, R95, 0x1, R94 ;  /* 0x000000015f5e7819 */ /* 0x000fe2000001025e */
[----:B------:R-:W-:Y:S01]  /*29d0*/  IMAD.SHL.U32 R93, R93, 0x2, RZ ;  /* 0x000000025d5d7824 */ /* 0x000fe200078e00ff */
[----:B------:R-:W-:Y:S01]  /*29e0*/  SHF.L.U64.HI R97, R98, 0x1, R97 ;  /* 0x0000000162617819 */ /* 0x000fe20000010261 */
[----:B------:R-:W-:Y:S01]  /*29f0*/  IMAD.SHL.U32 R95, R95, 0x2, RZ ;  /* 0x000000025f5f7824 */ /* 0x000fe200078e00ff */
[----:B------:R-:W-:Y:S01]  /*2a00*/  SHF.L.U64.HI R99, R100, 0x1, R99 ;  /* 0x0000000164637819 */ /* 0x000fe20000010263 */
[----:B------:R-:W-:Y:S01]  /*2a10*/  IMAD.SHL.U32 R98, R98, 0x2, RZ ;  /* 0x0000000262627824 */ /* 0x000fe200078e00ff */
[----:B------:R-:W-:Y:S01]  /*2a20*/  SHF.L.U64.HI R101, R102, 0x1, R101 ;  /* 0x0000000166657819 */ /* 0x000fe20000010265 */
[----:B------:R-:W-:Y:S01]  /*2a30*/  IMAD.SHL.U32 R100, R100, 0x2, RZ ;  /* 0x0000000264647824 */ /* 0x000fe200078e00ff */
[----:B------:R-:W-:Y:S01]  /*2a40*/  IADD3 R96, R157, R3, RZ ;  /* 0x000000039d607210 */ /* 0x000fe20007ffe0ff */
[----:B------:R-:W-:Y:S01]  /*2a50*/  IMAD.SHL.U32 R102, R102, 0x2, RZ ;  /* 0x0000000266667824 */ /* 0x000fe200078e00ff */
        /* <DEDUP_REMOVED lines=12> */
.L_x_7731:
[----:B------:R-:W-:Y:S01]  /*2b20*/  IMAD.SHL.U32 R24, R17, 0x40, RZ ;  /* 0x0000004011187824 */ /* 0x000fe200078e00ff */
[----:B------:R-:W-:Y:S01]  /*2b30*/  BSSY B2, `(.L_x_7676) ;  /* 0x00009f5000027945 */ /* 0x000fe20003800000 */
[----:B------:R-:W-:Y:S03]  /*2b40*/  IMAD.MOV.U32 R105, RZ, RZ, R103 ;  /* 0x000000ffff697224 */ /* 0x000fe600078e0067 */
[----:B------:R-:W-:Y:S05]  /*2b50*/  IADD3 R23, R24, -0x40, RZ ;  /* 0xffffffc018177810 */ /* 0x000fea0007ffe0ff */
[--C-:B------:R-:W-:Y:S02]  /*2b60*/  IMAD.IADD R167, R63, 0x1, -R23.reuse ;  /* 0x000000013fa77824 */ /* 0x100fe400078e0a17 */
[----:B------:R-:W-:Y:S03]  /*2b70*/  IMAD.IADD R163, R76, 0x1, -R23 ;  /* 0x000000014ca37824 */ /* 0x000fe600078e0a17 */
[CC--:B------:R-:W-:Y:S02]  /*2b80*/  ISETP.GE.AND P3, PT, R144.reuse, R167.reuse, PT ;  /* 0x000000a79000720c */ /* 0x0c0fe40003f66270 */
[C---:B------:R-:W-:Y:S02]  /*2b90*/  ISETP.GE.AND P2, PT, R139.reuse, R167, PT ;  /* 0x000000a78b00720c */ /* 0x040fe40003f46270 */
[-C--:B------:R-:W-:Y:S02]  /*2ba0*/  ISETP.GE.AND P3, PT, R144, R163.reuse, !P3 ;  /* 0x000000a39000720c */ /* 0x080fe40005f66270 */
[----:B------:R-:W-:Y:S02]  /*2bb0*/  ISETP.GE.AND P2, PT, R139, R163, !P2 ;  /* 0x000000a38b00720c */ /* 0x000fe40005746270 */
[C---:B------:R-:W-:Y:S04]  /*2bc0*/  ISETP.GE.AND P1, PT, R138.reuse, R167, PT ;  /* 0x000000a78a00720c */ /* 0x040fe80003f26270 */
[----:B------:R-:W-:Y:S05]  /*2bd0*/  ISETP.GE.AND P1, PT, R138, R163, !P1 ;  /* 0x000000a38a00720c */ /* 0x000fea0004f26270 */
[----:B------:R-:W2:Y:S01]  /*2be0*/  @P3 LD.E.128 R12, [R104.64] ;  /* 0x00000006680c3980 */ /* 0x000ea2000c101d00 */
[----:B------:R-:W-:Y:S01]  /*2bf0*/  @P3 IMAD.MOV.U32 R2, RZ, RZ, R113 ;  /* 0x000000ffff023224 */ /* 0x000fe200078e0071 */
[C---:B------:R-:W-:Y:S01]  /*2c00*/  @P2 IADD3 R30, P0, R104.reuse, R93, RZ ;  /* 0x0000005d681e2210 */ /* 0x040fe20007f1e0ff */
[----:B------:R-:W-:Y:S04]  /*2c10*/  @P3 IMAD.MOV.U32 R3, RZ, RZ, R112 ;  /* 0x000000ffff033224 */ /* 0x000fe800078e0070 */
[----:B------:R-:W-:Y:S01]  /*2c20*/  @P2 IMAD.X R31, R105, 0x1, R91, P0 ;  /* 0x00000001691f2824 */ /* 0x000fe200000e065b */
[C---:B------:R-:W-:Y:S04]  /*2c30*/  @P2 LEA R40, P0, R65.reuse, R113, 0x1 ;  /* 0x0000007141282211 */ /* 0x040fe800078008ff */
[----:B------:R-:W-:Y:S01]  /*2c40*/  @P2 LEA.HI.X R41, R65, R112, R62, 0x1, P0 ;  /* 0x0000007041292211 */ /* 0x000fe200000f0c3e */
[----:B--2---:R1:W-:Y:S04]  /*2c50*/  @P3 ST.E.128 [R2.64], R12 ;  /* 0x0000000c02003985 */ /* 0x0043e8000c101d06 */
[----:B---34-:R-:W2:Y:S04]  /*2c60*/  @P3 LD.E.128 R8, [R104.64+0x80] ;  /* 0x0000800668083980 */ /* 0x018ea8000c101d00 */
[----:B--2---:R-:W-:Y:S04]  /*2c70*/  @P3 ST.E.128 [R2.64+0x80], R8 ;  /* 0x0000800802003985 */ /* 0x004fe8000c101d06 */
[----:B------:R-:W2:Y:S04]  /*2c80*/  @P3 LD.E.128 R4, [R104.64+0x100] ;  /* 0x0001000668043980 */ /* 0x000ea8000c101d00 */
[----:B--2---:R-:W-:Y:S04]  /*2c90*/  @P3 ST.E.128 [R2.64+0x100], R4 ;  /* 0x0001000402003985 */ /* 0x004fe8000c101d06 */
[----:B------:R-:W2:Y:S04]  /*2ca0*/  @P3 LD.E.128 R36, [R104.64+0x180] ;  /* 0x0001800668243980 */ /* 0x000ea8000c101d00 */
[----:B--2---:R2:W-:Y:S04]  /*2cb0*/  @P3 ST.E.128 [R2.64+0x180], R36 ;  /* 0x0001802402003985 */ /* 0x0045e8000c101d06 */
[----:B-1----:R-:W3:Y:S01]  /*2cc0*/  @P2 LD.E.128 R12, [R30.64] ;  /* 0x000000061e0c2980 */ /* 0x002ee2000c101d00 */
[----:B--2---:R-:W-:Y:S05]  /*2cd0*/  @P1 IADD3 R2, P0, R104, R95, RZ ;  /* 0x0000005f68021210 */ /* 0x004fea0007f1e0ff */
[----:B------:R-:W-:Y:S01]  /*2ce0*/  @P1 IMAD.X R3, R105, 0x1, R94, P0 ;  /* 0x0000000169031824 */ /* 0x000fe200000e065e */
[----:B------:R-:W-:Y:S05]  /*2cf0*/  @P1 IADD3 R42, P0, R113, R68, RZ ;  /* 0x00000044712a1210 */ /* 0x000fea0007f1e0ff */
[----:B------:R-:W-:Y:S01]  /*2d00*/  @P1 IMAD.X R43, R112, 0x1, R69, P0 ;  /* 0x00000001702b1824 */ /* 0x000fe200000e0645 */
[C---:B------:R-:W-:Y:S04]  /*2d10*/  ISETP.GE.AND P0, PT, R136.reuse, R167, PT ;  /* 0x000000a78800720c */ /* 0x040fe80003f06270 */
[----:B------:R-:W-:Y:S01]  /*2d20*/  ISETP.GE.AND P0, PT, R136, R163, !P0 ;  /* 0x000000a38800720c */ /* 0x000fe20004706270 */
[----:B---3--:R1:W-:Y:S04]  /*2d30*/  @P2 ST.E.128 [R40.64], R12 ;  /* 0x0000000c28002985 */ /* 0x0083e8000c101d06 */
[----:B------:R-:W2:Y:S04]  /*2d40*/  @P2 LD.E.128 R8, [R30.64+0x80] ;  /* 0x000080061e082980 */ /* 0x000ea8000c101d00 */
[----:B--2---:R2:W-:Y:S04]  /*2d50*/  @P2 ST.E.128 [R40.64+0x80], R8 ;  /* 0x0000800828002985 */ /* 0x0045e8000c101d06 */
[----:B------:R-:W3:Y:S04]  /*2d60*/  @P2 LD.E.128 R4, [R30.64+0x100] ;  /* 0x000100061e042980 */ /* 0x000ee8000c101d00 */
[----:B---3--:R3:W-:Y:S04]  /*2d70*/  @P2 ST.E.128 [R40.64+0x100], R4 ;  /* 0x0001000428002985 */ /* 0x0087e8000c101d06 */
[----:B------:R4:W5:Y:S02]  /*2d80*/  @P2 LD.E.128 R32, [R30.64+0x180] ;  /* 0x000180061e202980 */ /* 0x000964000c101d00 */
[----:B----4-:R-:W-:Y:S05]  /*2d90*/  @P0 IADD3 R30, P4, R104, R156, RZ ;  /* 0x0000009c681e0210 */ /* 0x010fea0007f9e0ff */
[----:B------:R-:W-:Y:S01]  /*2da0*/  @P0 IMAD.X R31, R105, 0x1, R96, P4 ;  /* 0x00000001691f0824 */ /* 0x000fe200020e0660 */
[----:B-----5:R4:W-:Y:S04]  /*2db0*/  @P2 ST.E.128 [R40.64+0x180], R32 ;  /* 0x0001802028002985 */ /* 0x0209e8000c101d06 */
[----:B-1----:R-:W5:Y:S04]  /*2dc0*/  @P1 LD.E.128 R12, [R2.64] ;  /* 0x00000006020c1980 */ /* 0x002f68000c101d00 */
[----:B-----5:R1:W-:Y:S04]  /*2dd0*/  @P1 ST.E.128 [R42.64], R12 ;  /* 0x0000000c2a001985 */ /* 0x0203e8000c101d06 */
[----:B--2---:R-:W2:Y:S04]  /*2de0*/  @P1 LD.E.128 R8, [R2.64+0x80] ;  /* 0x0000800602081980 */ /* 0x004ea8000c101d00 */
[----:B--2---:R2:W-:Y:S04]  /*2df0*/  @P1 ST.E.128 [R42.64+0x80], R8 ;  /* 0x000080082a001985 */ /* 0x0045e8000c101d06 */
[----:B---3--:R-:W3:Y:S04]  /*2e00*/  @P1 LD.E.128 R4, [R2.64+0x100] ;  /* 0x0001000602041980 */ /* 0x008ee8000c101d00 */
[----:B---3--:R3:W-:Y:S04]  /*2e10*/  @P1 ST.E.128 [R42.64+0x100], R4 ;  /* 0x000100042a001985 */ /* 0x0087e8000c101d06 */
[----:B------:R-:W5:Y:S04]  /*2e20*/  @P1 LD.E.128 R36, [R2.64+0x180] ;  /* 0x0001800602241980 */ /* 0x000f68000c101d00 */
[----:B-----5:R1:W-:Y:S01]  /*2e30*/  @P1 ST.E.128 [R42.64+0x180], R36 ;  /* 0x000180242a001985 */ /* 0x0203e2000c101d06 */
[----:B----4-:R-:W-:Y:S03]  /*2e40*/  @P0 IADD3 R40, P1, R113, R154, RZ ;  /* 0x0000009a71280210 */ /* 0x010fe60007f3e0ff */
[----:B------:R-:W4:Y:S02]  /*2e50*/  @P0 LD.E.128 R32, [R30.64] ;  /* 0x000000061e200980 */ /* 0x000f24000c101d00 */
[----:B------:R-:W-:Y:S05]  /*2e60*/  @P0 IMAD.X R41, R112, 0x1, R67, P1 ;  /* 0x0000000170290824 */ /* 0x000fea00008e0643 */
[----:B----4-:R4:W-:Y:S04]  /*2e70*/  @P0 ST.E.128 [R40.64], R32 ;  /* 0x0000002028000985 */ /* 0x0109e8000c101d06 */
[----:B-1----:R-:W5:Y:S04]  /*2e80*/  @P0 LD.E.128 R12, [R30.64+0x80] ;  /* 0x000080061e0c0980 */ /* 0x002f68000c101d00 */
[----:B-----5:R4:W-:Y:S04]  /*2e90*/  @P0 ST.E.128 [R40.64+0x80], R12 ;  /* 0x0000800c28000985 */ /* 0x0209e8000c101d06 */
[----:B--2---:R-:W2:Y:S04]  /*2ea0*/  @P0 LD.E.128 R8, [R30.64+0x100] ;  /* 0x000100061e080980 */ /* 0x004ea8000c101d00 */
[----:B--2---:R4:W-:Y:S04]  /*2eb0*/  @P0 ST.E.128 [R40.64+0x100], R8 ;  /* 0x0001000828000985 */ /* 0x0049e8000c101d06 */
[----:B---3--:R-:W2:Y:S04]  /*2ec0*/  @P0 LD.E.128 R4, [R30.64+0x180] ;  /* 0x000180061e040980 */ /* 0x008ea8000c101d00 */
[----:B--2---:R4:W-:Y:S04]  /*2ed0*/  @P0 ST.E.128 [R40.64+0x180], R4 ;  /* 0x0001800428000985 */ /* 0x0049e8000c101d06 */
[----:B------:R-:W2:Y:S04]  /*2ee0*/  LD.E R25, [R18.64+0xd0] ;  /* 0x0000d00612197980 */ /* 0x000ea8000c101900 */
[----:B------:R-:W3:Y:S01]  /*2ef0*/  LD.E R103, [R18.64+0x130] ;  /* 0x0001300612677980 */ /* 0x000ee2000c101900 */
[----:B--2---:R-:W-:Y:S01]  /*2f00*/  ISETP.NE.AND P1, PT, R25, RZ, PT ;  /* 0x000000ff1900720c */ /* 0x004fe20003f25270 */
[----:B---3--:R-:W-:Y:S05]  /*2f10*/  IMAD.U32 R103, R103, -0x40, RZ ;  /* 0xffffffc067677824 */ /* 0x008fea00078e00ff */
[C---:B------:R-:W-:Y:S04]  /*2f20*/  LEA R104, P0, R103.reuse, R104, 0x1 ;  /* 0x0000006867687211 */ /* 0x040fe800078008ff */
[----:B------:R-:W-:Y:S03]  /*2f30*/  LEA.HI.X.SX32 R103, R103, R105, 0x1, P0 ;  /* 0x0000006967677211 */ /* 0x000fe600000f0eff */
[----:B------:R-:W-:-:S05]  /*2f40*/  @!P1 BRA `(.L_x_7677) ;  /* 0x000097f000009947 */ /* 0x000fca0003800000 */
[----:B----4-:R-:W2:Y:S02]  /*2f50*/  LD.E.U8 R0, [R18.64+0x1b3] ;  /* 0x0001b30612007980 */ /* 0x010ea4000c101100 */
[----:B--2---:R-:W-:Y:S11]  /*2f60*/  ISETP.NE.AND P0, PT, R0, RZ, PT ;  /* 0x000000ff0000720c */ /* 0x004ff60003f05270 */
[----:B------:R-:W-:Y:S02]  /*2f70*/  @!UPT UIADD3 URZ, URZ, URZ, URZ ;  /* 0x0000003f3f3ff290 */ /* 0x000fe4000fffe03f */
[----:B------:R-:W-:-:S05]  /*2f80*/  @!P0 BRA `(.L_x_7678) ;  /* 0x0000349000008947 */ /* 0x000fca0003800000 */
[----:B------:R-:W-:Y:S01]  /*2f90*/  BSSY B0, `(.L_x_7679) ;  /* 0x00000c6000007945 */ /* 0x000fe20003800000 */
[----:B------:R-:W-:-:S05]  /*2fa0*/  @!P3 BRA `(.L_x_7680) ;  /* 0x00000c400000b947 */ /* 0x000fca0003800000 */
[-C--:B------:R-:W-:Y:S01]  /*2fb0*/  ISETP.GE.AND P0, PT, R26, R25.reuse, PT ;  /* 0x000000191a00720c */ /* 0x080fe20003f06270 */
[----:B------:R-:W2:Y:S01]  /*2fc0*/  LD.E.128 R36, [R106.64] ;  /* 0x000000066a247980 */ /* 0x000ea2000c101d00 */
[----:B------:R-:W-:Y:S11]  /*2fd0*/  ISETP.GE.AND P1, PT, R22, R25, PT ;  /* 0x000000191600720c */ /* 0x000ff60003f26270 */
        /* <DEDUP_REMOVED lines=18> */
[----:B------:R-:W-:Y:S01]  /*3100*/  @!P0 HADD2.F32 R43, -RZ, R34.H1_H1 ;  /* 0x30000022ff2b8230 */ /* 0x000fe20000004100 */
[----:B------:R-:W-:Y:S01]  /*3110*/  @!P0 FMUL.FTZ R3, R41, R30 ;  /* 0x0000001e29038220 */ /* 0x000fe20000410000 */
[----:B------:R-:W-:Y:S02]  /*3120*/  @!P0 HADD2.F32 R47, -RZ, R50.H1_H1 ;  /* 0x30000032ff2f8230 */ /* 0x000fe40000004100 */
[--C-:B------:R-:W-:Y:S01]  /*3130*/  @!P0 HADD2.F32 R48, -RZ, R51.reuse.H0_H0 ;  /* 0x20000033ff308230 */ /* 0x100fe20000004100 */
[C---:B------:R-:W-:Y:S01]  /*3140*/  @!P0 FMUL.FTZ R2, R43.reuse, R32 ;  /* 0x000000202b028220 */ /* 0x040fe20000410000 */
[----:B------:R-:W-:Y:S01]  /*3150*/  @!P0 HADD2.F32 R51, -RZ, R51.H1_H1 ;  /* 0x30000033ff338230 */ /* 0x000fe20000004100 */
[----:B------:R-:W-:Y:S01]  /*3160*/  @!P0 FMUL.FTZ R57, R43, R47 ;  /* 0x0000002f2b398220 */ /* 0x000fe20000410000 */
[----:B------:R-:W-:Y:S01]  /*3170*/  @!P0 HADD2.F32 R45, -RZ, R34.H0_H0 ;  /* 0x20000022ff2d8230 */ /* 0x000fe20000004100 */
[----:B------:R-:W-:Y:S01]  /*3180*/  @!P0 FMUL.FTZ R52, R41, R48 ;  /* 0x0000003029348220 */ /* 0x000fe20000410000 */
[----:B------:R-:W-:Y:S01]  /*3190*/  @!P0 HADD2.F32 R34, -RZ, R33.H1_H1 ;  /* 0x30000021ff228230 */ /* 0x000fe20000004100 */
[----:B------:R-:W-:Y:S01]  /*31a0*/  @!P0 F2FP.PACK_AB R53, R0, R53 ;  /* 0x000000350035823e */ /* 0x000fe200000000ff */
[----:B------:R-:W-:Y:S01]  /*31b0*/  @!P0 HADD2.F32 R49, -RZ, R35.H0_H0 ;  /* 0x20000023ff318230 */ /* 0x000fe20000004100 */
[----:B------:R-:W-:Y:S01]  /*31c0*/  @!P0 FFMA.FTZ R2, R47, R45, R2 ;  /* 0x0000002d2f028223 */ /* 0x000fe20000010002 */
[----:B------:R-:W-:Y:S01]  /*31d0*/  @!P0 HADD2.F32 R46, -RZ, R33.H0_H0 ;  /* 0x20000021ff2e8230 */ /* 0x000fe20000004100 */
[C---:B------:R-:W-:Y:S01]  /*31e0*/  @!P0 FMUL.FTZ R56, R34.reuse, R51 ;  /* 0x0000003322388220 */ /* 0x040fe20000410000 */
[----:B------:R-:W-:Y:S01]  /*31f0*/  @!P0 MOV R36, R53 ;  /* 0x0000003500248202 */ /* 0x000fe20000000f00 */
        /* <DEDUP_REMOVED lines=12> */
[----:B------:R-:W-:Y:S03]  /*32c0*/  ISETP.GE.AND P0, PT, R21, R25, PT ;  /* 0x000000191500720c */ /* 0x000fe60003f06270 */
[----:B------:R1:W-:Y:S08]  /*32d0*/  ST.E.128 [R158.64], R36 ;  /* 0x000000249e007985 */ /* 0x0003f0000c101d06 */
[----:B------:R-:W2:Y:S08]  /*32e0*/  LD.E.128 R32, [R106.64+0x80] ;  /* 0x000080066a207980 */ /* 0x000eb0000c101d00 */
[----:B------:R-:W3:Y:S06]  /*32f0*/  @!P1 LD.E.64 R50, [R54.64+0x40] ;  /* 0x0000400636329980 */ /* 0x000eec000c101b00 */
[----:B------:R-:W4:Y:S01]  /*3300*/  @!P1 LD.E.64 R30, [R28.64+0x40] ;  /* 0x000040061c1e9980 */ /* 0x000f22000c101b00 */
[----:B--2---:R-:W-:Y:S02]  /*3310*/  @!P1 MOV R42, R32 ;  /* 0x00000020002a9202 */ /* 0x004fe40000000f00 */
[----:B-1----:R-:W-:Y:S02]  /*3320*/  @!P1 MOV R38, R34 ;  /* 0x0000002200269202 */ /* 0x002fe40000000f00 */
[----:B------:R-:W-:Y:S01]  /*3330*/  @!P1 MOV R37, R35 ;  /* 0x0000002300259202 */ /* 0x000fe20000000f00 */
[--C-:B------:R-:W-:Y:S01]  /*3340*/  @!P1 HADD2.F32 R44, -RZ, R42.reuse.H1_H1 ;  /* 0x3000002aff2c9230 */ /* 0x100fe20000004100 */
[----:B------:R-:W-:Y:S01]  /*3350*/  @!P1 MOV R36, R33 ;  /* 0x0000002100249202 */ /* 0x000fe20000000f00 */
[----:B------:R-:W-:Y:S02]  /*3360*/  @!P1 HADD2.F32 R46, -RZ, R42.H0_H0 ;  /* 0x2000002aff2e9230 */ /* 0x000fe40000004100 */
[----:B---3--:R-:W-:Y:S02]  /*3370*/  @!P1 HADD2.F32 R45, -RZ, R50.H0_H0 ;  /* 0x20000032ff2d9230 */ /* 0x008fe40000004100 */
[----:B------:R-:W-:Y:S02]  /*3380*/  @!P1 HADD2.F32 R39, -RZ, R38.H1_H1 ;  /* 0x30000026ff279230 */ /* 0x000fe40000004100 */
[----:B------:R-:W-:Y:S01]  /*3390*/  @!P1 HADD2.F32 R47, -RZ, R50.H1_H1 ;  /* 0x30000032ff2f9230 */ /* 0x000fe20000004100 */
[C---:B------:R-:W-:Y:S01]  /*33a0*/  @!P1 FMUL.FTZ R52, R44.reuse, R45 ;  /* 0x0000002d2c349220 */ /* 0x040fe20000410000 */
[----:B----4-:R-:W-:Y:S02]  /*33b0*/  @!P1 HADD2.F32 R41, -RZ, R30.H0_H0 ;  /* 0x2000001eff299230 */ /* 0x010fe40000004100 */
[----:B------:R-:W-:Y:S02]  /*33c0*/  @!P1 HADD2.F32 R49, -RZ, R38.H0_H0 ;  /* 0x20000026ff319230 */ /* 0x000fe40000004100 */
[----:B------:R-:W-:Y:S01]  /*33d0*/  @!P1 HADD2.F32 R40, -RZ, R30.H1_H1 ;  /* 0x3000001eff289230 */ /* 0x000fe20000004100 */
[-C--:B------:R-:W-:Y:S01]  /*33e0*/  @!P1 FMUL.FTZ R5, R44, R41.reuse ;  /* 0x000000292c059220 */ /* 0x080fe20000410000 */
[--C-:B------:R-:W-:Y:S01]  /*33f0*/  @!P1 HADD2.F32 R30, -RZ, R31.reuse.H0_H0 ;  /* 0x2000001fff1e9230 */ /* 0x100fe20000004100 */
[----:B------:R-:W-:Y:S01]  /*3400*/  @!P1 FFMA.FTZ R52, R46, R41, -R52 ;  /* 0x000000292e349223 */ /* 0x000fe20000010834 */
[--C-:B------:R-:W-:Y:S01]  /*3410*/  @!P1 HADD2.F32 R41, -RZ, R36.reuse.H1_H1 ;  /* 0x30000024ff299230 */ /* 0x100fe20000004100 */
[----:B------:R-:W-:Y:S01]  /*3420*/  @!P1 FFMA.FTZ R5, R45, R46, R5 ;  /* 0x0000002e2d059223 */ /* 0x000fe20000010005 */
[----:B------:R-:W-:Y:S01]  /*3430*/  @!P1 HADD2.F32 R31, -RZ, R31.H1_H1 ;  /* 0x3000001fff1f9230 */ /* 0x000fe20000004100 */
[----:B------:R-:W-:Y:S01]  /*3440*/  @!P1 FMUL.FTZ R7, R39, R30 ;  /* 0x0000001e27079220 */ /* 0x000fe20000410000 */
[--C-:B------:R-:W-:Y:S01]  /*3450*/  @!P1 HADD2.F32 R48, -RZ, R51.reuse.H0_H0 ;  /* 0x20000033ff309230 */ /* 0x100fe20000004100 */
[C---:B------:R-:W-:Y:S01]  /*3460*/  @!P1 FMUL.FTZ R6, R41.reuse, R40 ;  /* 0x0000002829069220 */ /* 0x040fe20000410000 */
[----:B------:R-:W-:Y:S01]  /*3470*/  @!P1 HADD2.F32 R51, -RZ, R51.H1_H1 ;  /* 0x30000033ff339230 */ /* 0x000fe20000004100 */
[----:B------:R-:W-:Y:S01]  /*3480*/  @!P1 FMUL.FTZ R53, R41, R47 ;  /* 0x0000002f29359220 */ /* 0x000fe20000410000 */
[----:B------:R-:W-:Y:S01]  /*3490*/  @!P1 HADD2.F32 R45, -RZ, R36.H0_H0 ;  /* 0x20000024ff2d9230 */ /* 0x000fe20000004100 */
[----:B------:R-:W-:Y:S01]  /*34a0*/  @!P1 FMUL.FTZ R56, R39, R48 ;  /* 0x0000003027389220 */ /* 0x000fe20000410000 */
[--C-:B------:R-:W-:Y:S01]  /*34b0*/  @!P1 HADD2.F32 R36, -RZ, R37.reuse.H1_H1 ;  /* 0x30000025ff249230 */ /* 0x100fe20000004100 */
[----:B------:R-:W-:Y:S01]  /*34c0*/  @!P1 F2FP.PACK_AB R52, R5, R52 ;  /* 0x000000340534923e */ /* 0x000fe200000000ff */
[----:B------:R-:W-:Y:S01]  /*34d0*/  @!P1 HADD2.F32 R46, -RZ, R37.H0_H0 ;  /* 0x20000025ff2e9230 */ /* 0x000fe20000004100 */
[----:B------:R-:W-:Y:S02]  /*34e0*/  @!P1 FFMA.FTZ R6, R47, R45, R6 ;  /* 0x0000002d2f069223 */ /* 0x000fe40000010006 */
        /* <DEDUP_REMOVED lines=15> */
[----:B------:R1:W-:Y:S08]  /*35e0*/  ST.E.128 [R158.64+0x80], R32 ;  /* 0x000080209e007985 */ /* 0x0003f0000c101d06 */
        /* <DEDUP_REMOVED lines=39> */
[----:B------:R-:W-:Y:S01]  /*3860*/  @!P0 FFMA.FTZ R12, R51, R46, R12 ;  /* 0x0000002e330c8223 */ /* 0x000fe2000001000c */
[----:B------:R-:W-:Y:S01]  /*3870*/  @!P0 F2FP.PACK_AB R56, R11, R56 ;  /* 0x000000380b38823e */ /* 0x000fe200000000ff */
[----:B------:R-:W-:Y:S03]  /*3880*/  @!P0 FFMA.FTZ R53, R45, R40, -R53 ;  /* 0x000000282d358223 */ /* 0x000fe60000010835 */
[----:B------:R-:W-:Y:S02]  /*3890*/  @!P0 F2FP.PACK_AB R57, R12, R57 ;  /* 0x000000390c39823e */ /* 0x000fe400000000ff */
[----:B------:R-:W-:Y:S02]  /*38a0*/  @!P0 F2FP.PACK_AB R53, R10, R53 ;  /* 0x000000350a35823e */ /* 0x000fe400000000ff */
[----:B------:R-:W-:Y:S02]  /*38b0*/  @!P0 MOV R38, R56 ;  /* 0x0000003800268202 */ /* 0x000fe40000000f00 */
[----:B------:R-:W-:Y:S02]  /*38c0*/  @!P0 MOV R37, R53 ;  /* 0x0000003500258202 */ /* 0x000fe40000000f00 */
[----:B------:R-:W-:Y:S05]  /*38d0*/  @!P0 MOV R39, R57 ;  /* 0x0000003900278202 */ /* 0x000fea0000000f00 */
        /* <DEDUP_REMOVED lines=10> */
[--C-:B---3--:R-:W-:Y:S02]  /*3980*/  @!P1 HADD2.F32 R45, -RZ, R50.reuse.H0_H0 ;  /* 0x20000032ff2d9230 */ /* 0x108fe40000004100 */
[----:B------:R-:W-:Y:S02]  /*3990*/  @!P1 HADD2.F32 R47, -RZ, R50.H1_H1 ;  /* 0x30000032ff2f9230 */ /* 0x000fe40000004100 */
[----:B------:R-:W-:Y:S01]  /*39a0*/  @!P1 HADD2.F32 R48, -RZ, R51.H0_H0 ;  /* 0x20000033ff309230 */ /* 0x000fe20000004100 */
[C---:B------:R-:W-:Y:S01]  /*39b0*/  @!P1 FMUL.FTZ R52, R44.reuse, R45 ;  /* 0x0000002d2c349220 */ /* 0x040fe20000410000 */
[--C-:B----4-:R-:W-:Y:S02]  /*39c0*/  @!P1 HADD2.F32 R41, -RZ, R30.reuse.H0_H0 ;  /* 0x2000001eff299230 */ /* 0x110fe40000004100 */
[----:B------:R-:W-:Y:S02]  /*39d0*/  @!P1 HADD2.F32 R40, -RZ, R30.H1_H1 ;  /* 0x3000001eff289230 */ /* 0x000fe40000004100 */
[--C-:B------:R-:W-:Y:S01]  /*39e0*/  @!P1 HADD2.F32 R30, -RZ, R31.reuse.H0_H0 ;  /* 0x2000001fff1e9230 */ /* 0x100fe20000004100 */
[-C--:B------:R-:W-:Y:S01]  /*39f0*/  @!P1 FMUL.FTZ R13, R44, R41.reuse ;  /* 0x000000292c0d9220 */ /* 0x080fe20000410000 */
[----:B------:R-:W-:Y:S01]  /*3a00*/  @!P1 HADD2.F32 R31, -RZ, R31.H1_H1 ;  /* 0x3000001fff1f9230 */ /* 0x000fe20000004100 */
[----:B------:R-:W-:Y:S01]  /*3a10*/  @!P1 FFMA.FTZ R52, R46, R41, -R52 ;  /* 0x000000292e349223 */ /* 0x000fe20000010834 */
[----:B------:R-:W-:Y:S01]  /*3a20*/  @!P1 HADD2.F32 R41, -RZ, R36.H1_H1 ;  /* 0x30000024ff299230 */ /* 0x000fe20000004100 */
[----:B------:R-:W-:Y:S01]  /*3a30*/  @!P1 FFMA.FTZ R13, R45, R46, R13 ;  /* 0x0000002e2d0d9223 */ /* 0x000fe2000001000d */
[----:B------:R-:W-:Y:S02]  /*3a40*/  @!P1 HADD2.F32 R39, -RZ, R38.H1_H1 ;  /* 0x30000026ff279230 */ /* 0x000fe40000004100 */
[----:B------:R-:W-:Y:S01]  /*3a50*/  @!P1 HADD2.F32 R51, -RZ, R51.H1_H1 ;  /* 0x30000033ff339230 */ /* 0x000fe20000004100 */
[----:B------:R-:W-:Y:S01]  /*3a60*/  @!P1 FMUL.FTZ R14, R41, R40 ;  /* 0x00000028290e9220 */ /* 0x000fe20000410000 */
[----:B------:R-:W-:Y:S01]  /*3a70*/  @!P1 HADD2.F32 R45, -RZ, R36.H0_H0 ;  /* 0x20000024ff2d9230 */ /* 0x000fe20000004100 */
[----:B------:R-:W-:Y:S01]  /*3a80*/  @!P1 FMUL.FTZ R15, R39, R30 ;  /* 0x0000001e270f9220 */ /* 0x000fe20000410000 */
[--C-:B------:R-:W-:Y:S01]  /*3a90*/  @!P1 HADD2.F32 R36, -RZ, R37.reuse.H1_H1 ;  /* 0x30000025ff249230 */ /* 0x100fe20000004100 */
[----:B------:R-:W-:Y:S01]  /*3aa0*/  @!P1 FMUL.FTZ R53, R41, R47 ;  /* 0x0000002f29359220 */ /* 0x000fe20000410000 */
[----:B------:R-:W-:Y:S01]  /*3ab0*/  @!P1 HADD2.F32 R49, -RZ, R38.H0_H0 ;  /* 0x20000026ff319230 */ /* 0x000fe20000004100 */
[----:B------:R-:W-:Y:S01]  /*3ac0*/  @!P1 FMUL.FTZ R56, R39, R48 ;  /* 0x0000003027389220 */ /* 0x000fe20000410000 */
[----:B------:R-:W-:Y:S01]  /*3ad0*/  @!P1 F2FP.PACK_AB R52, R13, R52 ;  /* 0x000000340d34923e */ /* 0x000fe200000000ff */
[C---:B------:R-:W-:Y:S01]  /*3ae0*/  @!P1 FMUL.FTZ R57, R36.reuse, R51 ;  /* 0x0000003324399220 */ /* 0x040fe20000410000 */
[----:B------:R-:W-:Y:S01]  /*3af0*/  @!P1 HADD2.F32 R46, -RZ, R37.H0_H0 ;  /* 0x20000025ff2e9230 */ /* 0x000fe20000004100 */
[----:B------:R-:W-:Y:S01]  /*3b00*/  @!P1 FFMA.FTZ R14, R47, R45, R14 ;  /* 0x0000002d2f0e9223 */ /* 0x000fe2000001000e */
        /* <DEDUP_REMOVED lines=14> */
.L_x_7680:
[----:B------:R-:W-:Y:S05]  /*3bf0*/  BSYNC B0 ;  /* 0x0000000000007941 */ /* 0x000fea0003800000 */
.L_x_7679:
[----:B------:R-:W-:Y:S01]  /*3c00*/  BSSY B0, `(.L_x_7681) ;  /* 0x00000d0000007945 */ /* 0x000fe20003800000 */
[----:B------:R-:W-:-:S05]  /*3c10*/  @!P2 BRA `(.L_x_7682) ;  /* 0x00000ce00000a947 */ /* 0x000fca0003800000 */
[----:B------:R-:W-:Y:S02]  /*3c20*/  LEA R174, P1, R78, R106, 0x1 ;  /* 0x0000006a4eae7211 */ /* 0x000fe400078208ff */
[----:B------:R-:W-:Y:S02]  /*3c30*/  ISETP.GE.AND P0, PT, R26, R25, PT ;  /* 0x000000191a00720c */ /* 0x000fe40003f06270 */
[C---:B------:R-:W-:Y:S02]  /*3c40*/  SHF.L.U32 R173, R141.reuse, 0x1, RZ ;  /* 0x000000018dad7819 */ /* 0x040fe400000006ff */
[----:B------:R-:W-:Y:S02]  /*3c50*/  LEA.HI.X R175, R78, R107, R75, 0x1, P1 ;  /* 0x0000006b4eaf7211 */ /* 0x000fe400008f0c4b */
[-C--:B------:R-:W-:Y:S02]  /*3c60*/  IADD3 R56, P1, R54, R173.reuse, RZ ;  /* 0x000000ad36387210 */ /* 0x080fe40007f3e0ff */
[----:B------:R-:W-:Y:S01]  /*3c70*/  SHF.L.U64.HI R105, R141, 0x1, R125 ;  /* 0x000000018d697819 */ /* 0x000fe2000001027d */
[----:B------:R-:W2:Y:S01]  /*3c80*/  LD.E.128 R36, [R174.64] ;  /* 0x00000006ae247980 */ /* 0x000ea2000c101d00 */
[----:B------:R-:W-:Y:S02]  /*3c90*/  IADD3 R40, P2, R28, R173, RZ ;  /* 0x000000ad1c287210 */ /* 0x000fe40007f5e0ff */
[-C--:B------:R-:W-:Y:S02]  /*3ca0*/  IADD3.X R57, R55, R105.reuse, RZ, P1, !PT ;  /* 0x0000006937397210 */ /* 0x080fe40000ffe4ff */
[----:B------:R-:W-:Y:S02]  /*3cb0*/  IADD3.X R41, R29, R105, RZ, P2, !PT ;  /* 0x000000691d297210 */ /* 0x000fe400017fe4ff */
[----:B------:R-:W-:Y:S01]  /*3cc0*/  LEA R172, P2, R72, R158, 0x1 ;  /* 0x0000009e48ac7211 */ /* 0x000fe200078408ff */
[----:B------:R-:W3:Y:S01]  /*3cd0*/  @!P0 LD.E.64 R52, [R56.64] ;  /* 0x0000000638348980 */ /* 0x000ee2000c101b00 */
[----:B------:R-:W-:Y:S05]  /*3ce0*/  ISETP.GE.AND P1, PT, R22, R25, PT ;  /* 0x000000191600720c */ /* 0x000fea0003f26270 */
[----:B------:R-:W4:Y:S02]  /*3cf0*/  @!P0 LD.E.64 R30, [R40.64] ;  /* 0x00000006281e8980 */ /* 0x000f24000c101b00 */
[----:B-1--4-:R-:W-:Y:S01]  /*3d00*/  @!P0 HADD2.F32 R33, -RZ, R30.H0_H0 ;  /* 0x2000001eff218230 */ /* 0x012fe20000004100 */
        /* <DEDUP_REMOVED lines=105> */
[--C-:B------:R-:W-:Y:S02]  /*43a0*/  @!P0 HADD2.F32 R35, -RZ, R34.reuse.H1_H1 ;  /* 0x30000022ff238230 */ /* 0x100fe40000004100 */
        /* <DEDUP_REMOVED lines=8> */
[--C-:B------:R-:W-:Y:S01]  /*4430*/  @!P0 HADD2.F32 R43, -RZ, R32.reuse.H1_H1 ;  /* 0x30000020ff2b8230 */ /* 0x100fe20000004100 */
[----:B------:R-:W-:Y:S01]  /*4440*/  @!P0 FFMA.FTZ R9, R47, R48, R9 ;  /* 0x000000302f098223 */ /* 0x000fe20000010009 */
[--C-:B------:R-:W-:Y:S01]  /*4450*/  @!P0 HADD2.F32 R50, -RZ, R53.reuse.H0_H0 ;  /* 0x20000035ff328230 */ /* 0x100fe20000004100 */
[----:B------:R-:W-:Y:S01]  /*4460*/  @!P0 FMUL.FTZ R11, R35, R30 ;  /* 0x0000001e230b8220 */ /* 0x000fe20000410000 */
[----:B------:R-:W-:Y:S01]  /*4470*/  @!P0 HADD2.F32 R53, -RZ, R53.H1_H1 ;  /* 0x30000035ff358230 */ /* 0x000fe20000004100 */
[----:B------:R-:W-:Y:S01]  /*4480*/  @!P0 FMUL.FTZ R10, R43, R42 ;  /* 0x0000002a2b0a8220 */ /* 0x000fe20000410000 */
[----:B------:R-:W-:Y:S01]  /*4490*/  @!P0 HADD2.F32 R47, -RZ, R32.H0_H0 ;  /* 0x20000020ff2f8230 */ /* 0x000fe20000004100 */
[----:B------:R-:W-:Y:S01]  /*44a0*/  @!P0 FMUL.FTZ R164, R35, R50 ;  /* 0x0000003223a48220 */ /* 0x000fe20000410000 */
[--C-:B------:R-:W-:Y:S01]  /*44b0*/  @!P0 HADD2.F32 R32, -RZ, R33.reuse.H1_H1 ;  /* 0x30000021ff208230 */ /* 0x100fe20000004100 */
[----:B------:R-:W-:Y:S01]  /*44c0*/  @!P0 F2FP.PACK_AB R162, R9, R162 ;  /* 0x000000a209a2823e */ /* 0x000fe200000000ff */
[----:B------:R-:W-:Y:S01]  /*44d0*/  @!P0 HADD2.F32 R49, -RZ, R52.H1_H1 ;  /* 0x30000034ff318230 */ /* 0x000fe20000004100 */
[----:B------:R-:W-:Y:S01]  /*44e0*/  @!P0 FFMA.FTZ R164, R51, R30, -R164 ;  /* 0x0000001e33a48223 */ /* 0x000fe200000108a4 */
[----:B------:R-:W-:Y:S01]  /*44f0*/  @!P0 HADD2.F32 R48, -RZ, R33.H0_H0 ;  /* 0x20000021ff308230 */ /* 0x000fe20000004100 */
[C---:B------:R-:W-:Y:S01]  /*4500*/  @!P0 FMUL.FTZ R166, R32.reuse, R53 ;  /* 0x0000003520a68220 */ /* 0x040fe20000410000 */
[----:B------:R-:W-:Y:S01]  /*4510*/  @!P0 MOV R36, R162 ;  /* 0x000000a200248202 */ /* 0x000fe20000000f00 */
[-C--:B------:R-:W-:Y:S02]  /*4520*/  @!P0 FMUL.FTZ R12, R32, R31.reuse ;  /* 0x0000001f200c8220 */ /* 0x080fe40000410000 */
[----:B------:R-:W-:Y:S02]  /*4530*/  @!P0 FFMA.FTZ R166, R48, R31, -R166 ;  /* 0x0000001f30a68223 */ /* 0x000fe400000108a6 */
[----:B------:R-:W-:Y:S02]  /*4540*/  @!P0 FMUL.FTZ R105, R43, R49 ;  /* 0x000000312b698220 */ /* 0x000fe40000410000 */
[----:B------:R-:W-:Y:S02]  /*4550*/  @!P0 FFMA.FTZ R10, R49, R47, R10 ;  /* 0x0000002f310a8223 */ /* 0x000fe4000001000a */
[----:B------:R-:W-:Y:S02]  /*4560*/  @!P0 FFMA.FTZ R11, R50, R51, R11 ;  /* 0x00000033320b8223 */ /* 0x000fe4000001000b */
[----:B------:R-:W-:Y:S02]  /*4570*/  @!P0 FFMA.FTZ R105, R47, R42, -R105 ;  /* 0x0000002a2f698223 */ /* 0x000fe40000010869 */
[----:B------:R-:W-:Y:S01]  /*4580*/  @!P0 FFMA.FTZ R12, R53, R48, R12 ;  /* 0x00000030350c8223 */ /* 0x000fe2000001000c */
[----:B------:R-:W-:Y:S02]  /*4590*/  @!P0 F2FP.PACK_AB R164, R11, R164 ;  /* 0x000000a40ba4823e */ /* 0x000fe400000000ff */
        /* <DEDUP_REMOVED lines=17> */
[--C-:B------:R-:W-:Y:S01]  /*46b0*/  @!P1 HADD2.F32 R30, -RZ, R31.reuse.H0_H0 ;  /* 0x2000001fff1e9230 */ /* 0x100fe20000004100 */
[C---:B------:R-:W-:Y:S01]  /*46c0*/  @!P1 FMUL.FTZ R13, R46.reuse, R43 ;  /* 0x0000002b2e0d9220 */ /* 0x040fe20000410000 */
[----:B----4-:R-:W-:Y:S02]  /*46d0*/  @!P1 HADD2.F32 R47, -RZ, R56.H0_H0 ;  /* 0x20000038ff2f9230 */ /* 0x010fe40000004100 */
[----:B------:R-:W-:Y:S02]  /*46e0*/  @!P1 HADD2.F32 R41, -RZ, R36.H1_H1 ;  /* 0x30000024ff299230 */ /* 0x000fe40000004100 */
[----:B------:R-:W-:Y:S01]  /*46f0*/  @!P1 HADD2.F32 R39, -RZ, R38.H1_H1 ;  /* 0x30000026ff279230 */ /* 0x000fe20000004100 */
[----:B------:R-:W-:Y:S01]  /*4700*/  @!P1 FMUL.FTZ R162, R46, R47 ;  /* 0x0000002f2ea29220 */ /* 0x000fe20000410000 */
[----:B------:R-:W-:Y:S01]  /*4710*/  @!P1 HADD2.F32 R31, -RZ, R31.H1_H1 ;  /* 0x3000001fff1f9230 */ /* 0x000fe20000004100 */
[----:B------:R-:W-:Y:S01]  /*4720*/  @!P1 FFMA.FTZ R13, R47, R48, R13 ;  /* 0x000000302f0d9223 */ /* 0x000fe2000001000d */
[----:B------:R-:W-:Y:S01]  /*4730*/  @!P1 HADD2.F32 R49, -RZ, R56.H1_H1 ;  /* 0x30000038ff319230 */ /* 0x000fe20000004100 */
[----:B------:R-:W-:Y:S01]  /*4740*/  @!P1 FMUL.FTZ R14, R41, R42 ;  /* 0x0000002a290e9220 */ /* 0x000fe20000410000 */
[--C-:B------:R-:W-:Y:S01]  /*4750*/  @!P1 HADD2.F32 R50, -RZ, R57.reuse.H0_H0 ;  /* 0x20000039ff329230 */ /* 0x100fe20000004100 */
[----:B------:R-:W-:Y:S01]  /*4760*/  @!P1 FMUL.FTZ R15, R39, R30 ;  /* 0x0000001e270f9220 */ /* 0x000fe20000410000 */
[----:B------:R-:W-:Y:S01]  /*4770*/  @!P1 HADD2.F32 R53, -RZ, R57.H1_H1 ;  /* 0x30000039ff359230 */ /* 0x000fe20000004100 */
[----:B------:R-:W-:Y:S01]  /*4780*/  @!P1 FFMA.FTZ R162, R48, R43, -R162 ;  /* 0x0000002b30a29223 */ /* 0x000fe200000108a2 */
        /* <DEDUP_REMOVED lines=23> */
.L_x_7682:
[----:B------:R-:W-:Y:S05]  /*4900*/  BSYNC B0 ;  /* 0x0000000000007941 */ /* 0x000fea0003800000 */
.L_x_7681:
[C---:B------:R-:W-:Y:S01]  /*4910*/  ISETP.GE.AND P0, PT, R138.reuse, R167, PT ;  /* 0x000000a78a00720c */ /* 0x040fe20003f06270 */
[----:B------:R-:W-:Y:S03]  /*4920*/  BSSY B0, `(.L_x_7683) ;  /* 0x00000d2000007945 */ /* 0x000fe60003800000 */
[----:B------:R-:W-:Y:S11]  /*4930*/  ISETP.GE.AND P0, PT, R138, R163, !P0 ;  /* 0x000000a38a00720c */ /* 0x000ff60004706270 */
[----:B------:R-:W-:Y:S02]  /*4940*/  @!UPT UIADD3 URZ, URZ, URZ, URZ ;  /* 0x0000003f3f3ff290 */ /* 0x000fe4000fffe03f */
[----:B------:R-:W-:-:S05]  /*4950*/  @!P0 BRA `(.L_x_7684) ;  /* 0x00000ce000008947 */ /* 0x000fca0003800000 */
[----:B------:R-:W-:Y:S02]  /*4960*/  LEA R174, P1, R80, R106, 0x1 ;  /* 0x0000006a50ae7211 */ /* 0x000fe400078208ff */
[----:B------:R-:W-:Y:S02]  /*4970*/  ISETP.GE.AND P0, PT, R26, R25, PT ;  /* 0x000000191a00720c */ /* 0x000fe40003f06270 */
[C---:B-1----:R-:W-:Y:S02]  /*4980*/  SHF.L.U32 R173, R137.reuse, 0x1, RZ ;  /* 0x0000000189ad7819 */ /* 0x042fe400000006ff */
        /* <DEDUP_REMOVED lines=203> */
.L_x_7684:
[----:B------:R-:W-:Y:S05]  /*5640*/  BSYNC B0 ;  /* 0x0000000000007941 */ /* 0x000fea0003800000 */
.L_x_7683:
[C---:B------:R-:W-:Y:S01]  /*5650*/  ISETP.GE.AND P0, PT, R136.reuse, R167, PT ;  /* 0x000000a78800720c */ /* 0x040fe20003f06270 */
[----:B------:R-:W-:Y:S03]  /*5660*/  BSSY B0, `(.L_x_7685) ;  /* 0x00000d4000007945 */ /* 0x000fe60003800000 */
[----:B------:R-:W-:Y:S11]  /*5670*/  ISETP.GE.AND P0, PT, R136, R163, !P0 ;  /* 0x000000a38800720c */ /* 0x000ff60004706270 */
[----:B------:R-:W-:Y:S02]  /*5680*/  @!UPT UIADD3 URZ, URZ, URZ, URZ ;  /* 0x0000003f3f3ff290 */ /* 0x000fe4000fffe03f */
[----:B------:R-:W-:-:S05]  /*5690*/  @!P0 BRA `(.L_x_7686) ;  /* 0x00000d0000008947 */ /* 0x000fca0003800000 */
[----:B------:R-:W-:Y:S01]  /*56a0*/  IMAD R49, R161, 0x60, RZ ;  /* 0x00000060a1317824 */ /* 0x000fe200078e02ff */
[----:B------:R-:W-:Y:S01]  /*56b0*/  ISETP.GE.AND P0, PT, R26, R25, PT ;  /* 0x000000191a00720c */ /* 0x000fe20003f06270 */
[----:B------:R-:W-:Y:S01]  /*56c0*/  IMAD.WIDE.U32 R50, R160, 0x60, R106 ;  /* 0x00000060a0327825 */ /* 0x000fe200078e006a */
[C---:B------:R-:W-:Y:S02]  /*56d0*/  SHF.L.U32 R9, R135.reuse, 0x1, RZ ;  /* 0x0000000187097819 */ /* 0x040fe400000006ff */
[----:B------:R-:W-:Y:S01]  /*56e0*/  SHF.L.U64.HI R7, R135, 0x1, R122 ;  /* 0x0000000187077819 */ /* 0x000fe2000001027a */
[----:B------:R-:W-:Y:S01]  /*56f0*/  IMAD R57, R169, 0x60, RZ ;  /* 0x00000060a9397824 */ /* 0x000fe200078e02ff */
[----:B------:R-:W-:Y:S01]  /*5700*/  IADD3 R51, R51, R49, RZ ;  /* 0x0000003133337210 */ /* 0x000fe20007ffe0ff */
[----:B------:R-:W-:Y:S01]  /*5710*/  IMAD.WIDE.U32 R48, R168, 0x60, R158 ;  /* 0x00000060a8307825 */ /* 0x000fe200078e009e */
[-C--:B------:R-:W-:Y:S02]  /*5720*/  IADD3 R46, P1, R54, R9.reuse, RZ ;  /* 0x00000009362e7210 */ /* 0x080fe40007f3e0ff */
[----:B------:R-:W-:Y:S01]  /*5730*/  IADD3 R30, P2, R28, R9, RZ ;  /* 0x000000091c1e7210 */ /* 0x000fe20007f5e0ff */
[----:B------:R-:W2:Y:S01]  /*5740*/  LD.E.128 R12, [R50.64] ;  /* 0x00000006320c7980 */ /* 0x000ea2000c101d00 */
[-C--:B------:R-:W-:Y:S02]  /*5750*/  IADD3.X R47, R55, R7.reuse, RZ, P1, !PT ;  /* 0x00000007372f7210 */ /* 0x080fe40000ffe4ff */
[----:B------:R-:W-:Y:S02]  /*5760*/  IADD3.X R31, R29, R7, RZ, P2, !PT ;  /* 0x000000071d1f7210 */ /* 0x000fe400017fe4ff */
[----:B------:R-:W-:Y:S02]  /*5770*/  IADD3 R49, R49, R57, RZ ;  /* 0x0000003931317210 */ /* 0x000fe40007ffe0ff */
[----:B------:R-:W-:Y:S01]  /*5780*/  ISETP.GE.AND P1, PT, R22, R25, PT ;  /* 0x000000191600720c */ /* 0x000fe20003f26270 */
[----:B------:R-:W3:Y:S06]  /*5790*/  @!P0 LD.E.64 R44, [R46.64] ;  /* 0x000000062e2c8980 */ /* 0x000eec000c101b00 */
[----:B------:R-:W4:Y:S01]  /*57a0*/  @!P0 LD.E.64 R10, [R30.64] ;  /* 0x000000061e0a8980 */ /* 0x000f22000c101b00 */
[--C-:B---3--:R-:W-:Y:S01]  /*57b0*/  @!P0 HADD2.F32 R41, -RZ, R44.reuse.H0_H0 ;  /* 0x2000002cff298230 */ /* 0x108fe20000004100 */
[----:B-12---:R-:W-:Y:S01]  /*57c0*/  @!P0 MOV R34, R12 ;  /* 0x0000000c00228202 */ /* 0x006fe20000000f00 */
[----:B------:R-:W-:Y:S01]  /*57d0*/  @!P0 HADD2.F32 R40, -RZ, R44.H1_H1 ;  /* 0x3000002cff288230 */ /* 0x000fe20000004100 */
[----:B------:R-:W-:Y:S01]  /*57e0*/  @!P0 MOV R32, R13 ;  /* 0x0000000d00208202 */ /* 0x000fe20000000f00 */
[--C-:B------:R-:W-:Y:S02]  /*57f0*/  @!P0 HADD2.F32 R42, -RZ, R45.reuse.H0_H0 ;  /* 0x2000002dff2a8230 */ /* 0x100fe40000004100 */
[----:B------:R-:W-:Y:S02]  /*5800*/  @!P0 HADD2.F32 R36, -RZ, R34.H1_H1 ;  /* 0x30000022ff248230 */ /* 0x000fe40000004100 */
[----:B----4-:R-:W-:Y:S02]  /*5810*/  @!P0 HADD2.F32 R33, -RZ, R10.H0_H0 ;  /* 0x2000000aff218230 */ /* 0x010fe40000004100 */
        /* <DEDUP_REMOVED lines=8> */
[----:B------:R-:W-:Y:S02]  /*58a0*/  @!P0 HADD2.F32 R16, -RZ, R10.H1_H1 ;  /* 0x3000000aff108230 */ /* 0x000fe40000004100 */
[----:B------:R-:W-:Y:S02]  /*58b0*/  @!P0 HADD2.F32 R37, -RZ, R32.H1_H1 ;  /* 0x30000020ff258230 */ /* 0x000fe40000004100 */
[--C-:B------:R-:W-:Y:S01]  /*58c0*/  @!P0 HADD2.F32 R10, -RZ, R11.reuse.H0_H0 ;  /* 0x2000000bff0a8230 */ /* 0x100fe20000004100 */
[----:B------:R-:W-:Y:S01]  /*58d0*/  @!P0 F2FP.PACK_AB R7, R0, R7 ;  /* 0x000000070007823e */ /* 0x000fe200000000ff */
[----:B------:R-:W-:Y:S01]  /*58e0*/  @!P0 HADD2.F32 R35, -RZ, R34.H1_H1 ;  /* 0x30000022ff238230 */ /* 0x000fe20000004100 */
[C---:B------:R-:W-:Y:S01]  /*58f0*/  @!P0 FMUL.FTZ R2, R37.reuse, R16 ;  /* 0x0000001025028220 */ /* 0x040fe20000410000 */
[----:B------:R-:W-:Y:S01]  /*5900*/  @!P0 HADD2.F32 R11, -RZ, R11.H1_H1 ;  /* 0x3000000bff0b8230 */ /* 0x000fe20000004100 */
[----:B------:R-:W-:Y:S01]  /*5910*/  @!P0 FMUL.FTZ R9, R37, R40 ;  /* 0x0000002825098220 */ /* 0x000fe20000410000 */
[----:B------:R-:W-:Y:S01]  /*5920*/  @!P0 HADD2.F32 R41, -RZ, R32.H0_H0 ;  /* 0x20000020ff298230 */ /* 0x000fe20000004100 */
[C---:B------:R-:W-:Y:S01]  /*5930*/  @!P0 FMUL.FTZ R3, R35.reuse, R10 ;  /* 0x0000000a23038220 */ /* 0x040fe20000410000 */
[--C-:B------:R-:W-:Y:S01]  /*5940*/  @!P0 HADD2.F32 R32, -RZ, R33.reuse.H1_H1 ;  /* 0x30000021ff208230 */ /* 0x100fe20000004100 */
[----:B------:R-:W-:Y:S01]  /*5950*/  @!P0 FMUL.FTZ R6, R35, R42 ;  /* 0x0000002a23068220 */ /* 0x000fe20000410000 */
        /* <DEDUP_REMOVED lines=27> */
[----:B------:R-:W-:Y:S02]  /*5b10*/  @!P1 HADD2.F32 R15, -RZ, R14.H1_H1 ;  /* 0x3000000eff0f9230 */ /* 0x000fe40000004100 */
[--C-:B---3--:R-:W-:Y:S02]  /*5b20*/  @!P1 HADD2.F32 R36, -RZ, R10.reuse.H0_H0 ;  /* 0x2000000aff249230 */ /* 0x108fe40000004100 */
[----:B------:R-:W-:Y:S02]  /*5b30*/  @!P1 HADD2.F32 R16, -RZ, R10.H1_H1 ;  /* 0x3000000aff109230 */ /* 0x000fe40000004100 */
[----:B------:R-:W-:Y:S01]  /*5b40*/  @!P1 HADD2.F32 R41, -RZ, R37.H0_H0 ;  /* 0x20000025ff299230 */ /* 0x000fe20000004100 */
[----:B------:R-:W-:Y:S01]  /*5b50*/  @!P1 FMUL.FTZ R5, R39, R36 ;  /* 0x0000002427059220 */ /* 0x000fe20000410000 */
[----:B----4-:R-:W-:Y:S01]  /*5b60*/  @!P1 HADD2.F32 R38, -RZ, R42.H0_H0 ;  /* 0x2000002aff269230 */ /* 0x010fe20000004100 */
[----:B------:R-:W-:Y:S01]  /*5b70*/  @!P1 FMUL.FTZ R6, R15, R16 ;  /* 0x000000100f069220 */ /* 0x000fe20000410000 */
[----:B------:R-:W-:Y:S02]  /*5b80*/  @!P1 HADD2.F32 R7, -RZ, R13.H1_H1 ;  /* 0x3000000dff079230 */ /* 0x000fe40000004100 */
[----:B------:R-:W-:Y:S01]  /*5b90*/  @!P1 HADD2.F32 R9, -RZ, R14.H0_H0 ;  /* 0x2000000eff099230 */ /* 0x000fe20000004100 */
[----:B------:R-:W-:Y:S01]  /*5ba0*/  @!P1 FMUL.FTZ R52, R39, R38 ;  /* 0x0000002627349220 */ /* 0x000fe20000410000 */
[----:B------:R-:W-:Y:S01]  /*5bb0*/  @!P1 HADD2.F32 R10, -RZ, R11.H0_H0 ;  /* 0x2000000bff0a9230 */ /* 0x000fe20000004100 */
[----:B------:R-:W-:Y:S01]  /*5bc0*/  @!P1 FFMA.FTZ R5, R38, R41, R5 ;  /* 0x0000002926059223 */ /* 0x000fe20000010005 */
[----:B------:R-:W-:Y:S01]  /*5bd0*/  @!P1 HADD2.F32 R40, -RZ, R42.H1_H1 ;  /* 0x3000002aff289230 */ /* 0x000fe20000004100 */
[----:B------:R-:W-:Y:S01]  /*5be0*/  @!P1 FFMA.FTZ R52, R41, R36, -R52 ;  /* 0x0000002429349223 */ /* 0x000fe20000010834 */
[----:B------:R-:W-:Y:S02]  /*5bf0*/  @!P1 HADD2.F32 R42, -RZ, R43.H0_H0 ;  /* 0x2000002bff2a9230 */ /* 0x000fe40000004100 */
[--C-:B------:R-:W-:Y:S01]  /*5c00*/  @!P1 HADD2.F32 R8, -RZ, R12.reuse.H1_H1 ;  /* 0x3000000cff089230 */ /* 0x100fe20000004100 */
[----:B------:R-:W-:Y:S01]  /*5c10*/  @!P1 FMUL.FTZ R53, R15, R40 ;  /* 0x000000280f359220 */ /* 0x000fe20000410000 */
[----:B------:R-:W-:Y:S01]  /*5c20*/  @!P1 HADD2.F32 R11, -RZ, R11.H1_H1 ;  /* 0x3000000bff0b9230 */ /* 0x000fe20000004100 */
[C---:B------:R-:W-:Y:S01]  /*5c30*/  @!P1 FMUL.FTZ R56, R7.reuse, R42 ;  /* 0x0000002a07389220 */ /* 0x040fe20000410000 */
[----:B------:R-:W-:Y:S01]  /*5c40*/  @!P1 HADD2.F32 R43, -RZ, R43.H1_H1 ;  /* 0x3000002bff2b9230 */ /* 0x000fe20000004100 */
[----:B------:R-:W-:Y:S01]  /*5c50*/  @!P1 FMUL.FTZ R7, R7, R10 ;  /* 0x0000000a07079220 */ /* 0x000fe20000410000 */
[----:B------:R-:W-:Y:S01]  /*5c60*/  @!P1 HADD2.F32 R41, -RZ, R13.H0_H0 ;  /* 0x2000000dff299230 */ /* 0x000fe20000004100 */
[----:B------:R-:W-:Y:S01]  /*5c70*/  @!P1 FFMA.FTZ R6, R40, R9, R6 ;  /* 0x0000000928069223 */ /* 0x000fe20000010006 */
[----:B------:R-:W-:Y:S01]  /*5c80*/  @!P1 HADD2.F32 R38, -RZ, R12.H0_H0 ;  /* 0x2000000cff269230 */ /* 0x000fe20000004100 */
[C---:B------:R-:W-:Y:S01]  /*5c90*/  @!P1 FMUL.FTZ R57, R8.reuse, R43 ;  /* 0x0000002b08399220 */ /* 0x040fe20000410000 */
[----:B------:R-:W-:Y:S01]  /*5ca0*/  @!P1 F2FP.PACK_AB R52, R5, R52 ;  /* 0x000000340534923e */ /* 0x000fe200000000ff */
[----:B------:R-:W-:Y:S02]  /*5cb0*/  @!P1 FMUL.FTZ R8, R8, R11 ;  /* 0x0000000b08089220 */ /* 0x000fe40000410000 */
[----:B------:R-:W-:Y:S01]  /*5cc0*/  @!P1 FFMA.FTZ R7, R42, R41, R7 ;  /* 0x000000292a079223 */ /* 0x000fe20000010007 */
        /* <DEDUP_REMOVED lines=17> */
[----:B------:R-:W-:Y:S03]  /*5de0*/  @!P0 MOV R11, R13 ;  /* 0x0000000d000b8202 */ /* 0x000fe60000000f00 */
[--C-:B------:R-:W-:Y:S02]  /*5df0*/  @!P0 HADD2.F32 R37, -RZ, R25.reuse.H1_H1 ;  /* 0x30000019ff258230 */ /* 0x100fe40000004100 */
[----:B------:R-:W-:Y:S01]  /*5e00*/  @!P0 HADD2.F32 R41, -RZ, R25.H0_H0 ;  /* 0x20000019ff298230 */ /* 0x000fe20000004100 */
[----:B------:R-:W-:Y:S01]  /*5e10*/  @!P0 MOV R25, R14 ;  /* 0x0000000e00198202 */ /* 0x000fe20000000f00 */
[----:B---3--:R-:W-:Y:S02]  /*5e20*/  @!P0 HADD2.F32 R38, -RZ, R44.H0_H0 ;  /* 0x2000002cff268230 */ /* 0x008fe40000004100 */
[----:B------:R-:W-:Y:S02]  /*5e30*/  @!P0 HADD2.F32 R43, -RZ, R45.H0_H0 ;  /* 0x2000002dff2b8230 */ /* 0x000fe40000004100 */
[----:B-1----:R-:W-:Y:S01]  /*5e40*/  @!P0 HADD2.F32 R32, -RZ, R25.H1_H1 ;  /* 0x30000019ff208230 */ /* 0x002fe20000004100 */
[C---:B------:R-:W-:Y:S01]  /*5e50*/  @!P0 FMUL.FTZ R53, R37.reuse, R38 ;  /* 0x0000002625358220 */ /* 0x040fe20000410000 */
[--C-:B----4-:R-:W-:Y:S02]  /*5e60*/  @!P0 HADD2.F32 R16, -RZ, R6.reuse.H0_H0 ;  /* 0x20000006ff108230 */ /* 0x110fe40000004100 */
[----:B------:R-:W-:Y:S01]  /*5e70*/  @!P0 HADD2.F32 R8, -RZ, R6.H1_H1 ;  /* 0x30000006ff088230 */ /* 0x000fe20000004100 */
[----:B------:R-:W-:Y:S01]  /*5e80*/  @!P0 FMUL.FTZ R57, R32, R43 ;  /* 0x0000002b20398220 */ /* 0x000fe20000410000 */
[--C-:B------:R-:W-:Y:S01]  /*5e90*/  @!P0 HADD2.F32 R9, -RZ, R7.reuse.H0_H0 ;  /* 0x20000007ff098230 */ /* 0x100fe20000004100 */
[-C--:B------:R-:W-:Y:S01]  /*5ea0*/  @!P0 FMUL.FTZ R6, R37, R16.reuse ;  /* 0x0000001025068220 */ /* 0x080fe20000410000 */
[----:B------:R-:W-:Y:S01]  /*5eb0*/  @!P0 HADD2.F32 R40, -RZ, R44.H1_H1 ;  /* 0x3000002cff288230 */ /* 0x000fe20000004100 */
[----:B------:R-:W-:Y:S01]  /*5ec0*/  @!P0 FFMA.FTZ R53, R41, R16, -R53 ;  /* 0x0000001029358223 */ /* 0x000fe20000010835 */
[----:B------:R-:W-:Y:S01]  /*5ed0*/  @!P0 HADD2.F32 R10, -RZ, R7.H1_H1 ;  /* 0x30000007ff0a8230 */ /* 0x000fe20000004100 */
[----:B------:R-:W-:Y:S01]  /*5ee0*/  @!P0 FFMA.FTZ R6, R38, R41, R6 ;  /* 0x0000002926068223 */ /* 0x000fe20000010006 */
[--C-:B------:R-:W-:Y:S01]  /*5ef0*/  @!P0 HADD2.F32 R7, -RZ, R11.reuse.H1_H1 ;  /* 0x3000000bff078230 */ /* 0x100fe20000004100 */
[----:B------:R-:W-:Y:S01]  /*5f00*/  @!P0 MOV R16, R15 ;  /* 0x0000000f00108202 */ /* 0x000fe20000000f00 */
[----:B------:R-:W-:Y:S02]  /*5f10*/  @!P0 HADD2.F32 R41, -RZ, R11.H0_H0 ;  /* 0x2000000bff298230 */ /* 0x000fe40000004100 */
[----:B------:R-:W-:Y:S01]  /*5f20*/  @!P0 F2FP.PACK_AB R6, R6, R53 ;  /* 0x000000350606823e */ /* 0x000fe200000000ff */
[C---:B------:R-:W-:Y:S01]  /*5f30*/  @!P0 FMUL.FTZ R52, R7.reuse, R40 ;  /* 0x0000002807348220 */ /* 0x040fe20000410000 */
[--C-:B------:R-:W-:Y:S01]  /*5f40*/  @!P0 HADD2.F32 R11, -RZ, R16.reuse.H1_H1 ;  /* 0x30000010ff0b8230 */ /* 0x100fe20000004100 */
[-C--:B------:R-:W-:Y:S01]  /*5f50*/  @!P0 FMUL.FTZ R7, R7, R8.reuse ;  /* 0x0000000807078220 */ /* 0x080fe20000410000 */
[----:B------:R-:W-:Y:S01]  /*5f60*/  @!P0 HADD2.F32 R38, -RZ, R25.H0_H0 ;  /* 0x20000019ff268230 */ /* 0x000fe20000004100 */
[----:B------:R-:W-:Y:S01]  /*5f70*/  @!P0 FFMA.FTZ R52, R41, R8, -R52 ;  /* 0x0000000829348223 */ /* 0x000fe20000010834 */
[----:B------:R-:W-:Y:S01]  /*5f80*/  @!P0 HADD2.F32 R42, -RZ, R45.H1_H1 ;  /* 0x3000002dff2a8230 */ /* 0x000fe20000004100 */
[----:B------:R-:W-:Y:S01]  /*5f90*/  @!P0 FMUL.FTZ R8, R32, R9 ;  /* 0x0000000920088220 */ /* 0x000fe20000410000 */
[----:B------:R-:W-:Y:S01]  /*5fa0*/  @!P0 HADD2.F32 R45, -RZ, R16.H0_H0 ;  /* 0x20000010ff2d8230 */ /* 0x000fe20000004100 */
[----:B------:R-:W-:Y:S01]  /*5fb0*/  @!P0 FFMA.FTZ R7, R40, R41, R7 ;  /* 0x0000002928078223 */ /* 0x000fe20000010007 */
[----:B------:R-:W-:Y:S01]  /*5fc0*/  @!P0 MOV R12, R6 ;  /* 0x00000006000c8202 */ /* 0x000fe20000000f00 */
[----:B------:R-:W-:Y:S02]  /*5fd0*/  @!P0 FMUL.FTZ R56, R11, R42 ;  /* 0x0000002a0b388220 */ /* 0x000fe40000410000 */
[----:B------:R-:W-:Y:S01]  /*5fe0*/  @!P0 FFMA.FTZ R57, R38, R9, -R57 ;  /* 0x0000000926398223 */ /* 0x000fe20000010839 */
[----:B------:R-:W-:Y:S01]  /*5ff0*/  @!P0 F2FP.PACK_AB R7, R7, R52 ;  /* 0x000000340707823e */ /* 0x000fe200000000ff */
[----:B------:R-:W-:Y:S02]  /*6000*/  @!P0 FMUL.FTZ R9, R11, R10 ;  /* 0x0000000a0b098220 */ /* 0x000fe40000410000 */
[----:B------:R-:W-:Y:S01]  /*6010*/  @!P0 FFMA.FTZ R8, R43, R38, R8 ;  /* 0x000000262b088223 */ /* 0x000fe20000010008 */
[----:B------:R-:W-:Y:S01]  /*6020*/  @!P0 MOV R13, R7 ;  /* 0x00000007000d8202 */ /* 0x000fe20000000f00 */
[----:B------:R-:W-:Y:S02]  /*6030*/  @!P0 FFMA.FTZ R56, R45, R10, -R56 ;  /* 0x0000000a2d388223 */ /* 0x000fe40000010838 */
[----:B------:R-:W-:Y:S01]  /*6040*/  @!P0 FFMA.FTZ R9, R42, R45, R9 ;  /* 0x0000002d2a098223 */ /* 0x000fe20000010009 */
[----:B------:R-:W-:Y:S04]  /*6050*/  @!P0 F2FP.PACK_AB R8, R8, R57 ;  /* 0x000000390808823e */ /* 0x000fe800000000ff */
[----:B------:R-:W-:Y:S02]  /*6060*/  @!P0 F2FP.PACK_AB R9, R9, R56 ;  /* 0x000000380909823e */ /* 0x000fe400000000ff */
[----:B------:R-:W-:Y:S02]  /*6070*/  @!P0 MOV R14, R8 ;  /* 0x00000008000e8202 */ /* 0x000fe40000000f00 */
[----:B------:R-:W-:Y:S05]  /*6080*/  @!P0 MOV R15, R9 ;  /* 0x00000009000f8202 */ /* 0x000fea0000000f00 */
[----:B------:R1:W-:Y:S08]  /*6090*/  ST.E.128 [R48.64+0x100], R12 ;  /* 0x0001000c30007985 */ /* 0x0003f0000c101d06 */
[----:B------:R-:W2:Y:S08]  /*60a0*/  LD.E.128 R32, [R50.64+0x180] ;  /* 0x0001800632207980 */ /* 0x000eb0000c101d00 */
[----:B------:R-:W3:Y:S06]  /*60b0*/  @!P1 LD.E.64 R6, [R30.64+0xc0] ;  /* 0x0000c0061e069980 */ /* 0x000eec000c101b00 */
[----:B------:R-:W4:Y:S01]  /*60c0*/  @!P1 LD.E.64 R46, [R46.64+0xc0] ;  /* 0x0000c0062e2e9980 */ /* 0x000f22000c101b00 */
[----:B--2---:R-:W-:Y:S02]  /*60d0*/  @!P1 MOV R25, R32 ;  /* 0x0000002000199202 */ /* 0x004fe40000000f00 */
[----:B------:R-:W-:Y:S02]  /*60e0*/  @!P1 MOV R11, R33 ;  /* 0x00000021000b9202 */ /* 0x000fe40000000f00 */
[----:B-1----:R-:W-:Y:S01]  /*60f0*/  @!P1 MOV R13, R34 ;  /* 0x00000022000d9202 */ /* 0x002fe20000000f00 */
[--C-:B------:R-:W-:Y:S01]  /*6100*/  @!P1 HADD2.F32 R37, -RZ, R25.reuse.H1_H1 ;  /* 0x30000019ff259230 */ /* 0x100fe20000004100 */
[----:B------:R-:W-:Y:S01]  /*6110*/  @!P1 MOV R12, R35 ;  /* 0x00000023000c9202 */ /* 0x000fe20000000f00 */
[----:B------:R-:W-:Y:S02]  /*6120*/  @!P1 HADD2.F32 R41, -RZ, R25.H0_H0 ;  /* 0x20000019ff299230 */ /* 0x000fe40000004100 */
[--C-:B---3--:R-:W-:Y:S02]  /*6130*/  @!P1 HADD2.F32 R16, -RZ, R6.reuse.H0_H0 ;  /* 0x20000006ff109230 */ /* 0x108fe40000004100 */
[----:B------:R-:W-:Y:S02]  /*6140*/  @!P1 HADD2.F32 R8, -RZ, R6.H1_H1 ;  /* 0x30000006ff089230 */ /* 0x000fe40000004100 */
[--C-:B------:R-:W-:Y:S01]  /*6150*/  @!P1 HADD2.F32 R9, -RZ, R7.reuse.H0_H0 ;  /* 0x20000007ff099230 */ /* 0x100fe20000004100 */
[C---:B------:R-:W-:Y:S01]  /*6160*/  @!P1 FMUL.FTZ R6, R37.reuse, R16 ;  /* 0x0000001025069220 */ /* 0x040fe20000410000 */
[--C-:B----4-:R-:W-:Y:S02]  /*6170*/  @!P1 HADD2.F32 R38, -RZ, R46.reuse.H0_H0 ;  /* 0x2000002eff269230 */ /* 0x110fe40000004100 */
[----:B------:R-:W-:Y:S02]  /*6180*/  @!P1 HADD2.F32 R10, -RZ, R7.H1_H1 ;  /* 0x30000007ff0a9230 */ /* 0x000fe40000004100 */
[----:B------:R-:W-:Y:S01]  /*6190*/  @!P1 HADD2.F32 R40, -RZ, R46.H1_H1 ;  /* 0x3000002eff289230 */ /* 0x000fe20000004100 */
[----:B------:R-:W-:Y:S01]  /*61a0*/  @!P1 FMUL.FTZ R51, R37, R38 ;  /* 0x0000002625339220 */ /* 0x000fe20000410000 */
[----:B------:R-:W-:Y:S01]  /*61b0*/  @!P1 HADD2.F32 R7, -RZ, R11.H1_H1 ;  /* 0x3000000bff079230 */ /* 0x000fe20000004100 */
[----:B------:R-:W-:Y:S01]  /*61c0*/  @!P1 FFMA.FTZ R6, R38, R41, R6 ;  /* 0x0000002926069223 */ /* 0x000fe20000010006 */
[----:B------:R-:W-:Y:S01]  /*61d0*/  @!P1 HADD2.F32 R43, -RZ, R47.H0_H0 ;  /* 0x2000002fff2b9230 */ /* 0x000fe20000004100 */
[----:B------:R-:W-:Y:S01]  /*61e0*/  @!P1 FFMA.FTZ R51, R41, R16, -R51 ;  /* 0x0000001029339223 */ /* 0x000fe20000010833 */
[----:B------:R-:W-:Y:S01]  /*61f0*/  @!P1 HADD2.F32 R14, -RZ, R13.H1_H1 ;  /* 0x3000000dff0e9230 */ /* 0x000fe20000004100 */
[C---:B------:R-:W-:Y:S01]  /*6200*/  @!P1 FMUL.FTZ R50, R7.reuse, R40 ;  /* 0x0000002807329220 */ /* 0x040fe20000410000 */
[----:B------:R-:W-:Y:S01]  /*6210*/  @!P1 HADD2.F32 R41, -RZ, R11.H0_H0 ;  /* 0x2000000bff299230 */ /* 0x000fe20000004100 */
[-C--:B------:R-:W-:Y:S01]  /*6220*/  @!P1 FMUL.FTZ R7, R7, R8.reuse ;  /* 0x0000000807079220 */ /* 0x080fe20000410000 */
[----:B------:R-:W-:Y:S01]  /*6230*/  @!P1 HADD2.F32 R42, -RZ, R47.H1_H1 ;  /* 0x3000002fff2a9230 */ /* 0x000fe20000004100 */
[----:B------:R-:W-:Y:S01]  /*6240*/  @!P1 FMUL.FTZ R53, R14, R43 ;  /* 0x0000002b0e359220 */ /* 0x000fe20000410000 */
[----:B------:R-:W-:Y:S01]  /*6250*/  @!P1 HADD2.F32 R38, -RZ, R13.H0_H0 ;  /* 0x2000000dff269230 */ /* 0x000fe20000004100 */
[----:B------:R-:W-:Y:S01]  /*6260*/  @!P1 FFMA.FTZ R50, R41, R8, -R50 ;  /* 0x0000000829329223 */ /* 0x000fe20000010832 */
[----:B------:R-:W-:Y:S01]  /*6270*/  @!P1 F2FP.PACK_AB R6, R6, R51 ;  /* 0x000000330606923e */ /* 0x000fe200000000ff */
[-C--:B------:R-:W-:Y:S01]  /*6280*/  @!P1 FMUL.FTZ R8, R14, R9.reuse ;  /* 0x000000090e089220 */ /* 0x080fe20000410000 */
[--C-:B------:R-:W-:Y:S01]  /*6290*/  @!P1 HADD2.F32 R11, -RZ, R12.reuse.H1_H1 ;  /* 0x3000000cff0b9230 */ /* 0x100fe20000004100 */
[----:B------:R-:W-:Y:S01]  /*62a0*/  @!P1 FFMA.FTZ R53, R38, R9, -R53 ;  /* 0x0000000926359223 */ /* 0x000fe20000010835 */
[----:B------:R-:W-:Y:S01]  /*62b0*/  @!P1 MOV R32, R6 ;  /* 0x0000000600209202 */ /* 0x000fe20000000f00 */
[----:B------:R-:W-:Y:S01]  /*62c0*/  @!P1 HADD2.F32 R45, -RZ, R12.H0_H0 ;  /* 0x2000000cff2d9230 */ /* 0x000fe20000004100 */
[----:B------:R-:W-:Y:S02]  /*62d0*/  @!P1 FFMA.FTZ R7, R40, R41, R7 ;  /* 0x0000002928079223 */ /* 0x000fe40000010007 */
[C---:B------:R-:W-:Y:S02]  /*62e0*/  @!P1 FMUL.FTZ R52, R11.reuse, R42 ;  /* 0x0000002a0b349220 */ /* 0x040fe40000410000 */
[----:B------:R-:W-:Y:S01]  /*62f0*/  @!P1 FMUL.FTZ R9, R11, R10 ;  /* 0x0000000a0b099220 */ /* 0x000fe20000410000 */
[----:B------:R-:W-:Y:S01]  /*6300*/  @!P1 F2FP.PACK_AB R7, R7, R50 ;  /* 0x000000320707923e */ /* 0x000fe200000000ff */
[----:B------:R-:W-:Y:S02]  /*6310*/  @!P1 FFMA.FTZ R8, R43, R38, R8 ;  /* 0x000000262b089223 */ /* 0x000fe40000010008 */
[----:B------:R-:W-:Y:S01]  /*6320*/  @!P1 FFMA.FTZ R52, R45, R10, -R52 ;  /* 0x0000000a2d349223 */ /* 0x000fe20000010834 */
[----:B------:R-:W-:Y:S01]  /*6330*/  @!P1 MOV R33, R7 ;  /* 0x0000000700219202 */ /* 0x000fe20000000f00 */
[----:B------:R-:W-:Y:S01]  /*6340*/  @!P1 FFMA.FTZ R9, R42, R45, R9 ;  /* 0x0000002d2a099223 */ /* 0x000fe20000010009 */
[----:B------:R-:W-:Y:S04]  /*6350*/  @!P1 F2FP.PACK_AB R8, R8, R53 ;  /* 0x000000350808923e */ /* 0x000fe800000000ff */
[----:B------:R-:W-:Y:S02]  /*6360*/  @!P1 F2FP.PACK_AB R9, R9, R52 ;  /* 0x000000340909923e */ /* 0x000fe400000000ff */
[----:B------:R-:W-:Y:S02]  /*6370*/  @!P1 MOV R34, R8 ;  /* 0x0000000800229202 */ /* 0x000fe40000000f00 */
[----:B------:R-:W-:Y:S05]  /*6380*/  @!P1 MOV R35, R9 ;  /* 0x0000000900239202 */ /* 0x000fea0000000f00 */
[----:B------:R1:W-:Y:S02]  /*6390*/  ST.E.128 [R48.64+0x180], R32 ;  /* 0x0001802030007985 */ /* 0x0003e4000c101d06 */
.L_x_7686:
[----:B------:R-:W-:Y:S05]  /*63a0*/  BSYNC B0 ;  /* 0x0000000000007941 */ /* 0x000fea0003800000 */
.L_x_7685:
[----:B------:R-:W2:Y:S02]  /*63b0*/  LD.E R3, [R18.64+0xd0] ;  /* 0x0000d00612037980 */ /* 0x000ea4000c101900 */
[----:B--2---:R-:W-:Y:S05]  /*63c0*/  IMAD.U32 R3, R3, -0x20, RZ ;  /* 0xffffffe003037824 */ /* 0x004fea00078e00ff */
[C---:B------:R-:W-:Y:S02]  /*63d0*/  LEA R28, P1, R3.reuse, R28, 0x1 ;  /* 0x0000001c031c7211 */ /* 0x040fe400078208ff */
[C---:B------:R-:W-:Y:S02]  /*63e0*/  LEA R54, P0, R3.reuse, R54, 0x1 ;  /* 0x0000003603367211 */ /* 0x040fe400078008ff */
[C---:B------:R-:W-:Y:S02]  /*63f0*/  LEA.HI.X.SX32 R29, R3.reuse, R29, 0x1, P1 ;  /* 0x0000001d031d7211 */ /* 0x040fe400008f0eff */
[----:B------:R-:W-:Y:S01]  /*6400*/  LEA.HI.X.SX32 R55, R3, R55, 0x1, P0 ;  /* 0x0000003703377211 */ /* 0x000fe200000f0eff */
[----:B------:R-:W-:-:S05]  /*6410*/  BRA `(.L_x_7687) ;  /* 0x0000666000007947 */ /* 0x000fca0003800000 */
.L_x_7678:
[----:B------:R-:W-:Y:S01]  /*6420*/  BSSY B1, `(.L_x_7688) ;  /* 0x0000175000017945 */ /* 0x000fe20003800000 */
[----:B------:R-:W-:-:S05]  /*6430*/  @!P3 BRA `(.L_x_7689) ;  /* 0x000017300000b947 */ /* 0x000fca0003800000 */
        /* <DEDUP_REMOVED lines=8> */
[----:B-----5:R-:W-:Y:S02]  /*64c0*/  MOV R37, R11 ;  /* 0x0000000b00257202 */ /* 0x020fe40000000f00 */
[-C--:B------:R-:W-:Y:S02]  /*64d0*/  ISETP.GE.AND P3, PT, R26, R5.reuse, PT ;  /* 0x000000051a00720c */ /* 0x080fe40003f66270 */
[----:B------:R-:W-:Y:S02]  /*64e0*/  MOV R13, R5 ;  /* 0x00000005000d7202 */ /* 0x000fe40000000f00 */
[----:B------:R-:W-:Y:S02]  /*64f0*/  MOV R39, R9 ;  /* 0x0000000900277202 */ /* 0x000fe40000000f00 */
[----:B------:R-:W-:Y:S02]  /*6500*/  MOV R36, R10 ;  /* 0x0000000a00247202 */ /* 0x000fe40000000f00 */
[----:B------:R-:W-:Y:S05]  /*6510*/  MOV R16, R8 ;  /* 0x0000000800107202 */ /* 0x000fea0000000f00 */
[C---:B------:R-:W-:Y:S02]  /*6520*/  @P3 IADD3 R13, -R5.reuse, RZ, RZ ;  /* 0x000000ff050d3210 */ /* 0x040fe40007ffe1ff */
[----:B------:R-:W-:Y:S02]  /*6530*/  @P3 IADD3 R7, -R5, RZ, RZ ;  /* 0x000000ff05073210 */ /* 0x000fe40007ffe1ff */
[----:B------:R-:W-:Y:S02]  /*6540*/  LEA R2, P1, R13, R106, 0x1 ;  /* 0x0000006a0d027211 */ /* 0x000fe400078208ff */
[----:B------:R-:W-:Y:S02]  /*6550*/  LEA R40, P0, R7, R108, 0x1 ;  /* 0x0000006c07287211 */ /* 0x000fe400078008ff */
[----:B------:R-:W-:Y:S02]  /*6560*/  LEA.HI.X.SX32 R3, R13, R107, 0x1, P1 ;  /* 0x0000006b0d037211 */ /* 0x000fe400008f0eff */
[----:B------:R-:W-:Y:S02]  /*6570*/  LEA.HI.X.SX32 R41, R7, R109, 0x1, P0 ;  /* 0x0000006d07297211 */ /* 0x000fe400000f0eff */
[----:B------:R-:W-:Y:S01]  /*6580*/  MOV R7, RZ ;  /* 0x000000ff00077202 */ /* 0x000fe20000000f00 */
[----:B------:R2:W3:Y:S01]  /*6590*/  LD.E.128 R12, [R2.64] ;  /* 0x00000006020c7980 */ /* 0x0004e2000c101d00 */
[----:B------:R-:W-:Y:S04]  /*65a0*/  @P3 IADD3 R7, -R5, RZ, RZ ;  /* 0x000000ff05073210 */ /* 0x000fe80007ffe1ff */
[C---:B------:R-:W-:Y:S03]  /*65b0*/  LEA R4, P0, R7.reuse, R110, 0x1 ;  /* 0x0000006e07047211 */ /* 0x040fe600078008ff */
[----:B------:R-:W2:Y:S01]  /*65c0*/  LD.E.128 R40, [R40.64] ;  /* 0x0000000628287980 */ /* 0x000ea2000c101d00 */
[----:B------:R-:W-:Y:S07]  /*65d0*/  LEA.HI.X.SX32 R5, R7, R111, 0x1, P0 ;  /* 0x0000006f07057211 */ /* 0x000fee00000f0eff */
        /* <DEDUP_REMOVED lines=65> */
.L_x_7691:
[----:B------:R-:W-:Y:S05]  /*69f0*/  BSYNC B0 ;  /* 0x0000000000007941 */ /* 0x000fea0003800000 */
.L_x_7690:
[----:B-----5:R2:W-:Y:S01]  /*6a00*/  ST.E.128 [R158.64], R8 ;  /* 0x000000089e007985 */ /* 0x0205e2000c101d06 */
[----:B------:R-:W-:Y:S01]  /*6a10*/  ISETP.GE.AND P0, PT, R22, R25, PT ;  /* 0x000000191600720c */ /* 0x000fe20003f06270 */
[----:B------:R-:W-:Y:S02]  /*6a20*/  BSSY B0, `(.L_x_7692) ;  /* 0x000005a000007945 */ /* 0x000fe40003800000 */
[----:B------:R2:W5:Y:S10]  /*6a30*/  LD.E.128 R4, [R106.64+0x80] ;  /* 0x000080066a047980 */ /* 0x000574000c101d00 */
[----:B------:R-:W-:-:S05]  /*6a40*/  @P0 BRA `(.L_x_7693) ;  /* 0x0000057000000947 */ /* 0x000fca0003800000 */
[----:B--2---:R-:W-:Y:S01]  /*6a50*/  LEA.HI R9, R25, R25, RZ, 0x1 ;  /* 0x0000001919097211 */ /* 0x004fe200078f08ff */
        /* <DEDUP_REMOVED lines=15> */
[----:B------:R2:W3:Y:S01]  /*6b50*/  LD.E.128 R12, [R2.64+0x80] ;  /* 0x00008006020c7980 */ /* 0x0004e2000c101d00 */
[----:B------:R-:W-:Y:S04]  /*6b60*/  @P3 IADD3 R11, -R9, RZ, RZ ;  /* 0x000000ff090b3210 */ /* 0x000fe80007ffe1ff */
[C---:B------:R-:W-:Y:S03]  /*6b70*/  LEA R30, P0, R11.reuse, R110, 0x1 ;  /* 0x0000006e0b1e7211 */ /* 0x040fe600078008ff */
[----:B------:R-:W2:Y:S01]  /*6b80*/  LD.E.128 R40, [R40.64+0x80] ;  /* 0x0000800628287980 */ /* 0x000ea2000c101d00 */
[----:B------:R-:W-:Y:S07]  /*6b90*/  LEA.HI.X.SX32 R31, R11, R111, 0x1, P0 ;  /* 0x0000006f0b1f7211 */ /* 0x000fee00000f0eff */
[----:B------:R-:W4:Y:S01]  /*6ba0*/  LD.E.128 R32, [R30.64+0x80] ;  /* 0x000080061e207980 */ /* 0x000f22000c101d00 */
[--C-:B--2---:R-:W-:Y:S01]  /*6bb0*/  HADD2.F32 R3, -RZ, R41.reuse.H0_H0 ;  /* 0x20000029ff037230 */ /* 0x104fe20000004100 */
[----:B---3--:R-:W-:Y:S01]  /*6bc0*/  IMAD.MOV.U32 R11, RZ, RZ, R13 ;  /* 0x000000ffff0b7224 */ /* 0x008fe200078e000d */
[----:B------:R-:W-:Y:S01]  /*6bd0*/  HADD2.F32 R4, -RZ, R41.H1_H1 ;  /* 0x30000029ff047230 */ /* 0x000fe20000004100 */
        /* <DEDUP_REMOVED lines=62> */
.L_x_7693:
[----:B------:R-:W-:Y:S05]  /*6fc0*/  BSYNC B0 ;  /* 0x0000000000007941 */ /* 0x000fea0003800000 */
.L_x_7692:
[----:B-----5:R3:W-:Y:S01]  /*6fd0*/  ST.E.128 [R158.64+0x80], R4 ;  /* 0x000080049e007985 */ /* 0x0207e2000c101d06 */
[----:B------:R-:W-:Y:S01]  /*6fe0*/  ISETP.GE.AND P0, PT, R21, R25, PT ;  /* 0x000000191500720c */ /* 0x000fe20003f06270 */
[----:B------:R-:W-:Y:S02]  /*6ff0*/  BSSY B0, `(.L_x_7694) ;  /* 0x0000059000007945 */ /* 0x000fe40003800000 */
[----:B--2---:R3:W5:Y:S10]  /*7000*/  LD.E.128 R8, [R106.64+0x100] ;  /* 0x000100066a087980 */ /* 0x004774000c101d00 */
[----:B------:R-:W-:-:S05]  /*7010*/  @P0 BRA `(.L_x_7695) ;  /* 0x0000056000000947 */ /* 0x000fca0003800000 */
[----:B------:R-:W-:Y:S02]  /*7020*/  LEA.HI R0, R25, R25, RZ, 0x1 ;  /* 0x0000001919007211 */ /* 0x000fe400078f08ff */
[----:B---3--:R-:W-:Y:S02]  /*7030*/  MOV R5, RZ ;  /* 0x000000ff00057202 */ /* 0x008fe40000000f00 */
        /* <DEDUP_REMOVED lines=8> */
[C---:B------:R-:W-:Y:S02]  /*70c0*/  @P3 IADD3 R5, -R0.reuse, RZ, RZ ;  /* 0x000000ff00053210 */ /* 0x040fe40007ffe1ff */
        /* <DEDUP_REMOVED lines=10> */
[----:B------:R4:W4:Y:S01]  /*7170*/  LD.E.128 R32, [R4.64+0x100] ;  /* 0x0001000604207980 */ /* 0x000922000c101d00 */
        /* <DEDUP_REMOVED lines=64> */
.L_x_7695:
[----:B------:R-:W-:Y:S05]  /*7580*/  BSYNC B0 ;  /* 0x0000000000007941 */ /* 0x000fea0003800000 */
.L_x_7694:
[----:B-----5:R2:W-:Y:S01]  /*7590*/  ST.E.128 [R158.64+0x100], R8 ;  /* 0x000100089e007985 */ /* 0x0205e2000c101d06 */
[----:B------:R-:W-:Y:S01]  /*75a0*/  ISETP.GE.AND P0, PT, R20, R25, PT ;  /* 0x000000191400720c */ /* 0x000fe20003f06270 */
[----:B------:R-:W-:Y:S02]  /*75b0*/  BSSY B0, `(.L_x_7696) ;  /* 0x000005a000007945 */ /* 0x000fe40003800000 */
[----:B---3--:R2:W5:Y:S10]  /*75c0*/  LD.E.128 R4, [R106.64+0x180] ;  /* 0x000180066a047980 */ /* 0x008574000c101d00 */
        /* <DEDUP_REMOVED lines=88> */
.L_x_7697:
[----:B------:R-:W-:Y:S05]  /*7b50*/  BSYNC B0 ;  /* 0x0000000000007941 */ /* 0x000fea0003800000 */
.L_x_7696:
[----:B-----5:R3:W-:Y:S02]  /*7b60*/  ST.E.128 [R158.64+0x180], R4 ;  /* 0x000180049e007985 */ /* 0x0207e4000c101d06 */
.L_x_7689:
[----:B------:R-:W-:Y:S05]  /*7b70*/  BSYNC B1 ;  /* 0x0000000000017941 */ /* 0x000fea0003800000 */
.L_x_7688:
[----:B------:R-:W-:Y:S01]  /*7b80*/  BSSY B1, `(.L_x_7698) ;  /* 0x000018e000017945 */ /* 0x000fe20003800000 */
[----:B------:R-:W-:-:S05]  /*7b90*/  @!P2 BRA `(.L_x_7699) ;  /* 0x000018c00000a947 */ /* 0x000fca0003800000 */
[C---:B------:R-:W-:Y:S01]  /*7ba0*/  LEA R46, P0, R78.reuse, R106, 0x1 ;  /* 0x0000006a4e2e7211 */ /* 0x040fe200078008ff */
[----:B------:R-:W-:Y:S03]  /*7bb0*/  BSSY B0, `(.L_x_7700) ;  /* 0x000005f000007945 */ /* 0x000fe60003800000 */
[----:B------:R-:W-:Y:S02]  /*7bc0*/  LEA.HI.X R47, R78, R107, R75, 0x1, P0 ;  /* 0x0000006b4e2f7211 */ /* 0x000fe400000f0c4b */
[----:B------:R-:W-:Y:S03]  /*7bd0*/  ISETP.GE.AND P0, PT, R26, R25, PT ;  /* 0x000000191a00720c */ /* 0x000fe60003f06270 */
[----:B--2---:R2:W5:Y:S10]  /*7be0*/  LD.E.128 R8, [R46.64] ;  /* 0x000000062e087980 */ /* 0x004574000c101d00 */
[----:B------:R-:W-:-:S05]  /*7bf0*/  @P0 BRA `(.L_x_7701) ;  /* 0x000005a000000947 */ /* 0x000fca0003800000 */
[----:B---3--:R-:W-:Y:S01]  /*7c00*/  LEA.HI R5, R25, R25, RZ, 0x1 ;  /* 0x0000001919057211 */ /* 0x008fe200078f08ff */
        /* <DEDUP_REMOVED lines=8> */
[----:B------:R-:W-:Y:S01]  /*7c90*/  @P1 IMAD.MOV R13, RZ, RZ, -R5 ;  /* 0x000000ffff0d1224 */ /* 0x000fe200078e0a05 */
[----:B------:R-:W-:Y:S04]  /*7ca0*/  @P1 IADD3 R0, -R5, RZ, RZ ;  /* 0x000000ff05001210 */ /* 0x000fe80007ffe1ff */
[----:B------:R-:W-:Y:S02]  /*7cb0*/  LEA R2, P0, R13, R46, 0x1 ;  /* 0x0000002e0d027211 */ /* 0x000fe400078008ff */
[----:B------:R-:W-:Y:S02]  /*7cc0*/  IADD3 R7, P2, R141, R0, RZ ;  /* 0x000000008d077210 */ /* 0x000fe40007f5e0ff */
[----:B------:R-:W-:Y:S02]  /*7cd0*/  LEA.HI.X.SX32 R3, R13, R47, 0x1, P0 ;  /* 0x0000002f0d037211 */ /* 0x000fe400000f0eff */
[C---:B------:R-:W-:Y:S02]  /*7ce0*/  LEA R40, P0, R7.reuse, R108, 0x1 ;  /* 0x0000006c07287211 */ /* 0x040fe400078008ff */
[----:B------:R-:W-:Y:S01]  /*7cf0*/  LEA.HI.X.SX32 R0, R0, R125, 0x1, P2 ;  /* 0x0000007d00007211 */ /* 0x000fe200010f0eff */
[----:B------:R3:W4:Y:S03]  /*7d00*/  LD.E.128 R12, [R2.64] ;  /* 0x00000006020c7980 */ /* 0x000726000c101d00 */
[----:B------:R-:W-:Y:S02]  /*7d10*/  LEA.HI.X R41, R7, R109, R0, 0x1, P0 ;  /* 0x0000006d07297211 */ /* 0x000fe400000f0c00 */
[----:B------:R-:W-:Y:S02]  /*7d20*/  MOV R0, RZ ;  /* 0x000000ff00007202 */ /* 0x000fe40000000f00 */
[----:B------:R-:W-:Y:S02]  /*7d30*/  @P1 IADD3 R0, -R5, RZ, RZ ;  /* 0x000000ff05001210 */ /* 0x000fe40007ffe1ff */
[----:B------:R-:W3:Y:S02]  /*7d40*/  LD.E.128 R40, [R40.64] ;  /* 0x0000000628287980 */ /* 0x000ee4000c101d00 */
[----:B------:R-:W-:Y:S04]  /*7d50*/  IADD3 R7, P0, R141, R0, RZ ;  /* 0x000000008d077210 */ /* 0x000fe80007f1e0ff */
[----:B------:R-:W-:Y:S02]  /*7d60*/  LEA.HI.X.SX32 R0, R0, R125, 0x1, P0 ;  /* 0x0000007d00007211 */ /* 0x000fe400000f0eff */
[C---:B------:R-:W-:Y:S04]  /*7d70*/  LEA R4, P0, R7.reuse, R110, 0x1 ;  /* 0x0000006e07047211 */ /* 0x040fe800078008ff */
[----:B------:R-:W-:Y:S05]  /*7d80*/  LEA.HI.X R5, R7, R111, R0, 0x1, P0 ;  /* 0x0000006f07057211 */ /* 0x000fea00000f0c00 */
[----:B--2---:R1:W2:Y:S01]  /*7d90*/  LD.E.128 R32, [R4.64] ;  /* 0x0000000604207980 */ /* 0x0042a2000c101d00 */
[--C-:B---3--:R-:W-:Y:S01]  /*7da0*/  HADD2.F32 R3, -RZ, R41.reuse.H0_H0 ;  /* 0x20000029ff037230 */ /* 0x108fe20000004100 */
[----:B----4-:R-:W-:Y:S01]  /*7db0*/  IMAD.MOV.U32 R11, RZ, RZ, R13 ;  /* 0x000000ffff0b7224 */ /* 0x010fe200078e000d */
[----:B-1----:R-:W-:Y:S01]  /*7dc0*/  HADD2.F32 R4, -RZ, R41.H1_H1 ;  /* 0x30000029ff047230 */ /* 0x002fe20000004100 */
        /* <DEDUP_REMOVED lines=61> */
.L_x_7701:
[----:B------:R-:W-:Y:S05]  /*81a0*/  BSYNC B0 ;  /* 0x0000000000007941 */ /* 0x000fea0003800000 */
.L_x_7700:
[C---:B------:R-:W-:Y:S01]  /*81b0*/  LEA R44, P0, R72.reuse, R158, 0x1 ;  /* 0x0000009e482c7211 */ /* 0x040fe200078008ff */
[----:B------:R-:W-:Y:S03]  /*81c0*/  BSSY B0, `(.L_x_7702) ;  /* 0x0000063000007945 */ /* 0x000fe60003800000 */
[----:B------:R-:W-:Y:S02]  /*81d0*/  LEA.HI.X R45, R72, R159, R73, 0x1, P0 ;  /* 0x0000009f482d7211 */ /* 0x000fe400000f0c49 */
[----:B------:R-:W-:Y:S03]  /*81e0*/  ISETP.GE.AND P0, PT, R22, R25, PT ;  /* 0x000000191600720c */ /* 0x000fe60003f06270 */
[----:B-----5:R4:W-:Y:S04]  /*81f0*/  ST.E.128 [R44.64], R8 ;  /* 0x000000082c007985 */ /* 0x0209e8000c101d06 */
[----:B---3--:R4:W5:Y:S06]  /*8200*/  LD.E.128 R4, [R46.64+0x80] ;  /* 0x000080062e047980 */ /* 0x00896c000c101d00 */
[----:B------:R-:W-:-:S05]  /*8210*/  @P0 BRA `(.L_x_7703) ;  /* 0x000005d000000947 */ /* 0x000fca0003800000 */
[----:B----4-:R-:W-:Y:S01]  /*8220*/  LEA.HI R9, R25, R25, RZ, 0x1 ;  /* 0x0000001919097211 */ /* 0x010fe200078f08ff */
[----:B-----5:R-:W-:Y:S01]  /*8230*/  IMAD.MOV.U32 R16, RZ, RZ, R4 ;  /* 0x000000ffff107224 */ /* 0x020fe200078e0004 */
[----:B------:R-:W-:Y:S01]  /*8240*/  MOV R8, RZ ;  /* 0x000000ff00087202 */ /* 0x000fe20000000f00 */
[----:B------:R-:W-:Y:S01]  /*8250*/  IMAD.MOV.U32 R37, RZ, RZ, R7 ;  /* 0x000000ffff257224 */ /* 0x000fe200078e0007 */
[----:B------:R-:W-:Y:S02]  /*8260*/  SHF.R.S32.HI R9, RZ, 0x1, R9 ;  /* 0x00000001ff097819 */ /* 0x000fe40000011409 */
[C---:B------:R-:W-:Y:S02]  /*8270*/  LEA R12, P0, R79.reuse, R106, 0x1 ;  /* 0x0000006a4f0c7211 */ /* 0x040fe400078008ff */
[-C--:B------:R-:W-:Y:S02]  /*8280*/  ISETP.GE.AND P1, PT, R22, R9.reuse, PT ;  /* 0x000000091600720c */ /* 0x080fe40003f26270 */
[----:B------:R-:W-:Y:S02]  /*8290*/  MOV R10, R9 ;  /* 0x00000009000a7202 */ /* 0x000fe40000000f00 */
[----:B------:R-:W-:Y:S02]  /*82a0*/  LEA.HI.X R13, R79, R107, R82, 0x1, P0 ;  /* 0x0000006b4f0d7211 */ /* 0x000fe400000f0c52 */
[----:B------:R-:W-:Y:S02]  /*82b0*/  MOV R39, R5 ;  /* 0x0000000500277202 */ /* 0x000fe40000000f00 */
[----:B------:R-:W-:Y:S05]  /*82c0*/  MOV R36, R6 ;  /* 0x0000000600247202 */ /* 0x000fea0000000f00 */
[----:B------:R-:W-:Y:S01]  /*82d0*/  @P1 IMAD.MOV R10, RZ, RZ, -R9 ;  /* 0x000000ffff0a1224 */ /* 0x000fe200078e0a09 */
[C---:B------:R-:W-:Y:S04]  /*82e0*/  @P1 IADD3 R8, -R9.reuse, RZ, RZ ;  /* 0x000000ff09081210 */ /* 0x040fe80007ffe1ff */
[----:B------:R-:W-:Y:S02]  /*82f0*/  LEA R2, P0, R10, R12, 0x1 ;  /* 0x0000000c0a027211 */ /* 0x000fe400078008ff */
[----:B------:R-:W-:Y:S02]  /*8300*/  IADD3 R0, P2, R134, R8, RZ ;  /* 0x0000000886007210 */ /* 0x000fe40007f5e0ff */
[----:B------:R-:W-:Y:S02]  /*8310*/  LEA.HI.X.SX32 R3, R10, R13, 0x1, P0 ;  /* 0x0000000d0a037211 */ /* 0x000fe400000f0eff */
[----:B------:R-:W-:Y:S02]  /*8320*/  LEA R40, P0, R0, R108, 0x1 ;  /* 0x0000006c00287211 */ /* 0x000fe400078008ff */
[----:B------:R-:W-:Y:S01]  /*8330*/  LEA.HI.X.SX32 R8, R8, R123, 0x1, P2 ;  /* 0x0000007b08087211 */ /* 0x000fe200010f0eff */
[----:B------:R3:W4:Y:S03]  /*8340*/  LD.E.128 R12, [R2.64] ;  /* 0x00000006020c7980 */ /* 0x000726000c101d00 */
        /* <DEDUP_REMOVED lines=8> */
[----:B--2---:R-:W2:Y:S01]  /*83d0*/  LD.E.128 R32, [R30.64] ;  /* 0x000000061e207980 */ /* 0x004ea2000c101d00 */
[--C-:B---3--:R-:W-:Y:S01]  /*83e0*/  HADD2.F32 R3, -RZ, R41.reuse.H0_H0 ;  /* 0x20000029ff037230 */ /* 0x108fe20000004100 */
[----:B----4-:R-:W-:Y:S01]  /*83f0*/  MOV R11, R13 ;  /* 0x0000000d000b7202 */ /* 0x010fe20000000f00 */
[----:B------:R-:W-:Y:S01]  /*8400*/  HADD2.F32 R4, -RZ, R41.H1_H1 ;  /* 0x30000029ff047230 */ /* 0x000fe20000004100 */
[----:B------:R-:W-:Y:S01]  /*8410*/  MOV R10, R14 ;  /* 0x0000000e000a7202 */ /* 0x000fe20000000f00 */
[--C-:B------:R-:W-:Y:S01]  /*8420*/  HADD2.F32 R13, -RZ, R12.reuse.H1_H1 ;  /* 0x3000000cff0d7230 */ /* 0x100fe20000004100 */
[----:B------:R-:W-:Y:S01]  /*8430*/  IMAD.MOV.U32 R9, RZ, RZ, R15 ;  /* 0x000000ffff097224 */ /* 0x000fe200078e000f */
        /* <DEDUP_REMOVED lines=59> */
.L_x_7703:
[----:B------:R-:W-:Y:S05]  /*87f0*/  BSYNC B0 ;  /* 0x0000000000007941 */ /* 0x000fea0003800000 */
.L_x_7702:
[----:B-----5:R3:W-:Y:S01]  /*8800*/  ST.E.128 [R44.64+0x80], R4 ;  /* 0x000080042c007985 */ /* 0x0207e2000c101d06 */
[----:B------:R-:W-:Y:S01]  /*8810*/  ISETP.GE.AND P0, PT, R21, R25, PT ;  /* 0x000000191500720c */ /* 0x000fe20003f06270 */
[----:B------:R-:W-:Y:S02]  /*8820*/  BSSY B0, `(.L_x_7704) ;  /* 0x000005f000007945 */ /* 0x000fe40003800000 */
[----:B----4-:R3:W5:Y:S10]  /*8830*/  LD.E.128 R8, [R46.64+0x100] ;  /* 0x000100062e087980 */ /* 0x010774000c101d00 */
[----:B------:R-:W-:-:S05]  /*8840*/  @P0 BRA `(.L_x_7705) ;  /* 0x000005c000000947 */ /* 0x000fca0003800000 */
[----:B------:R-:W-:Y:S01]  /*8850*/  LEA.HI R0, R25, R25, RZ, 0x1 ;  /* 0x0000001919007211 */ /* 0x000fe200078f08ff */
[----:B-----5:R-:W-:Y:S01]  /*8860*/  IMAD.MOV.U32 R36, RZ, RZ, R10 ;  /* 0x000000ffff247224 */ /* 0x020fe200078e000a */
[----:B---3--:R-:W-:Y:S02]  /*8870*/  MOV R6, RZ ;  /* 0x000000ff00067202 */ /* 0x008fe40000000f00 */
[----:B------:R-:W-:Y:S02]  /*8880*/  SHF.R.S32.HI R0, RZ, 0x1, R0 ;  /* 0x00000001ff007819 */ /* 0x000fe40000011400 */
[----:B------:R-:W-:Y:S02]  /*8890*/  LEA R12, P0, R81, R106, 0x1 ;  /* 0x0000006a510c7211 */ /* 0x000fe400078008ff */
[-C--:B------:R-:W-:Y:S02]  /*88a0*/  ISETP.GE.AND P1, PT, R21, R0.reuse, PT ;  /* 0x000000001500720c */ /* 0x080fe40003f26270 */
[----:B------:R-:W-:Y:S02]  /*88b0*/  MOV R5, R0 ;  /* 0x0000000000057202 */ /* 0x000fe40000000f00 */
[----:B------:R-:W-:Y:S02]  /*88c0*/  LEA.HI.X R13, R81, R107, R84, 0x1, P0 ;  /* 0x0000006b510d7211 */ /* 0x000fe400000f0c54 */
[----:B------:R-:W-:Y:S02]  /*88d0*/  MOV R37, R11 ;  /* 0x0000000b00257202 */ /* 0x000fe40000000f00 */
[----:B------:R-:W-:Y:S02]  /*88e0*/  MOV R39, R9 ;  /* 0x0000000900277202 */ /* 0x000fe40000000f00 */
[----:B------:R-:W-:Y:S03]  /*88f0*/  MOV R16, R8 ;  /* 0x0000000800107202 */ /* 0x000fe60000000f00 */
[----:B------:R-:W-:Y:S01]  /*8900*/  @P1 IMAD.MOV R5, RZ, RZ, -R0 ;  /* 0x000000ffff051224 */ /* 0x000fe200078e0a00 */
[----:B------:R-:W-:Y:S04]  /*8910*/  @P1 IADD3 R6, -R0, RZ, RZ ;  /* 0x000000ff00061210 */ /* 0x000fe80007ffe1ff */
[----:B------:R-:W-:Y:S02]  /*8920*/  LEA R2, P0, R5, R12, 0x1 ;  /* 0x0000000c05027211 */ /* 0x000fe400078008ff */
[----:B------:R-:W-:Y:S02]  /*8930*/  IADD3 R4, P2, R133, R6, RZ ;  /* 0x0000000685047210 */ /* 0x000fe40007f5e0ff */
[----:B------:R-:W-:Y:S02]  /*8940*/  LEA.HI.X.SX32 R3, R5, R13, 0x1, P0 ;  /* 0x0000000d05037211 */ /* 0x000fe400000f0eff */
[----:B------:R-:W-:Y:S02]  /*8950*/  LEA R40, P0, R4, R108, 0x1 ;  /* 0x0000006c04287211 */ /* 0x000fe400078008ff */
[----:B------:R-:W-:Y:S01]  /*8960*/  LEA.HI.X.SX32 R6, R6, R121, 0x1, P2 ;  /* 0x0000007906067211 */ /* 0x000fe200010f0eff */
[----:B------:R3:W4:Y:S03]  /*8970*/  LD.E.128 R12, [R2.64] ;  /* 0x00000006020c7980 */ /* 0x000726000c101d00 */
        /* <DEDUP_REMOVED lines=8> */
[----:B--2---:R1:W2:Y:S01]  /*8a00*/  LD.E.128 R32, [R4.64] ;  /* 0x0000000604207980 */ /* 0x0042a2000c101d00 */
[--C-:B---3--:R-:W-:Y:S01]  /*8a10*/  HADD2.F32 R3, -RZ, R41.reuse.H0_H0 ;  /* 0x20000029ff037230 */ /* 0x108fe20000004100 */
[----:B----4-:R-:W-:Y:S01]  /*8a20*/  MOV R11, R13 ;  /* 0x0000000d000b7202 */ /* 0x010fe20000000f00 */
[----:B-1----:R-:W-:Y:S01]  /*8a30*/  HADD2.F32 R4, -RZ, R41.H1_H1 ;  /* 0x30000029ff047230 */ /* 0x002fe20000004100 */
        /* <DEDUP_REMOVED lines=61> */
.L_x_7705:
[----:B------:R-:W-:Y:S05]  /*8e10*/  BSYNC B0 ;  /* 0x0000000000007941 */ /* 0x000fea0003800000 */
.L_x_7704:
[----:B-----5:R4:W-:Y:S01]  /*8e20*/  ST.E.128 [R44.64+0x100], R8 ;  /* 0x000100082c007985 */ /* 0x0209e2000c101d06 */
[----:B------:R-:W-:Y:S01]  /*8e30*/  ISETP.GE.AND P0, PT, R20, R25, PT ;  /* 0x000000191400720c */ /* 0x000fe20003f06270 */
[----:B------:R-:W-:Y:S02]  /*8e40*/  BSSY B0, `(.L_x_7706) ;  /* 0x0000060000007945 */ /* 0x000fe40003800000 */
[----:B---3--:R4:W5:Y:S10]  /*8e50*/  LD.E.128 R4, [R46.64+0x180] ;  /* 0x000180062e047980 */ /* 0x008974000c101d00 */
        /* <DEDUP_REMOVED lines=13> */
[----:B------:R-:W-:Y:S04]  /*8f30*/  @P1 IADD3 R8, -R9, RZ, RZ ;  /* 0x000000ff09081210 */ /* 0x000fe80007ffe1ff */
[C---:B------:R-:W-:Y:S02]  /*8f40*/  LEA R2, P0, R10.reuse, R12, 0x1 ;  /* 0x0000000c0a027211 */ /* 0x040fe400078008ff */
        /* <DEDUP_REMOVED lines=79> */
.L_x_7707:
[----:B------:R-:W-:Y:S05]  /*9440*/  BSYNC B0 ;  /* 0x0000000000007941 */ /* 0x000fea0003800000 */
.L_x_7706:
[----:B-----5:R3:W-:Y:S02]  /*9450*/  ST.E.128 [R44.64+0x180], R4 ;  /* 0x000180042c007985 */ /* 0x0207e4000c101d06 */
.L_x_7699:
[----:B------:R-:W-:Y:S05]  /*9460*/  BSYNC B1 ;  /* 0x0000000000017941 */ /* 0x000fea0003800000 */
.L_x_7698:
[C---:B------:R-:W-:Y:S01]  /*9470*/  ISETP.GE.AND P0, PT, R138.reuse, R167, PT ;  /* 0x000000a78a00720c */ /* 0x040fe20003f06270 */
[----:B------:R-:W-:Y:S03]  /*9480*/  BSSY B1, `(.L_x_7708) ;  /* 0x0000190000017945 */ /* 0x000fe60003800000 */
[----:B------:R-:W-:Y:S11]  /*9490*/  ISETP.GE.AND P0, PT, R138, R163, !P0 ;  /* 0x000000a38a00720c */ /* 0x000ff60004706270 */
[----:B------:R-:W-:Y:S02]  /*94a0*/  @!UPT UIADD3 URZ, URZ, URZ, URZ ;  /* 0x0000003f3f3ff290 */ /* 0x000fe4000fffe03f */
[----:B------:R-:W-:-:S05]  /*94b0*/  @!P0 BRA `(.L_x_7709) ;  /* 0x000018c000008947 */ /* 0x000fca0003800000 */
[C---:B--2-4-:R-:W-:Y:S01]  /*94c0*/  LEA R46, P0, R80.reuse, R106, 0x1 ;  /* 0x0000006a502e7211 */ /* 0x054fe200078008ff */
[----:B------:R-:W-:Y:S03]  /*94d0*/  BSSY B0, `(.L_x_7710) ;  /* 0x000005f000007945 */ /* 0x000fe60003800000 */
[----:B------:R-:W-:Y:S02]  /*94e0*/  LEA.HI.X R47, R80, R107, R77, 0x1, P0 ;  /* 0x0000006b502f7211 */ /* 0x000fe400000f0c4d */
[----:B------:R-:W-:Y:S03]  /*94f0*/  ISETP.GE.AND P0, PT, R26, R25, PT ;  /* 0x000000191a00720c */ /* 0x000fe60003f06270 */
[----:B------:R2:W5:Y:S10]  /*9500*/  LD.E.128 R8, [R46.64] ;  /* 0x000000062e087980 */ /* 0x000574000c101d00 */
        /* <DEDUP_REMOVED lines=91> */
.L_x_7711:
[----:B------:R-:W-:Y:S05]  /*9ac0*/  BSYNC B0 ;  /* 0x0000000000007941 */ /* 0x000fea0003800000 */
.L_x_7710:
[C---:B---3--:R-:W-:Y:S01]  /*9ad0*/  LEA R44, P0, R70.reuse, R158, 0x1 ;  /* 0x0000009e462c7211 */ /* 0x048fe200078008ff */
[----:B------:R-:W-:Y:S03]  /*9ae0*/  BSSY B0, `(.L_x_7712) ;  /* 0x0000063000007945 */ /* 0x000fe60003800000 */
[----:B------:R-:W-:Y:S02]  /*9af0*/  LEA.HI.X R45, R70, R159, R71, 0x1, P0 ;  /* 0x0000009f462d7211 */ /* 0x000fe400000f0c47 */
[----:B------:R-:W-:Y:S03]  /*9b00*/  ISETP.GE.AND P0, PT, R22, R25, PT ;  /* 0x000000191600720c */ /* 0x000fe60003f06270 */
[----:B-----5:R3:W-:Y:S04]  /*9b10*/  ST.E.128 [R44.64], R8 ;  /* 0x000000082c007985 */ /* 0x0207e8000c101d06 */
[----:B------:R3:W5:Y:S06]  /*9b20*/  LD.E.128 R4, [R46.64+0x80] ;  /* 0x000080062e047980 */ /* 0x00076c000c101d00 */
[----:B------:R-:W-:-:S05]  /*9b30*/  @P0 BRA `(.L_x_7713) ;  /* 0x000005d000000947 */ /* 0x000fca0003800000 */
[----:B---3--:R-:W-:Y:S01]  /*9b40*/  LEA.HI R9, R25, R25, RZ, 0x1 ;  /* 0x0000001919097211 */ /* 0x008fe200078f08ff */
        /* <DEDUP_REMOVED lines=12> */
[----:B------:R-:W-:Y:S02]  /*9c10*/  LEA R2, P0, R8, R12, 0x1 ;  /* 0x0000000c08027211 */ /* 0x000fe400078008ff */
[----:B------:R-:W-:Y:S02]  /*9c20*/  IADD3 R0, P2, R132, R11, RZ ;  /* 0x0000000b84007210 */ /* 0x000fe40007f5e0ff */
[----:B------:R-:W-:Y:S02]  /*9c30*/  LEA.HI.X.SX32 R3, R8, R13, 0x1, P0 ;  /* 0x0000000d08037211 */ /* 0x000fe400000f0eff */
[C---:B------:R-:W-:Y:S02]  /*9c40*/  LEA R40, P0, R0.reuse, R108, 0x1 ;  /* 0x0000006c00287211 */ /* 0x040fe400078008ff */
[-C--:B------:R-:W-:Y:S01]  /*9c50*/  LEA.HI.X.SX32 R11, R11, R120.reuse, 0x1, P2 ;  /* 0x000000780b0b7211 */ /* 0x080fe200010f0eff */
        /* <DEDUP_REMOVED lines=75> */
.L_x_7713:
[----:B------:R-:W-:Y:S05]  /*a110*/  BSYNC B0 ;  /* 0x0000000000007941 */ /* 0x000fea0003800000 */
.L_x_7712:
[----:B-----5:R4:W-:Y:S01]  /*a120*/  ST.E.128 [R44.64+0x80], R4 ;  /* 0x000080042c007985 */ /* 0x0209e2000c101d06 */
[----:B------:R-:W-:Y:S01]  /*a130*/  ISETP.GE.AND P0, PT, R21, R25, PT ;  /* 0x000000191500720c */ /* 0x000fe20003f06270 */
[----:B------:R-:W-:Y:S02]  /*a140*/  BSSY B0, `(.L_x_7714) ;  /* 0x000005f000007945 */ /* 0x000fe40003800000 */
[----:B---3--:R4:W5:Y:S10]  /*a150*/  LD.E.128 R8, [R46.64+0x100] ;  /* 0x000100062e087980 */ /* 0x008974000c101d00 */
[----:B------:R-:W-:-:S05]  /*a160*/  @P0 BRA `(.L_x_7715) ;  /* 0x000005c000000947 */ /* 0x000fca0003800000 */
[----:B------:R-:W-:Y:S01]  /*a170*/  LEA.HI R0, R25, R25, RZ, 0x1 ;  /* 0x0000001919007211 */ /* 0x000fe200078f08ff */
[----:B-----5:R-:W-:Y:S01]  /*a180*/  IMAD.MOV.U32 R36, RZ, RZ, R10 ;  /* 0x000000ffff247224 */ /* 0x020fe200078e000a */
[----:B----4-:R-:W-:Y:S02]  /*a190*/  MOV R5, RZ ;  /* 0x000000ff00057202 */ /* 0x010fe40000000f00 */
[----:B------:R-:W-:Y:S02]  /*a1a0*/  SHF.R.S32.HI R0, RZ, 0x1, R0 ;  /* 0x00000001ff007819 */ /* 0x000fe40000011400 */
[----:B------:R-:W-:Y:S02]  /*a1b0*/  LEA R12, P0, R87, R106, 0x1 ;  /* 0x0000006a570c7211 */ /* 0x000fe400078008ff */
[-C--:B------:R-:W-:Y:S02]  /*a1c0*/  ISETP.GE.AND P1, PT, R21, R0.reuse, PT ;  /* 0x000000001500720c */ /* 0x080fe40003f26270 */
[----:B------:R-:W-:Y:S02]  /*a1d0*/  MOV R6, R0 ;  /* 0x0000000000067202 */ /* 0x000fe40000000f00 */
[----:B------:R-:W-:Y:S02]  /*a1e0*/  LEA.HI.X R13, R87, R107, R90, 0x1, P0 ;  /* 0x0000006b570d7211 */ /* 0x000fe400000f0c5a */
[----:B------:R-:W-:Y:S02]  /*a1f0*/  MOV R31, RZ ;  /* 0x000000ff001f7202 */ /* 0x000fe40000000f00 */
[----:B------:R-:W-:Y:S02]  /*a200*/  MOV R37, R11 ;  /* 0x0000000b00257202 */ /* 0x000fe40000000f00 */
[----:B------:R-:W-:Y:S02]  /*a210*/  MOV R39, R9 ;  /* 0x0000000900277202 */ /* 0x000fe40000000f00 */
[----:B------:R-:W-:Y:S01]  /*a220*/  MOV R16, R8 ;  /* 0x0000000800107202 */ /* 0x000fe20000000f00 */
[--C-:B------:R-:W-:Y:S01]  /*a230*/  @P1 IMAD.MOV R6, RZ, RZ, -R0.reuse ;  /* 0x000000ffff061224 */ /* 0x100fe200078e0a00 */
[----:B------:R-:W-:Y:S01]  /*a240*/  @P1 IADD3 R5, -R0, RZ, RZ ;  /* 0x000000ff00051210 */ /* 0x000fe20007ffe1ff */
[----:B------:R-:W-:Y:S03]  /*a250*/  @P1 IMAD.MOV R31, RZ, RZ, -R0 ;  /* 0x000000ffff1f1224 */ /* 0x000fe600078e0a00 */
[----:B------:R-:W-:Y:S02]  /*a260*/  LEA R2, P0, R6, R12, 0x1 ;  /* 0x0000000c06027211 */ /* 0x000fe400078008ff */
[----:B------:R-:W-:Y:S02]  /*a270*/  IADD3 R4, P2, R130, R5, RZ ;  /* 0x0000000582047210 */ /* 0x000fe40007f5e0ff */
[----:B------:R-:W-:Y:S02]  /*a280*/  LEA.HI.X.SX32 R3, R6, R13, 0x1, P0 ;  /* 0x0000000d06037211 */ /* 0x000fe400000f0eff */
[C---:B------:R-:W-:Y:S02]  /*a290*/  LEA R40, P0, R4.reuse, R108, 0x1 ;  /* 0x0000006c04287211 */ /* 0x040fe400078008ff */
[-C--:B------:R-:W-:Y:S01]  /*a2a0*/  LEA.HI.X.SX32 R5, R5, R118.reuse, 0x1, P2 ;  /* 0x0000007605057211 */ /* 0x080fe200010f0eff */
[----:B------:R3:W4:Y:S03]  /*a2b0*/  LD.E.128 R12, [R2.64] ;  /* 0x00000006020c7980 */ /* 0x000726000c101d00 */
[----:B------:R-:W-:Y:S02]  /*a2c0*/  LEA.HI.X R41, R4, R109, R5, 0x1, P0 ;  /* 0x0000006d04297211 */ /* 0x000fe400000f0c05 */
[----:B------:R-:W-:Y:S04]  /*a2d0*/  IADD3 R7, P0, R130, R31, RZ ;  /* 0x0000001f82077210 */ /* 0x000fe80007f1e0ff */
[----:B------:R-:W3:Y:S01]  /*a2e0*/  LD.E.128 R40, [R40.64] ;  /* 0x0000000628287980 */ /* 0x000ee2000c101d00 */
        /* <DEDUP_REMOVED lines=68> */
.L_x_7715:
[----:B------:R-:W-:Y:S05]  /*a730*/  BSYNC B0 ;  /* 0x0000000000007941 */ /* 0x000fea0003800000 */
.L_x_7714:
[----:B-----5:R3:W-:Y:S01]  /*a740*/  ST.E.128 [R44.64+0x100], R8 ;  /* 0x000100082c007985 */ /* 0x0207e2000c101d06 */
[----:B------:R-:W-:Y:S01]  /*a750*/  ISETP.GE.AND P0, PT, R20, R25, PT ;  /* 0x000000191400720c */ /* 0x000fe20003f06270 */
[----:B------:R-:W-:Y:S02]  /*a760*/  BSSY B0, `(.L_x_7716) ;  /* 0x0000060000007945 */ /* 0x000fe40003800000 */
[----:B----4-:R3:W5:Y:S10]  /*a770*/  LD.E.128 R4, [R46.64+0x180] ;  /* 0x000180062e047980 */ /* 0x010774000c101d00 */
        /* <DEDUP_REMOVED lines=94> */
.L_x_7717:
[----:B------:R-:W-:Y:S05]  /*ad60*/  BSYNC B0 ;  /* 0x0000000000007941 */ /* 0x000fea0003800000 */
.L_x_7716:
[----:B-----5:R4:W-:Y:S02]  /*ad70*/  ST.E.128 [R44.64+0x180], R4 ;  /* 0x000180042c007985 */ /* 0x0209e4000c101d06 */
.L_x_7709:
[----:B------:R-:W-:Y:S05]  /*ad80*/  BSYNC B1 ;  /* 0x0000000000017941 */ /* 0x000fea0003800000 */
.L_x_7708:
[C---:B------:R-:W-:Y:S01]  /*ad90*/  ISETP.GE.AND P0, PT, R136.reuse, R167, PT ;  /* 0x000000a78800720c */ /* 0x040fe20003f06270 */
[----:B------:R-:W-:Y:S03]  /*ada0*/  BSSY B1, `(.L_x_7718) ;  /* 0x0000192000017945 */ /* 0x000fe60003800000 */
[----:B------:R-:W-:Y:S11]  /*adb0*/  ISETP.GE.AND P0, PT, R136, R163, !P0 ;  /* 0x000000a38800720c */ /* 0x000ff60004706270 */
[----:B------:R-:W-:Y:S02]  /*adc0*/  @!UPT UIADD3 URZ, URZ, URZ, URZ ;  /* 0x0000003f3f3ff290 */ /* 0x000fe4000fffe03f */
[----:B------:R-:W-:-:S05]  /*add0*/  @!P0 BRA `(.L_x_7719) ;  /* 0x000018e000008947 */ /* 0x000fca0003800000 */
[----:B--234-:R-:W-:Y:S01]  /*ade0*/  IMAD.WIDE.U32 R46, R160, 0x60, R106 ;  /* 0x00000060a02e7825 */ /* 0x01cfe200078e006a */
[----:B------:R-:W-:Y:S01]  /*adf0*/  ISETP.GE.AND P0, PT, R26, R25, PT ;  /* 0x000000191a00720c */ /* 0x000fe20003f06270 */
[----:B------:R-:W-:Y:S02]  /*ae00*/  BSSY B0, `(.L_x_7720) ;  /* 0x000005f000007945 */ /* 0x000fe40003800000 */
[----:B------:R-:W-:Y:S05]  /*ae10*/  IMAD R3, R161, 0x60, RZ ;  /* 0x00000060a1037824 */ /* 0x000fea00078e02ff */
        /* <DEDUP_REMOVED lines=93> */
.L_x_7721:
[----:B------:R-:W-:Y:S05]  /*b3f0*/  BSYNC B0 ;  /* 0x0000000000007941 */ /* 0x000fea0003800000 */
.L_x_7720:
[----:B------:R-:W-:Y:S01]  /*b400*/  IMAD.WIDE.U32 R44, R168, 0x60, R158 ;  /* 0x00000060a82c7825 */ /* 0x000fe200078e009e */
[----:B------:R-:W-:Y:S01]  /*b410*/  ISETP.GE.AND P0, PT, R22, R25, PT ;  /* 0x000000191600720c */ /* 0x000fe20003f06270 */
[----:B------:R-:W-:Y:S02]  /*b420*/  BSSY B0, `(.L_x_7722) ;  /* 0x0000063000007945 */ /* 0x000fe40003800000 */
[----:B------:R-:W-:Y:S05]  /*b430*/  IMAD R3, R169, 0x60, RZ ;  /* 0x00000060a9037824 */ /* 0x000fea00078e02ff */
[----:B------:R-:W-:Y:S05]  /*b440*/  IADD3 R45, R45, R3, RZ ;  /* 0x000000032d2d7210 */ /* 0x000fea0007ffe0ff */
[----:B-----5:R3:W-:Y:S04]  /*b450*/  ST.E.128 [R44.64], R8 ;  /* 0x000000082c007985 */ /* 0x0207e8000c101d06 */
[----:B------:R3:W5:Y:S01]  /*b460*/  LD.E.128 R4, [R46.64+0x80] ;  /* 0x000080062e047980 */ /* 0x000762000c101d00 */
[----:B------:R-:W-:-:S05]  /*b470*/  @P0 BRA `(.L_x_7723) ;  /* 0x000005d000000947 */ /* 0x000fca0003800000 */
[----:B---3--:R-:W-:Y:S01]  /*b480*/  LEA.HI R9, R25, R25, RZ, 0x1 ;  /* 0x0000001919097211 */ /* 0x008fe200078f08ff */
[----:B-----5:R-:W-:Y:S01]  /*b490*/  IMAD.MOV.U32 R16, RZ, RZ, R4 ;  /* 0x000000ffff107224 */ /* 0x020fe200078e0004 */
[----:B------:R-:W-:Y:S01]  /*b4a0*/  IADD3 R12, P0, R106, R98, RZ ;  /* 0x000000626a0c7210 */ /* 0x000fe20007f1e0ff */
[----:B------:R-:W-:Y:S01]  /*b4b0*/  IMAD.MOV.U32 R37, RZ, RZ, R7 ;  /* 0x000000ffff257224 */ /* 0x000fe200078e0007 */
[----:B------:R-:W-:Y:S02]  /*b4c0*/  SHF.R.S32.HI R9, RZ, 0x1, R9 ;  /* 0x00000001ff097819 */ /* 0x000fe40000011409 */
[----:B------:R-:W-:Y:S01]  /*b4d0*/  MOV R8, RZ ;  /* 0x000000ff00087202 */ /* 0x000fe20000000f00 */
[----:B------:R-:W-:Y:S01]  /*b4e0*/  IMAD.X R13, R107, 0x1, R97, P0 ;  /* 0x000000016b0d7824 */ /* 0x000fe200000e0661 */
[-C--:B------:R-:W-:Y:S02]  /*b4f0*/  ISETP.GE.AND P1, PT, R22, R9.reuse, PT ;  /* 0x000000091600720c */ /* 0x080fe40003f26270 */
[----:B------:R-:W-:Y:S02]  /*b500*/  MOV R10, R9 ;  /* 0x00000009000a7202 */ /* 0x000fe40000000f00 */
[----:B------:R-:W-:Y:S02]  /*b510*/  MOV R39, R5 ;  /* 0x0000000500277202 */ /* 0x000fe40000000f00 */
[----:B------:R-:W-:Y:S07]  /*b520*/  MOV R36, R6 ;  /* 0x0000000600247202 */ /* 0x000fee0000000f00 */
        /* <DEDUP_REMOVED lines=82> */
.L_x_7723:
[----:B------:R-:W-:Y:S05]  /*ba50*/  BSYNC B0 ;  /* 0x0000000000007941 */ /* 0x000fea0003800000 */
.L_x_7722:
[----:B-----5:R4:W-:Y:S01]  /*ba60*/  ST.E.128 [R44.64+0x80], R4 ;  /* 0x000080042c007985 */ /* 0x0209e2000c101d06 */
[----:B------:R-:W-:Y:S01]  /*ba70*/  ISETP.GE.AND P0, PT, R21, R25, PT ;  /* 0x000000191500720c */ /* 0x000fe20003f06270 */
[----:B------:R-:W-:Y:S02]  /*ba80*/  BSSY B0, `(.L_x_7724) ;  /* 0x000005f000007945 */ /* 0x000fe40003800000 */
[----:B---3--:R4:W5:Y:S10]  /*ba90*/  LD.E.128 R8, [R46.64+0x100] ;  /* 0x000100062e087980 */ /* 0x008974000c101d00 */
[----:B------:R-:W-:-:S05]  /*baa0*/  @P0 BRA `(.L_x_7725) ;  /* 0x000005c000000947 */ /* 0x000fca0003800000 */
[----:B------:R-:W-:Y:S01]  /*bab0*/  LEA.HI R0, R25, R25, RZ, 0x1 ;  /* 0x0000001919007211 */ /* 0x000fe200078f08ff */
[----:B-----5:R-:W-:Y:S01]  /*bac0*/  IMAD.MOV.U32 R39, RZ, RZ, R9 ;  /* 0x000000ffff277224 */ /* 0x020fe200078e0009 */
[----:B------:R-:W-:Y:S02]  /*bad0*/  IADD3 R12, P0, R106, R100, RZ ;  /* 0x000000646a0c7210 */ /* 0x000fe40007f1e0ff */
[----:B------:R-:W-:Y:S02]  /*bae0*/  SHF.R.S32.HI R0, RZ, 0x1, R0 ;  /* 0x00000001ff007819 */ /* 0x000fe40000011400 */
[----:B----4-:R-:W-:Y:S01]  /*baf0*/  MOV R6, RZ ;  /* 0x000000ff00067202 */ /* 0x010fe20000000f00 */
[----:B------:R-:W-:Y:S01]  /*bb00*/  IMAD.X R13, R107, 0x1, R99, P0 ;  /* 0x000000016b0d7824 */ /* 0x000fe200000e0663 */
        /* <DEDUP_REMOVED lines=86> */
.L_x_7725:
[----:B------:R-:W-:Y:S05]  /*c070*/  BSYNC B0 ;  /* 0x0000000000007941 */ /* 0x000fea0003800000 */
.L_x_7724:
[----:B-----5:R3:W-:Y:S01]  /*c080*/  ST.E.128 [R44.64+0x100], R8 ;  /* 0x000100082c007985 */ /* 0x0207e2000c101d06 */
[----:B------:R-:W-:Y:S01]  /*c090*/  ISETP.GE.AND P0, PT, R20, R25, PT ;  /* 0x000000191400720c */ /* 0x000fe20003f06270 */
[----:B------:R-:W-:Y:S02]  /*c0a0*/  BSSY B0, `(.L_x_7726) ;  /* 0x0000060000007945 */ /* 0x000fe40003800000 */
[----:B----4-:R3:W5:Y:S10]  /*c0b0*/  LD.E.128 R4, [R46.64+0x180] ;  /* 0x000180062e047980 */ /* 0x010774000c101d00 */
        /* <DEDUP_REMOVED lines=94> */
.L_x_7727:
[----:B------:R-:W-:Y:S05]  /*c6a0*/  BSYNC B0 ;  /* 0x0000000000007941 */ /* 0x000fea0003800000 */
.L_x_7726:
[----:B-----5:R4:W-:Y:S02]  /*c6b0*/  ST.E.128 [R44.64+0x180], R4 ;  /* 0x000180042c007985 */ /* 0x0209e4000c101d06 */
.L_x_7719:
[----:B------:R-:W-:Y:S05]  /*c6c0*/  BSYNC B1 ;  /* 0x0000000000017941 */ /* 0x000fea0003800000 */
.L_x_7718:
[----:B------:R-:W5:Y:S02]  /*c6d0*/  LD.E R3, [R18.64+0xd0] ;  /* 0x0000d00612037980 */ /* 0x000f64000c101900 */
[----:B-----5:R-:W-:Y:S05]  /*c6e0*/  IMAD.U32 R3, R3, -0x20, RZ ;  /* 0xffffffe003037824 */ /* 0x020fea00078e00ff */
[C---:B------:R-:W-:Y:S02]  /*c6f0*/  LEA R110, P1, R3.reuse, R110, 0x1 ;  /* 0x0000006e036e7211 */ /* 0x040fe400078208ff */
[C---:B------:R-:W-:Y:S02]  /*c700*/  LEA R108, P0, R3.reuse, R108, 0x1 ;  /* 0x0000006c036c7211 */ /* 0x040fe400078008ff */
[C---:B------:R-:W-:Y:S02]  /*c710*/  LEA.HI.X.SX32 R111, R3.reuse, R111, 0x1, P1 ;  /* 0x0000006f036f7211 */ /* 0x040fe400008f0eff */
[----:B------:R-:W-:Y:S01]  /*c720*/  LEA.HI.X.SX32 R109, R3, R109, 0x1, P0 ;  /* 0x0000006d036d7211 */ /* 0x000fe200000f0eff */
[----:B------:R-:W-:-:S05]  /*c730*/  BRA `(.L_x_7687) ;  /* 0x0000034000007947 */ /* 0x000fca0003800000 */
.L_x_7677:
[----:B----4-:R-:W2:Y:S01]  /*c740*/  @P3 LD.E.128 R36, [R106.64] ;  /* 0x000000066a243980 */ /* 0x010ea2000c101d00 */
[C---:B------:R-:W-:Y:S04]  /*c750*/  @P2 LEA R42, P0, R78.reuse, R106, 0x1 ;  /* 0x0000006a4e2a2211 */ /* 0x040fe800078008ff */
        /* <DEDUP_REMOVED lines=8> */
[C---:B------:R-:W-:Y:S04]  /*c7e0*/  @P0 LEA R2, P1, R70.reuse, R158, 0x1 ;  /* 0x0000009e46020211 */ /* 0x040fe800078208ff */
[----:B------:R-:W-:Y:S02]  /*c7f0*/  @P0 LEA.HI.X R3, R70, R159, R71, 0x1, P1 ;  /* 0x0000009f46030211 */ /* 0x000fe400008f0c47 */
[C---:B------:R-:W-:Y:S04]  /*c800*/  ISETP.GE.AND P1, PT, R136.reuse, R167, PT ;  /* 0x000000a78800720c */ /* 0x040fe80003f26270 */
[----:B------:R-:W-:Y:S11]  /*c810*/  ISETP.GE.AND P1, PT, R136, R163, !P1 ;  /* 0x000000a38800720c */ /* 0x000ff60004f26270 */
[----:B------:R-:W-:Y:S02]  /*c820*/  @!UPT UIADD3 URZ, URZ, URZ, URZ ;  /* 0x0000003f3f3ff290 */ /* 0x000fe4000fffe03f */
[----:B------:R-:W-:Y:S01]  /*c830*/  @P1 IMAD R0, R161, 0x60, RZ ;  /* 0x00000060a1001824 */ /* 0x000fe200078e02ff */
[----:B--2---:R-:W-:Y:S04]  /*c840*/  @P3 ST.E.128 [R158.64], R36 ;  /* 0x000000249e003985 */ /* 0x004fe8000c101d06 */
[----:B------:R-:W2:Y:S04]  /*c850*/  @P3 LD.E.128 R8, [R106.64+0x80] ;  /* 0x000080066a083980 */ /* 0x000ea8000c101d00 */
[----:B--2---:R1:W-:Y:S04]  /*c860*/  @P3 ST.E.128 [R158.64+0x80], R8 ;  /* 0x000080089e003985 */ /* 0x0043e8000c101d06 */
[----:B------:R-:W2:Y:S04]  /*c870*/  @P3 LD.E.128 R4, [R106.64+0x100] ;  /* 0x000100066a043980 */ /* 0x000ea8000c101d00 */
[----:B--2---:R2:W-:Y:S04]  /*c880*/  @P3 ST.E.128 [R158.64+0x100], R4 ;  /* 0x000100049e003985 */ /* 0x0045e8000c101d06 */
[----:B------:R-:W3:Y:S04]  /*c890*/  @P3 LD.E.128 R32, [R106.64+0x180] ;  /* 0x000180066a203980 */ /* 0x000ee8000c101d00 */
[----:B---3--:R3:W-:Y:S04]  /*c8a0*/  @P3 ST.E.128 [R158.64+0x180], R32 ;  /* 0x000180209e003985 */ /* 0x0087e8000c101d06 */
[----:B------:R-:W4:Y:S04]  /*c8b0*/  @P2 LD.E.128 R12, [R42.64] ;  /* 0x000000062a0c2980 */ /* 0x000f28000c101d00 */
[----:B----4-:R-:W-:Y:S04]  /*c8c0*/  @P2 ST.E.128 [R40.64], R12 ;  /* 0x0000000c28002985 */ /* 0x010fe8000c101d06 */
[----:B-1----:R-:W4:Y:S04]  /*c8d0*/  @P2 LD.E.128 R8, [R42.64+0x80] ;  /* 0x000080062a082980 */ /* 0x002f28000c101d00 */
[----:B----4-:R-:W-:Y:S04]  /*c8e0*/  @P2 ST.E.128 [R40.64+0x80], R8 ;  /* 0x0000800828002985 */ /* 0x010fe8000c101d06 */
[----:B--2---:R-:W2:Y:S04]  /*c8f0*/  @P2 LD.E.128 R4, [R42.64+0x100] ;  /* 0x000100062a042980 */ /* 0x004ea8000c101d00 */
[----:B--2---:R-:W-:Y:S04]  /*c900*/  @P2 ST.E.128 [R40.64+0x100], R4 ;  /* 0x0001000428002985 */ /* 0x004fe8000c101d06 */
[----:B------:R-:W2:Y:S04]  /*c910*/  @P2 LD.E.128 R36, [R42.64+0x180] ;  /* 0x000180062a242980 */ /* 0x000ea8000c101d00 */
[----:B--2---:R1:W-:Y:S04]  /*c920*/  @P2 ST.E.128 [R40.64+0x180], R36 ;  /* 0x0001802428002985 */ /* 0x0043e8000c101d06 */
[----:B---3--:R-:W2:Y:S01]  /*c930*/  @P0 LD.E.128 R32, [R30.64] ;  /* 0x000000061e200980 */ /* 0x008ea2000c101d00 */
[----:B-1----:R-:W-:Y:S04]  /*c940*/  @P1 IMAD.WIDE.U32 R36, R160, 0x60, R106 ;  /* 0x00000060a0241825 */ /* 0x002fe800078e006a */
[----:B------:R-:W-:Y:S02]  /*c950*/  @P1 IMAD.IADD R37, R37, 0x1, R0 ;  /* 0x0000000125251824 */ /* 0x000fe400078e0200 */
[----:B------:R-:W-:Y:S01]  /*c960*/  @P1 IMAD R0, R169, 0x60, RZ ;  /* 0x00000060a9001824 */ /* 0x000fe200078e02ff */
[----:B--2---:R1:W-:Y:S04]  /*c970*/  @P0 ST.E.128 [R2.64], R32 ;  /* 0x0000002002000985 */ /* 0x0043e8000c101d06 */
[----:B------:R-:W2:Y:S04]  /*c980*/  @P0 LD.E.128 R12, [R30.64+0x80] ;  /* 0x000080061e0c0980 */ /* 0x000ea8000c101d00 */
[----:B--2---:R2:W-:Y:S04]  /*c990*/  @P0 ST.E.128 [R2.64+0x80], R12 ;  /* 0x0000800c02000985 */ /* 0x0045e8000c101d06 */
[----:B------:R-:W3:Y:S04]  /*c9a0*/  @P0 LD.E.128 R8, [R30.64+0x100] ;  /* 0x000100061e080980 */ /* 0x000ee8000c101d00 */
[----:B---3--:R3:W-:Y:S04]  /*c9b0*/  @P0 ST.E.128 [R2.64+0x100], R8 ;  /* 0x0001000802000985 */ /* 0x0087e8000c101d06 */
[----:B------:R4:W5:Y:S02]  /*c9c0*/  @P0 LD.E.128 R4, [R30.64+0x180] ;  /* 0x000180061e040980 */ /* 0x000964000c101d00 */
[----:B----4-:R-:W-:Y:S04]  /*c9d0*/  @P1 IMAD.WIDE.U32 R30, R168, 0x60, R158 ;  /* 0x00000060a81e1825 */ /* 0x010fe800078e009e */
[----:B------:R-:W-:Y:S01]  /*c9e0*/  @P1 IMAD.IADD R31, R31, 0x1, R0 ;  /* 0x000000011f1f1824 */ /* 0x000fe200078e0200 */
[----:B-----5:R4:W-:Y:S04]  /*c9f0*/  @P0 ST.E.128 [R2.64+0x180], R4 ;  /* 0x0001800402000985 */ /* 0x0209e8000c101d06 */
[----:B-1----:R-:W5:Y:S04]  /*ca00*/  @P1 LD.E.128 R32, [R36.64] ;  /* 0x0000000624201980 */ /* 0x002f68000c101d00 */
[----:B-----5:R1:W-:Y:S04]  /*ca10*/  @P1 ST.E.128 [R30.64], R32 ;  /* 0x000000201e001985 */ /* 0x0203e8000c101d06 */
[----:B--2---:R-:W2:Y:S04]  /*ca20*/  @P1 LD.E.128 R12, [R36.64+0x80] ;  /* 0x00008006240c1980 */ /* 0x004ea8000c101d00 */
[----:B--2---:R1:W-:Y:S04]  /*ca30*/  @P1 ST.E.128 [R30.64+0x80], R12 ;  /* 0x0000800c1e001985 */ /* 0x0043e8000c101d06 */
[----:B---3--:R-:W2:Y:S04]  /*ca40*/  @P1 LD.E.128 R8, [R36.64+0x100] ;  /* 0x0001000624081980 */ /* 0x008ea8000c101d00 */
[----:B--2---:R1:W-:Y:S04]  /*ca50*/  @P1 ST.E.128 [R30.64+0x100], R8 ;  /* 0x000100081e001985 */ /* 0x0043e8000c101d06 */
[----:B----4-:R-:W2:Y:S04]  /*ca60*/  @P1 LD.E.128 R4, [R36.64+0x180] ;  /* 0x0001800624041980 */ /* 0x010ea8000c101d00 */
[----:B--2---:R1:W-:Y:S02]  /*ca70*/  @P1 ST.E.128 [R30.64+0x180], R4 ;  /* 0x000180041e001985 */ /* 0x0043e4000c101d06 */
.L_x_7687:
[----:B------:R-:W-:Y:S05]  /*ca80*/  BSYNC B2 ;  /* 0x0000000000027941 */ /* 0x000fea0003800000 */
.L_x_7676:
[----:B------:R-:W-:Y:S01]  /*ca90*/  ISETP.NE.U32.AND P1, PT, R240, RZ, PT ;  /* 0x000000fff000720c */ /* 0x000fe20003f25070 */
[----:B------:R-:W5:Y:S01]  /*caa0*/  LD.E R3, [R18.64+0x128] ;  /* 0x0001280612037980 */ /* 0x000f62000c101900 */
[----:B------:R-:W-:Y:S02]  /*cab0*/  BSSY B0, `(.L_x_7728) ;  /* 0x0000060000007945 */ /* 0x000fe40003800000 */
[----:B------:R-:W-:Y:S01]  /*cac0*/  ISETP.NE.AND.EX P1, PT, R241, RZ, PT, P1 ;  /* 0x000000fff100720c */ /* 0x000fe20003f25310 */
[----:B-----5:R-:W-:Y:S05]  /*cad0*/  IMAD.U32 R3, R3, -0x40, RZ ;  /* 0xffffffc003037824 */ /* 0x020fea00078e00ff */
[C---:B-12---:R-:W-:Y:S04]  /*cae0*/  LEA R106, P0, R3.reuse, R106, 0x1 ;  /* 0x0000006a036a7211 */ /* 0x046fe800078008ff */
[----:B------:R-:W-:Y:S03]  /*caf0*/  LEA.HI.X.SX32 R107, R3, R107, 0x1, P0 ;  /* 0x0000006b036b7211 */ /* 0x000fe600000f0eff */
[----:B------:R-:W-:-:S05]  /*cb00*/  @!P1 BRA `(.L_x_7729) ;  /* 0x0000050000009947 */ /* 0x000fca0003800000 */
[----:B------:R-:W-:Y:S04]  /*cb10*/  IADD3 R3, R17, -0x1, RZ ;  /* 0xffffffff11037810 */ /* 0x000fe80007ffe0ff */
[----:B------:R-:W-:Y:S11]  /*cb20*/  ISETP.GT.AND P0, PT, R3, R74, PT ;  /* 0x0000004a0300720c */ /* 0x000ff60003f04270 */
[----:B------:R-:W-:Y:S02]  /*cb30*/  @!UPT UIADD3 URZ, URZ, URZ, URZ ;  /* 0x0000003f3f3ff290 */ /* 0x000fe4000fffe03f */
[----:B------:R-:W-:-:S05]  /*cb40*/  @!P0 BRA `(.L_x_7730) ;  /* 0x0000056000008947 */ /* 0x000fca0003800000 */
[----:B---34-:R-:W-:Y:S01]  /*cb50*/  IMAD.MOV.U32 R10, RZ, RZ, RZ ;  /* 0x000000ffff0a7224 */ /* 0x018fe200078e00ff */
        /* <DEDUP_REMOVED lines=23> */
[----:B------:R-:W-:Y:S01]  /*ccd0*/  @!P3 IADD3 R6, R6, 0x1, RZ ;  /* 0x000000010606b810 */ /* 0x000fe20007ffe0ff */
[--C-:B------:R-:W-:Y:S01]  /*cce0*/  @!P3 IMAD.IADD R8, R8, 0x1, -R3.reuse ;  /* 0x000000010808b824 */ /* 0x100fe200078e0a03 */
[----:B------:R-:W-:Y:S01]  /*ccf0*/  @!P0 IADD3 R4, R4, 0x1, RZ ;  /* 0x0000000104048810 */ /* 0x000fe20007ffe0ff */
[----:B------:R-:W-:Y:S01]  /*cd00*/  @!P0 IMAD.IADD R5, R5, 0x1, -R3 ;  /* 0x0000000105058824 */ /* 0x000fe200078e0a03 */
[----:B------:R-:W-:Y:S02]  /*cd10*/  ISETP.NE.AND P0, PT, R2, RZ, PT ;  /* 0x000000ff0200720c */ /* 0x000fe40003f05270 */
[-C--:B------:R-:W-:Y:S02]  /*cd20*/  ISETP.GE.U32.AND P5, PT, R8, R3.reuse, PT ;  /* 0x000000030800720c */ /* 0x080fe40003fa6070 */
[----:B------:R-:W-:Y:S01]  /*cd30*/  ISETP.GE.U32.AND P4, PT, R5, R3, PT ;  /* 0x000000030500720c */ /* 0x000fe20003f86070 */
[----:B------:R-:W5:Y:S01]  /*cd40*/  LD.E.64 R8, [R18.64+0x28] ;  /* 0x0000280612087980 */ /* 0x000f62000c101b00 */
[-C--:B------:R-:W-:Y:S02]  /*cd50*/  LOP3.LUT R5, R23, R2.reuse, RZ, 0x3c, !PT ;  /* 0x0000000217057212 */ /* 0x080fe400078e3cff */
[-C--:B------:R-:W-:Y:S02]  /*cd60*/  LOP3.LUT R3, R0, R2.reuse, RZ, 0x3c, !PT ;  /* 0x0000000200037212 */ /* 0x080fe400078e3cff */
[----:B------:R-:W-:Y:S02]  /*cd70*/  ISETP.GE.AND P2, PT, R5, RZ, PT ;  /* 0x000000ff0500720c */ /* 0x000fe40003f46270 */
[----:B------:R-:W-:Y:S02]  /*cd80*/  ISETP.GE.AND P1, PT, R3, RZ, PT ;  /* 0x000000ff0300720c */ /* 0x000fe40003f26270 */
[----:B------:R-:W-:Y:S02]  /*cd90*/  LOP3.LUT R3, RZ, R2, RZ, 0x33, !PT ;  /* 0x00000002ff037212 */ /* 0x000fe400078e33ff */
[----:B------:R-:W-:Y:S02]  /*cda0*/  @P5 IADD3 R6, R6, 0x1, RZ ;  /* 0x0000000106065810 */ /* 0x000fe40007ffe0ff */
[----:B------:R-:W-:Y:S02]  /*cdb0*/  @P4 IADD3 R4, R4, 0x1, RZ ;  /* 0x0000000104044810 */ /* 0x000fe40007ffe0ff */
[----:B------:R-:W-:Y:S03]  /*cdc0*/  IADD3 R0, -R23, R0, RZ ;  /* 0x0000000017007210 */ /* 0x000fe60007ffe1ff */
        /* <DEDUP_REMOVED lines=11> */
[----:B------:R-:W2:Y:S02]  /*ce80*/  LD.E R6, [R24.64] ;  /* 0x0000000618067980 */ /* 0x000ea4000c101900 */
[----:B----4-:R-:W-:Y:S02]  /*ce90*/  IMAD R4, R13, R0, RZ ;  /* 0x000000000d047224 */ /* 0x010fe400078e02ff */
[----:B--2---:R-:W-:Y:S01]  /*cea0*/  IMAD.IADD R5, R5, 0x1, -R6 ;  /* 0x0000000105057824 */ /* 0x004fe200078e0a06 */
[----:B------:R-:W-:Y:S03]  /*ceb0*/  SHF.R.S32.HI R6, RZ, 0x1f, R0 ;  /* 0x0000001fff067819 */ /* 0x000fe60000011400 */
[----:B---3--:R-:W-:Y:S01]  /*cec0*/  IMAD R3, R15, R5, RZ ;  /* 0x000000050f037224 */ /* 0x008fe200078e02ff */
[----:B------:R-:W-:Y:S01]  /*ced0*/  SHF.R.S32.HI R7, RZ, 0x1f, R5 ;  /* 0x0000001fff077819 */ /* 0x000fe20000011405 */
[C---:B------:R-:W-:Y:S02]  /*cee0*/  IMAD R4, R12.reuse, R6, R4 ;  /* 0x000000060c047224 */ /* 0x040fe400078e0204 */
[----:B------:R-:W-:Y:S04]  /*cef0*/  IMAD.WIDE.U32 R12, R12, R0, RZ ;  /* 0x000000000c0c7225 */ /* 0x000fe800078e00ff */
[C---:B------:R-:W-:Y:S01]  /*cf00*/  IMAD R3, R14.reuse, R7, R3 ;  /* 0x000000070e037224 */ /* 0x040fe200078e0203 */
[----:B------:R-:W-:Y:S01]  /*cf10*/  IADD3 R13, R13, R4, RZ ;  /* 0x000000040d0d7210 */ /* 0x000fe20007ffe0ff */
[-C--:B------:R-:W-:Y:S04]  /*cf20*/  IMAD.WIDE.U32 R14, R14, R5.reuse, RZ ;  /* 0x000000050e0e7225 */ /* 0x080fe800078e00ff */
[----:B------:R-:W-:Y:S02]  /*cf30*/  IMAD.IADD R15, R15, 0x1, R3 ;  /* 0x000000010f0f7824 */ /* 0x000fe400078e0203 */
[----:B------:R-:W-:Y:S02]  /*cf40*/  IMAD R3, R11, R0, RZ ;  /* 0x000000000b037224 */ /* 0x000fe400078e02ff */
[----:B------:R-:W-:Y:S04]  /*cf50*/  IMAD.WIDE.U32 R14, R0, R10, R14 ;  /* 0x0000000a000e7225 */ /* 0x000fe800078e000e */
[----:B-----5:R-:W-:Y:S01]  /*cf60*/  IMAD R0, R9, R5, RZ ;  /* 0x0000000509007224 */ /* 0x020fe200078e02ff */
[----:B------:R-:W-:Y:S01]  /*cf70*/  LEA R158, P0, R14, R158, 0x1 ;  /* 0x0000009e0e9e7211 */ /* 0x000fe200078008ff */
[----:B------:R-:W-:Y:S02]  /*cf80*/  IMAD R3, R10, R6, R3 ;  /* 0x000000060a037224 */ /* 0x000fe400078e0203 */
[----:B------:R-:W-:Y:S04]  /*cf90*/  IMAD.WIDE.U32 R12, R5, R8, R12 ;  /* 0x00000008050c7225 */ /* 0x000fe800078e000c */
[----:B------:R-:W-:Y:S01]  /*cfa0*/  IMAD R0, R8, R7, R0 ;  /* 0x0000000708007224 */ /* 0x000fe200078e0200 */
[----:B------:R-:W-:Y:S01]  /*cfb0*/  LEA R113, P1, R12, R113, 0x1 ;  /* 0x000000710c717211 */ /* 0x000fe200078208ff */
[----:B------:R-:W-:Y:S02]  /*cfc0*/  IMAD.IADD R3, R15, 0x1, R3 ;  /* 0x000000010f037824 */ /* 0x000fe400078e0203 */
[----:B------:R-:W-:Y:S03]  /*cfd0*/  IMAD.IADD R5, R13, 0x1, R0 ;  /* 0x000000010d057824 */ /* 0x000fe600078e0200 */
[----:B------:R-:W-:Y:S02]  /*cfe0*/  LEA.HI.X R159, R14, R159, R3, 0x1, P0 ;  /* 0x0000009f0e9f7211 */ /* 0x000fe400000f0c03 */
[----:B------:R-:W-:Y:S01]  /*cff0*/  LEA.HI.X R112, R12, R112, R5, 0x1, P1 ;  /* 0x000000700c707211 */ /* 0x000fe200008f0c05 */
[----:B------:R-:W-:-:S05]  /*d000*/  BRA `(.L_x_7730) ;  /* 0x000000a000007947 */ /* 0x000fca0003800000 */
.L_x_7729:
[----:B------:R-:W2:Y:S01]  /*d010*/  LD.E R0, [R18.64+0x40] ;  /* 0x0000400612007980 */ /* 0x000ea2000c101900 */
[----:B---34-:R-:W-:Y:S02]  /*d020*/  IMAD.MOV.U32 R4, RZ, RZ, R113 ;  /* 0x000000ffff047224 */ /* 0x018fe400078e0071 */
[----:B------:R-:W-:Y:S01]  /*d030*/  IMAD.MOV.U32 R5, RZ, RZ, R112 ;  /* 0x000000ffff057224 */ /* 0x000fe200078e0070 */
[----:B------:R-:W3:Y:S02]  /*d040*/  LD.E R3, [R18.64+0x38] ;  /* 0x0000380612037980 */ /* 0x000ee4000c101900 */
[----:B---3--:R-:W-:Y:S02]  /*d050*/  IMAD.U32 R3, R3, -0x40, RZ ;  /* 0xffffffc003037824 */ /* 0x008fe400078e00ff */
[----:B--2---:R-:W-:Y:S03]  /*d060*/  IMAD.U32 R0, R0, -0x40, RZ ;  /* 0xffffffc000007824 */ /* 0x004fe600078e00ff */
[C---:B------:R-:W-:Y:S02]  /*d070*/  LEA R158, P0, R3.reuse, R158, 0x1 ;  /* 0x0000009e039e7211 */ /* 0x040fe400078008ff */
[C---:B------:R-:W-:Y:S02]  /*d080*/  LEA R113, P1, R0.reuse, R4, 0x1 ;  /* 0x0000000400717211 */ /* 0x040fe400078208ff */
[----:B------:R-:W-:Y:S02]  /*d090*/  LEA.HI.X.SX32 R159, R3, R159, 0x1, P0 ;  /* 0x0000009f039f7211 */ /* 0x000fe400000f0eff */
[----:B------:R-:W-:Y:S04]  /*d0a0*/  LEA.HI.X.SX32 R112, R0, R5, 0x1, P1 ;  /* 0x0000000500707211 */ /* 0x000fe800008f0eff */
.L_x_7730:
[----:B------:R-:W-:Y:S05]  /*d0b0*/  BSYNC B0 ;  /* 0x0000000000007941 */ /* 0x000fea0003800000 */
.L_x_7728:
[----:B------:R-:W-:Y:S04]  /*d0c0*/  IADD3 R17, R17, -0x1, RZ ;  /* 0xffffffff11117810 */ /* 0x000fe80007ffe0ff */
[----:B------:R-:W-:Y:S11]  /*d0d0*/  ISETP.GT.AND P0, PT, R17, R74, PT ;  /* 0x0000004a1100720c */ /* 0x000ff60003f04270 */
[----:B------:R-:W-:Y:S02]  /*d0e0*/  @!UPT UIADD3 URZ, URZ, URZ, URZ ;  /* 0x0000003f3f3ff290 */ /* 0x000fe4000fffe03f */
[----:B------:R-:W-:-:S05]  /*d0f0*/  @P0 BRA `(.L_x_7731) ;  /* 0xffff5a2000000947 */ /* 0x000fca000383ffff */
.L_x_7675:
[----:B-1----:R-:W-:Y:S01]  /*d100*/  WARPSYNC 0xffffffff ;  /* 0xffffffff00007948 */ /* 0x002fe20003800000 */
[----:B------:R-:W-:Y:S06]  /*d110*/  BAR.SYNC.DEFER_BLOCKING 0x0 ;  /* 0x0000000000007b1d */ /* 0x000fec0000010000 */
[----:B------:R-:W2:Y:S01]  /*d120*/  LD.E R3, [R18.64+0xd0] ;  /* 0x0000d00612037980 */ /* 0x000ea2000c101900 */
[----:B------:R-:W-:Y:S01]  /*d130*/  BSSY B2, `(.L_x_7732) ;  /* 0x0000904000027945 */ /* 0x000fe20003800000 */
[----:B------:R-:W-:Y:S01]  /*d140*/  IMAD.SHL.U32 R245, R143, 0x2, RZ ;  /* 0x000000028ff57824 */ /* 0x000fe200078e00ff */
[C---:B---34-:R-:W-:Y:S01]  /*d150*/  SHF.L.U64.HI R9, R150.reuse, 0x4, R151 ;  /* 0x0000000496097819 */ /* 0x058fe20000010297 */
        /* <DEDUP_REMOVED lines=12> */
[----:B------:R-:W2:Y:S01]  /*d220*/  @P1 LD.E R2, [R10.64] ;  /* 0x000000060a021980 */ /* 0x000ea2000c101900 */
[-C--:B------:R-:W-:Y:S02]  /*d230*/  IADD3 R5, P1, R5, R146.reuse, RZ ;  /* 0x0000009205057210 */ /* 0x080fe40007f3e0ff */
[----:B------:R-:W-:Y:S02]  /*d240*/  LEA.HI R13, R3, R3, RZ, 0x1 ;  /* 0x00000003030d7211 */ /* 0x000fe400078f08ff */
[C---:B------:R-:W-:Y:S01]  /*d250*/  LEA R7, P0, R150.reuse, R146, 0x5 ;  /* 0x0000009296077211 */ /* 0x040fe200078028ff */
[----:B------:R-:W-:Y:S01]  /*d260*/  IMAD.X R9, R9, 0x1, R149, P1 ;  /* 0x0000000109097824 */ /* 0x000fe200008e0695 */
[----:B-----5:R-:W-:Y:S02]  /*d270*/  LEA R30, P1, R5, R152, 0x1 ;  /* 0x00000098051e7211 */ /* 0x020fe400078208ff */
[----:B------:R-:W-:Y:S02]  /*d280*/  SHF.R.S32.HI R13, RZ, 0x1, R13 ;  /* 0x00000001ff0d7819 */ /* 0x000fe4000001140d */
[----:B------:R-:W-:-:S02]  /*d290*/  LEA.HI.X R6, R150, R149, R151, 0x5, P0 ;  /* 0x0000009596067211 */ /* 0x000fc400000f2c97 */
[----:B---3--:R-:W-:Y:S01]  /*d2a0*/  ISETP.NE.AND P4, PT, R0, RZ, PT ;  /* 0x000000ff0000720c */ /* 0x008fe20003f85270 */
[----:B------:R-:W-:Y:S01]  /*d2b0*/  IMAD.MOV.U32 R148, RZ, RZ, R146 ;  /* 0x000000ffff947224 */ /* 0x000fe200078e0092 */
[-C--:B------:R-:W-:Y:S02]  /*d2c0*/  LEA R44, P2, R146, R152.reuse, 0x1 ;  /* 0x00000098922c7211 */ /* 0x080fe400078408ff */
[----:B------:R-:W-:Y:S02]  /*d2d0*/  LEA R24, P0, R7, R152, 0x1 ;  /* 0x0000009807187211 */ /* 0x000fe400078008ff */
[----:B------:R-:W-:Y:S01]  /*d2e0*/  LEA.HI.X R31, R5, R153, R9, 0x1, P1 ;  /* 0x00000099051f7211 */ /* 0x000fe200008f0c09 */
[----:B------:R-:W-:Y:S01]  /*d2f0*/  IMAD R9, R144, R13, R140 ;  /* 0x0000000d90097224 */ /* 0x000fe200078e028c */
[-CC-:B------:R-:W-:Y:S01]  /*d300*/  LEA.HI.X R45, R146, R153.reuse, R149.reuse, 0x1, P2 ;  /* 0x00000099922d7211 */ /* 0x180fe200010f0c95 */
[----:B------:R-:W-:Y:S01]  /*d310*/  IMAD R4, R151, 0x30, RZ ;  /* 0x0000003097047824 */ /* 0x000fe200078e02ff */
[----:B------:R-:W-:Y:S01]  /*d320*/  LEA.HI.X R25, R7, R153, R6, 0x1, P0 ;  /* 0x0000009907197211 */ /* 0x000fe200000f0c06 */
[----:B------:R-:W-:-:S04]  /*d330*/  IMAD.WIDE.U32 R148, R150, 0x30, R148 ;  /* 0x0000003096947825 */ /* 0x000fc800078e0094 */
        /* <DEDUP_REMOVED lines=8> */
[----:B--2---:R-:W-:-:S05]  /*d3c0*/  IADD3 R2, R2, R76, R61 ;  /* 0x0000004c02027210 */ /* 0x004fca0007ffe03d */
        /* <DEDUP_REMOVED lines=9> */
[----:B------:R1:W5:Y:S01]  /*d460*/  LD.E.128 R32, [R44.64] ;  /* 0x000000062c207980 */ /* 0x000362000c101d00 */
[----:B------:R-:W-:Y:S01]  /*d470*/  ISETP.GE.AND P2, PT, R26, R3, PT ;  /* 0x000000031a00720c */ /* 0x000fe20003f46270 */
[C---:B------:R-:W-:Y:S01]  /*d480*/  IMAD.SHL.U32 R41, R8.reuse, 0x2, RZ ;  /* 0x0000000208297824 */ /* 0x040fe200078e00ff */
[----:B------:R-:W-:Y:S01]  /*d490*/  SHF.L.U64.HI R5, R8, 0x1, R9 ;  /* 0x0000000108057819 */ /* 0x000fe20000010209 */
[----:B------:R-:W-:Y:S03]  /*d4a0*/  BSSY B0, `(.L_x_7737) ;  /* 0x000002d000007945 */ /* 0x000fe60003800000 */
[----:B------:R-:W-:-:S02]  /*d4b0*/  IADD3 R10, P1, R14, R41, RZ ;  /* 0x000000290e0a7210 */ /* 0x000fc40007f3e0ff */
[----:B------:R-:W-:-:S03]  /*d4c0*/  IADD3 R40, P0, R16, R41, RZ ;  /* 0x0000002910287210 */ /* 0x000fc60007f1e0ff */
[--C-:B------:R-:W-:Y:S02]  /*d4d0*/  IMAD.X R11, R15, 0x1, R5.reuse, P1 ;  /* 0x000000010f0b7824 */ /* 0x100fe400008e0605 */
[----:B------:R-:W-:Y:S01]  /*d4e0*/  IMAD.X R41, R17, 0x1, R5, P0 ;  /* 0x0000000111297824 */ /* 0x000fe200000e0605 */
[----:B------:R-:W-:Y:S05]  /*d4f0*/  @P2 BRA `(.L_x_7738) ;  /* 0x0000027000002947 */ /* 0x000fea0003800000 */
[----:B------:R-:W2:Y:S04]  /*d500*/  LD.E.64 R4, [R40.64] ;  /* 0x0000000628047980 */ /* 0x000ea8000c101b00 */
[----:B------:R-:W3:Y:S01]  /*d510*/  LD.E.64 R6, [R10.64] ;  /* 0x000000060a067980 */ /* 0x000ee2000c101b00 */
[--C-:B-----5:R-:W-:Y:S02]  /*d520*/  HADD2.F32 R37, -RZ, R33.reuse.H0_H0 ;  /* 0x20000021ff257230 */ /* 0x120fe40000004100 */
[----:B------:R-:W-:-:S02]  /*d530*/  HADD2.F32 R43, -RZ, R33.H1_H1 ;  /* 0x30000021ff2b7230 */ /* 0x000fc40000004100 */
[--C-:B------:R-:W-:Y:S02]  /*d540*/  HADD2.F32 R33, -RZ, R35.reuse.H1_H1 ;  /* 0x30000023ff217230 */ /* 0x100fe40000004100 */
[----:B------:R-:W-:Y:S02]  /*d550*/  HADD2.F32 R39, -RZ, R35.H0_H0 ;  /* 0x20000023ff277230 */ /* 0x000fe40000004100 */
        /* <DEDUP_REMOVED lines=9> */
[-C--:B------:R-:W-:Y:S01]  /*d5f0*/  FMUL.FTZ R28, R43, R22.reuse ;  /* 0x000000162b1c7220 */ /* 0x080fe20000410000 */
[----:B------:R-:W-:Y:S01]  /*d600*/  HADD2.F32 R5, -RZ, R5.H0_H0 ;  /* 0x20000005ff057230 */ /* 0x000fe20000004100 */
[----:B------:R-:W-:Y:S01]  /*d610*/  FFMA.FTZ R36, R37, R22, -R36 ;  /* 0x0000001625247223 */ /* 0x000fe20000010824 */
[----:B------:R-:W-:Y:S01]  /*d620*/  HADD2.F32 R7, -RZ, R7.H0_H0 ;  /* 0x20000007ff077230 */ /* 0x000fe20000004100 */
[----:B------:R-:W-:Y:S01]  /*d630*/  FFMA.FTZ R0, R39, R0, R33 ;  /* 0x0000000027007223 */ /* 0x000fe20000010021 */
[----:B------:R-:W-:Y:S01]  /*d640*/  HADD2.F32 R33, -RZ, R32.H1_H1 ;  /* 0x30000020ff217230 */ /* 0x000fe20000004100 */
[----:B------:R-:W-:Y:S01]  /*d650*/  FFMA.FTZ R37, R37, R2, R28 ;  /* 0x0000000225257223 */ /* 0x000fe2000001001c */
[----:B------:R-:W-:Y:S01]  /*d660*/  HADD2.F32 R2, -RZ, R34.H1_H1 ;  /* 0x30000022ff027230 */ /* 0x000fe20000004100 */
        /* <DEDUP_REMOVED lines=16> */
.L_x_7738:
[----:B------:R-:W-:Y:S05]  /*d770*/  BSYNC B0 ;  /* 0x0000000000007941 */ /* 0x000fea0003800000 */
.L_x_7737:
[----:B-----5:R2:W-:Y:S04]  /*d780*/  STS.128 [R245], R32 ;  /* 0x00000020f5007388 */ /* 0x0205e80000000c00 */
[----:B------:R2:W5:Y:S01]  /*d790*/  LD.E.128 R36, [R44.64+0x80] ;  /* 0x000080062c247980 */ /* 0x000562000c101d00 */
[----:B------:R-:W-:Y:S01]  /*d7a0*/  IADD3 R0, R26, 0x40, RZ ;  /* 0x000000401a007810 */ /* 0x000fe20007ffe0ff */
[----:B------:R-:W-:Y:S03]  /*d7b0*/  BSSY B0, `(.L_x_7739) ;  /* 0x000002a000007945 */ /* 0x000fe60003800000 */
[----:B------:R-:W-:-:S13]  /*d7c0*/  ISETP.GE.AND P0, PT, R0, R3, PT ;  /* 0x000000030000720c */ /* 0x000fda0003f06270 */
[----:B------:R-:W-:Y:S05]  /*d7d0*/  @P0 BRA `(.L_x_7740) ;  /* 0x0000027000000947 */ /* 0x000fea0003800000 */
[----:B------:R-:W3:Y:S04]  /*d7e0*/  LD.E.64 R4, [R40.64+0x40] ;  /* 0x0000400628047980 */ /* 0x000ee8000c101b00 */
[----:B------:R-:W4:Y:S01]  /*d7f0*/  LD.E.64 R6, [R10.64+0x40] ;  /* 0x000040060a067980 */ /* 0x000f22000c101b00 */
[--C-:B--2--5:R-:W-:Y:S02]  /*d800*/  HADD2.F32 R35, -RZ, R37.reuse.H0_H0 ;  /* 0x20000025ff237230 */ /* 0x124fe40000004100 */
[----:B------:R-:W-:Y:S02]  /*d810*/  HADD2.F32 R37, -RZ, R37.H1_H1 ;  /* 0x30000025ff257230 */ /* 0x000fe40000004100 */
[--C-:B------:R-:W-:Y:S02]  /*d820*/  HADD2.F32 R33, -RZ, R39.reuse.H1_H1 ;  /* 0x30000027ff217230 */ /* 0x100fe40000004100 */
[----:B------:R-:W-:-:S02]  /*d830*/  HADD2.F32 R39, -RZ, R39.H0_H0 ;  /* 0x20000027ff277230 */ /* 0x000fc40000004100 */
[----:B---3--:R-:W-:Y:S02]  /*d840*/  HADD2.F32 R2, -RZ, R4.H1_H1 ;  /* 0x30000004ff027230 */ /* 0x008fe40000004100 */
[----:B------:R-:W-:Y:S02]  /*d850*/  HADD2.F32 R0, -RZ, R5.H1_H1 ;  /* 0x30000005ff007230 */ /* 0x000fe40000004100 */
[----:B----4-:R-:W-:Y:S01]  /*d860*/  HADD2.F32 R22, -RZ, R6.H1_H1 ;  /* 0x30000006ff167230 */ /* 0x010fe20000004100 */
        /* <DEDUP_REMOVED lines=9> */
[----:B------:R-:W-:-:S02]  /*d900*/  FFMA.FTZ R32, R35, R22, -R32 ;  /* 0x0000001623207223 */ /* 0x000fc40000010820 */
[----:B------:R-:W-:Y:S01]  /*d910*/  FFMA.FTZ R35, R35, R2, R28 ;  /* 0x0000000223237223 */ /* 0x000fe2000001001c */
[----:B------:R-:W-:Y:S01]  /*d920*/  HADD2.F32 R2, -RZ, R38.H1_H1 ;  /* 0x30000026ff027230 */ /* 0x000fe20000004100 */
[C---:B------:R-:W-:Y:S01]  /*d930*/  FFMA.FTZ R0, R39.reuse, R0, R33 ;  /* 0x0000000027007223 */ /* 0x040fe20000010021 */
[--C-:B------:R-:W-:Y:S01]  /*d940*/  HADD2.F32 R33, -RZ, R36.reuse.H1_H1 ;  /* 0x30000024ff217230 */ /* 0x100fe20000004100 */
[----:B------:R-:W-:Y:S01]  /*d950*/  FFMA.FTZ R37, R39, R12, -R37 ;  /* 0x0000000c27257223 */ /* 0x000fe20000010825 */
[----:B------:R-:W-:Y:S01]  /*d960*/  HADD2.F32 R39, -RZ, R36.H0_H0 ;  /* 0x20000024ff277230 */ /* 0x000fe20000004100 */
[----:B------:R-:W-:Y:S01]  /*d970*/  FMUL.FTZ R22, R2, R5 ;  /* 0x0000000502167220 */ /* 0x000fe20000410000 */
        /* <DEDUP_REMOVED lines=8> */
[C---:B------:R-:W-:Y:S01]  /*da00*/  FFMA.FTZ R22, R38.reuse, R7, -R22 ;  /* 0x0000000726167223 */ /* 0x040fe20000010816 */
[----:B------:R-:W-:Y:S01]  /*da10*/  MOV R37, R32 ;  /* 0x0000002000257202 */ /* 0x000fe20000000f00 */
[----:B------:R-:W-:Y:S01]  /*da20*/  FFMA.FTZ R5, R38, R5, R2 ;  /* 0x0000000526057223 */ /* 0x000fe20000010002 */
[----:B------:R-:W-:-:S04]  /*da30*/  F2FP.PACK_AB R36, R33, R12 ;  /* 0x0000000c2124723e */ /* 0x000fc800000000ff */
[----:B------:R-:W-:Y:S02]  /*da40*/  F2FP.PACK_AB R38, R5, R22 ;  /* 0x000000160526723e */ /* 0x000fe400000000ff */
.L_x_7740:
[----:B------:R-:W-:Y:S05]  /*da50*/  BSYNC B0 ;  /* 0x0000000000007941 */ /* 0x000fea0003800000 */
.L_x_7739:
[----:B-----5:R3:W-:Y:S04]  /*da60*/  STS.128 [R245+0x2000], R36 ;  /* 0x00200024f5007388 */ /* 0x0207e80000000c00 */
[----:B--2---:R3:W5:Y:S01]  /*da70*/  LD.E.128 R32, [R44.64+0x100] ;  /* 0x000100062c207980 */ /* 0x004762000c101d00 */
[----:B------:R-:W-:Y:S01]  /*da80*/  IADD3 R0, R26, 0x80, RZ ;  /* 0x000000801a007810 */ /* 0x000fe20007ffe0ff */
[----:B------:R-:W-:Y:S03]  /*da90*/  BSSY B0, `(.L_x_7741) ;  /* 0x000002a000007945 */ /* 0x000fe60003800000 */
[----:B------:R-:W-:-:S13]  /*daa0*/  ISETP.GE.AND P0, PT, R0, R3, PT ;  /* 0x000000030000720c */ /* 0x000fda0003f06270 */
[----:B------:R-:W-:Y:S05]  /*dab0*/  @P0 BRA `(.L_x_7742) ;  /* 0x0000027000000947 */ /* 0x000fea0003800000 */
[----:B------:R-:W2:Y:S04]  /*dac0*/  LD.E.64 R4, [R40.64+0x80] ;  /* 0x0000800628047980 */ /* 0x000ea8000c101b00 */
[----:B------:R-:W4:Y:S01]  /*dad0*/  LD.E.64 R6, [R10.64+0x80] ;  /* 0x000080060a067980 */ /* 0x000f22000c101b00 */
[--C-:B---3-5:R-:W-:Y:S02]  /*dae0*/  HADD2.F32 R37, -RZ, R33.reuse.H0_H0 ;  /* 0x20000021ff257230 */ /* 0x128fe40000004100 */
[----:B------:R-:W-:Y:S02]  /*daf0*/  HADD2.F32 R43, -RZ, R33.H1_H1 ;  /* 0x30000021ff2b7230 */ /* 0x000fe40000004100 */
[--C-:B------:R-:W-:Y:S02]  /*db00*/  HADD2.F32 R33, -RZ, R35.reuse.H1_H1 ;  /* 0x30000023ff217230 */ /* 0x100fe40000004100 */
        /* <DEDUP_REMOVED lines=34> */
.L_x_7742:
[----:B------:R-:W-:Y:S05]  /*dd30*/  BSYNC B0 ;  /* 0x0000000000007941 */ /* 0x000fea0003800000 */
.L_x_7741:
[----:B-----5:R2:W-:Y:S04]  /*dd40*/  STS.128 [R245+0x4000], R32 ;  /* 0x00400020f5007388 */ /* 0x0205e80000000c00 */
[----:B-1-3--:R-:W5:Y:S01]  /*dd50*/  LD.E.128 R44, [R44.64+0x180] ;  /* 0x000180062c2c7980 */ /* 0x00af62000c101d00 */
[----:B------:R-:W-:Y:S01]  /*dd60*/  IADD3 R0, R26, 0xc0, RZ ;  /* 0x000000c01a007810 */ /* 0x000fe20007ffe0ff */
[----:B------:R-:W-:Y:S03]  /*dd70*/  BSSY B0, `(.L_x_7743) ;  /* 0x0000029000007945 */ /* 0x000fe60003800000 */
[----:B------:R-:W-:-:S13]  /*dd80*/  ISETP.GE.AND P0, PT, R0, R3, PT ;  /* 0x000000030000720c */ /* 0x000fda0003f06270 */
[----:B------:R-:W-:Y:S05]  /*dd90*/  @P0 BRA `(.L_x_7744) ;  /* 0x0000026000000947 */ /* 0x000fea0003800000 */
[----:B------:R-:W3:Y:S04]  /*dda0*/  LD.E.64 R4, [R40.64+0xc0] ;  /* 0x0000c00628047980 */ /* 0x000ee8000c101b00 */
[----:B------:R-:W4:Y:S01]  /*ddb0*/  LD.E.64 R6, [R10.64+0xc0] ;  /* 0x0000c0060a067980 */ /* 0x000f22000c101b00 */
[----:B-----5:R-:W-:Y:S02]  /*ddc0*/  HADD2.F32 R37, -RZ, R45.H1_H1 ;  /* 0x3000002dff257230 */ /* 0x020fe40000004100 */
[----:B--2---:R-:W-:Y:S02]  /*ddd0*/  HADD2.F32 R33, -RZ, R47.H1_H1 ;  /* 0x3000002fff217230 */ /* 0x004fe40000004100 */
[----:B------:R-:W-:Y:S02]  /*dde0*/  HADD2.F32 R35, -RZ, R45.H0_H0 ;  /* 0x2000002dff237230 */ /* 0x000fe40000004100 */
[----:B------:R-:W-:-:S02]  /*ddf0*/  HADD2.F32 R47, -RZ, R47.H0_H0 ;  /* 0x2000002fff2f7230 */ /* 0x000fc40000004100 */
[----:B---3--:R-:W-:Y:S02]  /*de00*/  HADD2.F32 R2, -RZ, R4.H1_H1 ;  /* 0x30000004ff027230 */ /* 0x008fe40000004100 */
        /* <DEDUP_REMOVED lines=10> */
[C---:B------:R-:W-:Y:S01]  /*deb0*/  FFMA.FTZ R28, R35.reuse, R12, -R28 ;  /* 0x0000000c231c7223 */ /* 0x040fe2000001081c */
[----:B------:R-:W-:Y:S01]  /*dec0*/  HADD2.F32 R7, -RZ, R7.H0_H0 ;  /* 0x20000007ff077230 */ /* 0x000fe20000004100 */
        /* <DEDUP_REMOVED lines=19> */
.L_x_7744:
[----:B------:R-:W-:Y:S05]  /*e000*/  BSYNC B0 ;  /* 0x0000000000007941 */ /* 0x000fea0003800000 */
.L_x_7743:
[----:B-----5:R1:W-:Y:S02]  /*e010*/  STS.128 [R245+0x6000], R44 ;  /* 0x0060002cf5007388 */ /* 0x0203e40000000c00 */
.L_x_7736:
[----:B------:R-:W-:Y:S05]  /*e020*/  BSYNC B1 ;  /* 0x0000000000017941 */ /* 0x000fea0003800000 */
.L_x_7735:
[----:B------:R-:W-:Y:S01]  /*e030*/  IADD3 R12, R144, 0x10, RZ ;  /* 0x00000010900c7810 */ /* 0x000fe20007ffe0ff */
[----:B------:R-:W-:Y:S03]  /*e040*/  BSSY B1, `(.L_x_7745) ;  /* 0x00000c2000017945 */ /* 0x000fe60003800000 */
[----:B------:R-:W-:-:S04]  /*e050*/  ISETP.GE.AND P0, PT, R12, R23, PT ;  /* 0x000000170c00720c */ /* 0x000fc80003f06270 */
[----:B------:R-:W-:-:S13]  /*e060*/  ISETP.LT.OR P0, PT, R58, -0x87, P0 ;  /* 0xffffff793a00780c */ /* 0x000fda0000701670 */
[----:B------:R-:W-:Y:S05]  /*e070*/  @P0 BRA `(.L_x_7746) ;  /* 0x00000be000000947 */ /* 0x000fea0003800000 */
[----:B--2---:R2:W5:Y:S01]  /*e080*/  LD.E.128 R32, [R30.64] ;  /* 0x000000061e207980 */ /* 0x004562000c101d00 */
[C---:B------:R-:W-:Y:S01]  /*e090*/  IADD3 R5, P0, R29.reuse, R8, RZ ;  /* 0x000000081d057210 */ /* 0x040fe20007f1e0ff */
[----:B------:R-:W-:Y:S03]  /*e0a0*/  BSSY B0, `(.L_x_7747) ;  /* 0x0000031000007945 */ /* 0x000fe60003800000 */
[----:B------:R-:W-:Y:S01]  /*e0b0*/  LEA.HI.X.SX32 R0, R29, R9, 0x1, P0 ;  /* 0x000000091d007211 */ /* 0x000fe200000f0eff */
[C---:B------:R-:W-:Y:S01]  /*e0c0*/  IMAD.SHL.U32 R41, R5.reuse, 0x2, RZ ;  /* 0x0000000205297824 */ /* 0x040fe200078e00ff */
[----:B------:R-:W-:Y:S02]  /*e0d0*/  ISETP.GE.AND P0, PT, R26, R3, PT ;  /* 0x000000031a00720c */ /* 0x000fe40003f06270 */
[----:B------:R-:W-:Y:S02]  /*e0e0*/  SHF.L.U64.HI R5, R5, 0x1, R0 ;  /* 0x0000000105057819 */ /* 0x000fe40000010200 */
[----:B------:R-:W-:-:S02]  /*e0f0*/  IADD3 R10, P2, R14, R41, RZ ;  /* 0x000000290e0a7210 */ /* 0x000fc40007f5e0ff */
[----:B------:R-:W-:-:S03]  /*e100*/  IADD3 R40, P1, R16, R41, RZ ;  /* 0x0000002910287210 */ /* 0x000fc60007f3e0ff */
[--C-:B------:R-:W-:Y:S02]  /*e110*/  IMAD.X R11, R15, 0x1, R5.reuse, P2 ;  /* 0x000000010f0b7824 */ /* 0x100fe400010e0605 */
[----:B------:R-:W-:Y:S02]  /*e120*/  IMAD.X R41, R17, 0x1, R5, P1 ;  /* 0x0000000111297824 */ /* 0x000fe400008e0605 */
[----:B------:R-:W-:Y:S05]  /*e130*/  @P0 BRA `(.L_x_7748) ;  /* 0x0000027000000947 */ /* 0x000fea0003800000 */
[----:B------:R-:W3:Y:S04]  /*e140*/  LD.E.64 R4, [R40.64] ;  /* 0x0000000628047980 */ /* 0x000ee8000c101b00 */
[----:B------:R-:W4:Y:S01]  /*e150*/  LD.E.64 R6, [R10.64] ;  /* 0x000000060a067980 */ /* 0x000f22000c101b00 */
[----:B-----5:R-:W-:Y:S01]  /*e160*/  MOV R43, R33 ;  /* 0x00000021002b7202 */ /* 0x020fe20000000f00 */
[----:B------:R-:W-:-:S02]  /*e170*/  HADD2.F32 R29, -RZ, R35.H1_H1 ;  /* 0x30000023ff1d7230 */ /* 0x000fc40000004100 */
[----:B------:R-:W-:Y:S02]  /*e180*/  HADD2.F32 R39, -RZ, R35.H0_H0 ;  /* 0x20000023ff277230 */ /* 0x000fe40000004100 */
[--C-:B------:R-:W-:Y:S02]  /*e190*/  HADD2.F32 R33, -RZ, R43.reuse.H0_H0 ;  /* 0x2000002bff217230 */ /* 0x100fe40000004100 */
        /* <DEDUP_REMOVED lines=33> */
.L_x_7748:
[----:B------:R-:W-:Y:S05]  /*e3b0*/  BSYNC B0 ;  /* 0x0000000000007941 */ /* 0x000fea0003800000 */
.L_x_7747:
[----:B-----5:R3:W-:Y:S04]  /*e3c0*/  STS.128 [R245+0x800], R32 ;  /* 0x00080020f5007388 */ /* 0x0207e80000000c00 */
[----:B------:R3:W5:Y:S01]  /*e3d0*/  LD.E.128 R36, [R30.64+0x80] ;  /* 0x000080061e247980 */ /* 0x000762000c101d00 */
[----:B------:R-:W-:Y:S01]  /*e3e0*/  IADD3 R0, R26, 0x40, RZ ;  /* 0x000000401a007810 */ /* 0x000fe20007ffe0ff */
[----:B------:R-:W-:Y:S03]  /*e3f0*/  BSSY B0, `(.L_x_7749) ;  /* 0x0000029000007945 */ /* 0x000fe60003800000 */
[----:B------:R-:W-:-:S13]  /*e400*/  ISETP.GE.AND P0, PT, R0, R3, PT ;  /* 0x000000030000720c */ /* 0x000fda0003f06270 */
[----:B------:R-:W-:Y:S05]  /*e410*/  @P0 BRA `(.L_x_7750) ;  /* 0x0000026000000947 */ /* 0x000fea0003800000 */
[----:B------:R-:W4:Y:S04]  /*e420*/  LD.E.64 R4, [R40.64+0x40] ;  /* 0x0000400628047980 */ /* 0x000f28000c101b00 */
[----:B--2---:R-:W2:Y:S01]  /*e430*/  LD.E.64 R6, [R10.64+0x40] ;  /* 0x000040060a067980 */ /* 0x004ea2000c101b00 */
[----:B---3-5:R-:W-:Y:S02]  /*e440*/  HADD2.F32 R35, -RZ, R37.H1_H1 ;  /* 0x30000025ff237230 */ /* 0x028fe40000004100 */
[----:B------:R-:W-:Y:S02]  /*e450*/  HADD2.F32 R29, -RZ, R39.H1_H1 ;  /* 0x30000027ff1d7230 */ /* 0x000fe40000004100 */
[----:B------:R-:W-:Y:S02]  /*e460*/  HADD2.F32 R33, -RZ, R37.H0_H0 ;  /* 0x20000025ff217230 */ /* 0x000fe40000004100 */
[----:B------:R-:W-:-:S02]  /*e470*/  HADD2.F32 R39, -RZ, R39.H0_H0 ;  /* 0x20000027ff277230 */ /* 0x000fc40000004100 */
[----:B------:R-:W-:Y:S02]  /*e480*/  HADD2.F32 R37, -RZ, R36.H0_H0 ;  /* 0x20000024ff257230 */ /* 0x000fe40000004100 */
[----:B----4-:R-:W-:Y:S02]  /*e490*/  HADD2.F32 R2, -RZ, R4.H1_H1 ;  /* 0x30000004ff027230 */ /* 0x010fe40000004100 */
        /* <DEDUP_REMOVED lines=15> */
[----:B------:R-:W-:Y:S01]  /*e590*/  HADD2.F32 R29, -RZ, R36.H1_H1 ;  /* 0x30000024ff1d7230 */ /* 0x000fe20000004100 */
[----:B------:R-:W-:Y:S01]  /*e5a0*/  FFMA.FTZ R35, R39, R22, -R35 ;  /* 0x0000001627237223 */ /* 0x000fe20000010823 */
[----:B------:R-:W-:Y:S01]  /*e5b0*/  HADD2.F32 R38, -RZ, R38.H0_H0 ;  /* 0x20000026ff267230 */ /* 0x000fe20000004100 */
[----:B------:R-:W-:Y:S02]  /*e5c0*/  FMUL.FTZ R28, R2, R5 ;  /* 0x00000005021c7220 */ /* 0x000fe40000410000 */
[C---:B------:R-:W-:Y:S01]  /*e5d0*/  FMUL.FTZ R22, R29.reuse, R4 ;  /* 0x000000041d167220 */ /* 0x040fe20000410000 */
        /* <DEDUP_REMOVED lines=10> */
.L_x_7750:
[----:B------:R-:W-:Y:S05]  /*e680*/  BSYNC B0 ;  /* 0x0000000000007941 */ /* 0x000fea0003800000 */
.L_x_7749:
[----:B-----5:R4:W-:Y:S04]  /*e690*/  STS.128 [R245+0x2800], R36 ;  /* 0x00280024f5007388 */ /* 0x0209e80000000c00 */
[----:B---3--:R4:W5:Y:S01]  /*e6a0*/  LD.E.128 R32, [R30.64+0x100] ;  /* 0x000100061e207980 */ /* 0x008962000c101d00 */
[----:B------:R-:W-:Y:S01]  /*e6b0*/  IADD3 R0, R26, 0x80, RZ ;  /* 0x000000801a007810 */ /* 0x000fe20007ffe0ff */
[----:B------:R-:W-:Y:S03]  /*e6c0*/  BSSY B0, `(.L_x_7751) ;  /* 0x000002a000007945 */ /* 0x000fe60003800000 */
[----:B------:R-:W-:-:S13]  /*e6d0*/  ISETP.GE.AND P0, PT, R0, R3, PT ;  /* 0x000000030000720c */ /* 0x000fda0003f06270 */
        /* <DEDUP_REMOVED lines=40> */
.L_x_7752:
[----:B------:R-:W-:Y:S05]  /*e960*/  BSYNC B0 ;  /* 0x0000000000007941 */ /* 0x000fea0003800000 */
.L_x_7751:
[----:B-----5:R3:W-:Y:S04]  /*e970*/  STS.128 [R245+0x4800], R32 ;  /* 0x00480020f5007388 */ /* 0x0207e80000000c00 */
[----:B--2-4-:R-:W5:Y:S01]  /*e980*/  LD.E.128 R28, [R30.64+0x180] ;  /* 0x000180061e1c7980 */ /* 0x014f62000c101d00 */
        /* <DEDUP_REMOVED lines=43> */
.L_x_7754:
[----:B------:R-:W-:Y:S05]  /*ec40*/  BSYNC B0 ;  /* 0x0000000000007941 */ /* 0x000fea0003800000 */
.L_x_7753:
[----:B-----5:R2:W-:Y:S02]  /*ec50*/  STS.128 [R245+0x6800], R28 ;  /* 0x0068001cf5007388 */ /* 0x0205e40000000c00 */
.L_x_7746:
[----:B------:R-:W-:Y:S05]  /*ec60*/  BSYNC B1 ;  /* 0x0000000000017941 */ /* 0x000fea0003800000 */
.L_x_7745:
[----:B------:R-:W-:Y:S01]  /*ec70*/  IADD3 R22, R144, 0x20, RZ ;  /* 0x0000002090167810 */ /* 0x000fe20007ffe0ff */
[----:B------:R-:W-:Y:S03]  /*ec80*/  BSSY B1, `(.L_x_7755) ;  /* 0x00000c5000017945 */ /* 0x000fe60003800000 */
[----:B------:R-:W-:-:S04]  /*ec90*/  ISETP.GE.AND P0, PT, R22, R23, PT ;  /* 0x000000171600720c */ /* 0x000fc80003f06270 */
[----:B------:R-:W-:-:S13]  /*eca0*/  ISETP.LT.OR P0, PT, R58, -0x107, P0 ;  /* 0xfffffef93a00780c */ /* 0x000fda0000701670 */
[----:B------:R-:W-:Y:S05]  /*ecb0*/  @P0 BRA `(.L_x_7756) ;  /* 0x00000c1000000947 */ /* 0x000fea0003800000 */
[----:B--2---:R2:W5:Y:S01]  /*ecc0*/  LD.E.128 R28, [R24.64] ;  /* 0x00000006181c7980 */ /* 0x004562000c101d00 */
[----:B------:R-:W-:Y:S01]  /*ecd0*/  IMAD.SHL.U32 R5, R13, 0x20, RZ ;  /* 0x000000200d057824 */ /* 0x000fe200078e00ff */
[----:B------:R-:W-:Y:S04]  /*ece0*/  BSSY B0, `(.L_x_7757) ;  /* 0x0000033000007945 */ /* 0x000fe80003800000 */
[----:B------:R-:W-:-:S04]  /*ecf0*/  IADD3 R0, P0, R5, R8, RZ ;  /* 0x0000000805007210 */ /* 0x000fc80007f1e0ff */
[----:B------:R-:W-:Y:S01]  /*ed00*/  LEA.HI.X.SX32 R5, R5, R9, 0x1, P0 ;  /* 0x0000000905057211 */ /* 0x000fe200000f0eff */
[----:B------:R-:W-:Y:S01]  /*ed10*/  IMAD.SHL.U32 R37, R0, 0x2, RZ ;  /* 0x0000000200257824 */ /* 0x000fe200078e00ff */
[----:B------:R-:W-:Y:S02]  /*ed20*/  ISETP.GE.AND P0, PT, R26, R3, PT ;  /* 0x000000031a00720c */ /* 0x000fe40003f06270 */
[----:B------:R-:W-:Y:S02]  /*ed30*/  SHF.L.U64.HI R5, R0, 0x1, R5 ;  /* 0x0000000100057819 */ /* 0x000fe40000010205 */
[-C--:B------:R-:W-:Y:S02]  /*ed40*/  IADD3 R10, P2, R14, R37.reuse, RZ ;  /* 0x000000250e0a7210 */ /* 0x080fe40007f5e0ff */
[----:B------:R-:W-:-:S03]  /*ed50*/  IADD3 R36, P1, R16, R37, RZ ;  /* 0x0000002510247210 */ /* 0x000fc60007f3e0ff */
[--C-:B------:R-:W-:Y:S02]  /*ed60*/  IMAD.X R11, R15, 0x1, R5.reuse, P2 ;  /* 0x000000010f0b7824 */ /* 0x100fe400010e0605 */
[----:B------:R-:W-:Y:S02]  /*ed70*/  IMAD.X R37, R17, 0x1, R5, P1 ;  /* 0x0000000111257824 */ /* 0x000fe400008e0605 */
[----:B------:R-:W-:Y:S05]  /*ed80*/  @P0 BRA `(.L_x_7758) ;  /* 0x0000028000000947 */ /* 0x000fea0003800000 */
[----:B--2---:R-:W2:Y:S04]  /*ed90*/  LD.E.64 R4, [R36.64] ;  /* 0x0000000624047980 */ /* 0x004ea8000c101b00 */
[----:B------:R-:W4:Y:S01]  /*eda0*/  LD.E.64 R6, [R10.64] ;  /* 0x000000060a067980 */ /* 0x000f22000c101b00 */
[--C-:B---3-5:R-:W-:Y:S01]  /*edb0*/  HADD2.F32 R35, -RZ, R29.reuse.H0_H0 ;  /* 0x2000001dff237230 */ /* 0x128fe20000004100 */
[----:B------:R-:W-:Y:S01]  /*edc0*/  MOV R33, R30 ;  /* 0x0000001e00217202 */ /* 0x000fe20000000f00 */
[----:B------:R-:W-:-:S02]  /*edd0*/  HADD2.F32 R41, -RZ, R29.H1_H1 ;  /* 0x3000001dff297230 */ /* 0x000fc40000004100 */
[--C-:B------:R-:W-:Y:S02]  /*ede0*/  HADD2.F32 R32, -RZ, R31.reuse.H1_H1 ;  /* 0x3000001fff207230 */ /* 0x100fe40000004100 */
[----:B------:R-:W-:Y:S02]  /*edf0*/  HADD2.F32 R39, -RZ, R31.H0_H0 ;  /* 0x2000001fff277230 */ /* 0x000fe40000004100 */
[----:B--2---:R-:W-:Y:S02]  /*ee00*/  HADD2.F32 R0, -RZ, R5.H1_H1 ;  /* 0x30000005ff007230 */ /* 0x004fe40000004100 */
[----:B------:R-:W-:Y:S02]  /*ee10*/  HADD2.F32 R2, -RZ, R4.H1_H1 ;  /* 0x30000004ff027230 */ /* 0x000fe40000004100 */
[----:B----4-:R-:W-:Y:S01]  /*ee20*/  HADD2.F32 R29, -RZ, R7.H1_H1 ;  /* 0x30000007ff1d7230 */ /* 0x010fe20000004100 */
[C---:B------:R-:W-:Y:S01]  /*ee30*/  FMUL.FTZ R34, R32.reuse, R0 ;  /* 0x0000000020227220 */ /* 0x040fe20000410000 */
        /* <DEDUP_REMOVED lines=29> */
.L_x_7758:
[----:B--2---:R-:W-:Y:S05]  /*f010*/  BSYNC B0 ;  /* 0x0000000000007941 */ /* 0x004fea0003800000 */
.L_x_7757:
[----:B-----5:R2:W-:Y:S04]  /*f020*/  STS.128 [R245+0x1000], R28 ;  /* 0x0010001cf5007388 */ /* 0x0205e80000000c00 */
[----:B---3--:R2:W5:Y:S01]  /*f030*/  LD.E.128 R32, [R24.64+0x80] ;  /* 0x0000800618207980 */ /* 0x008562000c101d00 */
        /* <DEDUP_REMOVED lines=12> */
[--C-:B----4-:R-:W-:Y:S01]  /*f100*/  HADD2.F32 R29, -RZ, R6.reuse.H1_H1 ;  /* 0x30000006ff1d7230 */ /* 0x110fe20000004100 */
        /* <DEDUP_REMOVED lines=30> */
.L_x_7760:
[----:B------:R-:W-:Y:S05]  /*f2f0*/  BSYNC B0 ;  /* 0x0000000000007941 */ /* 0x000fea0003800000 */
.L_x_7759:
        /* <DEDUP_REMOVED lines=8> */
[--C-:B---3-5:R-:W-:Y:S01]  /*f380*/  HADD2.F32 R35, -RZ, R29.reuse.H0_H0 ;  /* 0x2000001dff237230 */ /* 0x128fe20000004100 */
[----:B------:R-:W-:Y:S01]  /*f390*/  MOV R33, R30 ;  /* 0x0000001e00217202 */ /* 0x000fe20000000f00 */
[----:B------:R-:W-:Y:S02]  /*f3a0*/  HADD2.F32 R41, -RZ, R29.H1_H1 ;  /* 0x3000001dff297230 */ /* 0x000fe40000004100 */
[--C-:B------:R-:W-:Y:S02]  /*f3b0*/  HADD2.F32 R32, -RZ, R31.reuse.H1_H1 ;  /* 0x3000001fff207230 */ /* 0x100fe40000004100 */
[----:B------:R-:W-:-:S02]  /*f3c0*/  HADD2.F32 R39, -RZ, R31.H0_H0 ;  /* 0x2000001fff277230 */ /* 0x000fc40000004100 */
        /* <DEDUP_REMOVED lines=33> */
.L_x_7762:
[----:B------:R-:W-:Y:S05]  /*f5e0*/  BSYNC B0 ;  /* 0x0000000000007941 */ /* 0x000fea0003800000 */
.L_x_7761:
        /* <DEDUP_REMOVED lines=8> */
[----:B--2--5:R-:W-:Y:S02]  /*f670*/  HADD2.F32 R31, -RZ, R33.H1_H1 ;  /* 0x30000021ff1f7230 */ /* 0x024fe40000004100 */
[----:B------:R-:W-:Y:S02]  /*f680*/  HADD2.F32 R25, -RZ, R35.H1_H1 ;  /* 0x30000023ff197230 */ /* 0x000fe40000004100 */
        /* <DEDUP_REMOVED lines=34> */
.L_x_7764:
[----:B------:R-:W-:Y:S05]  /*f8b0*/  BSYNC B0 ;  /* 0x0000000000007941 */ /* 0x000fea0003800000 */
.L_x_7763:
[----:B-----5:R3:W-:Y:S02]  /*f8c0*/  STS.128 [R245+0x7000], R32 ;  /* 0x00700020f5007388 */ /* 0x0207e40000000c00 */
.L_x_7756:
[----:B------:R-:W-:Y:S05]  /*f8d0*/  BSYNC B1 ;  /* 0x0000000000017941 */ /* 0x000fea0003800000 */
.L_x_7755:
[----:B--2---:R-:W-:-:S04]  /*f8e0*/  IADD3 R24, R144, 0x30, RZ ;  /* 0x0000003090187810 */ /* 0x004fc80007ffe0ff */
[----:B------:R-:W-:-:S04]  /*f8f0*/  ISETP.GE.AND P0, PT, R24, R23, PT ;  /* 0x000000171800720c */ /* 0x000fc80003f06270 */
[----:B------:R-:W-:-:S13]  /*f900*/  ISETP.LT.OR P0, PT, R58, -0x187, P0 ;  /* 0xfffffe793a00780c */ /* 0x000fda0000701670 */
[----:B------:R-:W-:Y:S05]  /*f910*/  @P0 BRA `(.L_x_7765) ;  /* 0x0000685000000947 */ /* 0x000fea0003800000 */
[----:B------:R2:W5:Y:S01]  /*f920*/  LD.E.128 R28, [R20.64] ;  /* 0x00000006141c7980 */ /* 0x000562000c101d00 */
[----:B------:R-:W-:Y:S01]  /*f930*/  IMAD R13, R13, 0x30, RZ ;  /* 0x000000300d0d7824 */ /* 0x000fe200078e02ff */
[----:B------:R-:W-:Y:S04]  /*f940*/  BSSY B0, `(.L_x_7766) ;  /* 0x0000031000007945 */ /* 0x000fe80003800000 */
[----:B------:R-:W-:-:S04]  /*f950*/  IADD3 R5, P0, R13, R8, RZ ;  /* 0x000000080d057210 */ /* 0x000fc80007f1e0ff */
[----:B------:R-:W-:Y:S01]  /*f960*/  LEA.HI.X.SX32 R0, R13, R9, 0x1, P0 ;  /* 0x000000090d007211 */ /* 0x000fe200000f0eff */
[C---:B------:R-:W-:Y:S01]  /*f970*/  IMAD.SHL.U32 R7, R5.reuse, 0x2, RZ ;  /* 0x0000000205077824 */ /* 0x040fe200078e00ff */
        /* <DEDUP_REMOVED lines=9> */
[----:B-----5:R-:W-:Y:S02]  /*fa10*/  HADD2.F32 R23, -RZ, R29.H1_H1 ;  /* 0x3000001dff177230 */ /* 0x020fe40000004100 */
[----:B------:R-:W-:-:S02]  /*fa20*/  HADD2.F32 R11, -RZ, R31.H1_H1 ;  /* 0x3000001fff0b7230 */ /* 0x000fc40000004100 */
[----:B------:R-:W-:Y:S02]  /*fa30*/  HADD2.F32 R10, -RZ, R29.H0_H0 ;  /* 0x2000001dff0a7230 */ /* 0x000fe40000004100 */
[----:B------:R-:W-:Y:S02]  /*fa40*/  HADD2.F32 R31, -RZ, R31.H0_H0 ;  /* 0x2000001fff1f7230 */ /* 0x000fe40000004100 */
[----:B--2---:R-:W-:Y:S02]  /*fa50*/  HADD2.F32 R2, -RZ, R4.H1_H1 ;  /* 0x30000004ff027230 */ /* 0x004fe40000004100 */
[----:B------:R-:W-:Y:S02]  /*fa60*/  HADD2.F32 R0, -RZ, R5.H1_H1 ;  /* 0x30000005ff007230 */ /* 0x000fe40000004100 */
[--C-:B----4-:R-:W-:Y:S01]  /*fa70*/  HADD2.F32 R9, -RZ, R6.reuse.H1_H1 ;  /* 0x30000006ff097230 */ /* 0x110fe20000004100 */
        /* <DEDUP_REMOVED lines=8> */
[-C--:B------:R-:W-:Y:S01]  /*fb00*/  FMUL.FTZ R11, R11, R8.reuse ;  /* 0x000000080b0b7220 */ /* 0x080fe20000410000 */
[----:B------:R-:W-:Y:S01]  /*fb10*/  HADD2.F32 R5, -RZ, R5.H0_H0 ;  /* 0x20000005ff057230 */ /* 0x000fe20000004100 */
[C---:B------:R-:W-:Y:S01]  /*fb20*/  FFMA.FTZ R13, R31.reuse, R8, -R13 ;  /* 0x000000081f0d7223 */ /* 0x040fe2000001080d */
[----:B------:R-:W-:Y:S01]  /*fb30*/  HADD2.F32 R8, -RZ, R30.H1_H1 ;  /* 0x3000001eff087230 */ /* 0x000fe20000004100 */
[----:B------:R-:W-:Y:S01]  /*fb40*/  FFMA.FTZ R2, R10, R2, R23 ;  /* 0x000000020a027223 */ /* 0x000fe20000010017 */
        /* <DEDUP_REMOVED lines=16> */
.L_x_7767:
[----:B--2---:R-:W-:Y:S05]  /*fc50*/  BSYNC B0 ;  /* 0x0000000000007941 */ /* 0x004fea0003800000 */
.L_x_7766:
        /* <DEDUP_REMOVED lines=8> */
[----:B-----5:R-:W-:Y:S02]  /*fce0*/  HADD2.F32 R23, -RZ, R33.H1_H1 ;  /* 0x30000021ff177230 */ /* 0x020fe40000004100 */
[----:B------:R-:W-:Y:S02]  /*fcf0*/  HADD2.F32 R11, -RZ, R35.H1_H1 ;  /* 0x30000023ff0b7230 */ /* 0x000fe40000004100 */
[----:B------:R-:W-:Y:S02]  /*fd00*/  HADD2.F32 R10, -RZ, R33.H0_H0 ;  /* 0x20000021ff0a7230 */ /* 0x000fe40000004100 */
[----:B------:R-:W-:-:S02]  /*fd10*/  HADD2.F32 R35, -RZ, R35.H0_H0 ;  /* 0x20000023ff237230 */ /* 0x000fc40000004100 */
[----:B---3--:R-:W-:Y:S02]  /*fd20*/  HADD2.F32 R2, -RZ, R4.H1_H1 ;  /* 0x30000004ff027230 */ /* 0x008fe40000004100 */
        /* <DEDUP_REMOVED lines=31> */
.L_x_7769:
[----:B------:R-:W-:Y:S05]  /*ff20*/  BSYNC B0 ;  /* 0x0000000000007941 */ /* 0x000fea0003800000 */
.L_x_7768:
        /* <DEDUP_REMOVED lines=8> */
[--C-:B-----5:R-:W-:Y:S01]  /*ffb0*/  HADD2.F32 R25, -RZ, R9.reuse.H0_H0 ;  /* 0x20000009ff197230 */ /* 0x120fe20000004100 */
[----:B------:R-:W-:Y:S01]  /*ffc0*/  MOV R23, R10 ;  /* 0x0000000a00177202 */ /* 0x000fe20000000f00 */
[----:B---3--:R-:W-:Y:S02]  /*ffd0*/  HADD2.F32 R33, -RZ, R9.H1_H1 ;  /* 0x30000009ff217230 */ /* 0x008fe40000004100 */
        /* <DEDUP_REMOVED lines=14> */
[--C-:B------:R-:W-:Y:S01]  /*100c0*/  HADD2.F32 R9, -RZ, R8.reuse.H1_H1 ;  /* 0x30000008ff097230 */ /* 0x100fe20000004100 */
        /* <DEDUP_REMOVED lines=16> */
[----:B------:R-:W-:Y:S02]  /*101d0*/  F2FP.PACK_AB R10, R0, R9 ;  /* 0x00000009000a723e */ /* 0x000fe400000000ff */
[----:B------:R-:W-:-:S02]  /*101e0*/  F2FP.PACK_AB R11, R13, R28 ;  /* 0x0000001c0d0b723e */ /* 0x000fc400000000ff */
[----:B------:R-:W-:Y:S02]  /*101f0*/  F2FP.PACK_AB R8, R23, R8 ;  /* 0x000000081708723e */ /* 0x000fe400000000ff */
[----:B------:R-:W-:Y:S02]  /*10200*/  MOV R9, R2 ;  /* 0x0000000200097202 */ /* 0x000fe40000000f00 */
.L_x_7771:
[----:B------:R-:W-:Y:S05]  /*10210*/  BSYNC B0 ;  /* 0x0000000000007941 */ /* 0x000fea0003800000 */
.L_x_7770:
[----:B-----5:R4:W-:Y:S04]  /*10220*/  STS.128 [R245+0x5800], R8 ;  /* 0x00580008f5007388 */ /* 0x0209e80000000c00 */
[----:B--2---:R4:W5:Y:S01]  /*10230*/  LD.E.128 R28, [R20.64+0x180] ;  /* 0x00018006141c7980 */ /* 0x004962000c101d00 */
[----:B------:R-:W-:Y:S01]  /*10240*/  IADD3 R26, R26, 0xc0, RZ ;  /* 0x000000c01a1a7810 */ /* 0x000fe20007ffe0ff */
[----:B------:R-:W-:Y:S03]  /*10250*/  BSSY B0, `(.L_x_7772) ;  /* 0x0000029000007945 */ /* 0x000fe60003800000 */
[----:B------:R-:W-:-:S13]  /*10260*/  ISETP.GE.AND P0, PT, R26, R3, PT ;  /* 0x000000031a00720c */ /* 0x000fda0003f06270 */
[----:B------:R-:W-:Y:S05]  /*10270*/  @P0 BRA `(.L_x_7773) ;  /* 0x0000026000000947 */ /* 0x000fea0003800000 */
[----:B------:R-:W2:Y:S04]  /*10280*/  LD.E.64 R2, [R16.64+0xc0] ;  /* 0x0000c00610027980 */ /* 0x000ea8000c101b00 */
[----:B---3--:R-:W3:Y:S01]  /*10290*/  LD.E.64 R4, [R14.64+0xc0] ;  /* 0x0000c0060e047980 */ /* 0x008ee2000c101b00 */
[----:B----45:R-:W-:Y:S02]  /*102a0*/  HADD2.F32 R9, -RZ, R31.H1_H1 ;  /* 0x3000001fff097230 */ /* 0x030fe40000004100 */
[----:B------:R-:W-:Y:S02]  /*102b0*/  HADD2.F32 R13, -RZ, R29.H1_H1 ;  /* 0x3000001dff0d7230 */ /* 0x000fe40000004100 */
[----:B------:R-:W-:Y:S02]  /*102c0*/  HADD2.F32 R31, -RZ, R31.H0_H0 ;  /* 0x2000001fff1f7230 */ /* 0x000fe40000004100 */
        /* <DEDUP_REMOVED lines=33> */
.L_x_7773:
[----:B------:R-:W-:Y:S05]  /*104e0*/  BSYNC B0 ;  /* 0x0000000000007941 */ /* 0x000fea0003800000 */
.L_x_7772:
[----:B-----5:R2:W-:Y:S01]  /*104f0*/  STS.128 [R245+0x7800], R28 ;  /* 0x0078001cf5007388 */ /* 0x0205e20000000c00 */
[----:B------:R-:W-:Y:S05]  /*10500*/  BRA `(.L_x_7765) ;  /* 0x00005c6000007947 */ /* 0x000fea0003800000 */
.L_x_7734:
[----:B-1----:R-:W-:Y:S01]  /*10510*/  BSSY B1, `(.L_x_7774) ;  /* 0x000015a000017945 */ /* 0x002fe20003800000 */
[----:B------:R-:W-:Y:S05]  /*10520*/  @!P0 BRA `(.L_x_7775) ;  /* 0x0000158000008947 */ /* 0x000fea0003800000 */
        /* <DEDUP_REMOVED lines=14> */
[----:B------:R-:W2:Y:S01]  /*10610*/  LD.E.128 R32, [R32.64] ;  /* 0x0000000620207980 */ /* 0x000ea2000c101d00 */
[----:B------:R-:W-:Y:S02]  /*10620*/  LEA.HI.X R5, R7, R17, R5, 0x1, P0 ;  /* 0x0000001107057211 */ /* 0x000fe400000f0c05 */
[----:B------:R-:W-:-:S04]  /*10630*/  @P1 IADD3 R9, -R13, RZ, RZ ;  /* 0x000000ff0d091210 */ /* 0x000fc80007ffe1ff */
[----:B------:R-:W3:Y:S01]  /*10640*/  LD.E.128 R4, [R4.64] ;  /* 0x0000000604047980 */ /* 0x000ee2000c101d00 */
[----:B------:R-:W-:-:S04]  /*10650*/  IADD3 R11, P0, R9, R0, RZ ;  /* 0x00000000090b7210 */ /* 0x000fc80007f1e0ff */
[----:B------:R-:W-:Y:S02]  /*10660*/  LEA.HI.X.SX32 R9, R9, R2, 0x1, P0 ;  /* 0x0000000209097211 */ /* 0x000fe400000f0eff */
[----:B------:R-:W-:-:S04]  /*10670*/  LEA R8, P0, R11, R14, 0x1 ;  /* 0x0000000e0b087211 */ /* 0x000fc800078008ff */
[----:B------:R-:W-:-:S06]  /*10680*/  LEA.HI.X R9, R11, R15, R9, 0x1, P0 ;  /* 0x0000000f0b097211 */ /* 0x000fcc00000f0c09 */
[----:B------:R-:W4:Y:S01]  /*10690*/  LD.E.128 R8, [R8.64] ;  /* 0x0000000608087980 */ /* 0x000f22000c101d00 */
        /* <DEDUP_REMOVED lines=25> */
[--C-:B----4-:R-:W-:Y:S01]  /*10830*/  HADD2.F32 R5, -RZ, R9.reuse.H0_H0 ;  /* 0x20000009ff057230 */ /* 0x110fe20000004100 */
[----:B------:R-:W-:Y:S01]  /*10840*/  @!P1 FADD.FTZ R36, -R36, -RZ ;  /* 0x800000ff24249221 */ /* 0x000fe20000010100 */
[----:B------:R-:W-:Y:S01]  /*10850*/  HADD2.F32 R32, -RZ, R9.H1_H1 ;  /* 0x30000009ff207230 */ /* 0x000fe20000004100 */
[----:B------:R-:W-:Y:S01]  /*10860*/  FMUL.FTZ R4, R7, R4 ;  /* 0x0000000407047220 */ /* 0x000fe20000410000 */
[----:B-----5:R-:W-:-:S02]  /*10870*/  HADD2.F32 R7, -RZ, R43.H0_H0 ;  /* 0x2000002bff077230 */ /* 0x020fc40000004100 */
[----:B------:R-:W-:Y:S01]  /*10880*/  HADD2.F32 R9, -RZ, R11.H0_H0 ;  /* 0x2000000bff097230 */ /* 0x000fe20000004100 */
[----:B------:R-:W-:Y:S01]  /*10890*/  FMUL.FTZ R37, R37, R12 ;  /* 0x0000000c25257220 */ /* 0x000fe20000410000 */
[--C-:B------:R-:W-:Y:S01]  /*108a0*/  HADD2.F32 R12, -RZ, R41.reuse.H0_H0 ;  /* 0x20000029ff0c7230 */ /* 0x100fe20000004100 */
[----:B------:R-:W-:Y:S01]  /*108b0*/  FMUL.FTZ R33, R33, R22 ;  /* 0x0000001621217220 */ /* 0x000fe20000410000 */
[----:B------:R-:W-:Y:S01]  /*108c0*/  HADD2.F32 R22, -RZ, R41.H1_H1 ;  /* 0x30000029ff167230 */ /* 0x000fe20000004100 */
[----:B------:R-:W-:Y:S01]  /*108d0*/  @!P1 FADD.FTZ R28, -R28, -RZ ;  /* 0x800000ff1c1c9221 */ /* 0x000fe20000010100 */
[--C-:B------:R-:W-:Y:S01]  /*108e0*/  HADD2.F32 R41, -RZ, R8.reuse.H1_H1 ;  /* 0x30000008ff297230 */ /* 0x100fe20000004100 */
[----:B------:R-:W-:Y:S01]  /*108f0*/  FMUL.FTZ R36, R35, R36 ;  /* 0x0000002423247220 */ /* 0x000fe20000410000 */
[----:B------:R-:W-:Y:S01]  /*10900*/  HADD2.F32 R35, -RZ, R8.H0_H0 ;  /* 0x20000008ff237230 */ /* 0x000fe20000004100 */
[----:B------:R-:W-:Y:S01]  /*10910*/  FFMA.FTZ R7, R7, R9, R38 ;  /* 0x0000000907077223 */ /* 0x000fe20000010026 */
[--C-:B------:R-:W-:Y:S01]  /*10920*/  HADD2.F32 R8, -RZ, R40.reuse.H0_H0 ;  /* 0x20000028ff087230 */ /* 0x100fe20000004100 */
[----:B------:R-:W-:Y:S01]  /*10930*/  FMUL.FTZ R28, R39, R28 ;  /* 0x0000001c271c7220 */ /* 0x000fe20000410000 */
[----:B------:R-:W-:-:S02]  /*10940*/  HADD2.F32 R40, -RZ, R40.H1_H1 ;  /* 0x30000028ff287230 */ /* 0x000fc40000004100 */
[----:B------:R-:W-:Y:S01]  /*10950*/  HADD2.F32 R9, -RZ, R42.H0_H0 ;  /* 0x2000002aff097230 */ /* 0x000fe20000004100 */
[----:B------:R-:W-:Y:S01]  /*10960*/  FFMA.FTZ R5, R12, R5, R37 ;  /* 0x000000050c057223 */ /* 0x000fe20000010025 */
[----:B------:R-:W-:Y:S01]  /*10970*/  HADD2.F32 R11, -RZ, R11.H1_H1 ;  /* 0x3000000bff0b7230 */ /* 0x000fe20000004100 */
[----:B------:R-:W-:Y:S01]  /*10980*/  FFMA.FTZ R22, R22, R32, R33 ;  /* 0x0000002016167223 */ /* 0x000fe20000010021 */
[--C-:B------:R-:W-:Y:S02]  /*10990*/  HADD2.F32 R39, -RZ, R10.reuse.H0_H0 ;  /* 0x2000000aff277230 */ /* 0x100fe40000004100 */
[----:B------:R-:W-:Y:S02]  /*109a0*/  HADD2.F32 R47, -RZ, R10.H1_H1 ;  /* 0x3000000aff2f7230 */ /* 0x000fe40000004100 */
[----:B------:R-:W-:Y:S02]  /*109b0*/  HADD2.F32 R43, -RZ, R43.H1_H1 ;  /* 0x3000002bff2b7230 */ /* 0x000fe40000004100 */
[----:B------:R-:W-:Y:S01]  /*109c0*/  HADD2.F32 R42, -RZ, R42.H1_H1 ;  /* 0x3000002aff2a7230 */ /* 0x000fe20000004100 */
[----:B------:R-:W-:-:S02]  /*109d0*/  FFMA.FTZ R8, R8, R35, R28 ;  /* 0x0000002308087223 */ /* 0x000fc4000001001c */
[----:B------:R-:W-:Y:S01]  /*109e0*/  FFMA.FTZ R41, R40, R41, R36 ;  /* 0x0000002928297223 */ /* 0x000fe20000010024 */
[----:B------:R-:W-:Y:S01]  /*109f0*/  F2FP.PACK_AB R5, R22, R5 ;  /* 0x000000051605723e */ /* 0x000fe200000000ff */
[----:B------:R-:W-:Y:S02]  /*10a00*/  FFMA.FTZ R46, R43, R11, R46 ;  /* 0x0000000b2b2e7223 */ /* 0x000fe4000001002e */
[----:B------:R-:W-:Y:S02]  /*10a10*/  FFMA.FTZ R4, R9, R39, R4 ;  /* 0x0000002709047223 */ /* 0x000fe40000010004 */
[----:B------:R-:W-:Y:S01]  /*10a20*/  FFMA.FTZ R47, R42, R47, R6 ;  /* 0x0000002f2a2f7223 */ /* 0x000fe20000010006 */
[----:B------:R-:W-:Y:S02]  /*10a30*/  F2FP.PACK_AB R40, R41, R8 ;  /* 0x000000082928723e */ /* 0x000fe400000000ff */
[----:B------:R-:W-:Y:S02]  /*10a40*/  F2FP.PACK_AB R43, R46, R7 ;  /* 0x000000072e2b723e */ /* 0x000fe400000000ff */
[----:B------:R-:W-:-:S02]  /*10a50*/  F2FP.PACK_AB R42, R47, R4 ;  /* 0x000000042f2a723e */ /* 0x000fc400000000ff */
[----:B------:R-:W-:Y:S02]  /*10a60*/  MOV R41, R5 ;  /* 0x0000000500297202 */ /* 0x000fe40000000f00 */
.L_x_7777:
[----:B------:R-:W-:Y:S05]  /*10a70*/  BSYNC B0 ;  /* 0x0000000000007941 */ /* 0x000fea0003800000 */
.L_x_7776:
[----:B-----5:R2:W-:Y:S04]  /*10a80*/  STS.128 [R245], R40 ;  /* 0x00000028f5007388 */ /* 0x0205e80000000c00 */
[----:B------:R2:W5:Y:S01]  /*10a90*/  LD.E.128 R36, [R44.64+0x80] ;  /* 0x000080062c247980 */ /* 0x000562000c101d00 */
[----:B------:R-:W-:Y:S01]  /*10aa0*/  IADD3 R4, R26, 0x40, RZ ;  /* 0x000000401a047810 */ /* 0x000fe20007ffe0ff */
[----:B------:R-:W-:Y:S03]  /*10ab0*/  BSSY B0, `(.L_x_7778) ;  /* 0x0000052000007945 */ /* 0x000fe60003800000 */
[----:B------:R-:W-:-:S13]  /*10ac0*/  ISETP.GE.AND P0, PT, R4, R3, PT ;  /* 0x000000030400720c */ /* 0x000fda0003f06270 */
        /* <DEDUP_REMOVED lines=33> */
[----:B------:R-:W-:Y:S01]  /*10ce0*/  HADD2.F32 R12, -RZ, R34.H0_H0 ;  /* 0x20000022ff0c7230 */ /* 0x000fe20000004100 */
[----:B------:R-:W-:Y:S01]  /*10cf0*/  FMUL.FTZ R43, R43, R4 ;  /* 0x000000042b2b7220 */ /* 0x000fe20000410000 */
[----:B------:R-:W-:Y:S01]  /*10d00*/  HADD2.F32 R4, -RZ, R35.H1_H1 ;  /* 0x30000023ff047230 */ /* 0x000fe20000004100 */
[----:B------:R-:W-:Y:S02]  /*10d10*/  @!P1 FADD.FTZ R5, -R5, -RZ ;  /* 0x800000ff05059221 */ /* 0x000fe40000010100 */
[----:B------:R-:W-:Y:S01]  /*10d20*/  @!P1 FADD.FTZ R7, -R7, -RZ ;  /* 0x800000ff07079221 */ /* 0x000fe20000010100 */
[----:B------:R-:W-:Y:S01]  /*10d30*/  HADD2.F32 R33, -RZ, R33.H1_H1 ;  /* 0x30000021ff217230 */ /* 0x000fe20000004100 */
[----:B------:R-:W-:Y:S01]  /*10d40*/  @!P1 FADD.FTZ R28, -R28, -RZ ;  /* 0x800000ff1c1c9221 */ /* 0x000fe20000010100 */
[----:B------:R-:W-:Y:S01]  /*10d50*/  HADD2.F32 R47, -RZ, R32.H1_H1 ;  /* 0x30000020ff2f7230 */ /* 0x000fe20000004100 */
[----:B------:R-:W-:Y:S01]  /*10d60*/  FMUL.FTZ R5, R12, R5 ;  /* 0x000000050c057220 */ /* 0x000fe20000410000 */
[----:B--2---:R-:W-:Y:S01]  /*10d70*/  HADD2.F32 R12, -RZ, R8.H0_H0 ;  /* 0x20000008ff0c7230 */ /* 0x004fe20000004100 */
[----:B------:R-:W-:Y:S01]  /*10d80*/  FMUL.FTZ R7, R4, R7 ;  /* 0x0000000704077220 */ /* 0x000fe20000410000 */
[----:B-----5:R-:W-:Y:S01]  /*10d90*/  HADD2.F32 R4, -RZ, R36.H0_H0 ;  /* 0x20000024ff047230 */ /* 0x020fe20000004100 */
[----:B------:R-:W-:Y:S01]  /*10da0*/  @!P1 FADD.FTZ R22, -R22, -RZ ;  /* 0x800000ff16169221 */ /* 0x000fe20000010100 */
[----:B------:R-:W-:Y:S01]  /*10db0*/  HADD2.F32 R51, -RZ, R34.H1_H1 ;  /* 0x30000022ff337230 */ /* 0x000fe20000004100 */
[----:B------:R-:W-:Y:S01]  /*10dc0*/  FMUL.FTZ R33, R33, R28 ;  /* 0x0000001c21217220 */ /* 0x000fe20000410000 */
[----:B------:R-:W-:Y:S01]  /*10dd0*/  HADD2.F32 R49, -RZ, R35.H0_H0 ;  /* 0x20000023ff317230 */ /* 0x000fe20000004100 */
[----:B------:R-:W-:Y:S01]  /*10de0*/  @!P1 FADD.FTZ R40, -R40, -RZ ;  /* 0x800000ff28289221 */ /* 0x000fe20000010100 */
[----:B------:R-:W-:Y:S01]  /*10df0*/  HADD2.F32 R28, -RZ, R8.H1_H1 ;  /* 0x30000008ff1c7230 */ /* 0x000fe20000004100 */
[----:B------:R-:W-:Y:S01]  /*10e00*/  @!P1 FADD.FTZ R6, -R6, -RZ ;  /* 0x800000ff06069221 */ /* 0x000fe20000010100 */
[--C-:B------:R-:W-:Y:S01]  /*10e10*/  HADD2.F32 R8, -RZ, R9.reuse.H0_H0 ;  /* 0x20000009ff087230 */ /* 0x100fe20000004100 */
[----:B------:R-:W-:Y:S01]  /*10e20*/  FMUL.FTZ R47, R47, R22 ;  /* 0x000000162f2f7220 */ /* 0x000fe20000410000 */
[----:B------:R-:W-:Y:S01]  /*10e30*/  HADD2.F32 R34, -RZ, R9.H1_H1 ;  /* 0x30000009ff227230 */ /* 0x000fe20000004100 */
[----:B------:R-:W-:Y:S01]  /*10e40*/  FFMA.FTZ R4, R4, R12, R41 ;  /* 0x0000000c04047223 */ /* 0x000fe20000010029 */
[----:B------:R-:W-:-:S02]  /*10e50*/  HADD2.F32 R32, -RZ, R10.H0_H0 ;  /* 0x2000000aff207230 */ /* 0x000fc40000004100 */
[----:B------:R-:W-:Y:S02]  /*10e60*/  HADD2.F32 R35, -RZ, R10.H1_H1 ;  /* 0x3000000aff237230 */ /* 0x000fe40000004100 */
[--C-:B------:R-:W-:Y:S02]  /*10e70*/  HADD2.F32 R9, -RZ, R11.reuse.H0_H0 ;  /* 0x2000000bff097230 */ /* 0x100fe40000004100 */
[----:B------:R-:W-:Y:S02]  /*10e80*/  HADD2.F32 R10, -RZ, R11.H1_H1 ;  /* 0x3000000bff0a7230 */ /* 0x000fe40000004100 */
[----:B------:R-:W-:Y:S02]  /*10e90*/  HADD2.F32 R22, -RZ, R37.H0_H0 ;  /* 0x20000025ff167230 */ /* 0x000fe40000004100 */
[----:B------:R-:W-:Y:S02]  /*10ea0*/  HADD2.F32 R12, -RZ, R38.H0_H0 ;  /* 0x20000026ff0c7230 */ /* 0x000fe40000004100 */
[----:B------:R-:W-:Y:S01]  /*10eb0*/  HADD2.F32 R11, -RZ, R39.H0_H0 ;  /* 0x20000027ff0b7230 */ /* 0x000fe20000004100 */
[----:B------:R-:W-:Y:S01]  /*10ec0*/  FMUL.FTZ R40, R51, R40 ;  /* 0x0000002833287220 */ /* 0x000fe20000410000 */
[----:B------:R-:W-:Y:S01]  /*10ed0*/  HADD2.F32 R36, -RZ, R36.H1_H1 ;  /* 0x30000024ff247230 */ /* 0x000fe20000004100 */
[----:B------:R-:W-:Y:S01]  /*10ee0*/  FMUL.FTZ R6, R49, R6 ;  /* 0x0000000631067220 */ /* 0x000fe20000410000 */
        /* <DEDUP_REMOVED lines=14> */
.L_x_7779:
[----:B------:R-:W-:Y:S05]  /*10fd0*/  BSYNC B0 ;  /* 0x0000000000007941 */ /* 0x000fea0003800000 */
.L_x_7778:
[----:B-----5:R3:W-:Y:S04]  /*10fe0*/  STS.128 [R245+0x2000], R36 ;  /* 0x00200024f5007388 */ /* 0x0207e80000000c00 */
[----:B--2---:R3:W5:Y:S01]  /*10ff0*/  LD.E.128 R40, [R44.64+0x100] ;  /* 0x000100062c287980 */ /* 0x004762000c101d00 */
        /* <DEDUP_REMOVED lines=14> */
[----:B------:R-:W2:Y:S01]  /*110e0*/  LD.E.128 R32, [R32.64+0x100] ;  /* 0x0001000620207980 */ /* 0x000ea2000c101d00 */
[----:B------:R-:W-:Y:S02]  /*110f0*/  LEA.HI.X R5, R7, R17, R5, 0x1, P0 ;  /* 0x0000001107057211 */ /* 0x000fe400000f0c05 */
[----:B------:R-:W-:-:S04]  /*11100*/  @P1 IADD3 R9, -R13, RZ, RZ ;  /* 0x000000ff0d091210 */ /* 0x000fc80007ffe1ff */
[----:B------:R-:W4:Y:S01]  /*11110*/  LD.E.128 R4, [R4.64+0x100] ;  /* 0x0001000604047980 */ /* 0x000f22000c101d00 */
[----:B------:R-:W-:-:S04]  /*11120*/  IADD3 R11, P0, R9, R0, RZ ;  /* 0x00000000090b7210 */ /* 0x000fc80007f1e0ff */
[----:B------:R-:W-:Y:S02]  /*11130*/  LEA.HI.X.SX32 R9, R9, R2, 0x1, P0 ;  /* 0x0000000209097211 */ /* 0x000fe400000f0eff */
[----:B------:R-:W-:-:S04]  /*11140*/  LEA R8, P0, R11, R14, 0x1 ;  /* 0x0000000e0b087211 */ /* 0x000fc800078008ff */
[----:B------:R-:W-:-:S06]  /*11150*/  LEA.HI.X R9, R11, R15, R9, 0x1, P0 ;  /* 0x0000000f0b097211 */ /* 0x000fcc00000f0c09 */
[----:B---3--:R-:W3:Y:S01]  /*11160*/  LD.E.128 R8, [R8.64+0x100] ;  /* 0x0001000608087980 */ /* 0x008ee2000c101d00 */
[----:B--2---:R-:W-:Y:S02]  /*11170*/  HADD2.F32 R37, -RZ, R32.H0_H0 ;  /* 0x20000020ff257230 */ /* 0x004fe40000004100 */
        /* <DEDUP_REMOVED lines=21> */
[----:B---3--:R-:W-:Y:S01]  /*112d0*/  HADD2.F32 R12, -RZ, R8.H0_H0 ;  /* 0x20000008ff0c7230 */ /* 0x008fe20000004100 */
        /* <DEDUP_REMOVED lines=37> */
.L_x_7781:
[----:B------:R-:W-:Y:S05]  /*11530*/  BSYNC B0 ;  /* 0x0000000000007941 */ /* 0x000fea0003800000 */
.L_x_7780:
[----:B-----5:R2:W-:Y:S04]  /*11540*/  STS.128 [R245+0x4000], R40 ;  /* 0x00400028f5007388 */ /* 0x0205e80000000c00 */
[----:B---3--:R2:W5:Y:S01]  /*11550*/  LD.E.128 R36, [R44.64+0x180] ;  /* 0x000180062c247980 */ /* 0x008562000c101d00 */
        /* <DEDUP_REMOVED lines=42> */
[----:B------:R-:W-:Y:S01]  /*11800*/  FMUL.FTZ R5, R12, R5 ;  /* 0x000000050c057220 */ /* 0x000fe20000410000 */
[----:B--2---:R-:W-:Y:S01]  /*11810*/  HADD2.F32 R12, -RZ, R9.H0_H0 ;  /* 0x20000009ff0c7230 */ /* 0x004fe20000004100 */
[----:B------:R-:W-:Y:S01]  /*11820*/  FMUL.FTZ R7, R4, R7 ;  /* 0x0000000704077220 */ /* 0x000fe20000410000 */
[----:B-----5:R-:W-:Y:S01]  /*11830*/  HADD2.F32 R4, -RZ, R37.H0_H0 ;  /* 0x20000025ff047230 */ /* 0x020fe20000004100 */
[----:B------:R-:W-:Y:S01]  /*11840*/  @!P1 FADD.FTZ R28, -R28, -RZ ;  /* 0x800000ff1c1c9221 */ /* 0x000fe20000010100 */
[----:B-1----:R-:W-:Y:S01]  /*11850*/  HADD2.F32 R45, -RZ, R32.H1_H1 ;  /* 0x30000020ff2d7230 */ /* 0x002fe20000004100 */
[----:B------:R-:W-:Y:S01]  /*11860*/  @!P1 FADD.FTZ R22, -R22, -RZ ;  /* 0x800000ff16169221 */ /* 0x000fe20000010100 */
[----:B------:R-:W-:Y:S01]  /*11870*/  HADD2.F32 R49, -RZ, R34.H1_H1 ;  /* 0x30000022ff317230 */ /* 0x000fe20000004100 */
[----:B------:R-:W-:Y:S01]  /*11880*/  @!P1 FADD.FTZ R40, -R40, -RZ ;  /* 0x800000ff28289221 */ /* 0x000fe20000010100 */
[----:B------:R-:W-:Y:S01]  /*11890*/  HADD2.F32 R47, -RZ, R35.H0_H0 ;  /* 0x20000023ff2f7230 */ /* 0x000fe20000004100 */
[----:B------:R-:W-:Y:S01]  /*118a0*/  @!P1 FADD.FTZ R6, -R6, -RZ ;  /* 0x800000ff06069221 */ /* 0x000fe20000010100 */
[--C-:B------:R-:W-:Y:S01]  /*118b0*/  HADD2.F32 R35, -RZ, R11.reuse.H0_H0 ;  /* 0x2000000bff237230 */ /* 0x100fe20000004100 */
[----:B------:R-:W-:Y:S01]  /*118c0*/  FMUL.FTZ R33, R33, R28 ;  /* 0x0000001c21217220 */ /* 0x000fe20000410000 */
[----:B------:R-:W-:Y:S01]  /*118d0*/  HADD2.F32 R34, -RZ, R11.H1_H1 ;  /* 0x3000000bff227230 */ /* 0x000fe20000004100 */
[----:B------:R-:W-:Y:S01]  /*118e0*/  FFMA.FTZ R4, R4, R12, R43 ;  /* 0x0000000c04047223 */ /* 0x000fe2000001002b */
[--C-:B------:R-:W-:Y:S01]  /*118f0*/  HADD2.F32 R42, -RZ, R10.reuse.H0_H0 ;  /* 0x2000000aff2a7230 */ /* 0x100fe20000004100 */
[----:B------:R-:W-:Y:S01]  /*11900*/  FMUL.FTZ R45, R45, R22 ;  /* 0x000000162d2d7220 */ /* 0x000fe20000410000 */
[----:B------:R-:W-:-:S02]  /*11910*/  HADD2.F32 R11, -RZ, R10.H1_H1 ;  /* 0x3000000aff0b7230 */ /* 0x000fc40000004100 */
[----:B------:R-:W-:Y:S02]  /*11920*/  HADD2.F32 R28, -RZ, R36.H0_H0 ;  /* 0x20000024ff1c7230 */ /* 0x000fe40000004100 */
        /* <DEDUP_REMOVED lines=22> */
.L_x_7783:
[----:B------:R-:W-:Y:S05]  /*11a90*/  BSYNC B0 ;  /* 0x0000000000007941 */ /* 0x000fea0003800000 */
.L_x_7782:
[----:B-----5:R3:W-:Y:S02]  /*11aa0*/  STS.128 [R245+0x6000], R36 ;  /* 0x00600024f5007388 */ /* 0x0207e40000000c00 */
.L_x_7775:
[----:B------:R-:W-:Y:S05]  /*11ab0*/  BSYNC B1 ;  /* 0x0000000000017941 */ /* 0x000fea0003800000 */
.L_x_7774:
[----:B------:R-:W-:Y:S01]  /*11ac0*/  IADD3 R12, R144, 0x10, RZ ;  /* 0x00000010900c7810 */ /* 0x000fe20007ffe0ff */
[----:B------:R-:W-:Y:S03]  /*11ad0*/  BSSY B1, `(.L_x_7784) ;  /* 0x0000166000017945 */ /* 0x000fe60003800000 */
[----:B------:R-:W-:-:S04]  /*11ae0*/  ISETP.GE.AND P0, PT, R12, R23, PT ;  /* 0x000000170c00720c */ /* 0x000fc80003f06270 */
[----:B------:R-:W-:-:S13]  /*11af0*/  ISETP.LT.OR P0, PT, R58, -0x87, P0 ;  /* 0xffffff793a00780c */ /* 0x000fda0000701670 */
[----:B------:R-:W-:Y:S05]  /*11b00*/  @P0 BRA `(.L_x_7785) ;  /* 0x0000162000000947 */ /* 0x000fea0003800000 */
[----:B---3--:R3:W5:Y:S01]  /*11b10*/  LD.E.128 R36, [R30.64] ;  /* 0x000000061e247980 */ /* 0x008762000c101d00 */
        /* <DEDUP_REMOVED lines=10> */
[----:B------:R-:W-:Y:S02]  /*11bc0*/  IADD3 R7, P1, R5, R9, RZ ;  /* 0x0000000905077210 */ /* 0x000fe40007f3e0ff */
[----:B------:R-:W-:Y:S01]  /*11bd0*/  MOV R10, RZ ;  /* 0x000000ff000a7202 */ /* 0x000fe20000000f00 */
[----:B------:R-:W-:Y:S01]  /*11be0*/  IMAD.WIDE R32, R11, 0x2, R30 ;  /* 0x000000020b207825 */ /* 0x000fe200078e021e */
[----:B------:R-:W-:Y:S02]  /*11bf0*/  LEA.HI.X.SX32 R5, R5, R8, 0x1, P1 ;  /* 0x0000000805057211 */ /* 0x000fe400008f0eff */
[----:B------:R-:W-:-:S02]  /*11c00*/  LEA R4, P1, R7, R16, 0x1 ;  /* 0x0000001007047211 */ /* 0x000fc400078208ff */
[----:B------:R-:W-:Y:S01]  /*11c10*/  @P0 IADD3 R10, -R13, RZ, RZ ;  /* 0x000000ff0d0a0210 */ /* 0x000fe20007ffe1ff */
[----:B------:R-:W4:Y:S01]  /*11c20*/  LD.E.128 R32, [R32.64] ;  /* 0x0000000620207980 */ /* 0x000f22000c101d00 */
[----:B------:R-:W-:Y:S02]  /*11c30*/  LEA.HI.X R5, R7, R17, R5, 0x1, P1 ;  /* 0x0000001107057211 */ /* 0x000fe400008f0c05 */
[----:B------:R-:W-:-:S04]  /*11c40*/  IADD3 R9, P1, R10, R9, RZ ;  /* 0x000000090a097210 */ /* 0x000fc80007f3e0ff */
[----:B--2---:R-:W2:Y:S01]  /*11c50*/  LD.E.128 R4, [R4.64] ;  /* 0x0000000604047980 */ /* 0x004ea2000c101d00 */
[----:B------:R-:W-:Y:S02]  /*11c60*/  LEA.HI.X.SX32 R8, R10, R8, 0x1, P1 ;  /* 0x000000080a087211 */ /* 0x000fe400008f0eff */
[----:B------:R-:W-:-:S04]  /*11c70*/  LEA R10, P1, R9, R14, 0x1 ;  /* 0x0000000e090a7211 */ /* 0x000fc800078208ff */
[----:B------:R-:W-:-:S06]  /*11c80*/  LEA.HI.X R11, R9, R15, R8, 0x1, P1 ;  /* 0x0000000f090b7211 */ /* 0x000fcc00008f0c08 */
[----:B---3--:R-:W3:Y:S01]  /*11c90*/  LD.E.128 R8, [R10.64] ;  /* 0x000000060a087980 */ /* 0x008ee2000c101d00 */
[----:B----4-:R-:W-:Y:S02]  /*11ca0*/  HADD2.F32 R43, -RZ, R32.H0_H0 ;  /* 0x20000020ff2b7230 */ /* 0x010fe40000004100 */
[----:B-1----:R-:W-:Y:S02]  /*11cb0*/  HADD2.F32 R45, -RZ, R33.H0_H0 ;  /* 0x20000021ff2d7230 */ /* 0x002fe40000004100 */
        /* <DEDUP_REMOVED lines=20> */
[----:B------:R-:W-:Y:S01]  /*11e00*/  HADD2.F32 R34, -RZ, R34.H1_H1 ;  /* 0x30000022ff227230 */ /* 0x000fe20000004100 */
[----:B------:R-:W-:Y:S01]  /*11e10*/  FMUL.FTZ R7, R4, R7 ;  /* 0x0000000704077220 */ /* 0x000fe20000410000 */
[----:B-----5:R-:W-:Y:S01]  /*11e20*/  HADD2.F32 R4, -RZ, R36.H0_H0 ;  /* 0x20000024ff047230 */ /* 0x020fe20000004100 */
[----:B------:R-:W-:Y:S01]  /*11e30*/  @!P0 FADD.FTZ R28, -R28, -RZ ;  /* 0x800000ff1c1c8221 */ /* 0x000fe20000010100 */
[--C-:B---3--:R-:W-:Y:S01]  /*11e40*/  HADD2.F32 R22, -RZ, R8.reuse.H0_H0 ;  /* 0x20000008ff167230 */ /* 0x108fe20000004100 */
[----:B------:R-:W-:Y:S01]  /*11e50*/  @!P0 FADD.FTZ R41, -R41, -RZ ;  /* 0x800000ff29298221 */ /* 0x000fe20000010100 */
[----:B------:R-:W-:Y:S01]  /*11e60*/  HADD2.F32 R49, -RZ, R35.H0_H0 ;  /* 0x20000023ff317230 */ /* 0x000fe20000004100 */
[----:B------:R-:W-:Y:S01]  /*11e70*/  FMUL.FTZ R33, R33, R40 ;  /* 0x0000002821217220 */ /* 0x000fe20000410000 */
        /* <DEDUP_REMOVED lines=30> */
.L_x_7787:
[----:B------:R-:W-:Y:S05]  /*12060*/  BSYNC B0 ;  /* 0x0000000000007941 */ /* 0x000fea0003800000 */
.L_x_7786:
[----:B-----5:R4:W-:Y:S04]  /*12070*/  STS.128 [R245+0x800], R36 ;  /* 0x00080024f5007388 */ /* 0x0209e80000000c00 */
[----:B--2---:R4:W5:Y:S01]  /*12080*/  LD.E.128 R40, [R30.64+0x80] ;  /* 0x000080061e287980 */ /* 0x004962000c101d00 */
[----:B------:R-:W-:Y:S01]  /*12090*/  IADD3 R4, R26, 0x40, RZ ;  /* 0x000000401a047810 */ /* 0x000fe20007ffe0ff */
[----:B------:R-:W-:Y:S03]  /*120a0*/  BSSY B0, `(.L_x_7788) ;  /* 0x0000055000007945 */ /* 0x000fe60003800000 */
[----:B------:R-:W-:-:S13]  /*120b0*/  ISETP.GE.AND P0, PT, R4, R3, PT ;  /* 0x000000030400720c */ /* 0x000fda0003f06270 */
        /* <DEDUP_REMOVED lines=15> */
[----:B------:R-:W2:Y:S01]  /*121b0*/  LD.E.128 R32, [R32.64+0x80] ;  /* 0x0000800620207980 */ /* 0x000ea2000c101d00 */
[----:B------:R-:W-:Y:S02]  /*121c0*/  LEA.HI.X R5, R7, R17, R5, 0x1, P1 ;  /* 0x0000001107057211 */ /* 0x000fe400008f0c05 */
[----:B------:R-:W-:-:S04]  /*121d0*/  IADD3 R9, P1, R10, R9, RZ ;  /* 0x000000090a097210 */ /* 0x000fc80007f3e0ff */
[----:B---3--:R-:W3:Y:S01]  /*121e0*/  LD.E.128 R4, [R4.64] ;  /* 0x0000000604047980 */ /* 0x008ee2000c101d00 */
[----:B------:R-:W-:Y:S02]  /*121f0*/  LEA.HI.X.SX32 R8, R10, R8, 0x1, P1 ;  /* 0x000000080a087211 */ /* 0x000fe400008f0eff */
[----:B------:R-:W-:-:S04]  /*12200*/  LEA R10, P1, R9, R14, 0x1 ;  /* 0x0000000e090a7211 */ /* 0x000fc800078208ff */
[----:B------:R-:W-:-:S06]  /*12210*/  LEA.HI.X R11, R9, R15, R8, 0x1, P1 ;  /* 0x0000000f090b7211 */ /* 0x000fcc00008f0c08 */
[----:B----4-:R-:W4:Y:S01]  /*12220*/  LD.E.128 R8, [R10.64] ;  /* 0x000000060a087980 */ /* 0x010f22000c101d00 */
[----:B--2---:R-:W-:Y:S02]  /*12230*/  HADD2.F32 R39, -RZ, R32.H0_H0 ;  /* 0x20000020ff277230 */ /* 0x004fe40000004100 */
[----:B-1----:R-:W-:Y:S02]  /*12240*/  HADD2.F32 R45, -RZ, R33.H0_H0 ;  /* 0x20000021ff2d7230 */ /* 0x002fe40000004100 */
        /* <DEDUP_REMOVED lines=24> */
[--C-:B----4-:R-:W-:Y:S01]  /*123d0*/  HADD2.F32 R22, -RZ, R8.reuse.H0_H0 ;  /* 0x20000008ff167230 */ /* 0x110fe20000004100 */
        /* <DEDUP_REMOVED lines=33> */
.L_x_7789:
[----:B------:R-:W-:Y:S05]  /*125f0*/  BSYNC B0 ;  /* 0x0000000000007941 */ /* 0x000fea0003800000 */
.L_x_7788:
[----:B-----5:R2:W-:Y:S04]  /*12600*/  STS.128 [R245+0x2800], R40 ;  /* 0x00280028f5007388 */ /* 0x0205e80000000c00 */
[----:B----4-:R2:W5:Y:S01]  /*12610*/  LD.E.128 R36, [R30.64+0x100] ;  /* 0x000100061e247980 */ /* 0x010562000c101d00 */
        /* <DEDUP_REMOVED lines=18> */
[----:B------:R-:W4:Y:S01]  /*12740*/  LD.E.128 R32, [R32.64+0x100] ;  /* 0x0001000620207980 */ /* 0x000f22000c101d00 */
        /* <DEDUP_REMOVED lines=67> */
.L_x_7791:
[----:B------:R-:W-:Y:S05]  /*12b80*/  BSYNC B0 ;  /* 0x0000000000007941 */ /* 0x000fea0003800000 */
.L_x_7790:
[----:B-----5:R4:W-:Y:S04]  /*12b90*/  STS.128 [R245+0x4800], R36 ;  /* 0x00480024f5007388 */ /* 0x0209e80000000c00 */
[----:B------:R4:W5:Y:S01]  /*12ba0*/  LD.E.128 R32, [R30.64+0x180] ;  /* 0x000180061e207980 */ /* 0x000962000c101d00 */
        /* <DEDUP_REMOVED lines=14> */
[----:B--234-:R-:W-:Y:S01]  /*12c90*/  IMAD.WIDE R30, R11, 0x2, R30 ;  /* 0x000000020b1e7825 */ /* 0x01cfe200078e021e */
[----:B------:R-:W-:Y:S02]  /*12ca0*/  LEA.HI.X.SX32 R5, R5, R8, 0x1, P1 ;  /* 0x0000000805057211 */ /* 0x000fe400008f0eff */
[----:B------:R-:W-:-:S02]  /*12cb0*/  LEA R4, P1, R7, R16, 0x1 ;  /* 0x0000001007047211 */ /* 0x000fc400078208ff */
[----:B------:R-:W-:Y:S01]  /*12cc0*/  @P0 IADD3 R10, -R13, RZ, RZ ;  /* 0x000000ff0d0a0210 */ /* 0x000fe20007ffe1ff */
[----:B------:R-:W2:Y:S01]  /*12cd0*/  LD.E.128 R28, [R30.64+0x180] ;  /* 0x000180061e1c7980 */ /* 0x000ea2000c101d00 */
[----:B------:R-:W-:Y:S02]  /*12ce0*/  LEA.HI.X R5, R7, R17, R5, 0x1, P1 ;  /* 0x0000001107057211 */ /* 0x000fe400008f0c05 */
[----:B------:R-:W-:-:S04]  /*12cf0*/  IADD3 R9, P1, R10, R9, RZ ;  /* 0x000000090a097210 */ /* 0x000fc80007f3e0ff */
[----:B------:R-:W3:Y:S01]  /*12d00*/  LD.E.128 R4, [R4.64] ;  /* 0x0000000604047980 */ /* 0x000ee2000c101d00 */
[----:B------:R-:W-:Y:S02]  /*12d10*/  LEA.HI.X.SX32 R8, R10, R8, 0x1, P1 ;  /* 0x000000080a087211 */ /* 0x000fe400008f0eff */
[----:B------:R-:W-:-:S04]  /*12d20*/  LEA R10, P1, R9, R14, 0x1 ;  /* 0x0000000e090a7211 */ /* 0x000fc800078208ff */
[----:B------:R-:W-:-:S06]  /*12d30*/  LEA.HI.X R11, R9, R15, R8, 0x1, P1 ;  /* 0x0000000f090b7211 */ /* 0x000fcc00008f0c08 */
[----:B------:R-:W4:Y:S01]  /*12d40*/  LD.E.128 R8, [R10.64] ;  /* 0x000000060a087980 */ /* 0x000f22000c101d00 */
        /* <DEDUP_REMOVED lines=11> */
[----:B------:R-:W-:Y:S02]  /*12e00*/  HADD2.F32 R7, -RZ, R7.H1_H1 ;  /* 0x30000007ff077230 */ /* 0x000fe40000004100 */
[----:B------:R-:W-:Y:S01]  /*12e10*/  HADD2.F32 R43, -RZ, R28.H1_H1 ;  /* 0x3000001cff2b7230 */ /* 0x000fe20000004100 */
[----:B------:R-:W-:Y:S01]  /*12e20*/  @!P0 FADD.FTZ R37, -R37, -RZ ;  /* 0x800000ff25258221 */ /* 0x000fe20000010100 */
[----:B------:R-:W-:Y:S01]  /*12e30*/  HADD2.F32 R28, -RZ, R29.H1_H1 ;  /* 0x3000001dff1c7230 */ /* 0x000fe20000004100 */
[----:B------:R-:W-:Y:S01]  /*12e40*/  FMUL.FTZ R39, R39, R22 ;  /* 0x0000001627277220 */ /* 0x000fe20000410000 */
[----:B------:R-:W-:Y:S01]  /*12e50*/  HADD2.F32 R22, -RZ, R30.H0_H0 ;  /* 0x2000001eff167230 */ /* 0x000fe20000004100 */
[----:B------:R-:W-:Y:S01]  /*12e60*/  FMUL.FTZ R41, R41, R4 ;  /* 0x0000000429297220 */ /* 0x000fe20000410000 */
[----:B------:R-:W-:Y:S01]  /*12e70*/  HADD2.F32 R4, -RZ, R31.H1_H1 ;  /* 0x3000001fff047230 */ /* 0x000fe20000004100 */
[----:B------:R-:W-:-:S02]  /*12e80*/  @!P0 FADD.FTZ R5, -R5, -RZ ;  /* 0x800000ff05058221 */ /* 0x000fc40000010100 */
[----:B------:R-:W-:Y:S02]  /*12e90*/  @!P0 FADD.FTZ R7, -R7, -RZ ;  /* 0x800000ff07078221 */ /* 0x000fe40000010100 */
[----:B------:R-:W-:Y:S01]  /*12ea0*/  FMUL.FTZ R28, R28, R37 ;  /* 0x000000251c1c7220 */ /* 0x000fe20000410000 */
[----:B------:R-:W-:Y:S01]  /*12eb0*/  HADD2.F32 R37, -RZ, R30.H1_H1 ;  /* 0x3000001eff257230 */ /* 0x000fe20000004100 */
[----:B------:R-:W-:Y:S01]  /*12ec0*/  @!P0 FADD.FTZ R36, -R36, -RZ ;  /* 0x800000ff24248221 */ /* 0x000fe20000010100 */
[----:B------:R-:W-:Y:S01]  /*12ed0*/  HADD2.F32 R29, -RZ, R31.H0_H0 ;  /* 0x2000001fff1d7230 */ /* 0x000fe20000004100 */
[----:B------:R-:W-:Y:S02]  /*12ee0*/  @!P0 FADD.FTZ R38, -R38, -RZ ;  /* 0x800000ff26268221 */ /* 0x000fe40000010100 */
[----:B------:R-:W-:Y:S01]  /*12ef0*/  FMUL.FTZ R5, R22, R5 ;  /* 0x0000000516057220 */ /* 0x000fe20000410000 */
[----:B----4-:R-:W-:Y:S01]  /*12f00*/  HADD2.F32 R22, -RZ, R8.H0_H0 ;  /* 0x20000008ff167230 */ /* 0x010fe20000004100 */
[----:B------:R-:W-:Y:S01]  /*12f10*/  FMUL.FTZ R7, R4, R7 ;  /* 0x0000000704077220 */ /* 0x000fe20000410000 */
[----:B-----5:R-:W-:Y:S01]  /*12f20*/  HADD2.F32 R4, -RZ, R32.H0_H0 ;  /* 0x20000020ff047230 */ /* 0x020fe20000004100 */
[----:B------:R-:W-:-:S02]  /*12f30*/  @!P0 FADD.FTZ R6, -R6, -RZ ;  /* 0x800000ff06068221 */ /* 0x000fc40000010100 */
[----:B------:R-:W-:Y:S01]  /*12f40*/  FMUL.FTZ R43, R43, R36 ;  /* 0x000000242b2b7220 */ /* 0x000fe20000410000 */
        /* <DEDUP_REMOVED lines=28> */
.L_x_7793:
[----:B------:R-:W-:Y:S05]  /*13110*/  BSYNC B0 ;  /* 0x0000000000007941 */ /* 0x000fea0003800000 */
.L_x_7792:
[----:B-----5:R1:W-:Y:S02]  /*13120*/  STS.128 [R245+0x6800], R32 ;  /* 0x00680020f5007388 */ /* 0x0203e40000000c00 */
.L_x_7785:
[----:B------:R-:W-:Y:S05]  /*13130*/  BSYNC B1 ;  /* 0x0000000000017941 */ /* 0x000fea0003800000 */
.L_x_7784:
[----:B------:R-:W-:Y:S01]  /*13140*/  IADD3 R22, R144, 0x20, RZ ;  /* 0x0000002090167810 */ /* 0x000fe20007ffe0ff */
[----:B------:R-:W-:Y:S03]  /*13150*/  BSSY B1, `(.L_x_7794) ;  /* 0x000016a000017945 */ /* 0x000fe60003800000 */
[----:B------:R-:W-:-:S04]  /*13160*/  ISETP.GE.AND P0, PT, R22, R23, PT ;  /* 0x000000171600720c */ /* 0x000fc80003f06270 */
[----:B------:R-:W-:-:S13]  /*13170*/  ISETP.LT.OR P0, PT, R58, -0x107, P0 ;  /* 0xfffffef93a00780c */ /* 0x000fda0000701670 */
        /* <DEDUP_REMOVED lines=18> */
[----:B--234-:R-:W2:Y:S01]  /*132a0*/  LD.E.128 R28, [R28.64] ;  /* 0x000000061c1c7980 */ /* 0x01cea2000c101d00 */
        /* <DEDUP_REMOVED lines=31> */
[--C-:B-----5:R-:W-:Y:S01]  /*134a0*/  HADD2.F32 R37, -RZ, R32.reuse.H1_H1 ;  /* 0x30000020ff257230 */ /* 0x120fe20000004100 */
        /* <DEDUP_REMOVED lines=37> */
.L_x_7797:
[----:B------:R-:W-:Y:S05]  /*13700*/  BSYNC B0 ;  /* 0x0000000000007941 */ /* 0x000fea0003800000 */
.L_x_7796:
[----:B-----5:R1:W-:Y:S04]  /*13710*/  STS.128 [R245+0x1000], R32 ;  /* 0x00100020f5007388 */ /* 0x0203e80000000c00 */
[----:B---34-:R1:W5:Y:S01]  /*13720*/  LD.E.128 R36, [R24.64+0x80] ;  /* 0x0000800618247980 */ /* 0x018362000c101d00 */
[----:B------:R-:W-:Y:S01]  /*13730*/  IADD3 R4, R26, 0x40, RZ ;  /* 0x000000401a047810 */ /* 0x000fe20007ffe0ff */
[----:B------:R-:W-:Y:S03]  /*13740*/  BSSY B0, `(.L_x_7798) ;  /* 0x0000056000007945 */ /* 0x000fe60003800000 */
[----:B------:R-:W-:-:S13]  /*13750*/  ISETP.GE.AND P0, PT, R4, R3, PT ;  /* 0x000000030400720c */ /* 0x000fda0003f06270 */
        /* <DEDUP_REMOVED lines=35> */
[----:B------:R-:W-:Y:S01]  /*13990*/  HADD2.F32 R41, -RZ, R29.H0_H0 ;  /* 0x2000001dff297230 */ /* 0x000fe20000004100 */
[----:B------:R-:W-:Y:S01]  /*139a0*/  FMUL.FTZ R40, R40, R31 ;  /* 0x0000001f28287220 */ /* 0x000fe20000410000 */
[----:B------:R-:W-:Y:S01]  /*139b0*/  HADD2.F32 R31, -RZ, R32.H0_H0 ;  /* 0x20000020ff1f7230 */ /* 0x000fe20000004100 */
[----:B------:R-:W-:Y:S01]  /*139c0*/  @!P0 FADD.FTZ R33, -R33, -RZ ;  /* 0x800000ff21218221 */ /* 0x000fe20000010100 */
[----:B------:R-:W-:Y:S01]  /*139d0*/  HADD2.F32 R28, -RZ, R28.H1_H1 ;  /* 0x3000001cff1c7230 */ /* 0x000fe20000004100 */
[----:B------:R-:W-:Y:S01]  /*139e0*/  @!P0 FADD.FTZ R7, -R7, -RZ ;  /* 0x800000ff07078221 */ /* 0x000fe20000010100 */
[----:B------:R-:W-:Y:S01]  /*139f0*/  HADD2.F32 R32, -RZ, R32.H1_H1 ;  /* 0x30000020ff207230 */ /* 0x000fe20000004100 */
[----:B------:R-:W-:Y:S01]  /*13a00*/  FMUL.FTZ R41, R41, R4 ;  /* 0x0000000429297220 */ /* 0x000fe20000410000 */
[----:B------:R-:W-:Y:S01]  /*13a10*/  HADD2.F32 R4, -RZ, R30.H0_H0 ;  /* 0x2000001eff047230 */ /* 0x000fe20000004100 */
[----:B------:R-:W-:-:S02]  /*13a20*/  @!P0 FADD.FTZ R5, -R5, -RZ ;  /* 0x800000ff05058221 */ /* 0x000fc40000010100 */
[----:B------:R-:W-:Y:S01]  /*13a30*/  @!P0 FADD.FTZ R6, -R6, -RZ ;  /* 0x800000ff06068221 */ /* 0x000fe20000010100 */
[----:B------:R-:W-:Y:S01]  /*13a40*/  HADD2.F32 R29, -RZ, R29.H1_H1 ;  /* 0x3000001dff1d7230 */ /* 0x000fe20000004100 */
[----:B------:R-:W-:Y:S01]  /*13a50*/  FMUL.FTZ R28, R28, R33 ;  /* 0x000000211c1c7220 */ /* 0x000fe20000410000 */
[----:B------:R-:W-:Y:S01]  /*13a60*/  HADD2.F32 R30, -RZ, R30.H1_H1 ;  /* 0x3000001eff1e7230 */ /* 0x000fe20000004100 */
[----:B------:R-:W-:Y:S01]  /*13a70*/  FMUL.FTZ R7, R32, R7 ;  /* 0x0000000720077220 */ /* 0x000fe20000410000 */
[----:B-----5:R-:W-:Y:S01]  /*13a80*/  HADD2.F32 R33, -RZ, R36.H1_H1 ;  /* 0x30000024ff217230 */ /* 0x020fe20000004100 */
[----:B------:R-:W-:Y:S01]  /*13a90*/  @!P0 FADD.FTZ R34, -R34, -RZ ;  /* 0x800000ff22228221 */ /* 0x000fe20000010100 */
[--C-:B----4-:R-:W-:Y:S01]  /*13aa0*/  HADD2.F32 R32, -RZ, R8.reuse.H1_H1 ;  /* 0x30000008ff207230 */ /* 0x110fe20000004100 */
[----:B------:R-:W-:Y:S02]  /*13ab0*/  @!P0 FADD.FTZ R35, -R35, -RZ ;  /* 0x800000ff23238221 */ /* 0x000fe40000010100 */
[----:B------:R-:W-:Y:S01]  /*13ac0*/  FMUL.FTZ R5, R4, R5 ;  /* 0x0000000504057220 */ /* 0x000fe20000410000 */
[----:B------:R-:W-:Y:S01]  /*13ad0*/  HADD2.F32 R4, -RZ, R8.H0_H0 ;  /* 0x20000008ff047230 */ /* 0x000fe20000004100 */
[----:B------:R-:W-:Y:S01]  /*13ae0*/  FMUL.FTZ R6, R31, R6 ;  /* 0x000000061f067220 */ /* 0x000fe20000410000 */
[----:B------:R-:W-:Y:S01]  /*13af0*/  HADD2.F32 R31, -RZ, R36.H0_H0 ;  /* 0x20000024ff1f7230 */ /* 0x000fe20000004100 */
        /* <DEDUP_REMOVED lines=26> */
.L_x_7799:
[----:B------:R-:W-:Y:S05]  /*13ca0*/  BSYNC B0 ;  /* 0x0000000000007941 */ /* 0x000fea0003800000 */
.L_x_7798:
[----:B-----5:R3:W-:Y:S04]  /*13cb0*/  STS.128 [R245+0x3000], R36 ;  /* 0x00300024f5007388 */ /* 0x0207e80000000c00 */
[----:B-1----:R3:W5:Y:S01]  /*13cc0*/  LD.E.128 R32, [R24.64+0x100] ;  /* 0x0001000618207980 */ /* 0x002762000c101d00 */
        /* <DEDUP_REMOVED lines=20> */
[----:B------:R-:W4:Y:S01]  /*13e10*/  LD.E.128 R4, [R4.64] ;  /* 0x0000000604047980 */ /* 0x000f22000c101d00 */
[----:B------:R-:W-:-:S04]  /*13e20*/  IADD3 R9, P1, R10, R9, RZ ;  /* 0x000000090a097210 */ /* 0x000fc80007f3e0ff */
[----:B------:R-:W-:Y:S02]  /*13e30*/  LEA.HI.X.SX32 R8, R10, R8, 0x1, P1 ;  /* 0x000000080a087211 */ /* 0x000fe400008f0eff */
[----:B------:R-:W-:-:S04]  /*13e40*/  LEA R10, P1, R9, R14, 0x1 ;  /* 0x0000000e090a7211 */ /* 0x000fc800078208ff */
[----:B------:R-:W-:-:S06]  /*13e50*/  LEA.HI.X R11, R9, R15, R8, 0x1, P1 ;  /* 0x0000000f090b7211 */ /* 0x000fcc00008f0c08 */
[----:B---3--:R-:W3:Y:S01]  /*13e60*/  LD.E.128 R8, [R10.64] ;  /* 0x000000060a087980 */ /* 0x008ee2000c101d00 */
[----:B--2---:R-:W-:Y:S01]  /*13e70*/  MOV R36, R31 ;  /* 0x0000001f00247202 */ /* 0x004fe20000000f00 */
[----:B------:R-:W-:Y:S02]  /*13e80*/  HADD2.F32 R40, -RZ, R28.H0_H0 ;  /* 0x2000001cff287230 */ /* 0x000fe40000004100 */
[--C-:B----4-:R-:W-:Y:S02]  /*13e90*/  HADD2.F32 R31, -RZ, R4.reuse.H0_H0 ;  /* 0x20000004ff1f7230 */ /* 0x110fe40000004100 */
        /* <DEDUP_REMOVED lines=58> */
.L_x_7801:
[----:B------:R-:W-:Y:S05]  /*14240*/  BSYNC B0 ;  /* 0x0000000000007941 */ /* 0x000fea0003800000 */
.L_x_7800:
[----:B-----5:R1:W-:Y:S04]  /*14250*/  STS.128 [R245+0x5000], R32 ;  /* 0x00500020f5007388 */ /* 0x0203e80000000c00 */
[----:B--2---:R1:W5:Y:S01]  /*14260*/  LD.E.128 R28, [R24.64+0x180] ;  /* 0x00018006181c7980 */ /* 0x004362000c101d00 */
        /* <DEDUP_REMOVED lines=14> */
[----:B-1----:R-:W-:Y:S01]  /*14350*/  IMAD.WIDE R32, R11, 0x2, R24 ;  /* 0x000000020b207825 */ /* 0x002fe200078e0218 */
[----:B------:R-:W-:Y:S02]  /*14360*/  LEA.HI.X.SX32 R5, R5, R8, 0x1, P1 ;  /* 0x0000000805057211 */ /* 0x000fe400008f0eff */
[----:B------:R-:W-:-:S02]  /*14370*/  LEA R4, P1, R7, R16, 0x1 ;  /* 0x0000001007047211 */ /* 0x000fc400078208ff */
[----:B------:R-:W-:Y:S01]  /*14380*/  @P0 IADD3 R10, -R13, RZ, RZ ;  /* 0x000000ff0d0a0210 */ /* 0x000fe20007ffe1ff */
[----:B------:R-:W2:Y:S01]  /*14390*/  LD.E.128 R32, [R32.64+0x180] ;  /* 0x0001800620207980 */ /* 0x000ea2000c101d00 */
[----:B------:R-:W-:Y:S02]  /*143a0*/  LEA.HI.X R5, R7, R17, R5, 0x1, P1 ;  /* 0x0000001107057211 */ /* 0x000fe400008f0c05 */
[----:B------:R-:W-:-:S04]  /*143b0*/  IADD3 R9, P1, R10, R9, RZ ;  /* 0x000000090a097210 */ /* 0x000fc80007f3e0ff */
[----:B------:R-:W4:Y:S01]  /*143c0*/  LD.E.128 R4, [R4.64] ;  /* 0x0000000604047980 */ /* 0x000f22000c101d00 */
[----:B------:R-:W-:Y:S02]  /*143d0*/  LEA.HI.X.SX32 R8, R10, R8, 0x1, P1 ;  /* 0x000000080a087211 */ /* 0x000fe400008f0eff */
[----:B------:R-:W-:-:S04]  /*143e0*/  LEA R10, P1, R9, R14, 0x1 ;  /* 0x0000000e090a7211 */ /* 0x000fc800078208ff */
[----:B------:R-:W-:-:S06]  /*143f0*/  LEA.HI.X R11, R9, R15, R8, 0x1, P1 ;  /* 0x0000000f090b7211 */ /* 0x000fcc00008f0c08 */
[----:B---3--:R-:W3:Y:S01]  /*14400*/  LD.E.128 R8, [R10.64] ;  /* 0x000000060a087980 */ /* 0x008ee2000c101d00 */
        /* <DEDUP_REMOVED lines=26> */
[----:B---3--:R-:W-:Y:S01]  /*145b0*/  HADD2.F32 R24, -RZ, R8.H0_H0 ;  /* 0x20000008ff187230 */ /* 0x008fe20000004100 */
        /* <DEDUP_REMOVED lines=33> */
.L_x_7803:
[----:B------:R-:W-:Y:S05]  /*147d0*/  BSYNC B0 ;  /* 0x0000000000007941 */ /* 0x000fea0003800000 */
.L_x_7802:
[----:B-----5:R2:W-:Y:S02]  /*147e0*/  STS.128 [R245+0x7000], R28 ;  /* 0x0070001cf5007388 */ /* 0x0205e40000000c00 */
.L_x_7795:
[----:B------:R-:W-:Y:S05]  /*147f0*/  BSYNC B1 ;  /* 0x0000000000017941 */ /* 0x000fea0003800000 */
.L_x_7794:
[----:B-1-3--:R-:W-:-:S04]  /*14800*/  IADD3 R24, R144, 0x30, RZ ;  /* 0x0000003090187810 */ /* 0x00afc80007ffe0ff */
[----:B------:R-:W-:-:S04]  /*14810*/  ISETP.GE.AND P0, PT, R24, R23, PT ;  /* 0x000000171800720c */ /* 0x000fc80003f06270 */
[----:B------:R-:W-:-:S13]  /*14820*/  ISETP.LT.OR P0, PT, R58, -0x187, P0 ;  /* 0xfffffe793a00780c */ /* 0x000fda0000701670 */
        /* <DEDUP_REMOVED lines=13> */
[----:B------:R-:W-:Y:S02]  /*14900*/  IADD3 R7, P1, R5, R9, RZ ;  /* 0x0000000905077210 */ /* 0x000fe40007f3e0ff */
[----:B------:R-:W-:Y:S01]  /*14910*/  MOV R10, RZ ;  /* 0x000000ff000a7202 */ /* 0x000fe20000000f00 */
[----:B--2---:R-:W-:Y:S01]  /*14920*/  IMAD.WIDE R28, R11, 0x2, R20 ;  /* 0x000000020b1c7825 */ /* 0x004fe200078e0214 */
[----:B------:R-:W-:Y:S02]  /*14930*/  LEA.HI.X.SX32 R5, R5, R8, 0x1, P1 ;  /* 0x0000000805057211 */ /* 0x000fe400008f0eff */
[----:B------:R-:W-:-:S02]  /*14940*/  LEA R4, P1, R7, R16, 0x1 ;  /* 0x0000001007047211 */ /* 0x000fc400078208ff */
[----:B------:R-:W-:Y:S01]  /*14950*/  @P0 IADD3 R10, -R13, RZ, RZ ;  /* 0x000000ff0d0a0210 */ /* 0x000fe20007ffe1ff */
[----:B----4-:R-:W2:Y:S01]  /*14960*/  LD.E.128 R28, [R28.64] ;  /* 0x000000061c1c7980 */ /* 0x010ea2000c101d00 */
        /* <DEDUP_REMOVED lines=67> */
.L_x_7805:
[----:B------:R-:W-:Y:S05]  /*14da0*/  BSYNC B0 ;  /* 0x0000000000007941 */ /* 0x000fea0003800000 */
.L_x_7804:
[----:B-----5:R3:W-:Y:S04]  /*14db0*/  STS.128 [R245+0x1800], R32 ;  /* 0x00180020f5007388 */ /* 0x0207e80000000c00 */
[----:B----4-:R3:W5:Y:S01]  /*14dc0*/  LD.E.128 R36, [R20.64+0x80] ;  /* 0x0000800614247980 */ /* 0x010762000c101d00 */
[----:B------:R-:W-:Y:S01]  /*14dd0*/  IADD3 R4, R26, 0x40, RZ ;  /* 0x000000401a047810 */ /* 0x000fe20007ffe0ff */
[----:B------:R-:W-:Y:S03]  /*14de0*/  BSSY B0, `(.L_x_7806) ;  /* 0x0000056000007945 */ /* 0x000fe60003800000 */
[----:B------:R-:W-:-:S13]  /*14df0*/  ISETP.GE.AND P0, PT, R4, R3, PT ;  /* 0x000000030400720c */ /* 0x000fda0003f06270 */
        /* <DEDUP_REMOVED lines=13> */
[----:B--2---:R-:W-:-:S03]  /*14ed0*/  IMAD.WIDE R28, R11, 0x2, R20 ;  /* 0x000000020b1c7825 */ /* 0x004fc600078e0214 */
[----:B------:R-:W-:Y:S02]  /*14ee0*/  LEA.HI.X R5, R7, R17, R5, 0x1, P1 ;  /* 0x0000001107057211 */ /* 0x000fe400008f0c05 */
[----:B------:R-:W-:Y:S01]  /*14ef0*/  MOV R10, RZ ;  /* 0x000000ff000a7202 */ /* 0x000fe20000000f00 */
[----:B------:R-:W2:Y:S01]  /*14f00*/  LD.E.128 R28, [R28.64+0x80] ;  /* 0x000080061c1c7980 */ /* 0x000ea2000c101d00 */
[----:B------:R-:W-:-:S03]  /*14f10*/  @P0 IADD3 R10, -R13, RZ, RZ ;  /* 0x000000ff0d0a0210 */ /* 0x000fc60007ffe1ff */
[----:B------:R-:W4:Y:S01]  /*14f20*/  LD.E.128 R4, [R4.64] ;  /* 0x0000000604047980 */ /* 0x000f22000c101d00 */
[----:B------:R-:W-:-:S04]  /*14f30*/  IADD3 R9, P1, R10, R9, RZ ;  /* 0x000000090a097210 */ /* 0x000fc80007f3e0ff */
        /* <DEDUP_REMOVED lines=31> */
[----:B------:R-:W-:Y:S01]  /*15130*/  @!P0 FADD.FTZ R5, -R5, -RZ ;  /* 0x800000ff05058221 */ /* 0x000fe20000010100 */
[----:B-----5:R-:W-:Y:S01]  /*15140*/  HADD2.F32 R23, -RZ, R36.H0_H0 ;  /* 0x20000024ff177230 */ /* 0x020fe20000004100 */
[----:B------:R-:W-:Y:S01]  /*15150*/  @!P0 FADD.FTZ R33, -R33, -RZ ;  /* 0x800000ff21218221 */ /* 0x000fe20000010100 */
[----:B---3--:R-:W-:Y:S01]  /*15160*/  HADD2.F32 R4, -RZ, R8.H0_H0 ;  /* 0x20000008ff047230 */ /* 0x008fe20000004100 */
        /* <DEDUP_REMOVED lines=12> */
[----:B------:R-:W-:Y:S02]  /*15230*/  HADD2.F32 R32, -RZ, R10.H0_H0 ;  /* 0x2000000aff207230 */ /* 0x000fe40000004100 */
[----:B------:R-:W-:Y:S01]  /*15240*/  HADD2.F32 R11, -RZ, R38.H0_H0 ;  /* 0x20000026ff0b7230 */ /* 0x000fe20000004100 */
[----:B------:R-:W-:Y:S01]  /*15250*/  FFMA.FTZ R8, R30, R8, R35 ;  /* 0x000000081e087223 */ /* 0x000fe20000010023 */
[----:B------:R-:W-:Y:S02]  /*15260*/  HADD2.F32 R23, -RZ, R39.H0_H0 ;  /* 0x20000027ff177230 */ /* 0x000fe40000004100 */
[----:B------:R-:W-:Y:S01]  /*15270*/  HADD2.F32 R10, -RZ, R10.H1_H1 ;  /* 0x3000000aff0a7230 */ /* 0x000fe20000004100 */
[----:B------:R-:W-:Y:S01]  /*15280*/  FFMA.FTZ R5, R11, R32, R5 ;  /* 0x000000200b057223 */ /* 0x000fe20000010005 */
[----:B------:R-:W-:Y:S01]  /*15290*/  HADD2.F32 R37, -RZ, R37.H1_H1 ;  /* 0x30000025ff257230 */ /* 0x000fe20000004100 */
[----:B------:R-:W-:Y:S01]  /*152a0*/  FFMA.FTZ R6, R23, R9, R6 ;  /* 0x0000000917067223 */ /* 0x000fe20000010006 */
[----:B------:R-:W-:-:S02]  /*152b0*/  HADD2.F32 R38, -RZ, R38.H1_H1 ;  /* 0x30000026ff267230 */ /* 0x000fc40000004100 */
[----:B------:R-:W-:Y:S01]  /*152c0*/  HADD2.F32 R39, -RZ, R39.H1_H1 ;  /* 0x30000027ff277230 */ /* 0x000fe20000004100 */
[----:B------:R-:W-:Y:S01]  /*152d0*/  FFMA.FTZ R29, R37, R36, R29 ;  /* 0x00000024251d7223 */ /* 0x000fe2000001001d */
[----:B------:R-:W-:Y:S01]  /*152e0*/  F2FP.PACK_AB R36, R25, R4 ;  /* 0x000000041924723e */ /* 0x000fe200000000ff */
[----:B------:R-:W-:Y:S02]  /*152f0*/  FFMA.FTZ R10, R38, R10, R33 ;  /* 0x0000000a260a7223 */ /* 0x000fe40000010021 */
[----:B------:R-:W-:Y:S01]  /*15300*/  FFMA.FTZ R7, R39, R40, R7 ;  /* 0x0000002827077223 */ /* 0x000fe20000010007 */
[----:B------:R-:W-:Y:S02]  /*15310*/  F2FP.PACK_AB R37, R29, R8 ;  /* 0x000000081d25723e */ /* 0x000fe400000000ff */
[----:B------:R-:W-:Y:S02]  /*15320*/  F2FP.PACK_AB R38, R10, R5 ;  /* 0x000000050a26723e */ /* 0x000fe400000000ff */
[----:B------:R-:W-:-:S02]  /*15330*/  F2FP.PACK_AB R39, R7, R6 ;  /* 0x000000060727723e */ /* 0x000fc400000000ff */
.L_x_7807:
[----:B------:R-:W-:Y:S05]  /*15340*/  BSYNC B0 ;  /* 0x0000000000007941 */ /* 0x000fea0003800000 */
.L_x_7806:
[----:B-----5:R4:W-:Y:S04]  /*15350*/  STS.128 [R245+0x3800], R36 ;  /* 0x00380024f5007388 */ /* 0x0209e80000000c00 */
[----:B---3--:R4:W5:Y:S01]  /*15360*/  LD.E.128 R32, [R20.64+0x100] ;  /* 0x0001000614207980 */ /* 0x008962000c101d00 */
        /* <DEDUP_REMOVED lines=21> */
[----:B------:R-:W3:Y:S01]  /*154c0*/  LD.E.128 R4, [R4.64] ;  /* 0x0000000604047980 */ /* 0x000ee2000c101d00 */
        /* <DEDUP_REMOVED lines=45> */
[----:B------:R-:W-:Y:S01]  /*157a0*/  HADD2.F32 R40, -RZ, R11.H1_H1 ;  /* 0x3000000bff287230 */ /* 0x000fe20000004100 */
[----:B------:R-:W-:Y:S01]  /*157b0*/  FFMA.FTZ R25, R25, R31, R28 ;  /* 0x0000001f19197223 */ /* 0x000fe2000001001c */
[----:B------:R-:W-:Y:S02]  /*157c0*/  HADD2.F32 R30, -RZ, R33.H0_H0 ;  /* 0x20000021ff1e7230 */ /* 0x000fe40000004100 */
[----:B------:R-:W-:Y:S02]  /*157d0*/  HADD2.F32 R32, -RZ, R10.H0_H0 ;  /* 0x2000000aff207230 */ /* 0x000fe40000004100 */
[----:B------:R-:W-:Y:S01]  /*157e0*/  HADD2.F32 R11, -RZ, R34.H0_H0 ;  /* 0x20000022ff0b7230 */ /* 0x000fe20000004100 */
[----:B------:R-:W-:Y:S01]  /*157f0*/  FFMA.FTZ R8, R30, R8, R39 ;  /* 0x000000081e087223 */ /* 0x000fe20000010027 */
[----:B------:R-:W-:-:S02]  /*15800*/  HADD2.F32 R23, -RZ, R35.H0_H0 ;  /* 0x20000023ff177230 */ /* 0x000fc40000004100 */
[----:B------:R-:W-:Y:S01]  /*15810*/  HADD2.F32 R10, -RZ, R10.H1_H1 ;  /* 0x3000000aff0a7230 */ /* 0x000fe20000004100 */
[----:B------:R-:W-:Y:S01]  /*15820*/  FFMA.FTZ R5, R11, R32, R5 ;  /* 0x000000200b057223 */ /* 0x000fe20000010005 */
        /* <DEDUP_REMOVED lines=11> */
.L_x_7809:
[----:B------:R-:W-:Y:S05]  /*158e0*/  BSYNC B0 ;  /* 0x0000000000007941 */ /* 0x000fea0003800000 */
.L_x_7808:
[----:B-----5:R3:W-:Y:S04]  /*158f0*/  STS.128 [R245+0x5800], R32 ;  /* 0x00580020f5007388 */ /* 0x0207e80000000c00 */
[----:B--2---:R3:W5:Y:S01]  /*15900*/  LD.E.128 R28, [R20.64+0x180] ;  /* 0x00018006141c7980 */ /* 0x004762000c101d00 */
        /* <DEDUP_REMOVED lines=16> */
[----:B---3--:R-:W-:-:S03]  /*15a10*/  IMAD.WIDE R32, R7, 0x2, R20 ;  /* 0x0000000207207825 */ /* 0x008fc600078e0214 */
        /* <DEDUP_REMOVED lines=27> */
[----:B------:R-:W-:Y:S01]  /*15bd0*/  @!P0 FADD.FTZ R3, -R3, -RZ ;  /* 0x800000ff03038221 */ /* 0x000fe20000010100 */
[----:B-1----:R-:W-:Y:S01]  /*15be0*/  HADD2.F32 R21, -RZ, R32.H1_H1 ;  /* 0x30000020ff157230 */ /* 0x002fe20000004100 */
        /* <DEDUP_REMOVED lines=21> */
[----:B------:R-:W-:-:S02]  /*15d40*/  HADD2.F32 R2, -RZ, R31.H0_H0 ;  /* 0x2000001fff027230 */ /* 0x000fc40000004100 */
[----:B------:R-:W-:Y:S01]  /*15d50*/  HADD2.F32 R28, -RZ, R28.H1_H1 ;  /* 0x3000001cff1c7230 */ /* 0x000fe20000004100 */
[----:B------:R-:W-:Y:S01]  /*15d60*/  FFMA.FTZ R3, R5, R16, R3 ;  /* 0x0000001005037223 */ /* 0x000fe20000010003 */
[----:B------:R-:W-:Y:S02]  /*15d70*/  HADD2.F32 R8, -RZ, R8.H1_H1 ;  /* 0x30000008ff087230 */ /* 0x000fe40000004100 */
[----:B------:R-:W-:Y:S02]  /*15d80*/  HADD2.F32 R9, -RZ, R9.H1_H1 ;  /* 0x30000009ff097230 */ /* 0x000fe40000004100 */
[----:B------:R-:W-:Y:S01]  /*15d90*/  HADD2.F32 R10, -RZ, R10.H1_H1 ;  /* 0x3000000aff0a7230 */ /* 0x000fe20000004100 */
[----:B------:R-:W-:Y:S01]  /*15da0*/  FFMA.FTZ R21, R28, R8, R21 ;  /* 0x000000081c157223 */ /* 0x000fe20000010015 */
[--C-:B------:R-:W-:Y:S02]  /*15db0*/  HADD2.F32 R23, -RZ, R11.reuse.H0_H0 ;  /* 0x2000000bff177230 */ /* 0x100fe40000004100 */
        /* <DEDUP_REMOVED lines=12> */
.L_x_7811:
[----:B------:R-:W-:Y:S05]  /*15e80*/  BSYNC B0 ;  /* 0x0000000000007941 */ /* 0x000fea0003800000 */
.L_x_7810:
[----:B-----5:R2:W-:Y:S01]  /*15e90*/  STS.128 [R245+0x7800], R28 ;  /* 0x0078001cf5007388 */ /* 0x0205e20000000c00 */
[----:B------:R-:W-:Y:S05]  /*15ea0*/  BRA `(.L_x_7765) ;  /* 0x000002c000007947 */ /* 0x000fea0003800000 */
.L_x_7733:
[----:B------:R-:W-:Y:S01]  /*15eb0*/  IMAD.IADD R3, R236, 0x1, -R61 ;  /* 0x00000001ec037824 */ /* 0x000fe200078e0a3d */
[C---:B-----5:R-:W-:Y:S02]  /*15ec0*/  IADD3 R12, R144.reuse, 0x10, RZ ;  /* 0x00000010900c7810 */ /* 0x060fe40007ffe0ff */
[----:B------:R-:W-:Y:S02]  /*15ed0*/  IADD3 R24, R144, 0x30, RZ ;  /* 0x0000003090187810 */ /* 0x000fe40007ffe0ff */
[----:B------:R-:W-:Y:S02]  /*15ee0*/  ISETP.GE.AND P5, PT, R12, R3, PT ;  /* 0x000000030c00720c */ /* 0x000fe40003fa6270 */
[----:B------:R-:W-:-:S02]  /*15ef0*/  IADD3 R22, R144, 0x20, RZ ;  /* 0x0000002090167810 */ /* 0x000fc40007ffe0ff */
[-C--:B------:R-:W-:Y:S02]  /*15f00*/  ISETP.GE.AND P6, PT, R144, R3.reuse, PT ;  /* 0x000000039000720c */ /* 0x080fe40003fc6270 */
[-C--:B------:R-:W-:Y:S02]  /*15f10*/  ISETP.GE.AND P3, PT, R24, R3.reuse, PT ;  /* 0x000000031800720c */ /* 0x080fe40003f66270 */
[----:B------:R-:W-:-:S05]  /*15f20*/  ISETP.GE.AND P4, PT, R22, R3, PT ;  /* 0x000000031600720c */ /* 0x000fca0003f86270 */
[----:B------:R-:W-:-:S04]  /*15f30*/  @!P5 IADD3 R5, P1, R5, R146, RZ ;  /* 0x000000920505d210 */ /* 0x000fc80007f3e0ff */
[-C--:B------:R-:W-:Y:S01]  /*15f40*/  @!P6 LEA R6, P2, R146, R152.reuse, 0x1 ;  /* 0x000000989206e211 */ /* 0x080fe200078408ff */
[--C-:B------:R-:W-:Y:S01]  /*15f50*/  @!P5 IMAD.X R9, R9, 0x1, R149.reuse, P1 ;  /* 0x000000010909d824 */ /* 0x100fe200008e0695 */
[----:B------:R-:W-:Y:S01]  /*15f60*/  @!P5 LEA R8, P1, R5, R152, 0x1 ;  /* 0x000000980508d211 */ /* 0x000fe200078208ff */
[----:B------:R-:W-:Y:S01]  /*15f70*/  @!P3 IMAD.MOV.U32 R10, RZ, RZ, R146 ;  /* 0x000000ffff0ab224 */ /* 0x000fe200078e0092 */
[----:B------:R-:W-:Y:S01]  /*15f80*/  @!P4 LEA R3, P0, R150, R146, 0x5 ;  /* 0x000000929603c211 */ /* 0x000fe200078028ff */
[--C-:B------:R-:W-:Y:S01]  /*15f90*/  @!P3 IMAD.MOV.U32 R11, RZ, RZ, R149.reuse ;  /* 0x000000ffff0bb224 */ /* 0x100fe200078e0095 */
[-C--:B------:R-:W-:Y:S01]  /*15fa0*/  @!P6 LEA.HI.X R7, R146, R153.reuse, R149, 0x1, P2 ;  /* 0x000000999207e211 */ /* 0x080fe200010f0c95 */
[----:B------:R-:W-:Y:S01]  /*15fb0*/  @!P3 IMAD R0, R151, 0x30, RZ ;  /* 0x000000309700b824 */ /* 0x000fe200078e02ff */
[----:B------:R-:W-:Y:S01]  /*15fc0*/  @!P5 LEA.HI.X R9, R5, R153, R9, 0x1, P1 ;  /* 0x000000990509d211 */ /* 0x000fe200008f0c09 */
[C---:B------:R-:W-:Y:S01]  /*15fd0*/  @!P3 IMAD.WIDE.U32 R10, R150.reuse, 0x30, R10 ;  /* 0x00000030960ab825 */ /* 0x040fe200078e000a */
[----:B------:R-:W-:Y:S01]  /*15fe0*/  @!P4 LEA.HI.X R148, R150, R149, R151, 0x5, P0 ;  /* 0x000000959694c211 */ /* 0x000fe200000f2c97 */
[----:B------:R-:W-:Y:S01]  /*15ff0*/  @!PT LDS RZ, [RZ] ;  /* 0x00000000fffff984 */ /* 0x000fe20000000800 */
[----:B------:R-:W-:Y:S01]  /*16000*/  @!PT LDS RZ, [RZ] ;  /* 0x00000000fffff984 */ /* 0x000fe20000000800 */
[----:B------:R-:W-:Y:S01]  /*16010*/  @!PT LDS RZ, [RZ] ;  /* 0x00000000fffff984 */ /* 0x000fe20000000800 */
[----:B------:R1:W-:Y:S01]  /*16020*/  @!P6 LDGSTS.E.BYPASS.LTC128B.128 [R245], [R6.64] ;  /* 0x0000000006f5efae */ /* 0x0003e2000b901d46 */
[-C--:B------:R-:W-:Y:S01]  /*16030*/  @!P4 LEA R2, P1, R3, R152.reuse, 0x1 ;  /* 0x000000980302c211 */ /* 0x080fe200078208ff */
[----:B------:R-:W-:Y:S01]  /*16040*/  @!P3 IMAD.IADD R5, R11, 0x1, R0 ;  /* 0x000000010b05b824 */ /* 0x000fe200078e0200 */
[----:B------:R-:W-:Y:S01]  /*16050*/  @!P3 LEA R4, P0, R10, R152, 0x1 ;  /* 0x000000980a04b211 */ /* 0x000fe200078008ff */
[----:B------:R1:W-:Y:S01]  /*16060*/  @!P6 LDGSTS.E.BYPASS.LTC128B.128 [R245+0x2000], [R6.64+0x80] ;  /* 0x0200008006f5efae */ /* 0x0003e2000b901d46 */
[----:B------:R-:W-:-:S02]  /*16070*/  @!P4 LEA.HI.X R3, R3, R153, R148, 0x1, P1 ;  /* 0x000000990303c211 */ /* 0x000fc400008f0c94 */
[----:B------:R-:W-:Y:S01]  /*16080*/  @!P3 LEA.HI.X R5, R10, R153, R5, 0x1, P0 ;  /* 0x000000990a05b211 */ /* 0x000fe200000f0c05 */
        /* <DEDUP_REMOVED lines=14> */
.L_x_7765:
[----:B------:R-:W-:Y:S05]  /*16170*/  BSYNC B2 ;  /* 0x0000000000027941 */ /* 0x000fea0003800000 */
.L_x_7732:
[----:B------:R-:W-:Y:S01]  /*16180*/  IADD3 R247, R165, -0x1, RZ ;  /* 0xffffffffa5f77810 */ /* 0x000fe20007ffe0ff */
[----:B-1----:R-:W-:Y:S01]  /*16190*/  IMAD.SHL.U32 R2, R144, 0x8, RZ ;  /* 0x0000000890027824 */ /* 0x002fe200078e00ff */
[----:B------:R-:W-:-:S02]  /*161a0*/  LEA.HI R5, R64, R64, RZ, 0x1 ;  /* 0x0000004040057211 */ /* 0x000fc400078f08ff */
[----:B------:R-:W-:Y:S01]  /*161b0*/  SHF.R.S32.HI R7, RZ, 0x1f, R142 ;  /* 0x0000001fff077819 */ /* 0x000fe2000001148e */
[----:B------:R-:W-:Y:S01]  /*161c0*/  IMAD.SHL.U32 R16, R247, 0x40, RZ ;  /* 0x00000040f7107824 */ /* 0x000fe200078e00ff */
[----:B------:R-:W-:Y:S02]  /*161d0*/  LOP3.LUT R5, R5, 0xfffffffe, RZ, 0xc0, !PT ;  /* 0xfffffffe05057812 */ /* 0x000fe400078ec0ff */
[----:B------:R-:W-:Y:S01]  /*161e0*/  LEA.HI R0, R7, R142, RZ, 0x3 ;  /* 0x0000008e07007211 */ /* 0x000fe200078f18ff */
[----:B------:R-:W-:Y:S02]  /*161f0*/  IMAD.IADD R3, R63, 0x1, -R16 ;  /* 0x000000013f037824 */ /* 0x000fe400078e0a10 */
[----:B------:R-:W-:Y:S01]  /*16200*/  IMAD.IADD R64, R64, 0x1, -R5 ;  /* 0x0000000140407824 */ /* 0x000fe200078e0a05 */
[----:B------:R-:W-:Y:S01]  /*16210*/  LOP3.LUT R7, R0, 0xfffffff8, RZ, 0xc0, !PT ;  /* 0xfffffff800077812 */ /* 0x000fe200078ec0ff */
[----:B------:R-:W-:Y:S01]  /*16220*/  IMAD.SHL.U32 R5, R60, 0x40, RZ ;  /* 0x000000403c057824 */ /* 0x000fe200078e00ff */
[-C--:B------:R-:W-:Y:S01]  /*16230*/  ISETP.GE.AND P4, PT, R12, R3.reuse, PT ;  /* 0x000000030c00720c */ /* 0x080fe20003f86270 */
[----:B------:R-:W-:Y:S01]  /*16240*/  IMAD.SHL.U32 R56, R0, 0x40, RZ ;  /* 0x0000004000387824 */ /* 0x000fe200078e00ff */
[-C--:B------:R-:W-:Y:S01]  /*16250*/  ISETP.GE.AND P5, PT, R144, R3.reuse, PT ;  /* 0x000000039000720c */ /* 0x080fe20003fa6270 */
[----:B------:R-:W-:Y:S01]  /*16260*/  IMAD.IADD R142, R142, 0x1, -R7 ;  /* 0x000000018e8e7824 */ /* 0x000fe200078e0a07 */
[----:B------:R-:W-:-:S02]  /*16270*/  ISETP.GE.AND P3, PT, R22, R3, PT ;  /* 0x000000031600720c */ /* 0x000fc40003f66270 */
[-C--:B------:R-:W-:Y:S02]  /*16280*/  ISETP.GE.AND P2, PT, R12, R3.reuse, PT ;  /* 0x000000030c00720c */ /* 0x080fe40003f46270 */
[----:B------:R-:W-:Y:S02]  /*16290*/  LOP3.LUT R5, R5, 0x1c0, RZ, 0xc0, !PT ;  /* 0x000001c005057812 */ /* 0x000fe400078ec0ff */
[----:B------:R-:W-:Y:S02]  /*162a0*/  ISETP.GE.AND P1, PT, R22, R3, PT ;  /* 0x000000031600720c */ /* 0x000fe40003f26270 */
[----:B------:R-:W-:Y:S02]  /*162b0*/  LOP3.LUT R2, R5, 0x8, R2, 0xf8, !PT ;  /* 0x0000000805027812 */ /* 0x000fe400078ef802 */
[----:B----4-:R-:W-:Y:S01]  /*162c0*/  @!P4 LEA R10, P0, R72, R232, 0x1 ;  /* 0x000000e8480ac211 */ /* 0x010fe200078008ff */
[----:B------:R-:W-:Y:S01]  /*162d0*/  @!P5 IMAD.MOV.U32 R233, RZ, RZ, R231 ;  /* 0x000000ffffe9d224 */ /* 0x000fe200078e00e7 */
[----:B------:R-:W-:-:S02]  /*162e0*/  SHF.R.U32.HI R5, RZ, 0x3, R5 ;  /* 0x00000003ff057819 */ /* 0x000fc40000011605 */
[----:B------:R-:W-:Y:S02]  /*162f0*/  @!P4 LEA.HI.X R11, R72, R231, R73, 0x1, P0 ;  /* 0x000000e7480bc211 */ /* 0x000fe400000f0c49 */
[----:B------:R-:W-:Y:S01]  /*16300*/  ISETP.GE.AND P0, PT, R24, R3, PT ;  /* 0x000000031800720c */ /* 0x000fe20003f06270 */
[----:B------:R-:W-:Y:S01]  /*16310*/  @!PT LDS RZ, [RZ] ;  /* 0x00000000fffff984 */ /* 0x000fe20000000800 */
[----:B------:R-:W-:Y:S01]  /*16320*/  @!PT LDS RZ, [RZ] ;  /* 0x00000000fffff984 */ /* 0x000fe20000000800 */
[----:B------:R-:W-:Y:S01]  /*16330*/  @!PT LDS RZ, [RZ] ;  /* 0x00000000fffff984 */ /* 0x000fe20000000800 */
[----:B------:R1:W-:Y:S01]  /*16340*/  @!P5 LDGSTS.E.BYPASS.LTC128B.128 [R245+0x8000], [R232.64] ;  /* 0x08000000e8f5dfae */ /* 0x0003e2000b901d46 */
[----:B------:R-:W-:Y:S02]  /*16350*/  LOP3.LUT R5, R2, R5, RZ, 0x3c, !PT ;  /* 0x0000000502057212 */ /* 0x000fe400078e3cff */
[----:B------:R-:W-:Y:S01]  /*16360*/  LOP3.LUT R56, R56, 0xfffffe00, RZ, 0xc0, !PT ;  /* 0xfffffe0038387812 */ /* 0x000fe200078ec0ff */
[----:B------:R1:W-:Y:S02]  /*16370*/  @!P5 LDGSTS.E.BYPASS.LTC128B.128 [R245+0xa000], [R232.64+0x80] ;  /* 0x0a000080e8f5dfae */ /* 0x0003e4000b901d46 */
[C---:B------:R-:W-:Y:S02]  /*16380*/  IMAD R228, R64.reuse, 0x200, R5 ;  /* 0x0000020040e47824 */ /* 0x040fe400078e0205 */
[----:B------:R1:W-:Y:S01]  /*16390*/  @!P5 LDGSTS.E.BYPASS.LTC128B.128 [R245+0xc000], [R232.64+0x100] ;  /* 0x0c000100e8f5dfae */ /* 0x0003e2000b901d46 */
[----:B------:R-:W-:-:S03]  /*163a0*/  IMAD.SHL.U32 R64, R64, 0x8, RZ ;  /* 0x0000000840407824 */ /* 0x000fc600078e00ff */
[----:B------:R1:W-:Y:S01]  /*163b0*/  @!P5 LDGSTS.E.BYPASS.LTC128B.128 [R245+0xe000], [R232.64+0x180] ;  /* 0x0e000180e8f5dfae */ /* 0x0003e2000b901d46 */
[----:B------:R-:W-:Y:S01]  /*163c0*/  @!P0 IMAD R4, R169, 0x60, RZ ;  /* 0x00000060a9048824 */ /* 0x000fe200078e02ff */
[----:B------:R-:W-:Y:S02]  /*163d0*/  ISETP.GE.AND P5, PT, R144, R3, PT ;  /* 0x000000039000720c */ /* 0x000fe40003fa6270 */
[----:B------:R4:W-:Y:S04]  /*163e0*/  @!P4 LDGSTS.E.BYPASS.LTC128B.128 [R245+0x8800], [R10.64] ;  /* 0x088000000af5cfae */ /* 0x0009e8000b901d46 */
[----:B------:R4:W-:Y:S04]  /*163f0*/  @!P4 LDGSTS.E.BYPASS.LTC128B.128 [R245+0xa800], [R10.64+0x80] ;  /* 0x0a8000800af5cfae */ /* 0x0009e8000b901d46 */
[----:B------:R4:W-:Y:S04]  /*16400*/  @!P4 LDGSTS.E.BYPASS.LTC128B.128 [R245+0xc800], [R10.64+0x100] ;  /* 0x0c8001000af5cfae */ /* 0x0009e8000b901d46 */
[----:B------:R4:W-:Y:S01]  /*16410*/  @!P4 LDGSTS.E.BYPASS.LTC128B.128 [R245+0xe800], [R10.64+0x180] ;  /* 0x0e8001800af5cfae */ /* 0x0009e2000b901d46 */
[----:B-1----:R-:W-:-:S04]  /*16420*/  @!P0 IMAD.MOV.U32 R233, RZ, RZ, R231 ;  /* 0x000000ffffe98224 */ /* 0x002fc800078e00e7 */
[----:B------:R-:W-:-:S04]  /*16430*/  @!P0 IMAD.WIDE.U32 R8, R168, 0x60, R232 ;  /* 0x00000060a8088825 */ /* 0x000fc800078e00e8 */
[----:B------:R-:W-:Y:S01]  /*16440*/  @!P0 IMAD.IADD R9, R4, 0x1, R9 ;  /* 0x0000000104098824 */ /* 0x000fe200078e0209 */
[----:B----4-:R-:W-:-:S04]  /*16450*/  @!P3 LEA R10, P4, R168, R232, 0x6 ;  /* 0x000000e8a80ab211 */ /* 0x010fc800078830ff */
[----:B------:R-:W-:Y:S02]  /*16460*/  @!P3 LEA.HI.X R11, R168, R231, R169, 0x6, P4 ;  /* 0x000000e7a80bb211 */ /* 0x000fe400020f34a9 */
[----:B------:R-:W-:Y:S01]  /*16470*/  ISETP.GE.AND P4, PT, R24, R3, PT ;  /* 0x000000031800720c */ /* 0x000fe20003f86270 */
[----:B------:R-:W-:Y:S02]  /*16480*/  IMAD.SHL.U32 R3, R142, 0x40, RZ ;  /* 0x000000408e037824 */ /* 0x000fe400078e00ff */
[----:B------:R1:W-:Y:S03]  /*16490*/  @!P3 LDGSTS.E.BYPASS.LTC128B.128 [R245+0x9000], [R10.64] ;  /* 0x090000000af5bfae */ /* 0x0003e6000b901d46 */
[----:B------:R-:W-:Y:S01]  /*164a0*/  LOP3.LUT R3, R3, 0x1c0, RZ, 0xc0, !PT ;  /* 0x000001c003037812 */ /* 0x000fe200078ec0ff */
[----:B------:R1:W-:Y:S03]  /*164b0*/  @!P3 LDGSTS.E.BYPASS.LTC128B.128 [R245+0xb000], [R10.64+0x80] ;  /* 0x0b0000800af5bfae */ /* 0x0003e6000b901d46 */
[----:B------:R-:W-:Y:S01]  /*164c0*/  LOP3.LUT R17, R3, 0x8, R64, 0xf8, !PT ;  /* 0x0000000803117812 */ /* 0x000fe200078ef840 */
[----:B------:R1:W-:Y:S01]  /*164d0*/  @!P3 LDGSTS.E.BYPASS.LTC128B.128 [R245+0xd000], [R10.64+0x100] ;  /* 0x0d0001000af5bfae */ /* 0x0003e2000b901d46 */
[----:B------:R-:W-:Y:S01]  /*164e0*/  SHF.R.U32.HI R0, RZ, 0x3, R3 ;  /* 0x00000003ff007819 */ /* 0x000fe20000011603 */
[----:B------:R-:W-:-:S02]  /*164f0*/  @!P4 IMAD R2, R171, 0x60, RZ ;  /* 0x00000060ab02c824 */ /* 0x000fc400078e02ff */
[----:B------:R1:W-:Y:S01]  /*16500*/  @!P3 LDGSTS.E.BYPASS.LTC128B.128 [R245+0xf000], [R10.64+0x180] ;  /* 0x0f0001800af5bfae */ /* 0x0003e2000b901d46 */
[----:B------:R-:W-:Y:S01]  /*16510*/  @!P4 IMAD.WIDE.U32 R6, R170, 0x60, R242 ;  /* 0x00000060aa06c825 */ /* 0x000fe200078e00f2 */
[----:B------:R-:W-:Y:S02]  /*16520*/  LOP3.LUT R17, R17, R0, RZ, 0x3c, !PT ;  /* 0x0000000011117212 */ /* 0x000fe400078e3cff */
[----:B------:R1:W-:Y:S01]  /*16530*/  @!P0 LDGSTS.E.BYPASS.LTC128B.128 [R245+0x9800], [R8.64] ;  /* 0x0980000008f58fae */ /* 0x0003e2000b901d46 */
[----:B------:R-:W-:Y:S02]  /*16540*/  @!P4 IMAD.IADD R7, R2, 0x1, R7 ;  /* 0x000000010207c824 */ /* 0x000fe400078e0207 */
[----:B------:R-:W-:Y:S01]  /*16550*/  IMAD R0, R59, 0x400, R56 ;  /* 0x000004003b007824 */ /* 0x000fe200078e0238 */
[----:B------:R1:W-:Y:S04]  /*16560*/  @!P0 LDGSTS.E.BYPASS.LTC128B.128 [R245+0xb800], [R8.64+0x80] ;  /* 0x0b80008008f58fae */ /* 0x0003e8000b901d46 */
[----:B------:R1:W-:Y:S04]  /*16570*/  @!P0 LDGSTS.E.BYPASS.LTC128B.128 [R245+0xd800], [R8.64+0x100] ;  /* 0x0d80010008f58fae */ /* 0x0003e8000b901d46 */
[----:B------:R1:W-:Y:S01]  /*16580*/  @!P0 LDGSTS.E.BYPASS.LTC128B.128 [R245+0xf800], [R8.64+0x180] ;  /* 0x0f80018008f58fae */ /* 0x0003e2000b901d46 */
[----:B------:R-:W-:-:S03]  /*16590*/  @!P2 LEA R4, P0, R65, R242, 0x1 ;  /* 0x000000f24104a211 */ /* 0x000fc600078008ff */
[----:B------:R-:W0:Y:S01]  /*165a0*/  LDGDEPBAR ;  /* 0x00000000000079af */ /* 0x000e220000000000 */
[-C--:B------:R-:W-:Y:S02]  /*165b0*/  @!P2 LEA.HI.X R5, R65, R243.reuse, R62, 0x1, P0 ;  /* 0x000000f34105a211 */ /* 0x080fe400000f0c3e */
[C---:B------:R-:W-:Y:S01]  /*165c0*/  @!P1 LEA R2, P0, R170.reuse, R242, 0x6 ;  /* 0x000000f2aa029211 */ /* 0x040fe200078030ff */
[----:B------:R-:W4:Y:S03]  /*165d0*/  LD.E R62, [R18.64+0x184] ;  /* 0x00018406123e7980 */ /* 0x000f26000c101900 */
[----:B------:R-:W-:Y:S01]  /*165e0*/  @!P1 LEA.HI.X R3, R170, R243, R171, 0x6, P0 ;  /* 0x000000f3aa039211 */ /* 0x000fe200000f34ab */
[----:B------:R-:W5:Y:S01]  /*165f0*/  LD.E R57, [R18.64+0x188] ;  /* 0x0001880612397980 */ /* 0x000f62000c101900 */
[----:B------:R-:W-:-:S04]  /*16600*/  DEPBAR.LE SB0, 0x0 ;  /* 0x000080000000791a */ /* 0x000fc80000000000 */
[----:B------:R-:W-:Y:S01]  /*16610*/  BAR.SYNC.DEFER_BLOCKING 0x0 ;  /* 0x0000000000007b1d */ /* 0x000fe20000010000 */
[----:B------:R-:W-:Y:S02]  /*16620*/  IMAD.IADD R229, R17, 0x1, R0 ;  /* 0x0000000111e57824 */ /* 0x000fe400078e0200 */
[----:B------:R-:W-:Y:S02]  /*16630*/  IMAD.SHL.U32 R228, R228, 0x2, RZ ;  /* 0x00000002e4e47824 */ /* 0x000fe400078e00ff */
        /* <DEDUP_REMOVED lines=43> */
[----:B------:R-:W-:-:S03]  /*168f0*/  R2P PR, R142, 0x6 ;  /* 0x000000068e007804 */ /* 0x000fc60000000000 */
[----:B------:R3:W-:Y:S01]  /*16900*/  @!P4 LDGSTS.E.BYPASS.LTC128B.128 [R245+0x15800], [R6.64+0x100] ;  /* 0x1580010006f5cfae */ /* 0x0007e2000b901d46 */
[----:B-1----:R-:W-:-:S03]  /*16910*/  IMAD.MOV.U32 R2, RZ, RZ, 0x10 ;  /* 0x00000010ff027424 */ /* 0x002fc600078e00ff */
[----:B------:R3:W-:Y:S01]  /*16920*/  @!P4 LDGSTS.E.BYPASS.LTC128B.128 [R245+0x17800], [R6.64+0x180] ;  /* 0x1780018006f5cfae */ /* 0x0007e2000b901d46 */
[----:B------:R-:W-:-:S03]  /*16930*/  IMAD.MOV.U32 R0, RZ, RZ, 0x20 ;  /* 0x00000020ff007424 */ /* 0x000fc600078e00ff */
[----:B------:R-:W-:Y:S04]  /*16940*/  LDSM.16.M88.4 R64, [R229] ;  /* 0x00000000e540783b */ /* 0x000fe80000000200 */
[----:B--2---:R-:W1:Y:S01]  /*16950*/  LDSM.16.M88.4 R28, [R228+0x8000] ;  /* 0x00800000e41c783b */ /* 0x004e620000000200 */
[----:B------:R-:W-:Y:S02]  /*16960*/  SEL R2, R2, 0xfffffff0, !P1 ;  /* 0xfffffff002027807 */ /* 0x000fe40004800000 */
[----:B------:R-:W-:Y:S01]  /*16970*/  SEL R0, R0, 0xffffffe0, !P2 ;  /* 0xffffffe000007807 */ /* 0x000fe20005000000 */
[----:B---3--:R-:W2:Y:S01]  /*16980*/  LDSM.16.M88.4 R20, [R228+0x8800] ;  /* 0x00880000e414783b */ /* 0x008ea20000000200 */
[----:B------:R-:W-:Y:S02]  /*16990*/  R2P PR, R60, 0x6 ;  /* 0x000000063c007804 */ /* 0x000fe40000000000 */
[----:B------:R-:W-:Y:S01]  /*169a0*/  IADD3 R3, R228, 0x8000, RZ ;  /* 0x00008000e4037810 */ /* 0x000fe20007ffe0ff */
[----:B------:R-:W-:Y:S01]  /*169b0*/  IMAD R227, R2, 0x2, R229 ;  /* 0x0000000202e37824 */ /* 0x000fe200078e02e5 */
[----:B------:R-:W-:Y:S01]  /*169c0*/  IADD3 R226, R228, 0x8020, RZ ;  /* 0x00008020e4e27810 */ /* 0x000fe20007ffe0ff */
[----:B------:R-:W3:Y:S04]  /*169d0*/  LDSM.16.M88.4 R72, [R228+0x9000] ;  /* 0x00900000e448783b */ /* 0x000ee80000000200 */
[----:B------:R-:W-:Y:S04]  /*169e0*/  LDSM.16.M88.4 R40, [R227] ;  /* 0x00000000e328783b */ /* 0x000fe80000000200 */
[----:B------:R-:W-:Y:S01]  /*169f0*/  @P1 IADD3 R226, R3, -0x20, RZ ;  /* 0xffffffe003e21810 */ /* 0x000fe20007ffe0ff */
[----:B------:R-:W-:Y:S04]  /*16a00*/  LDSM.16.M88.4 R36, [R228+0x9800] ;  /* 0x00980000e424783b */ /* 0x000fe80000000200 */
[----:B------:R-:W3:Y:S01]  /*16a10*/  LDSM.16.M88.4 R8, [R226] ;  /* 0x00000000e208783b */ /* 0x000ee20000000200 */
[----:B------:R-:W-:-:S03]  /*16a20*/  IMAD.MOV.U32 R3, RZ, RZ, 0x40 ;  /* 0x00000040ff037424 */ /* 0x000fc600078e00ff */
[----:B------:R-:W3:Y:S02]  /*16a30*/  LDSM.16.M88.4 R52, [R226+0x800] ;  /* 0x00080000e234783b */ /* 0x000ee40000000200 */
[----:B------:R-:W-:Y:S01]  /*16a40*/  SEL R3, R3, 0xffffffc0, !P2 ;  /* 0xffffffc003037807 */ /* 0x000fe20005000000 */
[----:B------:R-:W-:Y:S01]  /*16a50*/  IMAD R225, R0, 0x2, R229 ;  /* 0x0000000200e17824 */ /* 0x000fe200078e02e5 */
[----:B------:R-:W3:Y:S03]  /*16a60*/  LDSM.16.M88.4 R48, [R226+0x1000] ;  /* 0x00100000e230783b */ /* 0x000ee60000000200 */
[----:B------:R-:W-:Y:S01]  /*16a70*/  IMAD.IADD R222, R228, 0x1, R3 ;  /* 0x00000001e4de7824 */ /* 0x000fe200078e0203 */
[----:B------:R-:W-:Y:S04]  /*16a80*/  LDSM.16.M88.4 R4, [R225] ;  /* 0x00000000e104783b */ /* 0x000fe80000000200 */
[----:B------:R-:W4:Y:S01]  /*16a90*/  LDSM.16.M88.4 R12, [R222+0x8000] ;  /* 0x00800000de0c783b */ /* 0x000f220000000200 */
[C---:B-1----:R-:W-:Y:S03]  /*16aa0*/  HMMA.16816.F32 R32, R64.reuse, R28, RZ ;  /* 0x0000001c4020723c */ /* 0x042fe600000018ff */
[----:B------:R-:W1:Y:S04]  /*16ab0*/  LDSM.16.M88.4 R44, [R226+0x1800] ;  /* 0x00180000e22c783b */ /* 0x000e680000000200 */
[----:B------:R-:W-:Y:S01]  /*16ac0*/  LDSM.16.M88.4 R88, [R229+0x2000] ;  /* 0x00200000e558783b */ /* 0x000fe20000000200 */
[C---:B------:R-:W-:Y:S03]  /*16ad0*/  HMMA.16816.F32 R28, R64.reuse, R30, RZ ;  /* 0x0000001e401c723c */ /* 0x040fe600000018ff */
[----:B------:R-:W-:Y:S04]  /*16ae0*/  LDSM.16.M88.4 R84, [R228+0xb000] ;  /* 0x00b00000e454783b */ /* 0x000fe80000000200 */
[----:B------:R-:W-:Y:S01]  /*16af0*/  LDSM.16.M88.4 R80, [R228+0xb800] ;  /* 0x00b80000e450783b */ /* 0x000fe20000000200 */
[C---:B--2---:R-:W-:Y:S03]  /*16b00*/  HMMA.16816.F32 R24, R64.reuse, R20, RZ ;  /* 0x000000144018723c */ /* 0x044fe600000018ff */
[----:B------:R-:W0:Y:S05]  /*16b10*/  LDGDEPBAR ;  /* 0x00000000000079af */ /* 0x000e2a0000000000 */
[C---:B------:R-:W-:Y:S08]  /*16b20*/  HMMA.16816.F32 R20, R64.reuse, R22, RZ ;  /* 0x000000164014723c */ /* 0x040ff000000018ff */
[C---:B---3--:R-:W-:Y:S08]  /*16b30*/  HMMA.16816.F32 R76, R64.reuse, R72, RZ ;  /* 0x00000048404c723c */ /* 0x048ff000000018ff */
[----:B------:R-:W-:Y:S08]  /*16b40*/  HMMA.16816.F32 R72, R64, R74, RZ ;  /* 0x0000004a4048723c */ /* 0x000ff000000018ff */
[C---:B------:R-:W-:Y:S08]  /*16b50*/  HMMA.16816.F32 R32, R40.reuse, R8, R32 ;  /* 0x000000082820723c */ /* 0x040ff00000001820 */
[----:B------:R-:W-:Y:S01]  /*16b60*/  HMMA.16816.F32 R28, R40, R10, R28 ;  /* 0x0000000a281c723c */ /* 0x000fe2000000181c */
[----:B------:R-:W-:Y:S07]  /*16b70*/  LDSM.16.M88.4 R8, [R222+0x9000] ;  /* 0x00900000de08783b */ /* 0x000fee0000000200 */
[C---:B------:R-:W-:Y:S08]  /*16b80*/  HMMA.16816.F32 R68, R64.reuse, R36, RZ ;  /* 0x000000244044723c */ /* 0x040ff000000018ff */
[----:B------:R-:W-:Y:S01]  /*16b90*/  HMMA.16816.F32 R64, R64, R38, RZ ;  /* 0x000000264040723c */ /* 0x000fe200000018ff */
[----:B------:R-:W2:Y:S01]  /*16ba0*/  LDSM.16.M88.4 R36, [R222+0x8800] ;  /* 0x00880000de24783b */ /* 0x000ea20000000200 */
[----:B------:R-:W-:-:S06]  /*16bb0*/  IMAD R224, R0, 0x2, R227 ;  /* 0x0000000200e07824 */ /* 0x000fcc00078e02e3 */
[----:B------:R-:W-:Y:S01]  /*16bc0*/  HMMA.16816.F32 R24, R40, R52, R24 ;  /* 0x000000342818723c */ /* 0x000fe20000001818 */
[----:B------:R-:W-:-:S07]  /*16bd0*/  IMAD.IADD R215, R3, 0x1, R226 ;  /* 0x0000000103d77824 */ /* 0x000fce00078e02e2 */
[C---:B------:R-:W-:Y:S01]  /*16be0*/  HMMA.16816.F32 R20, R40.reuse, R54, R20 ;  /* 0x000000362814723c */ /* 0x040fe20000001814 */
[----:B------:R-:W3:Y:S07]  /*16bf0*/  LDSM.16.M88.4 R52, [R222+0x9800] ;  /* 0x00980000de34783b */ /* 0x000eee0000000200 */
[C---:B------:R-:W-:Y:S08]  /*16c00*/  HMMA.16816.F32 R76, R40.reuse, R48, R76 ;  /* 0x00000030284c723c */ /* 0x040ff0000000184c */
[----:B------:R-:W-:Y:S01]  /*16c10*/  HMMA.16816.F32 R72, R40, R50, R72 ;  /* 0x000000322848723c */ /* 0x000fe20000001848 */
[----:B------:R-:W-:Y:S07]  /*16c20*/  LDSM.16.M88.4 R48, [R215] ;  /* 0x00000000d730783b */ /* 0x000fee0000000200 */
[C---:B----4-:R-:W-:Y:S08]  /*16c30*/  HMMA.16816.F32 R32, R4.reuse, R12, R32 ;  /* 0x0000000c0420723c */ /* 0x050ff00000001820 */
[----:B------:R-:W-:Y:S01]  /*16c40*/  HMMA.16816.F32 R28, R4, R14, R28 ;  /* 0x0000000e041c723c */ /* 0x000fe2000000181c */
[----:B------:R-:W4:Y:S07]  /*16c50*/  LDSM.16.M88.4 R12, [R224] ;  /* 0x00000000e00c783b */ /* 0x000f2e0000000200 */
[C---:B-1----:R-:W-:Y:S08]  /*16c60*/  HMMA.16816.F32 R68, R40.reuse, R44, R68 ;  /* 0x0000002c2844723c */ /* 0x042ff00000001844 */
[----:B------:R-:W-:Y:S01]  /*16c70*/  HMMA.16816.F32 R64, R40, R46, R64 ;  /* 0x0000002e2840723c */ /* 0x000fe20000001840 */
[----:B------:R-:W1:Y:S04]  /*16c80*/  LDSM.16.M88.4 R44, [R215+0x800] ;  /* 0x00080000d72c783b */ /* 0x000e680000000200 */
[----:B------:R-:W1:Y:S03]  /*16c90*/  LDSM.16.M88.4 R40, [R215+0x1000] ;  /* 0x00100000d728783b */ /* 0x000e660000000200 */
[C---:B--2---:R-:W-:Y:S08]  /*16ca0*/  HMMA.16816.F32 R24, R4.reuse, R36, R24 ;  /* 0x000000240418723c */ /* 0x044ff00000001818 */
[C---:B------:R-:W-:Y:S01]  /*16cb0*/  HMMA.16816.F32 R20, R4.reuse, R38, R20 ;  /* 0x000000260414723c */ /* 0x040fe20000001814 */
[----:B------:R-:W2:Y:S07]  /*16cc0*/  LDSM.16.M88.4 R36, [R215+0x1800] ;  /* 0x00180000d724783b */ /* 0x000eae0000000200 */
[C---:B------:R-:W-:Y:S08]  /*16cd0*/  HMMA.16816.F32 R76, R4.reuse, R8, R76 ;  /* 0x00000008044c723c */ /* 0x040ff0000000184c */
[C---:B------:R-:W-:Y:S01]  /*16ce0*/  HMMA.16816.F32 R72, R4.reuse, R10, R72 ;  /* 0x0000000a0448723c */ /* 0x040fe20000001848 */
[----:B------:R-:W2:Y:S07]  /*16cf0*/  LDSM.16.M88.4 R8, [R228+0xa000] ;  /* 0x00a00000e408783b */ /* 0x000eae0000000200 */
[C---:B---3--:R-:W-:Y:S08]  /*16d00*/  HMMA.16816.F32 R68, R4.reuse, R52, R68 ;  /* 0x000000340444723c */ /* 0x048ff00000001844 */
[----:B------:R-:W-:Y:S01]  /*16d10*/  HMMA.16816.F32 R64, R4, R54, R64 ;  /* 0x000000360440723c */ /* 0x000fe20000001840 */
[----:B------:R-:W3:Y:S04]  /*16d20*/  LDSM.16.M88.4 R4, [R228+0xa800] ;  /* 0x00a80000e404783b */ /* 0x000ee80000000200 */
[----:B------:R-:W-:Y:S03]  /*16d30*/  LDSM.16.M88.4 R52, [R227+0x2000] ;  /* 0x00200000e334783b */ /* 0x000fe60000000200 */
        /* <DEDUP_REMOVED lines=8> */
[----:B------:R-:W1:Y:S07]  /*16dc0*/  LDSM.16.M88.4 R40, [R226+0x3000] ;  /* 0x00300000e228783b */ /* 0x000e6e0000000200 */
[C---:B--2---:R-:W-:Y:S08]  /*16dd0*/  HMMA.16816.F32 R68, R12.reuse, R36, R68 ;  /* 0x000000240c44723c */ /* 0x044ff00000001844 */
[----:B------:R-:W-:Y:S01]  /*16de0*/  HMMA.16816.F32 R64, R12, R38, R64 ;  /* 0x000000260c40723c */ /* 0x000fe20000001840 */
[----:B------:R-:W2:Y:S04]  /*16df0*/  LDSM.16.M88.4 R36, [R226+0x3800] ;  /* 0x00380000e224783b */ /* 0x000ea80000000200 */
[----:B------:R-:W-:Y:S03]  /*16e00*/  LDSM.16.M88.4 R12, [R225+0x2000] ;  /* 0x00200000e10c783b */ /* 0x000fe60000000200 */
        /* <DEDUP_REMOVED lines=24> */
[----:B------:R-:W-:Y:S03]  /*16f90*/  LDSM.16.M88.4 R52, [R229+0x4000] ;  /* 0x00400000e534783b */ /* 0x000fe60000000200 */
[C---:B------:R-:W-:Y:S08]  /*16fa0*/  HMMA.16816.F32 R32, R12.reuse, R8, R32 ;  /* 0x000000080c20723c */ /* 0x040ff00000001820 */
        /* <DEDUP_REMOVED lines=32> */
[----:B------:R-:W2:Y:S07]  /*171b0*/  LDSM.16.M88.4 R8, [R226+0x5800] ;  /* 0x00580000e208783b */ /* 0x000eae0000000200 */
[C---:B---3--:R-:W-:Y:S08]  /*171c0*/  HMMA.16816.F32 R68, R52.reuse, R4, R68 ;  /* 0x000000043444723c */ /* 0x048ff00000001844 */
[----:B------:R-:W-:Y:S01]  /*171d0*/  HMMA.16816.F32 R64, R52, R6, R64 ;  /* 0x000000063440723c */ /* 0x000fe20000001840 */
[----:B------:R-:W3:Y:S04]  /*171e0*/  LDSM.16.M88.4 R4, [R222+0xc000] ;  /* 0x00c00000de04783b */ /* 0x000ee80000000200 */
[----:B------:R-:W-:Y:S03]  /*171f0*/  LDSM.16.M88.4 R52, [R228+0xe000] ;  /* 0x00e00000e434783b */ /* 0x000fe60000000200 */
        /* <DEDUP_REMOVED lines=22> */
[C---:B----4-:R-:W-:Y:S01]  /*17360*/  HMMA.16816.F32 R80, R48.reuse, R12, R68 ;  /* 0x0000000c3050723c */ /* 0x050fe20000001844 */
[----:B------:R-:W4:Y:S07]  /*17370*/  LDSM.16.M88.4 R68, [R229+0x6000] ;  /* 0x00600000e544783b */ /* 0x000f2e0000000200 */
        /* <DEDUP_REMOVED lines=18> */
[----:B------:R-:W-:Y:S07]  /*174a0*/  LDSM.16.M88.4 R52, [R225+0x6000] ;  /* 0x00600000e134783b */ /* 0x000fee0000000200 */
        /* <DEDUP_REMOVED lines=8> */
[----:B------:R-:W-:Y:S01]  /*17530*/  SHF.R.S32.HI R3, RZ, 0x1f, R58 ;  /* 0x0000001fff037819 */ /* 0x000fe2000001143a */
[----:B------:R-:W-:Y:S06]  /*17540*/  LDSM.16.M88.4 R40, [R222+0xf800] ;  /* 0x00f80000de28783b */ /* 0x000fec0000000200 */
[C---:B------:R-:W-:Y:S08]  /*17550*/  HMMA.16816.F32 R32, R36.reuse, R4, R32 ;  /* 0x000000042420723c */ /* 0x040ff00000001820 */
[C---:B------:R-:W-:Y:S01]  /*17560*/  HMMA.16816.F32 R28, R36.reuse, R6, R28 ;  /* 0x00000006241c723c */ /* 0x040fe2000000181c */
[----:B------:R-:W1:Y:S07]  /*17570*/  LDSM.16.M88.4 R4, [R222+0xf000] ;  /* 0x00f00000de04783b */ /* 0x000e6e0000000200 */
[C---:B---3--:R-:W-:Y:S08]  /*17580*/  HMMA.16816.F32 R24, R36.reuse, R44, R24 ;  /* 0x0000002c2418723c */ /* 0x048ff00000001818 */
[C---:B------:R-:W-:Y:S08]  /*17590*/  HMMA.16816.F32 R20, R36.reuse, R46, R20 ;  /* 0x0000002e2414723c */ /* 0x040ff00000001814 */
[----:B------:R-:W-:Y:S01]  /*175a0*/  HMMA.16816.F32 R76, R36, R48, R76 ;  /* 0x00000030244c723c */ /* 0x000fe2000000184c */
[----:B------:R-:W-:-:S07]  /*175b0*/  LEA.HI R3, R3, R58, RZ, 0x5 ;  /* 0x0000003a03037211 */ /* 0x000fce00078f28ff */
[C---:B------:R-:W-:Y:S08]  /*175c0*/  HMMA.16816.F32 R72, R36.reuse, R50, R72 ;  /* 0x000000322448723c */ /* 0x040ff00000001848 */
[C---:B------:R-:W-:Y:S08]  /*175d0*/  HMMA.16816.F32 R80, R36.reuse, R84, R80 ;  /* 0x000000542450723c */ /* 0x040ff00000001850 */
[----:B------:R-:W-:Y:S01]  /*175e0*/  HMMA.16816.F32 R64, R36, R86, R64 ;  /* 0x000000562440723c */ /* 0x000fe20000001840 */
[----:B------:R-:W-:Y:S07]  /*175f0*/  LDSM.16.M88.4 R36, [R215+0x6000] ;  /* 0x00600000d724783b */ /* 0x000fee0000000200 */
[C---:B----4-:R-:W-:Y:S08]  /*17600*/  HMMA.16816.F32 R32, R52.reuse, R12, R32 ;  /* 0x0000000c3420723c */ /* 0x050ff00000001820 */
[----:B------:R-:W-:Y:S01]  /*17610*/  HMMA.16816.F32 R28, R52, R14, R28 ;  /* 0x0000000e341c723c */ /* 0x000fe2000000181c */
[----:B------:R-:W3:Y:S01]  /*17620*/  LDSM.16.M88.4 R12, [R224+0x6000] ;  /* 0x00600000e00c783b */ /* 0x000ee20000000200 */
[----:B------:R-:W-:-:S06]  /*17630*/  LOP3.LUT R3, R3, 0xffffffe0, RZ, 0xc0, !PT ;  /* 0xffffffe003037812 */ /* 0x000fcc00078ec0ff */
[----:B--2---:R-:W-:Y:S01]  /*17640*/  HMMA.16816.F32 R24, R52, R8, R24 ;  /* 0x000000083418723c */ /* 0x004fe20000001818 */
[----:B------:R-:W-:-:S07]  /*17650*/  IMAD.IADD R3, R58, 0x1, -R3 ;  /* 0x000000013a037824 */ /* 0x000fce00078e0a03 */
[C---:B------:R-:W-:Y:S01]  /*17660*/  HMMA.16816.F32 R20, R52.reuse, R10, R20 ;  /* 0x0000000a3414723c */ /* 0x040fe20000001814 */
[----:B------:R-:W2:Y:S07]  /*17670*/  LDSM.16.M88.4 R8, [R215+0x6800] ;  /* 0x00680000d708783b */ /* 0x000eae0000000200 */
[----:B-1----:R-:W-:Y:S07]  /*17680*/  HMMA.16816.F32 R76, R52, R4, R76 ;  /* 0x00000004344c723c */ /* 0x002fee000000184c */
[----:B------:R-:W-:-:S04]  /*17690*/  SHF.R.S32.HI R4, RZ, 0x1f, R3 ;  /* 0x0000001fff047819 */ /* 0x000fc80000011403 */
[----:B------:R-:W-:-:S04]  /*176a0*/  LEA.HI R4, R4, R3, RZ, 0x2 ;  /* 0x0000000304047211 */ /* 0x000fc800078f10ff */
[----:B------:R-:W-:Y:S01]  /*176b0*/  SHF.R.S32.HI R4, RZ, 0x2, R4 ;  /* 0x00000002ff047819 */ /* 0x000fe20000011404 */
[----:B------:R-:W-:-:S04]  /*176c0*/  IMAD.SHL.U32 R58, R58, 0x2, RZ ;  /* 0x000000023a3a7824 */ /* 0x000fc800078e00ff */
[----:B------:R-:W-:Y:S01]  /*176d0*/  IMAD R4, R59, 0x10, R4 ;  /* 0x000000103b047824 */ /* 0x000fe200078e0204 */
[C---:B---3--:R-:W-:Y:S03]  /*176e0*/  HMMA.16816.F32 R32, R12.reuse, R36, R32 ;  /* 0x000000240c20723c */ /* 0x048fe60000001820 */
[----:B------:R-:W-:Y:S01]  /*176f0*/  IMAD.IADD R61, R61, 0x1, R4 ;  /* 0x000000013d3d7824 */ /* 0x000fe200078e0204 */
[--C-:B------:R-:W-:Y:S02]  /*17700*/  IADD3 R4, R63, 0x1, -R236.reuse ;  /* 0x000000013f047810 */ /* 0x100fe40007ffe8ec */
[----:B------:R-:W-:Y:S02]  /*17710*/  LOP3.LUT R5, R58, 0x6, RZ, 0xc0, !PT ;  /* 0x000000063a057812 */ /* 0x000fe400078ec0ff */
[----:B------:R-:W-:Y:S01]  /*17720*/  HMMA.16816.F32 R28, R12, R38, R28 ;  /* 0x000000260c1c723c */ /* 0x000fe2000000181c */
[----:B------:R-:W1:Y:S01]  /*17730*/  LDSM.16.M88.4 R36, [R215+0x7000] ;  /* 0x00700000d724783b */ /* 0x000e620000000200 */
[----:B------:R-:W-:-:S02]  /*17740*/  IADD3 R62, -R62, R63, -R236 ;  /* 0x0000003f3e3e7210 */ /* 0x000fc40007ffe9ec */
[----:B------:R-:W-:Y:S01]  /*17750*/  IADD3 R248, R61, 0x8, RZ ;  /* 0x000000083df87810 */ /* 0x000fe20007ffe0ff */
[----:B-----5:R-:W-:Y:S02]  /*17760*/  IMAD.IADD R57, R57, 0x1, R4 ;  /* 0x0000000139397824 */ /* 0x020fe400078e0204 */
[----:B------:R-:W-:Y:S02]  /*17770*/  IMAD.IADD R5, R16, 0x1, R5 ;  /* 0x0000000110057824 */ /* 0x000fe400078e0205 */
[C---:B------:R-:W-:Y:S02]  /*17780*/  IMAD.IADD R246, R61.reuse, 0x1, R62 ;  /* 0x000000013df67824 */ /* 0x040fe400078e023e */
[--C-:B------:R-:W-:Y:S01]  /*17790*/  IMAD.IADD R238, R62, 0x1, R248.reuse ;  /* 0x000000013eee7824 */ /* 0x100fe200078e02f8 */
[----:B--2---:R-:W-:Y:S01]  /*177a0*/  HMMA.16816.F32 R24, R12, R8, R24 ;  /* 0x000000080c18723c */ /* 0x004fe20000001818 */
[----:B------:R-:W-:Y:S01]  /*177b0*/  IMAD.IADD R244, R61, 0x1, R57 ;  /* 0x000000013df47824 */ /* 0x000fe200078e0239 */
[----:B------:R-:W-:Y:S01]  /*177c0*/  IMNMX R246, RZ, R246, !PT ;  /* 0x000000f6fff67217 */ /* 0x000fe20007800200 */
[----:B------:R-:W-:Y:S01]  /*177d0*/  IMAD.IADD R248, R57, 0x1, R248 ;  /* 0x0000000139f87824 */ /* 0x000fe200078e02f8 */
[----:B------:R-:W-:-:S03]  /*177e0*/  IMNMX R238, RZ, R238, !PT ;  /* 0x000000eeffee7217 */ /* 0x000fc60007800200 */
[----:B------:R-:W-:Y:S02]  /*177f0*/  IADD3 R9, R5, 0x8, RZ ;  /* 0x0000000805097810 */ /* 0x000fe40007ffe0ff */
[-C--:B------:R-:W-:Y:S02]  /*17800*/  IMNMX R244, R244, R63.reuse, PT ;  /* 0x0000003ff4f47217 */ /* 0x080fe40003800200 */
[----:B------:R-:W-:Y:S02]  /*17810*/  IMNMX R248, R248, R63, PT ;  /* 0x0000003ff8f87217 */ /* 0x000fe40003800200 */
[C---:B------:R-:W-:Y:S02]  /*17820*/  ISETP.GE.AND P1, PT, R9.reuse, R246, PT ;  /* 0x000000f60900720c */ /* 0x040fe40003f26270 */
[----:B------:R-:W-:Y:S01]  /*17830*/  ISETP.GE.AND P3, PT, R9, R238, PT ;  /* 0x000000ee0900720c */ /* 0x000fe20003f66270 */
[----:B------:R-:W-:Y:S01]  /*17840*/  HMMA.16816.F32 R20, R12, R10, R20 ;  /* 0x0000000a0c14723c */ /* 0x000fe20000001814 */
[----:B------:R-:W-:-:S02]  /*17850*/  IADD3 R3, R5, 0x1, RZ ;  /* 0x0000000105037810 */ /* 0x000fc40007ffe0ff */
[C---:B------:R-:W-:Y:S02]  /*17860*/  ISETP.GE.OR P1, PT, R9.reuse, R244, !P1 ;  /* 0x000000f40900720c */ /* 0x040fe40004f26670 */
[----:B------:R-:W-:Y:S02]  /*17870*/  ISETP.GE.OR P3, PT, R9, R248, !P3 ;  /* 0x000000f80900720c */ /* 0x000fe40005f66670 */
[-C--:B------:R-:W-:Y:S01]  /*17880*/  ISETP.GE.AND P0, PT, R5, R246.reuse, PT ;  /* 0x000000f60500720c */ /* 0x080fe20003f06270 */
[----:B------:R-:W2:Y:S01]  /*17890*/  LDSM.16.M88.4 R8, [R215+0x7800] ;  /* 0x00780000d708783b */ /* 0x000ea20000000200 */
[C---:B------:R-:W-:Y:S01]  /*178a0*/  ISETP.GE.AND P6, PT, R3.reuse, R246, PT ;  /* 0x000000f60300720c */ /* 0x040fe20003fc6270 */
[----:B------:R-:W-:Y:S01]  /*178b0*/  HMMA.16816.F32 R72, R52, R6, R72 ;  /* 0x000000063448723c */ /* 0x000fe20000001848 */
[----:B------:R-:W-:Y:S01]  /*178c0*/  ISETP.GE.AND P2, PT, R3, R238, PT ;  /* 0x000000ee0300720c */ /* 0x000fe20003f46270 */
[----:B------:R-:W-:-:S04]  /*178d0*/  DEPBAR.LE SB0, 0x0 ;  /* 0x000080000000791a */ /* 0x000fc80000000000 */
[CC--:B------:R-:W-:Y:S02]  /*178e0*/  ISETP.GE.OR P0, PT, R5.reuse, R244.reuse, !P0 ;  /* 0x000000f40500720c */ /* 0x0c0fe40004706670 */
[----:B------:R-:W-:Y:S02]  /*178f0*/  IADD3 R7, R5, 0x9, RZ ;  /* 0x0000000905077810 */ /* 0x000fe40007ffe0ff */
[C---:B------:R-:W-:Y:S02]  /*17900*/  ISETP.GE.OR P6, PT, R3.reuse, R244, !P6 ;  /* 0x000000f40300720c */ /* 0x040fe400077c6670 */
[----:B------:R-:W-:Y:S02]  /*17910*/  ISETP.GE.OR P2, PT, R3, R248, !P2 ;  /* 0x000000f80300720c */ /* 0x000fe40005746670 */
[----:B------:R-:W-:Y:S02]  /*17920*/  FSEL R3, R32, -INF , !P0 ;  /* 0xff80000020037808 */ /* 0x000fe40004000000 */
[----:B------:R-:W-:-:S02]  /*17930*/  ISETP.GE.AND P5, PT, R5, R238, PT ;  /* 0x000000ee0500720c */ /* 0x000fc40003fa6270 */
[C---:B------:R-:W-:Y:S02]  /*17940*/  ISETP.GE.AND P4, PT, R7.reuse, R246, PT ;  /* 0x000000f60700720c */ /* 0x040fe40003f86270 */
[----:B------:R-:W-:Y:S02]  /*17950*/  ISETP.GE.AND P0, PT, R7, R238, PT ;  /* 0x000000ee0700720c */ /* 0x000fe40003f06270 */
[----:B------:R-:W-:Y:S02]  /*17960*/  LOP3.LUT R4, R17, R56, RZ, 0xfc, !PT ;  /* 0x0000003811047212 */ /* 0x000fe400078efcff */
[----:B------:R-:W-:Y:S02]  /*17970*/  ISETP.GE.OR P5, PT, R5, R248, !P5 ;  /* 0x000000f80500720c */ /* 0x000fe40006fa6670 */
[C---:B------:R-:W-:Y:S02]  /*17980*/  ISETP.GE.OR P4, PT, R7.reuse, R244, !P4 ;  /* 0x000000f40700720c */ /* 0x040fe40006786670 */
[----:B------:R-:W-:-:S02]  /*17990*/  ISETP.GE.OR P0, PT, R7, R248, !P0 ;  /* 0x000000f80700720c */ /* 0x000fc40004706670 */
[C---:B------:R-:W-:Y:S02]  /*179a0*/  IADD3 R7, R5.reuse, 0x10, RZ ;  /* 0x0000001005077810 */ /* 0x040fe40007ffe0ff */
[----:B------:R-:W-:Y:S01]  /*179b0*/  IADD3 R17, R5, 0x11, RZ ;  /* 0x0000001105117810 */ /* 0x000fe20007ffe0ff */
[----:B------:R-:W-:Y:S01]  /*179c0*/  HMMA.16816.F32 R80, R52, R40, R80 ;  /* 0x000000283450723c */ /* 0x000fe20000001850 */
[----:B------:R-:W-:Y:S02]  /*179d0*/  FSEL R34, R34, -INF , !P5 ;  /* 0xff80000022227808 */ /* 0x000fe40006800000 */
[----:B------:R-:W-:Y:S02]  /*179e0*/  FSEL R6, R33, -INF , !P6 ;  /* 0xff80000021067808 */ /* 0x000fe40007000000 */
[----:B------:R-:W-:Y:S02]  /*179f0*/  FSEL R35, R35, -INF , !P2 ;  /* 0xff80000023237808 */ /* 0x000fe40005000000 */
[----:B------:R-:W-:-:S02]  /*17a00*/  FSEL R28, R28, -INF , !P1 ;  /* 0xff8000001c1c7808 */ /* 0x000fc40004800000 */
[C---:B------:R-:W-:Y:S02]  /*17a10*/  ISETP.GE.AND P2, PT, R7.reuse, R246, PT ;  /* 0x000000f60700720c */ /* 0x040fe40003f46270 */
[----:B------:R-:W-:Y:S02]  /*17a20*/  ISETP.GE.AND P5, PT, R7, R238, PT ;  /* 0x000000ee0700720c */ /* 0x000fe40003fa6270 */
[C---:B------:R-:W-:Y:S02]  /*17a30*/  ISETP.GE.AND P6, PT, R17.reuse, R246, PT ;  /* 0x000000f61100720c */ /* 0x040fe40003fc6270 */
[----:B------:R-:W-:Y:S01]  /*17a40*/  ISETP.GE.AND P1, PT, R17, R238, PT ;  /* 0x000000ee1100720c */ /* 0x000fe20003f26270 */
[----:B-1----:R-:W-:Y:S01]  /*17a50*/  HMMA.16816.F32 R76, R12, R36, R76 ;  /* 0x000000240c4c723c */ /* 0x002fe2000000184c */
[C---:B------:R-:W-:Y:S02]  /*17a60*/  ISETP.GE.OR P2, PT, R7.reuse, R244, !P2 ;  /* 0x000000f40700720c */ /* 0x040fe40005746670 */
[----:B------:R-:W-:-:S02]  /*17a70*/  ISETP.GE.OR P5, PT, R7, R248, !P5 ;  /* 0x000000f80700720c */ /* 0x000fc40006fa6670 */
[C---:B------:R-:W-:Y:S02]  /*17a80*/  ISETP.GE.OR P6, PT, R17.reuse, R244, !P6 ;  /* 0x000000f41100720c */ /* 0x040fe400077c6670 */
[----:B------:R-:W-:Y:S01]  /*17a90*/  ISETP.GE.OR P1, PT, R17, R248, !P1 ;  /* 0x000000f81100720c */ /* 0x000fe20004f26670 */
[----:B------:R-:W-:Y:S01]  /*17aa0*/  HMMA.16816.F32 R64, R52, R42, R64 ;  /* 0x0000002a3440723c */ /* 0x000fe20000001840 */
[C---:B------:R-:W-:Y:S02]  /*17ab0*/  IADD3 R17, R5.reuse, 0x18, RZ ;  /* 0x0000001805117810 */ /* 0x040fe40007ffe0ff */
[----:B------:R-:W-:Y:S02]  /*17ac0*/  IADD3 R7, R5, 0x19, RZ ;  /* 0x0000001905077810 */ /* 0x000fe40007ffe0ff */
[----:B------:R-:W-:Y:S02]  /*17ad0*/  FSEL R30, R30, -INF , !P3 ;  /* 0xff8000001e1e7808 */ /* 0x000fe40005800000 */
[----:B------:R-:W-:-:S02]  /*17ae0*/  FSEL R29, R29, -INF , !P4 ;  /* 0xff8000001d1d7808 */ /* 0x000fc40006000000 */
[----:B------:R-:W-:Y:S02]  /*17af0*/  FSEL R31, R31, -INF , !P0 ;  /* 0xff8000001f1f7808 */ /* 0x000fe40004000000 */
[----:B------:R-:W-:Y:S02]  /*17b00*/  FSEL R24, R24, -INF , !P2 ;  /* 0xff80000018187808 */ /* 0x000fe40005000000 */
[C---:B------:R-:W-:Y:S02]  /*17b10*/  ISETP.GE.AND P0, PT, R17.reuse, R246, PT ;  /* 0x000000f61100720c */ /* 0x040fe40003f06270 */
[----:B------:R-:W-:Y:S02]  /*17b20*/  ISETP.GE.AND P3, PT, R17, R238, PT ;  /* 0x000000ee1100720c */ /* 0x000fe40003f66270 */
[C---:B------:R-:W-:Y:S02]  /*17b30*/  ISETP.GE.AND P4, PT, R7.reuse, R246, PT ;  /* 0x000000f60700720c */ /* 0x040fe40003f86270 */
[----:B------:R-:W-:Y:S01]  /*17b40*/  ISETP.GE.AND P2, PT, R7, R238, PT ;  /* 0x000000ee0700720c */ /* 0x000fe20003f46270 */
[----:B------:R-:W-:Y:S01]  /*17b50*/  HMMA.16816.F32 R72, R12, R38, R72 ;  /* 0x000000260c48723c */ /* 0x000fe20000001848 */
[----:B------:R-:W-:-:S02]  /*17b60*/  ISETP.GE.OR P0, PT, R17, R244, !P0 ;  /* 0x000000f41100720c */ /* 0x000fc40004706670 */
[----:B------:R-:W-:Y:S02]  /*17b70*/  ISETP.GE.OR P3, PT, R17, R248, !P3 ;  /* 0x000000f81100720c */ /* 0x000fe40005f66670 */
[C---:B------:R-:W-:Y:S02]  /*17b80*/  ISETP.GE.OR P4, PT, R7.reuse, R244, !P4 ;  /* 0x000000f40700720c */ /* 0x040fe40006786670 */
[----:B------:R-:W-:Y:S02]  /*17b90*/  ISETP.GE.OR P2, PT, R7, R248, !P2 ;  /* 0x000000f80700720c */ /* 0x000fe40005746670 */
[C---:B------:R-:W-:Y:S02]  /*17ba0*/  IADD3 R17, R5.reuse, 0x20, RZ ;  /* 0x0000002005117810 */ /* 0x040fe40007ffe0ff */
[----:B------:R-:W-:Y:S02]  /*17bb0*/  IADD3 R7, R5, 0x21, RZ ;  /* 0x0000002105077810 */ /* 0x000fe40007ffe0ff */
[----:B------:R-:W-:-:S02]  /*17bc0*/  FSEL R25, R25, -INF , !P6 ;  /* 0xff80000019197808 */ /* 0x000fc40007000000 */
[----:B------:R-:W-:Y:S02]  /*17bd0*/  FSEL R27, R27, -INF , !P1 ;  /* 0xff8000001b1b7808 */ /* 0x000fe40004800000 */
[----:B------:R-:W-:Y:S02]  /*17be0*/  FSEL R20, R20, -INF , !P0 ;  /* 0xff80000014147808 */ /* 0x000fe40004000000 */
[-C--:B------:R-:W-:Y:S02]  /*17bf0*/  ISETP.GE.AND P1, PT, R17, R246.reuse, PT ;  /* 0x000000f61100720c */ /* 0x080fe40003f26270 */
[C---:B------:R-:W-:Y:S02]  /*17c00*/  ISETP.GE.AND P6, PT, R7.reuse, R246, PT ;  /* 0x000000f60700720c */ /* 0x040fe40003fc6270 */
[----:B------:R-:W-:Y:S01]  /*17c10*/  ISETP.GE.AND P0, PT, R7, R238, PT ;  /* 0x000000ee0700720c */ /* 0x000fe20003f06270 */
[----:B--2---:R-:W-:Y:S01]  /*17c20*/  HMMA.16816.F32 R80, R12, R8, R80 ;  /* 0x000000080c50723c */ /* 0x004fe20000001850 */
        /* <DEDUP_REMOVED lines=8> */
[-C--:B------:R-:W-:Y:S02]  /*17cb0*/  ISETP.GE.AND P4, PT, R9, R246.reuse, PT ;  /* 0x000000f60900720c */ /* 0x080fe40003f86270 */
[C---:B------:R-:W-:Y:S02]  /*17cc0*/  ISETP.GE.AND P3, PT, R7.reuse, R246, PT ;  /* 0x000000f60700720c */ /* 0x040fe40003f66270 */
[----:B------:R-:W-:Y:S01]  /*17cd0*/  ISETP.GE.AND P1, PT, R7, R238, PT ;  /* 0x000000ee0700720c */ /* 0x000fe20003f26270 */
[----:B------:R-:W-:Y:S01]  /*17ce0*/  HMMA.16816.F32 R64, R12, R10, R64 ;  /* 0x0000000a0c40723c */ /* 0x000fe20000001840 */
[-C--:B------:R-:W-:Y:S02]  /*17cf0*/  ISETP.GE.OR P4, PT, R9, R244.reuse, !P4 ;  /* 0x000000f40900720c */ /* 0x080fe40006786670 */
[----:B------:R-:W-:-:S02]  /*17d00*/  ISETP.GE.OR P3, PT, R7, R244, !P3 ;  /* 0x000000f40700720c */ /* 0x000fc40005f66670 */
[----:B------:R-:W-:Y:S02]  /*17d10*/  ISETP.GE.OR P1, PT, R7, R248, !P1 ;  /* 0x000000f80700720c */ /* 0x000fe40004f26670 */
[----:B------:R-:W-:Y:S02]  /*17d20*/  IADD3 R7, R5, 0x31, RZ ;  /* 0x0000003105077810 */ /* 0x000fe40007ffe0ff */
[----:B------:R-:W-:Y:S02]  /*17d30*/  FSEL R187, R77, -INF , !P6 ;  /* 0xff8000004dbb7808 */ /* 0x000fe40007000000 */
[----:B------:R-:W-:Y:S02]  /*17d40*/  FSEL R182, R72, -INF , !P4 ;  /* 0xff80000048b67808 */ /* 0x000fe40006000000 */
[C---:B------:R-:W-:Y:S02]  /*17d50*/  ISETP.GE.AND P6, PT, R7.reuse, R246, PT ;  /* 0x000000f60700720c */ /* 0x040fe40003fc6270 */
[----:B------:R-:W-:-:S02]  /*17d60*/  ISETP.GE.AND P4, PT, R7, R238, PT ;  /* 0x000000ee0700720c */ /* 0x000fc40003f86270 */
[----:B------:R-:W-:Y:S02]  /*17d70*/  FSEL R32, R23, -INF , !P2 ;  /* 0xff80000017207808 */ /* 0x000fe40005000000 */
[----:B------:R-:W-:Y:S02]  /*17d80*/  ISETP.GE.AND P2, PT, R9, R238, PT ;  /* 0x000000ee0900720c */ /* 0x000fe40003f46270 */
[C---:B------:R-:W-:Y:S02]  /*17d90*/  ISETP.GE.OR P6, PT, R7.reuse, R244, !P6 ;  /* 0x000000f40700720c */ /* 0x040fe400077c6670 */
[-C--:B------:R-:W-:Y:S02]  /*17da0*/  ISETP.GE.OR P4, PT, R7, R248.reuse, !P4 ;  /* 0x000000f80700720c */ /* 0x080fe40006786670 */
[----:B------:R-:W-:Y:S02]  /*17db0*/  IADD3 R7, R5, 0x38, RZ ;  /* 0x0000003805077810 */ /* 0x000fe40007ffe0ff */
[----:B------:R-:W-:-:S02]  /*17dc0*/  ISETP.GE.OR P2, PT, R9, R248, !P2 ;  /* 0x000000f80900720c */ /* 0x000fc40005746670 */
[----:B------:R-:W-:Y:S02]  /*17dd0*/  IADD3 R9, R5, 0x30, RZ ;  /* 0x0000003005097810 */ /* 0x000fe40007ffe0ff */
[----:B------:R-:W-:Y:S02]  /*17de0*/  FSEL R190, R75, -INF , !P1 ;  /* 0xff8000004bbe7808 */ /* 0x000fe40004800000 */
[----:B------:R-:W-:Y:S02]  /*17df0*/  ISETP.GE.AND P1, PT, R7, R238, PT ;  /* 0x000000ee0700720c */ /* 0x000fe40003f26270 */
[----:B------:R-:W-:Y:S02]  /*17e00*/  FSEL R195, R79, -INF , !P0 ;  /* 0xff8000004fc37808 */ /* 0x000fe40004000000 */
[----:B------:R-:W-:Y:S02]  /*17e10*/  ISETP.GE.AND P0, PT, R9, R246, PT ;  /* 0x000000f60900720c */ /* 0x000fe40003f06270 */
[----:B------:R-:W-:-:S02]  /*17e20*/  ISETP.GE.OR P1, PT, R7, R248, !P1 ;  /* 0x000000f80700720c */ /* 0x000fc40004f26670 */
[----:B------:R-:W-:Y:S02]  /*17e30*/  FSEL R26, R26, -INF , !P5 ;  /* 0xff8000001a1a7808 */ /* 0x000fe40006800000 */
[----:B------:R-:W-:Y:S02]  /*17e40*/  ISETP.GE.OR P0, PT, R9, R244, !P0 ;  /* 0x000000f40900720c */ /* 0x000fe40004706670 */
[----:B------:R-:W-:Y:S02]  /*17e50*/  ISETP.GE.AND P5, PT, R17, R238, PT ;  /* 0x000000ee1100720c */ /* 0x000fe40003fa6270 */
[----:B------:R-:W-:Y:S02]  /*17e60*/  IADD3 R5, R5, 0x39, RZ ;  /* 0x0000003905057810 */ /* 0x000fe40007ffe0ff */
[----:B------:R-:W-:Y:S02]  /*17e70*/  FSEL R186, R66, -INF , !P1 ;  /* 0xff80000042ba7808 */ /* 0x000fe40004800000 */
[----:B------:R-:W-:-:S02]  /*17e80*/  ISETP.GT.AND P1, PT, R247, R230, PT ;  /* 0x000000e6f700720c */ /* 0x000fc40003f24270 */
[----:B------:R-:W-:Y:S02]  /*17e90*/  FSEL R201, R80, -INF , !P0 ;  /* 0xff80000050c97808 */ /* 0x000fe40004000000 */
[----:B------:R-:W-:Y:S02]  /*17ea0*/  ISETP.GE.OR P5, PT, R17, R248, !P5 ;  /* 0x000000f81100720c */ /* 0x000fe40006fa6670 */
[----:B------:R-:W-:Y:S02]  /*17eb0*/  ISETP.GE.AND P0, PT, R5, R238, PT ;  /* 0x000000ee0500720c */ /* 0x000fe40003f06270 */
[----:B------:R-:W-:Y:S02]  /*17ec0*/  FSEL R192, R78, -INF , !P5 ;  /* 0xff8000004ec07808 */ /* 0x000fe40006800000 */
[----:B------:R-:W-:Y:S02]  /*17ed0*/  FSEL R193, R74, -INF , !P2 ;  /* 0xff8000004ac17808 */ /* 0x000fe40005000000 */
[----:B------:R-:W-:-:S02]  /*17ee0*/  FSEL R189, R73, -INF , !P3 ;  /* 0xff80000049bd7808 */ /* 0x000fc40005800000 */
[----:B------:R-:W-:Y:S02]  /*17ef0*/  ISETP.GE.OR P0, PT, R5, R248, !P0 ;  /* 0x000000f80500720c */ /* 0x000fe40004706670 */
[----:B------:R-:W-:Y:S02]  /*17f00*/  ISETP.GE.AND P5, PT, R9, R238, PT ;  /* 0x000000ee0900720c */ /* 0x000fe40003fa6270 */
[-C--:B------:R-:W-:Y:S02]  /*17f10*/  ISETP.GE.AND P3, PT, R7, R246.reuse, PT ;  /* 0x000000f60700720c */ /* 0x080fe40003f66270 */
[----:B------:R-:W-:Y:S02]  /*17f20*/  ISETP.GE.AND P2, PT, R5, R246, PT ;  /* 0x000000f60500720c */ /* 0x000fe40003f46270 */
[----:B------:R-:W-:Y:S01]  /*17f30*/  FSEL R184, R67, -INF , !P0 ;  /* 0xff80000043b87808 */ /* 0x000fe20004000000 */
[----:B------:R-:W-:Y:S01]  /*17f40*/  BSSY B1, `(.L_x_7812) ;  /* 0x000007d000017945 */ /* 0x000fe20003800000 */
[----:B------:R-:W-:-:S02]  /*17f50*/  ISETP.GE.OR P5, PT, R9, R248, !P5 ;  /* 0x000000f80900720c */ /* 0x000fc40006fa6670 */
[-C--:B------:R-:W-:Y:S02]  /*17f60*/  ISETP.GE.OR P3, PT, R7, R244.reuse, !P3 ;  /* 0x000000f40700720c */ /* 0x080fe40005f66670 */
[----:B------:R-:W-:Y:S02]  /*17f70*/  ISETP.GE.OR P2, PT, R5, R244, !P2 ;  /* 0x000000f40500720c */ /* 0x000fe40005746670 */
[----:B------:R-:W-:Y:S02]  /*17f80*/  ISETP.NE.U32.AND P0, PT, R240, RZ, PT ;  /* 0x000000fff000720c */ /* 0x000fe40003f05070 */
[----:B------:R-:W-:Y:S02]  /*17f90*/  FSEL R196, R82, -INF , !P5 ;  /* 0xff80000052c47808 */ /* 0x000fe40006800000 */
[----:B------:R-:W-:Y:S02]  /*17fa0*/  FSEL R200, R81, -INF , !P6 ;  /* 0xff80000051c87808 */ /* 0x000fe40007000000 */
[----:B------:R-:W-:-:S02]  /*17fb0*/  FSEL R194, R83, -INF , !P4 ;  /* 0xff80000053c27808 */ /* 0x000fc40006000000 */
[----:B------:R-:W-:Y:S02]  /*17fc0*/  FSEL R198, R64, -INF , !P3 ;  /* 0xff80000040c67808 */ /* 0x000fe40005800000 */
[----:B------:R-:W-:Y:S02]  /*17fd0*/  FSEL R197, R65, -INF , !P2 ;  /* 0xff80000041c57808 */ /* 0x000fe40005000000 */
[----:B------:R-:W-:Y:S02]  /*17fe0*/  ISETP.NE.AND.EX P0, PT, R241, RZ, PT, P0 ;  /* 0x000000fff100720c */ /* 0x000fe40003f05300 */
        /* <DEDUP_REMOVED lines=14> */
[----:B------:R-:W-:Y:S01]  /*180d0*/  IADD3 R167, R226, 0x7800, RZ ;  /* 0x00007800e2a77810 */ /* 0x000fe20007ffe0ff */
[----:B------:R-:W-:Y:S06]  /*180e0*/  BAR.SYNC.DEFER_BLOCKING 0x0 ;  /* 0x0000000000007b1d */ /* 0x000fec0000010000 */
[----:B------:R-:W-:Y:S05]  /*180f0*/  @!P1 BRA `(.L_x_7813) ;  /* 0x0000061000009947 */ /* 0x000fea0003800000 */
        /* <DEDUP_REMOVED lines=13> */
[----:B------:R-:W2:Y:S01]  /*181d0*/  LD.E.64 R16, [R18.64+0x20] ;  /* 0x0000200612107980 */ /* 0x000ea2000c101b00 */
        /* <DEDUP_REMOVED lines=17> */
[----:B------:R-:W-:Y:S01]  /*182f0*/  ISETP.GE.U32.AND P5, PT, R8, R9, PT ;  /* 0x000000090800720c */ /* 0x000fe20003fa6070 */
[----:B------:R-:W3:Y:S01]  /*18300*/  LD.E.64 R14, [R18.64+0x38] ;  /* 0x00003806120e7980 */ /* 0x000ee2000c101b00 */
[----:B------:R-:W-:Y:S02]  /*18310*/  ISETP.GE.AND P2, PT, R11, RZ, PT ;  /* 0x000000ff0b00720c */ /* 0x000fe40003f46270 */
[----:B------:R-:W-:-:S02]  /*18320*/  @!P3 IADD3 R10, R10, 0x1, RZ ;  /* 0x000000010a0ab810 */ /* 0x000fc40007ffe0ff */
[----:B------:R-:W-:Y:S02]  /*18330*/  ISETP.NE.AND P3, PT, R13, RZ, PT ;  /* 0x000000ff0d00720c */ /* 0x000fe40003f65270 */
[----:B------:R-:W-:-:S03]  /*18340*/  LOP3.LUT R9, RZ, R13, RZ, 0x33, !PT ;  /* 0x0000000dff097212 */ /* 0x000fc600078e33ff */
        /* <DEDUP_REMOVED lines=21> */
[----:B------:R-:W-:-:S05]  /*184a0*/  IMAD R7, R16, R8, R7 ;  /* 0x0000000810077224 */ /* 0x000fca00078e0207 */
[----:B------:R-:W-:Y:S01]  /*184b0*/  IADD3 R10, R13, R7, RZ ;  /* 0x000000070d0a7210 */ /* 0x000fe20007ffe0ff */
[----:B------:R-:W-:Y:S01]  /*184c0*/  IMAD.MOV.U32 R7, RZ, RZ, R12 ;  /* 0x000000ffff077224 */ /* 0x000fe200078e000c */
[----:B------:R-:W-:Y:S05]  /*184d0*/  BRA `(.L_x_7816) ;  /* 0x0000003000007947 */ /* 0x000fea0003800000 */
.L_x_7815:
[----:B------:R-:W2:Y:S02]  /*184e0*/  LD.E R7, [R18.64+0x38] ;  /* 0x0000380612077980 */ /* 0x000ea4000c101900 */
[----:B--2---:R-:W-:-:S04]  /*184f0*/  LEA R7, -R7, RZ, 0x6 ;  /* 0x000000ff07077211 */ /* 0x004fc800078e31ff */
[----:B------:R-:W-:Y:S02]  /*18500*/  SHF.R.S32.HI R10, RZ, 0x1f, R7 ;  /* 0x0000001fff0a7819 */ /* 0x000fe40000011407 */
.L_x_7816:
[----:B------:R-:W-:Y:S05]  /*18510*/  BSYNC B0 ;  /* 0x0000000000007941 */ /* 0x000fea0003800000 */
.L_x_7814:
[C---:B------:R-:W-:Y:S01]  /*18520*/  LEA R232, P3, R7.reuse, R232, 0x1 ;  /* 0x000000e807e87211 */ /* 0x040fe200078608ff */
[C---:B------:R-:W-:Y:S01]  /*18530*/  IMAD.SHL.U32 R5, R168.reuse, 0x20, RZ ;  /* 0x00000020a8057824 */ /* 0x040fe200078e00ff */
[----:B------:R-:W-:Y:S02]  /*18540*/  SHF.L.U64.HI R8, R168, 0x5, R169 ;  /* 0x00000005a8087819 */ /* 0x000fe400000102a9 */
[----:B------:R-:W-:Y:S02]  /*18550*/  LEA.HI.X R231, R7, R231, R10, 0x1, P3 ;  /* 0x000000e707e77211 */ /* 0x000fe400018f0c0a */
[----:B------:R-:W-:-:S03]  /*18560*/  IADD3 R12, P2, R232, R5, RZ ;  /* 0x00000005e80c7210 */ /* 0x000fc60007f5e0ff */
[----:B------:R-:W-:Y:S01]  /*18570*/  IMAD.MOV.U32 R233, RZ, RZ, R231 ;  /* 0x000000ffffe97224 */ /* 0x000fe200078e00e7 */
[----:B------:R-:W-:Y:S01]  /*18580*/  IADD3 R10, P3, R12, R5, RZ ;  /* 0x000000050c0a7210 */ /* 0x000fe20007f7e0ff */
[----:B------:R-:W-:-:S03]  /*18590*/  IMAD.X R13, R231, 0x1, R8, P2 ;  /* 0x00000001e70d7824 */ /* 0x000fc600010e0608 */
[----:B------:R-:W-:Y:S01]  /*185a0*/  @!PT LDS RZ, [RZ] ;  /* 0x00000000fffff984 */ /* 0x000fe20000000800 */
[----:B------:R-:W-:Y:S01]  /*185b0*/  @!PT LDS RZ, [RZ] ;  /* 0x00000000fffff984 */ /* 0x000fe20000000800 */
[----:B------:R-:W-:Y:S01]  /*185c0*/  @!PT LDS RZ, [RZ] ;  /* 0x00000000fffff984 */ /* 0x000fe20000000800 */
[----:B------:R1:W-:Y:S01]  /*185d0*/  LDGSTS.E.BYPASS.LTC128B.128 [R245+0x8000], [R232.64] ;  /* 0x08000000e8f57fae */ /* 0x0003e2000b901d46 */
[----:B------:R-:W-:Y:S01]  /*185e0*/  IADD3 R14, P2, R10, R5, RZ ;  /* 0x000000050a0e7210 */ /* 0x000fe20007f5e0ff */
[--C-:B------:R-:W-:Y:S02]  /*185f0*/  IMAD.X R11, R13, 0x1, R8.reuse, P3 ;  /* 0x000000010d0b7824 */ /* 0x100fe400018e0608 */
[----:B------:R1:W-:Y:S02]  /*18600*/  LDGSTS.E.BYPASS.LTC128B.128 [R245+0xa000], [R232.64+0x80] ;  /* 0x0a000080e8f57fae */ /* 0x0003e4000b901d46 */
[----:B------:R-:W-:Y:S02]  /*18610*/  IMAD.X R15, R11, 0x1, R8, P2 ;  /* 0x000000010b0f7824 */ /* 0x000fe400010e0608 */
        /* <DEDUP_REMOVED lines=15> */
.L_x_7813:
[----:B------:R-:W-:Y:S05]  /*18710*/  BSYNC B1 ;  /* 0x0000000000017941 */ /* 0x000fea0003800000 */
.L_x_7812:
[----:B------:R-:W2:Y:S01]  /*18720*/  LD.E R188, [R18.64+0xdc] ;  /* 0x0000dc0612bc7980 */ /* 0x000ea2000c101900 */
        /* <DEDUP_REMOVED lines=47> */
[----:B-1----:R-:W-:-:S03]  /*18a20*/  FMNMX.FTZ R7, R10, R7, !PT ;  /* 0x000000070a077209 */ /* 0x002fc60007810000 */
[----:B------:R-:W-:Y:S04]  /*18a30*/  LDSM.16.MT88.4 R96, [R219+0x14000] ;  /* 0x01400000db60783b */ /* 0x000fe80000004200 */
[----:B------:R-:W1:Y:S04]  /*18a40*/  SHFL.BFLY PT, R164, R7, 0x1, 0x1f ;  /* 0x0c201f0007a47f89 */ /* 0x000e6800000e0000 */
[----:B------:R-:W-:Y:S04]  /*18a50*/  LDSM.16.MT88.4 R104, [R223+0x16000] ;  /* 0x01600000df68783b */ /* 0x000fe80000004200 */
[----:B------:R-:W-:Y:S01]  /*18a60*/  LDSM.16.MT88.4 R112, [R221+0x16000] ;  /* 0x01600000dd70783b */ /* 0x000fe20000004200 */
[----:B---3--:R-:W-:-:S03]  /*18a70*/  FMNMX.FTZ R8, R9, R8, !PT ;  /* 0x0000000809087209 */ /* 0x008fc60007810000 */
[----:B------:R-:W-:Y:S04]  /*18a80*/  LDSM.16.MT88.4 R120, [R220+0x16000] ;  /* 0x01600000dc78783b */ /* 0x000fe80000004200 */
[----:B------:R-:W3:Y:S04]  /*18a90*/  SHFL.BFLY PT, R5, R8, 0x1, 0x1f ;  /* 0x0c201f0008057f89 */ /* 0x000ee800000e0000 */
[----:B------:R-:W-:Y:S01]  /*18aa0*/  LDSM.16.MT88.4 R12, [R219+0x10800] ;  /* 0x01080000db0c783b */ /* 0x000fe20000004200 */
[----:B-1----:R-:W-:-:S04]  /*18ab0*/  FMNMX.FTZ R164, R7, R164, !PT ;  /* 0x000000a407a47209 */ /* 0x002fc80007810000 */
[----:B------:R-:W-:Y:S01]  /*18ac0*/  FSETP.NEU.FTZ.AND P2, PT, R164, -INF , PT ;  /* 0xff800000a400780b */ /* 0x000fe20003f5d000 */
[----:B--2---:R-:W-:-:S05]  /*18ad0*/  FMUL.FTZ R199, R188, R164 ;  /* 0x000000a4bcc77220 */ /* 0x004fca0000410000 */
[----:B------:R-:W-:-:S05]  /*18ae0*/  FSEL R199, R199, RZ, P2 ;  /* 0x000000ffc7c77208 */ /* 0x000fca0001000000 */
[-CC-:B------:R-:W-:Y:S01]  /*18af0*/  FFMA.FTZ R181, R3, R188.reuse, -R199.reuse ;  /* 0x000000bc03b57223 */ /* 0x180fe200000108c7 */
[----:B---3--:R-:W-:Y:S01]  /*18b00*/  FMNMX.FTZ R3, R8, R5, !PT ;  /* 0x0000000508037209 */ /* 0x008fe20007810000 */
[-CC-:B------:R-:W-:Y:S01]  /*18b10*/  FFMA.FTZ R176, R6, R188.reuse, -R199.reuse ;  /* 0x000000bc06b07223 */ /* 0x180fe200000108c7 */
[----:B------:R-:W-:Y:S01]  /*18b20*/  LDSM.16.MT88.4 R8, [R223+0x12800] ;  /* 0x01280000df08783b */ /* 0x000fe20000004200 */
[-CC-:B------:R-:W-:Y:S01]  /*18b30*/  FFMA.FTZ R179, R28, R188.reuse, -R199.reuse ;  /* 0x000000bc1cb37223 */ /* 0x180fe200000108c7 */
[----:B------:R-:W-:Y:S01]  /*18b40*/  FSETP.NEU.FTZ.AND P2, PT, R3, -INF , PT ;  /* 0xff8000000300780b */ /* 0x000fe20003f5d000 */
[----:B------:R-:W-:Y:S01]  /*18b50*/  FMUL.FTZ R191, R188, R3 ;  /* 0x00000003bcbf7220 */ /* 0x000fe20000410000 */
[----:B------:R-:W1:Y:S01]  /*18b60*/  LDSM.16.MT88.4 R4, [R219+0x16000] ;  /* 0x01600000db04783b */ /* 0x000e620000004200 */
[-CC-:B------:R-:W-:Y:S01]  /*18b70*/  FFMA.FTZ R172, R29, R188.reuse, -R199.reuse ;  /* 0x000000bc1dac7223 */ /* 0x180fe200000108c7 */
[----:B------:R-:W-:Y:S01]  /*18b80*/  MUFU.EX2 R181, R181 ;  /* 0x000000b500b57308 */ /* 0x000fe20000000800 */
[-CC-:B------:R-:W-:Y:S01]  /*18b90*/  FFMA.FTZ R177, R24, R188.reuse, -R199.reuse ;  /* 0x000000bc18b17223 */ /* 0x180fe200000108c7 */
[----:B------:R-:W-:Y:S01]  /*18ba0*/  FSEL R191, R191, RZ, P2 ;  /* 0x000000ffbfbf7208 */ /* 0x000fe20001000000 */
[----:B------:R-:W-:-:S02]  /*18bb0*/  FFMA.FTZ R166, R25, R188, -R199 ;  /* 0x000000bc19a67223 */ /* 0x000fc400000108c7 */
[-C--:B------:R-:W-:Y:S02]  /*18bc0*/  FFMA.FTZ R17, R20, R188.reuse, -R199 ;  /* 0x000000bc14117223 */ /* 0x080fe400000108c7 */
[-CC-:B------:R-:W-:Y:S01]  /*18bd0*/  FFMA.FTZ R178, R34, R188.reuse, -R191.reuse ;  /* 0x000000bc22b27223 */ /* 0x180fe200000108bf */
[----:B------:R-:W2:Y:S01]  /*18be0*/  MUFU.EX2 R176, R176 ;  /* 0x000000b000b07308 */ /* 0x000ea20000000800 */
[-CC-:B------:R-:W-:Y:S02]  /*18bf0*/  FFMA.FTZ R185, R35, R188.reuse, -R191.reuse ;  /* 0x000000bc23b97223 */ /* 0x180fe400000108bf */
[-CC-:B------:R-:W-:Y:S02]  /*18c00*/  FFMA.FTZ R183, R30, R188.reuse, -R191.reuse ;  /* 0x000000bc1eb77223 */ /* 0x180fe400000108bf */
[-CC-:B------:R-:W-:Y:S02]  /*18c10*/  FFMA.FTZ R174, R31, R188.reuse, -R191.reuse ;  /* 0x000000bc1fae7223 */ /* 0x180fe400000108bf */
[-CC-:B------:R-:W-:Y:S01]  /*18c20*/  FFMA.FTZ R175, R26, R188.reuse, -R191.reuse ;  /* 0x000000bc1aaf7223 */ /* 0x180fe200000108bf */
[----:B------:R-:W-:Y:S01]  /*18c30*/  MUFU.EX2 R179, R179 ;  /* 0x000000b300b37308 */ /* 0x000fe20000000800 */
[-C--:B------:R-:W-:Y:S01]  /*18c40*/  FFMA.FTZ R16, R27, R188.reuse, -R191 ;  /* 0x000000bc1b107223 */ /* 0x080fe200000108bf */
[----:B------:R-:W-:Y:S01]  /*18c50*/  LDSM.16.MT88.4 R28, [R223+0x10800] ;  /* 0x01080000df1c783b */ /* 0x000fe20000004200 */
[----:B------:R-:W-:-:S02]  /*18c60*/  FFMA.FTZ R2, R21, R188, -R199 ;  /* 0x000000bc15027223 */ /* 0x000fc400000108c7 */
[-CC-:B------:R-:W-:Y:S01]  /*18c70*/  FFMA.FTZ R173, R33, R188.reuse, -R191.reuse ;  /* 0x000000bc21ad7223 */ /* 0x180fe200000108bf */
[----:B------:R-:W3:Y:S01]  /*18c80*/  LDSM.16.MT88.4 R24, [R221+0x10800] ;  /* 0x01080000dd18783b */ /* 0x000ee20000004200 */
[-C--:B------:R-:W-:Y:S01]  /*18c90*/  FFMA.FTZ R0, R32, R188.reuse, -R191 ;  /* 0x000000bc20007223 */ /* 0x080fe200000108bf */
[----:B------:R-:W4:Y:S01]  /*18ca0*/  MUFU.EX2 R172, R172 ;  /* 0x000000ac00ac7308 */ /* 0x000f220000000800 */
[----:B--2---:R-:W-:Y:S01]  /*18cb0*/  F2FP.PACK_AB R128, R176, R181 ;  /* 0x000000b5b080723e */ /* 0x004fe200000000ff */
[----:B------:R-:W2:Y:S01]  /*18cc0*/  LDSM.16.MT88.4 R20, [R220+0x10800] ;  /* 0x01080000dc14783b */ /* 0x000ea20000004200 */
[-CC-:B------:R-:W-:Y:S02]  /*18cd0*/  FFMA.FTZ R180, R180, R188.reuse, -R199.reuse ;  /* 0x000000bcb4b47223 */ /* 0x180fe400000108c7 */
[-CC-:B------:R-:W-:Y:S01]  /*18ce0*/  FFMA.FTZ R187, R187, R188.reuse, -R199.reuse ;  /* 0x000000bcbbbb7223 */ /* 0x180fe200000108c7 */
[----:B------:R-:W-:Y:S01]  /*18cf0*/  LDSM.16.MT88.4 R32, [R221+0x12800] ;  /* 0x01280000dd20783b */ /* 0x000fe20000004200 */
[-CC-:B------:R-:W-:Y:S01]  /*18d00*/  FFMA.FTZ R182, R182, R188.reuse, -R199.reuse ;  /* 0x000000bcb6b67223 */ /* 0x180fe200000108c7 */
[----:B------:R-:W-:Y:S01]  /*18d10*/  MUFU.EX2 R178, R178 ;  /* 0x000000b200b27308 */ /* 0x000fe20000000800 */
[----:B------:R-:W-:-:S02]  /*18d20*/  FFMA.FTZ R189, R189, R188, -R199 ;  /* 0x000000bcbdbd7223 */ /* 0x000fc400000108c7 */
[-CC-:B------:R-:W-:Y:S02]  /*18d30*/  FFMA.FTZ R192, R192, R188.reuse, -R191.reuse ;  /* 0x000000bcc0c07223 */ /* 0x180fe400000108bf */
[-CC-:B------:R-:W-:Y:S02]  /*18d40*/  FFMA.FTZ R195, R195, R188.reuse, -R191.reuse ;  /* 0x000000bcc3c37223 */ /* 0x180fe400000108bf */
[-CC-:B------:R-:W-:Y:S01]  /*18d50*/  FFMA.FTZ R193, R193, R188.reuse, -R191.reuse ;  /* 0x000000bcc1c17223 */ /* 0x180fe200000108bf */
[----:B------:R-:W5:Y:S01]  /*18d60*/  MUFU.EX2 R185, R185 ;  /* 0x000000b900b97308 */ /* 0x000f620000000800 */
[----:B----4-:R-:W-:Y:S01]  /*18d70*/  F2FP.PACK_AB R130, R172, R179 ;  /* 0x000000b3ac82723e */ /* 0x010fe200000000ff */
[-C--:B------:R-:W-:Y:S02]  /*18d80*/  FFMA.FTZ R190, R190, R188.reuse, -R191 ;  /* 0x000000bcbebe7223 */ /* 0x080fe400000108bf */
[-C--:B------:R-:W-:Y:S02]  /*18d90*/  FFMA.FTZ R251, R197, R188.reuse, -R199 ;  /* 0x000000bcc5fb7223 */ /* 0x080fe400000108c7 */
[----:B------:R-:W-:-:S02]  /*18da0*/  FFMA.FTZ R194, R194, R188, -R191 ;  /* 0x000000bcc2c27223 */ /* 0x000fc400000108bf */
[----:B------:R-:W-:Y:S01]  /*18db0*/  MUFU.EX2 R183, R183 ;  /* 0x000000b700b77308 */ /* 0x000fe20000000800 */
[-CC-:B------:R-:W-:Y:S02]  /*18dc0*/  FFMA.FTZ R186, R186, R188.reuse, -R191.reuse ;  /* 0x000000bcbaba7223 */ /* 0x180fe400000108bf */
[----:B------:R-:W-:Y:S02]  /*18dd0*/  FFMA.FTZ R249, R184, R188, -R191 ;  /* 0x000000bcb8f97223 */ /* 0x000fe400000108bf */
[----:B------:R-:W-:-:S03]  /*18de0*/  FADD.FTZ R176, R181, R176 ;  /* 0x000000b0b5b07221 */ /* 0x000fc60000010000 */
[----:B------:R-:W4:Y:S01]  /*18df0*/  MUFU.EX2 R174, R174 ;  /* 0x000000ae00ae7308 */ /* 0x000f220000000800 */
[----:B-----5:R-:W-:Y:S01]  /*18e00*/  F2FP.PACK_AB R129, R185, R178 ;  /* 0x000000b2b981723e */ /* 0x020fe200000000ff */
[----:B------:R-:W-:Y:S02]  /*18e10*/  FADD.FTZ R178, R178, R185 ;  /* 0x000000b9b2b27221 */ /* 0x000fe40000010000 */
[----:B------:R-:W-:-:S04]  /*18e20*/  FADD.FTZ R179, R179, R176 ;  /* 0x000000b0b3b37221 */ /* 0x000fc80000010000 */
[----:B------:R-:W-:Y:S01]  /*18e30*/  MUFU.EX2 R177, R177 ;  /* 0x000000b100b17308 */ /* 0x000fe20000000800 */
[----:B------:R-:W-:Y:S01]  /*18e40*/  FADD.FTZ R172, R172, R179 ;  /* 0x000000b3acac7221 */ /* 0x000fe20000010000 */
[----:B----4-:R-:W-:-:S06]  /*18e50*/  F2FP.PACK_AB R131, R174, R183 ;  /* 0x000000b7ae83723e */ /* 0x010fcc00000000ff */
        /* <DEDUP_REMOVED lines=38> */
[----:B------:R-:W-:Y:S06]  /*190c0*/  MUFU.EX2 R249, R249 ;  /* 0x000000f900f97308 */ /* 0x000fec0000000800 */
        /* <DEDUP_REMOVED lines=116> */
[C---:B------:R-:W-:Y:S07]  /*19810*/  HMMA.16816.F32 R136, R4.reuse, R32, R136 ;  /* 0x000000200488723c */ /* 0x040fee0000001888 */
[-CC-:B------:R-:W-:Y:S01]  /*19820*/  FFMA.FTZ R32, R201, R188.reuse, -R199.reuse ;  /* 0x000000bcc9207223 */ /* 0x180fe200000108c7 */
[----:B-1----:R-:W-:Y:S01]  /*19830*/  HMMA.16816.F32 R124, R4, R8, R124 ;  /* 0x00000008047c723c */ /* 0x002fe2000000187c */
[----:B------:R-:W-:-:S04]  /*19840*/  FFMA.FTZ R33, R200, R188, -R199 ;  /* 0x000000bcc8217223 */ /* 0x000fc800000108c7 */
[----:B------:R-:W-:Y:S03]  /*19850*/  MUFU.EX2 R32, R32 ;  /* 0x0000002000207308 */ /* 0x000fe60000000800 */
[C---:B------:R-:W-:Y:S01]  /*19860*/  HMMA.16816.F32 R128, R4.reuse, R10, R128 ;  /* 0x0000000a0480723c */ /* 0x040fe20000001880 */
[----:B------:R-:W1:Y:S04]  /*19870*/  LDSM.16.MT88.4 R8, [R223+0x13800] ;  /* 0x01380000df08783b */ /* 0x000e680000004200 */
[----:B------:R-:W4:Y:S03]  /*19880*/  MUFU.EX2 R33, R33 ;  /* 0x0000002100217308 */ /* 0x000f260000000800 */
[C---:B------:R-:W-:Y:S07]  /*19890*/  HMMA.16816.F32 R132, R4.reuse, R34, R132 ;  /* 0x000000220484723c */ /* 0x040fee0000001884 */
[-C--:B------:R-:W-:Y:S01]  /*198a0*/  FFMA.FTZ R34, R198, R188.reuse, -R199 ;  /* 0x000000bcc6227223 */ /* 0x080fe200000108c7 */
[----:B------:R-:W-:Y:S01]  /*198b0*/  HMMA.16816.F32 R36, R4, R28, R36 ;  /* 0x0000001c0424723c */ /* 0x000fe20000001824 */
[----:B------:R-:W-:-:S04]  /*198c0*/  FFMA.FTZ R35, R196, R188, -R191 ;  /* 0x000000bcc4237223 */ /* 0x000fc800000108bf */
[----:B------:R-:W-:Y:S03]  /*198d0*/  MUFU.EX2 R34, R34 ;  /* 0x0000002200227308 */ /* 0x000fe60000000800 */
[C---:B------:R-:W-:Y:S01]  /*198e0*/  HMMA.16816.F32 R40, R4.reuse, R30, R40 ;  /* 0x0000001e0428723c */ /* 0x040fe20000001828 */
[----:B------:R-:W5:Y:S04]  /*198f0*/  LDSM.16.MT88.4 R28, [R223+0x11800] ;  /* 0x01180000df1c783b */ /* 0x000f680000004200 */
[----:B------:R-:W1:Y:S03]  /*19900*/  MUFU.EX2 R35, R35 ;  /* 0x0000002300237308 */ /* 0x000e660000000800 */
[C---:B------:R-:W-:Y:S08]  /*19910*/  HMMA.16816.F32 R100, R4.reuse, R24, R100 ;  /* 0x000000180464723c */ /* 0x040ff00000001864 */
[C---:B------:R-:W-:Y:S01]  /*19920*/  HMMA.16816.F32 R104, R4.reuse, R26, R104 ;  /* 0x0000001a0468723c */ /* 0x040fe20000001868 */
[----:B------:R-:W1:Y:S07]  /*19930*/  LDSM.16.MT88.4 R24, [R221+0x11800] ;  /* 0x01180000dd18783b */ /* 0x000e6e0000004200 */
[C---:B--2---:R-:W-:Y:S08]  /*19940*/  HMMA.16816.F32 R108, R4.reuse, R20, R108 ;  /* 0x00000014046c723c */ /* 0x044ff0000000186c */
[C---:B------:R-:W-:Y:S01]  /*19950*/  HMMA.16816.F32 R112, R4.reuse, R22, R112 ;  /* 0x000000160470723c */ /* 0x040fe20000001870 */
[----:B------:R-:W2:Y:S07]  /*19960*/  LDSM.16.MT88.4 R20, [R220+0x11800] ;  /* 0x01180000dc14783b */ /* 0x000eae0000004200 */
[C---:B---3--:R-:W-:Y:S08]  /*19970*/  HMMA.16816.F32 R116, R4.reuse, R12, R116 ;  /* 0x0000000c0474723c */ /* 0x048ff00000001874 */
[----:B------:R-:W-:Y:S01]  /*19980*/  HMMA.16816.F32 R120, R4, R14, R120 ;  /* 0x0000000e0478723c */ /* 0x000fe20000001878 */
[----:B------:R-:W3:Y:S06]  /*19990*/  LDSM.16.MT88.4 R12, [R219+0x11800] ;  /* 0x01180000db0c783b */ /* 0x000eec0000004200 */
[----:B----4-:R-:W-:Y:S01]  /*199a0*/  F2FP.PACK_AB R4, R33, R32 ;  /* 0x000000202104723e */ /* 0x010fe200000000ff */
[----:B------:R-:W-:Y:S01]  /*199b0*/  FADD.FTZ R32, R32, R189 ;  /* 0x000000bd20207221 */ /* 0x000fe20000010000 */
[C---:B-1----:R-:W-:Y:S01]  /*199c0*/  F2FP.PACK_AB R5, R194.reuse, R35 ;  /* 0x00000023c205723e */ /* 0x042fe200000000ff */
[----:B------:R-:W-:Y:S01]  /*199d0*/  FADD.FTZ R35, R35, R190 ;  /* 0x000000be23237221 */ /* 0x000fe20000010000 */
[----:B------:R-:W-:Y:S01]  /*199e0*/  F2FP.PACK_AB R6, R251, R34 ;  /* 0x00000022fb06723e */ /* 0x000fe200000000ff */
[----:B------:R-:W-:Y:S01]  /*199f0*/  FADD.FTZ R33, R33, R32 ;  /* 0x0000002021217221 */ /* 0x000fe20000010000 */
[----:B------:R-:W-:Y:S01]  /*19a00*/  F2FP.PACK_AB R7, R249, R186 ;  /* 0x000000baf907723e */ /* 0x000fe200000000ff */
[----:B------:R-:W-:-:S02]  /*19a10*/  FADD.FTZ R35, R194, R35 ;  /* 0x00000023c2237221 */ /* 0x000fc40000010000 */
[----:B------:R-:W-:Y:S02]  /*19a20*/  FADD.FTZ R34, R34, R33 ;  /* 0x0000002122227221 */ /* 0x000fe40000010000 */
[----:B------:R-:W-:Y:S02]  /*19a30*/  FADD.FTZ R186, R186, R35 ;  /* 0x00000023baba7221 */ /* 0x000fe40000010000 */
[----:B------:R-:W-:Y:S01]  /*19a40*/  HMMA.16816.F32 R36, R4, R8, R36 ;  /* 0x000000080424723c */ /* 0x000fe20000001824 */
[----:B------:R-:W-:Y:S02]  /*19a50*/  FADD.FTZ R251, R251, R34 ;  /* 0x00000022fbfb7221 */ /* 0x000fe40000010000 */
[----:B------:R-:W-:-:S05]  /*19a60*/  FADD.FTZ R249, R249, R186 ;  /* 0x000000baf9f97221 */ /* 0x000fca0000010000 */
[C---:B------:R-:W-:Y:S01]  /*19a70*/  HMMA.16816.F32 R40, R4.reuse, R10, R40 ;  /* 0x0000000a0428723c */ /* 0x040fe20000001828 */
[----:B------:R-:W1:Y:S07]  /*19a80*/  LDSM.16.MT88.4 R8, [R223+0x15800] ;  /* 0x01580000df08783b */ /* 0x000e6e0000004200 */
[C---:B-----5:R-:W-:Y:S08]  /*19a90*/  HMMA.16816.F32 R160, R4.reuse, R28, R160 ;  /* 0x0000001c04a0723c */ /* 0x060ff000000018a0 */
        /* <DEDUP_REMOVED lines=30> */
[C---:B------:R-:W-:Y:S08]  /*19c80*/  HMMA.16816.F32 R88, R4.reuse, R30, R88 ;  /* 0x0000001e0458723c */ /* 0x040ff00000001858 */
[C---:B-----5:R-:W-:Y:S08]  /*19c90*/  HMMA.16816.F32 R92, R4.reuse, R24, R92 ;  /* 0x00000018045c723c */ /* 0x060ff0000000185c */
[C---:B------:R-:W-:Y:S08]  /*19ca0*/  HMMA.16816.F32 R96, R4.reuse, R26, R96 ;  /* 0x0000001a0460723c */ /* 0x040ff00000001860 */
[C---:B--2---:R-:W-:Y:S08]  /*19cb0*/  HMMA.16816.F32 R108, R4.reuse, R20, R108 ;  /* 0x00000014046c723c */ /* 0x044ff0000000186c */
[C---:B------:R-:W-:Y:S08]  /*19cc0*/  HMMA.16816.F32 R112, R4.reuse, R22, R112 ;  /* 0x000000160470723c */ /* 0x040ff00000001870 */
[C---:B---3--:R-:W-:Y:S08]  /*19cd0*/  HMMA.16816.F32 R116, R4.reuse, R12, R116 ;  /* 0x0000000c0474723c */ /* 0x048ff00000001874 */
        /* <DEDUP_REMOVED lines=50> */
[----:B------:R-:W-:Y:S01]  /*1a000*/  @!P1 IMAD.MOV R7, RZ, RZ, -R7 ;  /* 0x000000ffff079224 */ /* 0x000fe200078e0a07 */
[----:B------:R-:W-:-:S04]  /*1a010*/  @!P3 IADD3 R8, -R8, RZ, RZ ;  /* 0x000000ff0808b210 */ /* 0x000fc80007ffe1ff */
[C---:B------:R-:W-:Y:S02]  /*1a020*/  SEL R2, R0.reuse, R7, !P2 ;  /* 0x0000000700027207 */ /* 0x040fe40005000000 */
[----:B------:R-:W-:-:S03]  /*1a030*/  SEL R7, R0, R8, !P2 ;  /* 0x0000000800077207 */ /* 0x000fc60005000000 */
[----:B------:R-:W-:-:S04]  /*1a040*/  IMAD.WIDE R16, R2, 0x4, R240 ;  /* 0x0000000402107825 */ /* 0x000fc800078e02f0 */
[C---:B------:R-:W-:Y:S01]  /*1a050*/  IMAD.WIDE R14, R7.reuse, 0x4, R240 ;  /* 0x00000004070e7825 */ /* 0x040fe200078e02f0 */
[----:B------:R-:W4:Y:S04]  /*1a060*/  LD.E R0, [R16.64] ;  /* 0x0000000410007980 */ /* 0x000f28000c101900 */
[----:B------:R-:W4:Y:S01]  /*1a070*/  LD.E R5, [R14.64] ;  /* 0x000000040e057980 */ /* 0x000f22000c101900 */
[----:B------:R-:W-:-:S04]  /*1a080*/  IMAD.IADD R2, R7, 0x1, -R2 ;  /* 0x0000000107027824 */ /* 0x000fc800078e0a02 */
[----:B------:R-:W-:-:S05]  /*1a090*/  IMAD R9, R9, R2, -0x40 ;  /* 0xffffffc009097424 */ /* 0x000fca00078e0202 */
[----:B------:R-:W-:Y:S01]  /*1a0a0*/  SHF.R.S32.HI R7, RZ, 0x1f, R9 ;  /* 0x0000001fff077819 */ /* 0x000fe20000011409 */
[-C--:B---3--:R-:W-:Y:S02]  /*1a0b0*/  IMAD R2, R11, R9.reuse, RZ ;  /* 0x000000090b027224 */ /* 0x088fe400078e02ff */
[----:B------:R-:W-:-:S04]  /*1a0c0*/  IMAD.WIDE.U32 R8, R10, R9, RZ ;  /* 0x000000090a087225 */ /* 0x000fc800078e00ff */
[----:B------:R-:W-:-:S05]  /*1a0d0*/  IMAD R2, R10, R7, R2 ;  /* 0x000000070a027224 */ /* 0x000fca00078e0202 */
[----:B------:R-:W-:Y:S01]  /*1a0e0*/  IADD3 R9, R9, R2, RZ ;  /* 0x0000000209097210 */ /* 0x000fe20007ffe0ff */
[----:B----4-:R-:W-:-:S04]  /*1a0f0*/  IMAD.IADD R5, R0, 0x1, -R5 ;  /* 0x0000000100057824 */ /* 0x010fc800078e0a05 */
[----:B--2---:R-:W-:Y:S01]  /*1a100*/  IMAD R7, R13, R5, RZ ;  /* 0x000000050d077224 */ /* 0x004fe200078e02ff */
[----:B------:R-:W-:Y:S01]  /*1a110*/  SHF.R.S32.HI R0, RZ, 0x1f, R5 ;  /* 0x0000001fff007819 */ /* 0x000fe20000011405 */
[----:B------:R-:W-:-:S04]  /*1a120*/  IMAD.WIDE.U32 R4, R5, R12, R8 ;  /* 0x0000000c05047225 */ /* 0x000fc800078e0008 */
[----:B------:R-:W-:-:S04]  /*1a130*/  IMAD R0, R12, R0, R7 ;  /* 0x000000000c007224 */ /* 0x000fc800078e0207 */
[----:B------:R-:W-:Y:S01]  /*1a140*/  IMAD.IADD R5, R5, 0x1, R0 ;  /* 0x0000000105057824 */ /* 0x000fe200078e0200 */
[----:B------:R-:W-:Y:S05]  /*1a150*/  BRA `(.L_x_7820) ;  /* 0x0000004000007947 */ /* 0x000fea0003800000 */
.L_x_7819:
[----:B------:R-:W-:Y:S02]  /*1a160*/  ULDC.64 UR4, c[0x0][0x118] ;  /* 0x0000460000047ab9 */ /* 0x000fe40000000a00 */
[----:B------:R-:W2:Y:S02]  /*1a170*/  LD.E R4, [R18.64+0x40] ;  /* 0x0000400412047980 */ /* 0x000ea4000c101900 */
[----:B--2---:R-:W-:-:S04]  /*1a180*/  LEA R4, -R4, RZ, 0x6 ;  /* 0x000000ff04047211 */ /* 0x004fc800078e31ff */
[----:B------:R-:W-:Y:S02]  /*1a190*/  SHF.R.S32.HI R5, RZ, 0x1f, R4 ;  /* 0x0000001fff057819 */ /* 0x000fe40000011404 */
.L_x_7820:
[----:B------:R-:W-:Y:S05]  /*1a1a0*/  BSYNC B0 ;  /* 0x0000000000007941 */ /* 0x000fea0003800000 */
.L_x_7818:
[----:B------:R-:W-:Y:S01]  /*1a1b0*/  IMAD.SHL.U32 R0, R170, 0x20, RZ ;  /* 0x00000020aa007824 */ /* 0x000fe200078e00ff */
[----:B------:R-:W-:Y:S01]  /*1a1c0*/  LEA R242, P2, R4, R242, 0x1 ;  /* 0x000000f204f27211 */ /* 0x000fe200078408ff */
[----:B------:R-:W-:Y:S01]  /*1a1d0*/  ULDC.64 UR4, c[0x0][0x118] ;  /* 0x0000460000047ab9 */ /* 0x000fe20000000a00 */
[----:B------:R-:W-:Y:S01]  /*1a1e0*/  SHF.L.U64.HI R2, R170, 0x5, R171 ;  /* 0x00000005aa027819 */ /* 0x000fe200000102ab */
[----:B------:R-:W-:Y:S01]  /*1a1f0*/  BSSY B1, `(.L_x_7821) ;  /* 0x00001c9000017945 */ /* 0x000fe20003800000 */
[----:B------:R-:W-:Y:S02]  /*1a200*/  IADD3 R6, P1, R0, R242, RZ ;  /* 0x000000f200067210 */ /* 0x000fe40007f3e0ff */
[----:B------:R-:W-:Y:S02]  /*1a210*/  LEA.HI.X R243, R4, R243, R5, 0x1, P2 ;  /* 0x000000f304f37211 */ /* 0x000fe400010f0c05 */
[----:B------:R-:W-:-:S03]  /*1a220*/  IADD3 R8, P2, R0, R6, RZ ;  /* 0x0000000600087210 */ /* 0x000fc60007f5e0ff */
[----:B------:R-:W-:Y:S01]  /*1a230*/  IMAD.X R7, R2, 0x1, R243, P1 ;  /* 0x0000000102077824 */ /* 0x000fe200008e06f3 */
        /* <DEDUP_REMOVED lines=25> */
[----:B--2---:R-:W3:Y:S04]  /*1a3d0*/  LDSM.16.M88.4 R4, [R228+0x9000] ;  /* 0x00900000e404783b */ /* 0x004ee80000000200 */
[----:B------:R-:W2:Y:S04]  /*1a3e0*/  LDSM.16.M88.4 R180, [R228+0x9800] ;  /* 0x00980000e4b4783b */ /* 0x000ea80000000200 */
[----:B------:R-:W-:Y:S04]  /*1a3f0*/  LDSM.16.M88.4 R176, [R227] ;  /* 0x00000000e3b0783b */ /* 0x000fe80000000200 */
[----:B------:R-:W1:Y:S04]  /*1a400*/  LDSM.16.M88.4 R172, [R226] ;  /* 0x00000000e2ac783b */ /* 0x000e680000000200 */
[----:B------:R-:W1:Y:S04]  /*1a410*/  LDSM.16.M88.4 R32, [R218] ;  /* 0x00000000da20783b */ /* 0x000e680000000200 */
[----:B------:R-:W1:Y:S04]  /*1a420*/  LDSM.16.M88.4 R196, [R217] ;  /* 0x00000000d9c4783b */ /* 0x000e680000000200 */
[----:B------:R-:W1:Y:S04]  /*1a430*/  LDSM.16.M88.4 R184, [R216] ;  /* 0x00000000d8b8783b */ /* 0x000e680000000200 */
[----:B------:R-:W-:Y:S01]  /*1a440*/  LDSM.16.M88.4 R200, [R222+0x9000] ;  /* 0x00900000dec8783b */ /* 0x000fe20000000200 */
[C---:B----4-:R-:W-:Y:S03]  /*1a450*/  HMMA.16816.F32 R28, R188.reuse, R24, RZ ;  /* 0x00000018bc1c723c */ /* 0x050fe600000018ff */
[----:B------:R-:W4:Y:S04]  /*1a460*/  S2R R0, SR_TID.X ;  /* 0x0000000000007919 */ /* 0x000f280000002100 */
[----:B------:R-:W0:Y:S01]  /*1a470*/  LDGDEPBAR ;  /* 0x00000000000079af */ /* 0x000e220000000000 */
[C---:B-----5:R-:W-:Y:S08]  /*1a480*/  HMMA.16816.F32 R20, R188.reuse, R12, RZ ;  /* 0x0000000cbc14723c */ /* 0x060ff000000018ff */
[C---:B------:R-:W-:Y:S08]  /*1a490*/  HMMA.16816.F32 R24, R188.reuse, R26, RZ ;  /* 0x0000001abc18723c */ /* 0x040ff000000018ff */
[----:B------:R-:W-:Y:S01]  /*1a4a0*/  HMMA.16816.F32 R12, R188, R14, RZ ;  /* 0x0000000ebc0c723c */ /* 0x000fe200000018ff */
[----:B----4-:R-:W-:-:S05]  /*1a4b0*/  IMAD.SHL.U32 R0, R0, 0x2, RZ ;  /* 0x0000000200007824 */ /* 0x010fca00078e00ff */
[----:B------:R-:W-:Y:S02]  /*1a4c0*/  LOP3.LUT R0, R0, 0x6, RZ, 0xc0, !PT ;  /* 0x0000000600007812 */ /* 0x000fe400078ec0ff */
[----:B---3--:R-:W-:Y:S03]  /*1a4d0*/  HMMA.16816.F32 R8, R188, R4, RZ ;  /* 0x00000004bc08723c */ /* 0x008fe600000018ff */
[----:B------:R-:W-:-:S05]  /*1a4e0*/  IMAD R17, R247, 0x40, R0 ;  /* 0x00000040f7117824 */ /* 0x000fca00078e0200 */
[C---:B------:R-:W-:Y:S01]  /*1a4f0*/  HMMA.16816.F32 R4, R188.reuse, R6, RZ ;  /* 0x00000006bc04723c */ /* 0x040fe200000018ff */
[C---:B------:R-:W-:Y:S02]  /*1a500*/  ISETP.GE.AND P5, PT, R17.reuse, R246, PT ;  /* 0x000000f61100720c */ /* 0x040fe40003fa6270 */
[C---:B------:R-:W-:Y:S02]  /*1a510*/  ISETP.GE.AND P2, PT, R17.reuse, R238, PT ;  /* 0x000000ee1100720c */ /* 0x040fe40003f46270 */
[C---:B------:R-:W-:Y:S02]  /*1a520*/  ISETP.GE.OR P5, PT, R17.reuse, R244, !P5 ;  /* 0x000000f41100720c */ /* 0x040fe40006fa6670 */
[C---:B------:R-:W-:Y:S01]  /*1a530*/  ISETP.GE.OR P2, PT, R17.reuse, R248, !P2 ;  /* 0x000000f81100720c */ /* 0x040fe20005746670 */
[----:B--2---:R-:W-:Y:S01]  /*1a540*/  HMMA.16816.F32 R192, R188, R180, RZ ;  /* 0x000000b4bcc0723c */ /* 0x004fe200000018ff */
[----:B------:R-:W-:-:S07]  /*1a550*/  IADD3 R165, R17, 0x9, RZ ;  /* 0x0000000911a57810 */ /* 0x000fce0007ffe0ff */
[----:B------:R-:W-:Y:S01]  /*1a560*/  HMMA.16816.F32 R188, R188, R182, RZ ;  /* 0x000000b6bcbc723c */ /* 0x000fe200000018ff */
[----:B------:R-:W-:Y:S07]  /*1a570*/  LDSM.16.M88.4 R180, [R225] ;  /* 0x00000000e1b4783b */ /* 0x000fee0000000200 */
        /* <DEDUP_REMOVED lines=37> */
[----:B------:R-:W-:Y:S04]  /*1a7d0*/  LDSM.16.M88.4 R184, [R212] ;  /* 0x00000000d4b8783b */ /* 0x000fe80000000200 */
[----:B------:R-:W-:Y:S03]  /*1a7e0*/  LDSM.16.M88.4 R200, [R209] ;  /* 0x00000000d1c8783b */ /* 0x000fe60000000200 */
[C---:B---3--:R-:W-:Y:S08]  /*1a7f0*/  HMMA.16816.F32 R28, R180.reuse, R176, R28 ;  /* 0x000000b0b41c723c */ /* 0x048ff0000000181c */
[C---:B------:R-:W-:Y:S01]  /*1a800*/  HMMA.16816.F32 R24, R180.reuse, R178, R24 ;  /* 0x000000b2b418723c */ /* 0x040fe20000001818 */
[----:B------:R-:W3:Y:S07]  /*1a810*/  LDSM.16.M88.4 R176, [R227+0x2000] ;  /* 0x00200000e3b0783b */ /* 0x000eee0000000200 */
[C---:B-1----:R-:W-:Y:S08]  /*1a820*/  HMMA.16816.F32 R20, R180.reuse, R172, R20 ;  /* 0x000000acb414723c */ /* 0x042ff00000001814 */
[C---:B------:R-:W-:Y:S01]  /*1a830*/  HMMA.16816.F32 R12, R180.reuse, R174, R12 ;  /* 0x000000aeb40c723c */ /* 0x040fe2000000180c */
[----:B------:R-:W1:Y:S07]  /*1a840*/  LDSM.16.M88.4 R172, [R214] ;  /* 0x00000000d6ac783b */ /* 0x000e6e0000000200 */
[C---:B--2---:R-:W-:Y:S08]  /*1a850*/  HMMA.16816.F32 R8, R180.reuse, R32, R8 ;  /* 0x00000020b408723c */ /* 0x044ff00000001808 */
[C---:B------:R-:W-:Y:S01]  /*1a860*/  HMMA.16816.F32 R4, R180.reuse, R34, R4 ;  /* 0x00000022b404723c */ /* 0x040fe20000001804 */
[----:B------:R-:W2:Y:S07]  /*1a870*/  LDSM.16.M88.4 R32, [R213] ;  /* 0x00000000d520783b */ /* 0x000eae0000000200 */
[C---:B------:R-:W-:Y:S08]  /*1a880*/  HMMA.16816.F32 R192, R180.reuse, R196, R192 ;  /* 0x000000c4b4c0723c */ /* 0x040ff000000018c0 */
[----:B------:R-:W-:Y:S01]  /*1a890*/  HMMA.16816.F32 R188, R180, R198, R188 ;  /* 0x000000c6b4bc723c */ /* 0x000fe200000018bc */
[----:B------:R-:W4:Y:S04]  /*1a8a0*/  LDSM.16.M88.4 R180, [R211] ;  /* 0x00000000d3b4783b */ /* 0x000f280000000200 */
[----:B------:R-:W-:Y:S03]  /*1a8b0*/  LDSM.16.M88.4 R196, [R222+0xa800] ;  /* 0x00a80000dec4783b */ /* 0x000fe60000000200 */
[C---:B---3--:R-:W-:Y:S08]  /*1a8c0*/  HMMA.16816.F32 R8, R176.reuse, R184, R8 ;  /* 0x000000b8b008723c */ /* 0x048ff00000001808 */
[C---:B-1----:R-:W-:Y:S08]  /*1a8d0*/  HMMA.16816.F32 R28, R176.reuse, R172, R28 ;  /* 0x000000acb01c723c */ /* 0x042ff0000000181c */
[C---:B------:R-:W-:Y:S01]  /*1a8e0*/  HMMA.16816.F32 R24, R176.reuse, R174, R24 ;  /* 0x000000aeb018723c */ /* 0x040fe20000001818 */
[----:B------:R-:W1:Y:S07]  /*1a8f0*/  LDSM.16.M88.4 R172, [R225+0x2000] ;  /* 0x00200000e1ac783b */ /* 0x000e6e0000000200 */
[C---:B--2---:R-:W-:Y:S08]  /*1a900*/  HMMA.16816.F32 R20, R176.reuse, R32, R20 ;  /* 0x00000020b014723c */ /* 0x044ff00000001814 */
[C---:B------:R-:W-:Y:S01]  /*1a910*/  HMMA.16816.F32 R12, R176.reuse, R34, R12 ;  /* 0x00000022b00c723c */ /* 0x040fe2000000180c */
[----:B------:R-:W2:Y:S07]  /*1a920*/  LDSM.16.M88.4 R32, [R222+0xa000] ;  /* 0x00a00000de20783b */ /* 0x000eae0000000200 */
[C---:B------:R-:W-:Y:S01]  /*1a930*/  HMMA.16816.F32 R4, R176.reuse, R186, R4 ;  /* 0x000000bab004723c */ /* 0x040fe20000001804 */
[----:B------:R-:W3:Y:S07]  /*1a940*/  LDSM.16.M88.4 R184, [R222+0xb000] ;  /* 0x00b00000deb8783b */ /* 0x000eee0000000200 */
[C---:B----4-:R-:W-:Y:S08]  /*1a950*/  HMMA.16816.F32 R192, R176.reuse, R180, R192 ;  /* 0x000000b4b0c0723c */ /* 0x050ff000000018c0 */
        /* <DEDUP_REMOVED lines=14> */
[----:B------:R-:W4:Y:S04]  /*1aa40*/  LDSM.16.M88.4 R180, [R215+0x3800] ;  /* 0x00380000d7b4783b */ /* 0x000f280000000200 */
[----:B------:R-:W-:Y:S03]  /*1aa50*/  LDSM.16.M88.4 R172, [R229+0x4000] ;  /* 0x00400000e5ac783b */ /* 0x000fe60000000200 */
[C---:B-1----:R-:W-:Y:S08]  /*1aa60*/  HMMA.16816.F32 R20, R176.reuse, R196, R20 ;  /* 0x000000c4b014723c */ /* 0x042ff00000001814 */
[C---:B--2---:R-:W-:Y:S08]  /*1aa70*/  HMMA.16816.F32 R28, R176.reuse, R32, R28 ;  /* 0x00000020b01c723c */ /* 0x044ff0000000181c */
[C---:B------:R-:W-:Y:S01]  /*1aa80*/  HMMA.16816.F32 R24, R176.reuse, R34, R24 ;  /* 0x00000022b018723c */ /* 0x040fe20000001818 */
[----:B------:R-:W1:Y:S07]  /*1aa90*/  LDSM.16.M88.4 R32, [R228+0xc000] ;  /* 0x00c00000e420783b */ /* 0x000e6e0000000200 */
        /* <DEDUP_REMOVED lines=51> */
[C---:B----4-:R-:W-:Y:S08]  /*1add0*/  HMMA.16816.F32 R20, R200.reuse, R172, R20 ;  /* 0x000000acc814723c */ /* 0x050ff00000001814 */
[C---:B------:R-:W-:Y:S01]  /*1ade0*/  HMMA.16816.F32 R12, R200.reuse, R174, R12 ;  /* 0x000000aec80c723c */ /* 0x040fe2000000180c */
[----:B------:R-:W4:Y:S07]  /*1adf0*/  LDSM.16.M88.4 R172, [R228+0xf000] ;  /* 0x00f00000e4ac783b */ /* 0x000f2e0000000200 */
[C---:B-1----:R-:W-:Y:S08]  /*1ae00*/  HMMA.16816.F32 R8, R200.reuse, R32, R8 ;  /* 0x00000020c808723c */ /* 0x042ff00000001808 */
[----:B------:R-:W-:Y:S01]  /*1ae10*/  HMMA.16816.F32 R4, R200, R34, R4 ;  /* 0x00000022c804723c */ /* 0x000fe20000001804 */
[----:B------:R-:W-:Y:S07]  /*1ae20*/  LDSM.16.M88.4 R32, [R228+0xf800] ;  /* 0x00f80000e420783b */ /* 0x000fee0000000200 */
[C---:B--2---:R-:W-:Y:S08]  /*1ae30*/  HMMA.16816.F32 R28, R184.reuse, R180, R28 ;  /* 0x000000b4b81c723c */ /* 0x044ff0000000181c */
[C---:B------:R-:W-:Y:S01]  /*1ae40*/  HMMA.16816.F32 R24, R184.reuse, R182, R24 ;  /* 0x000000b6b818723c */ /* 0x040fe20000001818 */
[----:B------:R-:W-:Y:S07]  /*1ae50*/  LDSM.16.M88.4 R180, [R227+0x6000] ;  /* 0x00600000e3b4783b */ /* 0x000fee0000000200 */
[C---:B---3--:R-:W-:Y:S08]  /*1ae60*/  HMMA.16816.F32 R20, R184.reuse, R176, R20 ;  /* 0x000000b0b814723c */ /* 0x048ff00000001814 */
[C---:B------:R-:W-:Y:S01]  /*1ae70*/  HMMA.16816.F32 R12, R184.reuse, R178, R12 ;  /* 0x000000b2b80c723c */ /* 0x040fe2000000180c */
[----:B------:R-:W1:Y:S07]  /*1ae80*/  LDSM.16.M88.4 R176, [R206] ;  /* 0x00000000ceb0783b */ /* 0x000e6e0000000200 */
[C---:B----4-:R-:W-:Y:S08]  /*1ae90*/  HMMA.16816.F32 R8, R184.reuse, R172, R8 ;  /* 0x000000acb808723c */ /* 0x050ff00000001808 */
[----:B------:R-:W-:Y:S01]  /*1aea0*/  HMMA.16816.F32 R4, R184, R174, R4 ;  /* 0x000000aeb804723c */ /* 0x000fe20000001804 */
[----:B------:R-:W2:Y:S07]  /*1aeb0*/  LDSM.16.M88.4 R172, [R205] ;  /* 0x00000000cdac783b */ /* 0x000eae0000000200 */
[C---:B------:R-:W-:Y:S08]  /*1aec0*/  HMMA.16816.F32 R192, R200.reuse, R196, R192 ;  /* 0x000000c4c8c0723c */ /* 0x040ff000000018c0 */
[----:B------:R-:W-:Y:S01]  /*1aed0*/  HMMA.16816.F32 R188, R200, R198, R188 ;  /* 0x000000c6c8bc723c */ /* 0x000fe200000018bc */
[----:B------:R-:W3:Y:S07]  /*1aee0*/  LDSM.16.M88.4 R196, [R204] ;  /* 0x00000000ccc4783b */ /* 0x000eee0000000200 */
[----:B-1----:R-:W-:Y:S08]  /*1aef0*/  HMMA.16816.F32 R28, R180, R176, R28 ;  /* 0x000000b0b41c723c */ /* 0x002ff0000000181c */
[C---:B------:R-:W-:Y:S08]  /*1af00*/  HMMA.16816.F32 R192, R184.reuse, R32, R192 ;  /* 0x00000020b8c0723c */ /* 0x040ff000000018c0 */
[----:B------:R-:W-:Y:S01]  /*1af10*/  HMMA.16816.F32 R188, R184, R34, R188 ;  /* 0x00000022b8bc723c */ /* 0x000fe200000018bc */
[----:B------:R-:W1:Y:S04]  /*1af20*/  LDSM.16.M88.4 R32, [R167] ;  /* 0x00000000a720783b */ /* 0x000e680000000200 */
[----:B------:R-:W-:Y:S03]  /*1af30*/  LDSM.16.M88.4 R184, [R222+0xe800] ;  /* 0x00e80000deb8783b */ /* 0x000fe60000000200 */
        /* <DEDUP_REMOVED lines=13> */
[C---:B--2---:R-:W-:Y:S08]  /*1b010*/  HMMA.16816.F32 R28, R176.reuse, R172, R28 ;  /* 0x000000acb01c723c */ /* 0x044ff0000000181c */
[C---:B------:R-:W-:Y:S01]  /*1b020*/  HMMA.16816.F32 R24, R176.reuse, R174, R24 ;  /* 0x000000aeb018723c */ /* 0x040fe20000001818 */
[----:B------:R-:W2:Y:S07]  /*1b030*/  LDSM.16.M88.4 R172, [R215+0x6000] ;  /* 0x00600000d7ac783b */ /* 0x000eae0000000200 */
[C---:B------:R-:W-:Y:S01]  /*1b040*/  HMMA.16816.F32 R12, R176.reuse, R186, R12 ;  /* 0x000000bab00c723c */ /* 0x040fe2000000180c */
[----:B------:R-:W4:Y:S07]  /*1b050*/  LDSM.16.M88.4 R184, [R215+0x6800] ;  /* 0x00680000d7b8783b */ /* 0x000f2e0000000200 */
[C---:B---3--:R-:W-:Y:S08]  /*1b060*/  HMMA.16816.F32 R8, R176.reuse, R196, R8 ;  /* 0x000000c4b008723c */ /* 0x048ff00000001808 */
[C---:B-1----:R-:W-:Y:S07]  /*1b070*/  HMMA.16816.F32 R192, R176.reuse, R32, R192 ;  /* 0x00000020b0c0723c */ /* 0x042fee00000018c0 */
[----:B------:R-:W-:Y:S01]  /*1b080*/  IADD3 R33, R17, 0x1, RZ ;  /* 0x0000000111217810 */ /* 0x000fe20007ffe0ff */
[----:B------:R-:W-:Y:S03]  /*1b090*/  HMMA.16816.F32 R4, R176, R198, R4 ;  /* 0x000000c6b004723c */ /* 0x000fe60000001804 */
[----:B------:R-:W-:-:S02]  /*1b0a0*/  ISETP.GE.AND P4, PT, R33, R246, PT ;  /* 0x000000f62100720c */ /* 0x000fc40003f86270 */
[C---:B------:R-:W-:Y:S02]  /*1b0b0*/  ISETP.GE.AND P1, PT, R33.reuse, R238, PT ;  /* 0x000000ee2100720c */ /* 0x040fe40003f26270 */
[C---:B------:R-:W-:Y:S01]  /*1b0c0*/  ISETP.GE.OR P4, PT, R33.reuse, R244, !P4 ;  /* 0x000000f42100720c */ /* 0x040fe20006786670 */
[----:B------:R-:W-:Y:S01]  /*1b0d0*/  HMMA.16816.F32 R188, R176, R34, R188 ;  /* 0x00000022b0bc723c */ /* 0x000fe200000018bc */
[----:B------:R-:W-:-:S07]  /*1b0e0*/  ISETP.GE.OR P1, PT, R33, R248, !P1 ;  /* 0x000000f82100720c */ /* 0x000fce0004f26670 */
[C---:B--2---:R-:W-:Y:S08]  /*1b0f0*/  HMMA.16816.F32 R28, R180.reuse, R172, R28 ;  /* 0x000000acb41c723c */ /* 0x044ff0000000181c */
[C---:B------:R-:W-:Y:S01]  /*1b100*/  HMMA.16816.F32 R24, R180.reuse, R174, R24 ;  /* 0x000000aeb418723c */ /* 0x040fe20000001818 */
[----:B------:R-:W1:Y:S07]  /*1b110*/  LDSM.16.M88.4 R172, [R215+0x7000] ;  /* 0x00700000d7ac783b */ /* 0x000e6e0000000200 */
[C---:B----4-:R-:W-:Y:S07]  /*1b120*/  HMMA.16816.F32 R20, R180.reuse, R184, R20 ;  /* 0x000000b8b414723c */ /* 0x050fee0000001814 */
[----:B------:R-:W-:Y:S01]  /*1b130*/  IADD3 R185, R17, 0x8, RZ ;  /* 0x0000000811b97810 */ /* 0x000fe20007ffe0ff */
[----:B------:R-:W-:Y:S01]  /*1b140*/  HMMA.16816.F32 R12, R180, R186, R12 ;  /* 0x000000bab40c723c */ /* 0x000fe2000000180c */
[----:B------:R-:W-:-:S02]  /*1b150*/  FSEL R33, R28, -INF , !P5 ;  /* 0xff8000001c217808 */ /* 0x000fc40006800000 */
[----:B------:R-:W-:Y:S02]  /*1b160*/  FSEL R0, R30, -INF , !P2 ;  /* 0xff8000001e007808 */ /* 0x000fe40005000000 */
[C---:B------:R-:W-:Y:S02]  /*1b170*/  ISETP.GE.AND P6, PT, R185.reuse, R246, PT ;  /* 0x000000f6b900720c */ /* 0x040fe40003fc6270 */
[----:B------:R-:W-:Y:S02]  /*1b180*/  ISETP.GE.AND P3, PT, R185, R238, PT ;  /* 0x000000eeb900720c */ /* 0x000fe40003f66270 */
[C---:B------:R-:W-:Y:S02]  /*1b190*/  ISETP.GE.AND P5, PT, R165.reuse, R246, PT ;  /* 0x000000f6a500720c */ /* 0x040fe40003fa6270 */
[----:B------:R-:W-:Y:S02]  /*1b1a0*/  ISETP.GE.AND P2, PT, R165, R238, PT ;  /* 0x000000eea500720c */ /* 0x000fe40003f46270 */
[----:B------:R-:W-:-:S02]  /*1b1b0*/  ISETP.GE.OR P6, PT, R185, R244, !P6 ;  /* 0x000000f4b900720c */ /* 0x000fc400077c6670 */
[----:B------:R-:W-:Y:S02]  /*1b1c0*/  ISETP.GE.OR P3, PT, R185, R248, !P3 ;  /* 0x000000f8b900720c */ /* 0x000fe40005f66670 */
[C---:B------:R-:W-:Y:S02]  /*1b1d0*/  ISETP.GE.OR P5, PT, R165.reuse, R244, !P5 ;  /* 0x000000f4a500720c */ /* 0x040fe40006fa6670 */
[----:B------:R-:W-:Y:S02]  /*1b1e0*/  ISETP.GE.OR P2, PT, R165, R248, !P2 ;  /* 0x000000f8a500720c */ /* 0x000fe40005746670 */
[----:B------:R-:W-:Y:S02]  /*1b1f0*/  FSEL R28, R24, -INF , !P6 ;  /* 0xff800000181c7808 */ /* 0x000fe40007000000 */
[----:B------:R-:W-:Y:S02]  /*1b200*/  FSEL R16, R26, -INF , !P3 ;  /* 0xff8000001a107808 */ /* 0x000fe40005800000 */
[----:B------:R-:W-:Y:S01]  /*1b210*/  FSEL R250, R25, -INF , !P5 ;  /* 0xff80000019fa7808 */ /* 0x000fe20006800000 */
[----:B-1----:R-:W-:Y:S01]  /*1b220*/  HMMA.16816.F32 R8, R180, R172, R8 ;  /* 0x000000acb408723c */ /* 0x002fe20000001808 */
[----:B------:R-:W-:-:S02]  /*1b230*/  FSEL R186, R27, -INF , !P2 ;  /* 0xff8000001bba7808 */ /* 0x000fc40005000000 */
[----:B------:R-:W1:Y:S01]  /*1b240*/  LDSM.16.M88.4 R24, [R215+0x7800] ;  /* 0x00780000d718783b */ /* 0x000e620000000200 */
[----:B------:R-:W-:Y:S01]  /*1b250*/  FSEL R2, R31, -INF , !P1 ;  /* 0xff8000001f027808 */ /* 0x000fe20004800000 */
[----:B------:R-:W-:-:S04]  /*1b260*/  DEPBAR.LE SB0, 0x0 ;  /* 0x000080000000791a */ /* 0x000fc80000000000 */
[C---:B------:R-:W-:Y:S01]  /*1b270*/  IADD3 R31, R17.reuse, 0x11, RZ ;  /* 0x00000011111f7810 */ /* 0x040fe20007ffe0ff */
[----:B------:R-:W-:Y:S01]  /*1b280*/  HMMA.16816.F32 R4, R180, R174, R4 ;  /* 0x000000aeb404723c */ /* 0x000fe20000001804 */
[----:B------:R-:W-:Y:S01]  /*1b290*/  IADD3 R165, R17, 0x10, RZ ;  /* 0x0000001011a57810 */ /* 0x000fe20007ffe0ff */
[----:B------:R-:W-:Y:S01]  /*1b2a0*/  BAR.SYNC.DEFER_BLOCKING 0x0 ;  /* 0x0000000000007b1d */ /* 0x000fe20000010000 */
[C---:B------:R-:W-:Y:S02]  /*1b2b0*/  ISETP.GE.AND P6, PT, R31.reuse, R246, PT ;  /* 0x000000f61f00720c */ /* 0x040fe40003fc6270 */
[C---:B------:R-:W-:Y:S02]  /*1b2c0*/  ISETP.GE.AND P3, PT, R31.reuse, R238, PT ;  /* 0x000000ee1f00720c */ /* 0x040fe40003f66270 */
[C---:B------:R-:W-:Y:S02]  /*1b2d0*/  ISETP.GE.OR P6, PT, R31.reuse, R244, !P6 ;  /* 0x000000f41f00720c */ /* 0x040fe400077c6670 */
[----:B------:R-:W-:-:S02]  /*1b2e0*/  ISETP.GE.OR P3, PT, R31, R248, !P3 ;  /* 0x000000f81f00720c */ /* 0x000fc40005f66670 */
[----:B------:R-:W-:Y:S02]  /*1b2f0*/  IADD3 R31, R17, 0x18, RZ ;  /* 0x00000018111f7810 */ /* 0x000fe40007ffe0ff */
[----:B------:R-:W-:Y:S02]  /*1b300*/  FSEL R29, R29, -INF , !P4 ;  /* 0xff8000001d1d7808 */ /* 0x000fe40006000000 */
[C---:B------:R-:W-:Y:S02]  /*1b310*/  ISETP.GE.AND P4, PT, R165.reuse, R246, PT ;  /* 0x000000f6a500720c */ /* 0x040fe40003f86270 */
[----:B------:R-:W-:Y:S02]  /*1b320*/  ISETP.GE.AND P1, PT, R165, R238, PT ;  /* 0x000000eea500720c */ /* 0x000fe40003f26270 */
[C---:B------:R-:W-:Y:S02]  /*1b330*/  ISETP.GE.AND P5, PT, R31.reuse, R246, PT ;  /* 0x000000f61f00720c */ /* 0x040fe40003fa6270 */
[----:B------:R-:W-:-:S02]  /*1b340*/  ISETP.GE.AND P2, PT, R31, R238, PT ;  /* 0x000000ee1f00720c */ /* 0x000fc40003f46270 */
[C---:B------:R-:W-:Y:S02]  /*1b350*/  ISETP.GE.OR P4, PT, R165.reuse, R244, !P4 ;  /* 0x000000f4a500720c */ /* 0x040fe40006786670 */
[----:B------:R-:W-:Y:S02]  /*1b360*/  ISETP.GE.OR P1, PT, R165, R248, !P1 ;  /* 0x000000f8a500720c */ /* 0x000fe40004f26670 */
[C---:B------:R-:W-:Y:S02]  /*1b370*/  ISETP.GE.OR P5, PT, R31.reuse, R244, !P5 ;  /* 0x000000f41f00720c */ /* 0x040fe40006fa6670 */
[----:B------:R-:W-:Y:S02]  /*1b380*/  ISETP.GE.OR P2, PT, R31, R248, !P2 ;  /* 0x000000f81f00720c */ /* 0x000fe40005746670 */
[C---:B------:R-:W-:Y:S02]  /*1b390*/  IADD3 R165, R17.reuse, 0x19, RZ ;  /* 0x0000001911a57810 */ /* 0x040fe40007ffe0ff */
[----:B------:R-:W-:Y:S01]  /*1b3a0*/  IADD3 R31, R17, 0x20, RZ ;  /* 0x00000020111f7810 */ /* 0x000fe20007ffe0ff */
[----:B-1----:R-:W-:Y:S01]  /*1b3b0*/  HMMA.16816.F32 R192, R180, R24, R192 ;  /* 0x00000018b4c0723c */ /* 0x002fe200000018c0 */
[----:B------:R-:W-:-:S02]  /*1b3c0*/  FSEL R22, R22, -INF , !P1 ;  /* 0xff80000016167808 */ /* 0x000fc40004800000 */
[----:B------:R-:W-:Y:S02]  /*1b3d0*/  FSEL R184, R21, -INF , !P6 ;  /* 0xff80000015b87808 */ /* 0x000fe40007000000 */
[----:B------:R-:W-:Y:S02]  /*1b3e0*/  FSEL R23, R23, -INF , !P3 ;  /* 0xff80000017177808 */ /* 0x000fe40005800000 */
[----:B------:R-:W-:Y:S01]  /*1b3f0*/  ISETP.GE.AND P1, PT, R165, R238, PT ;  /* 0x000000eea500720c */ /* 0x000fe20003f26270 */
[----:B------:R-:W-:Y:S01]  /*1b400*/  HMMA.16816.F32 R188, R180, R26, R188 ;  /* 0x0000001ab4bc723c */ /* 0x000fe200000018bc */
[C---:B------:R-:W-:Y:S02]  /*1b410*/  ISETP.GE.AND P6, PT, R31.reuse, R246, PT ;  /* 0x000000f61f00720c */ /* 0x040fe40003fc6270 */
[----:B------:R-:W-:Y:S02]  /*1b420*/  ISETP.GE.AND P3, PT, R31, R238, PT ;  /* 0x000000ee1f00720c */ /* 0x000fe40003f66270 */
[----:B------:R-:W-:-:S02]  /*1b430*/  IADD3 R21, R17, 0x21, RZ ;  /* 0x0000002111157810 */ /* 0x000fc40007ffe0ff */
[----:B------:R-:W-:Y:S02]  /*1b440*/  FSEL R185, R20, -INF , !P4 ;  /* 0xff80000014b97808 */ /* 0x000fe40006000000 */
[C---:B------:R-:W-:Y:S02]  /*1b450*/  ISETP.GE.AND P4, PT, R165.reuse, R246, PT ;  /* 0x000000f6a500720c */ /* 0x040fe40003f86270 */
[----:B------:R-:W-:Y:S02]  /*1b460*/  ISETP.GE.OR P1, PT, R165, R248, !P1 ;  /* 0x000000f8a500720c */ /* 0x000fe40004f26670 */
[----:B------:R-:W-:Y:S02]  /*1b470*/  FSEL R20, R12, -INF , !P5 ;  /* 0xff8000000c147808 */ /* 0x000fe40006800000 */
[C---:B------:R-:W-:Y:S02]  /*1b480*/  ISETP.GE.OR P6, PT, R31.reuse, R244, !P6 ;  /* 0x000000f41f00720c */ /* 0x040fe400077c6670 */
[----:B------:R-:W-:-:S02]  /*1b490*/  ISETP.GE.OR P3, PT, R31, R248, !P3 ;  /* 0x000000f81f00720c */ /* 0x000fc40005f66670 */
[----:B------:R-:W-:Y:S02]  /*1b4a0*/  ISETP.GE.AND P5, PT, R21, R246, PT ;  /* 0x000000f61500720c */ /* 0x000fe40003fa6270 */
[----:B------:R-:W-:Y:S02]  /*1b4b0*/  FSEL R187, R14, -INF , !P2 ;  /* 0xff8000000ebb7808 */ /* 0x000fe40005000000 */
[----:B------:R-:W-:Y:S02]  /*1b4c0*/  IADD3 R31, R17, 0x28, RZ ;  /* 0x00000028111f7810 */ /* 0x000fe40007ffe0ff */
[----:B------:R-:W-:Y:S02]  /*1b4d0*/  ISETP.GE.AND P2, PT, R21, R238, PT ;  /* 0x000000ee1500720c */ /* 0x000fe40003f46270 */
[----:B------:R-:W-:Y:S02]  /*1b4e0*/  ISETP.GE.OR P4, PT, R165, R244, !P4 ;  /* 0x000000f4a500720c */ /* 0x000fe40006786670 */
[----:B------:R-:W-:-:S02]  /*1b4f0*/  FSEL R233, R15, -INF , !P1 ;  /* 0xff8000000fe97808 */ /* 0x000fc40004800000 */
[----:B------:R-:W-:Y:S02]  /*1b500*/  ISETP.GE.OR P5, PT, R21, R244, !P5 ;  /* 0x000000f41500720c */ /* 0x000fe40006fa6670 */
[----:B------:R-:W-:Y:S02]  /*1b510*/  ISETP.GE.AND P1, PT, R31, R246, PT ;  /* 0x000000f61f00720c */ /* 0x000fe40003f26270 */
[----:B------:R-:W-:Y:S02]  /*1b520*/  ISETP.GE.OR P2, PT, R21, R248, !P2 ;  /* 0x000000f81500720c */ /* 0x000fe40005746670 */
[----:B------:R-:W-:Y:S02]  /*1b530*/  FSEL R21, R13, -INF , !P4 ;  /* 0xff8000000d157808 */ /* 0x000fe40006000000 */
[----:B------:R-:W-:Y:S02]  /*1b540*/  IADD3 R13, R17, 0x29, RZ ;  /* 0x00000029110d7810 */ /* 0x000fe40007ffe0ff */
[----:B------:R-:W-:-:S02]  /*1b550*/  ISETP.GE.OR P1, PT, R31, R244, !P1 ;  /* 0x000000f41f00720c */ /* 0x000fc40004f26670 */
[----:B------:R-:W-:Y:S02]  /*1b560*/  FSEL R201, R9, -INF , !P5 ;  /* 0xff80000009c97808 */ /* 0x000fe40006800000 */
[----:B------:R-:W-:Y:S02]  /*1b570*/  IADD3 R9, R17, 0x31, RZ ;  /* 0x0000003111097810 */ /* 0x000fe40007ffe0ff */
[----:B------:R-:W-:Y:S02]  /*1b580*/  ISETP.GE.AND P4, PT, R31, R238, PT ;  /* 0x000000ee1f00720c */ /* 0x000fe40003f86270 */
[----:B------:R-:W-:Y:S02]  /*1b590*/  FSEL R200, R8, -INF , !P6 ;  /* 0xff80000008c87808 */ /* 0x000fe40007000000 */
[----:B------:R-:W-:Y:S02]  /*1b5a0*/  FSEL R198, R10, -INF , !P3 ;  /* 0xff8000000ac67808 */ /* 0x000fe40005800000 */
[----:B------:R-:W-:-:S02]  /*1b5b0*/  ISETP.GE.AND P6, PT, R13, R246, PT ;  /* 0x000000f60d00720c */ /* 0x000fc40003fc6270 */
[----:B------:R-:W-:Y:S02]  /*1b5c0*/  ISETP.GE.AND P3, PT, R13, R238, PT ;  /* 0x000000ee0d00720c */ /* 0x000fe40003f66270 */
[----:B------:R-:W-:Y:S02]  /*1b5d0*/  FSEL R202, R4, -INF , !P1 ;  /* 0xff80000004ca7808 */ /* 0x000fe40004800000 */
[----:B------:R-:W-:Y:S02]  /*1b5e0*/  ISETP.GE.AND P1, PT, R9, R246, PT ;  /* 0x000000f60900720c */ /* 0x000fe40003f26270 */
[----:B------:R-:W-:Y:S02]  /*1b5f0*/  ISETP.GE.OR P4, PT, R31, R248, !P4 ;  /* 0x000000f81f00720c */ /* 0x000fe40006786670 */
[C---:B------:R-:W-:Y:S02]  /*1b600*/  ISETP.GE.OR P6, PT, R13.reuse, R244, !P6 ;  /* 0x000000f40d00720c */ /* 0x040fe400077c6670 */
[----:B------:R-:W-:-:S02]  /*1b610*/  ISETP.GE.OR P3, PT, R13, R248, !P3 ;  /* 0x000000f80d00720c */ /* 0x000fc40005f66670 */
[----:B------:R-:W-:Y:S02]  /*1b620*/  IADD3 R13, R17, 0x30, RZ ;  /* 0x00000030110d7810 */ /* 0x000fe40007ffe0ff */
[----:B------:R-:W-:Y:S02]  /*1b630*/  ISETP.GE.OR P1, PT, R9, R244, !P1 ;  /* 0x000000f40900720c */ /* 0x000fe40004f26670 */
[----:B------:R-:W-:Y:S02]  /*1b640*/  FSEL R196, R6, -INF , !P4 ;  /* 0xff80000006c47808 */ /* 0x000fe40006000000 */
[----:B------:R-:W-:Y:S02]  /*1b650*/  FSEL R197, R11, -INF , !P2 ;  /* 0xff8000000bc57808 */ /* 0x000fe40005000000 */
[----:B------:R-:W-:Y:S02]  /*1b660*/  ISETP.GE.AND P4, PT, R9, R238, PT ;  /* 0x000000ee0900720c */ /* 0x000fe40003f86270 */
[----:B------:R-:W-:-:S02]  /*1b670*/  ISETP.GE.AND P5, PT, R13, R246, PT ;  /* 0x000000f60d00720c */ /* 0x000fc40003fa6270 */
[----:B------:R-:W-:Y:S02]  /*1b680*/  ISETP.GE.AND P2, PT, R13, R238, PT ;  /* 0x000000ee0d00720c */ /* 0x000fe40003f46270 */
[----:B------:R-:W-:Y:S02]  /*1b690*/  FSEL R178, R193, -INF , !P1 ;  /* 0xff800000c1b27808 */ /* 0x000fe40004800000 */
[----:B------:R-:W-:Y:S02]  /*1b6a0*/  ISETP.GT.AND P1, PT, R247, R230, PT ;  /* 0x000000e6f700720c */ /* 0x000fe40003f24270 */
[----:B------:R-:W-:Y:S02]  /*1b6b0*/  ISETP.GE.OR P4, PT, R9, R248, !P4 ;  /* 0x000000f80900720c */ /* 0x000fe40006786670 */
[C---:B------:R-:W-:Y:S02]  /*1b6c0*/  ISETP.GE.OR P5, PT, R13.reuse, R244, !P5 ;  /* 0x000000f40d00720c */ /* 0x040fe40006fa6670 */
[----:B------:R-:W-:-:S02]  /*1b6d0*/  ISETP.GE.OR P2, PT, R13, R248, !P2 ;  /* 0x000000f80d00720c */ /* 0x000fc40005746670 */
[C---:B------:R-:W-:Y:S02]  /*1b6e0*/  IADD3 R9, R17.reuse, 0x38, RZ ;  /* 0x0000003811097810 */ /* 0x040fe40007ffe0ff */
[----:B------:R-:W-:Y:S02]  /*1b6f0*/  IADD3 R17, R17, 0x39, RZ ;  /* 0x0000003911117810 */ /* 0x000fe40007ffe0ff */
[----:B------:R-:W-:Y:S02]  /*1b700*/  FSEL R203, R5, -INF , !P6 ;  /* 0xff80000005cb7808 */ /* 0x000fe40007000000 */
[----:B------:R-:W-:Y:S02]  /*1b710*/  FSEL R199, R7, -INF , !P3 ;  /* 0xff80000007c77808 */ /* 0x000fe40005800000 */
[----:B------:R-:W-:Y:S02]  /*1b720*/  FSEL R180, R192, -INF , !P5 ;  /* 0xff800000c0b47808 */ /* 0x000fe40006800000 */
[----:B------:R-:W-:-:S02]  /*1b730*/  FSEL R175, R194, -INF , !P2 ;  /* 0xff800000c2af7808 */ /* 0x000fc40005000000 */
[C---:B------:R-:W-:Y:S02]  /*1b740*/  ISETP.GE.AND P6, PT, R9.reuse, R246, PT ;  /* 0x000000f60900720c */ /* 0x040fe40003fc6270 */
[----:B------:R-:W-:Y:S02]  /*1b750*/  ISETP.GE.AND P3, PT, R9, R238, PT ;  /* 0x000000ee0900720c */ /* 0x000fe40003f66270 */
[C---:B------:R-:W-:Y:S02]  /*1b760*/  ISETP.GE.AND P5, PT, R17.reuse, R246, PT ;  /* 0x000000f61100720c */ /* 0x040fe40003fa6270 */
[----:B------:R-:W-:Y:S02]  /*1b770*/  ISETP.GE.AND P2, PT, R17, R238, PT ;  /* 0x000000ee1100720c */ /* 0x000fe40003f46270 */
[C---:B------:R-:W-:Y:S02]  /*1b780*/  ISETP.GE.OR P6, PT, R9.reuse, R244, !P6 ;  /* 0x000000f40900720c */ /* 0x040fe400077c6670 */
[----:B------:R-:W-:-:S02]  /*1b790*/  ISETP.GE.OR P3, PT, R9, R248, !P3 ;  /* 0x000000f80900720c */ /* 0x000fc40005f66670 */
[C---:B------:R-:W-:Y:S02]  /*1b7a0*/  ISETP.GE.OR P5, PT, R17.reuse, R244, !P5 ;  /* 0x000000f41100720c */ /* 0x040fe40006fa6670 */
[----:B------:R-:W-:Y:S02]  /*1b7b0*/  ISETP.GE.OR P2, PT, R17, R248, !P2 ;  /* 0x000000f81100720c */ /* 0x000fe40005746670 */
[----:B------:R-:W-:Y:S02]  /*1b7c0*/  FSEL R172, R195, -INF , !P4 ;  /* 0xff800000c3ac7808 */ /* 0x000fe40006000000 */
[----:B------:R-:W-:Y:S02]  /*1b7d0*/  FSEL R176, R188, -INF , !P6 ;  /* 0xff800000bcb07808 */ /* 0x000fe40007000000 */
[----:B------:R-:W-:Y:S02]  /*1b7e0*/  FSEL R166, R190, -INF , !P3 ;  /* 0xff800000bea67808 */ /* 0x000fe40005800000 */
[----:B------:R-:W-:-:S02]  /*1b7f0*/  FSEL R177, R189, -INF , !P5 ;  /* 0xff800000bdb17808 */ /* 0x000fc40006800000 */
[----:B------:R-:W-:Y:S01]  /*1b800*/  FSEL R165, R191, -INF , !P2 ;  /* 0xff800000bfa57808 */ /* 0x000fe20005000000 */
[----:B------:R-:W-:Y:S05]  /*1b810*/  @!P1 BRA `(.L_x_7822) ;  /* 0x0000066000009947 */ /* 0x000fea0003800000 */
[----:B------:R-:W-:Y:S01]  /*1b820*/  BSSY B0, `(.L_x_7823) ;  /* 0x0000044000007945 */ /* 0x000fe20003800000 */
[----:B------:R-:W-:Y:S05]  /*1b830*/  @!P0 BRA `(.L_x_7824) ;  /* 0x000003e000008947 */ /* 0x000fea0003800000 */
[----:B------:R-:W-:Y:S02]  /*1b840*/  ULDC.64 UR4, c[0x0][0x118] ;  /* 0x0000460000047ab9 */ /* 0x000fe40000000a00 */
[----:B------:R-:W2:Y:S01]  /*1b850*/  LD.E R13, [R18.64+0x170] ;  /* 0x00017004120d7980 */ /* 0x000ea2000c101900 */
[----:B------:R-:W-:-:S05]  /*1b860*/  IMAD.SHL.U32 R4, R247, 0x40, RZ ;  /* 0x00000040f7047824 */ /* 0x000fca00078e00ff */
[C---:B------:R-:W-:Y:S02]  /*1b870*/  IADD3 R10, R4.reuse, -0x40, RZ ;  /* 0xffffffc0040a7810 */ /* 0x040fe40007ffe0ff */
        /* <DEDUP_REMOVED lines=24> */
[-C--:B------:R-:W-:Y:S02]  /*1ba00*/  @!P4 IADD3 R7, R7, -R8.reuse, RZ ;  /* 0x800000080707c210 */ /* 0x080fe40007ffe0ff */
[----:B------:R-:W-:Y:S01]  /*1ba10*/  @!P2 IMAD.IADD R5, R5, 0x1, -R8 ;  /* 0x000000010505a824 */ /* 0x000fe200078e0a08 */
[----:B------:R-:W-:Y:S02]  /*1ba20*/  @!P4 IADD3 R11, R11, 0x1, RZ ;  /* 0x000000010b0bc810 */ /* 0x000fe40007ffe0ff */
        /* <DEDUP_REMOVED lines=31> */
.L_x_7824:
[----:B------:R-:W-:Y:S02]  /*1bc20*/  ULDC.64 UR4, c[0x0][0x118] ;  /* 0x0000460000047ab9 */ /* 0x000fe40000000a00 */
[----:B------:R-:W2:Y:S02]  /*1bc30*/  LD.E R7, [R18.64+0x38] ;  /* 0x0000380412077980 */ /* 0x000ea4000c101900 */
[----:B--2---:R-:W-:-:S04]  /*1bc40*/  LEA R7, -R7, RZ, 0x6 ;  /* 0x000000ff07077211 */ /* 0x004fc800078e31ff */
[----:B------:R-:W-:Y:S02]  /*1bc50*/  SHF.R.S32.HI R6, RZ, 0x1f, R7 ;  /* 0x0000001fff067819 */ /* 0x000fe40000011407 */
.L_x_7825:
[----:B------:R-:W-:Y:S05]  /*1bc60*/  BSYNC B0 ;  /* 0x0000000000007941 */ /* 0x000fea0003800000 */
.L_x_7823:
[C---:B------:R-:W-:Y:S01]  /*1bc70*/  LEA R232, P2, R7.reuse, R232, 0x1 ;  /* 0x000000e807e87211 */ /* 0x040fe200078408ff */
[C---:B------:R-:W-:Y:S01]  /*1bc80*/  IMAD.SHL.U32 R5, R168.reuse, 0x20, RZ ;  /* 0x00000020a8057824 */ /* 0x040fe200078e00ff */
[----:B------:R-:W-:Y:S01]  /*1bc90*/  SHF.L.U64.HI R4, R168, 0x5, R169 ;  /* 0x00000005a8047819 */ /* 0x000fe200000102a9 */
[----:B------:R-:W-:Y:S01]  /*1bca0*/  ULDC.64 UR4, c[0x0][0x118] ;  /* 0x0000460000047ab9 */ /* 0x000fe20000000a00 */
[----:B------:R-:W-:Y:S01]  /*1bcb0*/  LEA.HI.X R231, R7, R231, R6, 0x1, P2 ;  /* 0x000000e707e77211 */ /* 0x000fe200010f0c06 */
[----:B------:R-:W-:Y:S01]  /*1bcc0*/  IMAD.MOV.U32 R12, RZ, RZ, R232 ;  /* 0x000000ffff0c7224 */ /* 0x000fe200078e00e8 */
        /* <DEDUP_REMOVED lines=27> */
.L_x_7822:
[----:B------:R-:W-:Y:S05]  /*1be80*/  BSYNC B1 ;  /* 0x0000000000017941 */ /* 0x000fea0003800000 */
.L_x_7821:
[----:B------:R-:W-:Y:S01]  /*1be90*/  ULDC.64 UR4, c[0x0][0x118] ;  /* 0x0000460000047ab9 */ /* 0x000fe20000000a00 */
[----:B------:R-:W-:Y:S01]  /*1bea0*/  FMNMX.FTZ R4, R164, R33, !PT ;  /* 0x00000021a4047209 */ /* 0x000fe20007810000 */
[----:B------:R-:W2:Y:S03]  /*1beb0*/  LD.E R174, [R18.64+0xdc] ;  /* 0x0000dc0412ae7980 */ /* 0x000ea6000c101900 */
[----:B------:R-:W-:Y:S01]  /*1bec0*/  FMNMX.FTZ R5, R29, R4, !PT ;  /* 0x000000041d057209 */ /* 0x000fe20007810000 */
[----:B-1----:R-:W-:Y:S03]  /*1bed0*/  LDSM.16.MT88.4 R12, [R221+0x10000] ;  /* 0x01000000dd0c783b */ /* 0x002fe60000004200 */
[----:B------:R-:W-:Y:S01]  /*1bee0*/  FMNMX.FTZ R5, R28, R5, !PT ;  /* 0x000000051c057209 */ /* 0x000fe20007810000 */
[----:B------:R-:W-:Y:S03]  /*1bef0*/  LDSM.16.MT88.4 R24, [R219+0x16000] ;  /* 0x01600000db18783b */ /* 0x000fe60000004200 */
        /* <DEDUP_REMOVED lines=26> */
[----:B------:R-:W1:Y:S01]  /*1c0a0*/  SHFL.BFLY PT, R7, R8, 0x2, 0x1f ;  /* 0x0c401f0008077f89 */ /* 0x000e6200000e0000 */
[----:B------:R-:W-:-:S04]  /*1c0b0*/  FMNMX.FTZ R5, R172, R5, !PT ;  /* 0x00000005ac057209 */ /* 0x000fc80007810000 */
[----:B------:R-:W-:-:S04]  /*1c0c0*/  FMNMX.FTZ R6, R166, R5, !PT ;  /* 0x00000005a6067209 */ /* 0x000fc80007810000 */
[----:B------:R-:W-:-:S05]  /*1c0d0*/  FMNMX.FTZ R6, R165, R6, !PT ;  /* 0x00000006a5067209 */ /* 0x000fca0007810000 */
[----:B------:R-:W3:Y:S01]  /*1c0e0*/  SHFL.BFLY PT, R5, R6, 0x2, 0x1f ;  /* 0x0c401f0006057f89 */ /* 0x000ee200000e0000 */
[----:B-1----:R-:W-:-:S03]  /*1c0f0*/  FMNMX.FTZ R7, R8, R7, !PT ;  /* 0x0000000708077209 */ /* 0x002fc60007810000 */
[----:B------:R-:W-:Y:S04]  /*1c100*/  LDSM.16.MT88.4 R8, [R220+0x10000] ;  /* 0x01000000dc08783b */ /* 0x000fe80000004200 */
[----:B------:R-:W1:Y:S01]  /*1c110*/  SHFL.BFLY PT, R34, R7, 0x1, 0x1f ;  /* 0x0c201f0007227f89 */ /* 0x000e6200000e0000 */
[----:B---3--:R-:W-:-:S05]  /*1c120*/  FMNMX.FTZ R5, R6, R5, !PT ;  /* 0x0000000506057209 */ /* 0x008fca0007810000 */
[----:B------:R-:W3:Y:S01]  /*1c130*/  SHFL.BFLY PT, R4, R5, 0x1, 0x1f ;  /* 0x0c201f0005047f89 */ /* 0x000ee200000e0000 */
[----:B-1----:R-:W-:-:S04]  /*1c140*/  FMNMX.FTZ R34, R7, R34, !PT ;  /* 0x0000002207227209 */ /* 0x002fc80007810000 */
[----:B------:R-:W-:Y:S01]  /*1c150*/  FSETP.NEU.FTZ.AND P2, PT, R34, -INF , PT ;  /* 0xff8000002200780b */ /* 0x000fe20003f5d000 */
[----:B--2---:R-:W-:-:S05]  /*1c160*/  FMUL.FTZ R179, R174, R34 ;  /* 0x00000022aeb37220 */ /* 0x004fca0000410000 */
[----:B------:R-:W-:-:S05]  /*1c170*/  FSEL R179, R179, RZ, P2 ;  /* 0x000000ffb3b37208 */ /* 0x000fca0001000000 */
[--C-:B------:R-:W-:Y:S01]  /*1c180*/  FFMA.FTZ R32, R33, R174, -R179.reuse ;  /* 0x000000ae21207223 */ /* 0x100fe200000108b3 */
[----:B---3--:R-:W-:Y:S01]  /*1c190*/  FMNMX.FTZ R33, R5, R4, !PT ;  /* 0x0000000405217209 */ /* 0x008fe20007810000 */
[-CC-:B------:R-:W-:Y:S01]  /*1c1a0*/  FFMA.FTZ R30, R28, R174.reuse, -R179.reuse ;  /* 0x000000ae1c1e7223 */ /* 0x180fe200000108b3 */
[----:B------:R-:W-:Y:S01]  /*1c1b0*/  FSEL R5, R34, RZ, P2 ;  /* 0x000000ff22057208 */ /* 0x000fe20001000000 */
[-C--:B------:R-:W-:Y:S01]  /*1c1c0*/  FFMA.FTZ R31, R29, R174.reuse, -R179 ;  /* 0x000000ae1d1f7223 */ /* 0x080fe200000108b3 */
[C---:B------:R-:W-:Y:S01]  /*1c1d0*/  FSETP.NEU.FTZ.AND P0, PT, R33.reuse, -INF , PT ;  /* 0xff8000002100780b */ /* 0x040fe20003f1d000 */
[----:B------:R-:W-:Y:S01]  /*1c1e0*/  FMUL.FTZ R173, R174, R33 ;  /* 0x00000021aead7220 */ /* 0x000fe20000410000 */
[----:B------:R-:W-:Y:S01]  /*1c1f0*/  MUFU.EX2 R32, R32 ;  /* 0x0000002000207308 */ /* 0x000fe20000000800 */
[----:B------:R-:W-:Y:S01]  /*1c200*/  FADD.FTZ R5, R164, -R5 ;  /* 0x80000005a4057221 */ /* 0x000fe20000010000 */
[----:B------:R-:W-:Y:S01]  /*1c210*/  FSEL R4, R33, RZ, P0 ;  /* 0x000000ff21047208 */ /* 0x000fe20000000000 */
[----:B------:R-:W-:Y:S01]  /*1c220*/  FFMA.FTZ R29, R250, R174, -R179 ;  /* 0x000000aefa1d7223 */ /* 0x000fe200000108b3 */
[----:B------:R-:W-:Y:S01]  /*1c230*/  FSEL R173, R173, RZ, P0 ;  /* 0x000000ffadad7208 */ /* 0x000fe20000000000 */
[----:B------:R-:W-:-:S02]  /*1c240*/  FMUL.FTZ R164, R174, R5 ;  /* 0x00000005aea47220 */ /* 0x000fc40000410000 */
[----:B------:R-:W-:Y:S01]  /*1c250*/  FADD.FTZ R3, R3, -R4 ;  /* 0x8000000403037221 */ /* 0x000fe20000010000 */
[----:B------:R-:W1:Y:S01]  /*1c260*/  MUFU.EX2 R31, R31 ;  /* 0x0000001f001f7308 */ /* 0x000e620000000800 */
[-CC-:B------:R-:W-:Y:S02]  /*1c270*/  FFMA.FTZ R28, R0, R174.reuse, -R173.reuse ;  /* 0x000000ae001c7223 */ /* 0x180fe400000108ad */
[-CC-:B------:R-:W-:Y:S02]  /*1c280*/  FFMA.FTZ R2, R2, R174.reuse, -R173.reuse ;  /* 0x000000ae02027223 */ /* 0x180fe400000108ad */
[-CC-:B------:R-:W-:Y:S02]  /*1c290*/  FFMA.FTZ R0, R16, R174.reuse, -R173.reuse ;  /* 0x000000ae10007223 */ /* 0x180fe400000108ad */
[-C--:B------:R-:W-:Y:S01]  /*1c2a0*/  FFMA.FTZ R35, R186, R174.reuse, -R173 ;  /* 0x000000aeba237223 */ /* 0x080fe200000108ad */
[----:B------:R-:W-:Y:S01]  /*1c2b0*/  MUFU.EX2 R30, R30 ;  /* 0x0000001e001e7308 */ /* 0x000fe20000000800 */
[----:B------:R-:W-:Y:S01]  /*1c2c0*/  FMUL.FTZ R3, R174, R3 ;  /* 0x00000003ae037220 */ /* 0x000fe20000410000 */
[----:B------:R-:W2:Y:S01]  /*1c2d0*/  LDSM.16.MT88.4 R16, [R223+0x10000] ;  /* 0x01000000df10783b */ /* 0x000ea20000004200 */
[----:B------:R-:W-:-:S02]  /*1c2e0*/  FFMA.FTZ R181, R185, R174, -R179 ;  /* 0x000000aeb9b57223 */ /* 0x000fc400000108b3 */
[-C--:B------:R-:W-:Y:S02]  /*1c2f0*/  FFMA.FTZ R182, R184, R174.reuse, -R179 ;  /* 0x000000aeb8b67223 */ /* 0x080fe400000108b3 */
[----:B------:R-:W-:Y:S01]  /*1c300*/  FFMA.FTZ R188, R187, R174, -R173 ;  /* 0x000000aebbbc7223 */ /* 0x000fe200000108ad */
[----:B------:R-:W3:Y:S01]  /*1c310*/  MUFU.EX2 R29, R29 ;  /* 0x0000001d001d7308 */ /* 0x000ee20000000800 */
[----:B-1----:R-:W-:Y:S01]  /*1c320*/  F2FP.PACK_AB R4, R31, R32 ;  /* 0x000000201f04723e */ /* 0x002fe200000000ff */
[-CC-:B------:R-:W-:Y:S02]  /*1c330*/  FFMA.FTZ R183, R20, R174.reuse, -R179.reuse ;  /* 0x000000ae14b77223 */ /* 0x180fe400000108b3 */
[-C--:B------:R-:W-:Y:S02]  /*1c340*/  FFMA.FTZ R184, R21, R174.reuse, -R179 ;  /* 0x000000ae15b87223 */ /* 0x080fe400000108b3 */
[-CC-:B------:R-:W-:Y:S02]  /*1c350*/  FFMA.FTZ R185, R22, R174.reuse, -R173.reuse ;  /* 0x000000ae16b97223 */ /* 0x180fe400000108ad */
[----:B------:R-:W-:Y:S01]  /*1c360*/  MUFU.EX2 R28, R28 ;  /* 0x0000001c001c7308 */ /* 0x000fe20000000800 */
[----:B------:R-:W-:-:S02]  /*1c370*/  FFMA.FTZ R186, R23, R174, -R173 ;  /* 0x000000ae17ba7223 */ /* 0x000fc400000108ad */
[-CC-:B------:R-:W-:Y:S01]  /*1c380*/  FFMA.FTZ R187, R233, R174.reuse, -R173.reuse ;  /* 0x000000aee9bb7223 */ /* 0x180fe200000108ad */
[----:B------:R-:W-:Y:S01]  /*1c390*/  LDSM.16.MT88.4 R20, [R223+0x10800] ;  /* 0x01080000df14783b */ /* 0x000fe20000004200 */
[-C--:B------:R-:W-:Y:S02]  /*1c3a0*/  FFMA.FTZ R195, R196, R174.reuse, -R173 ;  /* 0x000000aec4c37223 */ /* 0x080fe400000108ad */
[--C-:B------:R-:W-:Y:S01]  /*1c3b0*/  FFMA.FTZ R189, R200, R174, -R179.reuse ;  /* 0x000000aec8bd7223 */ /* 0x100fe200000108b3 */
[----:B------:R-:W1:Y:S01]  /*1c3c0*/  MUFU.EX2 R2, R2 ;  /* 0x0000000200027308 */ /* 0x000e620000000800 */
[----:B---3--:R-:W-:Y:S01]  /*1c3d0*/  F2FP.PACK_AB R6, R29, R30 ;  /* 0x0000001e1d06723e */ /* 0x008fe200000000ff */
[-CC-:B------:R-:W-:Y:S02]  /*1c3e0*/  FFMA.FTZ R190, R201, R174.reuse, -R179.reuse ;  /* 0x000000aec9be7223 */ /* 0x180fe400000108b3 */
[-CC-:B------:R-:W-:Y:S02]  /*1c3f0*/  FFMA.FTZ R191, R202, R174.reuse, -R179.reuse ;  /* 0x000000aecabf7223 */ /* 0x180fe400000108b3 */
[----:B------:R-:W-:-:S02]  /*1c400*/  FFMA.FTZ R192, R203, R174, -R179 ;  /* 0x000000aecbc07223 */ /* 0x000fc400000108b3 */
[----:B------:R-:W-:Y:S01]  /*1c410*/  MUFU.EX2 R0, R0 ;  /* 0x0000000000007308 */ /* 0x000fe20000000800 */
[-CC-:B------:R-:W-:Y:S02]  /*1c420*/  FFMA.FTZ R193, R198, R174.reuse, -R173.reuse ;  /* 0x000000aec6c17223 */ /* 0x180fe400000108ad */
[-CC-:B------:R-:W-:Y:S02]  /*1c430*/  FFMA.FTZ R194, R197, R174.reuse, -R173.reuse ;  /* 0x000000aec5c27223 */ /* 0x180fe400000108ad */
[-C--:B------:R-:W-:Y:S02]  /*1c440*/  FFMA.FTZ R196, R199, R174.reuse, -R173 ;  /* 0x000000aec7c47223 */ /* 0x080fe400000108ad */
[--C-:B------:R-:W-:Y:S01]  /*1c450*/  FFMA.FTZ R180, R180, R174, -R179.reuse ;  /* 0x000000aeb4b47223 */ /* 0x100fe200000108b3 */
[----:B------:R-:W3:Y:S01]  /*1c460*/  MUFU.EX2 R35, R35 ;  /* 0x0000002300237308 */ /* 0x000ee20000000800 */
[----:B-1----:R-:W-:Y:S01]  /*1c470*/  F2FP.PACK_AB R5, R2, R28 ;  /* 0x0000001c0205723e */ /* 0x002fe200000000ff */
[----:B------:R-:W-:-:S02]  /*1c480*/  FFMA.FTZ R197, R178, R174, -R179 ;  /* 0x000000aeb2c57223 */ /* 0x000fc400000108b3 */
[-CC-:B------:R-:W-:Y:S02]  /*1c490*/  FFMA.FTZ R176, R176, R174.reuse, -R179.reuse ;  /* 0x000000aeb0b07223 */ /* 0x180fe400000108b3 */
[-C--:B------:R-:W-:Y:S02]  /*1c4a0*/  FFMA.FTZ R177, R177, R174.reuse, -R179 ;  /* 0x000000aeb1b17223 */ /* 0x080fe400000108b3 */
[----:B------:R-:W1:Y:S01]  /*1c4b0*/  MUFU.EX2 R164, R164 ;  /* 0x000000a400a47308 */ /* 0x000e620000000800 */
[-CC-:B------:R-:W-:Y:S02]  /*1c4c0*/  FFMA.FTZ R175, R175, R174.reuse, -R173.reuse ;  /* 0x000000aeafaf7223 */ /* 0x180fe400000108ad */
[-CC-:B------:R-:W-:Y:S02]  /*1c4d0*/  FFMA.FTZ R172, R172, R174.reuse, -R173.reuse ;  /* 0x000000aeacac7223 */ /* 0x180fe400000108ad */
[-CC-:B------:R-:W-:Y:S02]  /*1c4e0*/  FFMA.FTZ R166, R166, R174.reuse, -R173.reuse ;  /* 0x000000aea6a67223 */ /* 0x180fe400000108ad */
[----:B------:R-:W-:Y:S01]  /*1c4f0*/  FFMA.FTZ R165, R165, R174, -R173 ;  /* 0x000000aea5a57223 */ /* 0x000fe200000108ad */
        /* <DEDUP_REMOVED lines=62> */
[----:B------:R-:W1:Y:S01]  /*1c8e0*/  MUFU.EX2 R190, R190 ;  /* 0x000000be00be7308 */ /* 0x000e620000000800 */
[-C--:B------:R-:W-:Y:S02]  /*1c8f0*/  FMUL.FTZ R135, R135, R3.reuse ;  /* 0x0000000387877220 */ /* 0x080fe40000410000 */
        /* <DEDUP_REMOVED lines=8> */
[-C--:B------:R-:W-:Y:S01]  /*1c980*/  FMUL.FTZ R49, R49, R164.reuse ;  /* 0x000000a431317220 */ /* 0x080fe20000410000 */
[----:B------:R-:W2:Y:S01]  /*1c990*/  LDSM.16.MT88.4 R16, [R220+0x12000] ;  /* 0x01200000dc10783b */ /* 0x000ea20000004200 */
        /* <DEDUP_REMOVED lines=11> */
[----:B------:R-:W5:Y:S01]  /*1ca50*/  LDSM.16.MT88.4 R8, [R223+0x14000] ;  /* 0x01400000df08783b */ /* 0x000f620000004200 */
[----:B------:R-:W-:Y:S02]  /*1ca60*/  FMUL.FTZ R65, R65, R164 ;  /* 0x000000a441417220 */ /* 0x000fe40000410000 */
[-C--:B------:R-:W-:Y:S01]  /*1ca70*/  FMUL.FTZ R66, R66, R3.reuse ;  /* 0x0000000342427220 */ /* 0x080fe20000410000 */
[----:B------:R-:W1:Y:S01]  /*1ca80*/  MUFU.EX2 R194, R194 ;  /* 0x000000c200c27308 */ /* 0x000e620000000800 */
[----:B------:R-:W-:-:S02]  /*1ca90*/  FMUL.FTZ R67, R67, R3 ;  /* 0x0000000343437220 */ /* 0x000fc40000410000 */
        /* <DEDUP_REMOVED lines=69> */
[-C--:B------:R-:W-:Y:S02]  /*1cef0*/  FMUL.FTZ R111, R111, R3.reuse ;  /* 0x000000036f6f7220 */ /* 0x080fe40000410000 */
        /* <DEDUP_REMOVED lines=8> */
[-C--:B------:R-:W-:Y:S02]  /*1cf80*/  FMUL.FTZ R101, R101, R164.reuse ;  /* 0x000000a465657220 */ /* 0x080fe40000410000 */
[-C--:B------:R-:W-:Y:S02]  /*1cf90*/  FMUL.FTZ R102, R102, R3.reuse ;  /* 0x0000000366667220 */ /* 0x080fe40000410000 */
[----:B------:R-:W-:Y:S01]  /*1cfa0*/  FMUL.FTZ R103, R103, R3 ;  /* 0x0000000367677220 */ /* 0x000fe20000410000 */
[----:B------:R-:W-:Y:S01]  /*1cfb0*/  HMMA.16816.F32 R112, R4, R14, R112 ;  /* 0x0000000e0470723c */ /* 0x000fe20000001870 */
[----:B------:R-:W3:Y:S01]  /*1cfc0*/  LDSM.16.MT88.4 R12, [R220+0x10800] ;  /* 0x01080000dc0c783b */ /* 0x000ee20000004200 */
[----:B------:R-:W-:-:S02]  /*1cfd0*/  FMUL.FTZ R104, R104, R164 ;  /* 0x000000a468687220 */ /* 0x000fc40000410000 */
[-C--:B------:R-:W-:Y:S02]  /*1cfe0*/  FMUL.FTZ R105, R105, R164.reuse ;  /* 0x000000a469697220 */ /* 0x080fe40000410000 */
[-C--:B------:R-:W-:Y:S02]  /*1cff0*/  FMUL.FTZ R106, R106, R3.reuse ;  /* 0x000000036a6a7220 */ /* 0x080fe40000410000 */
[-C--:B------:R-:W-:Y:S02]  /*1d000*/  FMUL.FTZ R107, R107, R3.reuse ;  /* 0x000000036b6b7220 */ /* 0x080fe40000410000 */
[-C--:B------:R-:W-:Y:S01]  /*1d010*/  FMUL.FTZ R116, R116, R164.reuse ;  /* 0x000000a474747220 */ /* 0x080fe20000410000 */
[----:B--2---:R-:W-:Y:S01]  /*1d020*/  HMMA.16816.F32 R100, R4, R16, R100 ;  /* 0x000000100464723c */ /* 0x004fe20000001864 */
[----:B------:R-:W-:Y:S02]  /*1d030*/  FMUL.FTZ R117, R117, R164 ;  /* 0x000000a475757220 */ /* 0x000fe40000410000 */
[----:B------:R-:W-:-:S02]  /*1d040*/  FMUL.FTZ R118, R118, R3 ;  /* 0x0000000376767220 */ /* 0x000fc40000410000 */
[-C--:B------:R-:W-:Y:S02]  /*1d050*/  FMUL.FTZ R119, R119, R3.reuse ;  /* 0x0000000377777220 */ /* 0x080fe40000410000 */
[-C--:B------:R-:W-:Y:S01]  /*1d060*/  FMUL.FTZ R120, R120, R164.reuse ;  /* 0x000000a478787220 */ /* 0x080fe20000410000 */
[C---:B------:R-:W-:Y:S01]  /*1d070*/  HMMA.16816.F32 R104, R4.reuse, R18, R104 ;  /* 0x000000120468723c */ /* 0x040fe20000001868 */
[-C--:B------:R-:W-:Y:S01]  /*1d080*/  FMUL.FTZ R121, R121, R164.reuse ;  /* 0x000000a479797220 */ /* 0x080fe20000410000 */
[----:B------:R-:W2:Y:S01]  /*1d090*/  LDSM.16.MT88.4 R16, [R221+0x10800] ;  /* 0x01080000dd10783b */ /* 0x000ea20000004200 */
[-C--:B------:R-:W-:Y:S02]  /*1d0a0*/  FMUL.FTZ R122, R122, R3.reuse ;  /* 0x000000037a7a7220 */ /* 0x080fe40000410000 */
        /* <DEDUP_REMOVED lines=8> */
[----:B------:R-:W-:Y:S01]  /*1d130*/  FMUL.FTZ R129, R129, R164 ;  /* 0x000000a481817220 */ /* 0x000fe20000410000 */
[----:B------:R-:W5:Y:S01]  /*1d140*/  LDSM.16.MT88.4 R8, [R219+0x10800] ;  /* 0x01080000db08783b */ /* 0x000f620000004200 */
[-C--:B------:R-:W-:Y:S02]  /*1d150*/  FMUL.FTZ R130, R130, R3.reuse ;  /* 0x0000000382827220 */ /* 0x080fe40000410000 */
[----:B------:R-:W-:-:S02]  /*1d160*/  FMUL.FTZ R131, R131, R3 ;  /* 0x0000000383837220 */ /* 0x000fc40000410000 */
[----:B------:R-:W-:Y:S01]  /*1d170*/  FFMA.FTZ R32, R251, R164, R32 ;  /* 0x000000a4fb207223 */ /* 0x000fe20000010020 */
[C---:B------:R-:W-:Y:S01]  /*1d180*/  HMMA.16816.F32 R124, R4.reuse, R24, R124 ;  /* 0x00000018047c723c */ /* 0x040fe2000000187c */
[----:B------:R-:W-:Y:S01]  /*1d190*/  FFMA.FTZ R3, R249, R3, R28 ;  /* 0x00000003f9037223 */ /* 0x000fe2000001001c */
[----:B------:R-:W-:Y:S01]  /*1d1a0*/  MOV R164, R34 ;  /* 0x0000002200a47202 */ /* 0x000fe20000000f00 */
[----:B------:R-:W-:Y:S02]  /*1d1b0*/  FADD.FTZ R31, R31, R32 ;  /* 0x000000201f1f7221 */ /* 0x000fe40000010000 */
[----:B------:R-:W-:Y:S02]  /*1d1c0*/  FADD.FTZ R3, R2, R3 ;  /* 0x0000000302037221 */ /* 0x000fe40000010000 */
[----:B------:R-:W-:Y:S01]  /*1d1d0*/  FADD.FTZ R30, R30, R31 ;  /* 0x0000001f1e1e7221 */ /* 0x000fe20000010000 */
[----:B------:R-:W-:Y:S01]  /*1d1e0*/  HMMA.16816.F32 R128, R4, R26, R128 ;  /* 0x0000001a0480723c */ /* 0x000fe20000001880 */
[----:B------:R-:W-:Y:S01]  /*1d1f0*/  LDSM.16.MT88.4 R24, [R223+0x12800] ;  /* 0x01280000df18783b */ /* 0x000fe20000004200 */
[----:B------:R-:W-:-:S02]  /*1d200*/  FADD.FTZ R2, R0, R3 ;  /* 0x0000000300027221 */ /* 0x000fc40000010000 */
[----:B------:R-:W-:Y:S02]  /*1d210*/  FADD.FTZ R0, R29, R30 ;  /* 0x0000001e1d007221 */ /* 0x000fe40000010000 */
[----:B------:R-:W-:Y:S01]  /*1d220*/  FADD.FTZ R2, R35, R2 ;  /* 0x0000000223027221 */ /* 0x000fe20000010000 */
[----:B-1----:R-:W-:Y:S01]  /*1d230*/  F2FP.PACK_AB R4, R182, R181 ;  /* 0x000000b5b604723e */ /* 0x002fe200000000ff */
        /* <DEDUP_REMOVED lines=56> */
[C---:B------:R-:W-:Y:S08]  /*1d5c0*/  HMMA.16816.F32 R124, R4.reuse, R20, R124 ;  /* 0x00000014047c723c */ /* 0x040ff0000000187c */
        /* <DEDUP_REMOVED lines=64> */
[C---:B------:R-:W-:Y:S01]  /*1d9d0*/  F2FP.PACK_AB R5, R172.reuse, R175 ;  /* 0x000000afac05723e */ /* 0x040fe200000000ff */
        /* <DEDUP_REMOVED lines=10> */
[----:B------:R-:W-:-:S05]  /*1da80*/  FADD.FTZ R249, R165, R166 ;  /* 0x000000a6a5f97221 */ /* 0x000fca0000010000 */
        /* <DEDUP_REMOVED lines=18> */
[C---:B------:R-:W-:Y:S01]  /*1dbb0*/  HMMA.16816.F32 R140, R4.reuse, R26, R140 ;  /* 0x0000001a048c723c */ /* 0x040fe2000000188c */
[----:B------:R-:W-:Y:S07]  /*1dbc0*/  LDSM.16.MT88.4 R24, [R219+0x15800] ;  /* 0x01580000db18783b */ /* 0x000fee0000004200 */
        /* <DEDUP_REMOVED lines=21> */
[----:B------:R-:W-:Y:S11]  /*1dd20*/  HMMA.16816.F32 R128, R4, R14, R128 ;  /* 0x0000000e0480723c */ /* 0x000ff60000001880 */
[----:B------:R-:W-:Y:S08]  /*1dd30*/  @!UPT UIADD3 URZ, URZ, URZ, URZ ;  /* 0x0000003f3f3ff290 */ /* 0x000ff0000fffe03f */
.L_x_7817:
[----:B------:R-:W-:Y:S05]  /*1dd40*/  @!P1 BRA `(.L_x_7826) ;  /* 0x0000431000009947 */ /* 0x000fea0003800000 */
[C---:B------:R-:W-:Y:S01]  /*1dd50*/  SHF.L.U64.HI R2, R168.reuse, 0x5, R169 ;  /* 0x00000005a8027819 */ /* 0x040fe200000102a9 */
[----:B------:R-:W-:Y:S01]  /*1dd60*/  IMAD.SHL.U32 R4, R168, 0x20, RZ ;  /* 0x00000020a8047824 */ /* 0x000fe200078e00ff */
[C---:B------:R-:W-:Y:S01]  /*1dd70*/  SHF.L.U64.HI R250, R170.reuse, 0x5, R171 ;  /* 0x00000005aafa7819 */ /* 0x040fe200000102ab */
[----:B------:R-:W-:Y:S01]  /*1dd80*/  IMAD.SHL.U32 R252, R170, 0x20, RZ ;  /* 0x00000020aafc7824 */ /* 0x000fe200078e00ff */
[----:B------:R-:W-:Y:S01]  /*1dd90*/  MOV R0, R3 ;  /* 0x0000000300007202 */ /* 0x000fe20000000f00 */
[----:B------:R1:W-:Y:S04]  /*1dda0*/  STL [R1], R2 ;  /* 0x0000000201007387 */ /* 0x0003e80000100800 */
[----:B------:R2:W-:Y:S01]  /*1ddb0*/  STL [R1+0x4], R4 ;  /* 0x0000040401007387 */ /* 0x0005e20000100800 */
[----:B-1----:R-:W-:-:S03]  /*1ddc0*/  IMAD.MOV.U32 R2, RZ, RZ, R164 ;  /* 0x000000ffff027224 */ /* 0x002fc600078e00a4 */
.L_x_7835:
        /* <DEDUP_REMOVED lines=14> */
[----:B------:R-:W3:Y:S04]  /*1deb0*/  LD.E R10, [R164.64+0x170] ;  /* 0x00017004a40a7980 */ /* 0x000ee8000c101900 */
[----:B------:R-:W4:Y:S01]  /*1dec0*/  LD.E.64 R14, [R164.64+0x28] ;  /* 0x00002804a40e7980 */ /* 0x000f22000c101b00 */
[-C--:B---3--:R-:W-:Y:S02]  /*1ded0*/  IABS R7, R10.reuse ;  /* 0x0000000a00077213 */ /* 0x088fe40000000000 */
        /* <DEDUP_REMOVED lines=8> */
[----:B--2---:R-:W-:Y:S02]  /*1df60*/  IABS R4, R3 ;  /* 0x0000000300047213 */ /* 0x004fe40000000000 */
        /* <DEDUP_REMOVED lines=36> */
[----:B------:R-:W3:Y:S04]  /*1e1b0*/  LD.E R3, [R18.64] ;  /* 0x0000000412037980 */ /* 0x000ee8000c101900 */
[----:B------:R-:W3:Y:S01]  /*1e1c0*/  LD.E R4, [R16.64] ;  /* 0x0000000410047980 */ /* 0x000ee2000c101900 */
[----:B------:R-:W-:Y:S01]  /*1e1d0*/  SHF.R.S32.HI R6, RZ, 0x1f, R10 ;  /* 0x0000001fff067819 */ /* 0x000fe2000001140a */
[-C--:B--2---:R-:W-:Y:S02]  /*1e1e0*/  IMAD R5, R13, R10.reuse, RZ ;  /* 0x0000000a0d057224 */ /* 0x084fe400078e02ff */
[C---:B------:R-:W-:Y:S04]  /*1e1f0*/  IMAD.WIDE.U32 R10, R12.reuse, R10, RZ ;  /* 0x0000000a0c0a7225 */ /* 0x040fe800078e00ff */
[----:B------:R-:W-:Y:S04]  /*1e200*/  IMAD R5, R12, R6, R5 ;  /* 0x000000060c057224 */ /* 0x000fe800078e0205 */
[----:B------:R-:W-:Y:S02]  /*1e210*/  IMAD.IADD R11, R11, 0x1, R5 ;  /* 0x000000010b0b7824 */ /* 0x000fe400078e0205 */
[----:B---3--:R-:W-:Y:S04]  /*1e220*/  IMAD.IADD R3, R3, 0x1, -R4 ;  /* 0x0000000103037824 */ /* 0x008fe800078e0a04 */
[----:B----4-:R-:W-:Y:S01]  /*1e230*/  IMAD R5, R15, R3, RZ ;  /* 0x000000030f057224 */ /* 0x010fe200078e02ff */
[----:B------:R-:W-:Y:S01]  /*1e240*/  SHF.R.S32.HI R4, RZ, 0x1f, R3 ;  /* 0x0000001fff047819 */ /* 0x000fe20000011403 */
[----:B------:R-:W-:Y:S04]  /*1e250*/  IMAD.WIDE.U32 R10, R3, R14, R10 ;  /* 0x0000000e030a7225 */ /* 0x000fe800078e000a */
[----:B------:R-:W-:Y:S04]  /*1e260*/  IMAD R5, R14, R4, R5 ;  /* 0x000000040e057224 */ /* 0x000fe800078e0205 */
[----:B------:R-:W-:Y:S01]  /*1e270*/  IMAD.IADD R5, R11, 0x1, R5 ;  /* 0x000000010b057824 */ /* 0x000fe200078e0205 */
[----:B------:R-:W-:-:S05]  /*1e280*/  BRA `(.L_x_7829) ;  /* 0x0000004000007947 */ /* 0x000fca0003800000 */
.L_x_7828:
[----:B------:R-:W-:Y:S02]  /*1e290*/  ULDC.64 UR4, c[0x0][0x118] ;  /* 0x0000460000047ab9 */ /* 0x000fe40000000a00 */
[----:B------:R-:W3:Y:S02]  /*1e2a0*/  LD.E R10, [R164.64+0x40] ;  /* 0x00004004a40a7980 */ /* 0x000ee4000c101900 */
[----:B---3--:R-:W-:Y:S04]  /*1e2b0*/  LEA R10, -R10, RZ, 0x6 ;  /* 0x000000ff0a0a7211 */ /* 0x008fe800078e31ff */
[----:B------:R-:W-:Y:S02]  /*1e2c0*/  SHF.R.S32.HI R5, RZ, 0x1f, R10 ;  /* 0x0000001fff057819 */ /* 0x000fe4000001140a */
.L_x_7829:
[----:B------:R-:W-:Y:S05]  /*1e2d0*/  BSYNC B0 ;  /* 0x0000000000007941 */ /* 0x000fea0003800000 */
.L_x_7827:
[C---:B------:R-:W-:Y:S01]  /*1e2e0*/  LEA R242, P0, R10.reuse, R242, 0x1 ;  /* 0x000000f20af27211 */ /* 0x040fe200078008ff */
[----:B------:R-:W-:Y:S01]  /*1e2f0*/  ULDC.64 UR4, c[0x0][0x118] ;  /* 0x0000460000047ab9 */ /* 0x000fe20000000a00 */
[----:B------:R-:W-:Y:S02]  /*1e300*/  BSSY B1, `(.L_x_7830) ;  /* 0x000015a000017945 */ /* 0x000fe40003800000 */
[----:B------:R-:W-:Y:S02]  /*1e310*/  LEA.HI.X R243, R10, R243, R5, 0x1, P0 ;  /* 0x000000f30af37211 */ /* 0x000fe400000f0c05 */
[----:B------:R-:W-:Y:S03]  /*1e320*/  IADD3 R6, P0, R252, R242, RZ ;  /* 0x000000f2fc067210 */ /* 0x000fe60007f1e0ff */
[----:B------:R-:W-:Y:S01]  /*1e330*/  @!PT LDS RZ, [RZ] ;  /* 0x00000000fffff984 */ /* 0x000fe20000000800 */
[----:B------:R-:W-:Y:S01]  /*1e340*/  @!PT LDS RZ, [RZ] ;  /* 0x00000000fffff984 */ /* 0x000fe20000000800 */
[----:B------:R-:W-:Y:S01]  /*1e350*/  @!PT LDS RZ, [RZ] ;  /* 0x00000000fffff984 */ /* 0x000fe20000000800 */
[----:B------:R1:W-:Y:S02]  /*1e360*/  LDGSTS.E.BYPASS.LTC128B.128 [R245+0x10000], [R242.64] ;  /* 0x10000000f2f57fae */ /* 0x0003e4000b901d44 */
[----:B------:R-:W-:Y:S01]  /*1e370*/  IMAD.X R7, R250, 0x1, R243, P0 ;  /* 0x00000001fa077824 */ /* 0x000fe200000e06f3 */
[----:B--2---:R-:W-:Y:S01]  /*1e380*/  IADD3 R4, P0, R252, R6, RZ ;  /* 0x00000006fc047210 */ /* 0x004fe20007f1e0ff */
[----:B------:R1:W-:Y:S04]  /*1e390*/  LDGSTS.E.BYPASS.LTC128B.128 [R245+0x12000], [R242.64+0x80] ;  /* 0x12000080f2f57fae */ /* 0x0003e8000b901d44 */
[----:B------:R1:W-:Y:S01]  /*1e3a0*/  LDGSTS.E.BYPASS.LTC128B.128 [R245+0x14000], [R242.64+0x100] ;  /* 0x14000100f2f57fae */ /* 0x0003e2000b901d44 */
[----:B------:R-:W-:Y:S01]  /*1e3b0*/  IMAD.X R5, R250, 0x1, R7, P0 ;  /* 0x00000001fa057824 */ /* 0x000fe200000e0607 */
[----:B------:R-:W-:Y:S02]  /*1e3c0*/  IADD3 R12, P0, R252, R4, RZ ;  /* 0x00000004fc0c7210 */ /* 0x000fe40007f1e0ff */
[----:B------:R1:W-:Y:S03]  /*1e3d0*/  LDGSTS.E.BYPASS.LTC128B.128 [R245+0x16000], [R242.64+0x180] ;  /* 0x16000180f2f57fae */ /* 0x0003e6000b901d44 */
[----:B------:R-:W-:Y:S01]  /*1e3e0*/  IMAD.X R13, R250, 0x1, R5, P0 ;  /* 0x00000001fa0d7824 */ /* 0x000fe200000e0605 */
[----:B------:R2:W-:Y:S01]  /*1e3f0*/  LDGSTS.E.BYPASS.LTC128B.128 [R245+0x10800], [R6.64] ;  /* 0x1080000006f57fae */ /* 0x0005e2000b901d44 */
[----:B------:R-:W-:Y:S03]  /*1e400*/  ISETP.GT.AND P0, PT, R247, R230, PT ;  /* 0x000000e6f700720c */ /* 0x000fe60003f04270 */
        /* <DEDUP_REMOVED lines=23> */
[----:B------:R-:W-:Y:S04]  /*1e580*/  LDSM.16.M88.4 R192, [R222+0x8000] ;  /* 0x00800000dec0783b */ /* 0x000fe80000000200 */
[----:B------:R-:W-:Y:S01]  /*1e590*/  LDSM.16.M88.4 R196, [R222+0x8800] ;  /* 0x00880000dec4783b */ /* 0x000fe20000000200 */
[C---:B------:R-:W-:Y:S03]  /*1e5a0*/  HMMA.16816.F32 R8, R32.reuse, R10, RZ ;  /* 0x0000000a2008723c */ /* 0x040fe600000018ff */
[----:B------:R-:W-:Y:S05]  /*1e5b0*/  LDSM.16.M88.4 R200, [R222+0x9800] ;  /* 0x00980000dec8783b */ /* 0x000fea0000000200 */
[C---:B---3--:R-:W-:Y:S08]  /*1e5c0*/  HMMA.16816.F32 R12, R32.reuse, R16, RZ ;  /* 0x00000010200c723c */ /* 0x048ff000000018ff */
[C---:B------:R-:W-:Y:S08]  /*1e5d0*/  HMMA.16816.F32 R16, R32.reuse, R18, RZ ;  /* 0x000000122010723c */ /* 0x040ff000000018ff */
[C---:B----4-:R-:W-:Y:S08]  /*1e5e0*/  HMMA.16816.F32 R20, R32.reuse, R24, RZ ;  /* 0x000000182014723c */ /* 0x050ff000000018ff */
[C---:B------:R-:W-:Y:S08]  /*1e5f0*/  HMMA.16816.F32 R24, R32.reuse, R26, RZ ;  /* 0x0000001a2018723c */ /* 0x040ff000000018ff */
[C---:B-----5:R-:W-:Y:S08]  /*1e600*/  HMMA.16816.F32 R28, R32.reuse, R168, RZ ;  /* 0x000000a8201c723c */ /* 0x060ff000000018ff */
[----:B------:R-:W-:Y:S01]  /*1e610*/  HMMA.16816.F32 R32, R32, R170, RZ ;  /* 0x000000aa2020723c */ /* 0x000fe200000018ff */
[----:B------:R-:W2:Y:S07]  /*1e620*/  LDSM.16.M88.4 R168, [R225] ;  /* 0x00000000e1a8783b */ /* 0x000eae0000000200 */
[C---:B-1----:R-:W-:Y:S08]  /*1e630*/  HMMA.16816.F32 R4, R172.reuse, R176, R4 ;  /* 0x000000b0ac04723c */ /* 0x042ff00000001804 */
[C---:B------:R-:W-:Y:S01]  /*1e640*/  HMMA.16816.F32 R8, R172.reuse, R178, R8 ;  /* 0x000000b2ac08723c */ /* 0x040fe20000001808 */
[----:B------:R-:W1:Y:S07]  /*1e650*/  LDSM.16.M88.4 R176, [R222+0x9000] ;  /* 0x00900000deb0783b */ /* 0x000e6e0000000200 */
        /* <DEDUP_REMOVED lines=28> */
[----:B------:R-:W-:Y:S07]  /*1e820*/  LDSM.16.M88.4 R172, [R214] ;  /* 0x00000000d6ac783b */ /* 0x000fee0000000200 */
[C---:B-1----:R-:W-:Y:S08]  /*1e830*/  HMMA.16816.F32 R20, R180.reuse, R176, R20 ;  /* 0x000000b0b414723c */ /* 0x042ff00000001814 */
[C---:B------:R-:W-:Y:S01]  /*1e840*/  HMMA.16816.F32 R24, R180.reuse, R178, R24 ;  /* 0x000000b2b418723c */ /* 0x040fe20000001818 */
[----:B------:R-:W-:Y:S07]  /*1e850*/  LDSM.16.M88.4 R176, [R213] ;  /* 0x00000000d5b0783b */ /* 0x000fee0000000200 */
[C---:B--2---:R-:W-:Y:S08]  /*1e860*/  HMMA.16816.F32 R28, R180.reuse, R168, R28 ;  /* 0x000000a8b41c723c */ /* 0x044ff0000000181c */
[----:B------:R-:W-:Y:S01]  /*1e870*/  HMMA.16816.F32 R32, R180, R170, R32 ;  /* 0x000000aab420723c */ /* 0x000fe20000001820 */
[----:B------:R-:W1:Y:S04]  /*1e880*/  LDSM.16.M88.4 R168, [R227+0x2000] ;  /* 0x00200000e3a8783b */ /* 0x000e680000000200 */
[----:B------:R-:W2:Y:S03]  /*1e890*/  LDSM.16.M88.4 R180, [R212] ;  /* 0x00000000d4b4783b */ /* 0x000ea60000000200 */
[C---:B------:R-:W-:Y:S08]  /*1e8a0*/  HMMA.16816.F32 R4, R188.reuse, R192, R4 ;  /* 0x000000c0bc04723c */ /* 0x040ff00000001804 */
[C---:B------:R-:W-:Y:S01]  /*1e8b0*/  HMMA.16816.F32 R8, R188.reuse, R194, R8 ;  /* 0x000000c2bc08723c */ /* 0x040fe20000001808 */
[----:B------:R-:W-:Y:S07]  /*1e8c0*/  LDSM.16.M88.4 R192, [R225+0x2000] ;  /* 0x00200000e1c0783b */ /* 0x000fee0000000200 */
[C---:B------:R-:W-:Y:S08]  /*1e8d0*/  HMMA.16816.F32 R12, R188.reuse, R196, R12 ;  /* 0x000000c4bc0c723c */ /* 0x040ff0000000180c */
[C---:B------:R-:W-:Y:S01]  /*1e8e0*/  HMMA.16816.F32 R16, R188.reuse, R198, R16 ;  /* 0x000000c6bc10723c */ /* 0x040fe20000001810 */
[----:B------:R-:W-:Y:S07]  /*1e8f0*/  LDSM.16.M88.4 R196, [R222+0xa000] ;  /* 0x00a00000dec4783b */ /* 0x000fee0000000200 */
[C---:B---3--:R-:W-:Y:S08]  /*1e900*/  HMMA.16816.F32 R20, R188.reuse, R184, R20 ;  /* 0x000000b8bc14723c */ /* 0x048ff00000001814 */
        /* <DEDUP_REMOVED lines=18> */
[----:B------:R-:W3:Y:S03]  /*1ea30*/  LDSM.16.M88.4 R184, [R215+0x3000] ;  /* 0x00300000d7b8783b */ /* 0x000ee60000000200 */
[C---:B------:R-:W-:Y:S08]  /*1ea40*/  HMMA.16816.F32 R4, R192.reuse, R196, R4 ;  /* 0x000000c4c004723c */ /* 0x040ff00000001804 */
        /* <DEDUP_REMOVED lines=10> */
[----:B------:R-:W-:Y:S04]  /*1eaf0*/  LDSM.16.M88.4 R192, [R210] ;  /* 0x00000000d2c0783b */ /* 0x000fe80000000200 */
[----:B------:R-:W-:Y:S03]  /*1eb00*/  LDSM.16.M88.4 R200, [R207] ;  /* 0x00000000cfc8783b */ /* 0x000fe60000000200 */
        /* <DEDUP_REMOVED lines=9> */
[C---:B-----5:R-:W-:Y:S08]  /*1eba0*/  HMMA.16816.F32 R28, R168.reuse, R196, R28 ;  /* 0x000000c4a81c723c */ /* 0x060ff0000000181c */
[----:B------:R-:W-:Y:S01]  /*1ebb0*/  HMMA.16816.F32 R32, R168, R198, R32 ;  /* 0x000000c6a820723c */ /* 0x000fe20000001820 */
[----:B------:R-:W3:Y:S04]  /*1ebc0*/  LDSM.16.M88.4 R168, [R228+0xd800] ;  /* 0x00d80000e4a8783b */ /* 0x000ee80000000200 */
[----:B------:R-:W5:Y:S03]  /*1ebd0*/  LDSM.16.M88.4 R196, [R209] ;  /* 0x00000000d1c4783b */ /* 0x000f660000000200 */
[C---:B-1----:R-:W-:Y:S08]  /*1ebe0*/  HMMA.16816.F32 R4, R172.reuse, R188, R4 ;  /* 0x000000bcac04723c */ /* 0x042ff00000001804 */
[C---:B------:R-:W-:Y:S01]  /*1ebf0*/  HMMA.16816.F32 R8, R172.reuse, R190, R8 ;  /* 0x000000beac08723c */ /* 0x040fe20000001808 */
[----:B------:R-:W1:Y:S07]  /*1ec00*/  LDSM.16.M88.4 R188, [R208] ;  /* 0x00000000d0bc783b */ /* 0x000e6e0000000200 */
[C---:B--2---:R-:W-:Y:S08]  /*1ec10*/  HMMA.16816.F32 R12, R172.reuse, R176, R12 ;  /* 0x000000b0ac0c723c */ /* 0x044ff0000000180c */
[C---:B------:R-:W-:Y:S01]  /*1ec20*/  HMMA.16816.F32 R16, R172.reuse, R178, R16 ;  /* 0x000000b2ac10723c */ /* 0x040fe20000001810 */
[----:B------:R-:W-:Y:S07]  /*1ec30*/  LDSM.16.M88.4 R176, [R222+0xc800] ;  /* 0x00c80000deb0783b */ /* 0x000fee0000000200 */
[C---:B----4-:R-:W-:Y:S08]  /*1ec40*/  HMMA.16816.F32 R20, R172.reuse, R180, R20 ;  /* 0x000000b4ac14723c */ /* 0x050ff00000001814 */
[C---:B------:R-:W-:Y:S01]  /*1ec50*/  HMMA.16816.F32 R24, R172.reuse, R182, R24 ;  /* 0x000000b6ac18723c */ /* 0x040fe20000001818 */
[----:B------:R-:W-:Y:S07]  /*1ec60*/  LDSM.16.M88.4 R180, [R222+0xd000] ;  /* 0x00d00000deb4783b */ /* 0x000fee0000000200 */
[C---:B---3--:R-:W-:Y:S08]  /*1ec70*/  HMMA.16816.F32 R28, R172.reuse, R168, R28 ;  /* 0x000000a8ac1c723c */ /* 0x048ff0000000181c */
[----:B------:R-:W-:Y:S01]  /*1ec80*/  HMMA.16816.F32 R32, R172, R170, R32 ;  /* 0x000000aaac20723c */ /* 0x000fe20000001820 */
[----:B------:R-:W-:Y:S04]  /*1ec90*/  LDSM.16.M88.4 R168, [R225+0x4000] ;  /* 0x00400000e1a8783b */ /* 0x000fe80000000200 */
[----:B------:R-:W2:Y:S03]  /*1eca0*/  LDSM.16.M88.4 R172, [R222+0xc000] ;  /* 0x00c00000deac783b */ /* 0x000ea60000000200 */
[C---:B------:R-:W-:Y:S08]  /*1ecb0*/  HMMA.16816.F32 R4, R184.reuse, R192, R4 ;  /* 0x000000c0b804723c */ /* 0x040ff00000001804 */
[C---:B------:R-:W-:Y:S01]  /*1ecc0*/  HMMA.16816.F32 R8, R184.reuse, R194, R8 ;  /* 0x000000c2b808723c */ /* 0x040fe20000001808 */
[----:B------:R-:W3:Y:S07]  /*1ecd0*/  LDSM.16.M88.4 R192, [R222+0xd800] ;  /* 0x00d80000dec0783b */ /* 0x000eee0000000200 */
        /* <DEDUP_REMOVED lines=15> */
[----:B------:R-:W5:Y:S07]  /*1edd0*/  LDSM.16.M88.4 R176, [R215+0x5800] ;  /* 0x00580000d7b0783b */ /* 0x000f6e0000000200 */
[C---:B------:R-:W-:Y:S08]  /*1ede0*/  HMMA.16816.F32 R20, R168.reuse, R180, R20 ;  /* 0x000000b4a814723c */ /* 0x040ff00000001814 */
[C---:B------:R-:W-:Y:S01]  /*1edf0*/  HMMA.16816.F32 R24, R168.reuse, R182, R24 ;  /* 0x000000b6a818723c */ /* 0x040fe20000001818 */
[----:B------:R-:W2:Y:S07]  /*1ee00*/  LDSM.16.M88.4 R180, [R229+0x6000] ;  /* 0x00600000e5b4783b */ /* 0x000eae0000000200 */
[C---:B---3--:R-:W-:Y:S08]  /*1ee10*/  HMMA.16816.F32 R28, R168.reuse, R192, R28 ;  /* 0x000000c0a81c723c */ /* 0x048ff0000000181c */
[----:B------:R-:W-:Y:S01]  /*1ee20*/  HMMA.16816.F32 R32, R168, R194, R32 ;  /* 0x000000c2a820723c */ /* 0x000fe20000001820 */
[----:B------:R-:W3:Y:S04]  /*1ee30*/  LDSM.16.M88.4 R168, [R228+0xe800] ;  /* 0x00e80000e4a8783b */ /* 0x000ee80000000200 */
[----:B------:R-:W3:Y:S03]  /*1ee40*/  LDSM.16.M88.4 R192, [R228+0xf000] ;  /* 0x00f00000e4c0783b */ /* 0x000ee60000000200 */
[C---:B-1----:R-:W-:Y:S08]  /*1ee50*/  HMMA.16816.F32 R4, R188.reuse, R196, R4 ;  /* 0x000000c4bc04723c */ /* 0x042ff00000001804 */
[C---:B------:R-:W-:Y:S01]  /*1ee60*/  HMMA.16816.F32 R8, R188.reuse, R198, R8 ;  /* 0x000000c6bc08723c */ /* 0x040fe20000001808 */
[----:B------:R-:W1:Y:S07]  /*1ee70*/  LDSM.16.M88.4 R196, [R228+0xf800] ;  /* 0x00f80000e4c4783b */ /* 0x000e6e0000000200 */
[C---:B----4-:R-:W-:Y:S08]  /*1ee80*/  HMMA.16816.F32 R12, R188.reuse, R184, R12 ;  /* 0x000000b8bc0c723c */ /* 0x050ff0000000180c */
[C---:B------:R-:W-:Y:S01]  /*1ee90*/  HMMA.16816.F32 R16, R188.reuse, R186, R16 ;  /* 0x000000babc10723c */ /* 0x040fe20000001810 */
[----:B------:R-:W-:Y:S07]  /*1eea0*/  LDSM.16.M88.4 R184, [R205] ;  /* 0x00000000cdb8783b */ /* 0x000fee0000000200 */
[C---:B--2---:R-:W-:Y:S08]  /*1eeb0*/  HMMA.16816.F32 R20, R188.reuse, R172, R20 ;  /* 0x000000acbc14723c */ /* 0x044ff00000001814 */
[C---:B------:R-:W-:Y:S01]  /*1eec0*/  HMMA.16816.F32 R24, R188.reuse, R174, R24 ;  /* 0x000000aebc18723c */ /* 0x040fe20000001818 */
[----:B------:R-:W-:Y:S07]  /*1eed0*/  LDSM.16.M88.4 R172, [R227+0x6000] ;  /* 0x00600000e3ac783b */ /* 0x000fee0000000200 */
[C---:B-----5:R-:W-:Y:S08]  /*1eee0*/  HMMA.16816.F32 R28, R188.reuse, R176, R28 ;  /* 0x000000b0bc1c723c */ /* 0x060ff0000000181c */
[----:B------:R-:W-:Y:S01]  /*1eef0*/  HMMA.16816.F32 R32, R188, R178, R32 ;  /* 0x000000b2bc20723c */ /* 0x000fe20000001820 */
[----:B------:R-:W2:Y:S04]  /*1ef00*/  LDSM.16.M88.4 R176, [R206] ;  /* 0x00000000ceb0783b */ /* 0x000ea80000000200 */
[----:B------:R-:W-:Y:S03]  /*1ef10*/  LDSM.16.M88.4 R188, [R167] ;  /* 0x00000000a7bc783b */ /* 0x000fe60000000200 */
[C---:B------:R-:W-:Y:S08]  /*1ef20*/  HMMA.16816.F32 R4, R180.reuse, R200, R4 ;  /* 0x000000c8b404723c */ /* 0x040ff00000001804 */
[C---:B------:R-:W-:Y:S01]  /*1ef30*/  HMMA.16816.F32 R8, R180.reuse, R202, R8 ;  /* 0x000000cab408723c */ /* 0x040fe20000001808 */
[----:B------:R-:W-:Y:S07]  /*1ef40*/  LDSM.16.M88.4 R200, [R222+0xe000] ;  /* 0x00e00000dec8783b */ /* 0x000fee0000000200 */
[C---:B---3--:R-:W-:Y:S08]  /*1ef50*/  HMMA.16816.F32 R12, R180.reuse, R168, R12 ;  /* 0x000000a8b40c723c */ /* 0x048ff0000000180c */
[C---:B------:R-:W-:Y:S01]  /*1ef60*/  HMMA.16816.F32 R16, R180.reuse, R170, R16 ;  /* 0x000000aab410723c */ /* 0x040fe20000001810 */
[----:B------:R-:W3:Y:S07]  /*1ef70*/  LDSM.16.M88.4 R168, [R204] ;  /* 0x00000000cca8783b */ /* 0x000eee0000000200 */
        /* <DEDUP_REMOVED lines=18> */
[----:B------:R-:W3:Y:S04]  /*1f0a0*/  LDSM.16.M88.4 R172, [R215+0x6000] ;  /* 0x00600000d7ac783b */ /* 0x000ee80000000200 */
[----:B------:R-:W5:Y:S03]  /*1f0b0*/  LDSM.16.M88.4 R188, [R215+0x7000] ;  /* 0x00700000d7bc783b */ /* 0x000f660000000200 */
[C---:B----4-:R-:W-:Y:S08]  /*1f0c0*/  HMMA.16816.F32 R4, R192.reuse, R200, R4 ;  /* 0x000000c8c004723c */ /* 0x050ff00000001804 */
[C---:B------:R-:W-:Y:S01]  /*1f0d0*/  HMMA.16816.F32 R8, R192.reuse, R202, R8 ;  /* 0x000000cac008723c */ /* 0x040fe20000001808 */
[----:B------:R-:W4:Y:S01]  /*1f0e0*/  LDSM.16.M88.4 R200, [R215+0x7800] ;  /* 0x00780000d7c8783b */ /* 0x000f220000000200 */
[----:B------:R-:W-:Y:S04]  /*1f0f0*/  DEPBAR.LE SB0, 0x0 ;  /* 0x000080000000791a */ /* 0x000fe80000000000 */
[----:B------:R-:W-:Y:S02]  /*1f100*/  BAR.SYNC.DEFER_BLOCKING 0x0 ;  /* 0x0000000000007b1d */ /* 0x000fe40000010000 */
[C---:B-1----:R-:W-:Y:S08]  /*1f110*/  HMMA.16816.F32 R12, R192.reuse, R180, R12 ;  /* 0x000000b4c00c723c */ /* 0x042ff0000000180c */
        /* <DEDUP_REMOVED lines=9> */
[C---:B-----5:R-:W-:Y:S08]  /*1f1b0*/  HMMA.16816.F32 R20, R168.reuse, R188, R20 ;  /* 0x000000bca814723c */ /* 0x060ff00000001814 */
        /* <DEDUP_REMOVED lines=20> */
[C---:B------:R-:W-:Y:S02]  /*1f300*/  IADD3 R172, R3.reuse, -0x40, RZ ;  /* 0xffffffc003ac7810 */ /* 0x040fe40007ffe0ff */
[----:B------:R-:W-:Y:S02]  /*1f310*/  IABS R168, R3 ;  /* 0x0000000300a87213 */ /* 0x000fe40000000000 */
[-C--:B------:R-:W-:Y:S04]  /*1f320*/  LOP3.LUT R3, R3, R174.reuse, RZ, 0x3c, !PT ;  /* 0x000000ae03037212 */ /* 0x080fe800078e3cff */
[----:B------:R-:W-:Y:S02]  /*1f330*/  ISETP.GE.AND P2, PT, R3, RZ, PT ;  /* 0x000000ff0300720c */ /* 0x000fe40003f46270 */
[----:B------:R-:W-:Y:S01]  /*1f340*/  LOP3.LUT R3, RZ, R174, RZ, 0x33, !PT ;  /* 0x000000aeff037212 */ /* 0x000fe200078e33ff */
        /* <DEDUP_REMOVED lines=48> */
.L_x_7833:
[----:B------:R-:W-:Y:S02]  /*1f650*/  ULDC.64 UR4, c[0x0][0x118] ;  /* 0x0000460000047ab9 */ /* 0x000fe40000000a00 */
[----:B------:R-:W2:Y:S02]  /*1f660*/  LD.E R174, [R164.64+0x38] ;  /* 0x00003804a4ae7980 */ /* 0x000ea4000c101900 */
[----:B--2---:R-:W-:Y:S04]  /*1f670*/  LEA R174, -R174, RZ, 0x6 ;  /* 0x000000ffaeae7211 */ /* 0x004fe800078e31ff */
[----:B------:R-:W-:Y:S02]  /*1f680*/  SHF.R.S32.HI R169, RZ, 0x1f, R174 ;  /* 0x0000001fffa97819 */ /* 0x000fe400000114ae */
.L_x_7834:
[----:B------:R-:W-:Y:S05]  /*1f690*/  BSYNC B0 ;  /* 0x0000000000007941 */ /* 0x000fea0003800000 */
.L_x_7832:
[----:B------:R-:W2:Y:S01]  /*1f6a0*/  LDL R166, [R1+0x4] ;  /* 0x0000040001a67983 */ /* 0x000ea20000100800 */
[C---:B------:R-:W-:Y:S01]  /*1f6b0*/  LEA R232, P0, R174.reuse, R232, 0x1 ;  /* 0x000000e8aee87211 */ /* 0x040fe200078008ff */
[----:B------:R-:W-:Y:S02]  /*1f6c0*/  ULDC.64 UR4, c[0x0][0x118] ;  /* 0x0000460000047ab9 */ /* 0x000fe40000000a00 */
[----:B------:R-:W3:Y:S01]  /*1f6d0*/  LDL R3, [R1] ;  /* 0x0000000001037983 */ /* 0x000ee20000100800 */
[----:B------:R-:W-:Y:S05]  /*1f6e0*/  LEA.HI.X R231, R174, R231, R169, 0x1, P0 ;  /* 0x000000e7aee77211 */ /* 0x000fea00000f0ca9 */
[--C-:B------:R-:W-:Y:S05]  /*1f6f0*/  IMAD.MOV.U32 R233, RZ, RZ, R231.reuse ;  /* 0x000000ffffe97224 */ /* 0x100fea00078e00e7 */
[----:B------:R-:W-:Y:S01]  /*1f700*/  @!PT LDS RZ, [RZ] ;  /* 0x00000000fffff984 */ /* 0x000fe20000000800 */
[----:B------:R-:W-:Y:S01]  /*1f710*/  @!PT LDS RZ, [RZ] ;  /* 0x00000000fffff984 */ /* 0x000fe20000000800 */
[----:B------:R-:W-:Y:S01]  /*1f720*/  @!PT LDS RZ, [RZ] ;  /* 0x00000000fffff984 */ /* 0x000fe20000000800 */
[----:B------:R1:W-:Y:S04]  /*1f730*/  LDGSTS.E.BYPASS.LTC128B.128 [R245+0x8000], [R232.64] ;  /* 0x08000000e8f57fae */ /* 0x0003e8000b901d44 */
[----:B------:R1:W-:Y:S04]  /*1f740*/  LDGSTS.E.BYPASS.LTC128B.128 [R245+0xa000], [R232.64+0x80] ;  /* 0x0a000080e8f57fae */ /* 0x0003e8000b901d44 */
[----:B------:R1:W-:Y:S04]  /*1f750*/  LDGSTS.E.BYPASS.LTC128B.128 [R245+0xc000], [R232.64+0x100] ;  /* 0x0c000100e8f57fae */ /* 0x0003e8000b901d44 */
[----:B------:R1:W-:Y:S01]  /*1f760*/  LDGSTS.E.BYPASS.LTC128B.128 [R245+0xe000], [R232.64+0x180] ;  /* 0x0e000180e8f57fae */ /* 0x0003e2000b901d44 */
[C---:B--2---:R-:W-:Y:S05]  /*1f770*/  IADD3 R172, P0, R166.reuse, R232, RZ ;  /* 0x000000e8a6ac7210 */ /* 0x044fea0007f1e0ff */
[C---:B---3--:R-:W-:Y:S01]  /*1f780*/  IMAD.X R173, R3.reuse, 0x1, R231, P0 ;  /* 0x0000000103ad7824 */ /* 0x048fe200000e06e7 */
[C---:B------:R-:W-:Y:S04]  /*1f790*/  IADD3 R170, P0, R166.reuse, R172, RZ ;  /* 0x000000aca6aa7210 */ /* 0x040fe80007f1e0ff */
[----:B------:R1:W-:Y:S01]  /*1f7a0*/  LDGSTS.E.BYPASS.LTC128B.128 [R245+0x8800], [R172.64] ;  /* 0x08800000acf57fae */ /* 0x0003e2000b901d44 */
[C---:B------:R-:W-:Y:S01]  /*1f7b0*/  IMAD.X R171, R3.reuse, 0x1, R173, P0 ;  /* 0x0000000103ab7824 */ /* 0x040fe200000e06ad */
[----:B------:R-:W-:Y:S02]  /*1f7c0*/  IADD3 R168, P0, R166, R170, RZ ;  /* 0x000000aaa6a87210 */ /* 0x000fe40007f1e0ff */
        /* <DEDUP_REMOVED lines=13> */
.L_x_7831:
[----:B------:R-:W-:Y:S05]  /*1f8a0*/  BSYNC B1 ;  /* 0x0000000000017941 */ /* 0x000fea0003800000 */
.L_x_7830:
[----:B------:R-:W-:Y:S01]  /*1f8b0*/  ULDC.64 UR4, c[0x0][0x118] ;  /* 0x0000460000047ab9 */ /* 0x000fe20000000a00 */
[----:B------:R-:W2:Y:S08]  /*1f8c0*/  S2R R166, SR_TID.X ;  /* 0x0000000000a67919 */ /* 0x000eb00000002100 */
[----:B------:R3:W4:Y:S01]  /*1f8d0*/  LD.E R165, [R164.64+0xdc] ;  /* 0x0000dc04a4a57980 */ /* 0x000722000c101900 */
[----:B--2---:R-:W-:Y:S04]  /*1f8e0*/  SHF.L.U32 R166, R166, 0x1, RZ ;  /* 0x00000001a6a67819 */ /* 0x004fe800000006ff */
[----:B------:R-:W-:Y:S04]  /*1f8f0*/  LOP3.LUT R166, R166, 0x6, RZ, 0xc0, !PT ;  /* 0x00000006a6a67812 */ /* 0x000fe800078ec0ff */
[----:B------:R-:W-:Y:S04]  /*1f900*/  LEA R3, R247, R166, 0x6 ;  /* 0x000000a6f7037211 */ /* 0x000fe800078e30ff */
[C---:B-1----:R-:W-:Y:S02]  /*1f910*/  IADD3 R169, R3.reuse, 0x1, RZ ;  /* 0x0000000103a97810 */ /* 0x042fe40007ffe0ff */
[----:B------:R-:W-:Y:S02]  /*1f920*/  IADD3 R173, R3, 0x8, RZ ;  /* 0x0000000803ad7810 */ /* 0x000fe40007ffe0ff */
[C---:B------:R-:W-:Y:S02]  /*1f930*/  ISETP.GE.AND P6, PT, R169.reuse, R246, PT ;  /* 0x000000f6a900720c */ /* 0x040fe40003fc6270 */
[----:B------:R-:W-:Y:S02]  /*1f940*/  ISETP.GE.AND P1, PT, R169, R238, PT ;  /* 0x000000eea900720c */ /* 0x000fe40003f26270 */
[C---:B------:R-:W-:Y:S02]  /*1f950*/  ISETP.GE.AND P0, PT, R173.reuse, R246, PT ;  /* 0x000000f6ad00720c */ /* 0x040fe40003f06270 */
[----:B------:R-:W-:Y:S02]  /*1f960*/  ISETP.GE.AND P4, PT, R173, R238, PT ;  /* 0x000000eead00720c */ /* 0x000fe40003f86270 */
[----:B------:R-:W-:Y:S02]  /*1f970*/  ISETP.GE.OR P1, PT, R169, R248, !P1 ;  /* 0x000000f8a900720c */ /* 0x000fe40004f26670 */
[C---:B------:R-:W-:Y:S02]  /*1f980*/  ISETP.GE.OR P0, PT, R173.reuse, R244, !P0 ;  /* 0x000000f4ad00720c */ /* 0x040fe40004706670 */
[----:B------:R-:W-:Y:S02]  /*1f990*/  ISETP.GE.OR P4, PT, R173, R248, !P4 ;  /* 0x000000f8ad00720c */ /* 0x000fe40006786670 */
[----:B------:R-:W-:Y:S02]  /*1f9a0*/  IADD3 R173, R3, 0x11, RZ ;  /* 0x0000001103ad7810 */ /* 0x000fe40007ffe0ff */
[----:B------:R-:W-:Y:S02]  /*1f9b0*/  ISETP.GE.OR P6, PT, R169, R244, !P6 ;  /* 0x000000f4a900720c */ /* 0x000fe400077c6670 */
[C---:B------:R-:W-:Y:S02]  /*1f9c0*/  IADD3 R169, R3.reuse, 0x9, RZ ;  /* 0x0000000903a97810 */ /* 0x040fe40007ffe0ff */
[----:B------:R-:W-:Y:S02]  /*1f9d0*/  FSEL R8, R8, -INF , !P0 ;  /* 0xff80000008087808 */ /* 0x000fe40004000000 */
[-C--:B------:R-:W-:Y:S02]  /*1f9e0*/  ISETP.GE.AND P2, PT, R3, R246.reuse, PT ;  /* 0x000000f60300720c */ /* 0x080fe40003f46270 */
[----:B------:R-:W-:Y:S02]  /*1f9f0*/  FSEL R5, R5, -INF , !P6 ;  /* 0xff80000005057808 */ /* 0x000fe40007000000 */
[-C--:B------:R-:W-:Y:S02]  /*1fa00*/  ISETP.GE.AND P5, PT, R169, R246.reuse, PT ;  /* 0x000000f6a900720c */ /* 0x080fe40003fa6270 */
[C---:B------:R-:W-:Y:S02]  /*1fa10*/  ISETP.GE.AND P6, PT, R173.reuse, R246, PT ;  /* 0x000000f6ad00720c */ /* 0x040fe40003fc6270 */
[----:B------:R-:W-:Y:S02]  /*1fa20*/  ISETP.GE.AND P0, PT, R173, R238, PT ;  /* 0x000000eead00720c */ /* 0x000fe40003f06270 */
[-C--:B------:R-:W-:Y:S02]  /*1fa30*/  ISETP.GE.OR P2, PT, R3, R244.reuse, !P2 ;  /* 0x000000f40300720c */ /* 0x080fe40005746670 */
[-C--:B------:R-:W-:Y:S02]  /*1fa40*/  ISETP.GE.OR P5, PT, R169, R244.reuse, !P5 ;  /* 0x000000f4a900720c */ /* 0x080fe40006fa6670 */
[C---:B------:R-:W-:Y:S02]  /*1fa50*/  ISETP.GE.OR P6, PT, R173.reuse, R244, !P6 ;  /* 0x000000f4ad00720c */ /* 0x040fe400077c6670 */
[----:B------:R-:W-:Y:S02]  /*1fa60*/  ISETP.GE.OR P0, PT, R173, R248, !P0 ;  /* 0x000000f8ad00720c */ /* 0x000fe40004706670 */
[----:B------:R-:W-:Y:S02]  /*1fa70*/  IADD3 R173, R3, 0x19, RZ ;  /* 0x0000001903ad7810 */ /* 0x000fe40007ffe0ff */
[----:B------:R-:W-:Y:S02]  /*1fa80*/  FSEL R9, R9, -INF , !P5 ;  /* 0xff80000009097808 */ /* 0x000fe40006800000 */
[----:B------:R-:W-:Y:S02]  /*1fa90*/  ISETP.GE.AND P3, PT, R3, R238, PT ;  /* 0x000000ee0300720c */ /* 0x000fe40003f66270 */
[----:B------:R-:W-:Y:S02]  /*1faa0*/  FSEL R171, R4, -INF , !P2 ;  /* 0xff80000004ab7808 */ /* 0x000fe40005000000 */
[----:B------:R-:W-:Y:S02]  /*1fab0*/  ISETP.GE.AND P5, PT, R173, R246, PT ;  /* 0x000000f6ad00720c */ /* 0x000fe40003fa6270 */
[C---:B------:R-:W-:Y:S02]  /*1fac0*/  ISETP.GE.OR P3, PT, R3.reuse, R248, !P3 ;  /* 0x000000f80300720c */ /* 0x040fe40005f66670 */
[----:B------:R-:W-:Y:S02]  /*1fad0*/  IADD3 R175, R3, 0x10, RZ ;  /* 0x0000001003af7810 */ /* 0x000fe40007ffe0ff */
[----:B------:R-:W-:Y:S02]  /*1fae0*/  ISETP.GE.OR P5, PT, R173, R244, !P5 ;  /* 0x000000f4ad00720c */ /* 0x000fe40006fa6670 */
[----:B------:R-:W-:Y:S02]  /*1faf0*/  FMNMX.FTZ R4, R171, R2, !PT ;  /* 0x00000002ab047209 */ /* 0x000fe40007810000 */
[----:B------:R-:W-:Y:S02]  /*1fb00*/  ISETP.GE.AND P2, PT, R169, R238, PT ;  /* 0x000000eea900720c */ /* 0x000fe40003f46270 */
[----:B------:R-:W-:Y:S02]  /*1fb10*/  FSEL R7, R7, -INF , !P1 ;  /* 0xff80000007077808 */ /* 0x000fe40004800000 */
[----:B------:R-:W-:Y:S02]  /*1fb20*/  ISETP.GE.OR P2, PT, R169, R248, !P2 ;  /* 0x000000f8a900720c */ /* 0x000fe40005746670 */
[----:B------:R-:W-:Y:S02]  /*1fb30*/  FSEL R169, R6, -INF , !P3 ;  /* 0xff80000006a97808 */ /* 0x000fe40005800000 */
[----:B------:R-:W-:Y:S02]  /*1fb40*/  ISETP.GE.AND P3, PT, R175, R238, PT ;  /* 0x000000eeaf00720c */ /* 0x000fe40003f66270 */
[----:B------:R-:W-:Y:S02]  /*1fb50*/  FSEL R195, R17, -INF , !P5 ;  /* 0xff80000011c37808 */ /* 0x000fe40006800000 */
[----:B------:R-:W-:Y:S02]  /*1fb60*/  FMNMX.FTZ R17, R5, R4, !PT ;  /* 0x0000000405117209 */ /* 0x000fe40007810000 */
[C---:B------:R-:W-:Y:S02]  /*1fb70*/  ISETP.GE.AND P1, PT, R175.reuse, R246, PT ;  /* 0x000000f6af00720c */ /* 0x040fe40003f26270 */
[C---:B------:R-:W-:Y:S02]  /*1fb80*/  ISETP.GE.OR P3, PT, R175.reuse, R248, !P3 ;  /* 0x000000f8af00720c */ /* 0x040fe40005f66670 */
[----:B------:R-:W-:Y:S02]  /*1fb90*/  FMNMX.FTZ R4, R8, R17, !PT ;  /* 0x0000001108047209 */ /* 0x000fe40007810000 */
[----:B------:R-:W-:Y:S02]  /*1fba0*/  ISETP.GE.OR P1, PT, R175, R244, !P1 ;  /* 0x000000f4af00720c */ /* 0x000fe40004f26670 */
[----:B------:R-:W-:Y:S02]  /*1fbb0*/  IADD3 R175, R3, 0x18, RZ ;  /* 0x0000001803af7810 */ /* 0x000fe40007ffe0ff */
[----:B------:R-:W-:Y:S02]  /*1fbc0*/  FSEL R10, R10, -INF , !P4 ;  /* 0xff8000000a0a7808 */ /* 0x000fe40006000000 */
[----:B------:R-:W-:Y:S02]  /*1fbd0*/  FSEL R11, R11, -INF , !P2 ;  /* 0xff8000000b0b7808 */ /* 0x000fe40005000000 */
[----:B------:R-:W-:Y:S02]  /*1fbe0*/  FSEL R192, R12, -INF , !P1 ;  /* 0xff8000000cc07808 */ /* 0x000fe40004800000 */
[----:B------:R-:W-:Y:S02]  /*1fbf0*/  FMNMX.FTZ R17, R9, R4, !PT ;  /* 0x0000000409117209 */ /* 0x000fe40007810000 */
[C---:B------:R-:W-:Y:S02]  /*1fc00*/  ISETP.GE.AND P2, PT, R175.reuse, R246, PT ;  /* 0x000000f6af00720c */ /* 0x040fe40003f46270 */
[-C--:B------:R-:W-:Y:S02]  /*1fc10*/  ISETP.GE.AND P4, PT, R175, R238.reuse, PT ;  /* 0x000000eeaf00720c */ /* 0x080fe40003f86270 */
[----:B------:R-:W-:Y:S02]  /*1fc20*/  ISETP.GE.AND P1, PT, R173, R238, PT ;  /* 0x000000eead00720c */ /* 0x000fe40003f26270 */
[C---:B------:R-:W-:Y:S02]  /*1fc30*/  ISETP.GE.OR P2, PT, R175.reuse, R244, !P2 ;  /* 0x000000f4af00720c */ /* 0x040fe40005746670 */
[-C--:B------:R-:W-:Y:S02]  /*1fc40*/  ISETP.GE.OR P4, PT, R175, R248.reuse, !P4 ;  /* 0x000000f8af00720c */ /* 0x080fe40006786670 */
[----:B------:R-:W-:Y:S02]  /*1fc50*/  IADD3 R175, R3, 0x20, RZ ;  /* 0x0000002003af7810 */ /* 0x000fe40007ffe0ff */
[----:B------:R-:W-:Y:S02]  /*1fc60*/  ISETP.GE.OR P1, PT, R173, R248, !P1 ;  /* 0x000000f8ad00720c */ /* 0x000fe40004f26670 */
[----:B------:R-:W-:Y:S02]  /*1fc70*/  FSEL R193, R13, -INF , !P6 ;  /* 0xff8000000dc17808 */ /* 0x000fe40007000000 */
[----:B------:R-:W-:Y:S02]  /*1fc80*/  FMNMX.FTZ R4, R192, R17, !PT ;  /* 0x00000011c0047209 */ /* 0x000fe40007810000 */
[----:B------:R-:W-:Y:S02]  /*1fc90*/  IADD3 R173, R3, 0x21, RZ ;  /* 0x0000002103ad7810 */ /* 0x000fe40007ffe0ff */
[----:B------:R-:W-:Y:S02]  /*1fca0*/  FSEL R194, R16, -INF , !P2 ;  /* 0xff80000010c27808 */ /* 0x000fe40005000000 */
[----:B------:R-:W-:Y:S02]  /*1fcb0*/  FSEL R197, R15, -INF , !P0 ;  /* 0xff8000000fc57808 */ /* 0x000fe40004000000 */
[----:B------:R-:W-:Y:S02]  /*1fcc0*/  ISETP.GE.AND P0, PT, R175, R246, PT ;  /* 0x000000f6af00720c */ /* 0x000fe40003f06270 */
[----:B------:R-:W-:Y:S02]  /*1fcd0*/  FSEL R199, R19, -INF , !P1 ;  /* 0xff80000013c77808 */ /* 0x000fe40004800000 */
[----:B------:R-:W-:Y:S02]  /*1fce0*/  FMNMX.FTZ R19, R193, R4, !PT ;  /* 0x00000004c1137209 */ /* 0x000fe40007810000 */
[----:B------:R-:W-:Y:S02]  /*1fcf0*/  FMNMX.FTZ R4, R169, R0, !PT ;  /* 0x00000000a9047209 */ /* 0x000fe40007810000 */
[----:B------:R-:W-:Y:S02]  /*1fd00*/  ISETP.GE.AND P6, PT, R173, R246, PT ;  /* 0x000000f6ad00720c */ /* 0x000fe40003fc6270 */
[----:B------:R-:W-:Y:S02]  /*1fd10*/  ISETP.GE.OR P0, PT, R175, R244, !P0 ;  /* 0x000000f4af00720c */ /* 0x000fe40004706670 */
[----:B------:R-:W-:Y:S02]  /*1fd20*/  FMNMX.FTZ R6, R194, R19, !PT ;  /* 0x00000013c2067209 */ /* 0x000fe40007810000 */
[----:B------:R-:W-:Y:S02]  /*1fd30*/  FMNMX.FTZ R19, R7, R4, !PT ;  /* 0x0000000407137209 */ /* 0x000fe40007810000 */
[----:B------:R-:W-:Y:S02]  /*1fd40*/  FSEL R203, R20, -INF , !P0 ;  /* 0xff80000014cb7808 */ /* 0x000fe40004000000 */
[----:B------:R-:W-:Y:S02]  /*1fd50*/  ISETP.GE.OR P6, PT, R173, R244, !P6 ;  /* 0x000000f4ad00720c */ /* 0x000fe400077c6670 */
[----:B------:R-:W-:Y:S02]  /*1fd60*/  IADD3 R13, R3, 0x28, RZ ;  /* 0x00000028030d7810 */ /* 0x000fe40007ffe0ff */
[----:B------:R-:W-:Y:S02]  /*1fd70*/  FMNMX.FTZ R4, R195, R6, !PT ;  /* 0x00000006c3047209 */ /* 0x000fe40007810000 */
[----:B------:R-:W-:Y:S02]  /*1fd80*/  FMNMX.FTZ R6, R10, R19, !PT ;  /* 0x000000130a067209 */ /* 0x000fe40007810000 */
[----:B------:R-:W-:Y:S02]  /*1fd90*/  FSEL R196, R14, -INF , !P3 ;  /* 0xff8000000ec47808 */ /* 0x000fe40005800000 */
[----:B------:R-:W-:Y:S02]  /*1fda0*/  IADD3 R15, R3, 0x29, RZ ;  /* 0x00000029030f7810 */ /* 0x000fe40007ffe0ff */
[----:B------:R-:W-:Y:S02]  /*1fdb0*/  FMNMX.FTZ R19, R11, R6, !PT ;  /* 0x000000060b137209 */ /* 0x000fe40007810000 */
[----:B------:R-:W-:Y:S02]  /*1fdc0*/  ISETP.GE.AND P5, PT, R13, R246, PT ;  /* 0x000000f60d00720c */ /* 0x000fe40003fa6270 */
[----:B------:R-:W-:Y:S02]  /*1fdd0*/  FSEL R233, R21, -INF , !P6 ;  /* 0xff80000015e97808 */ /* 0x000fe40007000000 */
[----:B------:R-:W-:Y:S02]  /*1fde0*/  FMNMX.FTZ R4, R203, R4, !PT ;  /* 0x00000004cb047209 */ /* 0x000fe40007810000 */
[----:B------:R-:W-:Y:S02]  /*1fdf0*/  FSEL R198, R18, -INF , !P4 ;  /* 0xff80000012c67808 */ /* 0x000fe40006000000 */
[----:B------:R-:W-:Y:S02]  /*1fe00*/  ISETP.GE.AND P4, PT, R15, R246, PT ;  /* 0x000000f60f00720c */ /* 0x000fe40003f86270 */
[----:B------:R-:W-:Y:S02]  /*1fe10*/  ISETP.GE.OR P5, PT, R13, R244, !P5 ;  /* 0x000000f40d00720c */ /* 0x000fe40006fa6670 */
[----:B------:R-:W-:Y:S02]  /*1fe20*/  IADD3 R17, R3, 0x30, RZ ;  /* 0x0000003003117810 */ /* 0x000fe40007ffe0ff */
[----:B------:R-:W-:Y:S02]  /*1fe30*/  FMNMX.FTZ R21, R233, R4, !PT ;  /* 0x00000004e9157209 */ /* 0x000fe40007810000 */
[----:B------:R-:W-:Y:S02]  /*1fe40*/  FMNMX.FTZ R4, R196, R19, !PT ;  /* 0x00000013c4047209 */ /* 0x000fe40007810000 */
[-C--:B------:R-:W-:Y:S02]  /*1fe50*/  ISETP.GE.AND P3, PT, R175, R238.reuse, PT ;  /* 0x000000eeaf00720c */ /* 0x080fe40003f66270 */
[C---:B------:R-:W-:Y:S02]  /*1fe60*/  ISETP.GE.AND P0, PT, R15.reuse, R238, PT ;  /* 0x000000ee0f00720c */ /* 0x040fe40003f06270 */
[----:B------:R-:W-:Y:S02]  /*1fe70*/  ISETP.GE.OR P4, PT, R15, R244, !P4 ;  /* 0x000000f40f00720c */ /* 0x000fe40006786670 */
[----:B------:R-:W-:Y:S02]  /*1fe80*/  FSEL R202, R24, -INF , !P5 ;  /* 0xff80000018ca7808 */ /* 0x000fe40006800000 */
[----:B------:R-:W-:Y:S02]  /*1fe90*/  ISETP.GE.AND P6, PT, R17, R246, PT ;  /* 0x000000f61100720c */ /* 0x000fe40003fc6270 */
[----:B------:R-:W-:Y:S02]  /*1fea0*/  FMNMX.FTZ R19, R197, R4, !PT ;  /* 0x00000004c5137209 */ /* 0x000fe40007810000 */
[----:B------:R-:W-:Y:S02]  /*1feb0*/  ISETP.GE.AND P2, PT, R173, R238, PT ;  /* 0x000000eead00720c */ /* 0x000fe40003f46270 */
[-C--:B------:R-:W-:Y:S02]  /*1fec0*/  ISETP.GE.OR P3, PT, R175, R248.reuse, !P3 ;  /* 0x000000f8af00720c */ /* 0x080fe40005f66670 */
[----:B------:R-:W-:Y:S02]  /*1fed0*/  ISETP.GE.OR P0, PT, R15, R248, !P0 ;  /* 0x000000f80f00720c */ /* 0x000fe40004706670 */
[----:B------:R-:W-:Y:S02]  /*1fee0*/  IADD3 R15, R3, 0x31, RZ ;  /* 0x00000031030f7810 */ /* 0x000fe40007ffe0ff */
[----:B------:R-:W-:Y:S02]  /*1fef0*/  ISETP.GE.OR P6, PT, R17, R244, !P6 ;  /* 0x000000f41100720c */ /* 0x000fe400077c6670 */
[----:B------:R-:W-:Y:S02]  /*1ff00*/  FSEL R201, R25, -INF , !P4 ;  /* 0xff80000019c97808 */ /* 0x000fe40006000000 */
[----:B------:R-:W-:Y:S02]  /*1ff10*/  FMNMX.FTZ R4, R198, R19, !PT ;  /* 0x00000013c6047209 */ /* 0x000fe40007810000 */
[----:B------:R-:W-:Y:S02]  /*1ff20*/  ISETP.GE.AND P1, PT, R13, R238, PT ;  /* 0x000000ee0d00720c */ /* 0x000fe40003f26270 */
[----:B------:R-:W-:Y:S02]  /*1ff30*/  FMNMX.FTZ R6, R202, R21, !PT ;  /* 0x00000015ca067209 */ /* 0x000fe40007810000 */
[----:B------:R-:W-:Y:S02]  /*1ff40*/  ISETP.GE.AND P5, PT, R15, R246, PT ;  /* 0x000000f60f00720c */ /* 0x000fe40003fa6270 */
[----:B------:R-:W-:Y:S02]  /*1ff50*/  FSEL R177, R28, -INF , !P6 ;  /* 0xff8000001cb17808 */ /* 0x000fe40007000000 */
[----:B------:R-:W-:Y:S02]  /*1ff60*/  FSEL R200, R22, -INF , !P3 ;  /* 0xff80000016c87808 */ /* 0x000fe40005800000 */
[----:B------:R-:W-:Y:S02]  /*1ff70*/  ISETP.GE.OR P2, PT, R173, R248, !P2 ;  /* 0x000000f8ad00720c */ /* 0x000fe40005746670 */
[----:B------:R-:W-:Y:S02]  /*1ff80*/  FMNMX.FTZ R19, R199, R4, !PT ;  /* 0x00000004c7137209 */ /* 0x000fe40007810000 */
[----:B------:R-:W-:Y:S02]  /*1ff90*/  ISETP.GE.OR P1, PT, R13, R248, !P1 ;  /* 0x000000f80d00720c */ /* 0x000fe40004f26670 */
[----:B------:R-:W-:Y:S02]  /*1ffa0*/  IADD3 R13, R3, 0x38, RZ ;  /* 0x00000038030d7810 */ /* 0x000fe40007ffe0ff */
[----:B------:R-:W-:Y:S02]  /*1ffb0*/  FMNMX.FTZ R6, R201, R6, !PT ;  /* 0x00000006c9067209 */ /* 0x000fe40007810000 */
[----:B------:R-:W-:Y:S02]  /*1ffc0*/  ISETP.GE.OR P5, PT, R15, R244, !P5 ;  /* 0x000000f40f00720c */ /* 0x000fe40006fa6670 */
[----:B------:R-:W-:Y:S02]  /*1ffd0*/  FSEL R183, R23, -INF , !P2 ;  /* 0xff80000017b77808 */ /* 0x000fe40005000000 */
[----:B------:R-:W-:Y:S02]  /*1ffe0*/  IADD3 R3, R3, 0x39, RZ ;  /* 0x0000003903037810 */ /* 0x000fe40007ffe0ff */
[----:B------:R-:W-:Y:S02]  /*1fff0*/  ISETP.GE.AND P4, PT, R13, R246, PT ;  /* 0x000000f60d00720c */ /* 0x000fe40003f86270 */
[----:B------:R-:W-:Y:S02]  /*20000*/  FMNMX.FTZ R21, R177, R6, !PT ;  /* 0x00000006b1157209 */ /* 0x000fe40007810000 */
[----:B------:R-:W-:Y:S02]  /*20010*/  FMNMX.FTZ R6, R200, R19, !PT ;  /* 0x00000013c8067209 */ /* 0x000fe40007810000 */
[----:B------:R-:W-:Y:S02]  /*20020*/  FSEL R180, R29, -INF , !P5 ;  /* 0xff8000001db47808 */ /* 0x000fe40006800000 */
[----:B------:R-:W-:Y:S02]  /*20030*/  ISETP.GE.AND P6, PT, R3, R246, PT ;  /* 0x000000f60300720c */ /* 0x000fe40003fc6270 */
        /* <DEDUP_REMOVED lines=18> */
[----:B------:R-:W-:Y:S01]  /*20160*/  FSEL R174, R31, -INF , !P2 ;  /* 0xff8000001fae7808 */ /* 0x000fe20005000000 */
[----:B------:R-:W-:Y:S01]  /*20170*/  LDSM.16.MT88.4 R20, [R221+0x10000] ;  /* 0x01000000dd14783b */ /* 0x000fe20000004200 */
[----:B------:R-:W-:Y:S02]  /*20180*/  ISETP.GE.OR P1, PT, R13, R248, !P0 ;  /* 0x000000f80d00720c */ /* 0x000fe40004726670 */
[----:B------:R-:W-:Y:S02]  /*20190*/  FMNMX.FTZ R13, R175, R6, !PT ;  /* 0x00000006af0d7209 */ /* 0x000fe40007810000 */
[C---:B------:R-:W-:Y:S02]  /*201a0*/  ISETP.GE.AND P0, PT, R3.reuse, R238, PT ;  /* 0x000000ee0300720c */ /* 0x040fe40003f06270 */
[----:B------:R-:W-:Y:S01]  /*201b0*/  FSEL R173, R34, -INF , !P1 ;  /* 0xff80000022ad7808 */ /* 0x000fe20004800000 */
[----:B------:R-:W1:Y:S01]  /*201c0*/  SHFL.BFLY PT, R17, R4, 0x2, 0x1f ;  /* 0x0c401f0004117f89 */ /* 0x000e6200000e0000 */
[----:B------:R-:W-:Y:S02]  /*201d0*/  FMNMX.FTZ R12, R174, R13, !PT ;  /* 0x0000000dae0c7209 */ /* 0x000fe40007810000 */
[----:B------:R-:W-:Y:S02]  /*201e0*/  ISETP.GE.OR P0, PT, R3, R248, !P0 ;  /* 0x000000f80300720c */ /* 0x000fe40004706670 */
[----:B------:R-:W-:Y:S02]  /*201f0*/  FMNMX.FTZ R3, R173, R12, !PT ;  /* 0x0000000cad037209 */ /* 0x000fe40007810000 */
[----:B------:R-:W-:Y:S01]  /*20200*/  FSEL R166, R35, -INF , !P0 ;  /* 0xff80000023a67808 */ /* 0x000fe20004000000 */
[----:B------:R-:W-:Y:S03]  /*20210*/  LDSM.16.MT88.4 R12, [R223+0x10000] ;  /* 0x01000000df0c783b */ /* 0x000fe60000004200 */
[----:B------:R-:W-:Y:S05]  /*20220*/  FMNMX.FTZ R6, R166, R3, !PT ;  /* 0x00000003a6067209 */ /* 0x000fea0007810000 */
[----:B------:R-:W2:Y:S01]  /*20230*/  SHFL.BFLY PT, R3, R6, 0x2, 0x1f ;  /* 0x0c401f0006037f89 */ /* 0x000ea200000e0000 */
[----:B-1----:R-:W-:Y:S07]  /*20240*/  FMNMX.FTZ R17, R4, R17, !PT ;  /* 0x0000001104117209 */ /* 0x002fee0007810000 */
[----:B------:R-:W-:Y:S08]  /*20250*/  LDSM.16.MT88.4 R28, [R220+0x10000] ;  /* 0x01000000dc1c783b */ /* 0x000ff00000004200 */
[----:B---3--:R-:W1:Y:S01]  /*20260*/  SHFL.BFLY PT, R164, R17, 0x1, 0x1f ;  /* 0x0c201f0011a47f89 */ /* 0x008e6200000e0000 */
[----:B--2---:R-:W-:Y:S07]  /*20270*/  FMNMX.FTZ R4, R6, R3, !PT ;  /* 0x0000000306047209 */ /* 0x004fee0007810000 */
[----:B------:R-:W2:Y:S01]  /*20280*/  SHFL.BFLY PT, R3, R4, 0x1, 0x1f ;  /* 0x0c201f0004037f89 */ /* 0x000ea200000e0000 */
[----:B-1----:R-:W-:Y:S04]  /*20290*/  FMNMX.FTZ R164, R17, R164, !PT ;  /* 0x000000a411a47209 */ /* 0x002fe80007810000 */
[----:B------:R-:W-:Y:S01]  /*202a0*/  FSETP.NEU.FTZ.AND P1, PT, R164, -INF , PT ;  /* 0xff800000a400780b */ /* 0x000fe20003f3d000 */
[----:B----4-:R-:W-:Y:S05]  /*202b0*/  FMUL.FTZ R182, R165, R164 ;  /* 0x000000a4a5b67220 */ /* 0x010fea0000410000 */
[----:B------:R-:W-:Y:S02]  /*202c0*/  FSEL R182, R182, RZ, P1 ;  /* 0x000000ffb6b67208 */ /* 0x000fe40000800000 */
[----:B--2---:R-:W-:Y:S03]  /*202d0*/  FMNMX.FTZ R3, R4, R3, !PT ;  /* 0x0000000304037209 */ /* 0x004fe60007810000 */
[--C-:B------:R-:W-:Y:S01]  /*202e0*/  FFMA.FTZ R184, R5, R165, -R182.reuse ;  /* 0x000000a505b87223 */ /* 0x100fe200000108b6 */
[----:B------:R-:W-:Y:S01]  /*202f0*/  FSEL R5, R164, RZ, P1 ;  /* 0x000000ffa4057208 */ /* 0x000fe20000800000 */
[----:B------:R-:W-:Y:S01]  /*20300*/  FMUL.FTZ R172, R165, R3 ;  /* 0x00000003a5ac7220 */ /* 0x000fe20000410000 */
[----:B------:R-:W-:Y:S01]  /*20310*/  FSETP.NEU.FTZ.AND P0, PT, R3, -INF , PT ;  /* 0xff8000000300780b */ /* 0x000fe20003f1d000 */
[-C--:B------:R-:W-:Y:S02]  /*20320*/  FFMA.FTZ R185, R171, R165.reuse, -R182 ;  /* 0x000000a5abb97223 */ /* 0x080fe400000108b6 */
[----:B------:R-:W-:Y:S01]  /*20330*/  FADD.FTZ R4, -R5, R2 ;  /* 0x0000000205047221 */ /* 0x000fe20000010100 */
[----:B------:R-:W-:Y:S01]  /*20340*/  FSEL R5, R3, RZ, P0 ;  /* 0x000000ff03057208 */ /* 0x000fe20000000000 */
[-C--:B------:R-:W-:Y:S01]  /*20350*/  FFMA.FTZ R191, R8, R165.reuse, -R182 ;  /* 0x000000a508bf7223 */ /* 0x080fe200000108b6 */
[----:B------:R-:W-:Y:S01]  /*20360*/  FSEL R172, R172, RZ, P0 ;  /* 0x000000ffacac7208 */ /* 0x000fe20000000000 */
[----:B------:R-:W-:Y:S01]  /*20370*/  FMUL.FTZ R2, R165, R4 ;  /* 0x00000004a5027220 */ /* 0x000fe20000410000 */
[----:B------:R-:W-:Y:S01]  /*20380*/  MUFU.EX2 R185, R185 ;  /* 0x000000b900b97308 */ /* 0x000fe20000000800 */
[----:B------:R-:W-:Y:S01]  /*20390*/  FADD.FTZ R4, -R5, R0 ;  /* 0x0000000005047221 */ /* 0x000fe20000010100 */
[----:B------:R-:W-:Y:S01]  /*203a0*/  ISETP.GT.AND P0, PT, R247, R230, PT ;  /* 0x000000e6f700720c */ /* 0x000fe20003f04270 */
[-C--:B------:R-:W-:Y:S02]  /*203b0*/  FFMA.FTZ R190, R9, R165.reuse, -R182 ;  /* 0x000000a509be7223 */ /* 0x080fe400000108b6 */
[-CC-:B------:R-:W-:Y:S02]  /*203c0*/  FFMA.FTZ R189, R169, R165.reuse, -R172.reuse ;  /* 0x000000a5a9bd7223 */ /* 0x180fe400000108ac */
[-CC-:B------:R-:W-:Y:S02]  /*203d0*/  FFMA.FTZ R188, R7, R165.reuse, -R172.reuse ;  /* 0x000000a507bc7223 */ /* 0x180fe400000108ac */
[-CC-:B------:R-:W-:Y:S01]  /*203e0*/  FFMA.FTZ R187, R10, R165.reuse, -R172.reuse ;  /* 0x000000a50abb7223 */ /* 0x180fe200000108ac */
[----:B------:R-:W1:Y:S01]  /*203f0*/  MUFU.EX2 R2, R2 ;  /* 0x0000000200027308 */ /* 0x000e620000000800 */
[-C--:B------:R-:W-:Y:S02]  /*20400*/  FFMA.FTZ R186, R11, R165.reuse, -R172 ;  /* 0x000000a50bba7223 */ /* 0x080fe400000108ac */
[----:B------:R-:W-:Y:S02]  /*20410*/  FMUL.FTZ R0, R165, R4 ;  /* 0x00000004a5007220 */ /* 0x000fe40000410000 */
[-CC-:B------:R-:W-:Y:S02]  /*20420*/  FFMA.FTZ R177, R177, R165.reuse, -R182.reuse ;  /* 0x000000a5b1b17223 */ /* 0x180fe400000108b6 */
[-CC-:B------:R-:W-:Y:S02]  /*20430*/  FFMA.FTZ R180, R180, R165.reuse, -R182.reuse ;  /* 0x000000a5b4b47223 */ /* 0x180fe400000108b6 */
[-C--:B------:R-:W-:Y:S01]  /*20440*/  FFMA.FTZ R178, R178, R165.reuse, -R182 ;  /* 0x000000a5b2b27223 */ /* 0x080fe200000108b6 */
[----:B------:R-:W2:Y:S01]  /*20450*/  MUFU.EX2 R0, R0 ;  /* 0x0000000000007308 */ /* 0x000ea20000000800 */
[-CC-:B------:R-:W-:Y:S02]  /*20460*/  FFMA.FTZ R175, R175, R165.reuse, -R172.reuse ;  /* 0x000000a5afaf7223 */ /* 0x180fe400000108ac */
[-C--:B------:R-:W-:Y:S02]  /*20470*/  FFMA.FTZ R174, R174, R165.reuse, -R172 ;  /* 0x000000a5aeae7223 */ /* 0x080fe400000108ac */
[-CC-:B------:R-:W-:Y:S02]  /*20480*/  FFMA.FTZ R192, R192, R165.reuse, -R182.reuse ;  /* 0x000000a5c0c07223 */ /* 0x180fe400000108b6 */
[-CC-:B------:R-:W-:Y:S02]  /*20490*/  FFMA.FTZ R193, R193, R165.reuse, -R182.reuse ;  /* 0x000000a5c1c17223 */ /* 0x180fe400000108b6 */
[-CC-:B------:R-:W-:Y:S01]  /*204a0*/  FFMA.FTZ R194, R194, R165.reuse, -R182.reuse ;  /* 0x000000a5c2c27223 */ /* 0x180fe200000108b6 */
[----:B------:R-:W3:Y:S01]  /*204b0*/  MUFU.EX2 R184, R184 ;  /* 0x000000b800b87308 */ /* 0x000ee20000000800 */
[-C--:B------:R-:W-:Y:S02]  /*204c0*/  FFMA.FTZ R195, R195, R165.reuse, -R182 ;  /* 0x000000a5c3c37223 */ /* 0x080fe400000108b6 */
[--C-:B------:R-:W-:Y:S02]  /*204d0*/  FFMA.FTZ R196, R196, R165, -R172.reuse ;  /* 0x000000a5c4c47223 */ /* 0x100fe400000108ac */
[C---:B-1----:R-:W-:Y:S02]  /*204e0*/  FMUL.FTZ R4, R2.reuse, R160 ;  /* 0x000000a002047220 */ /* 0x042fe40000410000 */
        /* <DEDUP_REMOVED lines=8> */
[----:B------:R-:W1:Y:S01]  /*20570*/  MUFU.EX2 R190, R190 ;  /* 0x000000be00be7308 */ /* 0x000e620000000800 */
[----:B------:R-:W-:Y:S01]  /*20580*/  FMUL.FTZ R11, R0, R159 ;  /* 0x0000009f000b7220 */ /* 0x000fe20000410000 */
[----:B------:R-:W-:Y:S01]  /*20590*/  LDSM.16.MT88.4 R160, [R219+0x12800] ;  /* 0x01280000dba0783b */ /* 0x000fe20000004200 */
[----:B------:R-:W-:Y:S01]  /*205a0*/  FMUL.FTZ R17, R2, R149 ;  /* 0x0000009502117220 */ /* 0x000fe20000410000 */
[----:B---3--:R-:W-:Y:S01]  /*205b0*/  F2FP.PACK_AB R168, R184, R185 ;  /* 0x000000b9b8a8723e */ /* 0x008fe200000000ff */
        /* <DEDUP_REMOVED lines=13> */
[----:B-1----:R-:W-:Y:S01]  /*20690*/  F2FP.PACK_AB R170, R190, R191 ;  /* 0x000000bfbeaa723e */ /* 0x002fe200000000ff */
[----:B------:R-:W-:Y:S02]  /*206a0*/  FMUL.FTZ R35, R0, R135 ;  /* 0x0000008700237220 */ /* 0x000fe40000410000 */
[C---:B------:R-:W-:Y:S03]  /*206b0*/  FMUL.FTZ R36, R2.reuse, R36 ;  /* 0x0000002402247220 */ /* 0x040fe60000410000 */
[----:B------:R-:W-:Y:S01]  /*206c0*/  LDSM.16.MT88.4 R132, [R220+0x12000] ;  /* 0x01200000dc84783b */ /* 0x000fe20000004200 */
[----:B------:R-:W-:Y:S01]  /*206d0*/  MUFU.EX2 R187, R187 ;  /* 0x000000bb00bb7308 */ /* 0x000fe20000000800 */
[----:B------:R-:W-:Y:S02]  /*206e0*/  FMUL.FTZ R37, R2, R37 ;  /* 0x0000002502257220 */ /* 0x000fe40000410000 */
[C---:B------:R-:W-:Y:S02]  /*206f0*/  FMUL.FTZ R38, R0.reuse, R38 ;  /* 0x0000002600267220 */ /* 0x040fe40000410000 */
[----:B------:R-:W-:Y:S02]  /*20700*/  FMUL.FTZ R39, R0, R39 ;  /* 0x0000002700277220 */ /* 0x000fe40000410000 */
[----:B------:R-:W-:Y:S01]  /*20710*/  LDSM.16.MT88.4 R156, [R220+0x12800] ;  /* 0x01280000dc9c783b */ /* 0x000fe20000004200 */
[C---:B------:R-:W-:Y:S02]  /*20720*/  FMUL.FTZ R40, R2.reuse, R40 ;  /* 0x0000002802287220 */ /* 0x040fe40000410000 */
[----:B------:R-:W1:Y:S01]  /*20730*/  MUFU.EX2 R186, R186 ;  /* 0x000000ba00ba7308 */ /* 0x000e620000000800 */
[----:B------:R-:W-:Y:S02]  /*20740*/  FMUL.FTZ R41, R2, R41 ;  /* 0x0000002902297220 */ /* 0x000fe40000410000 */
[----:B------:R-:W-:Y:S01]  /*20750*/  FMUL.FTZ R42, R0, R42 ;  /* 0x0000002a002a7220 */ /* 0x000fe20000410000 */
        /* <DEDUP_REMOVED lines=12> */
[----:B------:R-:W-:Y:S01]  /*20820*/  FMUL.FTZ R52, R2, R52 ;  /* 0x0000003402347220 */ /* 0x000fe20000410000 */
[----:B-1----:R-:W-:Y:S01]  /*20830*/  F2FP.PACK_AB R171, R186, R187 ;  /* 0x000000bbbaab723e */ /* 0x002fe200000000ff */
[----:B------:R-:W-:Y:S02]  /*20840*/  FMUL.FTZ R53, R2, R53 ;  /* 0x0000003502357220 */ /* 0x000fe40000410000 */
[C---:B------:R-:W-:Y:S02]  /*20850*/  FMUL.FTZ R54, R0.reuse, R54 ;  /* 0x0000003600367220 */ /* 0x040fe40000410000 */
[----:B------:R-:W-:Y:S01]  /*20860*/  FMUL.FTZ R55, R0, R55 ;  /* 0x0000003700377220 */ /* 0x000fe20000410000 */
[----:B------:R-:W-:Y:S01]  /*20870*/  MUFU.EX2 R194, R194 ;  /* 0x000000c200c27308 */ /* 0x000fe20000000800 */
[C---:B------:R-:W-:Y:S05]  /*20880*/  HMMA.16816.F32 R4, R168.reuse, R12, R4 ;  /* 0x0000000ca804723c */ /* 0x040fea0000001804 */
        /* <DEDUP_REMOVED lines=44> */
[C---:B---3--:R-:W-:Y:S04]  /*20b50*/  HMMA.16816.F32 R36, R168.reuse, R144, R36 ;  /* 0x00000090a824723c */ /* 0x048fe80000001824 */
[----:B------:R-:W-:Y:S02]  /*20b60*/  FMUL.FTZ R75, R0, R75 ;  /* 0x0000004b004b7220 */ /* 0x000fe40000410000 */
[C---:B------:R-:W-:Y:S02]  /*20b70*/  FMUL.FTZ R76, R2.reuse, R76 ;  /* 0x0000004c024c7220 */ /* 0x040fe40000410000 */
[C---:B------:R-:W-:Y:S01]  /*20b80*/  HMMA.16816.F32 R40, R168.reuse, R146, R40 ;  /* 0x00000092a828723c */ /* 0x040fe20000001828 */
[----:B------:R-:W-:Y:S03]  /*20b90*/  LDSM.16.MT88.4 R144, [R220+0x10800] ;  /* 0x01080000dc90783b */ /* 0x000fe60000004200 */
[----:B------:R-:W-:Y:S02]  /*20ba0*/  FMUL.FTZ R77, R2, R77 ;  /* 0x0000004d024d7220 */ /* 0x000fe40000410000 */
[C---:B------:R-:W-:Y:S02]  /*20bb0*/  FMUL.FTZ R78, R0.reuse, R78 ;  /* 0x0000004e004e7220 */ /* 0x040fe40000410000 */
[----:B------:R-:W-:Y:S01]  /*20bc0*/  FMUL.FTZ R79, R0, R79 ;  /* 0x0000004f004f7220 */ /* 0x000fe20000410000 */
[C---:B----4-:R-:W-:Y:S03]  /*20bd0*/  HMMA.16816.F32 R44, R168.reuse, R136, R44 ;  /* 0x00000088a82c723c */ /* 0x050fe6000000182c */
        /* <DEDUP_REMOVED lines=66> */
[-CC-:B------:R-:W-:Y:S02]  /*21000*/  FFMA.FTZ R197, R197, R165.reuse, -R172.reuse ;  /* 0x000000a5c5c57223 */ /* 0x180fe400000108ac */
[--C-:B------:R-:W-:Y:S03]  /*21010*/  FFMA.FTZ R198, R198, R165, -R172.reuse ;  /* 0x000000a5c6c67223 */ /* 0x100fe600000108ac */
[C---:B-1----:R-:W-:Y:S01]  /*21020*/  HMMA.16816.F32 R116, R168.reuse, R136, R116 ;  /* 0x00000088a874723c */ /* 0x042fe20000001874 */
[----:B------:R-:W1:Y:S02]  /*21030*/  MUFU.EX2 R197, R197 ;  /* 0x000000c500c57308 */ /* 0x000e640000000800 */
[C---:B------:R-:W-:Y:S02]  /*21040*/  FMUL.FTZ R120, R2.reuse, R120 ;  /* 0x0000007802787220 */ /* 0x040fe40000410000 */
[----:B------:R-:W-:Y:S02]  /*21050*/  FMUL.FTZ R121, R2, R121 ;  /* 0x0000007902797220 */ /* 0x000fe40000410000 */
[C---:B------:R-:W-:Y:S02]  /*21060*/  FMUL.FTZ R122, R0.reuse, R122 ;  /* 0x0000007a007a7220 */ /* 0x040fe40000410000 */
[----:B------:R-:W-:Y:S02]  /*21070*/  FMUL.FTZ R123, R0, R123 ;  /* 0x0000007b007b7220 */ /* 0x000fe40000410000 */
[----:B------:R-:W-:Y:S01]  /*21080*/  MUFU.EX2 R198, R198 ;  /* 0x000000c600c67308 */ /* 0x000fe20000000800 */
[-C--:B------:R-:W-:Y:S02]  /*21090*/  FFMA.FTZ R199, R199, R165.reuse, -R172 ;  /* 0x000000a5c7c77223 */ /* 0x080fe400000108ac */
[--C-:B------:R-:W-:Y:S02]  /*210a0*/  FFMA.FTZ R203, R203, R165, -R182.reuse ;  /* 0x000000a5cbcb7223 */ /* 0x100fe400000108b6 */
[C---:B------:R-:W-:Y:S01]  /*210b0*/  HMMA.16816.F32 R120, R168.reuse, R138, R120 ;  /* 0x0000008aa878723c */ /* 0x040fe20000001878 */
[----:B------:R-:W5:Y:S02]  /*210c0*/  LDSM.16.MT88.4 R136, [R221+0x10800] ;  /* 0x01080000dd88783b */ /* 0x000f640000004200 */
[C---:B------:R-:W-:Y:S02]  /*210d0*/  FMUL.FTZ R124, R2.reuse, R124 ;  /* 0x0000007c027c7220 */ /* 0x040fe40000410000 */
[----:B------:R-:W1:Y:S01]  /*210e0*/  MUFU.EX2 R199, R199 ;  /* 0x000000c700c77308 */ /* 0x000e620000000800 */
[----:B------:R-:W-:Y:S02]  /*210f0*/  FMUL.FTZ R125, R2, R125 ;  /* 0x0000007d027d7220 */ /* 0x000fe40000410000 */
[C---:B------:R-:W-:Y:S04]  /*21100*/  FMUL.FTZ R126, R0.reuse, R126 ;  /* 0x0000007e007e7220 */ /* 0x040fe80000410000 */
[----:B------:R-:W-:Y:S02]  /*21110*/  FMUL.FTZ R127, R0, R127 ;  /* 0x0000007f007f7220 */ /* 0x000fe40000410000 */
[-CC-:B------:R-:W-:Y:S01]  /*21120*/  FFMA.FTZ R233, R233, R165.reuse, -R182.reuse ;  /* 0x000000a5e9e97223 */ /* 0x180fe200000108b6 */
[----:B------:R-:W-:Y:S01]  /*21130*/  MUFU.EX2 R203, R203 ;  /* 0x000000cb00cb7308 */ /* 0x000fe20000000800 */
[-CC-:B------:R-:W-:Y:S02]  /*21140*/  FFMA.FTZ R202, R202, R165.reuse, -R182.reuse ;  /* 0x000000a5caca7223 */ /* 0x180fe400000108b6 */
[--C-:B------:R-:W-:Y:S01]  /*21150*/  FFMA.FTZ R201, R201, R165, -R182.reuse ;  /* 0x000000a5c9c97223 */ /* 0x100fe200000108b6 */
[C---:B---3--:R-:W-:Y:S03]  /*21160*/  HMMA.16816.F32 R124, R168.reuse, R132, R124 ;  /* 0x00000084a87c723c */ /* 0x048fe6000000187c */
[C---:B------:R-:W-:Y:S02]  /*21170*/  FMUL.FTZ R128, R2.reuse, R128 ;  /* 0x0000008002807220 */ /* 0x040fe40000410000 */
[----:B------:R-:W-:Y:S01]  /*21180*/  FMUL.FTZ R129, R2, R129 ;  /* 0x0000008102817220 */ /* 0x000fe20000410000 */
[----:B------:R-:W3:Y:S01]  /*21190*/  MUFU.EX2 R233, R233 ;  /* 0x000000e900e97308 */ /* 0x000ee20000000800 */
[C---:B------:R-:W-:Y:S01]  /*211a0*/  FMUL.FTZ R130, R0.reuse, R130 ;  /* 0x0000008200827220 */ /* 0x040fe20000410000 */
[----:B--2---:R-:W-:Y:S01]  /*211b0*/  F2FP.PACK_AB R132, R193, R192 ;  /* 0x000000c0c184723e */ /* 0x004fe200000000ff */
[----:B------:R-:W-:Y:S03]  /*211c0*/  FMUL.FTZ R131, R0, R131 ;  /* 0x0000008300837220 */ /* 0x000fe60000410000 */
[-C--:B------:R-:W-:Y:S01]  /*211d0*/  FFMA.FTZ R182, R176, R165.reuse, -R182 ;  /* 0x000000a5b0b67223 */ /* 0x080fe200000108b6 */
[----:B-1----:R-:W-:Y:S01]  /*211e0*/  F2FP.PACK_AB R133, R197, R196 ;  /* 0x000000c4c585723e */ /* 0x002fe200000000ff */
[-CC-:B------:R-:W-:Y:S02]  /*211f0*/  FFMA.FTZ R200, R200, R165.reuse, -R172.reuse ;  /* 0x000000a5c8c87223 */ /* 0x180fe400000108ac */
[----:B------:R-:W-:Y:S01]  /*21200*/  HMMA.16816.F32 R128, R168, R134, R128 ;  /* 0x00000086a880723c */ /* 0x000fe20000001880 */
[----:B------:R-:W-:Y:S02]  /*21210*/  MUFU.EX2 R168, R180 ;  /* 0x000000b400a87308 */ /* 0x000fe40000000800 */
[-CC-:B------:R-:W-:Y:S02]  /*21220*/  FFMA.FTZ R183, R183, R165.reuse, -R172.reuse ;  /* 0x000000a5b7b77223 */ /* 0x180fe400000108ac */
[-CC-:B------:R-:W-:Y:S02]  /*21230*/  FFMA.FTZ R181, R181, R165.reuse, -R172.reuse ;  /* 0x000000a5b5b57223 */ /* 0x180fe400000108ac */
[----:B------:R-:W-:Y:S01]  /*21240*/  F2FP.PACK_AB R134, R195, R194 ;  /* 0x000000c2c386723e */ /* 0x000fe200000000ff */
[--C-:B------:R-:W-:Y:S01]  /*21250*/  FFMA.FTZ R179, R179, R165, -R172.reuse ;  /* 0x000000a5b3b37223 */ /* 0x100fe200000108ac */
[----:B------:R-:W-:Y:S02]  /*21260*/  F2FP.PACK_AB R135, R199, R198 ;  /* 0x000000c6c787723e */ /* 0x000fe400000000ff */
[----:B------:R-:W-:Y:S01]  /*21270*/  MUFU.EX2 R169, R183 ;  /* 0x000000b700a97308 */ /* 0x000fe20000000800 */
[----:B------:R-:W-:Y:S01]  /*21280*/  FFMA.FTZ R185, R2, R251, R185 ;  /* 0x000000fb02b97223 */ /* 0x000fe200000100b9 */
[----:B------:R-:W-:Y:S01]  /*21290*/  MOV R2, R164 ;  /* 0x000000a400027202 */ /* 0x000fe20000000f00 */
[----:B------:R-:W-:Y:S02]  /*212a0*/  FFMA.FTZ R189, R0, R249, R189 ;  /* 0x000000f900bd7223 */ /* 0x000fe400000100bd */
[C---:B----4-:R-:W-:Y:S05]  /*212b0*/  HMMA.16816.F32 R4, R132.reuse, R140, R4 ;  /* 0x0000008c8404723c */ /* 0x050fea0000001804 */
[----:B------:R-:W-:Y:S01]  /*212c0*/  MUFU.EX2 R183, R174 ;  /* 0x000000ae00b77308 */ /* 0x000fe20000000800 */
[----:B------:R-:W-:Y:S02]  /*212d0*/  FADD.FTZ R184, R184, R185 ;  /* 0x000000b9b8b87221 */ /* 0x000fe40000010000 */
[C---:B------:R-:W-:Y:S01]  /*212e0*/  HMMA.16816.F32 R8, R132.reuse, R142, R8 ;  /* 0x0000008e8408723c */ /* 0x040fe20000001808 */
[----:B------:R-:W1:Y:S03]  /*212f0*/  LDSM.16.MT88.4 R140, [R221+0x12800] ;  /* 0x01280000dd8c783b */ /* 0x000e660000004200 */
[----:B------:R-:W-:Y:S03]  /*21300*/  FADD.FTZ R188, R188, R189 ;  /* 0x000000bdbcbc7221 */ /* 0x000fe60000010000 */
[----:B------:R-:W-:Y:S01]  /*21310*/  MUFU.EX2 R170, R181 ;  /* 0x000000b500aa7308 */ /* 0x000fe20000000800 */
[C---:B-----5:R-:W-:Y:S08]  /*21320*/  HMMA.16816.F32 R12, R132.reuse, R136, R12 ;  /* 0x00000088840c723c */ /* 0x060ff0000000180c */
[C---:B------:R-:W-:Y:S01]  /*21330*/  HMMA.16816.F32 R16, R132.reuse, R138, R16 ;  /* 0x0000008a8410723c */ /* 0x040fe20000001810 */
[----:B------:R-:W2:Y:S01]  /*21340*/  LDSM.16.MT88.4 R136, [R223+0x14800] ;  /* 0x01480000df88783b */ /* 0x000ea20000004200 */
[----:B------:R-:W-:Y:S06]  /*21350*/  MUFU.EX2 R181, R177 ;  /* 0x000000b100b57308 */ /* 0x000fec0000000800 */
[C---:B------:R-:W-:Y:S04]  /*21360*/  HMMA.16816.F32 R20, R132.reuse, R144, R20 ;  /* 0x000000908414723c */ /* 0x040fe80000001814 */
[----:B------:R-:W-:Y:S04]  /*21370*/  MUFU.EX2 R171, R179 ;  /* 0x000000b300ab7308 */ /* 0x000fe80000000800 */
[C---:B------:R-:W-:Y:S01]  /*21380*/  HMMA.16816.F32 R24, R132.reuse, R146, R24 ;  /* 0x000000928418723c */ /* 0x040fe20000001818 */
[----:B------:R-:W4:Y:S05]  /*21390*/  LDSM.16.MT88.4 R144, [R221+0x14800] ;  /* 0x01480000dd90783b */ /* 0x000f2a0000004200 */
[----:B------:R-:W-:Y:S02]  /*213a0*/  MUFU.EX2 R179, R175 ;  /* 0x000000af00b37308 */ /* 0x000fe40000000800 */
[C---:B------:R-:W-:Y:S08]  /*213b0*/  HMMA.16816.F32 R28, R132.reuse, R148, R28 ;  /* 0x00000094841c723c */ /* 0x040ff0000000181c */
[C---:B------:R-:W-:Y:S01]  /*213c0*/  HMMA.16816.F32 R32, R132.reuse, R150, R32 ;  /* 0x000000968420723c */ /* 0x040fe20000001820 */
[----:B------:R-:W5:Y:S01]  /*213d0*/  LDSM.16.MT88.4 R148, [R220+0x14800] ;  /* 0x01480000dc94783b */ /* 0x000f620000004200 */
[----:B------:R-:W-:Y:S06]  /*213e0*/  MUFU.EX2 R202, R202 ;  /* 0x000000ca00ca7308 */ /* 0x000fec0000000800 */
[C---:B------:R-:W-:Y:S04]  /*213f0*/  HMMA.16816.F32 R36, R132.reuse, R152, R36 ;  /* 0x000000988424723c */ /* 0x040fe80000001824 */
[----:B------:R-:W2:Y:S04]  /*21400*/  MUFU.EX2 R201, R201 ;  /* 0x000000c900c97308 */ /* 0x000ea80000000800 */
[C---:B------:R-:W-:Y:S01]  /*21410*/  HMMA.16816.F32 R40, R132.reuse, R154, R40 ;  /* 0x0000009a8428723c */ /* 0x040fe20000001828 */
[----:B------:R-:W-:Y:S05]  /*21420*/  LDSM.16.MT88.4 R152, [R220+0x16800] ;  /* 0x01680000dc98783b */ /* 0x000fea0000004200 */
[----:B------:R-:W2:Y:S02]  /*21430*/  MUFU.EX2 R200, R200 ;  /* 0x000000c800c87308 */ /* 0x000ea40000000800 */
        /* <DEDUP_REMOVED lines=31> */
[----:B------:R-:W-:Y:S01]  /*21630*/  HMMA.16816.F32 R128, R132, R150, R128 ;  /* 0x000000968480723c */ /* 0x000fe20000001880 */
[----:B------:R-:W-:Y:S06]  /*21640*/  LDSM.16.MT88.4 R148, [R221+0x13000] ;  /* 0x01300000dd94783b */ /* 0x000fec0000004200 */
[----:B---3--:R-:W-:Y:S02]  /*21650*/  F2FP.PACK_AB R132, R233, R203 ;  /* 0x000000cbe984723e */ /* 0x008fe400000000ff */
[----:B------:R-:W-:Y:S03]  /*21660*/  F2FP.PACK_AB R134, R201, R202 ;  /* 0x000000cac986723e */ /* 0x000fe600000000ff */
[----:B------:R-:W-:Y:S02]  /*21670*/  F2FP.PACK_AB R133, R169, R200 ;  /* 0x000000c8a985723e */ /* 0x000fe400000000ff */
[-C--:B------:R-:W-:Y:S07]  /*21680*/  F2FP.PACK_AB R135, R171, R170.reuse ;  /* 0x000000aaab87723e */ /* 0x080fee00000000ff */
        /* <DEDUP_REMOVED lines=23> */
[----:B------:R-:W-:Y:S07]  /*21800*/  LDSM.16.MT88.4 R156, [R223+0x11800] ;  /* 0x01180000df9c783b */ /* 0x000fee0000004200 */
[C---:B------:R-:W-:Y:S07]  /*21810*/  HMMA.16816.F32 R68, R132.reuse, R160, R68 ;  /* 0x000000a08444723c */ /* 0x040fee0000001844 */
[-CC-:B------:R-:W-:Y:S01]  /*21820*/  FFMA.FTZ R160, R173, R165.reuse, -R172.reuse ;  /* 0x000000a5ada07223 */ /* 0x180fe200000108ac */
[C---:B------:R-:W-:Y:S01]  /*21830*/  HMMA.16816.F32 R72, R132.reuse, R162, R72 ;  /* 0x000000a28448723c */ /* 0x040fe20000001848 */
[----:B------:R-:W3:Y:S03]  /*21840*/  MUFU.EX2 R162, R182 ;  /* 0x000000b600a27308 */ /* 0x000ee60000000800 */
[----:B------:R-:W-:Y:S01]  /*21850*/  FFMA.FTZ R172, R166, R165, -R172 ;  /* 0x000000a5a6ac7223 */ /* 0x000fe200000108ac */
[----:B------:R-:W-:Y:S02]  /*21860*/  MOV R161, R170 ;  /* 0x000000aa00a17202 */ /* 0x000fe40000000f00 */
[----:B------:R-:W-:Y:S01]  /*21870*/  MOV R163, R171 ;  /* 0x000000ab00a37202 */ /* 0x000fe20000000f00 */
[C---:B--2---:R-:W-:Y:S03]  /*21880*/  HMMA.16816.F32 R76, R132.reuse, R136, R76 ;  /* 0x00000088844c723c */ /* 0x044fe6000000184c */
[----:B------:R-:W-:Y:S05]  /*21890*/  MUFU.EX2 R171, R178 ;  /* 0x000000b200ab7308 */ /* 0x000fea0000000800 */
[C---:B------:R-:W-:Y:S01]  /*218a0*/  HMMA.16816.F32 R80, R132.reuse, R138, R80 ;  /* 0x0000008a8450723c */ /* 0x040fe20000001850 */
[----:B------:R-:W2:Y:S04]  /*218b0*/  LDSM.16.MT88.4 R136, [R221+0x17000] ;  /* 0x01700000dd88783b */ /* 0x000ea80000004200 */
[----:B------:R5:W-:Y:S03]  /*218c0*/  MUFU.EX2 R165, R172 ;  /* 0x000000ac00a57308 */ /* 0x000be60000000800 */
[C---:B----4-:R-:W-:Y:S04]  /*218d0*/  HMMA.16816.F32 R84, R132.reuse, R144, R84 ;  /* 0x000000908454723c */ /* 0x050fe80000001854 */
[----:B---3--:R-:W-:Y:S03]  /*218e0*/  MOV R166, R162 ;  /* 0x000000a200a67202 */ /* 0x008fe60000000f00 */
[----:B------:R-:W3:Y:S01]  /*218f0*/  MUFU.EX2 R170, R160 ;  /* 0x000000a000aa7308 */ /* 0x000ee20000000800 */
[C---:B------:R-:W-:Y:S01]  /*21900*/  HMMA.16816.F32 R88, R132.reuse, R146, R88 ;  /* 0x000000928458723c */ /* 0x040fe20000001858 */
[----:B------:R-:W4:Y:S07]  /*21910*/  LDSM.16.MT88.4 R144, [R220+0x17000] ;  /* 0x01700000dc90783b */ /* 0x000f2e0000004200 */
[C---:B-1----:R-:W-:Y:S01]  /*21920*/  HMMA.16816.F32 R92, R132.reuse, R140, R92 ;  /* 0x0000008c845c723c */ /* 0x042fe2000000185c */
[----:B-----5:R-:W-:Y:S07]  /*21930*/  LDSM.16.MT88.4 R172, [R219+0x11800] ;  /* 0x01180000dbac783b */ /* 0x020fee0000004200 */
[C---:B------:R-:W-:Y:S01]  /*21940*/  HMMA.16816.F32 R96, R132.reuse, R142, R96 ;  /* 0x0000008e8460723c */ /* 0x040fe20000001860 */
[----:B------:R-:W-:Y:S07]  /*21950*/  LDSM.16.MT88.4 R140, [R220+0x11800] ;  /* 0x01180000dc8c783b */ /* 0x000fee0000004200 */
[C---:B------:R-:W-:Y:S08]  /*21960*/  HMMA.16816.F32 R100, R132.reuse, R148, R100 ;  /* 0x000000948464723c */ /* 0x040ff00000001864 */
[C---:B------:R-:W-:Y:S01]  /*21970*/  HMMA.16816.F32 R104, R132.reuse, R150, R104 ;  /* 0x000000968468723c */ /* 0x040fe20000001868 */
[----:B------:R-:W1:Y:S07]  /*21980*/  LDSM.16.MT88.4 R148, [R221+0x11800] ;  /* 0x01180000dd94783b */ /* 0x000e6e0000004200 */
[C---:B--2---:R-:W-:Y:S07]  /*21990*/  HMMA.16816.F32 R108, R132.reuse, R136, R108 ;  /* 0x00000088846c723c */ /* 0x044fee000000186c */
[----:B------:R-:W-:Y:S01]  /*219a0*/  MOV R136, R163 ;  /* 0x000000a300887202 */ /* 0x000fe20000000f00 */
[C---:B------:R-:W-:Y:S04]  /*219b0*/  HMMA.16816.F32 R112, R132.reuse, R138, R112 ;  /* 0x0000008a8470723c */ /* 0x040fe80000001870 */
[----:B------:R-:W-:Y:S03]  /*219c0*/  MOV R137, R161 ;  /* 0x000000a100897202 */ /* 0x000fe60000000f00 */
[----:B------:R-:W-:Y:S01]  /*219d0*/  MOV R138, R179 ;  /* 0x000000b3008a7202 */ /* 0x000fe20000000f00 */
[C---:B----4-:R-:W-:Y:S01]  /*219e0*/  HMMA.16816.F32 R116, R132.reuse, R144, R116 ;  /* 0x000000908474723c */ /* 0x050fe20000001874 */
[----:B------:R-:W2:Y:S03]  /*219f0*/  LDSM.16.MT88.4 R176, [R223+0x13800] ;  /* 0x01380000dfb0783b */ /* 0x000ea60000004200 */
[----:B------:R-:W-:Y:S03]  /*21a00*/  MOV R139, R181 ;  /* 0x000000b5008b7202 */ /* 0x000fe60000000f00 */
[----:B------:R-:W-:Y:S01]  /*21a10*/  MOV R144, R183 ;  /* 0x000000b700907202 */ /* 0x000fe20000000f00 */
[C---:B------:R-:W-:Y:S01]  /*21a20*/  HMMA.16816.F32 R120, R132.reuse, R146, R120 ;  /* 0x000000928478723c */ /* 0x040fe20000001878 */
[----:B------:R-:W4:Y:S03]  /*21a30*/  LDSM.16.MT88.4 R180, [R221+0x13800] ;  /* 0x01380000ddb4783b */ /* 0x000f260000004200 */
[----:B------:R-:W-:Y:S04]  /*21a40*/  MOV R145, R168 ;  /* 0x000000a800917202 */ /* 0x000fe80000000f00 */
[C---:B------:R-:W-:Y:S04]  /*21a50*/  HMMA.16816.F32 R124, R132.reuse, R152, R124 ;  /* 0x00000098847c723c */ /* 0x040fe8000000187c */
[----:B------:R-:W-:Y:S04]  /*21a60*/  F2FP.PACK_AB R168, R145, R139 ;  /* 0x0000008b91a8723e */ /* 0x000fe800000000ff */
[----:B------:R-:W-:Y:S07]  /*21a70*/  HMMA.16816.F32 R128, R132, R154, R128 ;  /* 0x0000009a8480723c */ /* 0x000fee0000001880 */
[----:B---3--:R-:W-:Y:S02]  /*21a80*/  MOV R134, R170 ;  /* 0x000000aa00867202 */ /* 0x008fe40000000f00 */
[----:B------:R-:W-:Y:S03]  /*21a90*/  MOV R135, R171 ;  /* 0x000000ab00877202 */ /* 0x000fe60000000f00 */
[----:B------:R-:W-:Y:S02]  /*21aa0*/  MOV R133, R169 ;  /* 0x000000a900857202 */ /* 0x000fe40000000f00 */
[----:B------:R-:W-:Y:S02]  /*21ab0*/  F2FP.PACK_AB R170, R166, R135 ;  /* 0x00000087a6aa723e */ /* 0x000fe400000000ff */
[----:B------:R-:W-:Y:S02]  /*21ac0*/  F2FP.PACK_AB R169, R144, R138 ;  /* 0x0000008a90a9723e */ /* 0x000fe400000000ff */
[----:B------:R-:W-:Y:S07]  /*21ad0*/  F2FP.PACK_AB R171, R165, R134 ;  /* 0x00000086a5ab723e */ /* 0x000fee00000000ff */
[C---:B------:R-:W-:Y:S01]  /*21ae0*/  HMMA.16816.F32 R160, R168.reuse, R156, R4 ;  /* 0x0000009ca8a0723c */ /* 0x040fe20000001804 */
[----:B------:R-:W3:Y:S07]  /*21af0*/  LDSM.16.MT88.4 R4, [R220+0x13800] ;  /* 0x01380000dc04783b */ /* 0x000eee0000004200 */
[C---:B------:R-:W-:Y:S01]  /*21b00*/  HMMA.16816.F32 R156, R168.reuse, R158, R8 ;  /* 0x0000009ea89c723c */ /* 0x040fe20000001808 */
[----:B------:R-:W5:Y:S07]  /*21b10*/  LDSM.16.MT88.4 R8, [R219+0x13800] ;  /* 0x01380000db08783b */ /* 0x000f6e0000004200 */
[C---:B-1----:R-:W-:Y:S07]  /*21b20*/  HMMA.16816.F32 R152, R168.reuse, R148, R12 ;  /* 0x00000094a898723c */ /* 0x042fee000000180c */
[----:B------:R-:W-:Y:S01]  /*21b30*/  MOV R14, R144 ;  /* 0x00000090000e7202 */ /* 0x000fe20000000f00 */
[C---:B------:R-:W-:Y:S04]  /*21b40*/  HMMA.16816.F32 R148, R168.reuse, R150, R16 ;  /* 0x00000096a894723c */ /* 0x040fe80000001810 */
[----:B------:R-:W-:Y:S03]  /*21b50*/  IMAD.MOV.U32 R15, RZ, RZ, R145 ;  /* 0x000000ffff0f7224 */ /* 0x000fe600078e0091 */
[----:B------:R-:W-:Y:S01]  /*21b60*/  MOV R16, R138 ;  /* 0x0000008a00107202 */ /* 0x000fe20000000f00 */
[C---:B------:R-:W-:Y:S01]  /*21b70*/  HMMA.16816.F32 R144, R168.reuse, R140, R20 ;  /* 0x0000008ca890723c */ /* 0x040fe20000001814 */
[----:B------:R-:W-:Y:S03]  /*21b80*/  LDSM.16.MT88.4 R20, [R220+0x15800] ;  /* 0x01580000dc14783b */ /* 0x000fe60000004200 */
[----:B------:R-:W-:Y:S02]  /*21b90*/  MOV R17, R139 ;  /* 0x0000008b00117202 */ /* 0x000fe40000000f00 */
[----:B------:R-:W-:Y:S02]  /*21ba0*/  MOV R18, R136 ;  /* 0x0000008800127202 */ /* 0x000fe40000000f00 */
[C---:B------:R-:W-:Y:S01]  /*21bb0*/  HMMA.16816.F32 R140, R168.reuse, R142, R24 ;  /* 0x0000008ea88c723c */ /* 0x040fe20000001818 */
[----:B------:R-:W-:Y:S03]  /*21bc0*/  LDSM.16.MT88.4 R24, [R219+0x15800] ;  /* 0x01580000db18783b */ /* 0x000fe60000004200 */
[----:B------:R-:W-:Y:S04]  /*21bd0*/  MOV R19, R137 ;  /* 0x0000008900137202 */ /* 0x000fe80000000f00 */
[C---:B------:R-:W-:Y:S07]  /*21be0*/  HMMA.16816.F32 R136, R168.reuse, R172, R28 ;  /* 0x000000aca888723c */ /* 0x040fee000000181c */
[----:B------:R-:W-:Y:S02]  /*21bf0*/  MOV R31, R133 ;  /* 0x00000085001f7202 */ /* 0x000fe40000000f00 */
[----:B------:R-:W-:Y:S03]  /*21c00*/  MOV R173, R134 ;  /* 0x0000008600ad7202 */ /* 0x000fe60000000f00 */
[----:B------:R-:W-:Y:S02]  /*21c10*/  MOV R172, R135 ;  /* 0x0000008700ac7202 */ /* 0x000fe40000000f00 */
[C---:B------:R-:W-:Y:S01]  /*21c20*/  HMMA.16816.F32 R132, R168.reuse, R174, R32 ;  /* 0x000000aea884723c */ /* 0x040fe20000001820 */
[----:B------:R-:W-:Y:S06]  /*21c30*/  LDSM.16.MT88.4 R32, [R221+0x17800] ;  /* 0x01780000dd20783b */ /* 0x000fec0000004200 */
[----:B------:R-:W-:Y:S01]  /*21c40*/  IMAD.MOV.U32 R175, RZ, RZ, R14 ;  /* 0x000000ffffaf7224 */ /* 0x000fe200078e000e */
[C---:B--2---:R-:W-:Y:S04]  /*21c50*/  HMMA.16816.F32 R36, R168.reuse, R176, R36 ;  /* 0x000000b0a824723c */ /* 0x044fe80000001824 */
[----:B------:R-:W-:Y:S02]  /*21c60*/  MOV R174, R15 ;  /* 0x0000000f00ae7202 */ /* 0x000fe40000000f00 */
[----:B------:R-:W1:Y:S01]  /*21c70*/  LDSM.16.MT88.4 R12, [R223+0x15800] ;  /* 0x01580000df0c783b */ /* 0x000e620000004200 */
[----:B------:R-:W-:Y:S01]  /*21c80*/  MOV R177, R16 ;  /* 0x0000001000b17202 */ /* 0x000fe20000000f00 */
[C---:B------:R-:W-:Y:S04]  /*21c90*/  HMMA.16816.F32 R40, R168.reuse, R178, R40 ;  /* 0x000000b2a828723c */ /* 0x040fe80000001828 */
[----:B------:R-:W-:Y:S03]  /*21ca0*/  MOV R176, R17 ;  /* 0x0000001100b07202 */ /* 0x000fe60000000f00 */
[----:B------:R-:W-:Y:S01]  /*21cb0*/  MOV R179, R18 ;  /* 0x0000001200b37202 */ /* 0x000fe20000000f00 */
[C---:B----4-:R-:W-:Y:S04]  /*21cc0*/  HMMA.16816.F32 R44, R168.reuse, R180, R44 ;  /* 0x000000b4a82c723c */ /* 0x050fe8000000182c */
[----:B------:R-:W-:Y:S02]  /*21cd0*/  MOV R178, R19 ;  /* 0x0000001300b27202 */ /* 0x000fe40000000f00 */
[----:B------:R-:W2:Y:S01]  /*21ce0*/  LDSM.16.MT88.4 R16, [R221+0x15800] ;  /* 0x01580000dd10783b */ /* 0x000ea20000004200 */
[----:B------:R-:W-:Y:S01]  /*21cf0*/  MOV R181, R31 ;  /* 0x0000001f00b57202 */ /* 0x000fe20000000f00 */
[C---:B------:R-:W-:Y:S06]  /*21d00*/  HMMA.16816.F32 R48, R168.reuse, R182, R48 ;  /* 0x000000b6a830723c */ /* 0x040fec0000001830 */
[----:B------:R-:W4:Y:S02]  /*21d10*/  LDSM.16.MT88.4 R28, [R223+0x17800] ;  /* 0x01780000df1c783b */ /* 0x000f240000004200 */
[C---:B---3--:R-:W-:Y:S08]  /*21d20*/  HMMA.16816.F32 R52, R168.reuse, R4, R52 ;  /* 0x00000004a834723c */ /* 0x048ff00000001834 */
[C---:B------:R-:W-:Y:S01]  /*21d30*/  HMMA.16816.F32 R56, R168.reuse, R6, R56 ;  /* 0x00000006a838723c */ /* 0x040fe20000001838 */
[----:B------:R-:W3:Y:S07]  /*21d40*/  LDSM.16.MT88.4 R4, [R220+0x17800] ;  /* 0x01780000dc04783b */ /* 0x000eee0000004200 */
[C---:B-----5:R-:W-:Y:S08]  /*21d50*/  HMMA.16816.F32 R60, R168.reuse, R8, R60 ;  /* 0x00000008a83c723c */ /* 0x060ff0000000183c */
[C---:B------:R-:W-:Y:S01]  /*21d60*/  HMMA.16816.F32 R64, R168.reuse, R10, R64 ;  /* 0x0000000aa840723c */ /* 0x040fe20000001840 */
[----:B------:R-:W5:Y:S07]  /*21d70*/  LDSM.16.MT88.4 R8, [R219+0x17800] ;  /* 0x01780000db08783b */ /* 0x000f6e0000004200 */
        /* <DEDUP_REMOVED lines=41> */
[C---:B-----5:R-:W-:Y:S04]  /*22010*/  HMMA.16816.F32 R124, R168.reuse, R8, R124 ;  /* 0x00000008a87c723c */ /* 0x060fe8000000187c */
[----:B------:R-:W-:Y:S01]  /*22020*/  FADD.FTZ R249, R165, R0 ;  /* 0x00000000a5f97221 */ /* 0x000fe20000010000 */
[----:B------:R-:W-:Y:S03]  /*22030*/  MOV R0, R3 ;  /* 0x0000000300007202 */ /* 0x000fe60000000f00 */
[----:B------:R-:W-:Y:S01]  /*22040*/  HMMA.16816.F32 R128, R168, R10, R128 ;  /* 0x0000000aa880723c */ /* 0x000fe20000001880 */
[----:B------:R-:W-:-:S07]  /*22050*/  @P0 BRA `(.L_x_7835) ;  /* 0xffffbd7000000947 */ /* 0x000fce000383ffff */
.L_x_7826:
        /* <DEDUP_REMOVED lines=11> */
.L_x_7840:
[----:B--23--:R-:W-:Y:S01]  /*22110*/  FADD.FTZ R251, R10, R251 ;  /* 0x000000fb0afb7221 */ /* 0x00cfe20000010000 */
[----:B------:R-:W-:Y:S05]  /*22120*/  BRA.DIV ~URZ, `(.L_x_7837) ;  /* 0x000019227f007947 */ /* 0x000fea000b800000 */
[----:B------:R-:W2:Y:S04]  /*22130*/  SHFL.BFLY PT, R6, R249, 0x2, 0x1f ;  /* 0x0c401f00f9067f89 */ /* 0x000ea800000e0000 */
[----:B------:R-:W3:Y:S01]  /*22140*/  SHFL.BFLY PT, R2, R251, 0x1, 0x1f ;  /* 0x0c201f00fb027f89 */ /* 0x000ee200000e0000 */
[----:B--2---:R-:W-:Y:S02]  /*22150*/  FADD.FTZ R11, R6, R249 ;  /* 0x000000f9060b7221 */ /* 0x004fe40000010000 */
[----:B---3--:R-:W-:-:S03]  /*22160*/  FADD.FTZ R2, R251, R2 ;  /* 0x00000002fb027221 */ /* 0x008fc60000010000 */
[----:B------:R2:W3:Y:S04]  /*22170*/  SHFL.BFLY PT, R10, R11, 0x1, 0x1f ;  /* 0x0c201f000b0a7f89 */ /* 0x0004e800000e0000 */
.L_x_7841:
        /* <DEDUP_REMOVED lines=11> */
[CC--:B--2---:R-:W-:Y:S02]  /*22230*/  LEA.HI R11, R10.reuse, R9.reuse, RZ, 0x2 ;  /* 0x000000090a0b7211 */ /* 0x0c4fe400078f10ff */
[----:B------:R-:W-:Y:S02]  /*22240*/  LEA.HI R10, R10, R9, RZ, 0x5 ;  /* 0x000000090a0a7211 */ /* 0x000fe400078f28ff */
[--C-:B------:R-:W-:Y:S02]  /*22250*/  SHF.R.S32.HI R12, RZ, 0x2, R11.reuse ;  /* 0x00000002ff0c7819 */ /* 0x100fe4000001140b */
[----:B------:R-:W-:Y:S01]  /*22260*/  SHF.R.S32.HI R13, RZ, 0x1f, R11 ;  /* 0x0000001fff0d7819 */ /* 0x000fe2000001140b */
[C---:B---3--:R-:W-:Y:S01]  /*22270*/  FMUL.FTZ R160, R8.reuse, R160 ;  /* 0x000000a008a07220 */ /* 0x048fe20000410000 */
[----:B------:R-:W-:Y:S01]  /*22280*/  LOP3.LUT R16, R11, 0x1ffffffc, RZ, 0xc0, !PT ;  /* 0x1ffffffc0b107812 */ /* 0x000fe200078ec0ff */
[C---:B------:R-:W-:Y:S01]  /*22290*/  FMUL.FTZ R161, R8.reuse, R161 ;  /* 0x000000a108a17220 */ /* 0x040fe20000410000 */
[----:B------:R-:W-:Y:S01]  /*222a0*/  LEA.HI R13, R13, R12, RZ, 0x3 ;  /* 0x0000000c0d0d7211 */ /* 0x000fe200078f18ff */
[C---:B------:R-:W-:Y:S01]  /*222b0*/  FMUL.FTZ R156, R8.reuse, R156 ;  /* 0x0000009c089c7220 */ /* 0x040fe20000410000 */
        /* <DEDUP_REMOVED lines=9> */
[----:B------:R-:W-:Y:S01]  /*22350*/  FMUL.FTZ R149, R8, R149 ;  /* 0x0000009508957220 */ /* 0x000fe20000410000 */
[----:B------:R-:W-:Y:S01]  /*22360*/  SHF.L.U32 R14, R12, 0x6, RZ ;  /* 0x000000060c0e7819 */ /* 0x000fe200000006ff */
[----:B------:R-:W-:Y:S01]  /*22370*/  FMUL.FTZ R144, R8, R144 ;  /* 0x0000009008907220 */ /* 0x000fe20000410000 */
[----:B------:R-:W-:Y:S01]  /*22380*/  LOP3.LUT R15, R12, 0x1, RZ, 0xc0, !PT ;  /* 0x000000010c0f7812 */ /* 0x000fe200078ec0ff */
[----:B------:R-:W-:Y:S01]  /*22390*/  FMUL.FTZ R145, R8, R145 ;  /* 0x0000009108917220 */ /* 0x000fe20000410000 */
[----:B------:R-:W-:Y:S01]  /*223a0*/  LOP3.LUT R14, R14, 0x1c0, RZ, 0xc0, !PT ;  /* 0x000001c00e0e7812 */ /* 0x000fe200078ec0ff */
[C---:B------:R-:W-:Y:S01]  /*223b0*/  FMUL.FTZ R140, R8.reuse, R140 ;  /* 0x0000008c088c7220 */ /* 0x040fe20000410000 */
[----:B------:R-:W-:Y:S01]  /*223c0*/  ISETP.NE.U32.AND P0, PT, R15, 0x1, PT ;  /* 0x000000010f00780c */ /* 0x000fe20003f05070 */
[----:B------:R-:W-:Y:S01]  /*223d0*/  FMUL.FTZ R141, R8, R141 ;  /* 0x0000008d088d7220 */ /* 0x000fe20000410000 */
[----:B------:R-:W-:Y:S01]  /*223e0*/  LEA.HI R14, R14, R14, RZ, 0x1d ;  /* 0x0000000e0e0e7211 */ /* 0x000fe200078fe8ff */
[----:B------:R-:W-:Y:S01]  /*223f0*/  FMUL.FTZ R136, R8, R136 ;  /* 0x0000008808887220 */ /* 0x000fe20000410000 */
[----:B------:R-:W-:Y:S01]  /*22400*/  R2P PR, R12, 0x6 ;  /* 0x000000060c007804 */ /* 0x000fe20000000000 */
[C---:B------:R-:W-:Y:S01]  /*22410*/  FMUL.FTZ R137, R8.reuse, R137 ;  /* 0x0000008908897220 */ /* 0x040fe20000410000 */
[----:B------:R-:W-:Y:S01]  /*22420*/  LEA R13, R13, R14, 0x1 ;  /* 0x0000000e0d0d7211 */ /* 0x000fe200078e08ff */
[----:B------:R-:W-:-:S02]  /*22430*/  FMUL.FTZ R132, R8, R132 ;  /* 0x0000008408847220 */ /* 0x000fc40000410000 */
[C---:B------:R-:W-:Y:S01]  /*22440*/  FMUL.FTZ R133, R8.reuse, R133 ;  /* 0x0000008508857220 */ /* 0x040fe20000410000 */
[----:B------:R-:W-:Y:S01]  /*22450*/  SHF.L.U32 R12, R13, 0x2, RZ ;  /* 0x000000020d0c7819 */ /* 0x000fe200000006ff */
[C---:B------:R-:W-:Y:S01]  /*22460*/  FMUL.FTZ R36, R8.reuse, R36 ;  /* 0x0000002408247220 */ /* 0x040fe20000410000 */
[----:B------:R-:W-:Y:S01]  /*22470*/  STS.64 [R13.X4], R160 ;  /* 0x000000a00d007388 */ /* 0x000fe20000004a00 */
[----:B------:R-:W-:Y:S01]  /*22480*/  FMUL.FTZ R37, R8, R37 ;  /* 0x0000002508257220 */ /* 0x000fe20000410000 */
[----:B------:R-:W-:Y:S01]  /*22490*/  IADD3 R14, R12, -0x20, RZ ;  /* 0xffffffe00c0e7810 */ /* 0x000fe20007ffe0ff */
[----:B------:R-:W-:Y:S01]  /*224a0*/  FMUL.FTZ R40, R8, R40 ;  /* 0x0000002808287220 */ /* 0x000fe20000410000 */
[----:B------:R-:W-:Y:S01]  /*224b0*/  @P0 IADD3 R14, R12, 0x20, RZ ;  /* 0x000000200c0e0810 */ /* 0x000fe20007ffe0ff */
        /* <DEDUP_REMOVED lines=44> */
[----:B------:R-:W-:Y:S01]  /*22780*/  FMUL.FTZ R129, R8, R129 ;  /* 0x0000008108817220 */ /* 0x000fe20000410000 */
[----:B------:R-:W-:Y:S01]  /*22790*/  MOV R8, 0x40 ;  /* 0x0000004000087802 */ /* 0x000fe20000000f00 */
[C---:B----4-:R-:W-:Y:S02]  /*227a0*/  FMUL.FTZ R163, R7.reuse, R163 ;  /* 0x000000a307a37220 */ /* 0x050fe40000410000 */
[C---:B------:R-:W-:Y:S02]  /*227b0*/  FMUL.FTZ R162, R7.reuse, R162 ;  /* 0x000000a207a27220 */ /* 0x040fe40000410000 */
        /* <DEDUP_REMOVED lines=65> */
[----:B------:R-:W-:Y:S02]  /*22bd0*/  SEL R7, R8, 0xffffffc0, !P1 ;  /* 0xffffffc008077807 */ /* 0x000fe40004800000 */
[----:B------:R-:W-:-:S02]  /*22be0*/  MOV R8, 0x80 ;  /* 0x0000008000087802 */ /* 0x000fc40000000f00 */
[----:B------:R-:W-:Y:S02]  /*22bf0*/  IADD3 R15, R12, R7, RZ ;  /* 0x000000070c0f7210 */ /* 0x000fe40007ffe0ff */
[----:B------:R-:W-:Y:S02]  /*22c00*/  SEL R17, R8, 0xffffff80, !P2 ;  /* 0xffffff8008117807 */ /* 0x000fe40005000000 */
        /* <DEDUP_REMOVED lines=65> */
[----:B--2---:R4:W2:Y:S04]  /*23020*/  LD.E.64 R12, [R4.64+0xb0] ;  /* 0x0000b004040c7980 */ /* 0x0048a8000c101b00 */
[----:B---3--:R3:W2:Y:S04]  /*23030*/  LD.E R8, [R4.64+0x60] ;  /* 0x0000600404087980 */ /* 0x0086a8000c101900 */
[----:B------:R-:W1:Y:S04]  /*23040*/  S2R R145, SR_TID.X ;  /* 0x0000000000917919 */ /* 0x000e680000002100 */
[----:B------:R3:W5:Y:S04]  /*23050*/  LD.E R7, [R4.64+0xcc] ;  /* 0x0000cc0404077980 */ /* 0x000768000c101900 */
[----:B------:R3:W5:Y:S04]  /*23060*/  LD.E.64 R148, [R4.64+0x78] ;  /* 0x0000780404947980 */ /* 0x000768000c101b00 */
[----:B------:R3:W5:Y:S01]  /*23070*/  LD.E.64 R150, [R4.64+0xa8] ;  /* 0x0000a80404967980 */ /* 0x000762000c101b00 */
[----:B------:R-:W-:Y:S01]  /*23080*/  LOP3.LUT R10, R10, 0xffffffe0, RZ, 0xc0, !PT ;  /* 0xffffffe00a0a7812 */ /* 0x000fe200078ec0ff */
[----:B------:R-:W4:Y:S01]  /*23090*/  @P4 MUFU.LG2 R2, R2 ;  /* 0x0000000200024308 */ /* 0x000f220000000c00 */
[----:B------:R-:W-:Y:S01]  /*230a0*/  SHF.R.S32.HI R144, RZ, 0x1f, R11 ;  /* 0x0000001fff907819 */ /* 0x000fe2000001140b */
[----:B------:R-:W-:Y:S01]  /*230b0*/  BSSY B0, `(.L_x_7838) ;  /* 0x0000056000007945 */ /* 0x000fe20003800000 */
[----:B------:R-:W-:-:S02]  /*230c0*/  IADD3 R10, R9, -R10, RZ ;  /* 0x8000000a090a7210 */ /* 0x000fc40007ffe0ff */
[----:B------:R-:W-:Y:S01]  /*230d0*/  LEA.HI R144, R144, R11, RZ, 0x2 ;  /* 0x0000000b90907211 */ /* 0x000fe200078f10ff */
[----:B------:R-:W-:Y:S01]  /*230e0*/  BAR.SYNC.DEFER_BLOCKING 0x0 ;  /* 0x0000000000007b1d */ /* 0x000fe20000010000 */
[----:B------:R-:W-:Y:S02]  /*230f0*/  LOP3.LUT P0, RZ, R10, 0x3, RZ, 0xc0, !PT ;  /* 0x000000030aff7812 */ /* 0x000fe4000780c0ff */
[----:B------:R-:W-:Y:S02]  /*23100*/  LOP3.LUT R144, R144, 0xffffffc, RZ, 0xc0, !PT ;  /* 0x0ffffffc90907812 */ /* 0x000fe400078ec0ff */
[----:B-1----:R-:W-:Y:S01]  /*23110*/  SHF.R.S32.HI R14, RZ, 0x1f, R145 ;  /* 0x0000001fff0e7819 */ /* 0x002fe20000011491 */
[----:B------:R-:W1:Y:S01]  /*23120*/  @P3 MUFU.LG2 R6, R6 ;  /* 0x0000000600063308 */ /* 0x000e620000000c00 */
[----:B------:R-:W-:Y:S02]  /*23130*/  IADD3 R144, R11, -R144, RZ ;  /* 0x800000900b907210 */ /* 0x000fe40007ffe0ff */
[----:B------:R-:W-:Y:S01]  /*23140*/  LEA.HI R14, R14, R145, RZ, 0x4 ;  /* 0x000000910e0e7211 */ /* 0x000fe200078f20ff */
[----:B----4-:R-:W-:Y:S01]  /*23150*/  @P4 FMUL.FTZ R11, R2, 0.69314718246459960938 ;  /* 0x3f317218020b4820 */ /* 0x010fe20000410000 */
[----:B------:R-:W-:-:S02]  /*23160*/  MOV R9, 0xff800000 ;  /* 0xff80000000097802 */ /* 0x000fc40000000f00 */
[----:B------:R-:W-:Y:S01]  /*23170*/  LOP3.LUT R16, R14, 0xfffffff0, RZ, 0xc0, !PT ;  /* 0xfffffff00e107812 */ /* 0x000fe200078ec0ff */
[----:B-----5:R-:W-:Y:S01]  /*23180*/  @P4 FFMA.FTZ R9, R164, R0, R11 ;  /* 0x00000000a4094223 */ /* 0x020fe2000001000b */
[----:B------:R-:W-:Y:S02]  /*23190*/  SHF.R.S32.HI R14, RZ, 0x4, R14 ;  /* 0x00000004ff0e7819 */ /* 0x000fe4000001140e */
[----:B------:R-:W-:Y:S02]  /*231a0*/  IADD3 R15, -R16, R145, RZ ;  /* 0x00000091100f7210 */ /* 0x000fe40007ffe1ff */
[----:B------:R-:W-:Y:S02]  /*231b0*/  SHF.L.U32 R17, R14, 0x6, RZ ;  /* 0x000000060e117819 */ /* 0x000fe400000006ff */
[----:B------:R-:W-:Y:S01]  /*231c0*/  LEA.HI R16, R15, R15, RZ, 0x1 ;  /* 0x0000000f0f107211 */ /* 0x000fe200078f08ff */
[----:B-1----:R-:W-:Y:S01]  /*231d0*/  @P3 FMUL.FTZ R6, R6, 0.69314718246459960938 ;  /* 0x3f31721806063820 */ /* 0x002fe20000410000 */
[----:B------:R-:W-:-:S02]  /*231e0*/  LOP3.LUT R17, R17, 0x1c0, RZ, 0xc0, !PT ;  /* 0x000001c011117812 */ /* 0x000fc400078ec0ff */
[C---:B------:R-:W-:Y:S02]  /*231f0*/  SHF.L.U32 R18, R16.reuse, 0x2, RZ ;  /* 0x0000000210127819 */ /* 0x040fe400000006ff */
[----:B---3--:R-:W-:Y:S02]  /*23200*/  SHF.R.U32.HI R4, RZ, 0x3, R17 ;  /* 0x00000003ff047819 */ /* 0x008fe40000011611 */
[----:B------:R-:W-:Y:S02]  /*23210*/  LOP3.LUT R5, R17, 0x38, R18, 0xf8, !PT ;  /* 0x0000003811057812 */ /* 0x000fe400078ef812 */
[----:B------:R-:W-:Y:S02]  /*23220*/  LOP3.LUT R16, R16, 0xffffffe, RZ, 0xc0, !PT ;  /* 0x0ffffffe10107812 */ /* 0x000fe400078ec0ff */
[----:B------:R-:W-:Y:S02]  /*23230*/  LOP3.LUT R4, R5, R4, RZ, 0x3c, !PT ;  /* 0x0000000405047212 */ /* 0x000fe400078e3cff */
[----:B------:R-:W-:-:S02]  /*23240*/  IADD3 R5, R15, -R16, RZ ;  /* 0x800000100f057210 */ /* 0x000fc40007ffe0ff */
[----:B------:R-:W-:Y:S01]  /*23250*/  MOV R10, 0xff800000 ;  /* 0xff800000000a7802 */ /* 0x000fe20000000f00 */
[----:B------:R-:W-:Y:S01]  /*23260*/  @P3 FFMA.FTZ R10, R3, R0, R6 ;  /* 0x00000000030a3223 */ /* 0x000fe20000010006 */
[----:B------:R-:W-:Y:S02]  /*23270*/  LEA R146, R5, R4, 0x2 ;  /* 0x0000000405927211 */ /* 0x000fe400078e10ff */
[----:B------:R-:W-:-:S03]  /*23280*/  SHF.R.S32.HI R4, RZ, 0x1f, R145 ;  /* 0x0000001fff047819 */ /* 0x000fc60000011491 */
[----:B------:R1:W3:Y:S01]  /*23290*/  LDS.128 R140, [R146.X4] ;  /* 0x00000000928c7984 */ /* 0x0002e20000004c00 */
[----:B------:R-:W-:-:S03]  /*232a0*/  LEA.HI R4, R4, R145, RZ, 0x5 ;  /* 0x0000009104047211 */ /* 0x000fc600078f28ff */
[----:B------:R1:W4:Y:S01]  /*232b0*/  LDS.128 R136, [R146.X4+0x800] ;  /* 0x0008000092887984 */ /* 0x0003220000004c00 */
[----:B------:R-:W-:-:S03]  /*232c0*/  LOP3.LUT R4, R4, 0xffffffe0, RZ, 0xc0, !PT ;  /* 0xffffffe004047812 */ /* 0x000fc600078ec0ff */
[----:B------:R1:W1:Y:S01]  /*232d0*/  LDS.128 R132, [R146.X4+0x1000] ;  /* 0x0010000092847984 */ /* 0x0002620000004c00 */
[----:B------:R-:W-:-:S03]  /*232e0*/  IADD3 R4, R145, -R4, RZ ;  /* 0x8000000491047210 */ /* 0x000fc60007ffe0ff */
[----:B------:R1:W1:Y:S01]  /*232f0*/  LDS.128 R128, [R146.X4+0x1800] ;  /* 0x0018000092807984 */ /* 0x0002620000004c00 */
[----:B------:R-:W-:-:S03]  /*23300*/  SHF.R.S32.HI R5, RZ, 0x1f, R4 ;  /* 0x0000001fff057819 */ /* 0x000fc60000011404 */
[----:B------:R1:W1:Y:S01]  /*23310*/  LDS.128 R124, [R146.X4+0x2000] ;  /* 0x00200000927c7984 */ /* 0x0002620000004c00 */
[----:B------:R-:W-:Y:S02]  /*23320*/  LEA.HI R5, R5, R4, RZ, 0x2 ;  /* 0x0000000405057211 */ /* 0x000fe400078f10ff */
[----:B------:R-:W-:Y:S01]  /*23330*/  SHF.L.U32 R4, R235, 0x6, RZ ;  /* 0x00000006eb047819 */ /* 0x000fe200000006ff */
[----:B------:R1:W1:Y:S01]  /*23340*/  LDS.128 R120, [R146.X4+0x2800] ;  /* 0x0028000092787984 */ /* 0x0002620000004c00 */
[----:B------:R-:W-:-:S03]  /*23350*/  SHF.R.S32.HI R5, RZ, 0x2, R5 ;  /* 0x00000002ff057819 */ /* 0x000fc60000011405 */
[----:B------:R1:W1:Y:S01]  /*23360*/  LDS.128 R116, [R146.X4+0x3000] ;  /* 0x0030000092747984 */ /* 0x0002620000004c00 */
[----:B------:R-:W-:-:S03]  /*23370*/  LEA R5, R144, R5, 0x4 ;  /* 0x0000000590057211 */ /* 0x000fc600078e20ff */
        /* <DEDUP_REMOVED lines=25> */
[----:B--2---:R-:W-:-:S04]  /*23510*/  IMAD R12, R12, UR8, R239 ;  /* 0x000000080c0c7c24 */ /* 0x004fc8000f8e02ef */
[----:B------:R-:W-:-:S04]  /*23520*/  IMAD R8, R12, R8, R237 ;  /* 0x000000080c087224 */ /* 0x000fc800078e02ed */
[----:B------:R-:W-:Y:S01]  /*23530*/  IMAD R8, R13, R8, R4 ;  /* 0x000000080d087224 */ /* 0x000fe200078e0204 */
        /* <DEDUP_REMOVED lines=13> */
.L_x_7839:
[----:B-1-34-:R-:W-:Y:S05]  /*23610*/  BSYNC B0 ;  /* 0x0000000000007941 */ /* 0x01afea0003800000 */
.L_x_7838:
[----:B------:R-:W-:Y:S01]  /*23620*/  IMAD.SHL.U32 R2, R15, 0x4, RZ ;  /* 0x000000040f027824 */ /* 0x000fe200078e00ff */
[----:B------:R-:W-:Y:S01]  /*23630*/  IADD3 R0, R14, 0x8, RZ ;  /* 0x000000080e007810 */ /* 0x000fe20007ffe0ff */
[----:B------:R-:W-:Y:S01]  /*23640*/  IMAD R235, R235, -0x40, R236 ;  /* 0xffffffc0ebeb7824 */ /* 0x000fe200078e02ec */
[----:B------:R-:W-:Y:S01]  /*23650*/  ULDC.64 UR4, c[0x0][0x118] ;  /* 0x0000460000047ab9 */ /* 0x000fe20000000a00 */
[----:B------:R-:W-:Y:S01]  /*23660*/  IMAD R7, R8, R7, RZ ;  /* 0x0000000708077224 */ /* 0x000fe200078e02ff */
[----:B------:R-:W-:Y:S02]  /*23670*/  SHF.R.S32.HI R3, RZ, 0x1f, R2 ;  /* 0x0000001fff037819 */ /* 0x000fe40000011402 */
[----:B------:R-:W-:-:S02]  /*23680*/  ISETP.GE.AND P5, PT, R0, R235, PT ;  /* 0x000000eb0000720c */ /* 0x000fc40003fa6270 */
[C---:B------:R-:W-:Y:S01]  /*23690*/  IADD3 R0, R14.reuse, 0x18, RZ ;  /* 0x000000180e007810 */ /* 0x040fe20007ffe0ff */
[C---:B------:R-:W-:Y:S01]  /*236a0*/  IMAD.WIDE R4, R14.reuse, 0x100, R2 ;  /* 0x000001000e047825 */ /* 0x040fe200078e0202 */
[----:B------:R-:W-:Y:S02]  /*236b0*/  IADD3 R2, R14, 0x10, RZ ;  /* 0x000000100e027810 */ /* 0x000fe40007ffe0ff */
[----:B------:R-:W-:Y:S02]  /*236c0*/  ISETP.GE.AND P3, PT, R0, R235, PT ;  /* 0x000000eb0000720c */ /* 0x000fe40003f66270 */
[----:B------:R-:W-:Y:S02]  /*236d0*/  IADD3 R6, P0, R4, R7, RZ ;  /* 0x0000000704067210 */ /* 0x000fe40007f1e0ff */
[----:B------:R-:W-:Y:S02]  /*236e0*/  IADD3 R0, R14, 0x30, RZ ;  /* 0x000000300e007810 */ /* 0x000fe40007ffe0ff */
[----:B------:R-:W-:-:S02]  /*236f0*/  LEA.HI.X.SX32 R3, R7, R5, 0x1, P0 ;  /* 0x0000000507037211 */ /* 0x000fc400000f0eff */
[----:B------:R-:W-:Y:S02]  /*23700*/  LEA R8, P0, R6, R148, 0x2 ;  /* 0x0000009406087211 */ /* 0x000fe400078010ff */
[----:B------:R-:W-:Y:S02]  /*23710*/  ISETP.GE.AND P4, PT, R2, R235, PT ;  /* 0x000000eb0200720c */ /* 0x000fe40003f86270 */
[----:B------:R-:W-:Y:S02]  /*23720*/  LEA.HI.X R9, R6, R149, R3, 0x2, P0 ;  /* 0x0000009506097211 */ /* 0x000fe400000f1403 */
[-C--:B------:R-:W-:Y:S02]  /*23730*/  ISETP.GE.AND P0, PT, R0, R235.reuse, PT ;  /* 0x000000eb0000720c */ /* 0x080fe40003f06270 */
[C---:B------:R-:W-:Y:S01]  /*23740*/  ISETP.GE.AND P6, PT, R14.reuse, R235, PT ;  /* 0x000000eb0e00720c */ /* 0x040fe20003fc6270 */
[----:B------:R1:W-:Y:S01]  /*23750*/  @!P5 ST.E.128 [R8.64+0x2000], R136 ;  /* 0x002000880800d985 */ /* 0x0003e2000c101d04 */
[----:B------:R-:W-:-:S02]  /*23760*/  IADD3 R4, R14, 0x20, RZ ;  /* 0x000000200e047810 */ /* 0x000fc40007ffe0ff */
[C---:B------:R-:W-:Y:S01]  /*23770*/  IADD3 R2, R14.reuse, 0x28, RZ ;  /* 0x000000280e027810 */ /* 0x040fe20007ffe0ff */
[----:B------:R1:W-:Y:S01]  /*23780*/  @!P5 ST.E.128 [R8.64+0x2100], R104 ;  /* 0x002100680800d985 */ /* 0x0003e2000c101d04 */
[----:B------:R-:W-:Y:S02]  /*23790*/  IADD3 R14, R14, 0x38, RZ ;  /* 0x000000380e0e7810 */ /* 0x000fe40007ffe0ff */
[-C--:B------:R-:W-:Y:S01]  /*237a0*/  ISETP.GE.AND P2, PT, R4, R235.reuse, PT ;  /* 0x000000eb0400720c */ /* 0x080fe20003f46270 */
[----:B------:R1:W-:Y:S01]  /*237b0*/  @!P5 ST.E.128 [R8.64+0x2200], R72 ;  /* 0x002200480800d985 */ /* 0x0003e2000c101d04 */
[----:B------:R-:W-:-:S03]  /*237c0*/  ISETP.GE.AND P1, PT, R2, R235, PT ;  /* 0x000000eb0200720c */ /* 0x000fc60003f26270 */
[----:B------:R1:W-:Y:S04]  /*237d0*/  @!P0 ST.E.128 [R8.64+0xc000], R116 ;  /* 0x00c0007408008985 */ /* 0x0003e8000c101d04 */
[----:B------:R1:W-:Y:S04]  /*237e0*/  @!P0 ST.E.128 [R8.64+0xc100], R84 ;  /* 0x00c1005408008985 */ /* 0x0003e8000c101d04 */
[----:B------:R1:W-:Y:S04]  /*237f0*/  @!P0 ST.E.128 [R8.64+0xc200], R52 ;  /* 0x00c2003408008985 */ /* 0x0003e8000c101d04 */
[----:B------:R1:W-:Y:S01]  /*23800*/  @!P0 ST.E.128 [R8.64+0xc300], R20 ;  /* 0x00c3001408008985 */ /* 0x0003e2000c101d04 */
[----:B------:R-:W-:Y:S01]  /*23810*/  ISETP.GE.AND P0, PT, R14, R235, PT ;  /* 0x000000eb0e00720c */ /* 0x000fe20003f06270 */
[----:B------:R-:W-:-:S02]  /*23820*/  IMAD.MOV.U32 R235, RZ, RZ, 0x0 ;  /* 0x00000000ffeb7424 */ /* 0x000fc400078e00ff */
[----:B------:R1:W-:Y:S04]  /*23830*/  @!P6 ST.E.128 [R8.64+0x100], R108 ;  /* 0x0001006c0800e985 */ /* 0x0003e8000c101d04 */
        /* <DEDUP_REMOVED lines=19> */
[----:B------:R1:W-:Y:S04]  /*23970*/  @!P6 ST.E.64 [R8.64], R140 ;  /* 0x0000008c0800e985 */ /* 0x0003e8000c101b04 */
[----:B------:R1:W-:Y:S01]  /*23980*/  @!P6 ST.E.64 [R8.64+0x8], R142 ;  /* 0x0000088e0800e985 */ /* 0x0003e2000c101b04 */
[----:B------:R-:W-:Y:S05]  /*23990*/  @P0 RET.REL.NODEC R234 `(_ZN5flash24flash_fwd_splitkv_kernelI23Flash_fwd_kernel_traitsILi256ELi64ELi64ELi4ELb0ELb0EN7cutlass6half_tE19Flash_kernel_traitsILi256ELi64ELi64ELi4ES3_EELb0ELb1ELb0ELb0ELb1ELb0ELb1ELb1EEEvNS_16Flash_fwd_paramsE) ;  /* 0xfffdc660ea000950 */ /* 0x000fea0003c3ffff */
[----:B------:R-:W-:Y:S01]  /*239a0*/  MOV R235, 0x0 ;  /* 0x0000000000eb7802 */ /* 0x000fe20000000f00 */
[----:B------:R-:W-:-:S02]  /*239b0*/  ULDC.64 UR4, c[0x0][0x118] ;  /* 0x0000460000047ab9 */ /* 0x000fc40000000a00 */
[----:B------:R2:W-:Y:S04]  /*239c0*/  ST.E.128 [R8.64+0xe000], R112 ;  /* 0x00e0007008007985 */ /* 0x0005e8000c101d04 */
[----:B------:R2:W-:Y:S04]  /*239d0*/  ST.E.128 [R8.64+0xe100], R80 ;  /* 0x00e1005008007985 */ /* 0x0005e8000c101d04 */
[----:B------:R2:W-:Y:S04]  /*239e0*/  ST.E.128 [R8.64+0xe200], R48 ;  /* 0x00e2003008007985 */ /* 0x0005e8000c101d04 */
[----:B------:R2:W-:Y:S01]  /*239f0*/  ST.E.128 [R8.64+0xe300], R16 ;  /* 0x00e3001008007985 */ /* 0x0005e2000c101d04 */
[----:B------:R-:W-:Y:S05]  /*23a00*/  RET.REL.NODEC R234 `(_ZN5flash24flash_fwd_splitkv_kernelI23Flash_fwd_kernel_traitsILi256ELi64ELi64ELi4ELb0ELb0EN7cutlass6half_tE19Flash_kernel_traitsILi256ELi64ELi64ELi4ES3_EELb0ELb1ELb0ELb0ELb1ELb0ELb1ELb1EEEvNS_16Flash_fwd_paramsE) ;  /* 0xfffdc5f0ea007950 */ /* 0x000fea0003c3ffff */
.L_x_7836:
[----:B------:R-:W-:Y:S02]  /*23a10*/  MOV R9, 0x2 ;  /* 0x0000000200097802 */ /* 0x000fe40000000f00 */
[----:B------:R-:W-:-:S02]  /*23a20*/  MOV R8, 0x23a40 ;  /* 0x00023a4000087802 */ /* 0x000fc40000000f00 */
[----:B-1---5:R-:W-:Y:S05]  /*23a30*/  CALL.REL.NOINC `($__internal_28_$__cuda_sm70_shflsync_bfly_p) ;  /* 0x000000f000007944 */ /* 0x022fea0003c00000 */
[----:B-12---:R-:W-:Y:S05]  /*23a40*/  BRA `(.L_x_7840) ;  /* 0xffffe6c000007947 */ /* 0x006fea000383ffff */
.L_x_7837:
[----:B------:R-:W-:Y:S02]  /*23a50*/  MOV R9, 0x1 ;  /* 0x0000000100097802 */ /* 0x000fe40000000f00 */
[----:B------:R-:W-:-:S02]  /*23a60*/  MOV R8, 0x23a80 ;  /* 0x00023a8000087802 */ /* 0x000fc40000000f00 */
[----:B-1---5:R-:W-:Y:S05]  /*23a70*/  CALL.REL.NOINC `($__internal_28_$__cuda_sm70_shflsync_bfly_p) ;  /* 0x000000b000007944 */ /* 0x022fea0003c00000 */
[----:B--2---:R-:W-:Y:S01]  /*23a80*/  FADD.FTZ R2, R251, R10 ;  /* 0x0000000afb027221 */ /* 0x004fe20000010000 */
[----:B-1----:R-:W-:-:S02]  /*23a90*/  MOV R251, R249 ;  /* 0x000000f900fb7202 */ /* 0x002fc40000000f00 */
[----:B------:R-:W-:Y:S02]  /*23aa0*/  MOV R9, 0x2 ;  /* 0x0000000200097802 */ /* 0x000fe40000000f00 */
[----:B------:R-:W-:Y:S02]  /*23ab0*/  MOV R8, 0x23ad0 ;  /* 0x00023ad000087802 */ /* 0x000fe40000000f00 */
[----:B------:R-:W-:Y:S05]  /*23ac0*/  CALL.REL.NOINC `($__internal_28_$__cuda_sm70_shflsync_bfly_p) ;  /* 0x0000006000007944 */ /* 0x000fea0003c00000 */
[----:B--2---:R-:W-:Y:S01]  /*23ad0*/  FADD.FTZ R11, R249, R10 ;  /* 0x0000000af90b7221 */ /* 0x004fe20000010000 */
[----:B-1----:R-:W-:Y:S02]  /*23ae0*/  MOV R9, 0x1 ;  /* 0x0000000100097802 */ /* 0x002fe40000000f00 */
[----:B------:R-:W-:Y:S02]  /*23af0*/  MOV R8, 0x23b20 ;  /* 0x00023b2000087802 */ /* 0x000fe40000000f00 */
[----:B------:R-:W-:Y:S02]  /*23b00*/  MOV R251, R11 ;  /* 0x0000000b00fb7202 */ /* 0x000fe40000000f00 */
[----:B------:R-:W-:Y:S05]  /*23b10*/  CALL.REL.NOINC `($__internal_28_$__cuda_sm70_shflsync_bfly_p) ;  /* 0x0000001000007944 */ /* 0x000fea0003c00000 */
[----:B-12---:R-:W-:Y:S05]  /*23b20*/  BRA `(.L_x_7841) ;  /* 0xffffe65000007947 */ /* 0x006fea000383ffff */
        .weak           $__internal_28_$__cuda_sm70_shflsync_bfly_p
        .type           $__internal_28_$__cuda_sm70_shflsync_bfly_p,@function
        .size           $__internal_28_$__cuda_sm70_shflsync_bfly_p,(.L_x_8759 - $__internal_28_$__cuda_sm70_shflsync_bfly_p)
$__internal_28_$__cuda_sm70_shflsync_bfly_p:
[----:B------:R-:W-:Y:S01]  /*23b30*/  MOV R12, R8 ;  /* 0x00000008000c7202 */ /* 0x000fe20000000f00 */
[----:B------:R-:W-:Y:S04]  /*23b40*/  WARPSYNC R6 ;  /* 0x0000000600007348 */ /* 0x000fe80003800000 */
[----:B------:R-:W-:Y:S01]  /*23b50*/  MOV R13, 0x0 ;  /* 0x00000000000d7802 */ /* 0x000fe20000000f00 */
[----:B------:R1:W2:Y:S03]  /*23b60*/  SHFL.BFLY PT, R10, R251, R9, R7 ;  /* 0x0c000009fb0a7389 */ /* 0x0002a600000e0007 */
[----:B------:R-:W-:Y:S05]  /*23b70*/  RET.REL.NODEC R12 `(_ZN5flash24flash_fwd_splitkv_kernelI23Flash_fwd_kernel_traitsILi256ELi64ELi64ELi4ELb0ELb0EN7cutlass6half_tE19Flash_kernel_traitsILi256ELi64ELi64ELi4ES3_EELb0ELb1ELb0ELb0ELb1ELb0ELb1ELb1EEEvNS_16Flash_fwd_paramsE) ;  /* 0xfffdc4800c007950 */ /* 0x000fea0003c3ffff */
.L_x_7842:
        /* <DEDUP_REMOVED lines=16> */
.L_x_8759:


//--------------------- .text._ZN5flash24flash_fwd_splitkv_kernelI23Flash_fwd_kernel_traitsILi256ELi64ELi64ELi4ELb0ELb0EN7cutlass6half_tE19Flash_kernel_traitsILi256ELi64ELi64ELi4ES3_EELb0ELb1ELb0ELb0ELb1ELb1ELb1ELb1EEEvNS_16Flash_fwd_paramsE --------------------------
	.section	.text._ZN5flash24flash_fwd_splitkv_kernelI23Flash_fwd_kernel_traitsILi256ELi64ELi64ELi4ELb0ELb0EN7cutlass6half_tE19Flash_kernel_traitsILi256ELi64ELi64ELi4ES3_EELb0ELb1ELb0ELb0ELb1ELb1ELb1ELb1EEEvNS_16Flash_fwd_paramsE,"ax",@progbits
	.sectioninfo	@"SHI_REGISTERS=255"
	.align	128
        .global         _ZN5flash24flash_fwd_splitkv_kernelI23Flash_fwd_kernel_traitsILi256ELi64ELi64ELi4ELb0ELb0EN7cutlass6half_tE19Flash_kernel_traitsILi256ELi64ELi64ELi4ES3_EELb0ELb1ELb0ELb0ELb1ELb1ELb1ELb1EEEvNS_16Flash_fwd_paramsE
        .type           _ZN5flash24flash_fwd_splitkv_kernelI23Flash_fwd_kernel_traitsILi256ELi64ELi64ELi4ELb0ELb0EN7cutlass6half_tE19Flash_kernel_traitsILi256ELi64ELi64ELi4ES3_EELb0ELb1ELb0ELb0ELb1ELb1ELb1ELb1EEEvNS_16Flash_fwd_paramsE,@function
        .size           _ZN5flash24flash_fwd_splitkv_kernelI23Flash_fwd_kernel_traitsILi256ELi64ELi64ELi4ELb0ELb0EN7cutlass6half_tE19Flash_kernel_traitsILi256ELi64ELi64ELi4ES3_EELb0ELb1ELb0ELb0ELb1ELb1ELb1ELb1EEEvNS_16Flash_fwd_paramsE,(.L_x_8761 - _ZN5flash24flash_fwd_splitkv_kernelI23Flash_fwd_kernel_traitsILi256ELi64ELi64ELi4ELb0ELb0EN7cutlass6half_tE19Flash_kernel_traitsILi256ELi64ELi64ELi4ES3_EELb0ELb1ELb0ELb0ELb1ELb1ELb1ELb1EEEvNS_16Flash_fwd_paramsE)
        .other          _ZN5flash24flash_fwd_splitkv_kernelI23Flash_fwd_kernel_traitsILi256ELi64ELi64ELi4ELb0ELb0EN7cutlass6half_tE19Flash_kernel_traitsILi256ELi64ELi64ELi4ES3_EELb0ELb1ELb0ELb0ELb1ELb1ELb1ELb1EEEvNS_16Flash_fwd_paramsE,@"STO_CUDA_ENTRY STV_DEFAULT"
_ZN5flash24flash_fwd_splitkv_kernelI23Flash_fwd_kernel_traitsILi256ELi64ELi64ELi4ELb0ELb0EN7cutlass6half_tE19Flash_kernel_traitsILi256ELi64ELi64ELi4ES3_EELb0ELb1ELb0ELb0ELb1ELb1ELb1ELb1EEEvNS_16Flash_fwd_paramsE:
.text._ZN5flash24flash_fwd_splitkv_kernelI23Flash_fwd_kernel_traitsILi256ELi64ELi64ELi4ELb0ELb0EN7cutlass6half_tE19Flash_kernel_traitsILi256ELi64ELi64ELi4ES3_EELb0ELb1ELb0ELb0ELb1ELb1ELb1ELb1EEEvNS_16Flash_fwd_paramsE:
        /* <DEDUP_REMOVED lines=30> */
[----:B---34-:R-:W-:Y:S05]  /*01e0*/  CALL.REL.NOINC `($_ZN5flash24flash_fwd_splitkv_kernelI23Flash_fwd_kernel_traitsILi256ELi64ELi64ELi4ELb0ELb0EN7cutlass6half_tE19Flash_kernel_traitsILi256ELi64ELi64ELi4ES3_EELb0ELb1ELb0ELb0ELb1ELb1ELb1ELb1EEEvNS_16Flash_fwd_paramsE$_ZN5flash30compute_attn_1rowblock_splitkvI23Flash_fwd_kernel_traitsILi256ELi64ELi64ELi4ELb0ELb0EN7cutlass6half_tE19Flash_kernel_traitsILi256ELi64ELi64ELi4ES3_EELb0ELb1ELb0ELb0ELb1ELb1ELb1ELb1ENS_16Flash_fwd_paramsEEEvRKT8_iiiii) ;  /* 0x0000002000007944 */ /* 0x018fea0003c00000 */
[----:B------:R-:W-:Y:S05]  /*01f0*/  BSYNC B3 ;  /* 0x0000000000037941 */ /* 0x000fea0003800000 */
.L_x_7843:
[----:B------:R-:W-:Y:S05]  /*0200*/  EXIT ;  /* 0x000000000000794d */ /* 0x000fea0003800000 */
        .type           $_ZN5flash24flash_fwd_splitkv_kernelI23Flash_fwd_kernel_traitsILi256ELi64ELi64ELi4ELb0ELb0EN7cutlass6half_tE19Flash_kernel_traitsILi256ELi64ELi64ELi4ES3_EELb0ELb1ELb0ELb0ELb1ELb1ELb1ELb1EEEvNS_16Flash_fwd_paramsE$_ZN5flash30compute_attn_1rowblock_splitkvI23Flash_fwd_kernel_traitsILi256ELi64ELi64ELi4ELb0ELb0EN7cutlass6half_tE19Flash_kernel_traitsILi256ELi64ELi64ELi4ES3_EELb0ELb1ELb0ELb0ELb1ELb1ELb1ELb1ENS_16Flash_fwd_paramsEEEvRKT8_iiiii,@function
        .size           $_ZN5flash24flash_fwd_splitkv_kernelI23Flash_fwd_kernel_traitsILi256ELi64ELi64ELi4ELb0ELb0EN7cutlass6half_tE19Flash_kernel_traitsILi256ELi64ELi64ELi4ES3_EELb0ELb1ELb0ELb0ELb1ELb1ELb1ELb1EEEvNS_16Flash_fwd_paramsE$_ZN5flash30compute_attn_1rowblock_splitkvI23Flash_fwd_kernel_traitsILi256ELi64ELi64ELi4ELb0ELb0EN7cutlass6half_tE19Flash_kernel_traitsILi256ELi64ELi64ELi4ES3_EELb0ELb1ELb0ELb0ELb1ELb1ELb1ELb1ENS_16Flash_fwd_paramsEEEvRKT8_iiiii,($__internal_29_$__cuda_sm70_shflsync_bfly_p - $_ZN5flash24flash_fwd_splitkv_kernelI23Flash_fwd_kernel_traitsILi256ELi64ELi64ELi4ELb0ELb0EN7cutlass6half_tE19Flash_kernel_traitsILi256ELi64ELi64ELi4ES3_EELb0ELb1ELb0ELb0ELb1ELb1ELb1ELb1EEEvNS_16Flash_fwd_paramsE$_ZN5flash30compute_attn_1rowblock_splitkvI23Flash_fwd_kernel_traitsILi256ELi64ELi64ELi4ELb0ELb0EN7cutlass6half_tE19Flash_kernel_traitsILi256ELi64ELi64ELi4ES3_EELb0ELb1ELb0ELb0ELb1ELb1ELb1ELb1ENS_16Flash_fwd_paramsEEEvRKT8_iiiii)
$_ZN5flash24flash_fwd_splitkv_kernelI23Flash_fwd_kernel_traitsILi256ELi64ELi64ELi4ELb0ELb0EN7cutlass6half_tE19Flash_kernel_traitsILi256ELi64ELi64ELi4ES3_EELb0ELb1ELb0ELb0ELb1ELb1ELb1ELb1EEEvNS_16Flash_fwd_paramsE$_ZN5flash30compute_attn_1rowblock_splitkvI23Flash_fwd_kernel_traitsILi256ELi64ELi64ELi4ELb0ELb0EN7cutlass6half_tE19Flash_kernel_traitsILi256ELi64ELi64ELi4ES3_EELb0ELb1ELb0ELb0ELb1ELb1ELb1ELb1ENS_16Flash_fwd_paramsEEEvRKT8_iiiii:
        /* <DEDUP_REMOVED lines=21> */
.L_x_7845:
[----:B------:R-:W-:Y:S05]  /*0360*/  BSYNC B0 ;  /* 0x0000000000007941 */ /* 0x000fea0003800000 */
.L_x_7844:
        /* <DEDUP_REMOVED lines=14> */
[----:B-1--4-:R-:W-:-:S06]  /*0450*/  @P0 IADD3 R3, R0, -R15, RZ ;  /* 0x8000000f00030210 */ /* 0x012fcc0007ffe0ff */
[----:B------:R1:W5:Y:S01]  /*0460*/  @!P0 LD.E R3, [R4.64] ;  /* 0x0000000604038980 */ /* 0x000362000c101900 */
[----:B------:R-:W-:Y:S05]  /*0470*/  BRA `(.L_x_7848) ;  /* 0x0000001000007947 */ /* 0x000fea0003800000 */
.L_x_7847:
[----:B-1----:R1:W5:Y:S02]  /*0480*/  LD.E R3, [R18.64+0xb8] ;  /* 0x0000b80612037980 */ /* 0x002364000c101900 */
.L_x_7848:
[----:B------:R-:W-:Y:S05]  /*0490*/  BSYNC B0 ;  /* 0x0000000000007941 */ /* 0x000fea0003800000 */
.L_x_7846:
[----:B-1----:R-:W4:Y:S01]  /*04a0*/  LD.E.64 R4, [R18.64+0xf8] ;  /* 0x0000f80612047980 */ /* 0x002f22000c101b00 */
        /* <DEDUP_REMOVED lines=9> */
.L_x_7850:
[----:B------:R-:W4:Y:S01]  /*0540*/  LD.E.64 R2, [R18.64+0x108] ;  /* 0x0001080612027980 */ /* 0x000f22000c101b00 */
[----:B------:R-:W-:Y:S01]  /*0550*/  BSSY B0, `(.L_x_7852) ;  /* 0x0000006000007945 */ /* 0x000fe20003800000 */
[----:B------:R-:W-:Y:S01]  /*0560*/  IMAD.MOV.U32 R59, RZ, RZ, RZ ;  /* 0x000000ffff3b7224 */ /* 0x000fe200078e00ff */
[----:B----4-:R-:W-:-:S04]  /*0570*/  ISETP.NE.U32.AND P0, PT, R2, RZ, PT ;  /* 0x000000ff0200720c */ /* 0x010fc80003f05070 */
[----:B------:R-:W-:-:S13]  /*0580*/  ISETP.NE.AND.EX P0, PT, R3, RZ, PT, P0 ;  /* 0x000000ff0300720c */ /* 0x000fda0003f05300 */
[----:B------:R-:W-:Y:S05]  /*0590*/  @!P0 BRA `(.L_x_7853) ;  /* 0x0000001000008947 */ /* 0x000fea0003800000 */
[----:B------:R1:W5:Y:S02]  /*05a0*/  LD.E R59, [R18.64+0xbc] ;  /* 0x0000bc06123b7980 */ /* 0x000364000c101900 */
.L_x_7853:
[----:B------:R-:W-:Y:S05]  /*05b0*/  BSYNC B0 ;  /* 0x0000000000007941 */ /* 0x000fea0003800000 */
.L_x_7852:
[----:B-----5:R-:W-:Y:S02]  /*05c0*/  IADD3 R59, R76, R59, RZ ;  /* 0x0000003b4c3b7210 */ /* 0x020fe40007ffe0ff */
.L_x_7851:
[----:B------:R-:W-:Y:S05]  /*05d0*/  BSYNC B1 ;  /* 0x0000000000017941 */ /* 0x000fea0003800000 */
.L_x_7849:
[----:B------:R-:W-:Y:S01]  /*05e0*/  IMAD.SHL.U32 R61, R235, 0x40, RZ ;  /* 0x00000040eb3d7824 */ /* 0x000fe200078e00ff */
[----:B------:R-:W-:Y:S01]  /*05f0*/  MOV R2, R234 ;  /* 0x000000ea00027202 */ /* 0x000fe20000000f00 */
[----:B------:R-:W-:-:S03]  /*0600*/  IMAD.MOV.U32 R3, RZ, RZ, 0x0 ;  /* 0x00000000ff037424 */ /* 0x000fc600078e00ff */
[----:B------:R-:W-:-:S13]  /*0610*/  ISETP.GT.AND P0, PT, R236, R61, PT ;  /* 0x0000003dec00720c */ /* 0x000fda0003f04270 */
[----:B------:R-:W-:Y:S05]  /*0620*/  @!P0 RET.REL.NODEC R2 `(_ZN5flash24flash_fwd_splitkv_kernelI23Flash_fwd_kernel_traitsILi256ELi64ELi64ELi4ELb0ELb0EN7cutlass6half_tE19Flash_kernel_traitsILi256ELi64ELi64ELi4ES3_EELb0ELb1ELb0ELb0ELb1ELb1ELb1ELb1EEEvNS_16Flash_fwd_paramsE) ;  /* 0xfffff9d002008950 */ /* 0x000fea0003c3ffff */
[----:B------:R-:W4:Y:S04]  /*0630*/  LD.E R0, [R18.64+0xb8] ;  /* 0x0000b80612007980 */ /* 0x000f28000c101900 */
[----:B------:R-:W5:Y:S04]  /*0640*/  LD.E R5, [R18.64+0x184] ;  /* 0x0001840612057980 */ /* 0x000f68000c101900 */
[----:B---3--:R-:W3:Y:S01]  /*0650*/  LD.E R4, [R18.64+0x188] ;  /* 0x0001880612047980 */ /* 0x008ee2000c101900 */
[----:B------:R-:W-:-:S04]  /*0660*/  IABS R3, c[0x0][0x10] ;  /* 0x0000040000037a13 */ /* 0x000fc80000000000 */
        /* <DEDUP_REMOVED lines=24> */
[----:B------:R-:W-:Y:S02]  /*07f0*/  SHF.R.S32.HI R5, RZ, 0x1f, R2 ;  /* 0x0000001fff057819 */ /* 0x000fe40000011402 */
[----:B------:R-:W-:Y:S02]  /*0800*/  SHF.R.S32.HI R7, RZ, 0x1f, R6 ;  /* 0x0000001fff077819 */ /* 0x000fe40000011406 */
[----:B------:R-:W-:Y:S02]  /*0810*/  LEA.HI R2, R5, R2, RZ, 0x6 ;  /* 0x0000000205027211 */ /* 0x000fe400078f30ff */
[----:B------:R-:W-:Y:S02]  /*0820*/  LEA.HI R7, R7, R6, RZ, 0x6 ;  /* 0x0000000607077211 */ /* 0x000fe400078f30ff */
[----:B------:R-:W-:-:S02]  /*0830*/  SHF.R.S32.HI R2, RZ, 0x6, R2 ;  /* 0x00000006ff027819 */ /* 0x000fc40000011402 */
[----:B------:R-:W-:Y:S01]  /*0840*/  SHF.R.S32.HI R7, RZ, 0x6, R7 ;  /* 0x00000006ff077819 */ /* 0x000fe20000011407 */
[----:B------:R-:W-:Y:S01]  /*0850*/  @!P1 IMAD.IADD R0, R0, 0x1, -R3 ;  /* 0x0000000100009824 */ /* 0x000fe200078e0a03 */
[----:B------:R-:W-:Y:S02]  /*0860*/  @!P1 IADD3 R11, R11, 0x1, RZ ;  /* 0x000000010b0b9810 */ /* 0x000fe40007ffe0ff */
[----:B------:R-:W-:Y:S02]  /*0870*/  ISETP.NE.AND P1, PT, RZ, c[0x0][0x10], PT ;  /* 0x00000400ff007a0c */ /* 0x000fe40003f25270 */
[----:B------:R-:W-:Y:S02]  /*0880*/  ISETP.GE.U32.AND P2, PT, R0, R3, PT ;  /* 0x000000030000720c */ /* 0x000fe40003f46070 */
[----:B------:R-:W-:-:S04]  /*0890*/  IADD3 R0, -R236, 0x7f, R61 ;  /* 0x0000007fec007810 */ /* 0x000fc80007ffe13d */
[----:B---3--:R-:W-:-:S04]  /*08a0*/  IADD3 R0, R4, R0, R59 ;  /* 0x0000000004007210 */ /* 0x008fc80007ffe03b */
[----:B------:R-:W-:-:S03]  /*08b0*/  SHF.R.S32.HI R5, RZ, 0x1f, R0 ;  /* 0x0000001fff057819 */ /* 0x000fc60000011400 */
[----:B------:R-:W-:Y:S02]  /*08c0*/  @P2 IADD3 R11, R11, 0x1, RZ ;  /* 0x000000010b0b2810 */ /* 0x000fe40007ffe0ff */
[----:B------:R-:W-:-:S03]  /*08d0*/  LEA.HI R5, R5, R0, RZ, 0x6 ;  /* 0x0000000005057211 */ /* 0x000fc600078f30ff */
[----:B------:R-:W-:Y:S01]  /*08e0*/  IMAD.MOV.U32 R3, RZ, RZ, R11 ;  /* 0x000000ffff037224 */ /* 0x000fe200078e000b */
[----:B------:R-:W-:-:S03]  /*08f0*/  SHF.R.S32.HI R5, RZ, 0x6, R5 ;  /* 0x00000006ff057819 */ /* 0x000fc60000011405 */
[----:B------:R-:W-:Y:S01]  /*0900*/  @!P0 IMAD.MOV R3, RZ, RZ, -R3 ;  /* 0x000000ffff038224 */ /* 0x000fe200078e0a03 */
[----:B------:R-:W-:-:S05]  /*0910*/  @!P1 LOP3.LUT R3, RZ, c[0x0][0x10], RZ, 0x33, !PT ;  /* 0x00000400ff039a12 */ /* 0x000fca00078e33ff */
[----:B------:R-:W-:-:S04]  /*0920*/  IMAD R230, R3, UR8, RZ ;  /* 0x0000000803e67c24 */ /* 0x000fc8000f8e02ff */
        /* <DEDUP_REMOVED lines=104> */
[----:B------:R-:W-:Y:S05]  /*0fb0*/  @P6 RET.REL.NODEC R234 `(_ZN5flash24flash_fwd_splitkv_kernelI23Flash_fwd_kernel_traitsILi256ELi64ELi64ELi4ELb0ELb0EN7cutlass6half_tE19Flash_kernel_traitsILi256ELi64ELi64ELi4ES3_EELb0ELb1ELb0ELb0ELb1ELb1ELb1ELb1EEEvNS_16Flash_fwd_paramsE) ;  /* 0xfffff040ea006950 */ /* 0x000fea0003c3ffff */
[----:B-1----:R-:W-:Y:S02]  /*0fc0*/  MOV R3, 0xff800000 ;  /* 0xff80000000037802 */ /* 0x002fe40000000f00 */
[----:B------:R-:W-:-:S03]  /*0fd0*/  MOV R235, 0x0 ;  /* 0x0000000000eb7802 */ /* 0x000fc60000000f00 */
[----:B------:R1:W-:Y:S01]  /*0fe0*/  ST.E [R6.64+0xe0], R3 ;  /* 0x0000e00306007985 */ /* 0x0003e2000c101906 */
[----:B------:R-:W-:Y:S05]  /*0ff0*/  RET.REL.NODEC R234 `(_ZN5flash24flash_fwd_splitkv_kernelI23Flash_fwd_kernel_traitsILi256ELi64ELi64ELi4ELb0ELb0EN7cutlass6half_tE19Flash_kernel_traitsILi256ELi64ELi64ELi4ES3_EELb0ELb1ELb0ELb0ELb1ELb1ELb1ELb1EEEvNS_16Flash_fwd_paramsE) ;  /* 0xfffff000ea007950 */ /* 0x000fea0003c3ffff */
.L_x_7854:
        /* <DEDUP_REMOVED lines=38> */
[----:B-----5:R-:W-:Y:S01]  /*1260*/  IMAD R8, R3, R4, RZ ;  /* 0x0000000403087224 */ /* 0x020fe200078e02ff */
        /* <DEDUP_REMOVED lines=42> */
[----:B--2---:R-:W-:Y:S01]  /*1510*/  IMAD R8, R169, R2, RZ ;  /* 0x00000002a9087224 */ /* 0x004fe200078e02ff */
[----:B------:R-:W-:-:S04]  /*1520*/  SHF.R.S32.HI R13, RZ, 0x1f, R2 ;  /* 0x0000001fff0d7819 */ /* 0x000fc80000011402 */
[----:B------:R-:W-:Y:S02]  /*1530*/  @!P0 IMAD.MOV R4, RZ, RZ, -R4 ;  /* 0x000000ffff048224 */ /* 0x000fe400078e0a04 */
[----:B------:R-:W-:Y:S01]  /*1540*/  IMAD R8, R168, R13, R8 ;  /* 0x0000000da8087224 */ /* 0x000fe200078e0208 */
[----:B------:R-:W-:-:S05]  /*1550*/  @!P1 LOP3.LUT R4, RZ, R6, RZ, 0x33, !PT ;  /* 0x00000006ff049212 */ /* 0x000fca00078e33ff */
[----:B------:R-:W-:Y:S01]  /*1560*/  IMAD R6, R15, R4, RZ ;  /* 0x000000040f067224 */ /* 0x000fe200078e02ff */
[----:B---3--:R-:W-:Y:S01]  /*1570*/  SHF.R.S32.HI R0, RZ, 0x1f, R3 ;  /* 0x0000001fff007819 */ /* 0x008fe20000011403 */
[-C--:B------:R-:W-:Y:S02]  /*1580*/  IMAD R7, R21, R3.reuse, RZ ;  /* 0x0000000315077224 */ /* 0x080fe400078e02ff */
[----:B------:R-:W-:-:S04]  /*1590*/  IMAD.WIDE.U32 R16, R20, R3, RZ ;  /* 0x0000000314107225 */ /* 0x000fc800078e00ff */
[----:B------:R-:W-:-:S05]  /*15a0*/  IMAD R7, R20, R0, R7 ;  /* 0x0000000014077224 */ /* 0x000fca00078e0207 */
[----:B------:R-:W-:Y:S01]  /*15b0*/  IADD3 R17, R17, R7, RZ ;  /* 0x0000000711117210 */ /* 0x000fe20007ffe0ff */
[----:B------:R-:W-:-:S04]  /*15c0*/  IMAD R7, R11, R3, RZ ;  /* 0x000000030b077224 */ /* 0x000fc800078e02ff */
[----:B------:R-:W-:Y:S01]  /*15d0*/  IMAD.WIDE.U32 R16, R2, R168, R16 ;  /* 0x000000a802107225 */ /* 0x000fe200078e0010 */
[----:B------:R-:W-:-:S04]  /*15e0*/  SHF.R.S32.HI R11, RZ, 0x1f, R4 ;  /* 0x0000001fff0b7819 */ /* 0x000fc80000011404 */
[----:B------:R-:W-:Y:S01]  /*15f0*/  IADD3 R17, R17, R8, RZ ;  /* 0x0000000811117210 */ /* 0x000fe20007ffe0ff */
[----:B------:R-:W-:-:S04]  /*1600*/  IMAD.WIDE.U32 R20, R10, R3, RZ ;  /* 0x000000030a147225 */ /* 0x000fc800078e00ff */
[----:B------:R-:W-:Y:S02]  /*1610*/  IMAD R7, R10, R0, R7 ;  /* 0x000000000a077224 */ /* 0x000fe400078e0207 */
[----:B------:R-:W-:Y:S02]  /*1620*/  IMAD R0, R14, R11, R6 ;  /* 0x0000000b0e007224 */ /* 0x000fe400078e0206 */
[----:B------:R-:W-:Y:S01]  /*1630*/  IMAD.WIDE.U32 R14, R4, R14, R16 ;  /* 0x0000000e040e7225 */ /* 0x000fe200078e0010 */
[----:B------:R-:W-:-:S03]  /*1640*/  IADD3 R23, R21, R7, RZ ;  /* 0x0000000715177210 */ /* 0x000fc60007ffe0ff */
[----:B------:R-:W-:Y:S01]  /*1650*/  IMAD.IADD R7, R15, 0x1, R0 ;  /* 0x000000010f077824 */ /* 0x000fe200078e0200 */
[----:B------:R-:W-:Y:S01]  /*1660*/  MOV R0, R14 ;  /* 0x0000000e00007202 */ /* 0x000fe20000000f00 */
[----:B------:R-:W-:Y:S01]  /*1670*/  IMAD.MOV.U32 R6, RZ, RZ, R20 ;  /* 0x000000ffff067224 */ /* 0x000fe200078e0014 */
[----:B------:R-:W-:Y:S05]  /*1680*/  BRA `(.L_x_7857) ;  /* 0x000004f000007947 */ /* 0x000fea0003800000 */
.L_x_7856:
        /* <DEDUP_REMOVED lines=22> */
[----:B------:R-:W-:Y:S01]  /*17f0*/  @!P3 SHF.R.S32.HI R6, RZ, 0x1f, R12 ;  /* 0x0000001fff06b819 */ /* 0x000fe2000001140c */
[----:B----4-:R-:W-:-:S03]  /*1800*/  @!P3 IMAD R5, R169, R12, RZ ;  /* 0x0000000ca905b224 */ /* 0x010fc600078e02ff */
[----:B------:R-:W-:Y:S01]  /*1810*/  ISETP.GT.U32.AND P0, PT, R3, R0, PT ;  /* 0x000000000300720c */ /* 0x000fe20003f04070 */
[----:B------:R-:W-:Y:S02]  /*1820*/  @!P3 IMAD R5, R6, R168, R5 ;  /* 0x000000a80605b224 */ /* 0x000fe400078e0205 */
[----:B------:R-:W-:Y:S01]  /*1830*/  @!P3 IMAD.WIDE.U32 R26, R168, R12, RZ ;  /* 0x0000000ca81ab225 */ /* 0x000fe200078e00ff */
[----:B-----5:R-:W-:-:S03]  /*1840*/  @!P3 SHF.R.S32.HI R6, RZ, 0x1f, R8 ;  /* 0x0000001fff06b819 */ /* 0x020fc60000011408 */
[----:B------:R-:W-:Y:S01]  /*1850*/  @P3 IMAD.IADD R7, R12, 0x1, R15 ;  /* 0x000000010c073824 */ /* 0x000fe200078e020f */
[----:B------:R-:W-:Y:S01]  /*1860*/  @!P3 IADD3 R27, R27, R5, RZ ;  /* 0x000000051b1bb210 */ /* 0x000fe20007ffe0ff */
[----:B--2---:R-:W-:-:S04]  /*1870*/  @!P3 IMAD R5, R23, R8, RZ ;  /* 0x000000081705b224 */ /* 0x004fc800078e02ff */
[----:B------:R-:W-:Y:S01]  /*1880*/  @!P0 IADD3 R0, R0, -R3, RZ ;  /* 0x8000000300008210 */ /* 0x000fe20007ffe0ff */
[-C--:B------:R-:W-:Y:S02]  /*1890*/  @P3 IMAD R11, R169, R7.reuse, RZ ;  /* 0x00000007a90b3224 */ /* 0x080fe400078e02ff */
[----:B------:R-:W-:Y:S01]  /*18a0*/  @P3 IMAD.WIDE.U32 R28, R168, R7, RZ ;  /* 0x00000007a81c3225 */ /* 0x000fe200078e00ff */
[----:B------:R-:W-:-:S03]  /*18b0*/  ISETP.GE.U32.AND P2, PT, R0, R3, PT ;  /* 0x000000030000720c */ /* 0x000fc60003f46070 */
[C---:B------:R-:W-:Y:S02]  /*18c0*/  @!P3 IMAD R5, R22.reuse, R6, R5 ;  /* 0x000000061605b224 */ /* 0x040fe400078e0205 */
[----:B------:R-:W-:Y:S01]  /*18d0*/  @!P3 IMAD.WIDE.U32 R22, R22, R8, R26 ;  /* 0x000000081616b225 */ /* 0x000fe200078e001a */
[----:B------:R-:W-:-:S03]  /*18e0*/  @P3 MOV R10, R28 ;  /* 0x0000001c000a3202 */ /* 0x000fc60000000f00 */
[----:B------:R-:W-:Y:S01]  /*18f0*/  @P3 IMAD.IADD R11, R29, 0x1, R11 ;  /* 0x000000011d0b3824 */ /* 0x000fe200078e020b */
[----:B------:R-:W-:Y:S01]  /*1900*/  LOP3.LUT R0, R237, R4, RZ, 0x3c, !PT ;  /* 0x00000004ed007212 */ /* 0x000fe200078e3cff */
[----:B------:R-:W-:Y:S01]  /*1910*/  @!P3 IMAD.IADD R11, R23, 0x1, R5 ;  /* 0x00000001170bb824 */ /* 0x000fe200078e0205 */
[----:B------:R-:W-:Y:S02]  /*1920*/  LEA R5, R165, 0xffffffc0, 0x6 ;  /* 0xffffffc0a5057811 */ /* 0x000fe400078e30ff */
[----:B------:R-:W-:Y:S01]  /*1930*/  @!P3 MOV R10, R22 ;  /* 0x00000016000ab202 */ /* 0x000fe20000000f00 */
[----:B------:R-:W-:Y:S01]  /*1940*/  @!P3 IMAD R6, R171, R12, RZ ;  /* 0x0000000cab06b224 */ /* 0x000fe200078e02ff */
[----:B------:R-:W-:Y:S01]  /*1950*/  @!P3 SHF.R.S32.HI R3, RZ, 0x1f, R12 ;  /* 0x0000001fff03b819 */ /* 0x000fe2000001140c */
[----:B------:R-:W-:Y:S01]  /*1960*/  IMAD R7, R169, R5, RZ ;  /* 0x00000005a9077224 */ /* 0x000fe200078e02ff */
[----:B------:R-:W-:Y:S02]  /*1970*/  SHF.R.S32.HI R13, RZ, 0x1f, R5 ;  /* 0x0000001fff0d7819 */ /* 0x000fe40000011405 */
[----:B------:R-:W-:-:S02]  /*1980*/  ISETP.GE.AND P1, PT, R0, RZ, PT ;  /* 0x000000ff0000720c */ /* 0x000fc40003f26270 */
[----:B------:R-:W-:Y:S01]  /*1990*/  @!P0 IADD3 R2, R2, 0x1, RZ ;  /* 0x0000000102028810 */ /* 0x000fe20007ffe0ff */
[----:B------:R-:W-:Y:S01]  /*19a0*/  IMAD.WIDE.U32 R26, R168, R5, R10 ;  /* 0x00000005a81a7225 */ /* 0x000fe200078e000a */
[----:B------:R-:W-:Y:S02]  /*19b0*/  ISETP.NE.AND P0, PT, R4, RZ, PT ;  /* 0x000000ff0400720c */ /* 0x000fe40003f05270 */
[----:B------:R-:W-:Y:S01]  /*19c0*/  @P2 IADD3 R2, R2, 0x1, RZ ;  /* 0x0000000102022810 */ /* 0x000fe20007ffe0ff */
[----:B------:R-:W-:Y:S02]  /*19d0*/  @!P3 IMAD R3, R3, R170, R6 ;  /* 0x000000aa0303b224 */ /* 0x000fe400078e0206 */
[----:B------:R-:W-:-:S04]  /*19e0*/  @!P3 IMAD.WIDE.U32 R10, R170, R12, RZ ;  /* 0x0000000caa0ab225 */ /* 0x000fc800078e00ff */
[----:B------:R-:W-:Y:S02]  /*19f0*/  IMAD R7, R13, R168, R7 ;  /* 0x000000a80d077224 */ /* 0x000fe400078e0207 */
[----:B------:R-:W-:Y:S01]  /*1a00*/  @!P3 IMAD.IADD R11, R11, 0x1, R3 ;  /* 0x000000010b0bb824 */ /* 0x000fe200078e0203 */
[----:B------:R-:W-:Y:S02]  /*1a10*/  MOV R3, R2 ;  /* 0x0000000200037202 */ /* 0x000fe40000000f00 */
[----:B------:R-:W-:Y:S01]  /*1a20*/  IADD3 R27, R27, R7, RZ ;  /* 0x000000071b1b7210 */ /* 0x000fe20007ffe0ff */
[----:B------:R-:W-:Y:S01]  /*1a30*/  @!P3 IMAD R0, R21, R8, RZ ;  /* 0x000000081500b224 */ /* 0x000fe200078e02ff */
[----:B------:R-:W-:Y:S01]  /*1a40*/  @!P3 SHF.R.S32.HI R7, RZ, 0x1f, R8 ;  /* 0x0000001fff07b819 */ /* 0x000fe20000011408 */
[----:B------:R-:W-:Y:S01]  /*1a50*/  @!P1 IMAD.MOV R3, RZ, RZ, -R3 ;  /* 0x000000ffff039224 */ /* 0x000fe200078e0a03 */
[----:B------:R-:W-:Y:S02]  /*1a60*/  @!P0 LOP3.LUT R3, RZ, R4, RZ, 0x33, !PT ;  /* 0x00000004ff038212 */ /* 0x000fe400078e33ff */
[----:B------:R-:W-:Y:S01]  /*1a70*/  @P3 IADD3 R12, R12, R15, RZ ;  /* 0x0000000f0c0c3210 */ /* 0x000fe20007ffe0ff */
[----:B------:R-:W-:-:S02]  /*1a80*/  @!P3 IMAD R0, R20, R7, R0 ;  /* 0x000000071400b224 */ /* 0x000fc400078e0200 */
        /* <DEDUP_REMOVED lines=15> */
.L_x_7857:
[----:B-1----:R-:W-:Y:S05]  /*1b80*/  BSYNC B0 ;  /* 0x0000000000007941 */ /* 0x002fea0003800000 */
.L_x_7855:
        /* <DEDUP_REMOVED lines=11> */
[----:B------:R-:W-:Y:S01]  /*1c40*/  IMAD.IADD R62, R58, 0x1, -R27 ;  /* 0x000000013a3e7824 */ /* 0x000fe200078e0a1b */
[----:B------:R-:W-:-:S03]  /*1c50*/  SHF.R.S32.HI R144, RZ, 0x3, R144 ;  /* 0x00000003ff907819 */ /* 0x000fc60000011490 */
[----:B------:R-:W-:-:S05]  /*1c60*/  IMAD.SHL.U32 R26, R62, 0x8, RZ ;  /* 0x000000083e1a7824 */ /* 0x000fca00078e00ff */
[----:B------:R-:W-:Y:S02]  /*1c70*/  IADD3 R30, P0, R26, R6, RZ ;  /* 0x000000061a1e7210 */ /* 0x000fe40007f1e0ff */
[----:B------:R-:W-:Y:S01]  /*1c80*/  SHF.R.S32.HI R27, RZ, 0x1f, R26 ;  /* 0x0000001fff1b7819 */ /* 0x000fe2000001141a */
[----:B------:R-:W-:Y:S02]  /*1c90*/  IMAD.SHL.U32 R6, R144, 0x40, RZ ;  /* 0x0000004090067824 */ /* 0x000fe400078e00ff */
[-C--:B------:R-:W-:Y:S01]  /*1ca0*/  IMAD R13, R13, R170.reuse, RZ ;  /* 0x000000aa0d0d7224 */ /* 0x080fe200078e02ff */
[----:B------:R-:W-:Y:S02]  /*1cb0*/  IADD3.X R31, R27, R23, RZ, P0, !PT ;  /* 0x000000171b1f7210 */ /* 0x000fe400007fe4ff */
[----:B------:R-:W-:Y:S01]  /*1cc0*/  LOP3.LUT R23, R6, 0x1c0, RZ, 0xc0, !PT ;  /* 0x000001c006177812 */ /* 0x000fe200078ec0ff */
[C---:B------:R-:W-:Y:S02]  /*1cd0*/  IMAD R13, R2.reuse, R171, R13 ;  /* 0x000000ab020d7224 */ /* 0x040fe400078e020d */
[----:B------:R-:W-:Y:S01]  /*1ce0*/  IMAD.WIDE.U32 R30, R2, R170, R30 ;  /* 0x000000aa021e7225 */ /* 0x000fe200078e001e */
[----:B------:R-:W-:-:S02]  /*1cf0*/  LOP3.LUT R143, R23, 0x38, R26, 0xf8, !PT ;  /* 0x00000038178f7812 */ /* 0x000fc400078ef81a */
[----:B------:R-:W-:Y:S01]  /*1d00*/  SHF.R.U32.HI R2, RZ, 0x3, R23 ;  /* 0x00000003ff027819 */ /* 0x000fe20000011617 */
[----:B------:R-:W-:Y:S01]  /*1d10*/  IMAD.IADD R23, R31, 0x1, R13 ;  /* 0x000000011f177824 */ /* 0x000fe200078e020d */
[----:B------:R-:W-:Y:S01]  /*1d20*/  SHF.R.S32.HI R66, RZ, 0x1f, R239 ;  /* 0x0000001fff427819 */ /* 0x000fe200000114ef */
[----:B------:R-:W-:Y:S01]  /*1d30*/  IMAD.MOV.U32 R22, RZ, RZ, R30 ;  /* 0x000000ffff167224 */ /* 0x000fe200078e001e */
[----:B------:R-:W-:Y:S01]  /*1d40*/  LOP3.LUT R143, R143, R2, RZ, 0x3c, !PT ;  /* 0x000000028f8f7212 */ /* 0x000fe200078e3cff */
[----:B------:R-:W-:Y:S02]  /*1d50*/  IMAD R2, R25, R4, RZ ;  /* 0x0000000419027224 */ /* 0x000fe400078e02ff */
[----:B------:R-:W-:Y:S01]  /*1d60*/  IMAD.WIDE.U32 R22, R4, R24, R22 ;  /* 0x0000001804167225 */ /* 0x000fe200078e0016 */
[----:B------:R-:W-:-:S03]  /*1d70*/  SHF.R.S32.HI R145, RZ, 0x1f, R144 ;  /* 0x0000001fff917819 */ /* 0x000fc60000011490 */
[----:B------:R-:W-:Y:S02]  /*1d80*/  IMAD R2, R11, R24, R2 ;  /* 0x000000180b027224 */ /* 0x000fe400078e0202 */
[----:B------:R-:W-:Y:S01]  /*1d90*/  IMAD R231, R169, R144, RZ ;  /* 0x00000090a9e77224 */ /* 0x000fe200078e02ff */
[CC--:B------:R-:W-:Y:S02]  /*1da0*/  LEA.HI R10, R3.reuse, R58.reuse, RZ, 0x6 ;  /* 0x0000003a030a7211 */ /* 0x0c0fe400078f30ff */
[----:B------:R-:W-:Y:S01]  /*1db0*/  LEA.HI R65, R3, R58, RZ, 0x4 ;  /* 0x0000003a03417211 */ /* 0x000fe200078f20ff */
[----:B------:R-:W-:Y:S01]  /*1dc0*/  IMAD R231, R145, R168, R231 ;  /* 0x000000a891e77224 */ /* 0x000fe200078e02e7 */
[----:B------:R-:W-:Y:S01]  /*1dd0*/  LEA.HI R60, R3, R58, RZ, 0x5 ;  /* 0x0000003a033c7211 */ /* 0x000fe200078f28ff */
[----:B------:R-:W-:Y:S01]  /*1de0*/  IMAD.SHL.U32 R10, R10, 0x8, RZ ;  /* 0x000000080a0a7824 */ /* 0x000fe200078e00ff */
[----:B------:R-:W-:Y:S01]  /*1df0*/  LOP3.LUT R3, R65, 0xfffffff0, RZ, 0xc0, !PT ;  /* 0xfffffff041037812 */ /* 0x000fe200078ec0ff */
[----:B------:R-:W-:Y:S01]  /*1e00*/  IMAD.SHL.U32 R63, R170, 0x10, RZ ;  /* 0x00000010aa3f7824 */ /* 0x000fe200078e00ff */
[----:B------:R-:W-:Y:S01]  /*1e10*/  SHF.L.U64.HI R73, R168, 0x4, R169 ;  /* 0x00000004a8497819 */ /* 0x000fe200000102a9 */
[----:B------:R-:W-:Y:S01]  /*1e20*/  IMAD.SHL.U32 R140, R62, 0x4, RZ ;  /* 0x000000043e8c7824 */ /* 0x000fe200078e00ff */
[----:B------:R-:W-:-:S02]  /*1e30*/  LOP3.LUT R143, R143, 0xfffffe00, R10, 0xf8, !PT ;  /* 0xfffffe008f8f7812 */ /* 0x000fc400078ef80a */
[----:B------:R-:W-:Y:S02]  /*1e40*/  SHF.L.U32 R72, R168, 0x4, RZ ;  /* 0x00000004a8487819 */ /* 0x000fe400000006ff */
[----:B------:R-:W-:Y:S02]  /*1e50*/  SHF.L.U64.HI R64, R170, 0x4, R171 ;  /* 0x00000004aa407819 */ /* 0x000fe400000102ab */
[----:B------:R-:W-:Y:S02]  /*1e60*/  SHF.R.S32.HI R60, RZ, 0x5, R60 ;  /* 0x00000005ff3c7819 */ /* 0x000fe4000001143c */
[----:B------:R-:W-:Y:S02]  /*1e70*/  SHF.R.S32.HI R65, RZ, 0x4, R65 ;  /* 0x00000004ff417819 */ /* 0x000fe40000011441 */
[----:B------:R-:W-:Y:S01]  /*1e80*/  IADD3 R142, -R3, R58, RZ ;  /* 0x0000003a038e7210 */ /* 0x000fe20007ffe1ff */
[----:B--2---:R-:W-:-:S04]  /*1e90*/  @P1 IMAD.WIDE.U32 R32, R150, R9, RZ ;  /* 0x0000000996201225 */ /* 0x004fc800078e00ff */
[----:B------:R-:W-:Y:S01]  /*1ea0*/  @P1 IMAD R9, R151, R9, RZ ;  /* 0x0000000997091224 */ /* 0x000fe200078e02ff */
[----:B------:R-:W-:Y:S01]  /*1eb0*/  @P1 MOV R8, R32 ;  /* 0x0000002000081202 */ /* 0x000fe20000000f00 */
[-C--:B---3--:R-:W-:Y:S02]  /*1ec0*/  @!P1 IMAD R13, R29, R239.reuse, RZ ;  /* 0x000000ef1d0d9224 */ /* 0x088fe400078e02ff */
[----:B------:R-:W-:-:S04]  /*1ed0*/  @!P1 IMAD.WIDE.U32 R30, R28, R239, RZ ;  /* 0x000000ef1c1e9225 */ /* 0x000fc800078e00ff */
[----:B------:R-:W-:Y:S02]  /*1ee0*/  @!P1 IMAD R6, R28, R66, R13 ;  /* 0x000000421c069224 */ /* 0x000fe400078e020d */
[----:B------:R-:W-:Y:S02]  /*1ef0*/  @!P1 IMAD.MOV.U32 R8, RZ, RZ, R30 ;  /* 0x000000ffff089224 */ /* 0x000fe400078e001e */
[----:B------:R-:W-:Y:S01]  /*1f00*/  @P1 IMAD.IADD R9, R33, 0x1, R9 ;  /* 0x0000000121091824 */ /* 0x000fe200078e0209 */
[----:B------:R-:W-:Y:S02]  /*1f10*/  @!P1 IADD3 R9, R31, R6, RZ ;  /* 0x000000061f099210 */ /* 0x000fe40007ffe0ff */
[----:B------:R-:W-:Y:S01]  /*1f20*/  IADD3 R8, P0, R26, R8, RZ ;  /* 0x000000081a087210 */ /* 0x000fe20007f1e0ff */
[----:B------:R-:W-:Y:S01]  /*1f30*/  IMAD R13, R21, R237, RZ ;  /* 0x000000ed150d7224 */ /* 0x000fe200078e02ff */
[----:B------:R-:W-:-:S03]  /*1f40*/  SHF.R.S32.HI R6, RZ, 0x1f, R237 ;  /* 0x0000001fff067819 */ /* 0x000fc600000114ed */
[----:B------:R-:W-:Y:S02]  /*1f50*/  IMAD.X R9, R27, 0x1, R9, P0 ;  /* 0x000000011b097824 */ /* 0x000fe400000e0609 */
[----:B------:R-:W-:Y:S02]  /*1f60*/  IMAD R6, R20, R6, R13 ;  /* 0x0000000614067224 */ /* 0x000fe400078e020d */
[----:B------:R-:W-:-:S04]  /*1f70*/  IMAD.WIDE.U32 R146, R237, R20, R8 ;  /* 0x00000014ed927225 */ /* 0x000fc800078e0008 */
[----:B------:R-:W-:Y:S01]  /*1f80*/  IMAD.MOV.U32 R20, RZ, RZ, R22 ;  /* 0x000000ffff147224 */ /* 0x000fe200078e0016 */
[----:B------:R-:W-:Y:S02]  /*1f90*/  IADD3 R22, P0, R26, R0, RZ ;  /* 0x000000001a167210 */ /* 0x000fe40007f1e0ff */
[----:B------:R-:W-:Y:S02]  /*1fa0*/  IADD3 R21, R23, R2, RZ ;  /* 0x0000000217157210 */ /* 0x000fe40007ffe0ff */
[----:B------:R-:W-:Y:S01]  /*1fb0*/  IADD3.X R23, R27, R7, RZ, P0, !PT ;  /* 0x000000071b177210 */ /* 0x000fe200007fe4ff */
[----:B------:R-:W-:Y:S02]  /*1fc0*/  IMAD R7, R171, R144, RZ ;  /* 0x00000090ab077224 */ /* 0x000fe400078e02ff */
[----:B------:R-:W-:-:S04]  /*1fd0*/  IMAD.WIDE R8, R235, 0x40, R144 ;  /* 0x00000040eb087825 */ /* 0x000fc800078e0290 */
[-C--:B------:R-:W-:Y:S02]  /*1fe0*/  IMAD R7, R145, R170.reuse, R7 ;  /* 0x000000aa91077224 */ /* 0x080fe400078e0207 */
[----:B------:R-:W-:-:S04]  /*1ff0*/  IMAD.WIDE.U32 R20, R144, R170, R20 ;  /* 0x000000aa90147225 */ /* 0x000fc800078e0014 */
[----:B------:R-:W-:Y:S01]  /*2000*/  IMAD R149, R9, R150, RZ ;  /* 0x0000009609957224 */ /* 0x000fe200078e02ff */
[----:B------:R-:W-:Y:S01]  /*2010*/  SHF.R.S32.HI R9, RZ, 0x1f, R76 ;  /* 0x0000001fff097819 */ /* 0x000fe2000001144c */
[----:B------:R-:W-:Y:S01]  /*2020*/  IMAD.IADD R7, R21, 0x1, R7 ;  /* 0x0000000115077824 */ /* 0x000fe200078e0207 */
[C---:B----4-:R-:W-:Y:S02]  /*2030*/  LEA R242, P0, R20.reuse, R14, 0x1 ;  /* 0x0000000e14f27211 */ /* 0x050fe400078008ff */
[----:B------:R-:W-:Y:S02]  /*2040*/  LEA.HI R0, R9, R76, RZ, 0x6 ;  /* 0x0000004c09007211 */ /* 0x000fe400078f30ff */
[----:B------:R-:W-:Y:S02]  /*2050*/  LEA.HI.X R243, R20, R15, R7, 0x1, P0 ;  /* 0x0000000f14f37211 */ /* 0x000fe400000f0c07 */
[----:B------:R-:W-:-:S04]  /*2060*/  SHF.R.S32.HI R7, RZ, 0x6, R0 ;  /* 0x00000006ff077819 */ /* 0x000fc80000011400 */
[----:B------:R-:W-:-:S04]  /*2070*/  IMNMX R74, R230, R7, !PT ;  /* 0x00000007e64a7217 */ /* 0x000fc80007800200 */
[----:B------:R-:W-:Y:S01]  /*2080*/  ISETP.GT.AND P0, PT, R165, R74, PT ;  /* 0x0000004aa500720c */ /* 0x000fe20003f04270 */
[----:B------:R-:W-:Y:S02]  /*2090*/  IMAD.IADD R147, R147, 0x1, R6 ;  /* 0x0000000193937824 */ /* 0x000fe400078e0206 */
[----:B------:R-:W-:-:S04]  /*20a0*/  IMAD.WIDE.U32 R22, R144, R168, R22 ;  /* 0x000000a890167225 */ /* 0x000fc800078e0016 */
[----:B------:R-:W-:Y:S01]  /*20b0*/  IMAD R149, R8, R151, R149 ;  /* 0x0000009708957224 */ /* 0x000fe200078e0295 */
[----:B------:R-:W-:Y:S01]  /*20c0*/  LEA R232, P1, R22, R16, 0x1 ;  /* 0x0000001016e87211 */ /* 0x000fe200078208ff */
[----:B------:R-:W-:Y:S02]  /*20d0*/  IMAD.IADD R231, R23, 0x1, R231 ;  /* 0x0000000117e77824 */ /* 0x000fe400078e02e7 */
[----:B------:R-:W-:-:S03]  /*20e0*/  IMAD.WIDE.U32 R146, R8, R150, R146 ;  /* 0x0000009608927225 */ /* 0x000fc600078e0092 */
[----:B------:R-:W-:Y:S01]  /*20f0*/  LEA.HI.X R231, R22, R17, R231, 0x1, P1 ;  /* 0x0000001116e77211 */ /* 0x000fe200008f0ce7 */
[----:B------:R-:W-:Y:S01]  /*2100*/  @!P4 IMAD.MOV.U32 R12, RZ, RZ, RZ ;  /* 0x000000ffff0cc224 */ /* 0x000fe200078e00ff */
        /* <DEDUP_REMOVED lines=161> */
.L_x_7914:
        /* <DEDUP_REMOVED lines=269> */
.L_x_7863:
[----:B------:R-:W-:Y:S05]  /*3bf0*/  BSYNC B0 ;  /* 0x0000000000007941 */ /* 0x000fea0003800000 */
.L_x_7862:
        /* <DEDUP_REMOVED lines=208> */
.L_x_7865:
[----:B------:R-:W-:Y:S05]  /*4900*/  BSYNC B0 ;  /* 0x0000000000007941 */ /* 0x000fea0003800000 */
.L_x_7864:
        /* <DEDUP_REMOVED lines=211> */
.L_x_7867:
[----:B------:R-:W-:Y:S05]  /*5640*/  BSYNC B0 ;  /* 0x0000000000007941 */ /* 0x000fea0003800000 */
.L_x_7866:
        /* <DEDUP_REMOVED lines=213> */
.L_x_7869:
[----:B------:R-:W-:Y:S05]  /*63a0*/  BSYNC B0 ;  /* 0x0000000000007941 */ /* 0x000fea0003800000 */
.L_x_7868:
[----:B------:R-:W2:Y:S02]  /*63b0*/  LD.E R3, [R18.64+0xd0] ;  /* 0x0000d00612037980 */ /* 0x000ea4000c101900 */
[----:B--2---:R-:W-:Y:S05]  /*63c0*/  IMAD.U32 R3, R3, -0x20, RZ ;  /* 0xffffffe003037824 */ /* 0x004fea00078e00ff */
[C---:B------:R-:W-:Y:S02]  /*63d0*/  LEA R28, P1, R3.reuse, R28, 0x1 ;  /* 0x0000001c031c7211 */ /* 0x040fe400078208ff */
[C---:B------:R-:W-:Y:S02]  /*63e0*/  LEA R54, P0, R3.reuse, R54, 0x1 ;  /* 0x0000003603367211 */ /* 0x040fe400078008ff */
[C---:B------:R-:W-:Y:S02]  /*63f0*/  LEA.HI.X.SX32 R29, R3.reuse, R29, 0x1, P1 ;  /* 0x0000001d031d7211 */ /* 0x040fe400008f0eff */
[----:B------:R-:W-:Y:S01]  /*6400*/  LEA.HI.X.SX32 R55, R3, R55, 0x1, P0 ;  /* 0x0000003703377211 */ /* 0x000fe200000f0eff */
[----:B------:R-:W-:-:S05]  /*6410*/  BRA `(.L_x_7870) ;  /* 0x0000666000007947 */ /* 0x000fca0003800000 */
.L_x_7861:
        /* <DEDUP_REMOVED lines=93> */
.L_x_7874:
[----:B------:R-:W-:Y:S05]  /*69f0*/  BSYNC B0 ;  /* 0x0000000000007941 */ /* 0x000fea0003800000 */
.L_x_7873:
        /* <DEDUP_REMOVED lines=92> */
.L_x_7876:
[----:B------:R-:W-:Y:S05]  /*6fc0*/  BSYNC B0 ;  /* 0x0000000000007941 */ /* 0x000fea0003800000 */
.L_x_7875:
        /* <DEDUP_REMOVED lines=91> */
.L_x_7878:
[----:B------:R-:W-:Y:S05]  /*7580*/  BSYNC B0 ;  /* 0x0000000000007941 */ /* 0x000fea0003800000 */
.L_x_7877:
        /* <DEDUP_REMOVED lines=92> */
.L_x_7880:
[----:B------:R-:W-:Y:S05]  /*7b50*/  BSYNC B0 ;  /* 0x0000000000007941 */ /* 0x000fea0003800000 */
.L_x_7879:
[----:B-----5:R3:W-:Y:S02]  /*7b60*/  ST.E.128 [R158.64+0x180], R4 ;  /* 0x000180049e007985 */ /* 0x0207e4000c101d06 */
.L_x_7872:
[----:B------:R-:W-:Y:S05]  /*7b70*/  BSYNC B1 ;  /* 0x0000000000017941 */ /* 0x000fea0003800000 */
.L_x_7871:
        /* <DEDUP_REMOVED lines=98> */
.L_x_7884:
[----:B------:R-:W-:Y:S05]  /*81a0*/  BSYNC B0 ;  /* 0x0000000000007941 */ /* 0x000fea0003800000 */
.L_x_7883:
        /* <DEDUP_REMOVED lines=100> */
.L_x_7886:
[----:B------:R-:W-:Y:S05]  /*87f0*/  BSYNC B0 ;  /* 0x0000000000007941 */ /* 0x000fea0003800000 */
.L_x_7885:
        /* <DEDUP_REMOVED lines=97> */
.L_x_7888:
[----:B------:R-:W-:Y:S05]  /*8e10*/  BSYNC B0 ;  /* 0x0000000000007941 */ /* 0x000fea0003800000 */
.L_x_7887:
        /* <DEDUP_REMOVED lines=98> */
.L_x_7890:
[----:B------:R-:W-:Y:S05]  /*9440*/  BSYNC B0 ;  /* 0x0000000000007941 */ /* 0x000fea0003800000 */
.L_x_7889:
[----:B-----5:R3:W-:Y:S02]  /*9450*/  ST.E.128 [R44.64+0x180], R4 ;  /* 0x000180042c007985 */ /* 0x0207e4000c101d06 */
.L_x_7882:
[----:B------:R-:W-:Y:S05]  /*9460*/  BSYNC B1 ;  /* 0x0000000000017941 */ /* 0x000fea0003800000 */
.L_x_7881:
        /* <DEDUP_REMOVED lines=101> */
.L_x_7894:
[----:B------:R-:W-:Y:S05]  /*9ac0*/  BSYNC B0 ;  /* 0x0000000000007941 */ /* 0x000fea0003800000 */
.L_x_7893:
        /* <DEDUP_REMOVED lines=100> */
.L_x_7896:
[----:B------:R-:W-:Y:S05]  /*a110*/  BSYNC B0 ;  /* 0x0000000000007941 */ /* 0x000fea0003800000 */
.L_x_7895:
        /* <DEDUP_REMOVED lines=97> */
.L_x_7898:
[----:B------:R-:W-:Y:S05]  /*a730*/  BSYNC B0 ;  /* 0x0000000000007941 */ /* 0x000fea0003800000 */
.L_x_7897:
        /* <DEDUP_REMOVED lines=98> */
.L_x_7900:
[----:B------:R-:W-:Y:S05]  /*ad60*/  BSYNC B0 ;  /* 0x0000000000007941 */ /* 0x000fea0003800000 */
.L_x_7899:
[----:B-----5:R4:W-:Y:S02]  /*ad70*/  ST.E.128 [R44.64+0x180], R4 ;  /* 0x000180042c007985 */ /* 0x0209e4000c101d06 */
.L_x_7892:
[----:B------:R-:W-:Y:S05]  /*ad80*/  BSYNC B1 ;  /* 0x0000000000017941 */ /* 0x000fea0003800000 */
.L_x_7891:
        /* <DEDUP_REMOVED lines=102> */
.L_x_7904:
[----:B------:R-:W-:Y:S05]  /*b3f0*/  BSYNC B0 ;  /* 0x0000000000007941 */ /* 0x000fea0003800000 */
.L_x_7903:
        /* <DEDUP_REMOVED lines=101> */
.L_x_7906:
[----:B------:R-:W-:Y:S05]  /*ba50*/  BSYNC B0 ;  /* 0x0000000000007941 */ /* 0x000fea0003800000 */
.L_x_7905:
        /* <DEDUP_REMOVED lines=97> */
.L_x_7908:
[----:B------:R-:W-:Y:S05]  /*c070*/  BSYNC B0 ;  /* 0x0000000000007941 */ /* 0x000fea0003800000 */
.L_x_7907:
        /* <DEDUP_REMOVED lines=98> */
.L_x_7910:
[----:B------:R-:W-:Y:S05]  /*c6a0*/  BSYNC B0 ;  /* 0x0000000000007941 */ /* 0x000fea0003800000 */
.L_x_7909:
[----:B-----5:R4:W-:Y:S02]  /*c6b0*/  ST.E.128 [R44.64+0x180], R4 ;  /* 0x000180042c007985 */ /* 0x0209e4000c101d06 */
.L_x_7902:
[----:B------:R-:W-:Y:S05]  /*c6c0*/  BSYNC B1 ;  /* 0x0000000000017941 */ /* 0x000fea0003800000 */
.L_x_7901:
[----:B------:R-:W5:Y:S02]  /*c6d0*/  LD.E R3, [R18.64+0xd0] ;  /* 0x0000d00612037980 */ /* 0x000f64000c101900 */
[----:B-----5:R-:W-:Y:S05]  /*c6e0*/  IMAD.U32 R3, R3, -0x20, RZ ;  /* 0xffffffe003037824 */ /* 0x020fea00078e00ff */
[C---:B------:R-:W-:Y:S02]  /*c6f0*/  LEA R110, P1, R3.reuse, R110, 0x1 ;  /* 0x0000006e036e7211 */ /* 0x040fe400078208ff */
[C---:B------:R-:W-:Y:S02]  /*c700*/  LEA R108, P0, R3.reuse, R108, 0x1 ;  /* 0x0000006c036c7211 */ /* 0x040fe400078008ff */
[C---:B------:R-:W-:Y:S02]  /*c710*/  LEA.HI.X.SX32 R111, R3.reuse, R111, 0x1, P1 ;  /* 0x0000006f036f7211 */ /* 0x040fe400008f0eff */
[----:B------:R-:W-:Y:S01]  /*c720*/  LEA.HI.X.SX32 R109, R3, R109, 0x1, P0 ;  /* 0x0000006d036d7211 */ /* 0x000fe200000f0eff */
[----:B------:R-:W-:-:S05]  /*c730*/  BRA `(.L_x_7870) ;  /* 0x0000034000007947 */ /* 0x000fca0003800000 */
.L_x_7860:
        /* <DEDUP_REMOVED lines=52> */
.L_x_7870:
[----:B------:R-:W-:Y:S05]  /*ca80*/  BSYNC B2 ;  /* 0x0000000000027941 */ /* 0x000fea0003800000 */
.L_x_7859:
        /* <DEDUP_REMOVED lines=88> */
.L_x_7912:
        /* <DEDUP_REMOVED lines=10> */
.L_x_7913:
[----:B------:R-:W-:Y:S05]  /*d0b0*/  BSYNC B0 ;  /* 0x0000000000007941 */ /* 0x000fea0003800000 */
.L_x_7911:
[----:B------:R-:W-:Y:S04]  /*d0c0*/  IADD3 R17, R17, -0x1, RZ ;  /* 0xffffffff11117810 */ /* 0x000fe80007ffe0ff */
[----:B------:R-:W-:Y:S11]  /*d0d0*/  ISETP.GT.AND P0, PT, R17, R74, PT ;  /* 0x0000004a1100720c */ /* 0x000ff60003f04270 */
[----:B------:R-:W-:Y:S02]  /*d0e0*/  @!UPT UIADD3 URZ, URZ, URZ, URZ ;  /* 0x0000003f3f3ff290 */ /* 0x000fe4000fffe03f */
[----:B------:R-:W-:-:S05]  /*d0f0*/  @P0 BRA `(.L_x_7914) ;  /* 0xffff5a2000000947 */ /* 0x000fca000383ffff */
.L_x_7858:
        /* <DEDUP_REMOVED lines=103> */
.L_x_7921:
[----:B------:R-:W-:Y:S05]  /*d770*/  BSYNC B0 ;  /* 0x0000000000007941 */ /* 0x000fea0003800000 */
.L_x_7920:
        /* <DEDUP_REMOVED lines=45> */
.L_x_7923:
[----:B------:R-:W-:Y:S05]  /*da50*/  BSYNC B0 ;  /* 0x0000000000007941 */ /* 0x000fea0003800000 */
.L_x_7922:
        /* <DEDUP_REMOVED lines=45> */
.L_x_7925:
[----:B------:R-:W-:Y:S05]  /*dd30*/  BSYNC B0 ;  /* 0x0000000000007941 */ /* 0x000fea0003800000 */
.L_x_7924:
        /* <DEDUP_REMOVED lines=44> */
.L_x_7927:
[----:B------:R-:W-:Y:S05]  /*e000*/  BSYNC B0 ;  /* 0x0000000000007941 */ /* 0x000fea0003800000 */
.L_x_7926:
[----:B-----5:R1:W-:Y:S02]  /*e010*/  STS.128 [R245+0x6000], R44 ;  /* 0x0060002cf5007388 */ /* 0x0203e40000000c00 */
.L_x_7919:
[----:B------:R-:W-:Y:S05]  /*e020*/  BSYNC B1 ;  /* 0x0000000000017941 */ /* 0x000fea0003800000 */
.L_x_7918:
        /* <DEDUP_REMOVED lines=56> */
.L_x_7931:
[----:B------:R-:W-:Y:S05]  /*e3b0*/  BSYNC B0 ;  /* 0x0000000000007941 */ /* 0x000fea0003800000 */
.L_x_7930:
        /* <DEDUP_REMOVED lines=44> */
.L_x_7933:
[----:B------:R-:W-:Y:S05]  /*e680*/  BSYNC B0 ;  /* 0x0000000000007941 */ /* 0x000fea0003800000 */
.L_x_7932:
        /* <DEDUP_REMOVED lines=45> */
.L_x_7935:
[----:B------:R-:W-:Y:S05]  /*e960*/  BSYNC B0 ;  /* 0x0000000000007941 */ /* 0x000fea0003800000 */
.L_x_7934:
        /* <DEDUP_REMOVED lines=45> */
.L_x_7937:
[----:B------:R-:W-:Y:S05]  /*ec40*/  BSYNC B0 ;  /* 0x0000000000007941 */ /* 0x000fea0003800000 */
.L_x_7936:
[----:B-----5:R2:W-:Y:S02]  /*ec50*/  STS.128 [R245+0x6800], R28 ;  /* 0x0068001cf5007388 */ /* 0x0205e40000000c00 */
.L_x_7929:
[----:B------:R-:W-:Y:S05]  /*ec60*/  BSYNC B1 ;  /* 0x0000000000017941 */ /* 0x000fea0003800000 */
.L_x_7928:
        /* <DEDUP_REMOVED lines=58> */
.L_x_7941:
[----:B--2---:R-:W-:Y:S05]  /*f010*/  BSYNC B0 ;  /* 0x0000000000007941 */ /* 0x004fea0003800000 */
.L_x_7940:
        /* <DEDUP_REMOVED lines=45> */
.L_x_7943:
[----:B------:R-:W-:Y:S05]  /*f2f0*/  BSYNC B0 ;  /* 0x0000000000007941 */ /* 0x000fea0003800000 */
.L_x_7942:
        /* <DEDUP_REMOVED lines=46> */
.L_x_7945:
[----:B------:R-:W-:Y:S05]  /*f5e0*/  BSYNC B0 ;  /* 0x0000000000007941 */ /* 0x000fea0003800000 */
.L_x_7944:
        /* <DEDUP_REMOVED lines=44> */
.L_x_7947:
[----:B------:R-:W-:Y:S05]  /*f8b0*/  BSYNC B0 ;  /* 0x0000000000007941 */ /* 0x000fea0003800000 */
.L_x_7946:
[----:B-----5:R3:W-:Y:S02]  /*f8c0*/  STS.128 [R245+0x7000], R32 ;  /* 0x00700020f5007388 */ /* 0x0207e40000000c00 */
.L_x_7939:
[----:B------:R-:W-:Y:S05]  /*f8d0*/  BSYNC B1 ;  /* 0x0000000000017941 */ /* 0x000fea0003800000 */
.L_x_7938:
        /* <DEDUP_REMOVED lines=55> */
.L_x_7950:
[----:B--2---:R-:W-:Y:S05]  /*fc50*/  BSYNC B0 ;  /* 0x0000000000007941 */ /* 0x004fea0003800000 */
.L_x_7949:
        /* <DEDUP_REMOVED lines=44> */
.L_x_7952:
[----:B------:R-:W-:Y:S05]  /*ff20*/  BSYNC B0 ;  /* 0x0000000000007941 */ /* 0x000fea0003800000 */
.L_x_7951:
        /* <DEDUP_REMOVED lines=46> */
.L_x_7954:
[----:B------:R-:W-:Y:S05]  /*10210*/  BSYNC B0 ;  /* 0x0000000000007941 */ /* 0x000fea0003800000 */
.L_x_7953:
        /* <DEDUP_REMOVED lines=44> */
.L_x_7956:
[----:B------:R-:W-:Y:S05]  /*104e0*/  BSYNC B0 ;  /* 0x0000000000007941 */ /* 0x000fea0003800000 */
.L_x_7955:
[----:B-----5:R2:W-:Y:S01]  /*104f0*/  STS.128 [R245+0x7800], R28 ;  /* 0x0078001cf5007388 */ /* 0x0205e20000000c00 */
[----:B------:R-:W-:Y:S05]  /*10500*/  BRA `(.L_x_7948) ;  /* 0x00005c6000007947 */ /* 0x000fea0003800000 */
.L_x_7917:
        /* <DEDUP_REMOVED lines=86> */
.L_x_7960:
[----:B------:R-:W-:Y:S05]  /*10a70*/  BSYNC B0 ;  /* 0x0000000000007941 */ /* 0x000fea0003800000 */
.L_x_7959:
        /* <DEDUP_REMOVED lines=85> */
.L_x_7962:
[----:B------:R-:W-:Y:S05]  /*10fd0*/  BSYNC B0 ;  /* 0x0000000000007941 */ /* 0x000fea0003800000 */
.L_x_7961:
        /* <DEDUP_REMOVED lines=85> */
.L_x_7964:
[----:B------:R-:W-:Y:S05]  /*11530*/  BSYNC B0 ;  /* 0x0000000000007941 */ /* 0x000fea0003800000 */
.L_x_7963:
        /* <DEDUP_REMOVED lines=85> */
.L_x_7966:
[----:B------:R-:W-:Y:S05]  /*11a90*/  BSYNC B0 ;  /* 0x0000000000007941 */ /* 0x000fea0003800000 */
.L_x_7965:
[----:B-----5:R3:W-:Y:S02]  /*11aa0*/  STS.128 [R245+0x6000], R36 ;  /* 0x00600024f5007388 */ /* 0x0207e40000000c00 */
.L_x_7958:
[----:B------:R-:W-:Y:S05]  /*11ab0*/  BSYNC B1 ;  /* 0x0000000000017941 */ /* 0x000fea0003800000 */
.L_x_7957:
        /* <DEDUP_REMOVED lines=90> */
.L_x_7970:
[----:B------:R-:W-:Y:S05]  /*12060*/  BSYNC B0 ;  /* 0x0000000000007941 */ /* 0x000fea0003800000 */
.L_x_7969:
        /* <DEDUP_REMOVED lines=88> */
.L_x_7972:
[----:B------:R-:W-:Y:S05]  /*125f0*/  BSYNC B0 ;  /* 0x0000000000007941 */ /* 0x000fea0003800000 */
.L_x_7971:
        /* <DEDUP_REMOVED lines=88> */
.L_x_7974:
[----:B------:R-:W-:Y:S05]  /*12b80*/  BSYNC B0 ;  /* 0x0000000000007941 */ /* 0x000fea0003800000 */
.L_x_7973:
        /* <DEDUP_REMOVED lines=88> */
.L_x_7976:
[----:B------:R-:W-:Y:S05]  /*13110*/  BSYNC B0 ;  /* 0x0000000000007941 */ /* 0x000fea0003800000 */
.L_x_7975:
[----:B-----5:R1:W-:Y:S02]  /*13120*/  STS.128 [R245+0x6800], R32 ;  /* 0x00680020f5007388 */ /* 0x0203e40000000c00 */
.L_x_7968:
[----:B------:R-:W-:Y:S05]  /*13130*/  BSYNC B1 ;  /* 0x0000000000017941 */ /* 0x000fea0003800000 */
.L_x_7967:
        /* <DEDUP_REMOVED lines=92> */
.L_x_7980:
[----:B------:R-:W-:Y:S05]  /*13700*/  BSYNC B0 ;  /* 0x0000000000007941 */ /* 0x000fea0003800000 */
.L_x_7979:
        /* <DEDUP_REMOVED lines=89> */
.L_x_7982:
[----:B------:R-:W-:Y:S05]  /*13ca0*/  BSYNC B0 ;  /* 0x0000000000007941 */ /* 0x000fea0003800000 */
.L_x_7981:
        /* <DEDUP_REMOVED lines=89> */
.L_x_7984:
[----:B------:R-:W-:Y:S05]  /*14240*/  BSYNC B0 ;  /* 0x0000000000007941 */ /* 0x000fea0003800000 */
.L_x_7983:
        /* <DEDUP_REMOVED lines=88> */
.L_x_7986:
[----:B------:R-:W-:Y:S05]  /*147d0*/  BSYNC B0 ;  /* 0x0000000000007941 */ /* 0x000fea0003800000 */
.L_x_7985:
[----:B-----5:R2:W-:Y:S02]  /*147e0*/  STS.128 [R245+0x7000], R28 ;  /* 0x0070001cf5007388 */ /* 0x0205e40000000c00 */
.L_x_7978:
[----:B------:R-:W-:Y:S05]  /*147f0*/  BSYNC B1 ;  /* 0x0000000000017941 */ /* 0x000fea0003800000 */
.L_x_7977:
        /* <DEDUP_REMOVED lines=90> */
.L_x_7988:
[----:B------:R-:W-:Y:S05]  /*14da0*/  BSYNC B0 ;  /* 0x0000000000007941 */ /* 0x000fea0003800000 */
.L_x_7987:
        /* <DEDUP_REMOVED lines=89> */
.L_x_7990:
[----:B------:R-:W-:Y:S05]  /*15340*/  BSYNC B0 ;  /* 0x0000000000007941 */ /* 0x000fea0003800000 */
.L_x_7989:
        /* <DEDUP_REMOVED lines=89> */
.L_x_7992:
[----:B------:R-:W-:Y:S05]  /*158e0*/  BSYNC B0 ;  /* 0x0000000000007941 */ /* 0x000fea0003800000 */
.L_x_7991:
        /* <DEDUP_REMOVED lines=89> */
.L_x_7994:
[----:B------:R-:W-:Y:S05]  /*15e80*/  BSYNC B0 ;  /* 0x0000000000007941 */ /* 0x000fea0003800000 */
.L_x_7993:
[----:B-----5:R2:W-:Y:S01]  /*15e90*/  STS.128 [R245+0x7800], R28 ;  /* 0x0078001cf5007388 */ /* 0x0205e20000000c00 */
[----:B------:R-:W-:Y:S05]  /*15ea0*/  BRA `(.L_x_7948) ;  /* 0x000002c000007947 */ /* 0x000fea0003800000 */
.L_x_7916:
        /* <DEDUP_REMOVED lines=44> */
.L_x_7948:
[----:B------:R-:W-:Y:S05]  /*16170*/  BSYNC B2 ;  /* 0x0000000000027941 */ /* 0x000fea0003800000 */
.L_x_7915:
[----:B------:R-:W-:Y:S01]  /*16180*/  IADD3 R247, R165, -0x1, RZ ;  /* 0xffffffffa5f77810 */ /* 0x000fe20007ffe0ff */
[----:B-1----:R-:W-:Y:S01]  /*16190*/  IMAD.SHL.U32 R5, R62, 0x40, RZ ;  /* 0x000000403e057824 */ /* 0x002fe200078e00ff */
[----:B------:R-:W-:Y:S01]  /*161a0*/  LEA.HI R0, R65, R65, RZ, 0x1 ;  /* 0x0000004141007211 */ /* 0x000fe200078f08ff */
[----:B------:R-:W-:Y:S01]  /*161b0*/  IMAD.SHL.U32 R2, R144, 0x8, RZ ;  /* 0x0000000890027824 */ /* 0x000fe200078e00ff */
[----:B------:R-:W-:Y:S01]  /*161c0*/  SHF.R.S32.HI R7, RZ, 0x1f, R142 ;  /* 0x0000001fff077819 */ /* 0x000fe2000001148e */
[----:B------:R-:W-:Y:S01]  /*161d0*/  IMAD.SHL.U32 R16, R247, 0x40, RZ ;  /* 0x00000040f7107824 */ /* 0x000fe200078e00ff */
[----:B------:R-:W-:-:S02]  /*161e0*/  LOP3.LUT R0, R0, 0xfffffffe, RZ, 0xc0, !PT ;  /* 0xfffffffe00007812 */ /* 0x000fc400078ec0ff */
[----:B------:R-:W-:Y:S01]  /*161f0*/  LOP3.LUT R5, R5, 0x1c0, RZ, 0xc0, !PT ;  /* 0x000001c005057812 */ /* 0x000fe200078ec0ff */
[----:B------:R-:W-:Y:S02]  /*16200*/  IMAD.IADD R3, R59, 0x1, -R16 ;  /* 0x000000013b037824 */ /* 0x000fe400078e0a10 */
[----:B------:R-:W-:Y:S01]  /*16210*/  IMAD.IADD R65, R65, 0x1, -R0 ;  /* 0x0000000141417824 */ /* 0x000fe200078e0a00 */
[----:B------:R-:W-:Y:S02]  /*16220*/  LEA.HI R0, R7, R142, RZ, 0x3 ;  /* 0x0000008e07007211 */ /* 0x000fe400078f18ff */
[-C--:B------:R-:W-:Y:S02]  /*16230*/  ISETP.GE.AND P4, PT, R12, R3.reuse, PT ;  /* 0x000000030c00720c */ /* 0x080fe40003f86270 */
[-C--:B------:R-:W-:Y:S02]  /*16240*/  ISETP.GE.AND P5, PT, R144, R3.reuse, PT ;  /* 0x000000039000720c */ /* 0x080fe40003fa6270 */
[----:B------:R-:W-:-:S02]  /*16250*/  ISETP.GE.AND P3, PT, R22, R3, PT ;  /* 0x000000031600720c */ /* 0x000fc40003f66270 */
[-C--:B------:R-:W-:Y:S02]  /*16260*/  ISETP.GE.AND P2, PT, R12, R3.reuse, PT ;  /* 0x000000030c00720c */ /* 0x080fe40003f46270 */
[----:B------:R-:W-:Y:S02]  /*16270*/  LOP3.LUT R7, R0, 0xfffffff8, RZ, 0xc0, !PT ;  /* 0xfffffff800077812 */ /* 0x000fe400078ec0ff */
[----:B------:R-:W-:Y:S02]  /*16280*/  LOP3.LUT R2, R5, 0x8, R2, 0xf8, !PT ;  /* 0x0000000805027812 */ /* 0x000fe400078ef802 */
[----:B------:R-:W-:Y:S01]  /*16290*/  SHF.R.U32.HI R5, RZ, 0x3, R5 ;  /* 0x00000003ff057819 */ /* 0x000fe20000011605 */
[----:B------:R-:W-:Y:S01]  /*162a0*/  IMAD.IADD R142, R142, 0x1, -R7 ;  /* 0x000000018e8e7824 */ /* 0x000fe200078e0a07 */
[----:B----4-:R-:W-:Y:S01]  /*162b0*/  @!P4 LEA R10, P0, R72, R232, 0x1 ;  /* 0x000000e8480ac211 */ /* 0x010fe200078008ff */
[----:B------:R-:W-:Y:S01]  /*162c0*/  @!P5 IMAD.MOV.U32 R233, RZ, RZ, R231 ;  /* 0x000000ffffe9d224 */ /* 0x000fe200078e00e7 */
[----:B------:R-:W-:-:S02]  /*162d0*/  ISETP.GE.AND P1, PT, R22, R3, PT ;  /* 0x000000031600720c */ /* 0x000fc40003f26270 */
[----:B------:R-:W-:Y:S02]  /*162e0*/  @!P4 LEA.HI.X R11, R72, R231, R73, 0x1, P0 ;  /* 0x000000e7480bc211 */ /* 0x000fe400000f0c49 */
[----:B------:R-:W-:Y:S01]  /*162f0*/  ISETP.GE.AND P0, PT, R24, R3, PT ;  /* 0x000000031800720c */ /* 0x000fe20003f06270 */
[----:B------:R-:W-:Y:S01]  /*16300*/  @!PT LDS RZ, [RZ] ;  /* 0x00000000fffff984 */ /* 0x000fe20000000800 */
[----:B------:R-:W-:Y:S01]  /*16310*/  @!PT LDS RZ, [RZ] ;  /* 0x00000000fffff984 */ /* 0x000fe20000000800 */
[----:B------:R-:W-:Y:S01]  /*16320*/  @!PT LDS RZ, [RZ] ;  /* 0x00000000fffff984 */ /* 0x000fe20000000800 */
[----:B------:R1:W-:Y:S01]  /*16330*/  @!P5 LDGSTS.E.BYPASS.LTC128B.128 [R245+0x8000], [R232.64] ;  /* 0x08000000e8f5dfae */ /* 0x0003e2000b901d46 */
[----:B------:R-:W-:-:S03]  /*16340*/  LOP3.LUT R2, R2, R5, RZ, 0x3c, !PT ;  /* 0x0000000502027212 */ /* 0x000fc600078e3cff */
        /* <DEDUP_REMOVED lines=13> */
[----:B------:R-:W-:Y:S02]  /*16420*/  @!P0 IMAD.IADD R13, R4, 0x1, R9 ;  /* 0x00000001040d8824 */ /* 0x000fe400078e0209 */
[----:B------:R-:W-:Y:S01]  /*16430*/  @!P0 IMAD.MOV.U32 R12, RZ, RZ, R8 ;  /* 0x000000ffff0c8224 */ /* 0x000fe200078e0008 */
        /* <DEDUP_REMOVED lines=8> */
[----:B------:R1:W-:Y:S02]  /*164c0*/  @!P3 LDGSTS.E.BYPASS.LTC128B.128 [R245+0xd000], [R10.64+0x100] ;  /* 0x0d0001000af5bfae */ /* 0x0003e4000b901d46 */
[----:B------:R-:W-:-:S02]  /*164d0*/  @!P4 IMAD R2, R171, 0x60, RZ ;  /* 0x00000060ab02c824 */ /* 0x000fc400078e02ff */
[----:B------:R1:W-:Y:S01]  /*164e0*/  @!P3 LDGSTS.E.BYPASS.LTC128B.128 [R245+0xf000], [R10.64+0x180] ;  /* 0x0f0001800af5bfae */ /* 0x0003e2000b901d46 */
[----:B------:R-:W-:-:S03]  /*164f0*/  @!P4 IMAD.WIDE.U32 R8, R170, 0x60, R242 ;  /* 0x00000060aa08c825 */ /* 0x000fc600078e00f2 */
[----:B------:R4:W-:Y:S01]  /*16500*/  @!P0 LDGSTS.E.BYPASS.LTC128B.128 [R245+0x9800], [R12.64] ;  /* 0x098000000cf58fae */ /* 0x0009e2000b901d46 */
[----:B------:R-:W-:-:S03]  /*16510*/  @!P4 IMAD.IADD R7, R2, 0x1, R9 ;  /* 0x000000010207c824 */ /* 0x000fc600078e0209 */
[----:B------:R4:W-:Y:S04]  /*16520*/  @!P0 LDGSTS.E.BYPASS.LTC128B.128 [R245+0xb800], [R12.64+0x80] ;  /* 0x0b8000800cf58fae */ /* 0x0009e8000b901d46 */
[----:B------:R4:W-:Y:S04]  /*16530*/  @!P0 LDGSTS.E.BYPASS.LTC128B.128 [R245+0xd800], [R12.64+0x100] ;  /* 0x0d8001000cf58fae */ /* 0x0009e8000b901d46 */
[----:B------:R4:W-:Y:S01]  /*16540*/  @!P0 LDGSTS.E.BYPASS.LTC128B.128 [R245+0xf800], [R12.64+0x180] ;  /* 0x0f8001800cf58fae */ /* 0x0009e2000b901d46 */
[----:B------:R-:W-:-:S03]  /*16550*/  @!P2 LEA R4, P0, R63, R242, 0x1 ;  /* 0x000000f23f04a211 */ /* 0x000fc600078008ff */
[----:B------:R-:W0:Y:S01]  /*16560*/  LDGDEPBAR ;  /* 0x00000000000079af */ /* 0x000e220000000000 */
[-C--:B------:R-:W-:Y:S01]  /*16570*/  @!P2 LEA.HI.X R5, R63, R243.reuse, R64, 0x1, P0 ;  /* 0x000000f33f05a211 */ /* 0x080fe200000f0c40 */
[----:B------:R-:W-:Y:S01]  /*16580*/  IMAD.SHL.U32 R63, R0, 0x40, RZ ;  /* 0x00000040003f7824 */ /* 0x000fe200078e00ff */
[----:B------:R-:W-:Y:S01]  /*16590*/  SHF.R.U32.HI R0, RZ, 0x3, R6 ;  /* 0x00000003ff007819 */ /* 0x000fe20000011606 */
[----:B------:R-:W5:Y:S01]  /*165a0*/  LD.E R56, [R18.64+0x184] ;  /* 0x0001840612387980 */ /* 0x000f62000c101900 */
[C---:B------:R-:W-:Y:S01]  /*165b0*/  @!P1 LEA R2, P0, R170.reuse, R242, 0x6 ;  /* 0x000000f2aa029211 */ /* 0x040fe200078030ff */
[----:B------:R-:W-:Y:S01]  /*165c0*/  @!P4 IMAD.MOV.U32 R6, RZ, RZ, R8 ;  /* 0x000000ffff06c224 */ /* 0x000fe200078e0008 */
[----:B------:R-:W-:Y:S01]  /*165d0*/  LOP3.LUT R63, R63, 0xfffffe00, RZ, 0xc0, !PT ;  /* 0xfffffe003f3f7812 */ /* 0x000fe200078ec0ff */
[----:B--2---:R-:W2:Y:S01]  /*165e0*/  LD.E R17, [R18.64+0x188] ;  /* 0x0001880612117980 */ /* 0x004ea2000c101900 */
[----:B------:R-:W-:Y:S02]  /*165f0*/  LOP3.LUT R57, R57, R0, RZ, 0x3c, !PT ;  /* 0x0000000039397212 */ /* 0x000fe400078e3cff */
[----:B------:R-:W-:Y:S01]  /*16600*/  @!P1 LEA.HI.X R3, R170, R243, R171, 0x6, P0 ;  /* 0x000000f3aa039211 */ /* 0x000fe200000f34ab */
[----:B------:R-:W-:Y:S01]  /*16610*/  IMAD R0, R60, 0x400, R63 ;  /* 0x000004003c007824 */ /* 0x000fe200078e023f */
        /* <DEDUP_REMOVED lines=53> */
[----:B------:R-:W4:Y:S01]  /*16970*/  LDSM.16.M88.4 R8, [R228+0x8800] ;  /* 0x00880000e408783b */ /* 0x000f220000000200 */
[----:B------:R-:W-:-:S03]  /*16980*/  SEL R2, R2, 0xfffffff0, !P1 ;  /* 0xfffffff002027807 */ /* 0x000fc60004800000 */
[----:B---3--:R-:W1:Y:S01]  /*16990*/  LDSM.16.M88.4 R20, [R228+0x8000] ;  /* 0x00800000e414783b */ /* 0x008e620000000200 */
[----:B------:R-:W-:Y:S02]  /*169a0*/  SEL R0, R0, 0xffffffe0, !P2 ;  /* 0xffffffe000007807 */ /* 0x000fe40005000000 */
[----:B------:R-:W-:Y:S01]  /*169b0*/  R2P PR, R62, 0x6 ;  /* 0x000000063e007804 */ /* 0x000fe20000000000 */
[----:B------:R-:W3:Y:S01]  /*169c0*/  LDSM.16.M88.4 R84, [R228+0x9000] ;  /* 0x00900000e454783b */ /* 0x000ee20000000200 */
[----:B------:R-:W-:-:S03]  /*169d0*/  IADD3 R3, R228, 0x8000, RZ ;  /* 0x00008000e4037810 */ /* 0x000fc60007ffe0ff */
[----:B------:R-:W1:Y:S01]  /*169e0*/  LDSM.16.M88.4 R28, [R228+0x9800] ;  /* 0x00980000e41c783b */ /* 0x000e620000000200 */
[----:B------:R-:W-:Y:S01]  /*169f0*/  IADD3 R226, R228, 0x8020, RZ ;  /* 0x00008020e4e27810 */ /* 0x000fe20007ffe0ff */
[----:B------:R-:W-:Y:S02]  /*16a00*/  IMAD R227, R2, 0x2, R229 ;  /* 0x0000000202e37824 */ /* 0x000fe400078e02e5 */
[----:B------:R-:W0:Y:S04]  /*16a10*/  LDGDEPBAR ;  /* 0x00000000000079af */ /* 0x000e280000000000 */
[----:B------:R-:W-:Y:S01]  /*16a20*/  @P1 IADD3 R226, R3, -0x20, RZ ;  /* 0xffffffe003e21810 */ /* 0x000fe20007ffe0ff */
[----:B------:R-:W-:Y:S04]  /*16a30*/  LDSM.16.M88.4 R64, [R227] ;  /* 0x00000000e340783b */ /* 0x000fe80000000200 */
[----:B------:R-:W3:Y:S04]  /*16a40*/  LDSM.16.M88.4 R72, [R226+0x800] ;  /* 0x00080000e248783b */ /* 0x000ee80000000200 */
[----:B------:R-:W5:Y:S01]  /*16a50*/  LDSM.16.M88.4 R76, [R226] ;  /* 0x00000000e24c783b */ /* 0x000f620000000200 */
[----:B------:R-:W-:-:S03]  /*16a60*/  IMAD.MOV.U32 R3, RZ, RZ, 0x40 ;  /* 0x00000040ff037424 */ /* 0x000fc600078e00ff */
[----:B------:R-:W2:Y:S02]  /*16a70*/  LDSM.16.M88.4 R68, [R226+0x1000] ;  /* 0x00100000e244783b */ /* 0x000ea40000000200 */
[----:B------:R-:W-:Y:S01]  /*16a80*/  SEL R3, R3, 0xffffffc0, !P2 ;  /* 0xffffffc003037807 */ /* 0x000fe20005000000 */
[----:B------:R-:W-:Y:S01]  /*16a90*/  IMAD R225, R0, 0x2, R229 ;  /* 0x0000000200e17824 */ /* 0x000fe200078e02e5 */
[----:B------:R-:W2:Y:S01]  /*16aa0*/  LDSM.16.M88.4 R52, [R226+0x1800] ;  /* 0x00180000e234783b */ /* 0x000ea20000000200 */
[C---:B----4-:R-:W-:Y:S02]  /*16ab0*/  HMMA.16816.F32 R12, R44.reuse, R8, RZ ;  /* 0x000000082c0c723c */ /* 0x050fe400000018ff */
[----:B------:R-:W-:Y:S01]  /*16ac0*/  IMAD.IADD R222, R228, 0x1, R3 ;  /* 0x00000001e4de7824 */ /* 0x000fe200078e0203 */
[----:B------:R-:W-:Y:S04]  /*16ad0*/  LDSM.16.M88.4 R40, [R225] ;  /* 0x00000000e128783b */ /* 0x000fe80000000200 */
[----:B------:R-:W4:Y:S01]  /*16ae0*/  LDSM.16.M88.4 R32, [R222+0x8800] ;  /* 0x00880000de20783b */ /* 0x000f220000000200 */
[C---:B------:R-:W-:Y:S03]  /*16af0*/  HMMA.16816.F32 R8, R44.reuse, R10, RZ ;  /* 0x0000000a2c08723c */ /* 0x040fe600000018ff */
[----:B------:R-:W2:Y:S05]  /*16b00*/  LDSM.16.M88.4 R36, [R222+0x8000] ;  /* 0x00800000de24783b */ /* 0x000eaa0000000200 */
[C---:B-1----:R-:W-:Y:S08]  /*16b10*/  HMMA.16816.F32 R24, R44.reuse, R20, RZ ;  /* 0x000000142c18723c */ /* 0x042ff000000018ff */
[C---:B---3--:R-:W-:Y:S08]  /*16b20*/  HMMA.16816.F32 R4, R44.reuse, R84, RZ ;  /* 0x000000542c04723c */ /* 0x048ff000000018ff */
[----:B------:R-:W-:Y:S01]  /*16b30*/  HMMA.16816.F32 R48, R44, R28, RZ ;  /* 0x0000001c2c30723c */ /* 0x000fe200000018ff */
[----:B------:R-:W-:Y:S01]  /*16b40*/  IMAD R224, R0, 0x2, R227 ;  /* 0x0000000200e07824 */ /* 0x000fe200078e02e3 */
[----:B------:R-:W-:Y:S01]  /*16b50*/  LDSM.16.M88.4 R88, [R222+0x9800] ;  /* 0x00980000de58783b */ /* 0x000fe20000000200 */
[----:B------:R-:W-:-:S03]  /*16b60*/  IMAD.IADD R215, R3, 0x1, R226 ;  /* 0x0000000103d77824 */ /* 0x000fc600078e02e2 */
[----:B------:R-:W-:Y:S02]  /*16b70*/  LDSM.16.M88.4 R80, [R224] ;  /* 0x00000000e050783b */ /* 0x000fe40000000200 */
[C---:B------:R-:W-:Y:S02]  /*16b80*/  HMMA.16816.F32 R20, R44.reuse, R22, RZ ;  /* 0x000000162c14723c */ /* 0x040fe400000018ff */
[----:B------:R-:W3:Y:S06]  /*16b90*/  LD.E R3, [R18.64+0x18c] ;  /* 0x00018c0612037980 */ /* 0x000eec000c101900 */
[C---:B------:R-:W-:Y:S08]  /*16ba0*/  HMMA.16816.F32 R84, R44.reuse, R86, RZ ;  /* 0x000000562c54723c */ /* 0x040ff000000018ff */
[----:B------:R-:W-:Y:S01]  /*16bb0*/  HMMA.16816.F32 R44, R44, R30, RZ ;  /* 0x0000001e2c2c723c */ /* 0x000fe200000018ff */
[----:B------:R-:W1:Y:S07]  /*16bc0*/  LDSM.16.M88.4 R28, [R222+0x9000] ;  /* 0x00900000de1c783b */ /* 0x000e6e0000000200 */
[C---:B------:R-:W-:Y:S08]  /*16bd0*/  HMMA.16816.F32 R12, R64.reuse, R72, R12 ;  /* 0x00000048400c723c */ /* 0x040ff0000000180c */
[C---:B------:R-:W-:Y:S01]  /*16be0*/  HMMA.16816.F32 R8, R64.reuse, R74, R8 ;  /* 0x0000004a4008723c */ /* 0x040fe20000001808 */
[----:B------:R-:W1:Y:S07]  /*16bf0*/  LDSM.16.M88.4 R72, [R215+0x800] ;  /* 0x00080000d748783b */ /* 0x000e6e0000000200 */
[C---:B-----5:R-:W-:Y:S08]  /*16c00*/  HMMA.16816.F32 R24, R64.reuse, R76, R24 ;  /* 0x0000004c4018723c */ /* 0x060ff00000001818 */
[C---:B------:R-:W-:Y:S01]  /*16c10*/  HMMA.16816.F32 R20, R64.reuse, R78, R20 ;  /* 0x0000004e4014723c */ /* 0x040fe20000001814 */
[----:B------:R-:W5:Y:S07]  /*16c20*/  LDSM.16.M88.4 R76, [R215] ;  /* 0x00000000d74c783b */ /* 0x000f6e0000000200 */
[C---:B--2---:R-:W-:Y:S08]  /*16c30*/  HMMA.16816.F32 R4, R64.reuse, R68, R4 ;  /* 0x000000444004723c */ /* 0x044ff00000001804 */
[C---:B------:R-:W-:Y:S01]  /*16c40*/  HMMA.16816.F32 R84, R64.reuse, R70, R84 ;  /* 0x000000464054723c */ /* 0x040fe20000001854 */
[----:B------:R-:W2:Y:S07]  /*16c50*/  LDSM.16.M88.4 R68, [R215+0x1000] ;  /* 0x00100000d744783b */ /* 0x000eae0000000200 */
[C---:B------:R-:W-:Y:S08]  /*16c60*/  HMMA.16816.F32 R48, R64.reuse, R52, R48 ;  /* 0x000000344030723c */ /* 0x040ff00000001830 */
[----:B------:R-:W-:Y:S01]  /*16c70*/  HMMA.16816.F32 R44, R64, R54, R44 ;  /* 0x00000036402c723c */ /* 0x000fe2000000182c */
[----:B------:R-:W2:Y:S04]  /*16c80*/  LDSM.16.M88.4 R52, [R215+0x1800] ;  /* 0x00180000d734783b */ /* 0x000ea80000000200 */
[----:B------:R-:W-:Y:S03]  /*16c90*/  LDSM.16.M88.4 R64, [R228+0xa800] ;  /* 0x00a80000e440783b */ /* 0x000fe60000000200 */
[C---:B----4-:R-:W-:Y:S08]  /*16ca0*/  HMMA.16816.F32 R12, R40.reuse, R32, R12 ;  /* 0x00000020280c723c */ /* 0x050ff0000000180c */
[C---:B------:R-:W-:Y:S01]  /*16cb0*/  HMMA.16816.F32 R8, R40.reuse, R34, R8 ;  /* 0x000000222808723c */ /* 0x040fe20000001808 */
[----:B------:R-:W4:Y:S07]  /*16cc0*/  LDSM.16.M88.4 R32, [R229+0x2000] ;  /* 0x00200000e520783b */ /* 0x000f2e0000000200 */
[C---:B------:R-:W-:Y:S08]  /*16cd0*/  HMMA.16816.F32 R24, R40.reuse, R36, R24 ;  /* 0x000000242818723c */ /* 0x040ff00000001818 */
[C---:B------:R-:W-:Y:S08]  /*16ce0*/  HMMA.16816.F32 R20, R40.reuse, R38, R20 ;  /* 0x000000262814723c */ /* 0x040ff00000001814 */
[C---:B-1----:R-:W-:Y:S01]  /*16cf0*/  HMMA.16816.F32 R36, R40.reuse, R28, R4 ;  /* 0x0000001c2824723c */ /* 0x042fe20000001804 */
[----:B------:R-:W1:Y:S07]  /*16d00*/  LDSM.16.M88.4 R4, [R228+0xa000] ;  /* 0x00a00000e404783b */ /* 0x000e6e0000000200 */
[C---:B------:R-:W-:Y:S01]  /*16d10*/  HMMA.16816.F32 R84, R40.reuse, R30, R84 ;  /* 0x0000001e2854723c */ /* 0x040fe20000001854 */
[----:B------:R-:W1:Y:S07]  /*16d20*/  LDSM.16.M88.4 R28, [R228+0xb000] ;  /* 0x00b00000e41c783b */ /* 0x000e6e0000000200 */
[C---:B------:R-:W-:Y:S08]  /*16d30*/  HMMA.16816.F32 R48, R40.reuse, R88, R48 ;  /* 0x000000582830723c */ /* 0x040ff00000001830 */
[----:B------:R-:W-:Y:S01]  /*16d40*/  HMMA.16816.F32 R44, R40, R90, R44 ;  /* 0x0000005a282c723c */ /* 0x000fe2000000182c */
[----:B------:R-:W-:Y:S07]  /*16d50*/  LDSM.16.M88.4 R40, [R227+0x2000] ;  /* 0x00200000e328783b */ /* 0x000fee0000000200 */
[C---:B------:R-:W-:Y:S08]  /*16d60*/  HMMA.16816.F32 R12, R80.reuse, R72, R12 ;  /* 0x00000048500c723c */ /* 0x040ff0000000180c */
[C---:B------:R-:W-:Y:S08]  /*16d70*/  HMMA.16816.F32 R8, R80.reuse, R74, R8 ;  /* 0x0000004a5008723c */ /* 0x040ff00000001808 */
[C---:B-----5:R-:W-:Y:S08]  /*16d80*/  HMMA.16816.F32 R24, R80.reuse, R76, R24 ;  /* 0x0000004c5018723c */ /* 0x060ff00000001818 */
[C---:B------:R-:W-:Y:S01]  /*16d90*/  HMMA.16816.F32 R20, R80.reuse, R78, R20 ;  /* 0x0000004e5014723c */ /* 0x040fe20000001814 */
[----:B------:R-:W5:Y:S07]  /*16da0*/  LDSM.16.M88.4 R76, [R228+0xb800] ;  /* 0x00b80000e44c783b */ /* 0x000f6e0000000200 */
[C---:B--2---:R-:W-:Y:S01]  /*16db0*/  HMMA.16816.F32 R72, R80.reuse, R68, R36 ;  /* 0x000000445048723c */ /* 0x044fe20000001824 */
[----:B------:R-:W-:Y:S07]  /*16dc0*/  LDSM.16.M88.4 R36, [R226+0x2000] ;  /* 0x00200000e224783b */ /* 0x000fee0000000200 */
[C---:B------:R-:W-:Y:S01]  /*16dd0*/  HMMA.16816.F32 R88, R80.reuse, R70, R84 ;  /* 0x000000465058723c */ /* 0x040fe20000001854 */
[----:B------:R-:W2:Y:S04]  /*16de0*/  LDSM.16.M88.4 R84, [R226+0x2800] ;  /* 0x00280000e254783b */ /* 0x000ea80000000200 */
[----:B------:R-:W2:Y:S03]  /*16df0*/  LDSM.16.M88.4 R68, [R226+0x3000] ;  /* 0x00300000e244783b */ /* 0x000ea60000000200 */
[C---:B------:R-:W-:Y:S08]  /*16e00*/  HMMA.16816.F32 R48, R80.reuse, R52, R48 ;  /* 0x000000345030723c */ /* 0x040ff00000001830 */
[----:B------:R-:W-:Y:S01]  /*16e10*/  HMMA.16816.F32 R44, R80, R54, R44 ;  /* 0x00000036502c723c */ /* 0x000fe2000000182c */
[----:B------:R-:W2:Y:S04]  /*16e20*/  LDSM.16.M88.4 R80, [R226+0x3800] ;  /* 0x00380000e250783b */ /* 0x000ea80000000200 */
[----:B------:R-:W-:Y:S03]  /*16e30*/  LDSM.16.M88.4 R52, [R222+0xa000] ;  /* 0x00a00000de34783b */ /* 0x000fe60000000200 */
        /* <DEDUP_REMOVED lines=9> */
[C---:B-----5:R-:W-:Y:S08]  /*16ed0*/  HMMA.16816.F32 R48, R32.reuse, R76, R48 ;  /* 0x0000004c2030723c */ /* 0x060ff00000001830 */
[----:B------:R-:W-:Y:S01]  /*16ee0*/  HMMA.16816.F32 R44, R32, R78, R44 ;  /* 0x0000004e202c723c */ /* 0x000fe2000000182c */
[----:B------:R-:W-:Y:S07]  /*16ef0*/  LDSM.16.M88.4 R32, [R215+0x2800] ;  /* 0x00280000d720783b */ /* 0x000fee0000000200 */
[C---:B--2---:R-:W-:Y:S08]  /*16f00*/  HMMA.16816.F32 R12, R40.reuse, R84, R12 ;  /* 0x00000054280c723c */ /* 0x044ff0000000180c */
[C---:B------:R-:W-:Y:S01]  /*16f10*/  HMMA.16816.F32 R8, R40.reuse, R86, R8 ;  /* 0x000000562808723c */ /* 0x040fe20000001808 */
[----:B------:R-:W2:Y:S07]  /*16f20*/  LDSM.16.M88.4 R84, [R222+0xb800] ;  /* 0x00b80000de54783b */ /* 0x000eae0000000200 */
[C---:B------:R-:W-:Y:S08]  /*16f30*/  HMMA.16816.F32 R24, R40.reuse, R36, R24 ;  /* 0x000000242818723c */ /* 0x040ff00000001818 */
[C---:B------:R-:W-:Y:S01]  /*16f40*/  HMMA.16816.F32 R20, R40.reuse, R38, R20 ;  /* 0x000000262814723c */ /* 0x040fe20000001814 */
[----:B------:R-:W-:Y:S07]  /*16f50*/  LDSM.16.M88.4 R36, [R215+0x2000] ;  /* 0x00200000d724783b */ /* 0x000fee0000000200 */
[C---:B------:R-:W-:Y:S01]  /*16f60*/  HMMA.16816.F32 R76, R40.reuse, R68, R72 ;  /* 0x00000044284c723c */ /* 0x040fe20000001848 */
[----:B------:R-:W5:Y:S07]  /*16f70*/  LDSM.16.M88.4 R72, [R224+0x2000] ;  /* 0x00200000e048783b */ /* 0x000f6e0000000200 */
        /* <DEDUP_REMOVED lines=19> */
[C---:B-----5:R-:W-:Y:S08]  /*170b0*/  HMMA.16816.F32 R12, R72.reuse, R32, R12 ;  /* 0x00000020480c723c */ /* 0x060ff0000000180c */
[C---:B------:R-:W-:Y:S01]  /*170c0*/  HMMA.16816.F32 R8, R72.reuse, R34, R8 ;  /* 0x000000224808723c */ /* 0x040fe20000001808 */
[----:B------:R-:W5:Y:S07]  /*170d0*/  LDSM.16.M88.4 R32, [R226+0x4800] ;  /* 0x00480000e220783b */ /* 0x000f6e0000000200 */
[C---:B------:R-:W-:Y:S08]  /*170e0*/  HMMA.16816.F32 R24, R72.reuse, R36, R24 ;  /* 0x000000244818723c */ /* 0x040ff00000001818 */
[C---:B------:R-:W-:Y:S01]  /*170f0*/  HMMA.16816.F32 R20, R72.reuse, R38, R20 ;  /* 0x000000264814723c */ /* 0x040fe20000001814 */
[----:B------:R-:W2:Y:S07]  /*17100*/  LDSM.16.M88.4 R36, [R226+0x4000] ;  /* 0x00400000e224783b */ /* 0x000eae0000000200 */
        /* <DEDUP_REMOVED lines=18> */
[----:B------:R-:W2:Y:S07]  /*17230*/  LDSM.16.M88.4 R52, [R222+0xd800] ;  /* 0x00d80000de34783b */ /* 0x000eae0000000200 */
[C---:B-----5:R-:W-:Y:S08]  /*17240*/  HMMA.16816.F32 R12, R64.reuse, R32, R12 ;  /* 0x00000020400c723c */ /* 0x060ff0000000180c */
[C---:B------:R-:W-:Y:S01]  /*17250*/  HMMA.16816.F32 R8, R64.reuse, R34, R8 ;  /* 0x000000224008723c */ /* 0x040fe20000001808 */
[----:B------:R-:W-:Y:S07]  /*17260*/  LDSM.16.M88.4 R32, [R215+0x4000] ;  /* 0x00400000d720783b */ /* 0x000fee0000000200 */
[C---:B------:R-:W-:Y:S08]  /*17270*/  HMMA.16816.F32 R24, R64.reuse, R36, R24 ;  /* 0x000000244018723c */ /* 0x040ff00000001818 */
[C---:B------:R-:W-:Y:S01]  /*17280*/  HMMA.16816.F32 R20, R64.reuse, R38, R20 ;  /* 0x000000264014723c */ /* 0x040fe20000001814 */
[----:B------:R-:W-:Y:S07]  /*17290*/  LDSM.16.M88.4 R36, [R224+0x4000] ;  /* 0x00400000e024783b */ /* 0x000fee0000000200 */
[C---:B------:R-:W-:Y:S08]  /*172a0*/  HMMA.16816.F32 R76, R64.reuse, R68, R76 ;  /* 0x00000044404c723c */ /* 0x040ff0000000184c */
[C---:B------:R-:W-:Y:S01]  /*172b0*/  HMMA.16816.F32 R88, R64.reuse, R70, R88 ;  /* 0x000000464058723c */ /* 0x040fe20000001858 */
[----:B------:R-:W5:Y:S07]  /*172c0*/  LDSM.16.M88.4 R68, [R215+0x4800] ;  /* 0x00480000d744783b */ /* 0x000f6e0000000200 */
[C---:B------:R-:W-:Y:S08]  /*172d0*/  HMMA.16816.F32 R48, R64.reuse, R80, R48 ;  /* 0x000000504030723c */ /* 0x040ff00000001830 */
[----:B------:R-:W-:Y:S01]  /*172e0*/  HMMA.16816.F32 R44, R64, R82, R44 ;  /* 0x00000052402c723c */ /* 0x000fe2000000182c */
[----:B------:R-:W2:Y:S07]  /*172f0*/  LDSM.16.M88.4 R64, [R215+0x5000] ;  /* 0x00500000d740783b */ /* 0x000eae0000000200 */
[C---:B-1----:R-:W-:Y:S08]  /*17300*/  HMMA.16816.F32 R12, R72.reuse, R4, R12 ;  /* 0x00000004480c723c */ /* 0x042ff0000000180c */
[C---:B------:R-:W-:Y:S01]  /*17310*/  HMMA.16816.F32 R8, R72.reuse, R6, R8 ;  /* 0x000000064808723c */ /* 0x040fe20000001808 */
[----:B------:R-:W-:Y:S07]  /*17320*/  LDSM.16.M88.4 R4, [R228+0xe000] ;  /* 0x00e00000e404783b */ /* 0x000fee0000000200 */
[C---:B------:R-:W-:Y:S08]  /*17330*/  HMMA.16816.F32 R24, R72.reuse, R40, R24 ;  /* 0x000000284818723c */ /* 0x040ff00000001818 */
[C---:B----4-:R-:W-:Y:S08]  /*17340*/  HMMA.16816.F32 R76, R72.reuse, R28, R76 ;  /* 0x0000001c484c723c */ /* 0x050ff0000000184c */
[C---:B------:R-:W-:Y:S01]  /*17350*/  HMMA.16816.F32 R88, R72.reuse, R30, R88 ;  /* 0x0000001e4858723c */ /* 0x040fe20000001858 */
[----:B------:R-:W1:Y:S07]  /*17360*/  LDSM.16.M88.4 R28, [R215+0x5800] ;  /* 0x00580000d71c783b */ /* 0x000e6e0000000200 */
[C---:B------:R-:W-:Y:S01]  /*17370*/  HMMA.16816.F32 R20, R72.reuse, R42, R20 ;  /* 0x0000002a4814723c */ /* 0x040fe20000001814 */
[----:B------:R-:W4:Y:S07]  /*17380*/  LDSM.16.M88.4 R40, [R229+0x6000] ;  /* 0x00600000e528783b */ /* 0x000f2e0000000200 */
[C---:B--2---:R-:W-:Y:S08]  /*17390*/  HMMA.16816.F32 R48, R72.reuse, R52, R48 ;  /* 0x000000344830723c */ /* 0x044ff00000001830 */
[----:B------:R-:W-:Y:S01]  /*173a0*/  HMMA.16816.F32 R44, R72, R54, R44 ;  /* 0x00000036482c723c */ /* 0x000fe2000000182c */
[----:B------:R-:W-:Y:S07]  /*173b0*/  LDSM.16.M88.4 R72, [R228+0xe800] ;  /* 0x00e80000e448783b */ /* 0x000fee0000000200 */
[C---:B-----5:R-:W-:Y:S01]  /*173c0*/  HMMA.16816.F32 R52, R36.reuse, R68, R12 ;  /* 0x000000442434723c */ /* 0x060fe2000000180c */
[----:B------:R-:W-:Y:S07]  /*173d0*/  LDSM.16.M88.4 R12, [R226+0x6000] ;  /* 0x00600000e20c783b */ /* 0x000fee0000000200 */
[C---:B------:R-:W-:Y:S01]  /*173e0*/  HMMA.16816.F32 R8, R36.reuse, R70, R8 ;  /* 0x000000462408723c */ /* 0x040fe20000001808 */
[----:B------:R-:W2:Y:S07]  /*173f0*/  LDSM.16.M88.4 R68, [R228+0xf000] ;  /* 0x00f00000e444783b */ /* 0x000eae0000000200 */
[C---:B------:R-:W-:Y:S08]  /*17400*/  HMMA.16816.F32 R24, R36.reuse, R32, R24 ;  /* 0x000000202418723c */ /* 0x040ff00000001818 */
[C---:B------:R-:W-:Y:S01]  /*17410*/  HMMA.16816.F32 R20, R36.reuse, R34, R20 ;  /* 0x000000222414723c */ /* 0x040fe20000001814 */
[----:B------:R-:W5:Y:S07]  /*17420*/  LDSM.16.M88.4 R32, [R227+0x6000] ;  /* 0x00600000e320783b */ /* 0x000f6e0000000200 */
[C---:B------:R-:W-:Y:S08]  /*17430*/  HMMA.16816.F32 R76, R36.reuse, R64, R76 ;  /* 0x00000040244c723c */ /* 0x040ff0000000184c */
[C---:B------:R-:W-:Y:S01]  /*17440*/  HMMA.16816.F32 R88, R36.reuse, R66, R88 ;  /* 0x000000422458723c */ /* 0x040fe20000001858 */
[----:B------:R-:W-:Y:S07]  /*17450*/  LDSM.16.M88.4 R64, [R222+0xe000] ;  /* 0x00e00000de40783b */ /* 0x000fee0000000200 */
[C---:B-1----:R-:W-:Y:S01]  /*17460*/  HMMA.16816.F32 R80, R36.reuse, R28, R48 ;  /* 0x0000001c2450723c */ /* 0x042fe20000001830 */
[----:B------:R-:W-:Y:S07]  /*17470*/  LDSM.16.M88.4 R48, [R225+0x6000] ;  /* 0x00600000e130783b */ /* 0x000fee0000000200 */
[----:B------:R-:W-:Y:S01]  /*17480*/  HMMA.16816.F32 R44, R36, R30, R44 ;  /* 0x0000001e242c723c */ /* 0x000fe2000000182c */
[----:B------:R-:W1:Y:S04]  /*17490*/  LDSM.16.M88.4 R28, [R228+0xf800] ;  /* 0x00f80000e41c783b */ /* 0x000e680000000200 */
[----:B------:R-:W-:Y:S03]  /*174a0*/  LDSM.16.M88.4 R36, [R215+0x6000] ;  /* 0x00600000d724783b */ /* 0x000fe60000000200 */
[C---:B----4-:R-:W-:Y:S08]  /*174b0*/  HMMA.16816.F32 R24, R40.reuse, R4, R24 ;  /* 0x000000042818723c */ /* 0x050ff00000001818 */
[C---:B--2---:R-:W-:Y:S08]  /*174c0*/  HMMA.16816.F32 R76, R40.reuse, R68, R76 ;  /* 0x00000044284c723c */ /* 0x044ff0000000184c */
[C---:B------:R-:W-:Y:S01]  /*174d0*/  HMMA.16816.F32 R88, R40.reuse, R70, R88 ;  /* 0x000000462858723c */ /* 0x040fe20000001858 */
[----:B------:R-:W2:Y:S07]  /*174e0*/  LDSM.16.M88.4 R68, [R226+0x6800] ;  /* 0x00680000e244783b */ /* 0x000eae0000000200 */
[----:B------:R-:W-:Y:S08]  /*174f0*/  HMMA.16816.F32 R20, R40, R6, R20 ;  /* 0x000000062814723c */ /* 0x000ff00000001814 */
[----:B-----5:R-:W-:Y:S01]  /*17500*/  HMMA.16816.F32 R4, R32, R12, R24 ;  /* 0x0000000c2004723c */ /* 0x020fe20000001818 */
[----:B------:R-:W4:Y:S07]  /*17510*/  LDSM.16.M88.4 R24, [R224+0x6000] ;  /* 0x00600000e018783b */ /* 0x000f2e0000000200 */
[C---:B------:R-:W-:Y:S08]  /*17520*/  HMMA.16816.F32 R52, R40.reuse, R72, R52 ;  /* 0x000000482834723c */ /* 0x040ff00000001834 */
[C---:B------:R-:W-:Y:S08]  /*17530*/  HMMA.16816.F32 R8, R40.reuse, R74, R8 ;  /* 0x0000004a2808723c */ /* 0x040ff00000001808 */
[C---:B-1----:R-:W-:Y:S08]  /*17540*/  HMMA.16816.F32 R80, R40.reuse, R28, R80 ;  /* 0x0000001c2850723c */ /* 0x042ff00000001850 */
[----:B------:R-:W-:Y:S01]  /*17550*/  HMMA.16816.F32 R44, R40, R30, R44 ;  /* 0x0000001e282c723c */ /* 0x000fe2000000182c */
[----:B------:R-:W1:Y:S04]  /*17560*/  LDSM.16.M88.4 R28, [R222+0xe800] ;  /* 0x00e80000de1c783b */ /* 0x000e680000000200 */
[----:B------:R-:W-:Y:S03]  /*17570*/  LDSM.16.M88.4 R40, [R226+0x7800] ;  /* 0x00780000e228783b */ /* 0x000fe60000000200 */
[----:B------:R-:W-:Y:S08]  /*17580*/  HMMA.16816.F32 R4, R48, R64, R4 ;  /* 0x000000403004723c */ /* 0x000ff00000001804 */
[C---:B--2---:R-:W-:Y:S08]  /*17590*/  HMMA.16816.F32 R52, R32.reuse, R68, R52 ;  /* 0x000000442034723c */ /* 0x044ff00000001834 */
[C---:B------:R-:W-:Y:S01]  /*175a0*/  HMMA.16816.F32 R20, R32.reuse, R14, R20 ;  /* 0x0000000e2014723c */ /* 0x040fe20000001814 */
[----:B------:R-:W2:Y:S07]  /*175b0*/  LDSM.16.M88.4 R12, [R226+0x7000] ;  /* 0x00700000e20c783b */ /* 0x000eae0000000200 */
[----:B------:R-:W-:Y:S01]  /*175c0*/  HMMA.16816.F32 R68, R32, R70, R8 ;  /* 0x000000462044723c */ /* 0x000fe20000001808 */
[----:B------:R-:W5:Y:S07]  /*175d0*/  LDSM.16.M88.4 R8, [R215+0x6800] ;  /* 0x00680000d708783b */ /* 0x000f6e0000000200 */
[----:B----4-:R-:W-:Y:S08]  /*175e0*/  HMMA.16816.F32 R4, R24, R36, R4 ;  /* 0x000000241804723c */ /* 0x010ff00000001804 */
[----:B-1----:R-:W-:Y:S07]  /*175f0*/  HMMA.16816.F32 R52, R48, R28, R52 ;  /* 0x0000001c3034723c */ /* 0x002fee0000001834 */
[----:B------:R-:W-:-:S09]  /*17600*/  SHF.R.S32.HI R29, RZ, 0x1f, R58 ;  /* 0x0000001fff1d7819 */ /* 0x000fd2000001143a */
[----:B---3--:R-:W-:Y:S01]  /*17610*/  FMUL.FTZ R4, R4, R3 ;  /* 0x0000000304047220 */ /* 0x008fe20000410000 */
[C---:B--2---:R-:W-:Y:S03]  /*17620*/  HMMA.16816.F32 R76, R32.reuse, R12, R76 ;  /* 0x0000000c204c723c */ /* 0x044fe6000000184c */
[----:B------:R1:W2:Y:S05]  /*17630*/  MUFU.TANH R36, R4 ;  /* 0x0000000400247308 */ /* 0x0002aa0000002400 */
[----:B------:R-:W-:Y:S01]  /*17640*/  HMMA.16816.F32 R88, R32, R14, R88 ;  /* 0x0000000e2058723c */ /* 0x000fe20000001858 */
[----:B------:R-:W3:Y:S07]  /*17650*/  LDSM.16.M88.4 R12, [R222+0xf000] ;  /* 0x00f00000de0c783b */ /* 0x000eee0000000200 */
[----:B-----5:R-:W-:Y:S01]  /*17660*/  HMMA.16816.F32 R52, R24, R8, R52 ;  /* 0x000000081834723c */ /* 0x020fe20000001834 */
[----:B-1----:R-:W-:-:S06]  /*17670*/  LEA.HI R4, R29, R58, RZ, 0x5 ;  /* 0x0000003a1d047211 */ /* 0x002fcc00078f28ff */
[----:B------:R-:W-:-:S05]  /*17680*/  LOP3.LUT R9, R4, 0xffffffe0, RZ, 0xc0, !PT ;  /* 0xffffffe004097812 */ /* 0x000fca00078ec0ff */
[----:B------:R-:W-:-:S05]  /*17690*/  IMAD.IADD R4, R58, 0x1, -R9 ;  /* 0x000000013a047824 */ /* 0x000fca00078e0a09 */
[----:B------:R-:W-:-:S04]  /*176a0*/  SHF.R.S32.HI R9, RZ, 0x1f, R4 ;  /* 0x0000001fff097819 */ /* 0x000fc80000011404 */
[----:B------:R-:W-:-:S04]  /*176b0*/  LEA.HI R4, R9, R4, RZ, 0x2 ;  /* 0x0000000409047211 */ /* 0x000fc800078f10ff */
[----:B------:R-:W-:Y:S01]  /*176c0*/  SHF.R.S32.HI R9, RZ, 0x2, R4 ;  /* 0x00000002ff097819 */ /* 0x000fe20000011404 */
[----:B------:R-:W-:Y:S04]  /*176d0*/  HMMA.16816.F32 R80, R32, R40, R80 ;  /* 0x000000282050723c */ /* 0x000fe80000001850 */
[----:B------:R-:W-:-:S04]  /*176e0*/  IMAD R60, R60, 0x10, R9 ;  /* 0x000000103c3c7824 */ /* 0x000fc800078e0209 */
[----:B------:R-:W-:Y:S01]  /*176f0*/  HMMA.16816.F32 R44, R32, R42, R44 ;  /* 0x0000002a202c723c */ /* 0x000fe2000000182c */
[----:B------:R-:W-:Y:S01]  /*17700*/  IMAD.IADD R61, R61, 0x1, R60 ;  /* 0x000000013d3d7824 */ /* 0x000fe200078e023c */
[----:B------:R-:W-:-:S05]  /*17710*/  IADD3 R8, R59, 0x1, -R236 ;  /* 0x000000013b087810 */ /* 0x000fca0007ffe8ec */
[----:B------:R-:W-:Y:S01]  /*17720*/  IMAD.SHL.U32 R35, R58, 0x2, RZ ;  /* 0x000000023a237824 */ /* 0x000fe200078e00ff */
[C---:B------:R-:W-:Y:S01]  /*17730*/  HMMA.16816.F32 R68, R48.reuse, R30, R68 ;  /* 0x0000001e3044723c */ /* 0x040fe20000001844 */
[----:B------:R-:W-:Y:S02]  /*17740*/  IADD3 R56, -R56, R59, -R236 ;  /* 0x0000003b38387210 */ /* 0x000fe40007ffe9ec */
[----:B------:R-:W-:Y:S01]  /*17750*/  IADD3 R9, R61, 0x8, RZ ;  /* 0x000000083d097810 */ /* 0x000fe20007ffe0ff */
[----:B------:R-:W-:Y:S01]  /*17760*/  IMAD.IADD R8, R17, 0x1, R8 ;  /* 0x0000000111087824 */ /* 0x000fe200078e0208 */
[----:B------:R-:W-:Y:S01]  /*17770*/  LOP3.LUT R35, R35, 0x6, RZ, 0xc0, !PT ;  /* 0x0000000623237812 */ /* 0x000fe200078ec0ff */
[----:B------:R-:W-:Y:S01]  /*17780*/  IMAD.IADD R248, R61, 0x1, R56 ;  /* 0x000000013df87824 */ /* 0x000fe200078e0238 */
[----:B------:R-:W-:Y:S01]  /*17790*/  LDSM.16.M88.4 R28, [R215+0x7000] ;  /* 0x00700000d71c783b */ /* 0x000fe20000000200 */
[----:B---3--:R-:W-:Y:S01]  /*177a0*/  HMMA.16816.F32 R76, R48, R12, R76 ;  /* 0x0000000c304c723c */ /* 0x008fe2000000184c */
[----:B------:R-:W-:-:S02]  /*177b0*/  IMAD.IADD R246, R56, 0x1, R9 ;  /* 0x0000000138f67824 */ /* 0x000fc400078e0209 */
[----:B------:R-:W-:-:S05]  /*177c0*/  IMAD.IADD R35, R16, 0x1, R35 ;  /* 0x0000000110237824 */ /* 0x000fca00078e0223 */
[C---:B------:R-:W-:Y:S01]  /*177d0*/  HMMA.16816.F32 R88, R48.reuse, R14, R88 ;  /* 0x0000000e3058723c */ /* 0x040fe20000001858 */
[----:B------:R-:W1:Y:S01]  /*177e0*/  LDSM.16.M88.4 R12, [R222+0xf800] ;  /* 0x00f80000de0c783b */ /* 0x000e620000000200 */
[----:B------:R-:W-:Y:S01]  /*177f0*/  IMAD.IADD R238, R61, 0x1, R8 ;  /* 0x000000013dee7824 */ /* 0x000fe200078e0208 */
[----:B------:R-:W-:Y:S01]  /*17800*/  IMNMX R248, RZ, R248, !PT ;  /* 0x000000f8fff87217 */ /* 0x000fe20007800200 */
[----:B------:R-:W-:Y:S01]  /*17810*/  IMAD.IADD R244, R8, 0x1, R9 ;  /* 0x0000000108f47824 */ /* 0x000fe200078e0209 */
[----:B------:R-:W-:Y:S02]  /*17820*/  IADD3 R9, R35, 0x1, RZ ;  /* 0x0000000123097810 */ /* 0x000fe40007ffe0ff */
[----:B------:R-:W-:Y:S01]  /*17830*/  IMNMX R246, RZ, R246, !PT ;  /* 0x000000f6fff67217 */ /* 0x000fe20007800200 */
[----:B------:R-:W-:Y:S01]  /*17840*/  HMMA.16816.F32 R20, R48, R66, R20 ;  /* 0x000000423014723c */ /* 0x000fe20000001814 */
[-C--:B------:R-:W-:Y:S02]  /*17850*/  IMNMX R238, R238, R59.reuse, PT ;  /* 0x0000003beeee7217 */ /* 0x080fe40003800200 */
[----:B------:R-:W-:-:S02]  /*17860*/  IMNMX R244, R244, R59, PT ;  /* 0x0000003bf4f47217 */ /* 0x000fc40003800200 */
[C---:B------:R-:W-:Y:S02]  /*17870*/  ISETP.GE.AND P4, PT, R9.reuse, R248, PT ;  /* 0x000000f80900720c */ /* 0x040fe40003f86270 */
[C---:B------:R-:W-:Y:S01]  /*17880*/  ISETP.GE.AND P1, PT, R9.reuse, R246, PT ;  /* 0x000000f60900720c */ /* 0x040fe20003f26270 */
[----:B------:R-:W-:Y:S01]  /*17890*/  HMMA.16816.F32 R68, R24, R10, R68 ;  /* 0x0000000a1844723c */ /* 0x000fe20000001844 */
[C---:B------:R-:W-:Y:S02]  /*178a0*/  ISETP.GE.OR P4, PT, R9.reuse, R238, !P4 ;  /* 0x000000ee0900720c */ /* 0x040fe40006786670 */
[----:B------:R-:W-:Y:S02]  /*178b0*/  ISETP.GE.OR P1, PT, R9, R244, !P1 ;  /* 0x000000f40900720c */ /* 0x000fe40004f26670 */
[C---:B------:R-:W-:Y:S02]  /*178c0*/  IADD3 R9, R35.reuse, 0x9, RZ ;  /* 0x0000000923097810 */ /* 0x040fe40007ffe0ff */
[----:B------:R-:W-:-:S02]  /*178d0*/  IADD3 R11, R35, 0x8, RZ ;  /* 0x00000008230b7810 */ /* 0x000fc40007ffe0ff */
[-C--:B------:R-:W-:Y:S02]  /*178e0*/  ISETP.GE.AND P3, PT, R9, R248.reuse, PT ;  /* 0x000000f80900720c */ /* 0x080fe40003f66270 */
[C---:B------:R-:W-:Y:S02]  /*178f0*/  ISETP.GE.AND P0, PT, R11.reuse, R248, PT ;  /* 0x000000f80b00720c */ /* 0x040fe40003f06270 */
[-C--:B------:R-:W-:Y:S02]  /*17900*/  ISETP.GE.AND P6, PT, R11, R246.reuse, PT ;  /* 0x000000f60b00720c */ /* 0x080fe40003fc6270 */
[----:B------:R-:W-:Y:S02]  /*17910*/  ISETP.GE.AND P5, PT, R9, R246, PT ;  /* 0x000000f60900720c */ /* 0x000fe40003fa6270 */
[C---:B------:R-:W-:Y:S02]  /*17920*/  ISETP.GE.OR P0, PT, R11.reuse, R238, !P0 ;  /* 0x000000ee0b00720c */ /* 0x040fe40004706670 */
[----:B------:R-:W-:-:S02]  /*17930*/  ISETP.GE.OR P6, PT, R11, R244, !P6 ;  /* 0x000000f40b00720c */ /* 0x000fc400077c6670 */
[C---:B------:R-:W-:Y:S02]  /*17940*/  ISETP.GE.OR P3, PT, R9.reuse, R238, !P3 ;  /* 0x000000ee0900720c */ /* 0x040fe40005f66670 */
[----:B------:R-:W-:Y:S02]  /*17950*/  ISETP.GE.OR P5, PT, R9, R244, !P5 ;  /* 0x000000f40900720c */ /* 0x000fe40006fa6670 */
[----:B------:R-:W3:Y:S01]  /*17960*/  LDSM.16.M88.4 R8, [R215+0x7800] ;  /* 0x00780000d708783b */ /* 0x000ee20000000200 */
[----:B------:R-:W-:Y:S08]  /*17970*/  HMMA.16816.F32 R20, R24, R38, R20 ;  /* 0x000000261814723c */ /* 0x000ff00000001814 */
[----:B-1----:R-:W-:Y:S01]  /*17980*/  HMMA.16816.F32 R80, R48, R12, R80 ;  /* 0x0000000c3050723c */ /* 0x002fe20000001850 */
[----:B------:R-:W-:-:S02]  /*17990*/  FMUL.FTZ R6, R6, R3 ;  /* 0x0000000306067220 */ /* 0x000fc40000410000 */
[-C--:B------:R-:W-:Y:S01]  /*179a0*/  FMUL.FTZ R5, R5, R3.reuse ;  /* 0x0000000305057220 */ /* 0x080fe20000410000 */
[----:B------:R-:W-:Y:S01]  /*179b0*/  ISETP.GE.AND P2, PT, R35, R248, PT ;  /* 0x000000f82300720c */ /* 0x000fe20003f46270 */
[----:B------:R-:W-:-:S03]  /*179c0*/  FMUL.FTZ R7, R7, R3 ;  /* 0x0000000307077220 */ /* 0x000fc60000410000 */
[----:B------:R-:W-:Y:S01]  /*179d0*/  HMMA.16816.F32 R76, R24, R28, R76 ;  /* 0x0000001c184c723c */ /* 0x000fe2000000184c */
[----:B------:R-:W-:Y:S01]  /*179e0*/  MUFU.TANH R6, R6 ;  /* 0x0000000600067308 */ /* 0x000fe20000002400 */
[----:B------:R-:W-:Y:S01]  /*179f0*/  FMUL.FTZ R34, R52, R3 ;  /* 0x0000000334227220 */ /* 0x000fe20000410000 */
[----:B------:R-:W-:-:S05]  /*17a00*/  ISETP.GE.OR P2, PT, R35, R238, !P2 ;  /* 0x000000ee2300720c */ /* 0x000fca0005746670 */
[----:B------:R-:W-:Y:S01]  /*17a10*/  HMMA.16816.F32 R44, R48, R14, R44 ;  /* 0x0000000e302c723c */ /* 0x000fe2000000182c */
[----:B------:R-:W1:Y:S01]  /*17a20*/  MUFU.TANH R5, R5 ;  /* 0x0000000500057308 */ /* 0x000e620000002400 */
[-C--:B------:R-:W-:Y:S02]  /*17a30*/  FMUL.FTZ R22, R22, R3.reuse ;  /* 0x0000000316167220 */ /* 0x080fe40000410000 */
[-C--:B------:R-:W-:Y:S01]  /*17a40*/  FMUL.FTZ R37, R53, R3.reuse ;  /* 0x0000000335257220 */ /* 0x080fe20000410000 */
[----:B------:R-:W-:Y:S01]  /*17a50*/  IADD3 R41, R35, 0x11, RZ ;  /* 0x0000001123297810 */ /* 0x000fe20007ffe0ff */
[-C--:B------:R-:W-:Y:S01]  /*17a60*/  FMUL.FTZ R23, R23, R3.reuse ;  /* 0x0000000317177220 */ /* 0x080fe20000410000 */
[----:B--2---:R-:W-:Y:S01]  /*17a70*/  FSEL R36, R36, -INF , !P2 ;  /* 0xff80000024247808 */ /* 0x004fe20005000000 */
[-C--:B------:R-:W-:Y:S01]  /*17a80*/  FMUL.FTZ R21, R21, R3.reuse ;  /* 0x0000000315157220 */ /* 0x080fe20000410000 */
[----:B------:R-:W2:Y:S01]  /*17a90*/  MUFU.TANH R7, R7 ;  /* 0x0000000700077308 */ /* 0x000ea20000002400 */
[-C--:B------:R-:W-:Y:S01]  /*17aa0*/  FMUL.FTZ R20, R20, R3.reuse ;  /* 0x0000000314147220 */ /* 0x080fe20000410000 */
[----:B------:R-:W-:Y:S01]  /*17ab0*/  HMMA.16816.F32 R88, R24, R30, R88 ;  /* 0x0000001e1858723c */ /* 0x000fe20000001858 */
[----:B------:R-:W-:Y:S01]  /*17ac0*/  ISETP.GE.AND P2, PT, R35, R246, PT ;  /* 0x000000f62300720c */ /* 0x000fe20003f46270 */
[----:B------:R-:W-:Y:S01]  /*17ad0*/  FMUL.FTZ R38, R54, R3 ;  /* 0x0000000336267220 */ /* 0x000fe20000410000 */
[----:B------:R-:W-:-:S04]  /*17ae0*/  DEPBAR.LE SB0, 0x0 ;  /* 0x000080000000791a */ /* 0x000fc80000000000 */
[----:B------:R1:W4:Y:S01]  /*17af0*/  MUFU.TANH R33, R23 ;  /* 0x0000001700217308 */ /* 0x0003220000002400 */
[----:B---3--:R-:W-:Y:S01]  /*17b00*/  HMMA.16816.F32 R80, R24, R8, R80 ;  /* 0x000000081850723c */ /* 0x008fe20000001850 */
[----:B------:R-:W-:Y:S01]  /*17b10*/  ISETP.GE.OR P2, PT, R35, R244, !P2 ;  /* 0x000000f42300720c */ /* 0x000fe20005746670 */
[----:B------:R-:W-:Y:S01]  /*17b20*/  FMUL.FTZ R39, R55, R3 ;  /* 0x0000000337277220 */ /* 0x000fe20000410000 */
[----:B------:R-:W-:-:S04]  /*17b30*/  IADD3 R13, R35, 0x10, RZ ;  /* 0x00000010230d7810 */ /* 0x000fc80007ffe0ff */
[----:B------:R-:W3:Y:S01]  /*17b40*/  MUFU.TANH R34, R34 ;  /* 0x0000002200227308 */ /* 0x000ee20000002400 */
[----:B------:R-:W-:-:S07]  /*17b50*/  FMUL.FTZ R29, R68, R3 ;  /* 0x00000003441d7220 */ /* 0x000fce0000410000 */
[----:B------:R5:W2:Y:S08]  /*17b60*/  MUFU.TANH R32, R20 ;  /* 0x0000001400207308 */ /* 0x000ab00000002400 */
[----:B------:R-:W2:Y:S01]  /*17b70*/  MUFU.TANH R22, R22 ;  /* 0x0000001600167308 */ /* 0x000ea20000002400 */
[----:B-1----:R-:W-:-:S07]  /*17b80*/  FSEL R23, R5, -INF , !P4 ;  /* 0xff80000005177808 */ /* 0x002fce0006000000 */
[----:B------:R-:W1:Y:S01]  /*17b90*/  MUFU.TANH R21, R21 ;  /* 0x0000001500157308 */ /* 0x000e620000002400 */
[----:B-----5:R-:W-:Y:S02]  /*17ba0*/  FSEL R20, R6, -INF , !P2 ;  /* 0xff80000006147808 */ /* 0x020fe40005000000 */
[----:B------:R-:W-:Y:S01]  /*17bb0*/  ISETP.GE.AND P2, PT, R13, R248, PT ;  /* 0x000000f80d00720c */ /* 0x000fe20003f46270 */
[----:B------:R-:W-:Y:S01]  /*17bc0*/  FMUL.FTZ R30, R71, R3 ;  /* 0x00000003471e7220 */ /* 0x000fe20000410000 */
[----:B------:R-:W-:-:S03]  /*17bd0*/  ISETP.GE.AND P4, PT, R13, R246, PT ;  /* 0x000000f60d00720c */ /* 0x000fc60003f86270 */
[----:B------:R-:W-:Y:S01]  /*17be0*/  MUFU.TANH R37, R37 ;  /* 0x0000002500257308 */ /* 0x000fe20000002400 */
[----:B------:R-:W-:Y:S01]  /*17bf0*/  ISETP.GE.OR P2, PT, R13, R238, !P2 ;  /* 0x000000ee0d00720c */ /* 0x000fe20005746670 */
[----:B------:R-:W-:Y:S01]  /*17c00*/  FMUL.FTZ R70, R70, R3 ;  /* 0x0000000346467220 */ /* 0x000fe20000410000 */
[----:B------:R-:W-:-:S05]  /*17c10*/  IADD3 R15, R35, 0x19, RZ ;  /* 0x00000019230f7810 */ /* 0x000fca0007ffe0ff */
[----:B------:R-:W5:Y:S01]  /*17c20*/  MUFU.TANH R38, R38 ;  /* 0x0000002600267308 */ /* 0x000f620000002400 */
[-C--:B------:R-:W-:Y:S01]  /*17c30*/  FMUL.FTZ R76, R76, R3.reuse ;  /* 0x000000034c4c7220 */ /* 0x080fe20000410000 */
[----:B--2---:R-:W-:Y:S01]  /*17c40*/  FSEL R17, R7, -INF , !P1 ;  /* 0xff80000007117808 */ /* 0x004fe20004800000 */
[----:B------:R-:W-:Y:S01]  /*17c50*/  FMUL.FTZ R79, R79, R3 ;  /* 0x000000034f4f7220 */ /* 0x000fe20000410000 */
[----:B------:R-:W-:-:S04]  /*17c60*/  ISETP.GE.OR P4, PT, R13, R244, !P4 ;  /* 0x000000f40d00720c */ /* 0x000fc80006786670 */
[----:B------:R-:W2:Y:S01]  /*17c70*/  MUFU.TANH R39, R39 ;  /* 0x0000002700277308 */ /* 0x000ea20000002400 */
[----:B------:R-:W-:Y:S01]  /*17c80*/  IADD3 R7, R35, 0x18, RZ ;  /* 0x0000001823077810 */ /* 0x000fe20007ffe0ff */
[----:B------:R-:W-:Y:S01]  /*17c90*/  HMMA.16816.F32 R44, R24, R10, R44 ;  /* 0x0000000a182c723c */ /* 0x000fe2000000182c */
[----:B----4-:R-:W-:-:S05]  /*17ca0*/  FSEL R13, R33, -INF , !P5 ;  /* 0xff800000210d7808 */ /* 0x010fca0006800000 */
[----:B------:R-:W4:Y:S01]  /*17cb0*/  MUFU.TANH R29, R29 ;  /* 0x0000001d001d7308 */ /* 0x000f220000002400 */
[----:B---3--:R-:W-:Y:S02]  /*17cc0*/  FSEL R5, R34, -INF , !P2 ;  /* 0xff80000022057808 */ /* 0x008fe40005000000 */
[-C--:B------:R-:W-:Y:S02]  /*17cd0*/  ISETP.GE.AND P1, PT, R41, R248.reuse, PT ;  /* 0x000000f82900720c */ /* 0x080fe40003f26270 */
[C---:B------:R-:W-:Y:S02]  /*17ce0*/  ISETP.GE.AND P5, PT, R15.reuse, R248, PT ;  /* 0x000000f80f00720c */ /* 0x040fe40003fa6270 */
[----:B------:R-:W-:Y:S01]  /*17cf0*/  ISETP.GE.AND P2, PT, R15, R246, PT ;  /* 0x000000f60f00720c */ /* 0x000fe20003f46270 */
[----:B------:R-:W3:Y:S01]  /*17d00*/  MUFU.TANH R31, R70 ;  /* 0x00000046001f7308 */ /* 0x000ee20000002400 */
[----:B------:R-:W-:Y:S02]  /*17d10*/  FSEL R28, R32, -INF , !P0 ;  /* 0xff800000201c7808 */ /* 0x000fe40004000000 */
[----:B------:R-:W-:-:S02]  /*17d20*/  FSEL R14, R22, -INF , !P6 ;  /* 0xff800000160e7808 */ /* 0x000fc40007000000 */
[----:B------:R-:W-:Y:S02]  /*17d30*/  ISETP.GE.AND P0, PT, R41, R246, PT ;  /* 0x000000f62900720c */ /* 0x000fe40003f06270 */
[----:B------:R-:W-:Y:S01]  /*17d40*/  ISETP.GE.AND P6, PT, R7, R248, PT ;  /* 0x000000f80700720c */ /* 0x000fe20003fc6270 */
[----:B------:R-:W2:Y:S01]  /*17d50*/  MUFU.TANH R30, R30 ;  /* 0x0000001e001e7308 */ /* 0x000ea20000002400 */
[----:B-1----:R-:W-:Y:S02]  /*17d60*/  FSEL R21, R21, -INF , !P3 ;  /* 0xff80000015157808 */ /* 0x002fe40005800000 */
[----:B------:R-:W-:Y:S01]  /*17d70*/  ISETP.GE.AND P3, PT, R7, R246, PT ;  /* 0x000000f60700720c */ /* 0x000fe20003f66270 */
[----:B------:R-:W-:Y:S01]  /*17d80*/  FMUL.FTZ R88, R88, R3 ;  /* 0x0000000358587220 */ /* 0x000fe20000410000 */
[----:B------:R-:W-:-:S03]  /*17d90*/  ISETP.GE.OR P1, PT, R41, R238, !P1 ;  /* 0x000000ee2900720c */ /* 0x000fc60004f26670 */
[----:B------:R-:W1:Y:S01]  /*17da0*/  MUFU.TANH R180, R76 ;  /* 0x0000004c00b47308 */ /* 0x000e620000002400 */
[C---:B------:R-:W-:Y:S02]  /*17db0*/  ISETP.GE.OR P5, PT, R15.reuse, R238, !P5 ;  /* 0x000000ee0f00720c */ /* 0x040fe40006fa6670 */
[----:B------:R-:W-:Y:S01]  /*17dc0*/  ISETP.GE.OR P2, PT, R15, R244, !P2 ;  /* 0x000000f40f00720c */ /* 0x000fe20005746670 */
[----:B------:R-:W-:Y:S01]  /*17dd0*/  FMUL.FTZ R69, R69, R3 ;  /* 0x0000000345457220 */ /* 0x000fe20000410000 */
[----:B------:R-:W-:-:S03]  /*17de0*/  IADD3 R15, R35, 0x20, RZ ;  /* 0x00000020230f7810 */ /* 0x000fc60007ffe0ff */
[----:B------:R-:W1:Y:S01]  /*17df0*/  MUFU.TANH R195, R79 ;  /* 0x0000004f00c37308 */ /* 0x000e620000002400 */
[----:B------:R-:W-:Y:S01]  /*17e00*/  ISETP.GE.OR P0, PT, R41, R244, !P0 ;  /* 0x000000f42900720c */ /* 0x000fe20004706670 */
[-C--:B------:R-:W-:Y:S01]  /*17e10*/  FMUL.FTZ R78, R78, R3.reuse ;  /* 0x000000034e4e7220 */ /* 0x080fe20000410000 */
[----:B------:R-:W-:Y:S01]  /*17e20*/  ISETP.GE.OR P6, PT, R7, R238, !P6 ;  /* 0x000000ee0700720c */ /* 0x000fe200077c6670 */
[-C--:B------:R-:W-:Y:S01]  /*17e30*/  FMUL.FTZ R81, R81, R3.reuse ;  /* 0x0000000351517220 */ /* 0x080fe20000410000 */
[----:B------:R-:W-:Y:S02]  /*17e40*/  ISETP.GE.OR P3, PT, R7, R244, !P3 ;  /* 0x000000f40700720c */ /* 0x000fe40005f66670 */
[----:B------:R-:W-:Y:S01]  /*17e50*/  IADD3 R33, R35, 0x21, RZ ;  /* 0x0000002123217810 */ /* 0x000fe20007ffe0ff */
[----:B------:R-:W1:Y:S01]  /*17e60*/  MUFU.TANH R182, R88 ;  /* 0x0000005800b67308 */ /* 0x000e620000002400 */
[----:B-----5:R-:W-:Y:S02]  /*17e70*/  FSEL R9, R38, -INF , !P4 ;  /* 0xff80000026097808 */ /* 0x020fe40006000000 */
[----:B------:R-:W-:Y:S01]  /*17e80*/  FSEL R7, R37, -INF , !P1 ;  /* 0xff80000025077808 */ /* 0x000fe20004800000 */
[----:B------:R-:W-:Y:S01]  /*17e90*/  FMUL.FTZ R77, R77, R3 ;  /* 0x000000034d4d7220 */ /* 0x000fe20000410000 */
[----:B------:R-:W-:-:S02]  /*17ea0*/  ISETP.GE.AND P4, PT, R15, R248, PT ;  /* 0x000000f80f00720c */ /* 0x000fc40003f86270 */
[----:B------:R-:W-:Y:S01]  /*17eb0*/  ISETP.GE.AND P1, PT, R15, R246, PT ;  /* 0x000000f60f00720c */ /* 0x000fe20003f26270 */
[----:B------:R-:W5:Y:S01]  /*17ec0*/  MUFU.TANH R12, R69 ;  /* 0x00000045000c7308 */ /* 0x000f620000002400 */
[----:B--2---:R-:W-:Y:S02]  /*17ed0*/  FSEL R8, R39, -INF , !P0 ;  /* 0xff80000027087808 */ /* 0x004fe40004000000 */
[----:B----4-:R-:W-:Y:S02]  /*17ee0*/  FSEL R6, R29, -INF , !P6 ;  /* 0xff8000001d067808 */ /* 0x010fe40007000000 */
[C---:B------:R-:W-:Y:S02]  /*17ef0*/  ISETP.GE.AND P0, PT, R33.reuse, R248, PT ;  /* 0x000000f82100720c */ /* 0x040fe40003f06270 */
[----:B------:R-:W-:Y:S01]  /*17f00*/  ISETP.GE.AND P6, PT, R33, R246, PT ;  /* 0x000000f62100720c */ /* 0x000fe20003fc6270 */
[----:B------:R-:W2:Y:S01]  /*17f10*/  MUFU.TANH R192, R78 ;  /* 0x0000004e00c07308 */ /* 0x000ea20000002400 */
[C---:B------:R-:W-:Y:S01]  /*17f20*/  ISETP.GE.OR P4, PT, R15.reuse, R238, !P4 ;  /* 0x000000ee0f00720c */ /* 0x040fe20006786670 */
[----:B------:R-:W-:Y:S01]  /*17f30*/  FMUL.FTZ R80, R80, R3 ;  /* 0x0000000350507220 */ /* 0x000fe20000410000 */
[----:B------:R-:W-:-:S02]  /*17f40*/  ISETP.GE.OR P1, PT, R15, R244, !P1 ;  /* 0x000000f40f00720c */ /* 0x000fc40004f26670 */
[----:B------:R-:W-:-:S03]  /*17f50*/  IADD3 R29, R35, 0x28, RZ ;  /* 0x00000028231d7810 */ /* 0x000fc60007ffe0ff */
[----:B------:R-:W4:Y:S01]  /*17f60*/  MUFU.TANH R200, R81 ;  /* 0x0000005100c87308 */ /* 0x000f220000002400 */
[----:B------:R-:W-:Y:S01]  /*17f70*/  IADD3 R15, R35, 0x29, RZ ;  /* 0x00000029230f7810 */ /* 0x000fe20007ffe0ff */
[-C--:B------:R-:W-:Y:S01]  /*17f80*/  FMUL.FTZ R89, R89, R3.reuse ;  /* 0x0000000359597220 */ /* 0x080fe20000410000 */
[C---:B------:R-:W-:Y:S01]  /*17f90*/  ISETP.GE.OR P0, PT, R33.reuse, R238, !P0 ;  /* 0x000000ee2100720c */ /* 0x040fe20004706670 */
[-C--:B------:R-:W-:Y:S01]  /*17fa0*/  FMUL.FTZ R90, R90, R3.reuse ;  /* 0x000000035a5a7220 */ /* 0x080fe20000410000 */
[----:B------:R-:W-:Y:S01]  /*17fb0*/  ISETP.GE.OR P6, PT, R33, R244, !P6 ;  /* 0x000000f42100720c */ /* 0x000fe200077c6670 */
[----:B------:R-:W-:Y:S02]  /*17fc0*/  FMUL.FTZ R91, R91, R3 ;  /* 0x000000035b5b7220 */ /* 0x000fe40000410000 */
[----:B------:R-:W2:Y:S01]  /*17fd0*/  MUFU.TANH R187, R77 ;  /* 0x0000004d00bb7308 */ /* 0x000ea20000002400 */
[----:B---3--:R-:W-:Y:S02]  /*17fe0*/  FSEL R33, R31, -INF , !P3 ;  /* 0xff8000001f217808 */ /* 0x008fe40005800000 */
[----:B------:R-:W-:-:S02]  /*17ff0*/  IADD3 R11, R35, 0x31, RZ ;  /* 0x00000031230b7810 */ /* 0x000fc40007ffe0ff */
[-C--:B------:R-:W-:Y:S02]  /*18000*/  ISETP.GE.AND P3, PT, R29, R248.reuse, PT ;  /* 0x000000f81d00720c */ /* 0x080fe40003f66270 */
[----:B------:R-:W-:Y:S02]  /*18010*/  FSEL R32, R30, -INF , !P2 ;  /* 0xff8000001e207808 */ /* 0x000fe40005000000 */
[----:B-1----:R-:W-:Y:S01]  /*18020*/  FSEL R180, R180, -INF , !P4 ;  /* 0xff800000b4b47808 */ /* 0x002fe20006000000 */
[----:B------:R-:W-:Y:S01]  /*18030*/  MUFU.TANH R189, R89 ;  /* 0x0000005900bd7308 */ /* 0x000fe20000002400 */
[C---:B------:R-:W-:Y:S01]  /*18040*/  ISETP.GE.AND P2, PT, R15.reuse, R248, PT ;  /* 0x000000f80f00720c */ /* 0x040fe20003f46270 */
[----:B------:R-:W-:Y:S01]  /*18050*/  FMUL.FTZ R82, R82, R3 ;  /* 0x0000000352527220 */ /* 0x000fe20000410000 */
[----:B------:R-:W-:Y:S02]  /*18060*/  ISETP.GE.AND P4, PT, R15, R246, PT ;  /* 0x000000f60f00720c */ /* 0x000fe40003f86270 */
[----:B------:R-:W-:-:S02]  /*18070*/  FSEL R195, R195, -INF , !P6 ;  /* 0xff800000c3c37808 */ /* 0x000fc40007000000 */
[----:B------:R-:W-:Y:S01]  /*18080*/  ISETP.GE.AND P6, PT, R11, R248, PT ;  /* 0x000000f80b00720c */ /* 0x000fe20003fc6270 */
[----:B------:R-:W1:Y:S01]  /*18090*/  MUFU.TANH R193, R90 ;  /* 0x0000005a00c17308 */ /* 0x000e620000002400 */
[-C--:B------:R-:W-:Y:S02]  /*180a0*/  ISETP.GE.OR P3, PT, R29, R238.reuse, !P3 ;  /* 0x000000ee1d00720c */ /* 0x080fe40005f66670 */
[C---:B------:R-:W-:Y:S02]  /*180b0*/  ISETP.GE.OR P2, PT, R15.reuse, R238, !P2 ;  /* 0x000000ee0f00720c */ /* 0x040fe40005746670 */
[----:B------:R-:W-:-:S03]  /*180c0*/  ISETP.GE.OR P4, PT, R15, R244, !P4 ;  /* 0x000000f40f00720c */ /* 0x000fc60006786670 */
[----:B------:R-:W3:Y:S01]  /*180d0*/  MUFU.TANH R190, R91 ;  /* 0x0000005b00be7308 */ /* 0x000ee20000002400 */
[----:B------:R-:W-:Y:S01]  /*180e0*/  IADD3 R15, R35, 0x30, RZ ;  /* 0x00000030230f7810 */ /* 0x000fe20007ffe0ff */
[----:B------:R-:W-:Y:S01]  /*180f0*/  FMUL.FTZ R83, R83, R3 ;  /* 0x0000000353537220 */ /* 0x000fe20000410000 */
[----:B------:R-:W-:-:S05]  /*18100*/  ISETP.GE.OR P6, PT, R11, R238, !P6 ;  /* 0x000000ee0b00720c */ /* 0x000fca00077c6670 */
[----:B------:R-:W1:Y:S01]  /*18110*/  MUFU.TANH R80, R80 ;  /* 0x0000005000507308 */ /* 0x000e620000002400 */
[-C--:B------:R-:W-:Y:S01]  /*18120*/  FMUL.FTZ R44, R44, R3.reuse ;  /* 0x000000032c2c7220 */ /* 0x080fe20000410000 */
[----:B------:R-:W-:Y:S01]  /*18130*/  FSEL R182, R182, -INF , !P3 ;  /* 0xff800000b6b67808 */ /* 0x000fe20005800000 */
[-C--:B------:R-:W-:Y:S02]  /*18140*/  FMUL.FTZ R45, R45, R3.reuse ;  /* 0x000000032d2d7220 */ /* 0x080fe40000410000 */
[-C--:B------:R-:W-:Y:S02]  /*18150*/  FMUL.FTZ R46, R46, R3.reuse ;  /* 0x000000032e2e7220 */ /* 0x080fe40000410000 */
[----:B------:R-:W-:Y:S01]  /*18160*/  FMUL.FTZ R47, R47, R3 ;  /* 0x000000032f2f7220 */ /* 0x000fe20000410000 */
[----:B------:R-:W1:Y:S01]  /*18170*/  MUFU.TANH R196, R82 ;  /* 0x0000005200c47308 */ /* 0x000e620000002400 */
[----:B-----5:R-:W-:Y:S02]  /*18180*/  FSEL R12, R12, -INF , !P5 ;  /* 0xff8000000c0c7808 */ /* 0x020fe40006800000 */
[----:B--2---:R-:W-:-:S02]  /*18190*/  FSEL R192, R192, -INF , !P1 ;  /* 0xff800000c0c07808 */ /* 0x004fc40004800000 */
[-C--:B------:R-:W-:Y:S02]  /*181a0*/  ISETP.GE.AND P3, PT, R11, R246.reuse, PT ;  /* 0x000000f60b00720c */ /* 0x080fe40003f66270 */
[----:B------:R-:W-:Y:S01]  /*181b0*/  ISETP.GE.AND P5, PT, R29, R246, PT ;  /* 0x000000f61d00720c */ /* 0x000fe20003fa6270 */
[----:B------:R-:W2:Y:S01]  /*181c0*/  MUFU.TANH R194, R83 ;  /* 0x0000005300c27308 */ /* 0x000ea20000002400 */
[----:B------:R-:W-:Y:S02]  /*181d0*/  ISETP.GE.AND P1, PT, R15, R248, PT ;  /* 0x000000f80f00720c */ /* 0x000fe40003f26270 */
[----:B----4-:R-:W-:Y:S02]  /*181e0*/  FSEL R200, R200, -INF , !P6 ;  /* 0xff800000c8c87808 */ /* 0x010fe40007000000 */
[----:B------:R-:W-:-:S03]  /*181f0*/  ISETP.GT.AND P6, PT, R247, R230, PT ;  /* 0x000000e6f700720c */ /* 0x000fc60003fc4270 */
[----:B------:R-:W4:Y:S01]  /*18200*/  MUFU.TANH R198, R44 ;  /* 0x0000002c00c67308 */ /* 0x000f220000002400 */
[----:B------:R-:W-:Y:S02]  /*18210*/  FSEL R187, R187, -INF , !P0 ;  /* 0xff800000bbbb7808 */ /* 0x000fe40004000000 */
[-C--:B------:R-:W-:Y:S02]  /*18220*/  ISETP.GE.OR P3, PT, R11, R244.reuse, !P3 ;  /* 0x000000f40b00720c */ /* 0x080fe40005f66670 */
[----:B------:R-:W-:-:S03]  /*18230*/  ISETP.GE.OR P5, PT, R29, R244, !P5 ;  /* 0x000000f41d00720c */ /* 0x000fc60006fa6670 */
[----:B------:R-:W-:Y:S01]  /*18240*/  MUFU.TANH R197, R45 ;  /* 0x0000002d00c57308 */ /* 0x000fe20000002400 */
[C---:B------:R-:W-:Y:S02]  /*18250*/  ISETP.GE.AND P0, PT, R15.reuse, R246, PT ;  /* 0x000000f60f00720c */ /* 0x040fe40003f06270 */
[----:B------:R-:W-:Y:S02]  /*18260*/  ISETP.GE.OR P1, PT, R15, R238, !P1 ;  /* 0x000000ee0f00720c */ /* 0x000fe40004f26670 */
[----:B------:R-:W-:-:S03]  /*18270*/  IADD3 R11, R35, 0x38, RZ ;  /* 0x00000038230b7810 */ /* 0x000fc60007ffe0ff */
[----:B------:R-:W5:Y:S01]  /*18280*/  MUFU.TANH R186, R46 ;  /* 0x0000002e00ba7308 */ /* 0x000f620000002400 */
[----:B------:R-:W-:-:S07]  /*18290*/  IADD3 R35, R35, 0x39, RZ ;  /* 0x0000003923237810 */ /* 0x000fce0007ffe0ff */
[----:B------:R-:W2:Y:S01]  /*182a0*/  MUFU.TANH R184, R47 ;  /* 0x0000002f00b87308 */ /* 0x000ea20000002400 */
[----:B------:R-:W-:Y:S02]  /*182b0*/  ISETP.GE.OR P0, PT, R15, R244, !P0 ;  /* 0x000000f40f00720c */ /* 0x000fe40004706670 */
[----:B-1----:R-:W-:Y:S02]  /*182c0*/  FSEL R193, R193, -INF , !P5 ;  /* 0xff800000c1c17808 */ /* 0x002fe40006800000 */
[----:B------:R-:W-:Y:S02]  /*182d0*/  FSEL R189, R189, -INF , !P2 ;  /* 0xff800000bdbd7808 */ /* 0x000fe40005000000 */
[----:B---3--:R-:W-:Y:S02]  /*182e0*/  FSEL R190, R190, -INF , !P4 ;  /* 0xff800000bebe7808 */ /* 0x008fe40006000000 */
[----:B------:R-:W-:Y:S02]  /*182f0*/  FSEL R201, R80, -INF , !P1 ;  /* 0xff80000050c97808 */ /* 0x000fe40004800000 */
[----:B------:R-:W-:-:S02]  /*18300*/  ISETP.GE.AND P5, PT, R11, R248, PT ;  /* 0x000000f80b00720c */ /* 0x000fc40003fa6270 */
[----:B------:R-:W-:Y:S02]  /*18310*/  ISETP.GE.AND P2, PT, R11, R246, PT ;  /* 0x000000f60b00720c */ /* 0x000fe40003f46270 */
[C---:B------:R-:W-:Y:S02]  /*18320*/  ISETP.GE.AND P4, PT, R35.reuse, R248, PT ;  /* 0x000000f82300720c */ /* 0x040fe40003f86270 */
[----:B------:R-:W-:Y:S02]  /*18330*/  ISETP.GE.AND P1, PT, R35, R246, PT ;  /* 0x000000f62300720c */ /* 0x000fe40003f26270 */
[----:B------:R-:W-:Y:S01]  /*18340*/  FSEL R196, R196, -INF , !P0 ;  /* 0xff800000c4c47808 */ /* 0x000fe20004000000 */
[----:B------:R-:W-:Y:S01]  /*18350*/  BSSY B1, `(.L_x_7995) ;  /* 0x000007f000017945 */ /* 0x000fe20003800000 */
[C---:B------:R-:W-:Y:S02]  /*18360*/  ISETP.GE.OR P5, PT, R11.reuse, R238, !P5 ;  /* 0x000000ee0b00720c */ /* 0x040fe40006fa6670 */
[----:B------:R-:W-:-:S02]  /*18370*/  ISETP.GE.OR P2, PT, R11, R244, !P2 ;  /* 0x000000f40b00720c */ /* 0x000fc40005746670 */
[C---:B------:R-:W-:Y:S02]  /*18380*/  ISETP.GE.OR P4, PT, R35.reuse, R238, !P4 ;  /* 0x000000ee2300720c */ /* 0x040fe40006786670 */
[----:B------:R-:W-:Y:S02]  /*18390*/  ISETP.GE.OR P1, PT, R35, R244, !P1 ;  /* 0x000000f42300720c */ /* 0x000fe40004f26670 */
[----:B------:R-:W-:Y:S02]  /*183a0*/  ISETP.NE.U32.AND P0, PT, R240, RZ, PT ;  /* 0x000000fff000720c */ /* 0x000fe40003f05070 */
[----:B------:R-:W-:Y:S02]  /*183b0*/  LOP3.LUT R4, R57, R63, RZ, 0xfc, !PT ;  /* 0x0000003f39047212 */ /* 0x000fe400078efcff */
[----:B------:R-:W-:Y:S02]  /*183c0*/  ISETP.NE.AND.EX P0, PT, R241, RZ, PT, P0 ;  /* 0x000000fff100720c */ /* 0x000fe40003f05300 */
        /* <DEDUP_REMOVED lines=14> */
[----:B------:R-:W-:Y:S02]  /*184b0*/  IADD3 R167, R226, 0x7800, RZ ;  /* 0x00007800e2a77810 */ /* 0x000fe40007ffe0ff */
[----:B--2---:R-:W-:Y:S02]  /*184c0*/  FSEL R194, R194, -INF , !P3 ;  /* 0xff800000c2c27808 */ /* 0x004fe40005800000 */
[----:B----4-:R-:W-:Y:S02]  /*184d0*/  FSEL R198, R198, -INF , !P5 ;  /* 0xff800000c6c67808 */ /* 0x010fe40006800000 */
[----:B-----5:R-:W-:Y:S02]  /*184e0*/  FSEL R186, R186, -INF , !P2 ;  /* 0xff800000baba7808 */ /* 0x020fe40005000000 */
[----:B------:R-:W-:-:S02]  /*184f0*/  FSEL R197, R197, -INF , !P4 ;  /* 0xff800000c5c57808 */ /* 0x000fc40006000000 */
[----:B------:R-:W-:Y:S01]  /*18500*/  FSEL R184, R184, -INF , !P1 ;  /* 0xff800000b8b87808 */ /* 0x000fe20004800000 */
[----:B------:R-:W-:Y:S06]  /*18510*/  BAR.SYNC.DEFER_BLOCKING 0x0 ;  /* 0x0000000000007b1d */ /* 0x000fec0000010000 */
[----:B------:R-:W-:Y:S05]  /*18520*/  @!P6 BRA `(.L_x_7996) ;  /* 0x000006100000e947 */ /* 0x000fea0003800000 */
[----:B------:R-:W-:Y:S01]  /*18530*/  BSSY B0, `(.L_x_7997) ;  /* 0x0000041000007945 */ /* 0x000fe20003800000 */
        /* <DEDUP_REMOVED lines=61> */
.L_x_7998:
[----:B------:R-:W2:Y:S02]  /*18910*/  LD.E R11, [R18.64+0x38] ;  /* 0x00003806120b7980 */ /* 0x000ea4000c101900 */
[----:B--2---:R-:W-:-:S04]  /*18920*/  LEA R11, -R11, RZ, 0x6 ;  /* 0x000000ff0b0b7211 */ /* 0x004fc800078e31ff */
[----:B------:R-:W-:Y:S02]  /*18930*/  SHF.R.S32.HI R16, RZ, 0x1f, R11 ;  /* 0x0000001fff107819 */ /* 0x000fe4000001140b */
.L_x_7999:
[----:B------:R-:W-:Y:S05]  /*18940*/  BSYNC B0 ;  /* 0x0000000000007941 */ /* 0x000fea0003800000 */
.L_x_7997:
        /* <DEDUP_REMOVED lines=31> */
.L_x_7996:
[----:B------:R-:W-:Y:S05]  /*18b40*/  BSYNC B1 ;  /* 0x0000000000017941 */ /* 0x000fea0003800000 */
.L_x_7995:
[----:B------:R-:W2:Y:S01]  /*18b50*/  LD.E R188, [R18.64+0xdc] ;  /* 0x0000dc0612bc7980 */ /* 0x000ea2000c101900 */
        /* <DEDUP_REMOVED lines=44> */
[----:B------:R-:W3:Y:S03]  /*18e20*/  SHFL.BFLY PT, R11, R16, 0x2, 0x1f ;  /* 0x0c401f00100b7f89 */ /* 0x000ee600000e0000 */
[----:B------:R-:W-:Y:S01]  /*18e30*/  FMNMX.FTZ R15, R194, R15, !PT ;  /* 0x0000000fc20f7209 */ /* 0x000fe20007810000 */
[----:B------:R-:W-:Y:S03]  /*18e40*/  LDSM.16.MT88.4 R112, [R221+0x16000] ;  /* 0x01600000dd70783b */ /* 0x000fe60000004200 */
[----:B------:R-:W-:Y:S01]  /*18e50*/  FMNMX.FTZ R15, R186, R15, !PT ;  /* 0x0000000fba0f7209 */ /* 0x000fe20007810000 */
[----:B------:R-:W-:Y:S03]  /*18e60*/  LDSM.16.MT88.4 R120, [R220+0x16000] ;  /* 0x01600000dc78783b */ /* 0x000fe60000004200 */
[----:B------:R-:W-:Y:S01]  /*18e70*/  FMNMX.FTZ R15, R184, R15, !PT ;  /* 0x0000000fb80f7209 */ /* 0x000fe20007810000 */
[----:B-1----:R-:W-:Y:S04]  /*18e80*/  LDSM.16.MT88.4 R24, [R221+0x10800] ;  /* 0x01080000dd18783b */ /* 0x002fe80000004200 */
[----:B------:R-:W1:Y:S01]  /*18e90*/  SHFL.BFLY PT, R10, R15, 0x2, 0x1f ;  /* 0x0c401f000f0a7f89 */ /* 0x000e6200000e0000 */
[----:B---3--:R-:W-:-:S05]  /*18ea0*/  FMNMX.FTZ R11, R16, R11, !PT ;  /* 0x0000000b100b7209 */ /* 0x008fca0007810000 */
[----:B------:R-:W3:Y:S01]  /*18eb0*/  SHFL.BFLY PT, R164, R11, 0x1, 0x1f ;  /* 0x0c201f000ba47f89 */ /* 0x000ee200000e0000 */
[----:B-1----:R-:W-:-:S05]  /*18ec0*/  FMNMX.FTZ R10, R15, R10, !PT ;  /* 0x0000000a0f0a7209 */ /* 0x002fca0007810000 */
[----:B------:R-:W1:Y:S01]  /*18ed0*/  SHFL.BFLY PT, R3, R10, 0x1, 0x1f ;  /* 0x0c201f000a037f89 */ /* 0x000e6200000e0000 */
[----:B---3--:R-:W-:-:S04]  /*18ee0*/  FMNMX.FTZ R164, R11, R164, !PT ;  /* 0x000000a40ba47209 */ /* 0x008fc80007810000 */
[----:B------:R-:W-:Y:S02]  /*18ef0*/  FSETP.NEU.FTZ.AND P1, PT, R164, -INF , PT ;  /* 0xff800000a400780b */ /* 0x000fe40003f3d000 */
[----:B-1----:R-:W-:Y:S01]  /*18f00*/  FMNMX.FTZ R3, R10, R3, !PT ;  /* 0x000000030a037209 */ /* 0x002fe20007810000 */
        /* <DEDUP_REMOVED lines=10> */
[-CC-:B------:R-:W-:Y:S01]  /*18fb0*/  FFMA.FTZ R178, R20, R188.reuse, -R191.reuse ;  /* 0x000000bc14b27223 */ /* 0x180fe200000108bf */
[----:B------:R-:W-:Y:S01]  /*18fc0*/  LDSM.16.MT88.4 R28, [R223+0x10800] ;  /* 0x01080000df1c783b */ /* 0x000fe20000004200 */
[----:B------:R-:W-:-:S02]  /*18fd0*/  FFMA.FTZ R185, R17, R188, -R191 ;  /* 0x000000bc11b97223 */ /* 0x000fc400000108bf */
[-CC-:B------:R-:W-:Y:S01]  /*18fe0*/  FFMA.FTZ R183, R14, R188.reuse, -R191.reuse ;  /* 0x000000bc0eb77223 */ /* 0x180fe200000108bf */
[----:B------:R-:W-:Y:S01]  /*18ff0*/  LDSM.16.MT88.4 R20, [R220+0x10800] ;  /* 0x01080000dc14783b */ /* 0x000fe20000004200 */
[-C--:B------:R-:W-:Y:S01]  /*19000*/  FFMA.FTZ R174, R13, R188.reuse, -R191 ;  /* 0x000000bc0dae7223 */ /* 0x080fe200000108bf */
[----:B------:R-:W1:Y:S01]  /*19010*/  MUFU.EX2 R176, R176 ;  /* 0x000000b000b07308 */ /* 0x000e620000000800 */
[-CC-:B------:R-:W-:Y:S02]  /*19020*/  FFMA.FTZ R177, R5, R188.reuse, -R199.reuse ;  /* 0x000000bc05b17223 */ /* 0x180fe400000108c7 */
[-CC-:B------:R-:W-:Y:S02]  /*19030*/  FFMA.FTZ R166, R7, R188.reuse, -R199.reuse ;  /* 0x000000bc07a67223 */ /* 0x180fe400000108c7 */
[-C--:B------:R-:W-:Y:S02]  /*19040*/  FFMA.FTZ R17, R6, R188.reuse, -R199 ;  /* 0x000000bc06117223 */ /* 0x080fe400000108c7 */
[----:B------:R-:W2:Y:S01]  /*19050*/  LDSM.16.MT88.4 R4, [R219+0x16000] ;  /* 0x01600000db04783b */ /* 0x000ea20000004200 */
[----:B------:R-:W-:Y:S01]  /*19060*/  MUFU.EX2 R179, R179 ;  /* 0x000000b300b37308 */ /* 0x000fe20000000800 */
[----:B------:R-:W-:-:S02]  /*19070*/  FFMA.FTZ R175, R9, R188, -R191 ;  /* 0x000000bc09af7223 */ /* 0x000fc400000108bf */
[-C--:B------:R-:W-:Y:S02]  /*19080*/  FFMA.FTZ R16, R8, R188.reuse, -R191 ;  /* 0x000000bc08107223 */ /* 0x080fe400000108bf */
[----:B------:R-:W3:Y:S01]  /*19090*/  LDSM.16.MT88.4 R8, [R223+0x12800] ;  /* 0x01280000df08783b */ /* 0x000ee20000004200 */
[-C--:B------:R-:W-:Y:S02]  /*190a0*/  FFMA.FTZ R2, R12, R188.reuse, -R199 ;  /* 0x000000bc0c027223 */ /* 0x080fe400000108c7 */
[----:B------:R-:W4:Y:S01]  /*190b0*/  MUFU.EX2 R172, R172 ;  /* 0x000000ac00ac7308 */ /* 0x000f220000000800 */
[----:B-1----:R-:W-:Y:S01]  /*190c0*/  F2FP.PACK_AB R128, R176, R181 ;  /* 0x000000b5b080723e */ /* 0x002fe200000000ff */
[-CC-:B------:R-:W-:Y:S01]  /*190d0*/  FFMA.FTZ R173, R33, R188.reuse, -R191.reuse ;  /* 0x000000bc21ad7223 */ /* 0x180fe200000108bf */
[----:B------:R-:W1:Y:S01]  /*190e0*/  LDSM.16.MT88.4 R12, [R219+0x10800] ;  /* 0x01080000db0c783b */ /* 0x000e620000004200 */
[-C--:B------:R-:W-:Y:S02]  /*190f0*/  FFMA.FTZ R0, R32, R188.reuse, -R191 ;  /* 0x000000bc20007223 */ /* 0x080fe400000108bf */
[-CC-:B------:R-:W-:Y:S01]  /*19100*/  FFMA.FTZ R180, R180, R188.reuse, -R199.reuse ;  /* 0x000000bcb4b47223 */ /* 0x180fe200000108c7 */
[----:B------:R-:W-:Y:S01]  /*19110*/  LDSM.16.MT88.4 R32, [R221+0x12800] ;  /* 0x01280000dd20783b */ /* 0x000fe20000004200 */
[----:B------:R-:W-:Y:S01]  /*19120*/  MUFU.EX2 R178, R178 ;  /* 0x000000b200b27308 */ /* 0x000fe20000000800 */
[----:B------:R-:W-:-:S02]  /*19130*/  FFMA.FTZ R187, R187, R188, -R199 ;  /* 0x000000bcbbbb7223 */ /* 0x000fc400000108c7 */
[-CC-:B------:R-:W-:Y:S02]  /*19140*/  FFMA.FTZ R182, R182, R188.reuse, -R199.reuse ;  /* 0x000000bcb6b67223 */ /* 0x180fe400000108c7 */
[-C--:B------:R-:W-:Y:S02]  /*19150*/  FFMA.FTZ R189, R189, R188.reuse, -R199 ;  /* 0x000000bcbdbd7223 */ /* 0x080fe400000108c7 */
[-CC-:B------:R-:W-:Y:S01]  /*19160*/  FFMA.FTZ R192, R192, R188.reuse, -R191.reuse ;  /* 0x000000bcc0c07223 */ /* 0x180fe200000108bf */
[----:B------:R-:W5:Y:S01]  /*19170*/  MUFU.EX2 R185, R185 ;  /* 0x000000b900b97308 */ /* 0x000f620000000800 */
[----:B----4-:R-:W-:Y:S01]  /*19180*/  F2FP.PACK_AB R130, R172, R179 ;  /* 0x000000b3ac82723e */ /* 0x010fe200000000ff */
[-CC-:B------:R-:W-:Y:S02]  /*19190*/  FFMA.FTZ R195, R195, R188.reuse, -R191.reuse ;  /* 0x000000bcc3c37223 */ /* 0x180fe400000108bf */
[-CC-:B------:R-:W-:Y:S02]  /*191a0*/  FFMA.FTZ R193, R193, R188.reuse, -R191.reuse ;  /* 0x000000bcc1c17223 */ /* 0x180fe400000108bf */
[----:B------:R-:W-:-:S02]  /*191b0*/  FFMA.FTZ R190, R190, R188, -R191 ;  /* 0x000000bcbebe7223 */ /* 0x000fc400000108bf */
[----:B------:R-:W-:Y:S01]  /*191c0*/  MUFU.EX2 R183, R183 ;  /* 0x000000b700b77308 */ /* 0x000fe20000000800 */
[-C--:B------:R-:W-:Y:S02]  /*191d0*/  FFMA.FTZ R251, R197, R188.reuse, -R199 ;  /* 0x000000bcc5fb7223 */ /* 0x080fe400000108c7 */
[-CC-:B------:R-:W-:Y:S02]  /*191e0*/  FFMA.FTZ R194, R194, R188.reuse, -R191.reuse ;  /* 0x000000bcc2c27223 */ /* 0x180fe400000108bf */
[-CC-:B------:R-:W-:Y:S02]  /*191f0*/  FFMA.FTZ R186, R186, R188.reuse, -R191.reuse ;  /* 0x000000bcbaba7223 */ /* 0x180fe400000108bf */
[----:B------:R-:W-:Y:S01]  /*19200*/  FFMA.FTZ R249, R184, R188, -R191 ;  /* 0x000000bcb8f97223 */ /* 0x000fe200000108bf */
[----:B------:R-:W4:Y:S01]  /*19210*/  MUFU.EX2 R174, R174 ;  /* 0x000000ae00ae7308 */ /* 0x000f220000000800 */
[----:B-----5:R-:W-:Y:S01]  /*19220*/  F2FP.PACK_AB R129, R185, R178 ;  /* 0x000000b2b981723e */ /* 0x020fe200000000ff */
[----:B------:R-:W-:-:S02]  /*19230*/  FADD.FTZ R176, R181, R176 ;  /* 0x000000b0b5b07221 */ /* 0x000fc40000010000 */
[----:B------:R-:W-:Y:S02]  /*19240*/  FADD.FTZ R178, R178, R185 ;  /* 0x000000b9b2b27221 */ /* 0x000fe40000010000 */
[----:B------:R-:W-:Y:S02]  /*19250*/  FADD.FTZ R179, R179, R176 ;  /* 0x000000b0b3b37221 */ /* 0x000fe40000010000 */
[----:B------:R-:W-:Y:S02]  /*19260*/  MUFU.EX2 R177, R177 ;  /* 0x000000b100b17308 */ /* 0x000fe40000000800 */
[----:B------:R-:W-:Y:S01]  /*19270*/  FADD.FTZ R172, R172, R179 ;  /* 0x000000b3acac7221 */ /* 0x000fe20000010000 */
[----:B----4-:R-:W-:-:S05]  /*19280*/  F2FP.PACK_AB R131, R174, R183 ;  /* 0x000000b7ae83723e */ /* 0x010fca00000000ff */
        /* <DEDUP_REMOVED lines=304> */
.L_x_8002:
[----:B------:R-:W-:Y:S02]  /*1a590*/  ULDC.64 UR4, c[0x0][0x118] ;  /* 0x0000460000047ab9 */ /* 0x000fe40000000a00 */
[----:B------:R-:W2:Y:S02]  /*1a5a0*/  LD.E R4, [R18.64+0x40] ;  /* 0x0000400412047980 */ /* 0x000ea4000c101900 */
[----:B--2---:R-:W-:-:S04]  /*1a5b0*/  LEA R4, -R4, RZ, 0x6 ;  /* 0x000000ff04047211 */ /* 0x004fc800078e31ff */
[----:B------:R-:W-:Y:S02]  /*1a5c0*/  SHF.R.S32.HI R5, RZ, 0x1f, R4 ;  /* 0x0000001fff057819 */ /* 0x000fe40000011404 */
.L_x_8003:
[----:B------:R-:W-:Y:S05]  /*1a5d0*/  BSYNC B0 ;  /* 0x0000000000007941 */ /* 0x000fea0003800000 */
.L_x_8001:
[----:B------:R-:W-:Y:S01]  /*1a5e0*/  IMAD.SHL.U32 R0, R170, 0x20, RZ ;  /* 0x00000020aa007824 */ /* 0x000fe200078e00ff */
[----:B------:R-:W-:Y:S01]  /*1a5f0*/  LEA R242, P2, R4, R242, 0x1 ;  /* 0x000000f204f27211 */ /* 0x000fe200078408ff */
[----:B------:R-:W-:Y:S01]  /*1a600*/  ULDC.64 UR4, c[0x0][0x118] ;  /* 0x0000460000047ab9 */ /* 0x000fe20000000a00 */
[----:B------:R-:W-:Y:S01]  /*1a610*/  SHF.L.U64.HI R2, R170, 0x5, R171 ;  /* 0x00000005aa027819 */ /* 0x000fe200000102ab */
[----:B------:R-:W-:Y:S01]  /*1a620*/  STL.64 [R1+0x10], R38 ;  /* 0x0000102601007387 */ /* 0x000fe20000100a00 */
[----:B------:R-:W-:Y:S02]  /*1a630*/  IADD3 R6, P1, R0, R242, RZ ;  /* 0x000000f200067210 */ /* 0x000fe40007f3e0ff */
[----:B------:R-:W-:Y:S01]  /*1a640*/  LEA.HI.X R243, R4, R243, R5, 0x1, P2 ;  /* 0x000000f304f37211 */ /* 0x000fe200010f0c05 */
[----:B------:R-:W-:Y:S01]  /*1a650*/  STL.64 [R1+0x8], R36 ;  /* 0x0000082401007387 */ /* 0x000fe20000100a00 */
        /* <DEDUP_REMOVED lines=26> */
[----:B------:R-:W4:Y:S04]  /*1a800*/  LDSM.16.M88.4 R184, [R228+0x8800] ;  /* 0x00880000e4b8783b */ /* 0x000f280000000200 */
[----:B------:R-:W1:Y:S04]  /*1a810*/  LDSM.16.M88.4 R176, [R228+0x9000] ;  /* 0x00900000e4b0783b */ /* 0x000e680000000200 */
[----:B------:R-:W1:Y:S04]  /*1a820*/  LDSM.16.M88.4 R24, [R228+0x9800] ;  /* 0x00980000e418783b */ /* 0x000e680000000200 */
[----:B------:R-:W-:Y:S04]  /*1a830*/  LDSM.16.M88.4 R12, [R227] ;  /* 0x00000000e30c783b */ /* 0x000fe80000000200 */
[----:B------:R-:W1:Y:S04]  /*1a840*/  LDSM.16.M88.4 R8, [R226] ;  /* 0x00000000e208783b */ /* 0x000e680000000200 */
[----:B------:R-:W1:Y:S04]  /*1a850*/  LDSM.16.M88.4 R196, [R218] ;  /* 0x00000000dac4783b */ /* 0x000e680000000200 */
[----:B------:R-:W1:Y:S04]  /*1a860*/  LDSM.16.M88.4 R192, [R217] ;  /* 0x00000000d9c0783b */ /* 0x000e680000000200 */
[----:B------:R-:W1:Y:S04]  /*1a870*/  LDSM.16.M88.4 R28, [R216] ;  /* 0x00000000d81c783b */ /* 0x000e680000000200 */
[----:B------:R-:W-:Y:S01]  /*1a880*/  LDSM.16.M88.4 R200, [R222+0xa800] ;  /* 0x00a80000dec8783b */ /* 0x000fe20000000200 */
[C---:B--2---:R-:W-:Y:S03]  /*1a890*/  HMMA.16816.F32 R4, R32.reuse, R20, RZ ;  /* 0x000000142004723c */ /* 0x044fe600000018ff */
[----:B------:R-:W2:Y:S04]  /*1a8a0*/  LD.E R0, [R18.64+0x18c] ;  /* 0x00018c0412007980 */ /* 0x000ea8000c101900 */
[----:B------:R-:W-:Y:S01]  /*1a8b0*/  LDSM.16.M88.4 R36, [R227+0x6000] ;  /* 0x00600000e324783b */ /* 0x000fe20000000200 */
[C---:B----4-:R-:W-:Y:S03]  /*1a8c0*/  HMMA.16816.F32 R188, R32.reuse, R184, RZ ;  /* 0x000000b820bc723c */ /* 0x050fe600000018ff */
[----:B------:R-:W0:Y:S05]  /*1a8d0*/  LDGDEPBAR ;  /* 0x00000000000079af */ /* 0x000e2a0000000000 */
[C---:B------:R-:W-:Y:S08]  /*1a8e0*/  HMMA.16816.F32 R20, R32.reuse, R22, RZ ;  /* 0x000000162014723c */ /* 0x040ff000000018ff */
[C---:B------:R-:W-:Y:S08]  /*1a8f0*/  HMMA.16816.F32 R184, R32.reuse, R186, RZ ;  /* 0x000000ba20b8723c */ /* 0x040ff000000018ff */
[C---:B-1----:R-:W-:Y:S08]  /*1a900*/  HMMA.16816.F32 R180, R32.reuse, R176, RZ ;  /* 0x000000b020b4723c */ /* 0x042ff000000018ff */
[C---:B------:R-:W-:Y:S08]  /*1a910*/  HMMA.16816.F32 R176, R32.reuse, R178, RZ ;  /* 0x000000b220b0723c */ /* 0x040ff000000018ff */
[C---:B------:R-:W-:Y:S08]  /*1a920*/  HMMA.16816.F32 R172, R32.reuse, R24, RZ ;  /* 0x0000001820ac723c */ /* 0x040ff000000018ff */
[----:B------:R-:W-:Y:S01]  /*1a930*/  HMMA.16816.F32 R32, R32, R26, RZ ;  /* 0x0000001a2020723c */ /* 0x000fe200000018ff */
[----:B------:R-:W-:Y:S07]  /*1a940*/  LDSM.16.M88.4 R24, [R225] ;  /* 0x00000000e118783b */ /* 0x000fee0000000200 */
[C---:B------:R-:W-:Y:S08]  /*1a950*/  HMMA.16816.F32 R4, R12.reuse, R8, R4 ;  /* 0x000000080c04723c */ /* 0x040ff00000001804 */
[C---:B------:R-:W-:Y:S01]  /*1a960*/  HMMA.16816.F32 R20, R12.reuse, R10, R20 ;  /* 0x0000000a0c14723c */ /* 0x040fe20000001814 */
[----:B------:R-:W1:Y:S07]  /*1a970*/  LDSM.16.M88.4 R8, [R222+0x8000] ;  /* 0x00800000de08783b */ /* 0x000e6e0000000200 */
[C---:B------:R-:W-:Y:S08]  /*1a980*/  HMMA.16816.F32 R188, R12.reuse, R196, R188 ;  /* 0x000000c40cbc723c */ /* 0x040ff000000018bc */
[C---:B------:R-:W-:Y:S01]  /*1a990*/  HMMA.16816.F32 R184, R12.reuse, R198, R184 ;  /* 0x000000c60cb8723c */ /* 0x040fe200000018b8 */
[----:B------:R-:W4:Y:S07]  /*1a9a0*/  LDSM.16.M88.4 R196, [R222+0x8800] ;  /* 0x00880000dec4783b */ /* 0x000f2e0000000200 */
[C---:B------:R-:W-:Y:S08]  /*1a9b0*/  HMMA.16816.F32 R180, R12.reuse, R192, R180 ;  /* 0x000000c00cb4723c */ /* 0x040ff000000018b4 */
[C---:B------:R-:W-:Y:S01]  /*1a9c0*/  HMMA.16816.F32 R176, R12.reuse, R194, R176 ;  /* 0x000000c20cb0723c */ /* 0x040fe200000018b0 */
[----:B------:R-:W3:Y:S07]  /*1a9d0*/  LDSM.16.M88.4 R192, [R222+0x9000] ;  /* 0x00900000dec0783b */ /* 0x000eee0000000200 */
[C---:B------:R-:W-:Y:S08]  /*1a9e0*/  HMMA.16816.F32 R172, R12.reuse, R28, R172 ;  /* 0x0000001c0cac723c */ /* 0x040ff000000018ac */
[----:B------:R-:W-:Y:S01]  /*1a9f0*/  HMMA.16816.F32 R32, R12, R30, R32 ;  /* 0x0000001e0c20723c */ /* 0x000fe20000001820 */
[----:B------:R-:W3:Y:S04]  /*1aa00*/  LDSM.16.M88.4 R28, [R222+0x9800] ;  /* 0x00980000de1c783b */ /* 0x000ee80000000200 */
[----:B------:R-:W-:Y:S03]  /*1aa10*/  LDSM.16.M88.4 R12, [R224] ;  /* 0x00000000e00c783b */ /* 0x000fe60000000200 */
[C---:B-1----:R-:W-:Y:S08]  /*1aa20*/  HMMA.16816.F32 R4, R24.reuse, R8, R4 ;  /* 0x000000081804723c */ /* 0x042ff00000001804 */
[C---:B------:R-:W-:Y:S01]  /*1aa30*/  HMMA.16816.F32 R20, R24.reuse, R10, R20 ;  /* 0x0000000a1814723c */ /* 0x040fe20000001814 */
[----:B------:R-:W1:Y:S07]  /*1aa40*/  LDSM.16.M88.4 R8, [R215] ;  /* 0x00000000d708783b */ /* 0x000e6e0000000200 */
        /* <DEDUP_REMOVED lines=25> */
[----:B------:R-:W1:Y:S07]  /*1abe0*/  LDSM.16.M88.4 R8, [R214] ;  /* 0x00000000d608783b */ /* 0x000e6e0000000200 */
[C---:B----4-:R-:W-:Y:S08]  /*1abf0*/  HMMA.16816.F32 R188, R24.reuse, R196, R188 ;  /* 0x000000c418bc723c */ /* 0x050ff000000018bc */
[C---:B------:R-:W-:Y:S01]  /*1ac00*/  HMMA.16816.F32 R184, R24.reuse, R198, R184 ;  /* 0x000000c618b8723c */ /* 0x040fe200000018b8 */
[----:B------:R-:W4:Y:S07]  /*1ac10*/  LDSM.16.M88.4 R196, [R213] ;  /* 0x00000000d5c4783b */ /* 0x000f2e0000000200 */
[C---:B---3--:R-:W-:Y:S08]  /*1ac20*/  HMMA.16816.F32 R180, R24.reuse, R192, R180 ;  /* 0x000000c018b4723c */ /* 0x048ff000000018b4 */
[C---:B------:R-:W-:Y:S01]  /*1ac30*/  HMMA.16816.F32 R176, R24.reuse, R194, R176 ;  /* 0x000000c218b0723c */ /* 0x040fe200000018b0 */
[----:B------:R-:W3:Y:S07]  /*1ac40*/  LDSM.16.M88.4 R192, [R212] ;  /* 0x00000000d4c0783b */ /* 0x000eee0000000200 */
[C---:B--2---:R-:W-:Y:S08]  /*1ac50*/  HMMA.16816.F32 R172, R24.reuse, R28, R172 ;  /* 0x0000001c18ac723c */ /* 0x044ff000000018ac */
[----:B------:R-:W-:Y:S01]  /*1ac60*/  HMMA.16816.F32 R32, R24, R30, R32 ;  /* 0x0000001e1820723c */ /* 0x000fe20000001820 */
[----:B------:R-:W2:Y:S04]  /*1ac70*/  LDSM.16.M88.4 R24, [R211] ;  /* 0x00000000d318783b */ /* 0x000ea80000000200 */
        /* <DEDUP_REMOVED lines=10> */
[C---:B--2---:R-:W-:Y:S08]  /*1ad20*/  HMMA.16816.F32 R172, R12.reuse, R24, R172 ;  /* 0x000000180cac723c */ /* 0x044ff000000018ac */
[----:B------:R-:W-:Y:S01]  /*1ad30*/  HMMA.16816.F32 R32, R12, R26, R32 ;  /* 0x0000001a0c20723c */ /* 0x000fe20000001820 */
[----:B------:R-:W-:Y:S04]  /*1ad40*/  LDSM.16.M88.4 R24, [R224+0x2000] ;  /* 0x00200000e018783b */ /* 0x000fe80000000200 */
[----:B------:R-:W2:Y:S03]  /*1ad50*/  LDSM.16.M88.4 R12, [R215+0x2000] ;  /* 0x00200000d70c783b */ /* 0x000ea60000000200 */
        /* <DEDUP_REMOVED lines=22> */
[C---:B---3--:R-:W-:Y:S08]  /*1aec0*/  HMMA.16816.F32 R172, R24.reuse, R28, R172 ;  /* 0x0000001c18ac723c */ /* 0x048ff000000018ac */
[----:B------:R-:W-:Y:S01]  /*1aed0*/  HMMA.16816.F32 R32, R24, R30, R32 ;  /* 0x0000001e1820723c */ /* 0x000fe20000001820 */
[----:B------:R-:W-:Y:S04]  /*1aee0*/  LDSM.16.M88.4 R28, [R227+0x4000] ;  /* 0x00400000e31c783b */ /* 0x000fe80000000200 */
[----:B------:R-:W3:Y:S03]  /*1aef0*/  LDSM.16.M88.4 R24, [R210] ;  /* 0x00000000d218783b */ /* 0x000ee60000000200 */
[C---:B--2---:R-:W-:Y:S08]  /*1af00*/  HMMA.16816.F32 R4, R192.reuse, R12, R4 ;  /* 0x0000000cc004723c */ /* 0x044ff00000001804 */
[C---:B------:R-:W-:Y:S01]  /*1af10*/  HMMA.16816.F32 R20, R192.reuse, R14, R20 ;  /* 0x0000000ec014723c */ /* 0x040fe20000001814 */
[----:B------:R-:W2:Y:S07]  /*1af20*/  LDSM.16.M88.4 R12, [R209] ;  /* 0x00000000d10c783b */ /* 0x000eae0000000200 */
[C---:B-1----:R-:W-:Y:S08]  /*1af30*/  HMMA.16816.F32 R188, R192.reuse, R8, R188 ;  /* 0x00000008c0bc723c */ /* 0x042ff000000018bc */
[C---:B------:R-:W-:Y:S01]  /*1af40*/  HMMA.16816.F32 R184, R192.reuse, R10, R184 ;  /* 0x0000000ac0b8723c */ /* 0x040fe200000018b8 */
[----:B------:R-:W1:Y:S07]  /*1af50*/  LDSM.16.M88.4 R8, [R208] ;  /* 0x00000000d008783b */ /* 0x000e6e0000000200 */
[C---:B----4-:R-:W-:Y:S08]  /*1af60*/  HMMA.16816.F32 R172, R192.reuse, R196, R172 ;  /* 0x000000c4c0ac723c */ /* 0x050ff000000018ac */
[C---:B------:R-:W-:Y:S01]  /*1af70*/  HMMA.16816.F32 R32, R192.reuse, R198, R32 ;  /* 0x000000c6c020723c */ /* 0x040fe20000001820 */
[----:B------:R-:W4:Y:S07]  /*1af80*/  LDSM.16.M88.4 R196, [R207] ;  /* 0x00000000cfc4783b */ /* 0x000f2e0000000200 */
[C---:B------:R-:W-:Y:S08]  /*1af90*/  HMMA.16816.F32 R180, R192.reuse, R200, R180 ;  /* 0x000000c8c0b4723c */ /* 0x040ff000000018b4 */
[----:B------:R-:W-:Y:S01]  /*1afa0*/  HMMA.16816.F32 R176, R192, R202, R176 ;  /* 0x000000cac0b0723c */ /* 0x000fe200000018b0 */
[----:B------:R-:W-:Y:S04]  /*1afb0*/  LDSM.16.M88.4 R192, [R222+0xd000] ;  /* 0x00d00000dec0783b */ /* 0x000fe80000000200 */
[----:B------:R-:W-:Y:S03]  /*1afc0*/  LDSM.16.M88.4 R200, [R222+0xe000] ;  /* 0x00e00000dec8783b */ /* 0x000fe60000000200 */
[C---:B---3--:R-:W-:Y:S08]  /*1afd0*/  HMMA.16816.F32 R4, R28.reuse, R24, R4 ;  /* 0x000000181c04723c */ /* 0x048ff00000001804 */
[C---:B------:R-:W-:Y:S01]  /*1afe0*/  HMMA.16816.F32 R20, R28.reuse, R26, R20 ;  /* 0x0000001a1c14723c */ /* 0x040fe20000001814 */
        /* <DEDUP_REMOVED lines=19> */
[----:B------:R-:W4:Y:S07]  /*1b120*/  LDSM.16.M88.4 R192, [R215+0x5000] ;  /* 0x00500000d7c0783b */ /* 0x000f2e0000000200 */
[C---:B---3--:R-:W-:Y:S08]  /*1b130*/  HMMA.16816.F32 R172, R12.reuse, R28, R172 ;  /* 0x0000001c0cac723c */ /* 0x048ff000000018ac */
[----:B------:R-:W-:Y:S01]  /*1b140*/  HMMA.16816.F32 R32, R12, R30, R32 ;  /* 0x0000001e0c20723c */ /* 0x000fe20000001820 */
[----:B------:R-:W3:Y:S04]  /*1b150*/  LDSM.16.M88.4 R28, [R215+0x5800] ;  /* 0x00580000d71c783b */ /* 0x000ee80000000200 */
[----:B------:R-:W-:Y:S03]  /*1b160*/  LDSM.16.M88.4 R12, [R229+0x6000] ;  /* 0x00600000e50c783b */ /* 0x000fe60000000200 */
[C---:B--2---:R-:W-:Y:S08]  /*1b170*/  HMMA.16816.F32 R188, R24.reuse, R196, R188 ;  /* 0x000000c418bc723c */ /* 0x044ff000000018bc */
[C---:B-1----:R-:W-:Y:S08]  /*1b180*/  HMMA.16816.F32 R4, R24.reuse, R8, R4 ;  /* 0x000000081804723c */ /* 0x042ff00000001804 */
[C---:B------:R-:W-:Y:S01]  /*1b190*/  HMMA.16816.F32 R20, R24.reuse, R10, R20 ;  /* 0x0000000a1814723c */ /* 0x040fe20000001814 */
[----:B------:R-:W1:Y:S07]  /*1b1a0*/  LDSM.16.M88.4 R8, [R228+0xe000] ;  /* 0x00e00000e408783b */ /* 0x000e6e0000000200 */
[C---:B------:R-:W-:Y:S01]  /*1b1b0*/  HMMA.16816.F32 R184, R24.reuse, R198, R184 ;  /* 0x000000c618b8723c */ /* 0x040fe200000018b8 */
[----:B------:R-:W-:Y:S01]  /*1b1c0*/  IMAD.MOV.U32 R17, RZ, RZ, R201 ;  /* 0x000000ffff117224 */ /* 0x000fe200078e00c9 */
[----:B------:R-:W-:Y:S06]  /*1b1d0*/  LDSM.16.M88.4 R196, [R204] ;  /* 0x00000000ccc4783b */ /* 0x000fec0000000200 */
[C---:B----4-:R-:W-:Y:S08]  /*1b1e0*/  HMMA.16816.F32 R180, R24.reuse, R192, R180 ;  /* 0x000000c018b4723c */ /* 0x050ff000000018b4 */
[C---:B------:R-:W-:Y:S01]  /*1b1f0*/  HMMA.16816.F32 R176, R24.reuse, R194, R176 ;  /* 0x000000c218b0723c */ /* 0x040fe200000018b0 */
[----:B------:R-:W-:Y:S07]  /*1b200*/  LDSM.16.M88.4 R192, [R228+0xe800] ;  /* 0x00e80000e4c0783b */ /* 0x000fee0000000200 */
[C---:B---3--:R-:W-:Y:S08]  /*1b210*/  HMMA.16816.F32 R172, R24.reuse, R28, R172 ;  /* 0x0000001c18ac723c */ /* 0x048ff000000018ac */
[----:B------:R-:W-:Y:S01]  /*1b220*/  HMMA.16816.F32 R32, R24, R30, R32 ;  /* 0x0000001e1820723c */ /* 0x000fe20000001820 */
[----:B------:R-:W2:Y:S01]  /*1b230*/  LDSM.16.M88.4 R24, [R228+0xf800] ;  /* 0x00f80000e418783b */ /* 0x000ea20000000200 */
[----:B------:R-:W-:-:S02]  /*1b240*/  IMAD.MOV.U32 R16, RZ, RZ, R202 ;  /* 0x000000ffff107224 */ /* 0x000fc400078e00ca */
[----:B------:R-:W-:Y:S01]  /*1b250*/  IMAD.MOV.U32 R2, RZ, RZ, R203 ;  /* 0x000000ffff027224 */ /* 0x000fe200078e00cb */
[----:B------:R-:W-:Y:S03]  /*1b260*/  LDSM.16.M88.4 R28, [R228+0xf000] ;  /* 0x00f00000e41c783b */ /* 0x000fe60000000200 */
[C---:B-1----:R-:W-:Y:S08]  /*1b270*/  HMMA.16816.F32 R4, R12.reuse, R8, R4 ;  /* 0x000000080c04723c */ /* 0x042ff00000001804 */
[C---:B------:R-:W-:Y:S01]  /*1b280*/  HMMA.16816.F32 R20, R12.reuse, R10, R20 ;  /* 0x0000000a0c14723c */ /* 0x040fe20000001814 */
[----:B------:R-:W1:Y:S07]  /*1b290*/  LDSM.16.M88.4 R8, [R206] ;  /* 0x00000000ce08783b */ /* 0x000e6e0000000200 */
[----:B--2---:R-:W-:Y:S07]  /*1b2a0*/  HMMA.16816.F32 R172, R12, R24, R172 ;  /* 0x000000180cac723c */ /* 0x004fee00000018ac */
[----:B------:R-:W-:-:S02]  /*1b2b0*/  IMAD.MOV.U32 R24, RZ, RZ, R200 ;  /* 0x000000ffff187224 */ /* 0x000fc400078e00c8 */
[----:B------:R-:W2:Y:S01]  /*1b2c0*/  LDSM.16.M88.4 R200, [R205] ;  /* 0x00000000cdc8783b */ /* 0x000ea20000000200 */
[C---:B------:R-:W-:Y:S08]  /*1b2d0*/  HMMA.16816.F32 R188, R12.reuse, R192, R188 ;  /* 0x000000c00cbc723c */ /* 0x040ff000000018bc */
[----:B------:R-:W-:Y:S01]  /*1b2e0*/  HMMA.16816.F32 R184, R12, R194, R184 ;  /* 0x000000c20cb8723c */ /* 0x000fe200000018b8 */
[----:B------:R-:W-:Y:S01]  /*1b2f0*/  IMAD.MOV.U32 R25, RZ, RZ, R17 ;  /* 0x000000ffff197224 */ /* 0x000fe200078e0011 */
[----:B------:R-:W-:Y:S01]  /*1b300*/  LDSM.16.M88.4 R192, [R167] ;  /* 0x00000000a7c0783b */ /* 0x000fe20000000200 */
[----:B------:R-:W-:-:S02]  /*1b310*/  IMAD.MOV.U32 R165, RZ, RZ, R38 ;  /* 0x000000ffffa57224 */ /* 0x000fc400078e0026 */
[----:B------:R-:W-:Y:S02]  /*1b320*/  IMAD.MOV.U32 R17, RZ, RZ, R39 ;  /* 0x000000ffff117224 */ /* 0x000fe400078e0027 */
[----:B------:R-:W-:Y:S01]  /*1b330*/  IMAD.MOV.U32 R166, RZ, RZ, R37 ;  /* 0x000000ffffa67224 */ /* 0x000fe200078e0025 */
[C---:B-1----:R-:W-:Y:S08]  /*1b340*/  HMMA.16816.F32 R4, R36.reuse, R8, R4 ;  /* 0x000000082404723c */ /* 0x042ff00000001804 */
[C---:B------:R-:W-:Y:S01]  /*1b350*/  HMMA.16816.F32 R20, R36.reuse, R10, R20 ;  /* 0x0000000a2414723c */ /* 0x040fe20000001814 */
[----:B------:R-:W-:Y:S07]  /*1b360*/  LDSM.16.M88.4 R8, [R215+0x6000] ;  /* 0x00600000d708783b */ /* 0x000fee0000000200 */
[C---:B--2---:R-:W-:Y:S07]  /*1b370*/  HMMA.16816.F32 R188, R36.reuse, R200, R188 ;  /* 0x000000c824bc723c */ /* 0x044fee00000018bc */
[----:B------:R-:W-:Y:S01]  /*1b380*/  IMAD.MOV.U32 R200, RZ, RZ, R36 ;  /* 0x000000ffffc87224 */ /* 0x000fe200078e0024 */
[----:B------:R-:W-:Y:S01]  /*1b390*/  HMMA.16816.F32 R184, R36, R202, R184 ;  /* 0x000000ca24b8723c */ /* 0x000fe200000018b8 */
[----:B------:R1:W5:Y:S04]  /*1b3a0*/  LDL.LU.64 R38, [R1+0x10] ;  /* 0x0000100001267983 */ /* 0x0003680000300a00 */
[----:B------:R1:W5:Y:S03]  /*1b3b0*/  LDL.LU.64 R36, [R1+0x8] ;  /* 0x0000080001247983 */ /* 0x0003660000300a00 */
[C---:B------:R-:W-:Y:S08]  /*1b3c0*/  HMMA.16816.F32 R180, R12.reuse, R28, R180 ;  /* 0x0000001c0cb4723c */ /* 0x040ff000000018b4 */
[C---:B------:R-:W-:Y:S01]  /*1b3d0*/  HMMA.16816.F32 R176, R12.reuse, R30, R176 ;  /* 0x0000001e0cb0723c */ /* 0x040fe200000018b0 */
[----:B------:R-:W2:Y:S07]  /*1b3e0*/  LDSM.16.M88.4 R28, [R225+0x6000] ;  /* 0x00600000e11c783b */ /* 0x000eae0000000200 */
[----:B------:R-:W-:Y:S01]  /*1b3f0*/  HMMA.16816.F32 R32, R12, R26, R32 ;  /* 0x0000001a0c20723c */ /* 0x000fe20000001820 */
[----:B------:R-:W3:Y:S01]  /*1b400*/  LDSM.16.M88.4 R12, [R224+0x6000] ;  /* 0x00600000e00c783b */ /* 0x000ee20000000200 */
[----:B------:R-:W-:-:S02]  /*1b410*/  IMAD.MOV.U32 R201, RZ, RZ, R166 ;  /* 0x000000ffffc97224 */ /* 0x000fc400078e00a6 */
[----:B------:R-:W-:Y:S02]  /*1b420*/  IMAD.MOV.U32 R202, RZ, RZ, R165 ;  /* 0x000000ffffca7224 */ /* 0x000fe400078e00a5 */
[----:B------:R-:W-:Y:S02]  /*1b430*/  IMAD.MOV.U32 R203, RZ, RZ, R17 ;  /* 0x000000ffffcb7224 */ /* 0x000fe400078e0011 */
[----:B--2---:R-:W-:Y:S01]  /*1b440*/  HMMA.16816.F32 R4, R28, R24, R4 ;  /* 0x000000181c04723c */ /* 0x004fe20000001804 */
[----:B------:R-:W2:Y:S07]  /*1b450*/  LDSM.16.M88.4 R24, [R222+0xe800] ;  /* 0x00e80000de18783b */ /* 0x000eae0000000200 */
[----:B------:R-:W-:Y:S07]  /*1b460*/  HMMA.16816.F32 R176, R200, R198, R176 ;  /* 0x000000c6c8b0723c */ /* 0x000fee00000018b0 */
[----:B------:R-:W-:-:S02]  /*1b470*/  IMAD.MOV.U32 R198, RZ, RZ, R16 ;  /* 0x000000ffffc67224 */ /* 0x000fc400078e0010 */
[----:B------:R-:W-:Y:S01]  /*1b480*/  IMAD.MOV.U32 R199, RZ, RZ, R2 ;  /* 0x000000ffffc77224 */ /* 0x000fe200078e0002 */
[----:B------:R-:W-:Y:S08]  /*1b490*/  HMMA.16816.F32 R180, R200, R196, R180 ;  /* 0x000000c4c8b4723c */ /* 0x000ff000000018b4 */
[----:B---3--:R-:W-:Y:S08]  /*1b4a0*/  HMMA.16816.F32 R4, R12, R8, R4 ;  /* 0x000000080c04723c */ /* 0x008ff00000001804 */
[C---:B------:R-:W-:Y:S01]  /*1b4b0*/  HMMA.16816.F32 R20, R28.reuse, R198, R20 ;  /* 0x000000c61c14723c */ /* 0x040fe20000001814 */
[----:B------:R-:W3:Y:S07]  /*1b4c0*/  LDSM.16.M88.4 R196, [R222+0xf000] ;  /* 0x00f00000dec4783b */ /* 0x000eee0000000200 */
[----:B--2---:R-:W-:Y:S08]  /*1b4d0*/  HMMA.16816.F32 R188, R28, R24, R188 ;  /* 0x000000181cbc723c */ /* 0x004ff000000018bc */
[----:B------:R-:W-:-:S02]  /*1b4e0*/  FMUL.FTZ R4, R4, R0 ;  /* 0x0000000004047220 */ /* 0x000fc40000410000 */
[-C--:B------:R-:W-:Y:S02]  /*1b4f0*/  FMUL.FTZ R2, R5, R0.reuse ;  /* 0x0000000005027220 */ /* 0x080fe40000410000 */
[----:B------:R2:W-:Y:S01]  /*1b500*/  MUFU.TANH R16, R4 ;  /* 0x0000000400107308 */ /* 0x0005e20000002400 */
[-C--:B------:R-:W-:Y:S02]  /*1b510*/  FMUL.FTZ R17, R6, R0.reuse ;  /* 0x0000000006117220 */ /* 0x080fe40000410000 */
[----:B------:R-:W-:Y:S01]  /*1b520*/  FMUL.FTZ R24, R7, R0 ;  /* 0x0000000007187220 */ /* 0x000fe20000410000 */
[----:B------:R-:W-:Y:S01]  /*1b530*/  HMMA.16816.F32 R184, R28, R26, R184 ;  /* 0x0000001a1cb8723c */ /* 0x000fe200000018b8 */
[----:B------:R-:W4:Y:S04]  /*1b540*/  S2R R27, SR_TID.X ;  /* 0x00000000001b7919 */ /* 0x000f280000002100 */
[----:B--2---:R-:W2:Y:S03]  /*1b550*/  LDSM.16.M88.4 R4, [R215+0x7000] ;  /* 0x00700000d704783b */ /* 0x004ea60000000200 */
[----:B------:R-:W-:Y:S08]  /*1b560*/  HMMA.16816.F32 R172, R200, R192, R172 ;  /* 0x000000c0c8ac723c */ /* 0x000ff000000018ac */
[----:B---3--:R-:W-:Y:S08]  /*1b570*/  HMMA.16816.F32 R180, R28, R196, R180 ;  /* 0x000000c41cb4723c */ /* 0x008ff000000018b4 */
[----:B------:R-:W-:Y:S01]  /*1b580*/  HMMA.16816.F32 R192, R200, R194, R32 ;  /* 0x000000c2c8c0723c */ /* 0x000fe20000001820 */
[----:B------:R-:W3:Y:S01]  /*1b590*/  LDSM.16.M88.4 R32, [R215+0x6800] ;  /* 0x00680000d720783b */ /* 0x000ee20000000200 */
[----:B----4-:R-:W-:-:S06]  /*1b5a0*/  IMAD.SHL.U32 R27, R27, 0x2, RZ ;  /* 0x000000021b1b7824 */ /* 0x010fcc00078e00ff */
[----:B------:R-:W-:Y:S01]  /*1b5b0*/  HMMA.16816.F32 R20, R12, R10, R20 ;  /* 0x0000000a0c14723c */ /* 0x000fe20000001814 */
[----:B------:R-:W4:Y:S01]  /*1b5c0*/  LDSM.16.M88.4 R8, [R222+0xf800] ;  /* 0x00f80000de08783b */ /* 0x000f220000000200 */
[----:B------:R-:W-:-:S06]  /*1b5d0*/  LOP3.LUT R166, R27, 0x6, RZ, 0xc0, !PT ;  /* 0x000000061ba67812 */ /* 0x000fcc00078ec0ff */
[----:B------:R-:W-:Y:S01]  /*1b5e0*/  HMMA.16816.F32 R176, R28, R198, R176 ;  /* 0x000000c61cb0723c */ /* 0x000fe200000018b0 */
[----:B------:R-:W-:-:S07]  /*1b5f0*/  IMAD R27, R247, 0x40, R166 ;  /* 0x00000040f71b7824 */ /* 0x000fce00078e02a6 */
[----:B--2---:R-:W-:Y:S07]  /*1b600*/  HMMA.16816.F32 R180, R12, R4, R180 ;  /* 0x000000040cb4723c */ /* 0x004fee00000018b4 */
[----:B------:R-:W-:-:S04]  /*1b610*/  IADD3 R5, R27, 0x1, RZ ;  /* 0x000000011b057810 */ /* 0x000fc80007ffe0ff */
[C---:B------:R-:W-:Y:S02]  /*1b620*/  ISETP.GE.AND P6, PT, R5.reuse, R248, PT ;  /* 0x000000f80500720c */ /* 0x040fe40003fc6270 */
[C---:B------:R-:W-:Y:S02]  /*1b630*/  ISETP.GE.AND P3, PT, R5.reuse, R246, PT ;  /* 0x000000f60500720c */ /* 0x040fe40003f66270 */
[C---:B------:R-:W-:Y:S01]  /*1b640*/  ISETP.GE.OR P6, PT, R5.reuse, R238, !P6 ;  /* 0x000000ee0500720c */ /* 0x040fe200077c6670 */
[C---:B------:R-:W-:Y:S01]  /*1b650*/  HMMA.16816.F32 R176, R12.reuse, R6, R176 ;  /* 0x000000060cb0723c */ /* 0x040fe200000018b0 */
[----:B------:R-:W-:Y:S02]  /*1b660*/  ISETP.GE.OR P3, PT, R5, R244, !P3 ;  /* 0x000000f40500720c */ /* 0x000fe40005f66670 */
[----:B------:R-:W2:Y:S05]  /*1b670*/  LDSM.16.M88.4 R4, [R215+0x7800] ;  /* 0x00780000d704783b */ /* 0x000eaa0000000200 */
[C---:B---3--:R-:W-:Y:S08]  /*1b680*/  HMMA.16816.F32 R188, R12.reuse, R32, R188 ;  /* 0x000000200cbc723c */ /* 0x048ff000000018bc */
[----:B------:R-:W-:Y:S08]  /*1b690*/  HMMA.16816.F32 R184, R12, R34, R184 ;  /* 0x000000220cb8723c */ /* 0x000ff000000018b8 */
[----:B----4-:R-:W-:Y:S01]  /*1b6a0*/  HMMA.16816.F32 R172, R28, R8, R172 ;  /* 0x000000081cac723c */ /* 0x010fe200000018ac */
[-C--:B------:R-:W-:Y:S01]  /*1b6b0*/  FMUL.FTZ R25, R20, R0.reuse ;  /* 0x0000000014197220 */ /* 0x080fe20000410000 */
[----:B------:R-:W3:Y:S01]  /*1b6c0*/  MUFU.TANH R17, R17 ;  /* 0x0000001100117308 */ /* 0x000ee20000002400 */
[----:B------:R-:W-:-:S02]  /*1b6d0*/  FMUL.FTZ R20, R21, R0 ;  /* 0x0000000015147220 */ /* 0x000fc40000410000 */
[----:B------:R-:W-:-:S03]  /*1b6e0*/  FMUL.FTZ R23, R23, R0 ;  /* 0x0000000017177220 */ /* 0x000fc60000410000 */
[----:B------:R-:W-:Y:S01]  /*1b6f0*/  HMMA.16816.F32 R192, R28, R10, R192 ;  /* 0x0000000a1cc0723c */ /* 0x000fe200000018c0 */
[-C--:B------:R-:W-:Y:S01]  /*1b700*/  FMUL.FTZ R21, R22, R0.reuse ;  /* 0x0000000016157220 */ /* 0x080fe20000410000 */
[----:B------:R-:W4:Y:S01]  /*1b710*/  MUFU.TANH R2, R2 ;  /* 0x0000000200027308 */ /* 0x000f220000002400 */
[----:B------:R-:W-:Y:S01]  /*1b720*/  FMUL.FTZ R32, R188, R0 ;  /* 0x00000000bc207220 */ /* 0x000fe20000410000 */
[----:B------:R-:W-:Y:S01]  /*1b730*/  ISETP.GE.AND P1, PT, R27, R246, PT ;  /* 0x000000f61b00720c */ /* 0x000fe20003f26270 */
[----:B------:R-:W-:Y:S01]  /*1b740*/  FMUL.FTZ R22, R189, R0 ;  /* 0x00000000bd167220 */ /* 0x000fe20000410000 */
[----:B------:R-:W-:Y:S01]  /*1b750*/  ISETP.GE.AND P4, PT, R27, R248, PT ;  /* 0x000000f81b00720c */ /* 0x000fe20003f86270 */
[----:B------:R-:W-:Y:S01]  /*1b760*/  FMUL.FTZ R26, R191, R0 ;  /* 0x00000000bf1a7220 */ /* 0x000fe20000410000 */
[----:B------:R-:W-:-:S04]  /*1b770*/  DEPBAR.LE SB0, 0x0 ;  /* 0x000080000000791a */ /* 0x000fc80000000000 */
[----:B------:R-:W1:Y:S01]  /*1b780*/  MUFU.TANH R25, R25 ;  /* 0x0000001900197308 */ /* 0x000e620000002400 */
[----:B------:R-:W-:Y:S01]  /*1b790*/  FMUL.FTZ R188, R187, R0 ;  /* 0x00000000bbbc7220 */ /* 0x000fe20000410000 */
[----:B------:R-:W-:-:S06]  /*1b7a0*/  IADD3 R187, R27, 0x8, RZ ;  /* 0x000000081bbb7810 */ /* 0x000fcc0007ffe0ff */
[----:B------:R-:W1:Y:S01]  /*1b7b0*/  MUFU.TANH R21, R21 ;  /* 0x0000001500157308 */ /* 0x000e620000002400 */
[----:B------:R-:W-:Y:S01]  /*1b7c0*/  FMUL.FTZ R35, R185, R0 ;  /* 0x00000000b9237220 */ /* 0x000fe20000410000 */
[----:B------:R-:W-:Y:S01]  /*1b7d0*/  ISETP.GE.OR P1, PT, R27, R244, !P1 ;  /* 0x000000f41b00720c */ /* 0x000fe20004f26670 */
[----:B--2---:R-:W-:Y:S01]  /*1b7e0*/  HMMA.16816.F32 R172, R12, R4, R172 ;  /* 0x000000040cac723c */ /* 0x004fe200000018ac */
[----:B------:R-:W-:-:S04]  /*1b7f0*/  ISETP.GE.AND P5, PT, R187, R248, PT ;  /* 0x000000f8bb00720c */ /* 0x000fc80003fa6270 */
[----:B------:R-:W2:Y:S01]  /*1b800*/  MUFU.TANH R23, R23 ;  /* 0x0000001700177308 */ /* 0x000ea20000002400 */
[----:B------:R-:W-:Y:S01]  /*1b810*/  ISETP.GE.AND P2, PT, R187, R246, PT ;  /* 0x000000f6bb00720c */ /* 0x000fe20003f46270 */
[----:B------:R-:W-:Y:S01]  /*1b820*/  FMUL.FTZ R33, R190, R0 ;  /* 0x00000000be217220 */ /* 0x000fe20000410000 */
[----:B------:R-:W-:-:S05]  /*1b830*/  IADD3 R185, R27, 0x9, RZ ;  /* 0x000000091bb97810 */ /* 0x000fca0007ffe0ff */
[----:B------:R-:W1:Y:S01]  /*1b840*/  MUFU.TANH R24, R24 ;  /* 0x0000001800187308 */ /* 0x000e620000002400 */
[----:B------:R-:W-:Y:S02]  /*1b850*/  ISETP.GE.OR P4, PT, R27, R238, !P4 ;  /* 0x000000ee1b00720c */ /* 0x000fe40006786670 */
[----:B---3--:R-:W-:-:S05]  /*1b860*/  FSEL R8, R17, -INF , !P1 ;  /* 0xff80000011087808 */ /* 0x008fca0004800000 */
[----:B------:R-:W3:Y:S01]  /*1b870*/  MUFU.TANH R20, R20 ;  /* 0x0000001400147308 */ /* 0x000ee20000002400 */
[C---:B------:R-:W-:Y:S02]  /*1b880*/  ISETP.GE.OR P5, PT, R187.reuse, R238, !P5 ;  /* 0x000000eebb00720c */ /* 0x040fe40006fa6670 */
[----:B------:R-:W-:-:S05]  /*1b890*/  ISETP.GE.OR P2, PT, R187, R244, !P2 ;  /* 0x000000f4bb00720c */ /* 0x000fca0005746670 */
[----:B------:R-:W1:Y:S01]  /*1b8a0*/  MUFU.TANH R32, R32 ;  /* 0x0000002000207308 */ /* 0x000e620000002400 */
[----:B------:R-:W-:Y:S01]  /*1b8b0*/  ISETP.GE.AND P1, PT, R185, R246, PT ;  /* 0x000000f6b900720c */ /* 0x000fe20003f26270 */
[----:B------:R-:W-:Y:S01]  /*1b8c0*/  FMUL.FTZ R180, R180, R0 ;  /* 0x00000000b4b47220 */ /* 0x000fe20000410000 */
[----:B------:R-:W-:-:S05]  /*1b8d0*/  IADD3 R17, R27, 0x10, RZ ;  /* 0x000000101b117810 */ /* 0x000fca0007ffe0ff */
[----:B------:R-:W2:Y:S01]  /*1b8e0*/  MUFU.TANH R22, R22 ;  /* 0x0000001600167308 */ /* 0x000ea20000002400 */
[----:B------:R-:W-:Y:S01]  /*1b8f0*/  IADD3 R29, R27, 0x11, RZ ;  /* 0x000000111b1d7810 */ /* 0x000fe20007ffe0ff */
[----:B------:R-:W-:-:S06]  /*1b900*/  FMUL.FTZ R182, R182, R0 ;  /* 0x00000000b6b67220 */ /* 0x000fcc0000410000 */
[----:B------:R-:W2:Y:S01]  /*1b910*/  MUFU.TANH R26, R26 ;  /* 0x0000001a001a7308 */ /* 0x000ea20000002400 */
[----:B------:R-:W-:Y:S02]  /*1b920*/  FSEL R9, R16, -INF , !P4 ;  /* 0xff80000010097808 */ /* 0x000fe40006000000 */
[----:B------:R-:W-:Y:S02]  /*1b930*/  ISETP.GE.AND P4, PT, R185, R248, PT ;  /* 0x000000f8b900720c */ /* 0x000fe40003f86270 */
[----:B----4-:R-:W-:Y:S02]  /*1b940*/  FSEL R11, R2, -INF , !P6 ;  /* 0xff800000020b7808 */ /* 0x010fe40007000000 */
[----:B-1----:R-:W-:Y:S01]  /*1b950*/  FSEL R16, R25, -INF , !P5 ;  /* 0xff80000019107808 */ /* 0x002fe20006800000 */
[----:B------:R-:W1:Y:S01]  /*1b960*/  MUFU.TANH R33, R33 ;  /* 0x0000002100217308 */ /* 0x000e620000002400 */
[----:B------:R-:W-:Y:S02]  /*1b970*/  FSEL R10, R21, -INF , !P2 ;  /* 0xff800000150a7808 */ /* 0x000fe40005000000 */
[----:B------:R-:W-:-:S02]  /*1b980*/  ISETP.GE.OR P1, PT, R185, R244, !P1 ;  /* 0x000000f4b900720c */ /* 0x000fc40004f26670 */
[-C--:B------:R-:W-:Y:S02]  /*1b990*/  ISETP.GE.AND P6, PT, R17, R248.reuse, PT ;  /* 0x000000f81100720c */ /* 0x080fe40003fc6270 */
[C---:B------:R-:W-:Y:S01]  /*1b9a0*/  ISETP.GE.AND P5, PT, R29.reuse, R248, PT ;  /* 0x000000f81d00720c */ /* 0x040fe20003fa6270 */
[----:B------:R-:W4:Y:S01]  /*1b9b0*/  MUFU.TANH R35, R35 ;  /* 0x0000002300237308 */ /* 0x000f220000002400 */
[----:B------:R-:W-:Y:S01]  /*1b9c0*/  ISETP.GE.AND P2, PT, R29, R246, PT ;  /* 0x000000f61d00720c */ /* 0x000fe20003f46270 */
[----:B------:R-:W-:Y:S01]  /*1b9d0*/  FMUL.FTZ R34, R184, R0 ;  /* 0x00000000b8227220 */ /* 0x000fe20000410000 */
[----:B------:R-:W-:Y:S01]  /*1b9e0*/  ISETP.GE.OR P4, PT, R185, R238, !P4 ;  /* 0x000000eeb900720c */ /* 0x000fe20006786670 */
[----:B------:R-:W-:Y:S01]  /*1b9f0*/  FMUL.FTZ R165, R186, R0 ;  /* 0x00000000baa57220 */ /* 0x000fe20000410000 */
[----:B------:R-:W-:-:S03]  /*1ba00*/  ISETP.GE.OR P6, PT, R17, R238, !P6 ;  /* 0x000000ee1100720c */ /* 0x000fc600077c6670 */
[----:B------:R-:W1:Y:S01]  /*1ba10*/  MUFU.TANH R199, R180 ;  /* 0x000000b400c77308 */ /* 0x000e620000002400 */
[C---:B------:R-:W-:Y:S01]  /*1ba20*/  ISETP.GE.OR P5, PT, R29.reuse, R238, !P5 ;  /* 0x000000ee1d00720c */ /* 0x040fe20006fa6670 */
[----:B------:R-:W-:Y:S01]  /*1ba30*/  HMMA.16816.F32 R192, R12, R6, R192 ;  /* 0x000000060cc0723c */ /* 0x000fe200000018c0 */
[----:B------:R-:W-:Y:S02]  /*1ba40*/  ISETP.GE.OR P2, PT, R29, R244, !P2 ;  /* 0x000000f41d00720c */ /* 0x000fe40005746670 */
[----:B--2---:R-:W-:-:S03]  /*1ba50*/  FSEL R4, R23, -INF , !P1 ;  /* 0xff80000017047808 */ /* 0x004fc60004800000 */
[----:B------:R-:W2:Y:S01]  /*1ba60*/  MUFU.TANH R196, R182 ;  /* 0x000000b600c47308 */ /* 0x000ea20000002400 */
[----:B------:R-:W-:Y:S01]  /*1ba70*/  FSEL R2, R24, -INF , !P3 ;  /* 0xff80000018027808 */ /* 0x000fe20005800000 */
[----:B------:R-:W-:Y:S01]  /*1ba80*/  FMUL.FTZ R176, R176, R0 ;  /* 0x00000000b0b07220 */ /* 0x000fe20000410000 */
[C---:B------:R-:W-:Y:S02]  /*1ba90*/  IADD3 R29, R27.reuse, 0x19, RZ ;  /* 0x000000191b1d7810 */ /* 0x040fe40007ffe0ff */
[----:B------:R-:W-:Y:S02]  /*1baa0*/  IADD3 R23, R27, 0x20, RZ ;  /* 0x000000201b177810 */ /* 0x000fe40007ffe0ff */
[----:B------:R-:W-:Y:S01]  /*1bab0*/  ISETP.GE.AND P3, PT, R17, R246, PT ;  /* 0x000000f61100720c */ /* 0x000fe20003f66270 */
[----:B------:R-:W1:Y:S01]  /*1bac0*/  MUFU.TANH R188, R188 ;  /* 0x000000bc00bc7308 */ /* 0x000e620000002400 */
[----:B---3--:R-:W-:Y:S02]  /*1bad0*/  FSEL R5, R20, -INF , !P4 ;  /* 0xff80000014057808 */ /* 0x008fe40006000000 */
[----:B------:R-:W-:-:S02]  /*1bae0*/  FSEL R25, R32, -INF , !P6 ;  /* 0xff80000020197808 */ /* 0x000fc40007000000 */
[----:B------:R-:W-:Y:S02]  /*1baf0*/  FSEL R24, R22, -INF , !P5 ;  /* 0xff80000016187808 */ /* 0x000fe40006800000 */
[----:B------:R-:W-:Y:S01]  /*1bb00*/  FSEL R20, R26, -INF , !P2 ;  /* 0xff8000001a147808 */ /* 0x000fe20005000000 */
[----:B------:R-:W3:Y:S01]  /*1bb10*/  MUFU.TANH R34, R34 ;  /* 0x0000002200227308 */ /* 0x000ee20000002400 */
[-C--:B------:R-:W-:Y:S02]  /*1bb20*/  ISETP.GE.AND P6, PT, R29, R248.reuse, PT ;  /* 0x000000f81d00720c */ /* 0x080fe40003fc6270 */
[C---:B------:R-:W-:Y:S02]  /*1bb30*/  ISETP.GE.AND P5, PT, R23.reuse, R248, PT ;  /* 0x000000f81700720c */ /* 0x040fe40003fa6270 */
[----:B------:R-:W-:-:S03]  /*1bb40*/  ISETP.GE.AND P2, PT, R23, R246, PT ;  /* 0x000000f61700720c */ /* 0x000fc60003f46270 */
[----:B------:R-:W2:Y:S01]  /*1bb50*/  MUFU.TANH R165, R165 ;  /* 0x000000a500a57308 */ /* 0x000ea20000002400 */
[----:B------:R-:W-:Y:S01]  /*1bb60*/  ISETP.GE.OR P3, PT, R17, R244, !P3 ;  /* 0x000000f41100720c */ /* 0x000fe20005f66670 */
[-C--:B------:R-:W-:Y:S01]  /*1bb70*/  FMUL.FTZ R178, R178, R0.reuse ;  /* 0x00000000b2b27220 */ /* 0x080fe20000410000 */
[----:B------:R-:W-:Y:S01]  /*1bb80*/  IADD3 R31, R27, 0x18, RZ ;  /* 0x000000181b1f7810 */ /* 0x000fe20007ffe0ff */
[----:B------:R-:W-:Y:S01]  /*1bb90*/  FMUL.FTZ R181, R181, R0 ;  /* 0x00000000b5b57220 */ /* 0x000fe20000410000 */
[----:B------:R-:W-:-:S03]  /*1bba0*/  ISETP.GE.OR P6, PT, R29, R238, !P6 ;  /* 0x000000ee1d00720c */ /* 0x000fc600077c6670 */
[----:B------:R-:W2:Y:S01]  /*1bbb0*/  MUFU.TANH R198, R176 ;  /* 0x000000b000c67308 */ /* 0x000ea20000002400 */
[----:B------:R-:W-:Y:S01]  /*1bbc0*/  FMUL.FTZ R183, R183, R0 ;  /* 0x00000000b7b77220 */ /* 0x000fe20000410000 */
[C---:B------:R-:W-:Y:S02]  /*1bbd0*/  ISETP.GE.OR P5, PT, R23.reuse, R238, !P5 ;  /* 0x000000ee1700720c */ /* 0x040fe40006fa6670 */
[----:B------:R-:W-:Y:S01]  /*1bbe0*/  ISETP.GE.OR P2, PT, R23, R244, !P2 ;  /* 0x000000f41700720c */ /* 0x000fe20005746670 */
[----:B------:R-:W-:Y:S01]  /*1bbf0*/  FMUL.FTZ R173, R173, R0 ;  /* 0x00000000adad7220 */ /* 0x000fe20000410000 */
[----:B-1----:R-:W-:Y:S02]  /*1bc00*/  FSEL R21, R33, -INF , !P3 ;  /* 0xff80000021157808 */ /* 0x002fe40005800000 */
[C---:B------:R-:W-:Y:S02]  /*1bc10*/  IADD3 R13, R27.reuse, 0x28, RZ ;  /* 0x000000281b0d7810 */ /* 0x040fe40007ffe0ff */
[----:B------:R-:W-:Y:S01]  /*1bc20*/  IADD3 R7, R27, 0x29, RZ ;  /* 0x000000291b077810 */ /* 0x000fe20007ffe0ff */
[----:B------:R-:W1:Y:S01]  /*1bc30*/  MUFU.TANH R190, R178 ;  /* 0x000000b200be7308 */ /* 0x000e620000002400 */
[----:B------:R-:W-:-:S02]  /*1bc40*/  ISETP.GE.AND P3, PT, R29, R246, PT ;  /* 0x000000f61d00720c */ /* 0x000fc40003f66270 */
[C---:B------:R-:W-:Y:S02]  /*1bc50*/  ISETP.GE.AND P4, PT, R31.reuse, R248, PT ;  /* 0x000000f81f00720c */ /* 0x040fe40003f86270 */
[----:B------:R-:W-:Y:S02]  /*1bc60*/  ISETP.GE.AND P1, PT, R31, R246, PT ;  /* 0x000000f61f00720c */ /* 0x000fe40003f26270 */
[----:B----4-:R-:W-:Y:S01]  /*1bc70*/  FSEL R23, R35, -INF , !P6 ;  /* 0xff80000023177808 */ /* 0x010fe20007000000 */
[----:B------:R-:W4:Y:S01]  /*1bc80*/  MUFU.TANH R197, R181 ;  /* 0x000000b500c57308 */ /* 0x000f220000002400 */
[----:B------:R-:W-:Y:S02]  /*1bc90*/  FSEL R199, R199, -INF , !P5 ;  /* 0xff800000c7c77808 */ /* 0x000fe40006800000 */
[----:B--2---:R-:W-:Y:S02]  /*1bca0*/  FSEL R196, R196, -INF , !P2 ;  /* 0xff800000c4c47808 */ /* 0x004fe40005000000 */
[----:B------:R-:W-:-:S02]  /*1bcb0*/  ISETP.GE.AND P6, PT, R13, R248, PT ;  /* 0x000000f80d00720c */ /* 0x000fc40003fc6270 */
[C---:B------:R-:W-:Y:S01]  /*1bcc0*/  ISETP.GE.AND P5, PT, R7.reuse, R248, PT ;  /* 0x000000f80700720c */ /* 0x040fe20003fa6270 */
[----:B------:R-:W2:Y:S01]  /*1bcd0*/  MUFU.TANH R191, R183 ;  /* 0x000000b700bf7308 */ /* 0x000ea20000002400 */
[----:B------:R-:W-:Y:S01]  /*1bce0*/  ISETP.GE.AND P2, PT, R7, R246, PT ;  /* 0x000000f60700720c */ /* 0x000fe20003f46270 */
[----:B------:R-:W-:Y:S01]  /*1bcf0*/  FMUL.FTZ R17, R177, R0 ;  /* 0x00000000b1117220 */ /* 0x000fe20000410000 */
[----:B------:R-:W-:Y:S01]  /*1bd00*/  ISETP.GE.OR P3, PT, R29, R244, !P3 ;  /* 0x000000f41d00720c */ /* 0x000fe20005f66670 */
[----:B------:R-:W-:Y:S01]  /*1bd10*/  FMUL.FTZ R6, R174, R0 ;  /* 0x00000000ae067220 */ /* 0x000fe20000410000 */
[C---:B------:R-:W-:Y:S02]  /*1bd20*/  ISETP.GE.OR P4, PT, R31.reuse, R238, !P4 ;  /* 0x000000ee1f00720c */ /* 0x040fe40006786670 */
[----:B------:R-:W-:Y:S01]  /*1bd30*/  ISETP.GE.OR P1, PT, R31, R244, !P1 ;  /* 0x000000f41f00720c */ /* 0x000fe20004f26670 */
[----:B------:R-:W1:Y:S01]  /*1bd40*/  MUFU.TANH R178, R173 ;  /* 0x000000ad00b27308 */ /* 0x000e620000002400 */
[----:B------:R-:W-:Y:S01]  /*1bd50*/  IADD3 R29, R27, 0x21, RZ ;  /* 0x000000211b1d7810 */ /* 0x000fe20007ffe0ff */
[----:B------:R-:W-:Y:S01]  /*1bd60*/  FMUL.FTZ R179, R179, R0 ;  /* 0x00000000b3b37220 */ /* 0x000fe20000410000 */
[----:B------:R-:W-:Y:S01]  /*1bd70*/  ISETP.GE.OR P6, PT, R13, R238, !P6 ;  /* 0x000000ee0d00720c */ /* 0x000fe200077c6670 */
[----:B------:R-:W-:Y:S01]  /*1bd80*/  FMUL.FTZ R172, R172, R0 ;  /* 0x00000000acac7220 */ /* 0x000fe20000410000 */
[----:B------:R-:W-:-:S02]  /*1bd90*/  ISETP.GE.OR P5, PT, R7, R238, !P5 ;  /* 0x000000ee0700720c */ /* 0x000fc40006fa6670 */
[----:B------:R-:W-:Y:S02]  /*1bda0*/  ISETP.GE.OR P2, PT, R7, R244, !P2 ;  /* 0x000000f40700720c */ /* 0x000fe40005746670 */
[----:B------:R-:W-:Y:S02]  /*1bdb0*/  FSEL R188, R188, -INF , !P3 ;  /* 0xff800000bcbc7808 */ /* 0x000fe40005800000 */
[----:B------:R-:W-:Y:S02]  /*1bdc0*/  IADD3 R7, R27, 0x31, RZ ;  /* 0x000000311b077810 */ /* 0x000fe40007ffe0ff */
[----:B---3--:R-:W-:Y:S02]  /*1bdd0*/  FSEL R22, R34, -INF , !P4 ;  /* 0xff80000022167808 */ /* 0x008fe40006000000 */
[----:B------:R-:W-:Y:S02]  /*1bde0*/  FSEL R187, R165, -INF , !P1 ;  /* 0xff800000a5bb7808 */ /* 0x000fe40004800000 */
[----:B------:R-:W-:Y:S01]  /*1bdf0*/  ISETP.GE.AND P3, PT, R13, R246, PT ;  /* 0x000000f60d00720c */ /* 0x000fe20003f66270 */
[----:B------:R-:W3:Y:S01]  /*1be00*/  MUFU.TANH R17, R17 ;  /* 0x0000001100117308 */ /* 0x000ee20000002400 */
[----:B------:R-:W-:-:S02]  /*1be10*/  ISETP.GE.AND P4, PT, R29, R248, PT ;  /* 0x000000f81d00720c */ /* 0x000fc40003f86270 */
[----:B------:R-:W-:Y:S02]  /*1be20*/  ISETP.GE.AND P1, PT, R29, R246, PT ;  /* 0x000000f61d00720c */ /* 0x000fe40003f26270 */
[----:B------:R-:W-:Y:S02]  /*1be30*/  FSEL R198, R198, -INF , !P6 ;  /* 0xff800000c6c67808 */ /* 0x000fe40007000000 */
[----:B------:R-:W-:Y:S01]  /*1be40*/  ISETP.GE.AND P6, PT, R7, R248, PT ;  /* 0x000000f80700720c */ /* 0x000fe20003fc6270 */
[----:B------:R-:W1:Y:S01]  /*1be50*/  MUFU.TANH R189, R179 ;  /* 0x000000b300bd7308 */ /* 0x000e620000002400 */
[----:B------:R-:W-:Y:S01]  /*1be60*/  ISETP.GE.OR P3, PT, R13, R244, !P3 ;  /* 0x000000f40d00720c */ /* 0x000fe20005f66670 */
[----:B------:R-:W-:Y:S01]  /*1be70*/  FMUL.FTZ R176, R192, R0 ;  /* 0x00000000c0b07220 */ /* 0x000fe20000410000 */
[----:B------:R-:W-:Y:S01]  /*1be80*/  ISETP.GE.OR P4, PT, R29, R238, !P4 ;  /* 0x000000ee1d00720c */ /* 0x000fe20006786670 */
[----:B------:R-:W-:Y:S01]  /*1be90*/  FMUL.FTZ R177, R193, R0 ;  /* 0x00000000c1b17220 */ /* 0x000fe20000410000 */
[----:B------:R-:W-:-:S03]  /*1bea0*/  ISETP.GE.OR P1, PT, R29, R244, !P1 ;  /* 0x000000f41d00720c */ /* 0x000fc60004f26670 */
[----:B------:R2:W2:Y:S01]  /*1beb0*/  MUFU.TANH R180, R172 ;  /* 0x000000ac00b47308 */ /* 0x0004a20000002400 */
[-C--:B------:R-:W-:Y:S01]  /*1bec0*/  FMUL.FTZ R166, R194, R0.reuse ;  /* 0x00000000c2a67220 */ /* 0x080fe20000410000 */
[----:B------:R-:W-:Y:S01]  /*1bed0*/  IADD3 R13, R27, 0x30, RZ ;  /* 0x000000301b0d7810 */ /* 0x000fe20007ffe0ff */
[----:B------:R-:W-:-:S05]  /*1bee0*/  FMUL.FTZ R165, R195, R0 ;  /* 0x00000000c3a57220 */ /* 0x000fca0000410000 */
[----:B------:R-:W3:Y:S01]  /*1bef0*/  MUFU.TANH R6, R6 ;  /* 0x0000000600067308 */ /* 0x000ee20000002400 */
[----:B------:R-:W-:Y:S02]  /*1bf00*/  ISETP.GE.OR P6, PT, R7, R238, !P6 ;  /* 0x000000ee0700720c */ /* 0x000fe400077c6670 */
[----:B-1----:R-:W-:Y:S01]  /*1bf10*/  FSEL R190, R190, -INF , !P3 ;  /* 0xff800000bebe7808 */ /* 0x002fe20005800000 */
[----:B--2---:R-:W-:Y:S01]  /*1bf20*/  FMUL.FTZ R172, R175, R0 ;  /* 0x00000000afac7220 */ /* 0x004fe20000410000 */
[----:B----4-:R-:W-:Y:S02]  /*1bf30*/  FSEL R197, R197, -INF , !P4 ;  /* 0xff800000c5c57808 */ /* 0x010fe40006000000 */
[----:B------:R-:W-:Y:S02]  /*1bf40*/  FSEL R191, R191, -INF , !P1 ;  /* 0xff800000bfbf7808 */ /* 0x000fe40004800000 */
[----:B------:R-:W-:Y:S01]  /*1bf50*/  ISETP.GE.AND P3, PT, R7, R246, PT ;  /* 0x000000f60700720c */ /* 0x000fe20003f66270 */
[----:B------:R-:W1:Y:S01]  /*1bf60*/  MUFU.TANH R172, R172 ;  /* 0x000000ac00ac7308 */ /* 0x000e620000002400 */
[----:B------:R-:W-:-:S02]  /*1bf70*/  ISETP.GE.AND P4, PT, R13, R248, PT ;  /* 0x000000f80d00720c */ /* 0x000fc40003f86270 */
[----:B------:R-:W-:Y:S02]  /*1bf80*/  ISETP.GE.AND P1, PT, R13, R246, PT ;  /* 0x000000f60d00720c */ /* 0x000fe40003f26270 */
[----:B------:R-:W-:Y:S02]  /*1bf90*/  FSEL R178, R178, -INF , !P6 ;  /* 0xff800000b2b27808 */ /* 0x000fe40007000000 */
[----:B------:R-:W-:Y:S01]  /*1bfa0*/  ISETP.GT.AND P6, PT, R247, R230, PT ;  /* 0x000000e6f700720c */ /* 0x000fe20003fc4270 */
[----:B------:R-:W2:Y:S01]  /*1bfb0*/  MUFU.TANH R176, R176 ;  /* 0x000000b000b07308 */ /* 0x000ea20000002400 */
[----:B------:R-:W-:Y:S02]  /*1bfc0*/  ISETP.GE.OR P3, PT, R7, R244, !P3 ;  /* 0x000000f40700720c */ /* 0x000fe40005f66670 */
[C---:B------:R-:W-:Y:S02]  /*1bfd0*/  ISETP.GE.OR P4, PT, R13.reuse, R238, !P4 ;  /* 0x000000ee0d00720c */ /* 0x040fe40006786670 */
[----:B------:R-:W-:-:S03]  /*1bfe0*/  ISETP.GE.OR P1, PT, R13, R244, !P1 ;  /* 0x000000f40d00720c */ /* 0x000fc60004f26670 */
[----:B------:R-:W-:Y:S01]  /*1bff0*/  MUFU.TANH R177, R177 ;  /* 0x000000b100b17308 */ /* 0x000fe20000002400 */
[C---:B------:R-:W-:Y:S02]  /*1c000*/  IADD3 R7, R27.reuse, 0x38, RZ ;  /* 0x000000381b077810 */ /* 0x040fe40007ffe0ff */
[----:B------:R-:W-:-:S05]  /*1c010*/  IADD3 R27, R27, 0x39, RZ ;  /* 0x000000391b1b7810 */ /* 0x000fca0007ffe0ff */
[----:B------:R-:W4:Y:S01]  /*1c020*/  MUFU.TANH R166, R166 ;  /* 0x000000a600a67308 */ /* 0x000f220000002400 */
[----:B---3--:R-:W-:-:S07]  /*1c030*/  FSEL R192, R17, -INF , !P5 ;  /* 0xff80000011c07808 */ /* 0x008fce0006800000 */
[----:B------:R-:W3:Y:S01]  /*1c040*/  MUFU.TANH R165, R165 ;  /* 0x000000a500a57308 */ /* 0x000ee20000002400 */
[----:B------:R-:W-:Y:S02]  /*1c050*/  FSEL R189, R189, -INF , !P2 ;  /* 0xff800000bdbd7808 */ /* 0x000fe40005000000 */
[----:B------:R-:W-:Y:S02]  /*1c060*/  FSEL R180, R180, -INF , !P4 ;  /* 0xff800000b4b47808 */ /* 0x000fe40006000000 */
[----:B------:R-:W-:Y:S01]  /*1c070*/  FSEL R175, R6, -INF , !P1 ;  /* 0xff80000006af7808 */ /* 0x000fe20004800000 */
[----:B------:R-:W-:Y:S01]  /*1c080*/  BAR.SYNC.DEFER_BLOCKING 0x0 ;  /* 0x0000000000007b1d */ /* 0x000fe20000010000 */
[C---:B------:R-:W-:Y:S02]  /*1c090*/  ISETP.GE.AND P5, PT, R7.reuse, R248, PT ;  /* 0x000000f80700720c */ /* 0x040fe40003fa6270 */
[----:B------:R-:W-:Y:S02]  /*1c0a0*/  ISETP.GE.AND P2, PT, R7, R246, PT ;  /* 0x000000f60700720c */ /* 0x000fe40003f46270 */
[----:B------:R-:W-:-:S02]  /*1c0b0*/  ISETP.GE.AND P4, PT, R27, R248, PT ;  /* 0x000000f81b00720c */ /* 0x000fc40003f86270 */
[----:B------:R-:W-:Y:S01]  /*1c0c0*/  ISETP.GE.AND P1, PT, R27, R246, PT ;  /* 0x000000f61b00720c */ /* 0x000fe20003f26270 */
[----:B------:R-:W-:Y:S01]  /*1c0d0*/  BSSY B1, `(.L_x_8004) ;  /* 0x000006f000017945 */ /* 0x000fe20003800000 */
[C---:B------:R-:W-:Y:S02]  /*1c0e0*/  ISETP.GE.OR P5, PT, R7.reuse, R238, !P5 ;  /* 0x000000ee0700720c */ /* 0x040fe40006fa6670 */
[----:B------:R-:W-:Y:S02]  /*1c0f0*/  ISETP.GE.OR P2, PT, R7, R244, !P2 ;  /* 0x000000f40700720c */ /* 0x000fe40005746670 */
[C---:B------:R-:W-:Y:S02]  /*1c100*/  ISETP.GE.OR P4, PT, R27.reuse, R238, !P4 ;  /* 0x000000ee1b00720c */ /* 0x040fe40006786670 */
[----:B------:R-:W-:Y:S02]  /*1c110*/  ISETP.GE.OR P1, PT, R27, R244, !P1 ;  /* 0x000000f41b00720c */ /* 0x000fe40004f26670 */
[----:B-1----:R-:W-:-:S02]  /*1c120*/  FSEL R172, R172, -INF , !P3 ;  /* 0xff800000acac7808 */ /* 0x002fc40005800000 */
[----:B--2---:R-:W-:Y:S02]  /*1c130*/  FSEL R176, R176, -INF , !P5 ;  /* 0xff800000b0b07808 */ /* 0x004fe40006800000 */
[----:B----4-:R-:W-:Y:S02]  /*1c140*/  FSEL R166, R166, -INF , !P2 ;  /* 0xff800000a6a67808 */ /* 0x010fe40005000000 */
[----:B------:R-:W-:Y:S02]  /*1c150*/  FSEL R177, R177, -INF , !P4 ;  /* 0xff800000b1b17808 */ /* 0x000fe40006000000 */
[----:B---3--:R-:W-:Y:S01]  /*1c160*/  FSEL R165, R165, -INF , !P1 ;  /* 0xff800000a5a57808 */ /* 0x008fe20004800000 */
        /* <DEDUP_REMOVED lines=41> */
[----:B------:R-:W-:Y:S01]  /*1c400*/  @!P2 IMAD.MOV R17, RZ, RZ, -R17 ;  /* 0x000000ffff11a224 */ /* 0x000fe200078e0a11 */
[----:B------:R-:W-:-:S04]  /*1c410*/  @!P0 IADD3 R14, -R14, RZ, RZ ;  /* 0x000000ff0e0e8210 */ /* 0x000fc80007ffe1ff */
[C---:B------:R-:W-:Y:S02]  /*1c420*/  SEL R13, R7.reuse, R17, !P1 ;  /* 0x00000011070d7207 */ /* 0x040fe40004800000 */
[----:B------:R-:W-:Y:S02]  /*1c430*/  SEL R6, R7, R14, !P1 ;  /* 0x0000000e07067207 */ /* 0x000fe40004800000 */
[----:B------:R-:W3:Y:S01]  /*1c440*/  LD.E.64 R14, [R18.64+0x38] ;  /* 0x00003804120e7980 */ /* 0x000ee2000c101b00 */
[----:B------:R-:W-:-:S04]  /*1c450*/  IMAD.WIDE R32, R13, 0x4, R240 ;  /* 0x000000040d207825 */ /* 0x000fc800078e02f0 */
[----:B------:R-:W-:Y:S01]  /*1c460*/  IMAD.WIDE R30, R6, 0x4, R240 ;  /* 0x00000004061e7825 */ /* 0x000fe200078e02f0 */
[----:B------:R-:W4:Y:S04]  /*1c470*/  LD.E R7, [R32.64] ;  /* 0x0000000420077980 */ /* 0x000f28000c101900 */
[----:B------:R-:W4:Y:S01]  /*1c480*/  LD.E R0, [R30.64] ;  /* 0x000000041e007980 */ /* 0x000f22000c101900 */
[----:B------:R-:W-:-:S04]  /*1c490*/  IMAD.IADD R13, R13, 0x1, -R6 ;  /* 0x000000010d0d7824 */ /* 0x000fc800078e0a06 */
[----:B------:R-:W-:-:S05]  /*1c4a0*/  IMAD R26, R26, R13, -0x40 ;  /* 0xffffffc01a1a7424 */ /* 0x000fca00078e020d */
[----:B------:R-:W-:Y:S01]  /*1c4b0*/  SHF.R.S32.HI R13, RZ, 0x1f, R26 ;  /* 0x0000001fff0d7819 */ /* 0x000fe2000001141a */
[-C--:B---3--:R-:W-:Y:S02]  /*1c4c0*/  IMAD R6, R15, R26.reuse, RZ ;  /* 0x0000001a0f067224 */ /* 0x088fe400078e02ff */
[----:B------:R-:W-:-:S04]  /*1c4d0*/  IMAD.WIDE.U32 R26, R14, R26, RZ ;  /* 0x0000001a0e1a7225 */ /* 0x000fc800078e00ff */
[----:B------:R-:W-:Y:S02]  /*1c4e0*/  IMAD R6, R14, R13, R6 ;  /* 0x0000000d0e067224 */ /* 0x000fe400078e0206 */
[----:B----4-:R-:W-:-:S03]  /*1c4f0*/  IMAD.IADD R7, R0, 0x1, -R7 ;  /* 0x0000000100077824 */ /* 0x010fc600078e0a07 */
[----:B------:R-:W-:Y:S01]  /*1c500*/  IADD3 R27, R27, R6, RZ ;  /* 0x000000061b1b7210 */ /* 0x000fe20007ffe0ff */
[----:B--2---:R-:W-:Y:S01]  /*1c510*/  IMAD R13, R29, R7, RZ ;  /* 0x000000071d0d7224 */ /* 0x004fe200078e02ff */
[----:B------:R-:W-:-:S05]  /*1c520*/  SHF.R.S32.HI R0, RZ, 0x1f, R7 ;  /* 0x0000001fff007819 */ /* 0x000fca0000011407 */
[----:B------:R-:W-:Y:S02]  /*1c530*/  IMAD R0, R28, R0, R13 ;  /* 0x000000001c007224 */ /* 0x000fe400078e020d */
[----:B------:R-:W-:-:S04]  /*1c540*/  IMAD.WIDE.U32 R12, R7, R28, R26 ;  /* 0x0000001c070c7225 */ /* 0x000fc800078e001a */
[----:B------:R-:W-:Y:S01]  /*1c550*/  IMAD.IADD R6, R13, 0x1, R0 ;  /* 0x000000010d067824 */ /* 0x000fe200078e0200 */
[----:B------:R-:W-:Y:S05]  /*1c560*/  BRA `(.L_x_8008) ;  /* 0x0000004000007947 */ /* 0x000fea0003800000 */
.L_x_8007:
[----:B------:R-:W-:Y:S02]  /*1c570*/  ULDC.64 UR4, c[0x0][0x118] ;  /* 0x0000460000047ab9 */ /* 0x000fe40000000a00 */
[----:B------:R-:W2:Y:S02]  /*1c580*/  LD.E R12, [R18.64+0x38] ;  /* 0x00003804120c7980 */ /* 0x000ea4000c101900 */
[----:B--2---:R-:W-:-:S04]  /*1c590*/  LEA R12, -R12, RZ, 0x6 ;  /* 0x000000ff0c0c7211 */ /* 0x004fc800078e31ff */
[----:B------:R-:W-:Y:S02]  /*1c5a0*/  SHF.R.S32.HI R6, RZ, 0x1f, R12 ;  /* 0x0000001fff067819 */ /* 0x000fe4000001140c */
.L_x_8008:
[----:B------:R-:W-:Y:S05]  /*1c5b0*/  BSYNC B0 ;  /* 0x0000000000007941 */ /* 0x000fea0003800000 */
.L_x_8006:
[----:B------:R-:W-:Y:S01]  /*1c5c0*/  LEA R232, P1, R12, R232, 0x1 ;  /* 0x000000e80ce87211 */ /* 0x000fe200078208ff */
[C---:B------:R-:W-:Y:S01]  /*1c5d0*/  IMAD.SHL.U32 R7, R168.reuse, 0x20, RZ ;  /* 0x00000020a8077824 */ /* 0x040fe200078e00ff */
[----:B------:R-:W-:Y:S01]  /*1c5e0*/  SHF.L.U64.HI R0, R168, 0x5, R169 ;  /* 0x00000005a8007819 */ /* 0x000fe200000102a9 */
[----:B------:R-:W-:Y:S01]  /*1c5f0*/  ULDC.64 UR4, c[0x0][0x118] ;  /* 0x0000460000047ab9 */ /* 0x000fe20000000a00 */
        /* <DEDUP_REMOVED lines=28> */
.L_x_8005:
[----:B------:R-:W-:Y:S05]  /*1c7c0*/  BSYNC B1 ;  /* 0x0000000000017941 */ /* 0x000fea0003800000 */
.L_x_8004:
[----:B------:R-:W-:Y:S02]  /*1c7d0*/  ULDC.64 UR4, c[0x0][0x118] ;  /* 0x0000460000047ab9 */ /* 0x000fe40000000a00 */
[----:B------:R-:W2:Y:S01]  /*1c7e0*/  LD.E R174, [R18.64+0xdc] ;  /* 0x0000dc0412ae7980 */ /* 0x000ea2000c101900 */
[----:B------:R-:W-:-:S04]  /*1c7f0*/  FMNMX.FTZ R0, R164, R9, !PT ;  /* 0x00000009a4007209 */ /* 0x000fc80007810000 */
[----:B-1----:R-:W-:-:S04]  /*1c800*/  FMNMX.FTZ R7, R11, R0, !PT ;  /* 0x000000000b077209 */ /* 0x002fc80007810000 */
        /* <DEDUP_REMOVED lines=29> */
[----:B------:R-:W-:-:S04]  /*1c9e0*/  FMNMX.FTZ R0, R166, R13, !PT ;  /* 0x0000000da6007209 */ /* 0x000fc80007810000 */
[----:B------:R-:W-:-:S05]  /*1c9f0*/  FMNMX.FTZ R13, R165, R0, !PT ;  /* 0x00000000a50d7209 */ /* 0x000fca0007810000 */
[----:B------:R-:W3:Y:S01]  /*1ca00*/  SHFL.BFLY PT, R0, R13, 0x2, 0x1f ;  /* 0x0c401f000d007f89 */ /* 0x000ee200000e0000 */
[----:B-1----:R-:W-:-:S05]  /*1ca10*/  FMNMX.FTZ R7, R6, R7, !PT ;  /* 0x0000000706077209 */ /* 0x002fca0007810000 */
[----:B------:R-:W1:Y:S01]  /*1ca20*/  SHFL.BFLY PT, R34, R7, 0x1, 0x1f ;  /* 0x0c201f0007227f89 */ /* 0x000e6200000e0000 */
[----:B---3--:R-:W-:-:S03]  /*1ca30*/  FMNMX.FTZ R0, R13, R0, !PT ;  /* 0x000000000d007209 */ /* 0x008fc60007810000 */
[----:B------:R-:W-:Y:S04]  /*1ca40*/  LDSM.16.MT88.4 R12, [R221+0x10000] ;  /* 0x01000000dd0c783b */ /* 0x000fe80000004200 */
[----:B------:R-:W3:Y:S01]  /*1ca50*/  SHFL.BFLY PT, R33, R0, 0x1, 0x1f ;  /* 0x0c201f0000217f89 */ /* 0x000ee200000e0000 */
[----:B-1----:R-:W-:-:S04]  /*1ca60*/  FMNMX.FTZ R34, R7, R34, !PT ;  /* 0x0000002207227209 */ /* 0x002fc80007810000 */
[----:B------:R-:W-:Y:S02]  /*1ca70*/  FSETP.NEU.FTZ.AND P1, PT, R34, -INF , PT ;  /* 0xff8000002200780b */ /* 0x000fe40003f3d000 */
[----:B---3--:R-:W-:-:S04]  /*1ca80*/  FMNMX.FTZ R33, R0, R33, !PT ;  /* 0x0000002100217209 */ /* 0x008fc80007810000 */
        /* <DEDUP_REMOVED lines=16> */
[----:B------:R-:W-:Y:S01]  /*1cb90*/  MUFU.EX2 R32, R32 ;  /* 0x0000002000207308 */ /* 0x000fe20000000800 */
[-CC-:B------:R-:W-:Y:S01]  /*1cba0*/  FFMA.FTZ R2, R2, R174.reuse, -R173.reuse ;  /* 0x000000ae02027223 */ /* 0x180fe200000108ad */
[----:B------:R-:W1:Y:S01]  /*1cbb0*/  LDSM.16.MT88.4 R16, [R223+0x10000] ;  /* 0x01000000df10783b */ /* 0x000e620000004200 */
[-C--:B------:R-:W-:Y:S02]  /*1cbc0*/  FFMA.FTZ R0, R10, R174.reuse, -R173 ;  /* 0x000000ae0a007223 */ /* 0x080fe400000108ad */
[C---:B------:R-:W-:Y:S01]  /*1cbd0*/  FMUL.FTZ R164, R174.reuse, R5 ;  /* 0x00000005aea47220 */ /* 0x040fe20000410000 */
[----:B------:R-:W2:Y:S01]  /*1cbe0*/  LDSM.16.MT88.4 R8, [R220+0x10000] ;  /* 0x01000000dc08783b */ /* 0x000ea20000004200 */
[----:B------:R-:W-:Y:S01]  /*1cbf0*/  FMUL.FTZ R3, R174, R3 ;  /* 0x00000003ae037220 */ /* 0x000fe20000410000 */
[----:B------:R-:W3:Y:S01]  /*1cc00*/  MUFU.EX2 R31, R31 ;  /* 0x0000001f001f7308 */ /* 0x000ee20000000800 */
[----:B------:R-:W-:-:S02]  /*1cc10*/  FFMA.FTZ R181, R25, R174, -R179 ;  /* 0x000000ae19b57223 */ /* 0x000fc400000108b3 */
[-CC-:B------:R-:W-:Y:S02]  /*1cc20*/  FFMA.FTZ R182, R24, R174.reuse, -R179.reuse ;  /* 0x000000ae18b67223 */ /* 0x180fe400000108b3 */
[----:B------:R-:W-:Y:S01]  /*1cc30*/  LDSM.16.MT88.4 R24, [R219+0x16000] ;  /* 0x01600000db18783b */ /* 0x000fe20000004200 */
[-CC-:B------:R-:W-:Y:S02]  /*1cc40*/  FFMA.FTZ R183, R22, R174.reuse, -R179.reuse ;  /* 0x000000ae16b77223 */ /* 0x180fe400000108b3 */
[----:B------:R-:W4:Y:S01]  /*1cc50*/  MUFU.EX2 R30, R30 ;  /* 0x0000001e001e7308 */ /* 0x000f220000000800 */
[-C--:B------:R-:W-:Y:S02]  /*1cc60*/  FFMA.FTZ R184, R23, R174.reuse, -R179 ;  /* 0x000000ae17b87223 */ /* 0x080fe400000108b3 */
[-CC-:B------:R-:W-:Y:S02]  /*1cc70*/  FFMA.FTZ R185, R21, R174.reuse, -R173.reuse ;  /* 0x000000ae15b97223 */ /* 0x180fe400000108ad */
[----:B------:R-:W-:-:S02]  /*1cc80*/  FFMA.FTZ R186, R20, R174, -R173 ;  /* 0x000000ae14ba7223 */ /* 0x000fc400000108ad */
[----:B------:R-:W-:Y:S01]  /*1cc90*/  LDSM.16.MT88.4 R20, [R223+0x10800] ;  /* 0x01080000df14783b */ /* 0x000fe20000004200 */
[----:B------:R-:W-:Y:S01]  /*1cca0*/  MUFU.EX2 R28, R28 ;  /* 0x0000001c001c7308 */ /* 0x000fe20000000800 */
[----:B---3--:R-:W-:Y:S01]  /*1ccb0*/  F2FP.PACK_AB R4, R31, R32 ;  /* 0x000000201f04723e */ /* 0x008fe200000000ff */
[-CC-:B------:R-:W-:Y:S02]  /*1ccc0*/  FFMA.FTZ R193, R199, R174.reuse, -R179.reuse ;  /* 0x000000aec7c17223 */ /* 0x180fe400000108b3 */
[-CC-:B------:R-:W-:Y:S02]  /*1ccd0*/  FFMA.FTZ R194, R197, R174.reuse, -R179.reuse ;  /* 0x000000aec5c27223 */ /* 0x180fe400000108b3 */
[--C-:B------:R-:W-:Y:S02]  /*1cce0*/  FFMA.FTZ R195, R198, R174, -R179.reuse ;  /* 0x000000aec6c37223 */ /* 0x100fe400000108b3 */
[----:B------:R-:W3:Y:S01]  /*1ccf0*/  MUFU.EX2 R2, R2 ;  /* 0x0000000200027308 */ /* 0x000ee20000000800 */
[----:B----4-:R-:W-:Y:S01]  /*1cd00*/  F2FP.PACK_AB R6, R29, R30 ;  /* 0x0000001e1d06723e */ /* 0x010fe200000000ff */
        /* <DEDUP_REMOVED lines=8> */
[----:B------:R-:W4:Y:S01]  /*1cd90*/  MUFU.EX2 R35, R35 ;  /* 0x0000002300237308 */ /* 0x000f220000000800 */
[----:B---3--:R-:W-:Y:S01]  /*1cda0*/  F2FP.PACK_AB R5, R2, R28 ;  /* 0x0000001c0205723e */ /* 0x008fe200000000ff */
[----:B------:R-:W-:-:S02]  /*1cdb0*/  FFMA.FTZ R176, R176, R174, -R179 ;  /* 0x000000aeb0b07223 */ /* 0x000fc400000108b3 */
[-C--:B------:R-:W-:Y:S02]  /*1cdc0*/  FFMA.FTZ R177, R177, R174.reuse, -R179 ;  /* 0x000000aeb1b17223 */ /* 0x080fe400000108b3 */
[-CC-:B------:R-:W-:Y:S02]  /*1cdd0*/  FFMA.FTZ R175, R175, R174.reuse, -R173.reuse ;  /* 0x000000aeafaf7223 */ /* 0x180fe400000108ad */
[----:B------:R-:W3:Y:S01]  /*1cde0*/  MUFU.EX2 R164, R164 ;  /* 0x000000a400a47308 */ /* 0x000ee20000000800 */
[-CC-:B------:R-:W-:Y:S02]  /*1cdf0*/  FFMA.FTZ R172, R172, R174.reuse, -R173.reuse ;  /* 0x000000aeacac7223 */ /* 0x180fe400000108ad */
[-CC-:B------:R-:W-:Y:S02]  /*1ce00*/  FFMA.FTZ R166, R166, R174.reuse, -R173.reuse ;  /* 0x000000aea6a67223 */ /* 0x180fe400000108ad */
[----:B------:R-:W-:-:S03]  /*1ce10*/  FFMA.FTZ R165, R165, R174, -R173 ;  /* 0x000000aea5a57223 */ /* 0x000fc600000108ad */
        /* <DEDUP_REMOVED lines=36> */
[----:B------:R-:W1:Y:S01]  /*1d060*/  MUFU.EX2 R186, R186 ;  /* 0x000000ba00ba7308 */ /* 0x000e620000000800 */
[----:B------:R-:W-:-:S02]  /*1d070*/  FMUL.FTZ R143, R143, R3 ;  /* 0x000000038f8f7220 */ /* 0x000fc40000410000 */
[-C--:B-----5:R-:W-:Y:S01]  /*1d080*/  FMUL.FTZ R36, R36, R164.reuse ;  /* 0x000000a424247220 */ /* 0x0a0fe20000410000 */
        /* <DEDUP_REMOVED lines=10> */
[----:B------:R-:W-:Y:S01]  /*1d130*/  MUFU.EX2 R194, R194 ;  /* 0x000000c200c27308 */ /* 0x000fe20000000800 */
        /* <DEDUP_REMOVED lines=124> */
[C---:B------:R-:W-:Y:S01]  /*1d900*/  HMMA.16816.F32 R124, R4.reuse, R24, R124 ;  /* 0x00000018047c723c */ /* 0x040fe2000000187c */
[----:B------:R-:W-:Y:S02]  /*1d910*/  FMUL.FTZ R103, R103, R3 ;  /* 0x0000000367677220 */ /* 0x000fe40000410000 */
[-C--:B------:R-:W-:Y:S02]  /*1d920*/  FMUL.FTZ R104, R104, R164.reuse ;  /* 0x000000a468687220 */ /* 0x080fe40000410000 */
[----:B------:R-:W-:Y:S02]  /*1d930*/  FMUL.FTZ R105, R105, R164 ;  /* 0x000000a469697220 */ /* 0x000fe40000410000 */
[-CC-:B------:R-:W-:Y:S01]  /*1d940*/  FFMA.FTZ R24, R187, R174.reuse, -R173.reuse ;  /* 0x000000aebb187223 */ /* 0x180fe200000108ad */
[----:B----4-:R-:W-:Y:S01]  /*1d950*/  HMMA.16816.F32 R100, R4, R16, R100 ;  /* 0x000000100464723c */ /* 0x010fe20000001864 */
[----:B------:R-:W-:-:S02]  /*1d960*/  FFMA.FTZ R187, R188, R174, -R173 ;  /* 0x000000aebcbb7223 */ /* 0x000fc400000108ad */
[----:B------:R4:W-:Y:S01]  /*1d970*/  MUFU.EX2 R188, R24 ;  /* 0x0000001800bc7308 */ /* 0x0009e20000000800 */
[-C--:B------:R-:W-:Y:S02]  /*1d980*/  FMUL.FTZ R106, R106, R3.reuse ;  /* 0x000000036a6a7220 */ /* 0x080fe40000410000 */
[-C--:B------:R-:W-:Y:S02]  /*1d990*/  FMUL.FTZ R107, R107, R3.reuse ;  /* 0x000000036b6b7220 */ /* 0x080fe40000410000 */
[-C--:B------:R-:W-:Y:S02]  /*1d9a0*/  FMUL.FTZ R116, R116, R164.reuse ;  /* 0x000000a474747220 */ /* 0x080fe40000410000 */
[-C--:B------:R-:W-:Y:S01]  /*1d9b0*/  FMUL.FTZ R117, R117, R164.reuse ;  /* 0x000000a475757220 */ /* 0x080fe20000410000 */
[----:B------:R-:W1:Y:S01]  /*1d9c0*/  MUFU.EX2 R187, R187 ;  /* 0x000000bb00bb7308 */ /* 0x000e620000000800 */
[-C--:B------:R-:W-:Y:S01]  /*1d9d0*/  FMUL.FTZ R118, R118, R3.reuse ;  /* 0x0000000376767220 */ /* 0x080fe20000410000 */
[----:B------:R-:W-:Y:S01]  /*1d9e0*/  HMMA.16816.F32 R104, R4, R18, R104 ;  /* 0x000000120468723c */ /* 0x000fe20000001868 */
[----:B------:R-:W-:Y:S01]  /*1d9f0*/  FMUL.FTZ R119, R119, R3 ;  /* 0x0000000377777220 */ /* 0x000fe20000410000 */
[----:B------:R-:W3:Y:S01]  /*1da00*/  LDSM.16.MT88.4 R16, [R221+0x10800] ;  /* 0x01080000dd10783b */ /* 0x000ee20000004200 */
[----:B------:R-:W-:-:S02]  /*1da10*/  FMUL.FTZ R120, R120, R164 ;  /* 0x000000a478787220 */ /* 0x000fc40000410000 */
[-C--:B------:R-:W-:Y:S02]  /*1da20*/  FMUL.FTZ R121, R121, R164.reuse ;  /* 0x000000a479797220 */ /* 0x080fe40000410000 */
[-C--:B------:R-:W-:Y:S01]  /*1da30*/  FMUL.FTZ R122, R122, R3.reuse ;  /* 0x000000037a7a7220 */ /* 0x080fe20000410000 */
[C---:B--2---:R-:W-:Y:S01]  /*1da40*/  HMMA.16816.F32 R116, R4.reuse, R8, R116 ;  /* 0x000000080474723c */ /* 0x044fe20000001874 */
[-C--:B------:R-:W-:Y:S02]  /*1da50*/  FMUL.FTZ R123, R123, R3.reuse ;  /* 0x000000037b7b7220 */ /* 0x080fe40000410000 */
[-C--:B------:R-:W-:Y:S02]  /*1da60*/  FMUL.FTZ R128, R128, R164.reuse ;  /* 0x000000a480807220 */ /* 0x080fe40000410000 */
[-C--:B------:R-:W-:Y:S02]  /*1da70*/  FMUL.FTZ R129, R129, R164.reuse ;  /* 0x000000a481817220 */ /* 0x080fe40000410000 */
[-C--:B------:R-:W-:Y:S01]  /*1da80*/  FMUL.FTZ R130, R130, R3.reuse ;  /* 0x0000000382827220 */ /* 0x080fe20000410000 */
[----:B------:R-:W-:Y:S01]  /*1da90*/  HMMA.16816.F32 R120, R4, R10, R120 ;  /* 0x0000000a0478723c */ /* 0x000fe20000001878 */
[-C--:B------:R-:W-:Y:S01]  /*1daa0*/  FMUL.FTZ R131, R131, R3.reuse ;  /* 0x0000000383837220 */ /* 0x080fe20000410000 */
[----:B------:R-:W2:Y:S01]  /*1dab0*/  LDSM.16.MT88.4 R8, [R219+0x10800] ;  /* 0x01080000db08783b */ /* 0x000ea20000004200 */
[----:B------:R-:W-:Y:S01]  /*1dac0*/  FFMA.FTZ R32, R251, R164, R32 ;  /* 0x000000a4fb207223 */ /* 0x000fe20000010020 */
[----:B------:R-:W-:Y:S01]  /*1dad0*/  MOV R164, R34 ;  /* 0x0000002200a47202 */ /* 0x000fe20000000f00 */
[----:B------:R-:W-:-:S02]  /*1dae0*/  FFMA.FTZ R3, R249, R3, R28 ;  /* 0x00000003f9037223 */ /* 0x000fc4000001001c */
[----:B------:R-:W-:Y:S01]  /*1daf0*/  FADD.FTZ R31, R31, R32 ;  /* 0x000000201f1f7221 */ /* 0x000fe20000010000 */
[----:B------:R-:W-:Y:S01]  /*1db00*/  HMMA.16816.F32 R128, R4, R26, R128 ;  /* 0x0000001a0480723c */ /* 0x000fe20000001880 */
[----:B----4-:R-:W-:Y:S01]  /*1db10*/  LDSM.16.MT88.4 R24, [R223+0x12800] ;  /* 0x01280000df18783b */ /* 0x010fe20000004200 */
[----:B------:R-:W-:Y:S02]  /*1db20*/  FADD.FTZ R3, R2, R3 ;  /* 0x0000000302037221 */ /* 0x000fe40000010000 */
[----:B------:R-:W-:Y:S02]  /*1db30*/  FADD.FTZ R30, R30, R31 ;  /* 0x0000001f1e1e7221 */ /* 0x000fe40000010000 */
[----:B------:R-:W-:Y:S01]  /*1db40*/  FADD.FTZ R2, R0, R3 ;  /* 0x0000000300027221 */ /* 0x000fe20000010000 */
        /* <DEDUP_REMOVED lines=59> */
[C---:B------:R-:W-:Y:S08]  /*1df00*/  HMMA.16816.F32 R124, R4.reuse, R20, R124 ;  /* 0x00000014047c723c */ /* 0x040ff0000000187c */
        /* <DEDUP_REMOVED lines=73> */
[----:B--2---:R-:W-:Y:S01]  /*1e3a0*/  HMMA.16816.F32 R160, R4, R8, R160 ;  /* 0x0000000804a0723c */ /* 0x004fe200000018a0 */
[----:B------:R-:W-:Y:S02]  /*1e3b0*/  FADD.FTZ R251, R177, R176 ;  /* 0x000000b0b1fb7221 */ /* 0x000fe40000010000 */
[----:B------:R-:W-:-:S05]  /*1e3c0*/  FADD.FTZ R249, R165, R166 ;  /* 0x000000a6a5f97221 */ /* 0x000fca0000010000 */
        /* <DEDUP_REMOVED lines=43> */
.L_x_8000:
        /* <DEDUP_REMOVED lines=9> */
.L_x_8018:
        /* <DEDUP_REMOVED lines=76> */
.L_x_8011:
[----:B------:R-:W-:Y:S02]  /*1ebd0*/  ULDC.64 UR4, c[0x0][0x118] ;  /* 0x0000460000047ab9 */ /* 0x000fe40000000a00 */
[----:B------:R-:W3:Y:S02]  /*1ebe0*/  LD.E R10, [R164.64+0x40] ;  /* 0x00004004a40a7980 */ /* 0x000ee4000c101900 */
[----:B---3--:R-:W-:Y:S04]  /*1ebf0*/  LEA R10, -R10, RZ, 0x6 ;  /* 0x000000ff0a0a7211 */ /* 0x008fe800078e31ff */
[----:B------:R-:W-:Y:S02]  /*1ec00*/  SHF.R.S32.HI R5, RZ, 0x1f, R10 ;  /* 0x0000001fff057819 */ /* 0x000fe4000001140a */
.L_x_8012:
[----:B------:R-:W-:Y:S05]  /*1ec10*/  BSYNC B0 ;  /* 0x0000000000007941 */ /* 0x000fea0003800000 */
.L_x_8010:
        /* <DEDUP_REMOVED lines=8> */
[----:B------:R1:W-:Y:S01]  /*1eca0*/  LDGSTS.E.BYPASS.LTC128B.128 [R245+0x10000], [R242.64] ;  /* 0x10000000f2f57fae */ /* 0x0003e2000b901d44 */
[----:B------:R-:W-:Y:S02]  /*1ecb0*/  IADD3.X R7, R250, R243, RZ, P0, !PT ;  /* 0x000000f3fa077210 */ /* 0x000fe400007fe4ff */
[----:B--2---:R-:W-:Y:S02]  /*1ecc0*/  IADD3 R4, P0, R252, R6, RZ ;  /* 0x00000006fc047210 */ /* 0x004fe40007f1e0ff */
[----:B------:R1:W-:Y:S02]  /*1ecd0*/  LDGSTS.E.BYPASS.LTC128B.128 [R245+0x12000], [R242.64+0x80] ;  /* 0x12000080f2f57fae */ /* 0x0003e4000b901d44 */
[----:B------:R-:W-:Y:S02]  /*1ece0*/  IADD3.X R5, R250, R7, RZ, P0, !PT ;  /* 0x00000007fa057210 */ /* 0x000fe400007fe4ff */
[----:B------:R-:W-:Y:S01]  /*1ecf0*/  IADD3 R12, P0, R252, R4, RZ ;  /* 0x00000004fc0c7210 */ /* 0x000fe20007f1e0ff */
[----:B------:R1:W-:Y:S03]  /*1ed00*/  LDGSTS.E.BYPASS.LTC128B.128 [R245+0x14000], [R242.64+0x100] ;  /* 0x14000100f2f57fae */ /* 0x0003e6000b901d44 */
[----:B------:R-:W-:Y:S02]  /*1ed10*/  IADD3.X R13, R250, R5, RZ, P0, !PT ;  /* 0x00000005fa0d7210 */ /* 0x000fe400007fe4ff */
[----:B------:R1:W-:Y:S01]  /*1ed20*/  LDGSTS.E.BYPASS.LTC128B.128 [R245+0x16000], [R242.64+0x180] ;  /* 0x16000180f2f57fae */ /* 0x0003e2000b901d44 */
[----:B------:R-:W-:Y:S04]  /*1ed30*/  ISETP.GT.AND P0, PT, R247, R230, PT ;  /* 0x000000e6f700720c */ /* 0x000fe80003f04270 */
[----:B------:R2:W-:Y:S05]  /*1ed40*/  LDGSTS.E.BYPASS.LTC128B.128 [R245+0x10800], [R6.64] ;  /* 0x1080000006f57fae */ /* 0x0005ea000b901d44 */
[----:B------:R2:W-:Y:S05]  /*1ed50*/  LDGSTS.E.BYPASS.LTC128B.128 [R245+0x12800], [R6.64+0x80] ;  /* 0x1280008006f57fae */ /* 0x0005ea000b901d44 */
[----:B------:R2:W-:Y:S05]  /*1ed60*/  LDGSTS.E.BYPASS.LTC128B.128 [R245+0x14800], [R6.64+0x100] ;  /* 0x1480010006f57fae */ /* 0x0005ea000b901d44 */
[----:B------:R2:W-:Y:S05]  /*1ed70*/  LDGSTS.E.BYPASS.LTC128B.128 [R245+0x16800], [R6.64+0x180] ;  /* 0x1680018006f57fae */ /* 0x0005ea000b901d44 */
        /* <DEDUP_REMOVED lines=8> */
[----:B------:R-:W-:Y:S05]  /*1ee00*/  LDSM.16.M88.4 R32, [R229] ;  /* 0x00000000e520783b */ /* 0x000fea0000000200 */
[----:B------:R-:W2:Y:S05]  /*1ee10*/  LDSM.16.M88.4 R8, [R228+0x8000] ;  /* 0x00800000e408783b */ /* 0x000eaa0000000200 */
[----:B------:R-:W3:Y:S05]  /*1ee20*/  LDSM.16.M88.4 R16, [R228+0x8800] ;  /* 0x00880000e410783b */ /* 0x000eea0000000200 */
[----:B------:R-:W4:Y:S05]  /*1ee30*/  LDSM.16.M88.4 R24, [R228+0x9000] ;  /* 0x00900000e418783b */ /* 0x000f2a0000000200 */
[----:B------:R-:W0:Y:S05]  /*1ee40*/  LDGDEPBAR ;  /* 0x00000000000079af */ /* 0x000e2a0000000000 */
[----:B------:R-:W5:Y:S05]  /*1ee50*/  LDSM.16.M88.4 R168, [R228+0x9800] ;  /* 0x00980000e4a8783b */ /* 0x000f6a0000000200 */
[----:B------:R-:W-:Y:S05]  /*1ee60*/  LDSM.16.M88.4 R172, [R227] ;  /* 0x00000000e3ac783b */ /* 0x000fea0000000200 */
[----:B------:R-:W1:Y:S05]  /*1ee70*/  LDSM.16.M88.4 R176, [R226] ;  /* 0x00000000e2b0783b */ /* 0x000e6a0000000200 */
[----:B------:R-:W1:Y:S01]  /*1ee80*/  LDSM.16.M88.4 R180, [R218] ;  /* 0x00000000dab4783b */ /* 0x000e620000000200 */
[C---:B--2---:R-:W-:Y:S04]  /*1ee90*/  HMMA.16816.F32 R4, R32.reuse, R8, RZ ;  /* 0x000000082004723c */ /* 0x044fe800000018ff */
[----:B------:R-:W2:Y:S05]  /*1eea0*/  LDSM.16.M88.4 R184, [R217] ;  /* 0x00000000d9b8783b */ /* 0x000eaa0000000200 */
[----:B------:R-:W1:Y:S01]  /*1eeb0*/  LDSM.16.M88.4 R188, [R216] ;  /* 0x00000000d8bc783b */ /* 0x000e620000000200 */
[C---:B------:R-:W-:Y:S04]  /*1eec0*/  HMMA.16816.F32 R8, R32.reuse, R10, RZ ;  /* 0x0000000a2008723c */ /* 0x040fe800000018ff */
[----:B------:R-:W-:Y:S04]  /*1eed0*/  LDSM.16.M88.4 R192, [R222+0x8000] ;  /* 0x00800000dec0783b */ /* 0x000fe80000000200 */
[C---:B---3--:R-:W-:Y:S01]  /*1eee0*/  HMMA.16816.F32 R12, R32.reuse, R16, RZ ;  /* 0x00000010200c723c */ /* 0x048fe200000018ff */
[----:B------:R-:W-:Y:S05]  /*1eef0*/  LDSM.16.M88.4 R196, [R222+0x8800] ;  /* 0x00880000dec4783b */ /* 0x000fea0000000200 */
[----:B------:R-:W-:Y:S02]  /*1ef00*/  LDSM.16.M88.4 R200, [R215] ;  /* 0x00000000d7c8783b */ /* 0x000fe40000000200 */
[C---:B------:R-:W-:Y:S03]  /*1ef10*/  HMMA.16816.F32 R16, R32.reuse, R18, RZ ;  /* 0x000000122010723c */ /* 0x040fe600000018ff */
[----:B------:R-:W3:Y:S05]  /*1ef20*/  LD.E R3, [R164.64+0x18c] ;  /* 0x00018c04a4037980 */ /* 0x000eea000c101900 */
[C---:B----4-:R-:W-:Y:S08]  /*1ef30*/  HMMA.16816.F32 R20, R32.reuse, R24, RZ ;  /* 0x000000182014723c */ /* 0x050ff000000018ff */
[C---:B------:R-:W-:Y:S08]  /*1ef40*/  HMMA.16816.F32 R24, R32.reuse, R26, RZ ;  /* 0x0000001a2018723c */ /* 0x040ff000000018ff */
[C---:B-----5:R-:W-:Y:S08]  /*1ef50*/  HMMA.16816.F32 R28, R32.reuse, R168, RZ ;  /* 0x000000a8201c723c */ /* 0x060ff000000018ff */
[----:B------:R-:W-:Y:S01]  /*1ef60*/  HMMA.16816.F32 R32, R32, R170, RZ ;  /* 0x000000aa2020723c */ /* 0x000fe200000018ff */
[----:B------:R-:W4:Y:S07]  /*1ef70*/  LDSM.16.M88.4 R168, [R225] ;  /* 0x00000000e1a8783b */ /* 0x000f2e0000000200 */
        /* <DEDUP_REMOVED lines=8> */
[----:B------:R-:W2:Y:S07]  /*1f000*/  LDSM.16.M88.4 R184, [R224] ;  /* 0x00000000e0b8783b */ /* 0x000eae0000000200 */
[C---:B------:R-:W-:Y:S08]  /*1f010*/  HMMA.16816.F32 R28, R172.reuse, R188, R28 ;  /* 0x000000bcac1c723c */ /* 0x040ff0000000181c */
[----:B------:R-:W-:Y:S01]  /*1f020*/  HMMA.16816.F32 R32, R172, R190, R32 ;  /* 0x000000beac20723c */ /* 0x000fe20000001820 */
[----:B------:R-:W2:Y:S05]  /*1f030*/  LDSM.16.M88.4 R172, [R215+0x800] ;  /* 0x00080000d7ac783b */ /* 0x000eaa0000000200 */
[----:B------:R-:W-:Y:S02]  /*1f040*/  LDSM.16.M88.4 R188, [R215+0x1800] ;  /* 0x00180000d7bc783b */ /* 0x000fe40000000200 */
        /* <DEDUP_REMOVED lines=9> */
[C---:B-----5:R-:W-:Y:S08]  /*1f0e0*/  HMMA.16816.F32 R28, R168.reuse, R180, R28 ;  /* 0x000000b4a81c723c */ /* 0x060ff0000000181c */
[----:B------:R-:W-:Y:S01]  /*1f0f0*/  HMMA.16816.F32 R32, R168, R182, R32 ;  /* 0x000000b6a820723c */ /* 0x000fe20000001820 */
[----:B------:R-:W4:Y:S05]  /*1f100*/  LDSM.16.M88.4 R168, [R228+0xa800] ;  /* 0x00a80000e4a8783b */ /* 0x000f2a0000000200 */
[----:B------:R-:W5:Y:S02]  /*1f110*/  LDSM.16.M88.4 R180, [R228+0xb000] ;  /* 0x00b00000e4b4783b */ /* 0x000f640000000200 */
        /* <DEDUP_REMOVED lines=8> */
[----:B------:R-:W1:Y:S07]  /*1f1a0*/  LDSM.16.M88.4 R176, [R214] ;  /* 0x00000000d6b0783b */ /* 0x000e6e0000000200 */
[C---:B------:R-:W-:Y:S08]  /*1f1b0*/  HMMA.16816.F32 R28, R184.reuse, R188, R28 ;  /* 0x000000bcb81c723c */ /* 0x040ff0000000181c */
[----:B------:R-:W-:Y:S01]  /*1f1c0*/  HMMA.16816.F32 R32, R184, R190, R32 ;  /* 0x000000beb820723c */ /* 0x000fe20000001820 */
[----:B------:R-:W1:Y:S05]  /*1f1d0*/  LDSM.16.M88.4 R184, [R213] ;  /* 0x00000000d5b8783b */ /* 0x000e6a0000000200 */
[----:B------:R-:W1:Y:S02]  /*1f1e0*/  LDSM.16.M88.4 R188, [R212] ;  /* 0x00000000d4bc783b */ /* 0x000e640000000200 */
[C---:B------:R-:W-:Y:S08]  /*1f1f0*/  HMMA.16816.F32 R4, R192.reuse, R196, R4 ;  /* 0x000000c4c004723c */ /* 0x040ff00000001804 */
[C---:B------:R-:W-:Y:S01]  /*1f200*/  HMMA.16816.F32 R8, R192.reuse, R198, R8 ;  /* 0x000000c6c008723c */ /* 0x040fe20000001808 */
[----:B------:R-:W1:Y:S07]  /*1f210*/  LDSM.16.M88.4 R196, [R211] ;  /* 0x00000000d3c4783b */ /* 0x000e6e0000000200 */
[C---:B----4-:R-:W-:Y:S08]  /*1f220*/  HMMA.16816.F32 R12, R192.reuse, R168, R12 ;  /* 0x000000a8c00c723c */ /* 0x050ff0000000180c */
[C---:B------:R-:W-:Y:S01]  /*1f230*/  HMMA.16816.F32 R16, R192.reuse, R170, R16 ;  /* 0x000000aac010723c */ /* 0x040fe20000001810 */
[----:B------:R-:W-:Y:S07]  /*1f240*/  LDSM.16.M88.4 R168, [R225+0x2000] ;  /* 0x00200000e1a8783b */ /* 0x000fee0000000200 */
[C---:B-----5:R-:W-:Y:S08]  /*1f250*/  HMMA.16816.F32 R20, R192.reuse, R180, R20 ;  /* 0x000000b4c014723c */ /* 0x060ff00000001814 */
[C---:B------:R-:W-:Y:S01]  /*1f260*/  HMMA.16816.F32 R24, R192.reuse, R182, R24 ;  /* 0x000000b6c018723c */ /* 0x040fe20000001818 */
[----:B------:R-:W4:Y:S07]  /*1f270*/  LDSM.16.M88.4 R180, [R222+0xa000] ;  /* 0x00a00000deb4783b */ /* 0x000f2e0000000200 */
[C---:B--2---:R-:W-:Y:S08]  /*1f280*/  HMMA.16816.F32 R28, R192.reuse, R200, R28 ;  /* 0x000000c8c01c723c */ /* 0x044ff0000000181c */
[----:B------:R-:W-:Y:S01]  /*1f290*/  HMMA.16816.F32 R32, R192, R202, R32 ;  /* 0x000000cac020723c */ /* 0x000fe20000001820 */
[----:B------:R-:W2:Y:S05]  /*1f2a0*/  LDSM.16.M88.4 R192, [R222+0xa800] ;  /* 0x00a80000dec0783b */ /* 0x000eaa0000000200 */
[----:B------:R-:W-:Y:S02]  /*1f2b0*/  LDSM.16.M88.4 R200, [R215+0x3800] ;  /* 0x00380000d7c8783b */ /* 0x000fe40000000200 */
[C---:B-1----:R-:W-:Y:S08]  /*1f2c0*/  HMMA.16816.F32 R4, R172.reuse, R176, R4 ;  /* 0x000000b0ac04723c */ /* 0x042ff00000001804 */
[C---:B------:R-:W-:Y:S01]  /*1f2d0*/  HMMA.16816.F32 R8, R172.reuse, R178, R8 ;  /* 0x000000b2ac08723c */ /* 0x040fe20000001808 */
[----:B------:R-:W1:Y:S07]  /*1f2e0*/  LDSM.16.M88.4 R176, [R222+0xb000] ;  /* 0x00b00000deb0783b */ /* 0x000e6e0000000200 */
[C---:B------:R-:W-:Y:S08]  /*1f2f0*/  HMMA.16816.F32 R12, R172.reuse, R184, R12 ;  /* 0x000000b8ac0c723c */ /* 0x040ff0000000180c */
[C---:B------:R-:W-:Y:S01]  /*1f300*/  HMMA.16816.F32 R16, R172.reuse, R186, R16 ;  /* 0x000000baac10723c */ /* 0x040fe20000001810 */
[----:B------:R-:W5:Y:S07]  /*1f310*/  LDSM.16.M88.4 R184, [R222+0xb800] ;  /* 0x00b80000deb8783b */ /* 0x000f6e0000000200 */
[C---:B------:R-:W-:Y:S08]  /*1f320*/  HMMA.16816.F32 R20, R172.reuse, R188, R20 ;  /* 0x000000bcac14723c */ /* 0x040ff00000001814 */
[C---:B------:R-:W-:Y:S01]  /*1f330*/  HMMA.16816.F32 R24, R172.reuse, R190, R24 ;  /* 0x000000beac18723c */ /* 0x040fe20000001818 */
[----:B------:R-:W-:Y:S07]  /*1f340*/  LDSM.16.M88.4 R188, [R215+0x2000] ;  /* 0x00200000d7bc783b */ /* 0x000fee0000000200 */
[C---:B------:R-:W-:Y:S08]  /*1f350*/  HMMA.16816.F32 R28, R172.reuse, R196, R28 ;  /* 0x000000c4ac1c723c */ /* 0x040ff0000000181c */
[----:B------:R-:W-:Y:S01]  /*1f360*/  HMMA.16816.F32 R32, R172, R198, R32 ;  /* 0x000000c6ac20723c */ /* 0x000fe20000001820 */
[----:B------:R-:W3:Y:S05]  /*1f370*/  LDSM.16.M88.4 R172, [R224+0x2000] ;  /* 0x00200000e0ac783b */ /* 0x000eea0000000200 */
[----:B------:R-:W-:Y:S02]  /*1f380*/  LDSM.16.M88.4 R196, [R215+0x3000] ;  /* 0x00300000d7c4783b */ /* 0x000fe40000000200 */
        /* <DEDUP_REMOVED lines=8> */
[----:B------:R-:W-:Y:S07]  /*1f410*/  LDSM.16.M88.4 R176, [R228+0xc000] ;  /* 0x00c00000e4b0783b */ /* 0x000fee0000000200 */
[C---:B-----5:R-:W-:Y:S08]  /*1f420*/  HMMA.16816.F32 R28, R168.reuse, R184, R28 ;  /* 0x000000b8a81c723c */ /* 0x060ff0000000181c */
[----:B------:R-:W-:Y:S01]  /*1f430*/  HMMA.16816.F32 R32, R168, R186, R32 ;  /* 0x000000baa820723c */ /* 0x000fe20000001820 */
[----:B------:R-:W1:Y:S05]  /*1f440*/  LDSM.16.M88.4 R168, [R229+0x4000] ;  /* 0x00400000e5a8783b */ /* 0x000e6a0000000200 */
[----:B------:R-:W2:Y:S02]  /*1f450*/  LDSM.16.M88.4 R184, [R228+0xc800] ;  /* 0x00c80000e4b8783b */ /* 0x000ea40000000200 */
        /* <DEDUP_REMOVED lines=8> */
[----:B------:R-:W4:Y:S07]  /*1f4e0*/  LDSM.16.M88.4 R196, [R210] ;  /* 0x00000000d2c4783b */ /* 0x000f2e0000000200 */
[C---:B------:R-:W-:Y:S08]  /*1f4f0*/  HMMA.16816.F32 R28, R172.reuse, R200, R28 ;  /* 0x000000c8ac1c723c */ /* 0x040ff0000000181c */
[----:B------:R-:W-:Y:S01]  /*1f500*/  HMMA.16816.F32 R32, R172, R202, R32 ;  /* 0x000000caac20723c */ /* 0x000fe20000001820 */
[----:B------:R-:W5:Y:S05]  /*1f510*/  LDSM.16.M88.4 R172, [R209] ;  /* 0x00000000d1ac783b */ /* 0x000f6a0000000200 */
[----:B------:R-:W-:Y:S02]  /*1f520*/  LDSM.16.M88.4 R200, [R207] ;  /* 0x00000000cfc8783b */ /* 0x000fe40000000200 */
[C---:B-1----:R-:W-:Y:S08]  /*1f530*/  HMMA.16816.F32 R4, R168.reuse, R176, R4 ;  /* 0x000000b0a804723c */ /* 0x042ff00000001804 */
[C---:B------:R-:W-:Y:S01]  /*1f540*/  HMMA.16816.F32 R8, R168.reuse, R178, R8 ;  /* 0x000000b2a808723c */ /* 0x040fe20000001808 */
[----:B------:R-:W1:Y:S07]  /*1f550*/  LDSM.16.M88.4 R176, [R208] ;  /* 0x00000000d0b0783b */ /* 0x000e6e0000000200 */
        /* <DEDUP_REMOVED lines=8> */
[----:B------:R-:W2:Y:S05]  /*1f5e0*/  LDSM.16.M88.4 R168, [R225+0x4000] ;  /* 0x00400000e1a8783b */ /* 0x000eaa0000000200 */
[----:B------:R-:W3:Y:S02]  /*1f5f0*/  LDSM.16.M88.4 R188, [R222+0xd000] ;  /* 0x00d00000debc783b */ /* 0x000ee40000000200 */
        /* <DEDUP_REMOVED lines=11> */
[----:B------:R-:W5:Y:S05]  /*1f6b0*/  LDSM.16.M88.4 R192, [R215+0x4800] ;  /* 0x00480000d7c0783b */ /* 0x000f6a0000000200 */
[----:B------:R-:W-:Y:S02]  /*1f6c0*/  LDSM.16.M88.4 R200, [R228+0xe000] ;  /* 0x00e00000e4c8783b */ /* 0x000fe40000000200 */
        /* <DEDUP_REMOVED lines=12> */
[----:B------:R-:W-:Y:S02]  /*1f790*/  LDSM.16.M88.4 R196, [R204] ;  /* 0x00000000ccc4783b */ /* 0x000fe40000000200 */
        /* <DEDUP_REMOVED lines=9> */
[C---:B------:R-:W-:Y:S08]  /*1f830*/  HMMA.16816.F32 R28, R172.reuse, R184, R28 ;  /* 0x000000b8ac1c723c */ /* 0x040ff0000000181c */
[----:B------:R-:W-:Y:S01]  /*1f840*/  HMMA.16816.F32 R32, R172, R186, R32 ;  /* 0x000000baac20723c */ /* 0x000fe20000001820 */
[----:B------:R-:W2:Y:S05]  /*1f850*/  LDSM.16.M88.4 R172, [R227+0x6000] ;  /* 0x00600000e3ac783b */ /* 0x000eaa0000000200 */
[----:B------:R-:W2:Y:S02]  /*1f860*/  LDSM.16.M88.4 R184, [R205] ;  /* 0x00000000cdb8783b */ /* 0x000ea40000000200 */
[C---:B---3--:R-:W-:Y:S08]  /*1f870*/  HMMA.16816.F32 R4, R188.reuse, R200, R4 ;  /* 0x000000c8bc04723c */ /* 0x048ff00000001804 */
[C---:B------:R-:W-:Y:S01]  /*1f880*/  HMMA.16816.F32 R8, R188.reuse, R202, R8 ;  /* 0x000000cabc08723c */ /* 0x040fe20000001808 */
[----:B------:R-:W3:Y:S07]  /*1f890*/  LDSM.16.M88.4 R200, [R167] ;  /* 0x00000000a7c8783b */ /* 0x000eee0000000200 */
[C---:B----4-:R-:W-:Y:S08]  /*1f8a0*/  HMMA.16816.F32 R12, R188.reuse, R168, R12 ;  /* 0x000000a8bc0c723c */ /* 0x050ff0000000180c */
[C---:B------:R-:W-:Y:S01]  /*1f8b0*/  HMMA.16816.F32 R16, R188.reuse, R170, R16 ;  /* 0x000000aabc10723c */ /* 0x040fe20000001810 */
[----:B------:R-:W-:Y:S07]  /*1f8c0*/  LDSM.16.M88.4 R168, [R225+0x6000] ;  /* 0x00600000e1a8783b */ /* 0x000fee0000000200 */
[C---:B-1----:R-:W-:Y:S08]  /*1f8d0*/  HMMA.16816.F32 R20, R188.reuse, R176, R20 ;  /* 0x000000b0bc14723c */ /* 0x042ff00000001814 */
[C---:B------:R-:W-:Y:S01]  /*1f8e0*/  HMMA.16816.F32 R24, R188.reuse, R178, R24 ;  /* 0x000000b2bc18723c */ /* 0x040fe20000001818 */
[----:B------:R-:W1:Y:S07]  /*1f8f0*/  LDSM.16.M88.4 R176, [R222+0xe000] ;  /* 0x00e00000deb0783b */ /* 0x000e6e0000000200 */
[C---:B-----5:R-:W-:Y:S08]  /*1f900*/  HMMA.16816.F32 R28, R188.reuse, R192, R28 ;  /* 0x000000c0bc1c723c */ /* 0x060ff0000000181c */
        /* <DEDUP_REMOVED lines=13> */
[----:B------:R-:W-:Y:S08]  /*1f9e0*/  HMMA.16816.F32 R32, R172, R202, R32 ;  /* 0x000000caac20723c */ /* 0x000ff00000001820 */
[C---:B-1----:R-:W-:Y:S08]  /*1f9f0*/  HMMA.16816.F32 R4, R168.reuse, R176, R4 ;  /* 0x000000b0a804723c */ /* 0x042ff00000001804 */
[C---:B------:R-:W-:Y:S08]  /*1fa00*/  HMMA.16816.F32 R8, R168.reuse, R178, R8 ;  /* 0x000000b2a808723c */ /* 0x040ff00000001808 */
[C---:B--2---:R-:W-:Y:S08]  /*1fa10*/  HMMA.16816.F32 R12, R168.reuse, R180, R12 ;  /* 0x000000b4a80c723c */ /* 0x044ff0000000180c */
[C---:B------:R-:W-:Y:S08]  /*1fa20*/  HMMA.16816.F32 R16, R168.reuse, R182, R16 ;  /* 0x000000b6a810723c */ /* 0x040ff00000001810 */
[C---:B----4-:R-:W-:Y:S08]  /*1fa30*/  HMMA.16816.F32 R20, R168.reuse, R184, R20 ;  /* 0x000000b8a814723c */ /* 0x050ff00000001814 */
[C---:B------:R-:W-:Y:S08]  /*1fa40*/  HMMA.16816.F32 R24, R168.reuse, R186, R24 ;  /* 0x000000baa818723c */ /* 0x040ff00000001818 */
[C---:B------:R-:W-:Y:S08]  /*1fa50*/  HMMA.16816.F32 R28, R168.reuse, R188, R28 ;  /* 0x000000bca81c723c */ /* 0x040ff0000000181c */
[----:B------:R-:W-:Y:S01]  /*1fa60*/  HMMA.16816.F32 R32, R168, R190, R32 ;  /* 0x000000bea820723c */ /* 0x000fe20000001820 */
[----:B------:R-:W1:Y:S07]  /*1fa70*/  LDSM.16.M88.4 R168, [R215+0x6800] ;  /* 0x00680000d7a8783b */ /* 0x000e6e0000000200 */
[C---:B-----5:R-:W-:Y:S08]  /*1fa80*/  HMMA.16816.F32 R4, R192.reuse, R196, R4 ;  /* 0x000000c4c004723c */ /* 0x060ff00000001804 */
        /* <DEDUP_REMOVED lines=22> */
[----:B------:R-:W1:Y:S01]  /*1fbf0*/  MUFU.TANH R196, R14 ;  /* 0x0000000e00c47308 */ /* 0x000e620000002400 */
[-C--:B------:R-:W-:Y:S01]  /*1fc00*/  FMUL.FTZ R18, R18, R3.reuse ;  /* 0x0000000312127220 */ /* 0x080fe20000410000 */
[C---:B---3--:R-:W-:Y:S03]  /*1fc10*/  HMMA.16816.F32 R20, R192.reuse, R4, R20 ;  /* 0x00000004c014723c */ /* 0x048fe60000001814 */
[-C--:B------:R-:W-:Y:S05]  /*1fc20*/  FMUL.FTZ R19, R19, R3.reuse ;  /* 0x0000000313137220 */ /* 0x080fea0000410000 */
[----:B------:R3:W1:Y:S01]  /*1fc30*/  MUFU.TANH R197, R15 ;  /* 0x0000000f00c57308 */ /* 0x0006620000002400 */
[C---:B------:R-:W-:Y:S01]  /*1fc40*/  HMMA.16816.F32 R24, R192.reuse, R6, R24 ;  /* 0x00000006c018723c */ /* 0x040fe20000001818 */
[----:B-----5:R-:W5:Y:S01]  /*1fc50*/  LDSM.16.M88.4 R8, [R215+0x7800] ;  /* 0x00780000d708783b */ /* 0x020f620000000200 */
[----:B------:R-:W-:Y:S04]  /*1fc60*/  DEPBAR.LE SB0, 0x0 ;  /* 0x000080000000791a */ /* 0x000fe80000000000 */
[-C--:B------:R-:W-:Y:S03]  /*1fc70*/  FMUL.FTZ R4, R17, R3.reuse ;  /* 0x0000000311047220 */ /* 0x080fe60000410000 */
        /* <DEDUP_REMOVED lines=14> */
[----:B------:R-:W1:Y:S01]  /*1fd60*/  MUFU.TANH R170, R170 ;  /* 0x000000aa00aa7308 */ /* 0x000e620000002400 */
[----:B------:R-:W-:Y:S09]  /*1fd70*/  HMMA.16816.F32 R32, R192, R10, R32 ;  /* 0x0000000ac020723c */ /* 0x000ff20000001820 */
[----:B------:R-:W1:Y:S05]  /*1fd80*/  MUFU.TANH R12, R12 ;  /* 0x0000000c000c7308 */ /* 0x000e6a0000002400 */
[-C--:B------:R-:W-:Y:S05]  /*1fd90*/  FMUL.FTZ R180, R28, R3.reuse ;  /* 0x000000031cb47220 */ /* 0x080fea0000410000 */
[----:B------:R-:W1:Y:S01]  /*1fda0*/  MUFU.TANH R13, R13 ;  /* 0x0000000d000d7308 */ /* 0x000e620000002400 */
[-C--:B------:R-:W-:Y:S02]  /*1fdb0*/  FMUL.FTZ R29, R29, R3.reuse ;  /* 0x000000031d1d7220 */ /* 0x080fe40000410000 */
[-C--:B---3--:R-:W-:Y:S02]  /*1fdc0*/  FMUL.FTZ R15, R30, R3.reuse ;  /* 0x000000031e0f7220 */ /* 0x088fe40000410000 */
[-C--:B------:R-:W-:Y:S02]  /*1fdd0*/  FMUL.FTZ R14, R31, R3.reuse ;  /* 0x000000031f0e7220 */ /* 0x080fe40000410000 */
[-C--:B------:R-:W-:Y:S02]  /*1fde0*/  FMUL.FTZ R177, R32, R3.reuse ;  /* 0x0000000320b17220 */ /* 0x080fe40000410000 */
[-C--:B------:R-:W-:Y:S01]  /*1fdf0*/  FMUL.FTZ R17, R33, R3.reuse ;  /* 0x0000000321117220 */ /* 0x080fe20000410000 */
[----:B------:R-:W3:Y:S01]  /*1fe00*/  MUFU.TANH R4, R4 ;  /* 0x0000000400047308 */ /* 0x000ee20000002400 */
        /* <DEDUP_REMOVED lines=30> */
[----:B------:R-:W2:Y:S03]  /*1fff0*/  I2F.RP R11, R10 ;  /* 0x0000000a000b7306 */ /* 0x000ea60000209400 */
[----:B------:R-:W-:Y:S07]  /*20000*/  IMAD.MOV R8, RZ, RZ, -R8 ;  /* 0x000000ffff087224 */ /* 0x000fee00078e0a08 */
[----:B--2---:R-:W2:Y:S02]  /*20010*/  MUFU.RCP R5, R11 ;  /* 0x0000000b00057308 */ /* 0x004ea40000001000 */
[----:B--2---:R-:W-:Y:S01]  /*20020*/  IADD3 R24, R5, 0xffffffe, RZ ;  /* 0x0ffffffe05187810 */ /* 0x004fe20007ffe0ff */
[----:B------:R-:W-:Y:S07]  /*20030*/  IMAD.SHL.U32 R5, R247, 0x40, RZ ;  /* 0x00000040f7057824 */ /* 0x000fee00078e00ff */
[----:B-1----:R-:W1:Y:S01]  /*20040*/  F2I.FTZ.U32.TRUNC.NTZ R25, R24 ;  /* 0x0000001800197305 */ /* 0x002e62000021f000 */
[C---:B------:R-:W-:Y:S02]  /*20050*/  IADD3 R18, R5.reuse, -0x40, RZ ;  /* 0xffffffc005127810 */ /* 0x040fe40007ffe0ff */
[----:B------:R-:W-:Y:S02]  /*20060*/  IABS R9, R5 ;  /* 0x0000000500097213 */ /* 0x000fe40000000000 */
[----:B------:R-:W-:Y:S04]  /*20070*/  LOP3.LUT R5, R5, R20, RZ, 0x3c, !PT ;  /* 0x0000001405057212 */ /* 0x000fe800078e3cff */
        /* <DEDUP_REMOVED lines=10> */
[----:B------:R-:W-:Y:S02]  /*20120*/  IMAD.HI.U32 R19, R22, R9, RZ ;  /* 0x0000000916137227 */ /* 0x000fe400078e00ff */
[----:B------:R-:W3:Y:S02]  /*20130*/  LD.E.64 R22, [R164.64+0x38] ;  /* 0x00003804a4167980 */ /* 0x000ee4000c101b00 */
[-C--:B------:R-:W-:Y:S02]  /*20140*/  IMAD R7, R11, R8.reuse, R7 ;  /* 0x000000080b077224 */ /* 0x080fe400078e0207 */
[----:B------:R-:W-:Y:S01]  /*20150*/  IMAD R9, R19, R8, R9 ;  /* 0x0000000813097224 */ /* 0x000fe200078e0209 */
[----:B------:R-:W-:Y:S02]  /*20160*/  LOP3.LUT R8, RZ, R20, RZ, 0x33, !PT ;  /* 0x00000014ff087212 */ /* 0x000fe400078e33ff */
        /* <DEDUP_REMOVED lines=35> */
.L_x_8016:
[----:B------:R-:W-:Y:S02]  /*203a0*/  ULDC.64 UR4, c[0x0][0x118] ;  /* 0x0000460000047ab9 */ /* 0x000fe40000000a00 */
[----:B------:R-:W2:Y:S02]  /*203b0*/  LD.E R20, [R164.64+0x38] ;  /* 0x00003804a4147980 */ /* 0x000ea4000c101900 */
[----:B--2---:R-:W-:Y:S04]  /*203c0*/  LEA R20, -R20, RZ, 0x6 ;  /* 0x000000ff14147211 */ /* 0x004fe800078e31ff */
[----:B------:R-:W-:Y:S02]  /*203d0*/  SHF.R.S32.HI R7, RZ, 0x1f, R20 ;  /* 0x0000001fff077819 */ /* 0x000fe40000011414 */
.L_x_8017:
[----:B------:R-:W-:Y:S05]  /*203e0*/  BSYNC B0 ;  /* 0x0000000000007941 */ /* 0x000fea0003800000 */
.L_x_8015:
        /* <DEDUP_REMOVED lines=13> */
[C---:B-12---:R-:W-:Y:S05]  /*204c0*/  IADD3 R18, P0, R8.reuse, R232, RZ ;  /* 0x000000e808127210 */ /* 0x046fea0007f1e0ff */
        /* <DEDUP_REMOVED lines=18> */
.L_x_8014:
[----:B--234-:R-:W-:Y:S05]  /*205f0*/  BSYNC B1 ;  /* 0x0000000000017941 */ /* 0x01cfea0003800000 */
.L_x_8013:
        /* <DEDUP_REMOVED lines=9> */
[C---:B------:R-:W-:Y:S02]  /*20690*/  ISETP.GE.AND P2, PT, R19.reuse, R248, PT ;  /* 0x000000f81300720c */ /* 0x040fe40003f46270 */
[----:B------:R-:W-:Y:S02]  /*206a0*/  ISETP.GE.AND P6, PT, R19, R246, PT ;  /* 0x000000f61300720c */ /* 0x000fe40003fc6270 */
[C---:B------:R-:W-:Y:S02]  /*206b0*/  ISETP.GE.AND P1, PT, R7.reuse, R248, PT ;  /* 0x000000f80700720c */ /* 0x040fe40003f26270 */
[----:B------:R-:W-:Y:S02]  /*206c0*/  ISETP.GE.AND P5, PT, R7, R246, PT ;  /* 0x000000f60700720c */ /* 0x000fe40003fa6270 */
[C---:B------:R-:W-:Y:S02]  /*206d0*/  ISETP.GE.AND P4, PT, R5.reuse, R248, PT ;  /* 0x000000f80500720c */ /* 0x040fe40003f86270 */
[----:B------:R-:W-:Y:S02]  /*206e0*/  ISETP.GE.AND P3, PT, R5, R246, PT ;  /* 0x000000f60500720c */ /* 0x000fe40003f66270 */
[C---:B------:R-:W-:Y:S02]  /*206f0*/  ISETP.GE.OR P1, PT, R7.reuse, R238, !P1 ;  /* 0x000000ee0700720c */ /* 0x040fe40004f26670 */
[----:B------:R-:W-:Y:S02]  /*20700*/  ISETP.GE.OR P5, PT, R7, R244, !P5 ;  /* 0x000000f40700720c */ /* 0x000fe40006fa6670 */
[C---:B------:R-:W-:Y:S02]  /*20710*/  IADD3 R21, R19.reuse, 0x9, RZ ;  /* 0x0000000913157810 */ /* 0x040fe40007ffe0ff */
[C---:B------:R-:W-:Y:S02]  /*20720*/  ISETP.GE.OR P2, PT, R19.reuse, R238, !P2 ;  /* 0x000000ee1300720c */ /* 0x040fe40005746670 */
[C---:B------:R-:W-:Y:S02]  /*20730*/  IADD3 R7, R19.reuse, 0x10, RZ ;  /* 0x0000001013077810 */ /* 0x040fe40007ffe0ff */
[----:B------:R-:W-:Y:S02]  /*20740*/  ISETP.GE.OR P6, PT, R19, R244, !P6 ;  /* 0x000000f41300720c */ /* 0x000fe400077c6670 */
[----:B------:R-:W-:Y:S02]  /*20750*/  FSEL R9, R172, -INF , !P2 ;  /* 0xff800000ac097808 */ /* 0x000fe40005000000 */
[C---:B------:R-:W-:Y:S02]  /*20760*/  ISETP.GE.OR P4, PT, R5.reuse, R238, !P4 ;  /* 0x000000ee0500720c */ /* 0x040fe40006786670 */
[----:B------:R-:W-:Y:S02]  /*20770*/  ISETP.GE.OR P3, PT, R5, R244, !P3 ;  /* 0x000000f40500720c */ /* 0x000fe40005f66670 */
[----:B------:R-:W-:Y:S02]  /*20780*/  FSEL R5, R174, -INF , !P6 ;  /* 0xff800000ae057808 */ /* 0x000fe40007000000 */
[-C--:B------:R-:W-:Y:S02]  /*20790*/  ISETP.GE.AND P6, PT, R7, R248.reuse, PT ;  /* 0x000000f80700720c */ /* 0x080fe40003fc6270 */
[C---:B------:R-:W-:Y:S02]  /*207a0*/  ISETP.GE.AND P0, PT, R21.reuse, R248, PT ;  /* 0x000000f81500720c */ /* 0x040fe40003f06270 */
[C---:B------:R-:W-:Y:S02]  /*207b0*/  ISETP.GE.AND P2, PT, R21.reuse, R246, PT ;  /* 0x000000f61500720c */ /* 0x040fe40003f46270 */
[-C--:B------:R-:W-:Y:S02]  /*207c0*/  ISETP.GE.OR P0, PT, R21, R238.reuse, !P0 ;  /* 0x000000ee1500720c */ /* 0x080fe40004706670 */
[----:B------:R-:W-:Y:S02]  /*207d0*/  IADD3 R23, R19, 0x11, RZ ;  /* 0x0000001113177810 */ /* 0x000fe40007ffe0ff */
[----:B------:R-:W-:Y:S02]  /*207e0*/  ISETP.GE.OR P6, PT, R7, R238, !P6 ;  /* 0x000000ee0700720c */ /* 0x000fe400077c6670 */
        /* <DEDUP_REMOVED lines=8> */
[C---:B------:R-:W-:Y:S02]  /*20870*/  IADD3 R27, R19.reuse, 0x19, RZ ;  /* 0x00000019131b7810 */ /* 0x040fe40007ffe0ff */
[----:B------:R-:W-:Y:S02]  /*20880*/  IADD3 R25, R19, 0x20, RZ ;  /* 0x0000002013197810 */ /* 0x000fe40007ffe0ff */
[-C--:B------:R-:W-:Y:S02]  /*20890*/  ISETP.GE.OR P6, PT, R21, R238.reuse, !P6 ;  /* 0x000000ee1500720c */ /* 0x080fe400077c6670 */
[----:B------:R-:W-:Y:S02]  /*208a0*/  ISETP.GE.OR P4, PT, R23, R238, !P4 ;  /* 0x000000ee1700720c */ /* 0x000fe40006786670 */
[----:B------:R-:W-:Y:S02]  /*208b0*/  ISETP.GE.OR P1, PT, R7, R244, !P1 ;  /* 0x000000f40700720c */ /* 0x000fe40004f26670 */
[----:B------:R-:W-:Y:S02]  /*208c0*/  FSEL R7, R176, -INF , !P0 ;  /* 0xff800000b0077808 */ /* 0x000fe40004000000 */
[----:B------:R-:W-:Y:S02]  /*208d0*/  FSEL R193, R12, -INF , !P4 ;  /* 0xff8000000cc17808 */ /* 0x000fe40006000000 */
[----:B------:R-:W-:Y:S02]  /*208e0*/  FSEL R194, R13, -INF , !P6 ;  /* 0xff8000000dc27808 */ /* 0x000fe40007000000 */
[----:B------:R-:W-:Y:S02]  /*208f0*/  ISETP.GE.AND P0, PT, R23, R246, PT ;  /* 0x000000f61700720c */ /* 0x000fe40003f06270 */
[-C--:B------:R-:W-:Y:S02]  /*20900*/  ISETP.GE.AND P4, PT, R27, R248.reuse, PT ;  /* 0x000000f81b00720c */ /* 0x080fe40003f86270 */
[----:B------:R-:W-:Y:S02]  /*20910*/  ISETP.GE.AND P6, PT, R25, R248, PT ;  /* 0x000000f81900720c */ /* 0x000fe40003fc6270 */
[----:B------:R-:W-:Y:S02]  /*20920*/  ISETP.GE.OR P0, PT, R23, R244, !P0 ;  /* 0x000000f41700720c */ /* 0x000fe40004706670 */
[----:B------:R-:W-:Y:S02]  /*20930*/  IADD3 R23, R19, 0x21, RZ ;  /* 0x0000002113177810 */ /* 0x000fe40007ffe0ff */
[-C--:B------:R-:W-:Y:S02]  /*20940*/  ISETP.GE.OR P4, PT, R27, R238.reuse, !P4 ;  /* 0x000000ee1b00720c */ /* 0x080fe40006786670 */
[----:B------:R-:W-:Y:S02]  /*20950*/  ISETP.GE.OR P6, PT, R25, R238, !P6 ;  /* 0x000000ee1900720c */ /* 0x000fe400077c6670 */
[----:B------:R-:W-:Y:S02]  /*20960*/  FSEL R195, R4, -INF , !P4 ;  /* 0xff80000004c37808 */ /* 0x000fe40006000000 */
[----:B------:R-:W-:Y:S02]  /*20970*/  FMNMX.FTZ R4, R9, R2, !PT ;  /* 0x0000000209047209 */ /* 0x000fe40007810000 */
[----:B------:R-:W-:Y:S02]  /*20980*/  FSEL R200, R200, -INF , !P6 ;  /* 0xff800000c8c87808 */ /* 0x000fe40007000000 */
[C---:B------:R-:W-:Y:S02]  /*20990*/  ISETP.GE.AND P6, PT, R23.reuse, R248, PT ;  /* 0x000000f81700720c */ /* 0x040fe40003fc6270 */
[----:B------:R-:W-:Y:S02]  /*209a0*/  FSEL R168, R168, -INF , !P2 ;  /* 0xff800000a8a87808 */ /* 0x000fe40005000000 */
[C---:B------:R-:W-:Y:S02]  /*209b0*/  ISETP.GE.AND P2, PT, R23.reuse, R246, PT ;  /* 0x000000f61700720c */ /* 0x040fe40003f46270 */
[C---:B------:R-:W-:Y:S02]  /*209c0*/  ISETP.GE.OR P6, PT, R23.reuse, R238, !P6 ;  /* 0x000000ee1700720c */ /* 0x040fe400077c6670 */
[----:B------:R-:W-:Y:S02]  /*209d0*/  ISETP.GE.OR P2, PT, R23, R244, !P2 ;  /* 0x000000f41700720c */ /* 0x000fe40005746670 */
[----:B------:R-:W-:Y:S02]  /*209e0*/  FMNMX.FTZ R23, R11, R4, !PT ;  /* 0x000000040b177209 */ /* 0x000fe40007810000 */
[----:B------:R-:W-:Y:S02]  /*209f0*/  FSEL R169, R169, -INF , !P3 ;  /* 0xff800000a9a97808 */ /* 0x000fe40005800000 */
[----:B------:R-:W-:Y:S02]  /*20a00*/  FMNMX.FTZ R4, R8, R23, !PT ;  /* 0x0000001708047209 */ /* 0x000fe40007810000 */
[----:B------:R-:W-:Y:S02]  /*20a10*/  IADD3 R13, R19, 0x28, RZ ;  /* 0x00000028130d7810 */ /* 0x000fe40007ffe0ff */
[----:B------:R-:W-:Y:S02]  /*20a20*/  FMNMX.FTZ R23, R7, R4, !PT ;  /* 0x0000000407177209 */ /* 0x000fe40007810000 */
[----:B------:R-:W-:Y:S02]  /*20a30*/  ISETP.GE.AND P3, PT, R25, R246, PT ;  /* 0x000000f61900720c */ /* 0x000fe40003f66270 */
[----:B------:R-:W-:Y:S02]  /*20a40*/  FSEL R10, R166, -INF , !P5 ;  /* 0xff800000a60a7808 */ /* 0x000fe40006800000 */
[----:B------:R-:W-:Y:S02]  /*20a50*/  FMNMX.FTZ R4, R192, R23, !PT ;  /* 0x00000017c0047209 */ /* 0x000fe40007810000 */
[----:B------:R-:W-:Y:S02]  /*20a60*/  FSEL R203, R203, -INF , !P6 ;  /* 0xff800000cbcb7808 */ /* 0x000fe40007000000 */
[----:B------:R-:W-:Y:S02]  /*20a70*/  ISETP.GE.AND P6, PT, R13, R248, PT ;  /* 0x000000f80d00720c */ /* 0x000fe40003fc6270 */
[----:B------:R-:W-:Y:S02]  /*20a80*/  ISETP.GE.AND P4, PT, R27, R246, PT ;  /* 0x000000f61b00720c */ /* 0x000fe40003f86270 */
[----:B------:R-:W-:Y:S02]  /*20a90*/  ISETP.GE.OR P3, PT, R25, R244, !P3 ;  /* 0x000000f41900720c */ /* 0x000fe40005f66670 */
[----:B------:R-:W-:Y:S02]  /*20aa0*/  FMNMX.FTZ R25, R5, R0, !PT ;  /* 0x0000000005197209 */ /* 0x000fe40007810000 */
[----:B------:R-:W-:Y:S02]  /*20ab0*/  ISETP.GE.AND P5, PT, R21, R246, PT ;  /* 0x000000f61500720c */ /* 0x000fe40003fa6270 */
[----:B------:R-:W-:Y:S02]  /*20ac0*/  ISETP.GE.OR P4, PT, R27, R244, !P4 ;  /* 0x000000f41b00720c */ /* 0x000fe40006786670 */
[----:B------:R-:W-:Y:S02]  /*20ad0*/  ISETP.GE.OR P6, PT, R13, R238, !P6 ;  /* 0x000000ee0d00720c */ /* 0x000fe400077c6670 */
[----:B------:R-:W-:Y:S02]  /*20ae0*/  FMNMX.FTZ R27, R193, R4, !PT ;  /* 0x00000004c11b7209 */ /* 0x000fe40007810000 */
[----:B------:R-:W-:Y:S02]  /*20af0*/  FMNMX.FTZ R4, R10, R25, !PT ;  /* 0x000000190a047209 */ /* 0x000fe40007810000 */
[----:B------:R-:W-:Y:S02]  /*20b00*/  ISETP.GE.OR P5, PT, R21, R244, !P5 ;  /* 0x000000f41500720c */ /* 0x000fe40006fa6670 */
[----:B------:R-:W-:Y:S02]  /*20b10*/  IADD3 R21, R19, 0x29, RZ ;  /* 0x0000002913157810 */ /* 0x000fe40007ffe0ff */
[----:B------:R-:W-:Y:S02]  /*20b20*/  FSEL R233, R6, -INF , !P6 ;  /* 0xff80000006e97808 */ /* 0x000fe40007000000 */
[----:B------:R-:W-:Y:S02]  /*20b30*/  FMNMX.FTZ R6, R194, R27, !PT ;  /* 0x0000001bc2067209 */ /* 0x000fe40007810000 */
[----:B------:R-:W-:Y:S02]  /*20b40*/  FMNMX.FTZ R25, R169, R4, !PT ;  /* 0x00000004a9197209 */ /* 0x000fe40007810000 */
[----:B------:R-:W-:Y:S02]  /*20b50*/  ISETP.GE.AND P6, PT, R21, R248, PT ;  /* 0x000000f81500720c */ /* 0x000fe40003fc6270 */
[----:B------:R-:W-:Y:S02]  /*20b60*/  FSEL R196, R196, -INF , !P1 ;  /* 0xff800000c4c47808 */ /* 0x000fe40004800000 */
[----:B------:R-:W-:Y:S02]  /*20b70*/  FMNMX.FTZ R27, R195, R6, !PT ;  /* 0x00000006c31b7209 */ /* 0x000fe40007810000 */
[----:B------:R-:W-:Y:S02]  /*20b80*/  FMNMX.FTZ R25, R168, R25, !PT ;  /* 0x00000019a8197209 */ /* 0x000fe40007810000 */
[----:B------:R-:W-:Y:S02]  /*20b90*/  IADD3 R23, R19, 0x30, RZ ;  /* 0x0000003013177810 */ /* 0x000fe40007ffe0ff */
[----:B------:R-:W-:Y:S02]  /*20ba0*/  ISETP.GE.OR P6, PT, R21, R238, !P6 ;  /* 0x000000ee1500720c */ /* 0x000fe400077c6670 */
[----:B------:R-:W-:Y:S02]  /*20bb0*/  FSEL R197, R197, -INF , !P0 ;  /* 0xff800000c5c57808 */ /* 0x000fe40004000000 */
[C---:B------:R-:W-:Y:S02]  /*20bc0*/  ISETP.GE.AND P0, PT, R21.reuse, R246, PT ;  /* 0x000000f61500720c */ /* 0x040fe40003f06270 */
[----:B------:R-:W-:Y:S02]  /*20bd0*/  FMNMX.FTZ R4, R200, R27, !PT ;  /* 0x0000001bc8047209 */ /* 0x000fe40007810000 */
[----:B------:R-:W-:Y:S02]  /*20be0*/  FMNMX.FTZ R6, R196, R25, !PT ;  /* 0x00000019c4067209 */ /* 0x000fe40007810000 */
[----:B------:R-:W-:Y:S02]  /*20bf0*/  ISETP.GE.OR P0, PT, R21, R244, !P0 ;  /* 0x000000f41500720c */ /* 0x000fe40004706670 */
[----:B------:R-:W-:Y:S02]  /*20c00*/  IADD3 R21, R19, 0x31, RZ ;  /* 0x0000003113157810 */ /* 0x000fe40007ffe0ff */
[----:B------:R-:W-:Y:S02]  /*20c10*/  FSEL R202, R202, -INF , !P6 ;  /* 0xff800000caca7808 */ /* 0x000fe40007000000 */
        /* <DEDUP_REMOVED lines=8> */
[C---:B------:R-:W-:Y:S02]  /*20ca0*/  IADD3 R13, R19.reuse, 0x38, RZ ;  /* 0x00000038130d7810 */ /* 0x040fe40007ffe0ff */
[----:B------:R-:W-:Y:S02]  /*20cb0*/  IADD3 R19, R19, 0x39, RZ ;  /* 0x0000003913137810 */ /* 0x000fe40007ffe0ff */
[----:B------:R-:W-:Y:S02]  /*20cc0*/  FSEL R199, R199, -INF , !P4 ;  /* 0xff800000c7c77808 */ /* 0x000fe40006000000 */
[----:B------:R-:W-:Y:S02]  /*20cd0*/  FMNMX.FTZ R25, R233, R4, !PT ;  /* 0x00000004e9197209 */ /* 0x000fe40007810000 */
[----:B------:R-:W-:Y:S02]  /*20ce0*/  FMNMX.FTZ R4, R198, R27, !PT ;  /* 0x0000001bc6047209 */ /* 0x000fe40007810000 */
[----:B------:R-:W-:Y:S02]  /*20cf0*/  ISETP.GE.OR P5, PT, R21, R238, !P5 ;  /* 0x000000ee1500720c */ /* 0x000fe40006fa6670 */
[----:B------:R-:W-:Y:S02]  /*20d00*/  FSEL R180, R180, -INF , !P6 ;  /* 0xff800000b4b47808 */ /* 0x000fe40007000000 */
[-C--:B------:R-:W-:Y:S02]  /*20d10*/  ISETP.GE.AND P6, PT, R13, R248.reuse, PT ;  /* 0x000000f80d00720c */ /* 0x080fe40003fc6270 */
[----:B------:R-:W-:Y:S02]  /*20d20*/  ISETP.GE.AND P4, PT, R19, R248, PT ;  /* 0x000000f81300720c */ /* 0x000fe40003f86270 */
[----:B------:R-:W-:Y:S02]  /*20d30*/  FMNMX.FTZ R4, R199, R4, !PT ;  /* 0x00000004c7047209 */ /* 0x000fe40007810000 */
[----:B------:R-:W-:Y:S02]  /*20d40*/  FMNMX.FTZ R25, R202, R25, !PT ;  /* 0x00000019ca197209 */ /* 0x000fe40007810000 */
[----:B------:R-:W-:Y:S02]  /*20d50*/  FSEL R201, R201, -INF , !P3 ;  /* 0xff800000c9c97808 */ /* 0x000fe40005800000 */
[-C--:B------:R-:W-:Y:S02]  /*20d60*/  ISETP.GE.OR P6, PT, R13, R238.reuse, !P6 ;  /* 0x000000ee0d00720c */ /* 0x080fe400077c6670 */
[----:B------:R-:W-:Y:S02]  /*20d70*/  ISETP.GE.OR P4, PT, R19, R238, !P4 ;  /* 0x000000ee1300720c */ /* 0x000fe40006786670 */
[----:B------:R-:W-:Y:S02]  /*20d80*/  FSEL R179, R179, -INF , !P5 ;  /* 0xff800000b3b37808 */ /* 0x000fe40006800000 */
[----:B------:R-:W-:Y:S02]  /*20d90*/  FMNMX.FTZ R6, R180, R25, !PT ;  /* 0x00000019b4067209 */ /* 0x000fe40007810000 */
[----:B------:R-:W-:Y:S02]  /*20da0*/  FSEL R183, R183, -INF , !P2 ;  /* 0xff800000b7b77808 */ /* 0x000fe40005000000 */
[----:B------:R-:W-:Y:S02]  /*20db0*/  FMNMX.FTZ R12, R201, R4, !PT ;  /* 0x00000004c90c7209 */ /* 0x000fe40007810000 */
[----:B------:R-:W-:Y:S02]  /*20dc0*/  FSEL R176, R17, -INF , !P4 ;  /* 0xff80000011b07808 */ /* 0x000fe40006000000 */
[----:B------:R-:W-:Y:S02]  /*20dd0*/  ISETP.GE.AND P2, PT, R23, R246, PT ;  /* 0x000000f61700720c */ /* 0x000fe40003f46270 */
[----:B------:R-:W-:Y:S02]  /*20de0*/  FSEL R177, R177, -INF , !P6 ;  /* 0xff800000b1b17808 */ /* 0x000fe40007000000 */
[----:B------:R-:W-:Y:S02]  /*20df0*/  FMNMX.FTZ R6, R179, R6, !PT ;  /* 0x00000006b3067209 */ /* 0x000fe40007810000 */
[----:B------:R-:W-:Y:S02]  /*20e00*/  FSEL R182, R182, -INF , !P1 ;  /* 0xff800000b6b67808 */ /* 0x000fe40004800000 */
[----:B------:R-:W-:Y:S02]  /*20e10*/  FMNMX.FTZ R17, R183, R12, !PT ;  /* 0x0000000cb7117209 */ /* 0x000fe40007810000 */
[----:B------:R-:W-:Y:S02]  /*20e20*/  ISETP.GE.OR P2, PT, R23, R244, !P2 ;  /* 0x000000f41700720c */ /* 0x000fe40005746670 */
[----:B------:R-:W-:Y:S02]  /*20e30*/  ISETP.GE.AND P1, PT, R21, R246, PT ;  /* 0x000000f61500720c */ /* 0x000fe40003f26270 */
[----:B------:R-:W-:Y:S02]  /*20e40*/  FMNMX.FTZ R25, R177, R6, !PT ;  /* 0x00000006b1197209 */ /* 0x000fe40007810000 */
[----:B------:R-:W-:Y:S02]  /*20e50*/  FSEL R181, R181, -INF , !P0 ;  /* 0xff800000b5b57808 */ /* 0x000fe40004000000 */
[----:B------:R-:W-:Y:S02]  /*20e60*/  FMNMX.FTZ R6, R182, R17, !PT ;  /* 0x00000011b6067209 */ /* 0x000fe40007810000 */
[----:B------:R-:W-:Y:S02]  /*20e70*/  ISETP.GE.OR P1, PT, R21, R244, !P1 ;  /* 0x000000f41500720c */ /* 0x000fe40004f26670 */
[----:B------:R-:W-:Y:S01]  /*20e80*/  FSEL R175, R15, -INF , !P2 ;  /* 0xff8000000faf7808 */ /* 0x000fe20005000000 */
[----:B------:R-:W-:Y:S01]  /*20e90*/  LDSM.16.MT88.4 R20, [R221+0x10000] ;  /* 0x01000000dd14783b */ /* 0x000fe20000004200 */
[----:B------:R-:W-:Y:S02]  /*20ea0*/  ISETP.GE.AND P0, PT, R13, R246, PT ;  /* 0x000000f60d00720c */ /* 0x000fe40003f06270 */
[----:B------:R-:W-:Y:S02]  /*20eb0*/  FMNMX.FTZ R6, R181, R6, !PT ;  /* 0x00000006b5067209 */ /* 0x000fe40007810000 */
[----:B------:R-:W-:Y:S02]  /*20ec0*/  FSEL R174, R14, -INF , !P1 ;  /* 0xff8000000eae7808 */ /* 0x000fe40004800000 */
[----:B------:R-:W-:Y:S02]  /*20ed0*/  ISETP.GE.OR P2, PT, R13, R244, !P0 ;  /* 0x000000f40d00720c */ /* 0x000fe40004746670 */
[----:B------:R-:W-:Y:S02]  /*20ee0*/  FMNMX.FTZ R13, R175, R6, !PT ;  /* 0x00000006af0d7209 */ /* 0x000fe40007810000 */
[C---:B------:R-:W-:Y:S02]  /*20ef0*/  ISETP.GE.AND P0, PT, R19.reuse, R246, PT ;  /* 0x000000f61300720c */ /* 0x040fe40003f06270 */
[----:B------:R-:W-:Y:S02]  /*20f00*/  FSEL R173, R16, -INF , !P2 ;  /* 0xff80000010ad7808 */ /* 0x000fe40005000000 */
[----:B------:R-:W-:Y:S02]  /*20f10*/  FMNMX.FTZ R12, R174, R13, !PT ;  /* 0x0000000dae0c7209 */ /* 0x000fe40007810000 */
[----:B------:R-:W-:Y:S02]  /*20f20*/  ISETP.GE.OR P0, PT, R19, R244, !P0 ;  /* 0x000000f41300720c */ /* 0x000fe40004706670 */
[----:B------:R-:W-:Y:S02]  /*20f30*/  FMNMX.FTZ R4, R176, R25, !PT ;  /* 0x00000019b0047209 */ /* 0x000fe40007810000 */
[----:B------:R-:W-:Y:S02]  /*20f40*/  FSEL R166, R3, -INF , !P0 ;  /* 0xff80000003a67808 */ /* 0x000fe40004000000 */
[----:B------:R-:W-:Y:S01]  /*20f50*/  FMNMX.FTZ R3, R173, R12, !PT ;  /* 0x0000000cad037209 */ /* 0x000fe20007810000 */
[----:B------:R-:W1:Y:S03]  /*20f60*/  SHFL.BFLY PT, R17, R4, 0x2, 0x1f ;  /* 0x0c401f0004117f89 */ /* 0x000e6600000e0000 */
[----:B------:R-:W-:Y:S05]  /*20f70*/  FMNMX.FTZ R6, R166, R3, !PT ;  /* 0x00000003a6067209 */ /* 0x000fea0007810000 */
[----:B------:R-:W2:Y:S08]  /*20f80*/  SHFL.BFLY PT, R3, R6, 0x2, 0x1f ;  /* 0x0c401f0006037f89 */ /* 0x000eb000000e0000 */
[----:B------:R-:W-:Y:S01]  /*20f90*/  LDSM.16.MT88.4 R12, [R223+0x10000] ;  /* 0x01000000df0c783b */ /* 0x000fe20000004200 */
[----:B-1----:R-:W-:Y:S07]  /*20fa0*/  FMNMX.FTZ R17, R4, R17, !PT ;  /* 0x0000001104117209 */ /* 0x002fee0007810000 */
[----:B---3--:R-:W1:Y:S01]  /*20fb0*/  SHFL.BFLY PT, R164, R17, 0x1, 0x1f ;  /* 0x0c201f0011a47f89 */ /* 0x008e6200000e0000 */
[----:B--2---:R-:W-:Y:S07]  /*20fc0*/  FMNMX.FTZ R4, R6, R3, !PT ;  /* 0x0000000306047209 */ /* 0x004fee0007810000 */
[----:B------:R-:W2:Y:S01]  /*20fd0*/  SHFL.BFLY PT, R3, R4, 0x1, 0x1f ;  /* 0x0c201f0004037f89 */ /* 0x000ea200000e0000 */
[----:B-1----:R-:W-:Y:S04]  /*20fe0*/  FMNMX.FTZ R164, R17, R164, !PT ;  /* 0x000000a411a47209 */ /* 0x002fe80007810000 */
[----:B------:R-:W-:Y:S01]  /*20ff0*/  FSETP.NEU.FTZ.AND P1, PT, R164, -INF , PT ;  /* 0xff800000a400780b */ /* 0x000fe20003f3d000 */
[----:B----4-:R-:W-:Y:S01]  /*21000*/  FMUL.FTZ R178, R165, R164 ;  /* 0x000000a4a5b27220 */ /* 0x010fe20000410000 */
[----:B--2---:R-:W-:Y:S04]  /*21010*/  FMNMX.FTZ R3, R4, R3, !PT ;  /* 0x0000000304037209 */ /* 0x004fe80007810000 */
[----:B------:R-:W-:Y:S02]  /*21020*/  FSEL R178, R178, RZ, P1 ;  /* 0x000000ffb2b27208 */ /* 0x000fe40000800000 */
        /* <DEDUP_REMOVED lines=9> */
[----:B------:R-:W-:Y:S01]  /*210c0*/  FSEL R5, R164, RZ, P1 ;  /* 0x000000ffa4057208 */ /* 0x000fe20000800000 */
[-CC-:B------:R-:W-:Y:S02]  /*210d0*/  FFMA.FTZ R188, R10, R165.reuse, -R172.reuse ;  /* 0x000000a50abc7223 */ /* 0x180fe400000108ac */
[-C--:B------:R-:W-:Y:S02]  /*210e0*/  FFMA.FTZ R187, R169, R165.reuse, -R172 ;  /* 0x000000a5a9bb7223 */ /* 0x080fe400000108ac */
[----:B------:R-:W-:Y:S01]  /*210f0*/  FADD.FTZ R4, -R5, R2 ;  /* 0x0000000205047221 */ /* 0x000fe20000010100 */
[----:B------:R-:W-:Y:S01]  /*21100*/  FSEL R5, R3, RZ, P0 ;  /* 0x000000ff03057208 */ /* 0x000fe20000000000 */
[-C--:B------:R-:W-:Y:S01]  /*21110*/  FFMA.FTZ R186, R168, R165.reuse, -R172 ;  /* 0x000000a5a8ba7223 */ /* 0x080fe200000108ac */
[----:B------:R-:W1:Y:S01]  /*21120*/  MUFU.EX2 R184, R184 ;  /* 0x000000b800b87308 */ /* 0x000e620000000800 */
[----:B------:R-:W-:Y:S01]  /*21130*/  FMUL.FTZ R2, R165, R4 ;  /* 0x00000004a5027220 */ /* 0x000fe20000410000 */
[----:B------:R-:W-:Y:S01]  /*21140*/  ISETP.GT.AND P0, PT, R247, R230, PT ;  /* 0x000000e6f700720c */ /* 0x000fe20003f04270 */
[----:B------:R-:W-:Y:S02]  /*21150*/  FADD.FTZ R4, -R5, R0 ;  /* 0x0000000005047221 */ /* 0x000fe40000010100 */
[-CC-:B------:R-:W-:Y:S02]  /*21160*/  FFMA.FTZ R180, R180, R165.reuse, -R178.reuse ;  /* 0x000000a5b4b47223 */ /* 0x180fe400000108b2 */
[----:B------:R-:W-:Y:S02]  /*21170*/  FMUL.FTZ R0, R165, R4 ;  /* 0x00000004a5007220 */ /* 0x000fe40000410000 */
[-CC-:B------:R-:W-:Y:S01]  /*21180*/  FFMA.FTZ R179, R179, R165.reuse, -R178.reuse ;  /* 0x000000a5b3b37223 */ /* 0x180fe200000108b2 */
[----:B------:R-:W2:Y:S01]  /*21190*/  MUFU.EX2 R2, R2 ;  /* 0x0000000200027308 */ /* 0x000ea20000000800 */
[-C--:B------:R-:W-:Y:S02]  /*211a0*/  FFMA.FTZ R177, R177, R165.reuse, -R178 ;  /* 0x000000a5b1b17223 */ /* 0x080fe400000108b2 */
[-CC-:B------:R-:W-:Y:S02]  /*211b0*/  FFMA.FTZ R175, R175, R165.reuse, -R172.reuse ;  /* 0x000000a5afaf7223 */ /* 0x180fe400000108ac */
[-C--:B------:R-:W-:Y:S02]  /*211c0*/  FFMA.FTZ R174, R174, R165.reuse, -R172 ;  /* 0x000000a5aeae7223 */ /* 0x080fe400000108ac */
[-CC-:B------:R-:W-:Y:S02]  /*211d0*/  FFMA.FTZ R192, R192, R165.reuse, -R178.reuse ;  /* 0x000000a5c0c07223 */ /* 0x180fe400000108b2 */
[-CC-:B------:R-:W-:Y:S01]  /*211e0*/  FFMA.FTZ R193, R193, R165.reuse, -R178.reuse ;  /* 0x000000a5c1c17223 */ /* 0x180fe200000108b2 */
[----:B------:R-:W3:Y:S01]  /*211f0*/  MUFU.EX2 R0, R0 ;  /* 0x0000000000007308 */ /* 0x000ee20000000800 */
[-CC-:B------:R-:W-:Y:S02]  /*21200*/  FFMA.FTZ R194, R194, R165.reuse, -R178.reuse ;  /* 0x000000a5c2c27223 */ /* 0x180fe400000108b2 */
[----:B------:R-:W-:Y:S01]  /*21210*/  FFMA.FTZ R195, R195, R165, -R178 ;  /* 0x000000a5c3c37223 */ /* 0x000fe200000108b2 */
[----:B-1----:R-:W-:Y:S01]  /*21220*/  F2FP.PACK_AB R168, R184, R185 ;  /* 0x000000b9b8a8723e */ /* 0x002fe200000000ff */
[-CC-:B------:R-:W-:Y:S02]  /*21230*/  FFMA.FTZ R196, R196, R165.reuse, -R172.reuse ;  /* 0x000000a5c4c47223 */ /* 0x180fe400000108ac */
[-CC-:B------:R-:W-:Y:S02]  /*21240*/  FFMA.FTZ R197, R197, R165.reuse, -R172.reuse ;  /* 0x000000a5c5c57223 */ /* 0x180fe400000108ac */
[-CC-:B------:R-:W-:Y:S01]  /*21250*/  FFMA.FTZ R198, R198, R165.reuse, -R172.reuse ;  /* 0x000000a5c6c67223 */ /* 0x180fe200000108ac */
[----:B------:R-:W-:Y:S01]  /*21260*/  MUFU.EX2 R191, R191 ;  /* 0x000000bf00bf7308 */ /* 0x000fe20000000800 */
[-C--:B------:R-:W-:Y:S02]  /*21270*/  FFMA.FTZ R199, R199, R165.reuse, -R172 ;  /* 0x000000a5c7c77223 */ /* 0x080fe400000108ac */
[--C-:B------:R-:W-:Y:S02]  /*21280*/  FFMA.FTZ R200, R200, R165, -R178.reuse ;  /* 0x000000a5c8c87223 */ /* 0x100fe400000108b2 */
[C---:B--2---:R-:W-:Y:S02]  /*21290*/  FMUL.FTZ R4, R2.reuse, R160 ;  /* 0x000000a002047220 */ /* 0x044fe40000410000 */
[C---:B------:R-:W-:Y:S02]  /*212a0*/  FMUL.FTZ R5, R2.reuse, R161 ;  /* 0x000000a102057220 */ /* 0x040fe40000410000 */
[C---:B------:R-:W-:Y:S01]  /*212b0*/  FMUL.FTZ R8, R2.reuse, R156 ;  /* 0x0000009c02087220 */ /* 0x040fe20000410000 */
[----:B------:R-:W1:Y:S01]  /*212c0*/  MUFU.EX2 R190, R190 ;  /* 0x000000be00be7308 */ /* 0x000e620000000800 */
[C---:B------:R-:W-:Y:S02]  /*212d0*/  FMUL.FTZ R9, R2.reuse, R157 ;  /* 0x0000009d02097220 */ /* 0x040fe40000410000 */
[----:B------:R-:W-:Y:S02]  /*212e0*/  FMUL.FTZ R16, R2, R148 ;  /* 0x0000009402107220 */ /* 0x000fe40000410000 */
[C---:B---3--:R-:W-:Y:S02]  /*212f0*/  FMUL.FTZ R6, R0.reuse, R162 ;  /* 0x000000a200067220 */ /* 0x048fe40000410000 */
[C---:B------:R-:W-:Y:S02]  /*21300*/  FMUL.FTZ R7, R0.reuse, R163 ;  /* 0x000000a300077220 */ /* 0x040fe40000410000 */
[C---:B------:R-:W-:Y:S01]  /*21310*/  FMUL.FTZ R10, R0.reuse, R158 ;  /* 0x0000009e000a7220 */ /* 0x040fe20000410000 */
[----:B------:R-:W-:Y:S01]  /*21320*/  MUFU.EX2 R189, R189 ;  /* 0x000000bd00bd7308 */ /* 0x000fe20000000800 */
[----:B------:R-:W-:Y:S01]  /*21330*/  FMUL.FTZ R11, R0, R159 ;  /* 0x0000009f000b7220 */ /* 0x000fe20000410000 */
[----:B------:R-:W-:Y:S01]  /*21340*/  LDSM.16.MT88.4 R160, [R219+0x12800] ;  /* 0x01280000dba0783b */ /* 0x000fe20000004200 */
[----:B------:R-:W-:Y:S02]  /*21350*/  FMUL.FTZ R17, R2, R149 ;  /* 0x0000009502117220 */ /* 0x000fe40000410000 */
[C---:B------:R-:W-:Y:S02]  /*21360*/  FMUL.FTZ R18, R0.reuse, R150 ;  /* 0x0000009600127220 */ /* 0x040fe40000410000 */
[----:B------:R-:W-:Y:S02]  /*21370*/  FMUL.FTZ R19, R0, R151 ;  /* 0x0000009700137220 */ /* 0x000fe40000410000 */
[C---:B------:R-:W-:Y:S01]  /*21380*/  FMUL.FTZ R24, R2.reuse, R140 ;  /* 0x0000008c02187220 */ /* 0x040fe20000410000 */
[----:B------:R-:W2:Y:S01]  /*21390*/  MUFU.EX2 R188, R188 ;  /* 0x000000bc00bc7308 */ /* 0x000ea20000000800 */
[----:B------:R-:W-:Y:S01]  /*213a0*/  FMUL.FTZ R25, R2, R141 ;  /* 0x0000008d02197220 */ /* 0x000fe20000410000 */
[----:B------:R-:W-:Y:S01]  /*213b0*/  LDSM.16.MT88.4 R148, [R219+0x10800] ;  /* 0x01080000db94783b */ /* 0x000fe20000004200 */
[----:B------:R-:W-:Y:S01]  /*213c0*/  FMUL.FTZ R26, R0, R142 ;  /* 0x0000008e001a7220 */ /* 0x000fe20000410000 */
[----:B-1----:R-:W-:Y:S01]  /*213d0*/  F2FP.PACK_AB R170, R190, R191 ;  /* 0x000000bfbeaa723e */ /* 0x002fe200000000ff */
        /* <DEDUP_REMOVED lines=10> */
[----:B------:R-:W1:Y:S01]  /*21480*/  MUFU.EX2 R186, R186 ;  /* 0x000000ba00ba7308 */ /* 0x000e620000000800 */
[C---:B------:R-:W-:Y:S02]  /*21490*/  FMUL.FTZ R38, R0.reuse, R38 ;  /* 0x0000002600267220 */ /* 0x040fe40000410000 */
[----:B------:R-:W-:Y:S01]  /*214a0*/  FMUL.FTZ R39, R0, R39 ;  /* 0x0000002700277220 */ /* 0x000fe20000410000 */
[----:B--2---:R-:W-:Y:S01]  /*214b0*/  F2FP.PACK_AB R169, R188, R189 ;  /* 0x000000bdbca9723e */ /* 0x004fe200000000ff */
[C---:B------:R-:W-:Y:S02]  /*214c0*/  FMUL.FTZ R40, R2.reuse, R40 ;  /* 0x0000002802287220 */ /* 0x040fe40000410000 */
[----:B------:R-:W-:Y:S01]  /*214d0*/  LDSM.16.MT88.4 R156, [R220+0x12800] ;  /* 0x01280000dc9c783b */ /* 0x000fe20000004200 */
        /* <DEDUP_REMOVED lines=9> */
[----:B------:R-:W-:Y:S01]  /*21570*/  FMUL.FTZ R48, R2, R48 ;  /* 0x0000003002307220 */ /* 0x000fe20000410000 */
[----:B-1----:R-:W-:Y:S01]  /*21580*/  F2FP.PACK_AB R171, R186, R187 ;  /* 0x000000bbbaab723e */ /* 0x002fe200000000ff */
[----:B------:R-:W-:Y:S02]  /*21590*/  FMUL.FTZ R49, R2, R49 ;  /* 0x0000003102317220 */ /* 0x000fe40000410000 */
[C---:B------:R-:W-:Y:S02]  /*215a0*/  FMUL.FTZ R50, R0.reuse, R50 ;  /* 0x0000003200327220 */ /* 0x040fe40000410000 */
[----:B------:R-:W-:Y:S02]  /*215b0*/  FMUL.FTZ R51, R0, R51 ;  /* 0x0000003300337220 */ /* 0x000fe40000410000 */
[C---:B------:R-:W-:Y:S01]  /*215c0*/  HMMA.16816.F32 R4, R168.reuse, R12, R4 ;  /* 0x0000000ca804723c */ /* 0x040fe20000001804 */
[----:B------:R-:W-:Y:S04]  /*215d0*/  MUFU.EX2 R194, R194 ;  /* 0x000000c200c27308 */ /* 0x000fe80000000800 */
[C---:B------:R-:W-:Y:S02]  /*215e0*/  FMUL.FTZ R52, R2.reuse, R52 ;  /* 0x0000003402347220 */ /* 0x040fe40000410000 */
[C---:B------:R-:W-:Y:S01]  /*215f0*/  FMUL.FTZ R12, R2.reuse, R152 ;  /* 0x00000098020c7220 */ /* 0x040fe20000410000 */
[C---:B------:R-:W-:Y:S03]  /*21600*/  HMMA.16816.F32 R8, R168.reuse, R14, R8 ;  /* 0x0000000ea808723c */ /* 0x040fe60000001808 */
[----:B------:R-:W-:Y:S01]  /*21610*/  MUFU.EX2 R195, R195 ;  /* 0x000000c300c37308 */ /* 0x000fe20000000800 */
[C---:B------:R-:W-:Y:S02]  /*21620*/  FMUL.FTZ R13, R2.reuse, R153 ;  /* 0x00000099020d7220 */ /* 0x040fe40000410000 */
[----:B------:R-:W-:Y:S02]  /*21630*/  FMUL.FTZ R53, R2, R53 ;  /* 0x0000003502357220 */ /* 0x000fe40000410000 */
[C---:B------:R-:W-:Y:S04]  /*21640*/  FMUL.FTZ R14, R0.reuse, R154 ;  /* 0x0000009a000e7220 */ /* 0x040fe80000410000 */
[C---:B------:R-:W-:Y:S01]  /*21650*/  FMUL.FTZ R15, R0.reuse, R155 ;  /* 0x0000009b000f7220 */ /* 0x040fe20000410000 */
[----:B------:R-:W-:Y:S01]  /*21660*/  MUFU.EX2 R196, R196 ;  /* 0x000000c400c47308 */ /* 0x000fe20000000800 */
[----:B------:R-:W1:Y:S01]  /*21670*/  LDSM.16.MT88.4 R152, [R219+0x10000] ;  /* 0x01000000db98783b */ /* 0x000e620000004200 */
[C---:B------:R-:W-:Y:S02]  /*21680*/  FMUL.FTZ R54, R0.reuse, R54 ;  /* 0x0000003600367220 */ /* 0x040fe40000410000 */
[----:B------:R-:W-:Y:S02]  /*21690*/  FMUL.FTZ R55, R0, R55 ;  /* 0x0000003700377220 */ /* 0x000fe40000410000 */
[C---:B------:R-:W-:Y:S03]  /*216a0*/  HMMA.16816.F32 R12, R168.reuse, R20, R12 ;  /* 0x00000014a80c723c */ /* 0x040fe6000000180c */
[C---:B------:R-:W-:Y:S01]  /*216b0*/  FMUL.FTZ R56, R2.reuse, R56 ;  /* 0x0000003802387220 */ /* 0x040fe20000410000 */
[----:B------:R-:W3:Y:S01]  /*216c0*/  MUFU.EX2 R197, R197 ;  /* 0x000000c500c57308 */ /* 0x000ee20000000800 */
[C---:B------:R-:W-:Y:S02]  /*216d0*/  FMUL.FTZ R57, R2.reuse, R57 ;  /* 0x0000003902397220 */ /* 0x040fe40000410000 */
[C---:B------:R-:W-:Y:S01]  /*216e0*/  FMUL.FTZ R20, R2.reuse, R144 ;  /* 0x0000009002147220 */ /* 0x040fe20000410000 */
[C---:B------:R-:W-:Y:S04]  /*216f0*/  HMMA.16816.F32 R16, R168.reuse, R22, R16 ;  /* 0x00000016a810723c */ /* 0x040fe80000001810 */
[----:B------:R-:W-:Y:S02]  /*21700*/  FMUL.FTZ R21, R2, R145 ;  /* 0x0000009102157220 */ /* 0x000fe40000410000 */
[C---:B------:R-:W-:Y:S01]  /*21710*/  FMUL.FTZ R58, R0.reuse, R58 ;  /* 0x0000003a003a7220 */ /* 0x040fe20000410000 */
[----:B------:R-:W-:Y:S01]  /*21720*/  MUFU.EX2 R198, R198 ;  /* 0x000000c600c67308 */ /* 0x000fe20000000800 */
[C---:B------:R-:W-:Y:S04]  /*21730*/  FMUL.FTZ R22, R0.reuse, R146 ;  /* 0x0000009200167220 */ /* 0x040fe80000410000 */
[C---:B------:R-:W-:Y:S02]  /*21740*/  FMUL.FTZ R23, R0.reuse, R147 ;  /* 0x0000009300177220 */ /* 0x040fe40000410000 */
[----:B------:R-:W4:Y:S01]  /*21750*/  LDSM.16.MT88.4 R144, [R223+0x12000] ;  /* 0x01200000df90783b */ /* 0x000f220000004200 */
[----:B------:R-:W-:Y:S02]  /*21760*/  FMUL.FTZ R59, R0, R59 ;  /* 0x0000003b003b7220 */ /* 0x000fe40000410000 */
[C---:B------:R-:W-:Y:S01]  /*21770*/  FMUL.FTZ R60, R2.reuse, R60 ;  /* 0x0000003c023c7220 */ /* 0x040fe20000410000 */
[----:B------:R-:W5:Y:S01]  /*21780*/  MUFU.EX2 R199, R199 ;  /* 0x000000c700c77308 */ /* 0x000f620000000800 */
        /* <DEDUP_REMOVED lines=114> */
[-CC-:B------:R-:W-:Y:S01]  /*21eb0*/  FFMA.FTZ R202, R202, R165.reuse, -R178.reuse ;  /* 0x000000a5caca7223 */ /* 0x180fe200000108b2 */
[----:B------:R-:W-:Y:S01]  /*21ec0*/  MUFU.EX2 R233, R233 ;  /* 0x000000e900e97308 */ /* 0x000fe20000000800 */
[----:B------:R-:W-:Y:S02]  /*21ed0*/  FFMA.FTZ R178, R176, R165, -R178 ;  /* 0x000000a5b0b27223 */ /* 0x000fe400000108b2 */
[C---:B--2---:R-:W-:Y:S03]  /*21ee0*/  HMMA.16816.F32 R124, R168.reuse, R132, R124 ;  /* 0x00000084a87c723c */ /* 0x044fe6000000187c */
[C---:B------:R-:W-:Y:S02]  /*21ef0*/  FMUL.FTZ R128, R2.reuse, R128 ;  /* 0x0000008002807220 */ /* 0x040fe40000410000 */
[----:B------:R-:W-:Y:S02]  /*21f00*/  FMUL.FTZ R129, R2, R129 ;  /* 0x0000008102817220 */ /* 0x000fe40000410000 */
[C---:B------:R-:W-:Y:S01]  /*21f10*/  FMUL.FTZ R130, R0.reuse, R130 ;  /* 0x0000008200827220 */ /* 0x040fe20000410000 */
[----:B------:R-:W-:Y:S01]  /*21f20*/  F2FP.PACK_AB R132, R193, R192 ;  /* 0x000000c0c184723e */ /* 0x000fe200000000ff */
[----:B------:R-:W-:Y:S01]  /*21f30*/  FMUL.FTZ R131, R0, R131 ;  /* 0x0000008300837220 */ /* 0x000fe20000410000 */
[----:B------:R-:W2:Y:S02]  /*21f40*/  MUFU.EX2 R202, R202 ;  /* 0x000000ca00ca7308 */ /* 0x000ea40000000800 */
[----:B---3--:R-:W-:Y:S01]  /*21f50*/  F2FP.PACK_AB R133, R197, R196 ;  /* 0x000000c4c585723e */ /* 0x008fe200000000ff */
[-CC-:B------:R-:W-:Y:S02]  /*21f60*/  FFMA.FTZ R201, R201, R165.reuse, -R172.reuse ;  /* 0x000000a5c9c97223 */ /* 0x180fe400000108ac */
[-CC-:B------:R-:W-:Y:S01]  /*21f70*/  FFMA.FTZ R183, R183, R165.reuse, -R172.reuse ;  /* 0x000000a5b7b77223 */ /* 0x180fe200000108ac */
[----:B------:R-:W-:Y:S03]  /*21f80*/  HMMA.16816.F32 R128, R168, R134, R128 ;  /* 0x00000086a880723c */ /* 0x000fe60000001880 */
[-CC-:B------:R-:W-:Y:S01]  /*21f90*/  FFMA.FTZ R182, R182, R165.reuse, -R172.reuse ;  /* 0x000000a5b6b67223 */ /* 0x180fe200000108ac */
[----:B------:R-:W-:Y:S01]  /*21fa0*/  MUFU.EX2 R168, R179 ;  /* 0x000000b300a87308 */ /* 0x000fe20000000800 */
[--C-:B------:R-:W-:Y:S02]  /*21fb0*/  FFMA.FTZ R181, R181, R165, -R172.reuse ;  /* 0x000000a5b5b57223 */ /* 0x100fe400000108ac */
[----:B------:R-:W-:Y:S01]  /*21fc0*/  F2FP.PACK_AB R134, R195, R194 ;  /* 0x000000c2c386723e */ /* 0x000fe200000000ff */
[----:B------:R-:W-:Y:S01]  /*21fd0*/  FFMA.FTZ R185, R2, R251, R185 ;  /* 0x000000fb02b97223 */ /* 0x000fe200000100b9 */
[----:B-----5:R-:W-:Y:S03]  /*21fe0*/  F2FP.PACK_AB R135, R199, R198 ;  /* 0x000000c6c787723e */ /* 0x020fe600000000ff */
[----:B------:R-:W-:Y:S02]  /*21ff0*/  FFMA.FTZ R189, R0, R249, R189 ;  /* 0x000000f900bd7223 */ /* 0x000fe400000100bd */
[----:B------:R-:W-:Y:S01]  /*22000*/  MUFU.EX2 R169, R183 ;  /* 0x000000b700a97308 */ /* 0x000fe20000000800 */
[----:B------:R-:W-:Y:S01]  /*22010*/  FADD.FTZ R184, R184, R185 ;  /* 0x000000b9b8b87221 */ /* 0x000fe20000010000 */
[C---:B----4-:R-:W-:Y:S05]  /*22020*/  HMMA.16816.F32 R4, R132.reuse, R140, R4 ;  /* 0x0000008c8404723c */ /* 0x050fea0000001804 */
[----:B------:R-:W-:Y:S03]  /*22030*/  FADD.FTZ R188, R188, R189 ;  /* 0x000000bdbcbc7221 */ /* 0x000fe60000010000 */
[C---:B------:R-:W-:Y:S01]  /*22040*/  HMMA.16816.F32 R8, R132.reuse, R142, R8 ;  /* 0x0000008e8408723c */ /* 0x040fe20000001808 */
[----:B------:R-:W3:Y:S01]  /*22050*/  LDSM.16.MT88.4 R140, [R221+0x12800] ;  /* 0x01280000dd8c783b */ /* 0x000ee20000004200 */
[----:B------:R-:W-:Y:S06]  /*22060*/  MUFU.EX2 R183, R174 ;  /* 0x000000ae00b77308 */ /* 0x000fec0000000800 */
[C---:B-1----:R-:W-:Y:S04]  /*22070*/  HMMA.16816.F32 R12, R132.reuse, R136, R12 ;  /* 0x00000088840c723c */ /* 0x042fe8000000180c */
[----:B------:R-:W-:Y:S04]  /*22080*/  MUFU.EX2 R170, R182 ;  /* 0x000000b600aa7308 */ /* 0x000fe80000000800 */
[C---:B------:R-:W-:Y:S01]  /*22090*/  HMMA.16816.F32 R16, R132.reuse, R138, R16 ;  /* 0x0000008a8410723c */ /* 0x040fe20000001810 */
[----:B------:R-:W1:Y:S05]  /*220a0*/  LDSM.16.MT88.4 R136, [R223+0x14800] ;  /* 0x01480000df88783b */ /* 0x000e6a0000004200 */
[----:B------:R-:W-:Y:S02]  /*220b0*/  MUFU.EX2 R182, R180 ;  /* 0x000000b400b67308 */ /* 0x000fe40000000800 */
[C---:B------:R-:W-:Y:S08]  /*220c0*/  HMMA.16816.F32 R20, R132.reuse, R144, R20 ;  /* 0x000000908414723c */ /* 0x040ff00000001814 */
[C---:B------:R-:W-:Y:S01]  /*220d0*/  HMMA.16816.F32 R24, R132.reuse, R146, R24 ;  /* 0x000000928418723c */ /* 0x040fe20000001818 */
[----:B------:R-:W4:Y:S01]  /*220e0*/  LDSM.16.MT88.4 R144, [R221+0x14800] ;  /* 0x01480000dd90783b */ /* 0x000f220000004200 */
[----:B------:R-:W-:Y:S06]  /*220f0*/  MUFU.EX2 R171, R181 ;  /* 0x000000b500ab7308 */ /* 0x000fec0000000800 */
[C---:B------:R-:W-:Y:S04]  /*22100*/  HMMA.16816.F32 R28, R132.reuse, R148, R28 ;  /* 0x00000094841c723c */ /* 0x040fe8000000181c */
[----:B------:R-:W-:Y:S04]  /*22110*/  MUFU.EX2 R181, R175 ;  /* 0x000000af00b57308 */ /* 0x000fe80000000800 */
[C---:B------:R-:W-:Y:S01]  /*22120*/  HMMA.16816.F32 R32, R132.reuse, R150, R32 ;  /* 0x000000968420723c */ /* 0x040fe20000001820 */
[----:B------:R-:W5:Y:S05]  /*22130*/  LDSM.16.MT88.4 R148, [R220+0x14800] ;  /* 0x01480000dc94783b */ /* 0x000f6a0000004200 */
[----:B------:R-:W1:Y:S02]  /*22140*/  MUFU.EX2 R201, R201 ;  /* 0x000000c900c97308 */ /* 0x000e640000000800 */
        /* <DEDUP_REMOVED lines=36> */
[----:B------:R-:W-:Y:S02]  /*22390*/  F2FP.PACK_AB R132, R203, R200 ;  /* 0x000000c8cb84723e */ /* 0x000fe400000000ff */
[----:B--2---:R-:W-:Y:S03]  /*223a0*/  F2FP.PACK_AB R134, R202, R233 ;  /* 0x000000e9ca86723e */ /* 0x004fe600000000ff */
[----:B------:R-:W-:Y:S02]  /*223b0*/  F2FP.PACK_AB R133, R169, R201 ;  /* 0x000000c9a985723e */ /* 0x000fe400000000ff */
[-C--:B------:R-:W-:Y:S07]  /*223c0*/  F2FP.PACK_AB R135, R171, R170.reuse ;  /* 0x000000aaab87723e */ /* 0x080fee00000000ff */
[C---:B---3--:R-:W-:Y:S08]  /*223d0*/  HMMA.16816.F32 R4, R132.reuse, R140, R4 ;  /* 0x0000008c8404723c */ /* 0x048ff00000001804 */
        /* <DEDUP_REMOVED lines=30> */
[C---:B-1----:R-:W-:Y:S03]  /*225c0*/  HMMA.16816.F32 R76, R132.reuse, R136, R76 ;  /* 0x00000088844c723c */ /* 0x042fe6000000184c */
[----:B------:R1:W-:Y:S05]  /*225d0*/  MUFU.EX2 R171, R177 ;  /* 0x000000b100ab7308 */ /* 0x0003ea0000000800 */
[C---:B------:R-:W-:Y:S01]  /*225e0*/  HMMA.16816.F32 R80, R132.reuse, R138, R80 ;  /* 0x0000008a8450723c */ /* 0x040fe20000001850 */
[----:B------:R-:W5:Y:S04]  /*225f0*/  LDSM.16.MT88.4 R136, [R221+0x17000] ;  /* 0x01700000dd88783b */ /* 0x000f680000004200 */
[----:B------:R5:W-:Y:S03]  /*22600*/  MUFU.EX2 R165, R172 ;  /* 0x000000ac00a57308 */ /* 0x000be60000000800 */
[C---:B----4-:R-:W-:Y:S04]  /*22610*/  HMMA.16816.F32 R84, R132.reuse, R144, R84 ;  /* 0x000000908454723c */ /* 0x050fe80000001854 */
[----:B---3--:R-:W-:Y:S03]  /*22620*/  MOV R166, R162 ;  /* 0x000000a200a67202 */ /* 0x008fe60000000f00 */
[----:B------:R-:W3:Y:S01]  /*22630*/  MUFU.EX2 R170, R160 ;  /* 0x000000a000aa7308 */ /* 0x000ee20000000800 */
[C---:B------:R-:W-:Y:S01]  /*22640*/  HMMA.16816.F32 R88, R132.reuse, R146, R88 ;  /* 0x000000928458723c */ /* 0x040fe20000001858 */
[----:B------:R-:W4:Y:S07]  /*22650*/  LDSM.16.MT88.4 R144, [R220+0x17000] ;  /* 0x01700000dc90783b */ /* 0x000f2e0000004200 */
[C---:B--2---:R-:W-:Y:S01]  /*22660*/  HMMA.16816.F32 R92, R132.reuse, R140, R92 ;  /* 0x0000008c845c723c */ /* 0x044fe2000000185c */
[----:B-1----:R-:W-:Y:S07]  /*22670*/  LDSM.16.MT88.4 R176, [R223+0x13800] ;  /* 0x01380000dfb0783b */ /* 0x002fee0000004200 */
[C---:B------:R-:W-:Y:S01]  /*22680*/  HMMA.16816.F32 R96, R132.reuse, R142, R96 ;  /* 0x0000008e8460723c */ /* 0x040fe20000001860 */
[----:B------:R-:W-:Y:S07]  /*22690*/  LDSM.16.MT88.4 R140, [R220+0x11800] ;  /* 0x01180000dc8c783b */ /* 0x000fee0000004200 */
[C---:B-----5:R-:W-:Y:S01]  /*226a0*/  HMMA.16816.F32 R100, R132.reuse, R148, R100 ;  /* 0x000000948464723c */ /* 0x060fe20000001864 */
[----:B------:R-:W-:Y:S07]  /*226b0*/  LDSM.16.MT88.4 R172, [R219+0x11800] ;  /* 0x01180000dbac783b */ /* 0x000fee0000004200 */
[C---:B------:R-:W-:Y:S01]  /*226c0*/  HMMA.16816.F32 R104, R132.reuse, R150, R104 ;  /* 0x000000968468723c */ /* 0x040fe20000001868 */
[----:B------:R-:W1:Y:S07]  /*226d0*/  LDSM.16.MT88.4 R148, [R221+0x11800] ;  /* 0x01180000dd94783b */ /* 0x000e6e0000004200 */
[C---:B------:R-:W-:Y:S07]  /*226e0*/  HMMA.16816.F32 R108, R132.reuse, R136, R108 ;  /* 0x00000088846c723c */ /* 0x040fee000000186c */
[----:B------:R-:W-:Y:S01]  /*226f0*/  MOV R136, R163 ;  /* 0x000000a300887202 */ /* 0x000fe20000000f00 */
[C---:B------:R-:W-:Y:S04]  /*22700*/  HMMA.16816.F32 R112, R132.reuse, R138, R112 ;  /* 0x0000008a8470723c */ /* 0x040fe80000001870 */
[----:B------:R-:W-:Y:S03]  /*22710*/  MOV R137, R161 ;  /* 0x000000a100897202 */ /* 0x000fe60000000f00 */
[----:B------:R-:W-:Y:S01]  /*22720*/  MOV R138, R181 ;  /* 0x000000b5008a7202 */ /* 0x000fe20000000f00 */
[C---:B----4-:R-:W-:Y:S04]  /*22730*/  HMMA.16816.F32 R116, R132.reuse, R144, R116 ;  /* 0x000000908474723c */ /* 0x050fe80000001874 */
[----:B------:R-:W-:Y:S03]  /*22740*/  MOV R139, R182 ;  /* 0x000000b6008b7202 */ /* 0x000fe60000000f00 */
[----:B------:R-:W-:Y:S01]  /*22750*/  MOV R144, R183 ;  /* 0x000000b700907202 */ /* 0x000fe20000000f00 */
[C---:B------:R-:W-:Y:S01]  /*22760*/  HMMA.16816.F32 R120, R132.reuse, R146, R120 ;  /* 0x000000928478723c */ /* 0x040fe20000001878 */
[----:B------:R-:W2:Y:S03]  /*22770*/  LDSM.16.MT88.4 R180, [R221+0x13800] ;  /* 0x01380000ddb4783b */ /* 0x000ea60000004200 */
        /* <DEDUP_REMOVED lines=13> */
[----:B------:R-:W4:Y:S07]  /*22850*/  LDSM.16.MT88.4 R8, [R219+0x13800] ;  /* 0x01380000db08783b */ /* 0x000f2e0000004200 */
        /* <DEDUP_REMOVED lines=19> */
[C---:B------:R-:W-:Y:S04]  /*22990*/  HMMA.16816.F32 R36, R168.reuse, R176, R36 ;  /* 0x000000b0a824723c */ /* 0x040fe80000001824 */
[----:B------:R-:W-:Y:S02]  /*229a0*/  MOV R174, R15 ;  /* 0x0000000f00ae7202 */ /* 0x000fe40000000f00 */
[----:B------:R-:W1:Y:S01]  /*229b0*/  LDSM.16.MT88.4 R12, [R223+0x15800] ;  /* 0x01580000df0c783b */ /* 0x000e620000004200 */
[----:B------:R-:W-:Y:S01]  /*229c0*/  MOV R177, R16 ;  /* 0x0000001000b17202 */ /* 0x000fe20000000f00 */
[C---:B------:R-:W-:Y:S04]  /*229d0*/  HMMA.16816.F32 R40, R168.reuse, R178, R40 ;  /* 0x000000b2a828723c */ /* 0x040fe80000001828 */
[----:B------:R-:W-:Y:S03]  /*229e0*/  MOV R176, R17 ;  /* 0x0000001100b07202 */ /* 0x000fe60000000f00 */
[----:B------:R-:W-:Y:S01]  /*229f0*/  MOV R179, R18 ;  /* 0x0000001200b37202 */ /* 0x000fe20000000f00 */
[C---:B--2---:R-:W-:Y:S04]  /*22a00*/  HMMA.16816.F32 R44, R168.reuse, R180, R44 ;  /* 0x000000b4a82c723c */ /* 0x044fe8000000182c */
[----:B------:R-:W-:Y:S02]  /*22a10*/  MOV R178, R19 ;  /* 0x0000001300b27202 */ /* 0x000fe40000000f00 */
[----:B------:R-:W2:Y:S01]  /*22a20*/  LDSM.16.MT88.4 R16, [R221+0x15800] ;  /* 0x01580000dd10783b */ /* 0x000ea20000004200 */
[----:B------:R-:W-:Y:S01]  /*22a30*/  MOV R181, R31 ;  /* 0x0000001f00b57202 */ /* 0x000fe20000000f00 */
[C---:B------:R-:W-:Y:S06]  /*22a40*/  HMMA.16816.F32 R48, R168.reuse, R182, R48 ;  /* 0x000000b6a830723c */ /* 0x040fec0000001830 */
[----:B------:R-:W5:Y:S02]  /*22a50*/  LDSM.16.MT88.4 R28, [R223+0x17800] ;  /* 0x01780000df1c783b */ /* 0x000f640000004200 */
[C---:B---3--:R-:W-:Y:S08]  /*22a60*/  HMMA.16816.F32 R52, R168.reuse, R4, R52 ;  /* 0x00000004a834723c */ /* 0x048ff00000001834 */
[C---:B------:R-:W-:Y:S01]  /*22a70*/  HMMA.16816.F32 R56, R168.reuse, R6, R56 ;  /* 0x00000006a838723c */ /* 0x040fe20000001838 */
[----:B------:R-:W3:Y:S07]  /*22a80*/  LDSM.16.MT88.4 R4, [R220+0x17800] ;  /* 0x01780000dc04783b */ /* 0x000eee0000004200 */
[C---:B----4-:R-:W-:Y:S08]  /*22a90*/  HMMA.16816.F32 R60, R168.reuse, R8, R60 ;  /* 0x00000008a83c723c */ /* 0x050ff0000000183c */
[C---:B------:R-:W-:Y:S01]  /*22aa0*/  HMMA.16816.F32 R64, R168.reuse, R10, R64 ;  /* 0x0000000aa840723c */ /* 0x040fe20000001840 */
[----:B------:R-:W4:Y:S07]  /*22ab0*/  LDSM.16.MT88.4 R8, [R219+0x17800] ;  /* 0x01780000db08783b */ /* 0x000f2e0000004200 */
        /* <DEDUP_REMOVED lines=27> */
[----:B------:R-:W-:Y:S01]  /*22c70*/  FADD.FTZ R0, R178, R2 ;  /* 0x00000002b2007221 */ /* 0x000fe20000010000 */
[----:B------:R-:W-:Y:S01]  /*22c80*/  MOV R2, R164 ;  /* 0x000000a400027202 */ /* 0x000fe20000000f00 */
        /* <DEDUP_REMOVED lines=15> */
[----:B------:R-:W-:Y:S03]  /*22d80*/  MOV R0, R3 ;  /* 0x0000000300007202 */ /* 0x000fe60000000f00 */
[----:B------:R-:W-:Y:S01]  /*22d90*/  HMMA.16816.F32 R128, R168, R10, R128 ;  /* 0x0000000aa880723c */ /* 0x000fe20000001880 */
[----:B------:R-:W-:-:S07]  /*22da0*/  @P0 BRA `(.L_x_8018) ;  /* 0xffffb96000000947 */ /* 0x000fce000383ffff */
.L_x_8009:
        /* <DEDUP_REMOVED lines=11> */
.L_x_8023:
[----:B--23--:R-:W-:Y:S01]  /*22e60*/  FADD.FTZ R251, R10, R251 ;  /* 0x000000fb0afb7221 */ /* 0x00cfe20000010000 */
[----:B------:R-:W-:Y:S05]  /*22e70*/  BRA.DIV ~URZ, `(.L_x_8020) ;  /* 0x000019227f007947 */ /* 0x000fea000b800000 */
[----:B------:R-:W2:Y:S04]  /*22e80*/  SHFL.BFLY PT, R6, R249, 0x2, 0x1f ;  /* 0x0c401f00f9067f89 */ /* 0x000ea800000e0000 */
[----:B------:R-:W3:Y:S01]  /*22e90*/  SHFL.BFLY PT, R2, R251, 0x1, 0x1f ;  /* 0x0c201f00fb027f89 */ /* 0x000ee200000e0000 */
[----:B--2---:R-:W-:Y:S02]  /*22ea0*/  FADD.FTZ R11, R6, R249 ;  /* 0x000000f9060b7221 */ /* 0x004fe40000010000 */
[----:B---3--:R-:W-:-:S03]  /*22eb0*/  FADD.FTZ R2, R251, R2 ;  /* 0x00000002fb027221 */ /* 0x008fc60000010000 */
[----:B------:R2:W3:Y:S04]  /*22ec0*/  SHFL.BFLY PT, R10, R11, 0x1, 0x1f ;  /* 0x0c201f000b0a7f89 */ /* 0x0004e800000e0000 */
.L_x_8024:
        /* <DEDUP_REMOVED lines=263> */
[----:B------:R-:W-:Y:S02]  /*23f40*/  SHF.L.U32 R17, R16, 0x2, RZ ;  /* 0x0000000210117819 */ /* 0x000fe400000006ff */
        /* <DEDUP_REMOVED lines=65> */
.L_x_8022:
[----:B-1-34-:R-:W-:Y:S05]  /*24360*/  BSYNC B0 ;  /* 0x0000000000007941 */ /* 0x01afea0003800000 */
.L_x_8021:
[----:B------:R-:W-:Y:S01]  /*24370*/  IMAD.SHL.U32 R4, R14, 0x4, RZ ;  /* 0x000000040e047824 */ /* 0x000fe200078e00ff */
[----:B------:R-:W-:Y:S01]  /*24380*/  IADD3 R3, R15, 0x8, RZ ;  /* 0x000000080f037810 */ /* 0x000fe20007ffe0ff */
[----:B------:R-:W-:Y:S01]  /*24390*/  IMAD R236, R235, -0x40, R236 ;  /* 0xffffffc0ebec7824 */ /* 0x000fe200078e02ec */
[----:B------:R-:W-:Y:S01]  /*243a0*/  ULDC.64 UR4, c[0x0][0x118] ;  /* 0x0000460000047ab9 */ /* 0x000fe20000000a00 */
[----:B------:R-:W-:Y:S01]  /*243b0*/  IMAD R7, R8, R7, RZ ;  /* 0x0000000708077224 */ /* 0x000fe200078e02ff */
[----:B------:R-:W-:Y:S01]  /*243c0*/  SHF.R.S32.HI R5, RZ, 0x1f, R4 ;  /* 0x0000001fff057819 */ /* 0x000fe20000011404 */
[----:B------:R-:W-:Y:S01]  /*243d0*/  IMAD.MOV.U32 R235, RZ, RZ, 0x0 ;  /* 0x00000000ffeb7424 */ /* 0x000fe200078e00ff */
        /* <DEDUP_REMOVED lines=9> */
[-C--:B------:R-:W-:Y:S02]  /*24470*/  ISETP.GE.AND P4, PT, R5, R236.reuse, PT ;  /* 0x000000ec0500720c */ /* 0x080fe40003f86270 */
        /* <DEDUP_REMOVED lines=15> */
[----:B------:R-:W-:-:S03]  /*24570*/  ISETP.GE.AND P0, PT, R15, R236, PT ;  /* 0x000000ec0f00720c */ /* 0x000fc60003f06270 */
        /* <DEDUP_REMOVED lines=22> */
[----:B------:R-:W-:Y:S05]  /*246e0*/  @P0 RET.REL.NODEC R234 `(_ZN5flash24flash_fwd_splitkv_kernelI23Flash_fwd_kernel_traitsILi256ELi64ELi64ELi4ELb0ELb0EN7cutlass6half_tE19Flash_kernel_traitsILi256ELi64ELi64ELi4ES3_EELb0ELb1ELb0ELb0ELb1ELb1ELb1ELb1EEEvNS_16Flash_fwd_paramsE) ;  /* 0xfffdb910ea000950 */ /* 0x000fea0003c3ffff */
[----:B------:R-:W-:Y:S01]  /*246f0*/  MOV R235, 0x0 ;  /* 0x0000000000eb7802 */ /* 0x000fe20000000f00 */
[----:B------:R-:W-:-:S02]  /*24700*/  ULDC.64 UR4, c[0x0][0x118] ;  /* 0x0000460000047ab9 */ /* 0x000fc40000000a00 */
[----:B------:R2:W-:Y:S04]  /*24710*/  ST.E.128 [R8.64+0xe000], R112 ;  /* 0x00e0007008007985 */ /* 0x0005e8000c101d04 */
[----:B------:R2:W-:Y:S04]  /*24720*/  ST.E.128 [R8.64+0xe100], R80 ;  /* 0x00e1005008007985 */ /* 0x0005e8000c101d04 */
[----:B------:R2:W-:Y:S04]  /*24730*/  ST.E.128 [R8.64+0xe200], R48 ;  /* 0x00e2003008007985 */ /* 0x0005e8000c101d04 */
[----:B------:R2:W-:Y:S01]  /*24740*/  ST.E.128 [R8.64+0xe300], R16 ;  /* 0x00e3001008007985 */ /* 0x0005e2000c101d04 */
[----:B------:R-:W-:Y:S05]  /*24750*/  RET.REL.NODEC R234 `(_ZN5flash24flash_fwd_splitkv_kernelI23Flash_fwd_kernel_traitsILi256ELi64ELi64ELi4ELb0ELb0EN7cutlass6half_tE19Flash_kernel_traitsILi256ELi64ELi64ELi4ES3_EELb0ELb1ELb0ELb0ELb1ELb1ELb1ELb1EEEvNS_16Flash_fwd_paramsE) ;  /* 0xfffdb8a0ea007950 */ /* 0x000fea0003c3ffff */
.L_x_8019:
[----:B------:R-:W-:Y:S02]  /*24760*/  MOV R9, 0x2 ;  /* 0x0000000200097802 */ /* 0x000fe40000000f00 */
[----:B------:R-:W-:-:S02]  /*24770*/  MOV R8, 0x24790 ;  /* 0x0002479000087802 */ /* 0x000fc40000000f00 */
[----:B-1---5:R-:W-:Y:S05]  /*24780*/  CALL.REL.NOINC `($__internal_29_$__cuda_sm70_shflsync_bfly_p) ;  /* 0x000000f000007944 */ /* 0x022fea0003c00000 */
[----:B-12---:R-:W-:Y:S05]  /*24790*/  BRA `(.L_x_8023) ;  /* 0xffffe6c000007947 */ /* 0x006fea000383ffff */
.L_x_8020:
[----:B------:R-:W-:Y:S02]  /*247a0*/  MOV R9, 0x1 ;  /* 0x0000000100097802 */ /* 0x000fe40000000f00 */
[----:B------:R-:W-:-:S02]  /*247b0*/  MOV R8, 0x247d0 ;  /* 0x000247d000087802 */ /* 0x000fc40000000f00 */
[----:B-1---5:R-:W-:Y:S05]  /*247c0*/  CALL.REL.NOINC `($__internal_29_$__cuda_sm70_shflsync_bfly_p) ;  /* 0x000000b000007944 */ /* 0x022fea0003c00000 */
[----:B--2---:R-:W-:Y:S01]  /*247d0*/  FADD.FTZ R2, R251, R10 ;  /* 0x0000000afb027221 */ /* 0x004fe20000010000 */
[----:B-1----:R-:W-:-:S02]  /*247e0*/  MOV R251, R249 ;  /* 0x000000f900fb7202 */ /* 0x002fc40000000f00 */
[----:B------:R-:W-:Y:S02]  /*247f0*/  MOV R9, 0x2 ;  /* 0x0000000200097802 */ /* 0x000fe40000000f00 */
[----:B------:R-:W-:Y:S02]  /*24800*/  MOV R8, 0x24820 ;  /* 0x0002482000087802 */ /* 0x000fe40000000f00 */
[----:B------:R-:W-:Y:S05]  /*24810*/  CALL.REL.NOINC `($__internal_29_$__cuda_sm70_shflsync_bfly_p) ;  /* 0x0000006000007944 */ /* 0x000fea0003c00000 */
[----:B--2---:R-:W-:Y:S01]  /*24820*/  FADD.FTZ R11, R249, R10 ;  /* 0x0000000af90b7221 */ /* 0x004fe20000010000 */
[----:B-1----:R-:W-:Y:S02]  /*24830*/  MOV R9, 0x1 ;  /* 0x0000000100097802 */ /* 0x002fe40000000f00 */
[----:B------:R-:W-:Y:S02]  /*24840*/  MOV R8, 0x24870 ;  /* 0x0002487000087802 */ /* 0x000fe40000000f00 */
[----:B------:R-:W-:Y:S02]  /*24850*/  MOV R251, R11 ;  /* 0x0000000b00fb7202 */ /* 0x000fe40000000f00 */
[----:B------:R-:W-:Y:S05]  /*24860*/  CALL.REL.NOINC `($__internal_29_$__cuda_sm70_shflsync_bfly_p) ;  /* 0x0000001000007944 */ /* 0x000fea0003c00000 */
[----:B-12---:R-:W-:Y:S05]  /*24870*/  BRA `(.L_x_8024) ;  /* 0xffffe65000007947 */ /* 0x006fea000383ffff */
        .weak           $__internal_29_$__cuda_sm70_shflsync_bfly_p
        .type           $__internal_29_$__cuda_sm70_shflsync_bfly_p,@function
        .size           $__internal_29_$__cuda_sm70_shflsync_bfly_p,(.L_x_8761 - $__internal_29_$__cuda_sm70_shflsync_bfly_p)
$__internal_29_$__cuda_sm70_shflsync_bfly_p:
[----:B------:R-:W-:Y:S01]  /*24880*/  MOV R12, R8 ;  /* 0x00000008000c7202 */ /* 0x000fe20000000f00 */
[----:B------:R-:W-:Y:S04]  /*24890*/  WARPSYNC R6 ;  /* 0x0000000600007348 */ /* 0x000fe80003800000 */
[----:B------:R-:W-:Y:S01]  /*248a0*/  MOV R13, 0x0 ;  /* 0x00000000000d7802 */ /* 0x000fe20000000f00 */
[----:B------:R1:W2:Y:S03]  /*248b0*/  SHFL.BFLY PT, R10, R251, R9, R7 ;  /* 0x0c000009fb0a7389 */ /* 0x0002a600000e0007 */
[----:B------:R-:W-:Y:S05]  /*248c0*/  RET.REL.NODEC R12 `(_ZN5flash24flash_fwd_splitkv_kernelI23Flash_fwd_kernel_traitsILi256ELi64ELi64ELi4ELb0ELb0EN7cutlass6half_tE19Flash_kernel_traitsILi256ELi64ELi64ELi4ES3_EELb0ELb1ELb0ELb0ELb1ELb1ELb1ELb1EEEvNS_16Flash_fwd_paramsE) ;  /* 0xfffdb7300c007950 */ /* 0x000fea0003c3ffff */
.L_x_8025:
        /* <DEDUP_REMOVED lines=11> */
.L_x_8761:


//--------------------- .text._ZN5flash24flash_fwd_splitkv_kernelI23Flash_fwd_kernel_traitsILi256ELi64ELi64ELi4ELb0ELb0EN7cutlass6half_tE19Flash_kernel_traitsILi256ELi64ELi64ELi4ES3_EELb0ELb1ELb1ELb0ELb0ELb0ELb1ELb1EEEvNS_16Flash_fwd_paramsE --------------------------
	.section	.text._ZN5flash24flash_fwd_splitkv_kernelI23Flash_fwd_kernel_traitsILi256ELi64ELi64ELi4ELb0ELb0EN7cutlass6half_tE19Flash_kernel_traitsILi256ELi64ELi64ELi4ES3_EELb0ELb1ELb1ELb0ELb0ELb0ELb1ELb1EEEvNS_16Flash_fwd_paramsE,"ax",@progbits
	.sectioninfo	@"SHI_REGISTERS=255"
	.align	128
        .global         _ZN5flash24flash_fwd_splitkv_kernelI23Flash_fwd_kernel_traitsILi256ELi64ELi64ELi4ELb0ELb0EN7cutlass6half_tE19Flash_kernel_traitsILi256ELi64ELi64ELi4ES3_EELb0ELb1ELb1ELb0ELb0ELb0ELb1ELb1EEEvNS_16Flash_fwd_paramsE
        .type           _ZN5flash24flash_fwd_splitkv_kernelI23Flash_fwd_kernel_traitsILi256ELi64ELi64ELi4ELb0ELb0EN7cutlass6half_tE19Flash_kernel_traitsILi256ELi64ELi64ELi4ES3_EELb0ELb1ELb1ELb0ELb0ELb0ELb1ELb1EEEvNS_16Flash_fwd_paramsE,@function
        .size           _ZN5flash24flash_fwd_splitkv_kernelI23Flash_fwd_kernel_traitsILi256ELi64ELi64ELi4ELb0ELb0EN7cutlass6half_tE19Flash_kernel_traitsILi256ELi64ELi64ELi4ES3_EELb0ELb1ELb1ELb0ELb0ELb0ELb1ELb1EEEvNS_16Flash_fwd_paramsE,(.L_x_8763 - _ZN5flash24flash_fwd_splitkv_kernelI23Flash_fwd_kernel_traitsILi256ELi64ELi64ELi4ELb0ELb0EN7cutlass6half_tE19Flash_kernel_traitsILi256ELi64ELi64ELi4ES3_EELb0ELb1ELb1ELb0ELb0ELb0ELb1ELb1EEEvNS_16Flash_fwd_paramsE)
        .other          _ZN5flash24flash_fwd_splitkv_kernelI23Flash_fwd_kernel_traitsILi256ELi64ELi64ELi4ELb0ELb0EN7cutlass6half_tE19Flash_kernel_traitsILi256ELi64ELi64ELi4ES3_EELb0ELb1ELb1ELb0ELb0ELb0ELb1ELb1EEEvNS_16Flash_fwd_paramsE,@"STO_CUDA_ENTRY STV_DEFAULT"
_ZN5flash24flash_fwd_splitkv_kernelI23Flash_fwd_kernel_traitsILi256ELi64ELi64ELi4ELb0ELb0EN7cutlass6half_tE19Flash_kernel_traitsILi256ELi64ELi64ELi4ES3_EELb0ELb1ELb1ELb0ELb0ELb0ELb1ELb1EEEvNS_16Flash_fwd_paramsE:
.text._ZN5flash24flash_fwd_splitkv_kernelI23Flash_fwd_kernel_traitsILi256ELi64ELi64ELi4ELb0ELb0EN7cutlass6half_tE19Flash_kernel_traitsILi256ELi64ELi64ELi4ES3_EELb0ELb1ELb1ELb0ELb0ELb0ELb1ELb1EEEvNS_16Flash_fwd_paramsE:
        /* <DEDUP_REMOVED lines=30> */
[----:B---34-:R-:W-:Y:S05]  /*01e0*/  CALL.REL.NOINC `($_ZN5flash24flash_fwd_splitkv_kernelI23Flash_fwd_kernel_traitsILi256ELi64ELi64ELi4ELb0ELb0EN7cutlass6half_tE19Flash_kernel_traitsILi256ELi64ELi64ELi4ES3_EELb0ELb1ELb1ELb0ELb0ELb0ELb1ELb1EEEvNS_16Flash_fwd_paramsE$_ZN5flash30compute_attn_1rowblock_splitkvI23Flash_fwd_kernel_traitsILi256ELi64ELi64ELi4ELb0ELb0EN7cutlass6half_tE19Flash_kernel_traitsILi256ELi64ELi64ELi4ES3_EELb0ELb1ELb1ELb0ELb0ELb0ELb1ELb1ENS_16Flash_fwd_paramsEEEvRKT8_iiiii) ;  /* 0x0000002000007944 */ /* 0x018fea0003c00000 */
[----:B------:R-:W-:Y:S05]  /*01f0*/  BSYNC B4 ;  /* 0x0000000000047941 */ /* 0x000fea0003800000 */
.L_x_8026:
[----:B------:R-:W-:Y:S05]  /*0200*/  EXIT ;  /* 0x000000000000794d */ /* 0x000fea0003800000 */
        .type           $_ZN5flash24flash_fwd_splitkv_kernelI23Flash_fwd_kernel_traitsILi256ELi64ELi64ELi4ELb0ELb0EN7cutlass6half_tE19Flash_kernel_traitsILi256ELi64ELi64ELi4ES3_EELb0ELb1ELb1ELb0ELb0ELb0ELb1ELb1EEEvNS_16Flash_fwd_paramsE$_ZN5flash30compute_attn_1rowblock_splitkvI23Flash_fwd_kernel_traitsILi256ELi64ELi64ELi4ELb0ELb0EN7cutlass6half_tE19Flash_kernel_traitsILi256ELi64ELi64ELi4ES3_EELb0ELb1ELb1ELb0ELb0ELb0ELb1ELb1ENS_16Flash_fwd_paramsEEEvRKT8_iiiii,@function
        .size           $_ZN5flash24flash_fwd_splitkv_kernelI23Flash_fwd_kernel_traitsILi256ELi64ELi64ELi4ELb0ELb0EN7cutlass6half_tE19Flash_kernel_traitsILi256ELi64ELi64ELi4ES3_EELb0ELb1ELb1ELb0ELb0ELb0ELb1ELb1EEEvNS_16Flash_fwd_paramsE$_ZN5flash30compute_attn_1rowblock_splitkvI23Flash_fwd_kernel_traitsILi256ELi64ELi64ELi4ELb0ELb0EN7cutlass6half_tE19Flash_kernel_traitsILi256ELi64ELi64ELi4ES3_EELb0ELb1ELb1ELb0ELb0ELb0ELb1ELb1ENS_16Flash_fwd_paramsEEEvRKT8_iiiii,($__internal_30_$__cuda_sm70_shflsync_bfly_p - $_ZN5flash24flash_fwd_splitkv_kernelI23Flash_fwd_kernel_traitsILi256ELi64ELi64ELi4ELb0ELb0EN7cutlass6half_tE19Flash_kernel_traitsILi256ELi64ELi64ELi4ES3_EELb0ELb1ELb1ELb0ELb0ELb0ELb1ELb1EEEvNS_16Flash_fwd_paramsE$_ZN5flash30compute_attn_1rowblock_splitkvI23Flash_fwd_kernel_traitsILi256ELi64ELi64ELi4ELb0ELb0EN7cutlass6half_tE19Flash_kernel_traitsILi256ELi64ELi64ELi4ES3_EELb0ELb1ELb1ELb0ELb0ELb0ELb1ELb1ENS_16Flash_fwd_paramsEEEvRKT8_iiiii)
$_ZN5flash24flash_fwd_splitkv_kernelI23Flash_fwd_kernel_traitsILi256ELi64ELi64ELi4ELb0ELb0EN7cutlass6half_tE19Flash_kernel_traitsILi256ELi64ELi64ELi4ES3_EELb0ELb1ELb1ELb0ELb0ELb0ELb1ELb1EEEvNS_16Flash_fwd_paramsE$_ZN5flash30compute_attn_1rowblock_splitkvI23Flash_fwd_kernel_traitsILi256ELi64ELi64ELi4ELb0ELb0EN7cutlass6half_tE19Flash_kernel_traitsILi256ELi64ELi64ELi4ES3_EELb0ELb1ELb1ELb0ELb0ELb0ELb1ELb1ENS_16Flash_fwd_paramsEEEvRKT8_iiiii:
        /* <DEDUP_REMOVED lines=20> */
.L_x_8028:
[----:B------:R-:W-:Y:S05]  /*0350*/  BSYNC B0 ;  /* 0x0000000000007941 */ /* 0x000fea0003800000 */
.L_x_8027:
        /* <DEDUP_REMOVED lines=17> */
.L_x_8030:
[----:B-1----:R1:W5:Y:S02]  /*0470*/  LD.E R5, [R10.64+0xb8] ;  /* 0x0000b8060a057980 */ /* 0x002364000c101900 */
.L_x_8031:
[----:B------:R-:W-:Y:S05]  /*0480*/  BSYNC B0 ;  /* 0x0000000000007941 */ /* 0x000fea0003800000 */
.L_x_8029:
[----:B-12---:R-:W2:Y:S01]  /*0490*/  LD.E.64 R6, [R10.64+0xf8] ;  /* 0x0000f8060a067980 */ /* 0x006ea2000c101b00 */
        /* <DEDUP_REMOVED lines=9> */
.L_x_8033:
[----:B------:R-:W2:Y:S01]  /*0530*/  LD.E.64 R4, [R10.64+0x108] ;  /* 0x000108060a047980 */ /* 0x000ea2000c101b00 */
[----:B------:R-:W-:Y:S01]  /*0540*/  BSSY B0, `(.L_x_8035) ;  /* 0x0000006000007945 */ /* 0x000fe20003800000 */
[----:B------:R-:W-:Y:S01]  /*0550*/  IMAD.MOV.U32 R65, RZ, RZ, RZ ;  /* 0x000000ffff417224 */ /* 0x000fe200078e00ff */
[----:B--2---:R-:W-:-:S04]  /*0560*/  ISETP.NE.U32.AND P0, PT, R4, RZ, PT ;  /* 0x000000ff0400720c */ /* 0x004fc80003f05070 */
[----:B------:R-:W-:-:S13]  /*0570*/  ISETP.NE.AND.EX P0, PT, R5, RZ, PT, P0 ;  /* 0x000000ff0500720c */ /* 0x000fda0003f05300 */
[----:B------:R-:W-:Y:S05]  /*0580*/  @!P0 BRA `(.L_x_8036) ;  /* 0x0000001000008947 */ /* 0x000fea0003800000 */
[----:B------:R1:W5:Y:S02]  /*0590*/  LD.E R65, [R10.64+0xbc] ;  /* 0x0000bc060a417980 */ /* 0x000364000c101900 */
.L_x_8036:
[----:B------:R-:W-:Y:S05]  /*05a0*/  BSYNC B0 ;  /* 0x0000000000007941 */ /* 0x000fea0003800000 */
.L_x_8035:
[----:B-----5:R-:W-:Y:S02]  /*05b0*/  IADD3 R65, R94, R65, RZ ;  /* 0x000000415e417210 */ /* 0x020fe40007ffe0ff */
.L_x_8034:
[----:B------:R-:W-:Y:S05]  /*05c0*/  BSYNC B1 ;  /* 0x0000000000017941 */ /* 0x000fea0003800000 */
.L_x_8032:
[----:B------:R-:W-:Y:S01]  /*05d0*/  IMAD.SHL.U32 R55, R233, 0x40, RZ ;  /* 0x00000040e9377824 */ /* 0x000fe200078e00ff */
[----:B------:R-:W-:Y:S01]  /*05e0*/  MOV R4, R234 ;  /* 0x000000ea00047202 */ /* 0x000fe20000000f00 */
[----:B------:R-:W-:-:S03]  /*05f0*/  IMAD.MOV.U32 R5, RZ, RZ, 0x0 ;  /* 0x00000000ff057424 */ /* 0x000fc600078e00ff */
[----:B------:R-:W-:-:S13]  /*0600*/  ISETP.GT.AND P0, PT, R236, R55, PT ;  /* 0x00000037ec00720c */ /* 0x000fda0003f04270 */
[----:B------:R-:W-:Y:S05]  /*0610*/  @!P0 RET.REL.NODEC R4 `(_ZN5flash24flash_fwd_splitkv_kernelI23Flash_fwd_kernel_traitsILi256ELi64ELi64ELi4ELb0ELb0EN7cutlass6half_tE19Flash_kernel_traitsILi256ELi64ELi64ELi4ES3_EELb0ELb1ELb1ELb0ELb0ELb0ELb1ELb1EEEvNS_16Flash_fwd_paramsE) ;  /* 0xfffff9e004008950 */ /* 0x000fea0003c3ffff */
[----:B------:R-:W2:Y:S04]  /*0620*/  LD.E R2, [R10.64+0xb8] ;  /* 0x0000b8060a027980 */ /* 0x000ea8000c101900 */
[----:B------:R-:W4:Y:S04]  /*0630*/  LD.E R9, [R10.64+0x184] ;  /* 0x000184060a097980 */ /* 0x000f28000c101900 */
[----:B------:R-:W5:Y:S01]  /*0640*/  LD.E R0, [R10.64+0x188] ;  /* 0x000188060a007980 */ /* 0x000f62000c101900 */
        /* <DEDUP_REMOVED lines=10> */
[----:B--2---:R-:W-:-:S04]  /*06f0*/  IADD3 R2, R2, 0x3f, RZ ;  /* 0x0000003f02027810 */ /* 0x004fc80007ffe0ff */
        /* <DEDUP_REMOVED lines=10> */
[----:B------:R-:W-:Y:S01]  /*07a0*/  IADD3 R7, -R236, 0x7f, R55 ;  /* 0x0000007fec077810 */ /* 0x000fe20007ffe137 */
[----:B------:R-:W-:Y:S01]  /*07b0*/  IMAD R2, R13, R2, R4 ;  /* 0x000000020d027224 */ /* 0x000fe200078e0204 */
[----:B------:R-:W-:Y:S02]  /*07c0*/  IADD3 R4, R65, 0x3f, RZ ;  /* 0x0000003f41047810 */ /* 0x000fe40007ffe0ff */
[----:B-----5:R-:W-:Y:S02]  /*07d0*/  IADD3 R7, R0, R7, R65 ;  /* 0x0000000700077210 */ /* 0x020fe40007ffe041 */
[----:B------:R-:W-:-:S13]  /*07e0*/  ISETP.GT.U32.AND P1, PT, R5, R2, PT ;  /* 0x000000020500720c */ /* 0x000fda0003f24070 */
[----:B------:R-:W-:Y:S01]  /*07f0*/  @!P1 IMAD.IADD R2, R2, 0x1, -R5 ;  /* 0x0000000102029824 */ /* 0x000fe200078e0a05 */
[----:B------:R-:W-:Y:S02]  /*0800*/  @!P1 IADD3 R13, R13, 0x1, RZ ;  /* 0x000000010d0d9810 */ /* 0x000fe40007ffe0ff */
[----:B------:R-:W-:Y:S02]  /*0810*/  ISETP.NE.AND P1, PT, RZ, c[0x0][0x10], PT ;  /* 0x00000400ff007a0c */ /* 0x000fe40003f25270 */
[----:B------:R-:W-:Y:S02]  /*0820*/  ISETP.GE.U32.AND P3, PT, R2, R5, PT ;  /* 0x000000050200720c */ /* 0x000fe40003f66070 */
[----:B------:R-:W-:Y:S02]  /*0830*/  IADD3 R2, R65, R55, -R236 ;  /* 0x0000003741027210 */ /* 0x000fe40007ffe8ec */
[----:B------:R-:W-:-:S03]  /*0840*/  SHF.R.S32.HI R5, RZ, 0x1f, R4 ;  /* 0x0000001fff057819 */ /* 0x000fc60000011404 */
[----:B----4-:R-:W-:Y:S01]  /*0850*/  IMAD.IADD R9, R2, 0x1, -R9 ;  /* 0x0000000102097824 */ /* 0x010fe200078e0a09 */
[----:B------:R-:W-:Y:S02]  /*0860*/  LEA.HI R5, R5, R4, RZ, 0x6 ;  /* 0x0000000405057211 */ /* 0x000fe400078f30ff */
[----:B------:R-:W-:Y:S02]  /*0870*/  SHF.R.S32.HI R2, RZ, 0x1f, R7 ;  /* 0x0000001fff027819 */ /* 0x000fe40000011407 */
[----:B------:R-:W-:Y:S02]  /*0880*/  SHF.R.S32.HI R4, RZ, 0x1f, R9 ;  /* 0x0000001fff047819 */ /* 0x000fe40000011409 */
[----:B------:R-:W-:Y:S02]  /*0890*/  @P3 IADD3 R13, R13, 0x1, RZ ;  /* 0x000000010d0d3810 */ /* 0x000fe40007ffe0ff */
[----:B------:R-:W-:Y:S02]  /*08a0*/  SHF.R.S32.HI R5, RZ, 0x6, R5 ;  /* 0x00000006ff057819 */ /* 0x000fe40000011405 */
[----:B------:R-:W-:Y:S01]  /*08b0*/  LEA.HI R4, R4, R9, RZ, 0x6 ;  /* 0x0000000904047211 */ /* 0x000fe200078f30ff */
[----:B------:R-:W-:Y:S01]  /*08c0*/  @!P0 IMAD.MOV R13, RZ, RZ, -R13 ;  /* 0x000000ffff0d8224 */ /* 0x000fe200078e0a0d */
[----:B------:R-:W-:-:S02]  /*08d0*/  @!P1 LOP3.LUT R13, RZ, c[0x0][0x10], RZ, 0x33, !PT ;  /* 0x00000400ff0d9a12 */ /* 0x000fc400078e33ff */
[----:B------:R-:W-:-:S03]  /*08e0*/  LEA.HI R2, R2, R7, RZ, 0x6 ;  /* 0x0000000702027211 */ /* 0x000fc600078f30ff */
[----:B------:R-:W-:Y:S01]  /*08f0*/  IMAD R230, R13, UR8, RZ ;  /* 0x000000080de67c24 */ /* 0x000fe2000f8e02ff */
[----:B------:R-:W-:-:S03]  /*0900*/  SHF.R.S32.HI R165, RZ, 0x6, R2 ;  /* 0x00000006ffa57819 */ /* 0x000fc60000011402 */
        /* <DEDUP_REMOVED lines=17> */
[----:B------:R-:W-:-:S04]  /*0a20*/  IMAD.IADD R146, R146, 0x1, -R15 ;  /* 0x0000000192927824 */ /* 0x000fc800078e0a0f */
[----:B------:R-:W-:Y:S02]  /*0a30*/  IMAD.SHL.U32 R6, R146, 0x4, RZ ;  /* 0x0000000492067824 */ /* 0x000fe400078e00ff */
[----:B--2---:R-:W-:-:S04]  /*0a40*/  IMAD R2, R2, UR8, R235 ;  /* 0x0000000802027c24 */ /* 0x004fc8000f8e02eb */
[----:B---3--:R-:W-:Y:S01]  /*0a50*/  IMAD R2, R2, R7, R238 ;  /* 0x0000000702027224 */ /* 0x008fe200078e02ee */
[----:B------:R-:W-:-:S03]  /*0a60*/  SHF.R.S32.HI R7, RZ, 0x1f, R6 ;  /* 0x0000001fff077819 */ /* 0x000fc60000011406 */
[----:B------:R-:W-:Y:S01]  /*0a70*/  IMAD R3, R3, R2, R55 ;  /* 0x0000000203037224 */ /* 0x000fe200078e0237 */
[----:B------:R-:W-:Y:S01]  /*0a80*/  SHF.R.S32.HI R2, RZ, 0x4, R9 ;  /* 0x00000004ff027819 */ /* 0x000fe20000011409 */
[----:B------:R-:W-:Y:S02]  /*0a90*/  IMAD.IADD R55, R236, 0x1, -R55 ;  /* 0x00000001ec377824 */ /* 0x000fe400078e0a37 */
[----:B----4-:R-:W-:Y:S02]  /*0aa0*/  IMAD R8, R3, R8, RZ ;  /* 0x0000000803087224 */ /* 0x010fe400078e02ff */
[C---:B-1----:R-:W-:Y:S01]  /*0ab0*/  IMAD.WIDE R10, R2.reuse, 0x100, R6 ;  /* 0x00000100020a7825 */ /* 0x042fe200078e0206 */
[----:B------:R-:W-:-:S04]  /*0ac0*/  ISETP.GE.AND P1, PT, R2, R55, PT ;  /* 0x000000370200720c */ /* 0x000fc80003f26270 */
        /* <DEDUP_REMOVED lines=16> */
.L_x_8039:
[----:B------:R-:W-:Y:S05]  /*0bd0*/  BSYNC B0 ;  /* 0x0000000000007941 */ /* 0x000fea0003800000 */
.L_x_8038:
        /* <DEDUP_REMOVED lines=12> */
.L_x_8041:
[----:B------:R-:W-:Y:S05]  /*0ca0*/  BSYNC B0 ;  /* 0x0000000000007941 */ /* 0x000fea0003800000 */
.L_x_8040:
        /* <DEDUP_REMOVED lines=12> */
.L_x_8043:
[----:B------:R-:W-:Y:S05]  /*0d70*/  BSYNC B0 ;  /* 0x0000000000007941 */ /* 0x000fea0003800000 */
.L_x_8042:
        /* <DEDUP_REMOVED lines=12> */
.L_x_8045:
[----:B------:R-:W-:Y:S05]  /*0e40*/  BSYNC B0 ;  /* 0x0000000000007941 */ /* 0x000fea0003800000 */
.L_x_8044:
        /* <DEDUP_REMOVED lines=12> */
.L_x_8047:
[----:B------:R-:W-:Y:S05]  /*0f10*/  BSYNC B0 ;  /* 0x0000000000007941 */ /* 0x000fea0003800000 */
.L_x_8046:
        /* <DEDUP_REMOVED lines=12> */
.L_x_8049:
[----:B------:R-:W-:Y:S05]  /*0fe0*/  BSYNC B0 ;  /* 0x0000000000007941 */ /* 0x000fea0003800000 */
.L_x_8048:
        /* <DEDUP_REMOVED lines=12> */
.L_x_8051:
[----:B------:R-:W-:Y:S05]  /*10b0*/  BSYNC B0 ;  /* 0x0000000000007941 */ /* 0x000fea0003800000 */
.L_x_8050:
        /* <DEDUP_REMOVED lines=12> */
.L_x_8053:
[----:B------:R-:W-:Y:S05]  /*1180*/  BSYNC B0 ;  /* 0x0000000000007941 */ /* 0x000fea0003800000 */
.L_x_8052:
        /* <DEDUP_REMOVED lines=29> */
[----:B------:R-:W-:Y:S05]  /*1360*/  @P6 RET.REL.NODEC R234 `(_ZN5flash24flash_fwd_splitkv_kernelI23Flash_fwd_kernel_traitsILi256ELi64ELi64ELi4ELb0ELb0EN7cutlass6half_tE19Flash_kernel_traitsILi256ELi64ELi64ELi4ES3_EELb0ELb1ELb1ELb0ELb0ELb0ELb1ELb1EEEvNS_16Flash_fwd_paramsE) ;  /* 0xffffec90ea006950 */ /* 0x000fea0003c3ffff */
[----:B-1----:R-:W-:Y:S02]  /*1370*/  MOV R5, 0xff800000 ;  /* 0xff80000000057802 */ /* 0x002fe40000000f00 */
[----:B------:R-:W-:-:S03]  /*1380*/  MOV R235, 0x0 ;  /* 0x0000000000eb7802 */ /* 0x000fc60000000f00 */
[----:B------:R1:W-:Y:S01]  /*1390*/  ST.E [R2.64+0xe0], R5 ;  /* 0x0000e00502007985 */ /* 0x0003e2000c101906 */
[----:B------:R-:W-:Y:S05]  /*13a0*/  RET.REL.NODEC R234 `(_ZN5flash24flash_fwd_splitkv_kernelI23Flash_fwd_kernel_traitsILi256ELi64ELi64ELi4ELb0ELb0EN7cutlass6half_tE19Flash_kernel_traitsILi256ELi64ELi64ELi4ES3_EELb0ELb1ELb1ELb0ELb0ELb0ELb1ELb1EEEvNS_16Flash_fwd_paramsE) ;  /* 0xffffec50ea007950 */ /* 0x000fea0003c3ffff */
.L_x_8037:
        /* <DEDUP_REMOVED lines=41> */
[----:B------:R-:W-:Y:S01]  /*1640*/  IADD3 R0, RZ, -R0, RZ ;  /* 0x80000000ff007210 */ /* 0x000fe20007ffe0ff */
[----:B------:R-:W2:Y:S04]  /*1650*/  LD.E.64 R12, [R10.64+0x28] ;  /* 0x000028060a0c7980 */ /* 0x000ea8000c101b00 */
        /* <DEDUP_REMOVED lines=14> */
[----:B---3--:R-:W-:-:S04]  /*1740*/  IABS R4, R7 ;  /* 0x0000000700047213 */ /* 0x008fc80000000000 */
[----:B-----5:R-:W3:Y:S08]  /*1750*/  I2F.RP R8, R4 ;  /* 0x0000000400087306 */ /* 0x020ef00000209400 */
[----:B---3--:R-:W3:Y:S02]  /*1760*/  MUFU.RCP R6, R8 ;  /* 0x0000000800067308 */ /* 0x008ee40000001000 */
[----:B---3--:R-:W-:-:S06]  /*1770*/  IADD3 R6, R6, 0xffffffe, RZ ;  /* 0x0ffffffe06067810 */ /* 0x008fcc0007ffe0ff */
[----:B------:R-:W3:Y:S01]  /*1780*/  F2I.FTZ.U32.TRUNC.NTZ R23, R6 ;  /* 0x0000000600177305 */ /* 0x000ee2000021f000 */
[----:B------:R-:W-:Y:S01]  /*1790*/  IMAD.MOV.U32 R22, RZ, RZ, RZ ;  /* 0x000000ffff167224 */ /* 0x000fe200078e00ff */
[----:B------:R-:W-:Y:S02]  /*17a0*/  IABS R9, R7 ;  /* 0x0000000700097213 */ /* 0x000fe40000000000 */
[----:B---3--:R-:W-:-:S05]  /*17b0*/  IADD3 R0, RZ, -R23, RZ ;  /* 0x80000017ff007210 */ /* 0x008fca0007ffe0ff */
        /* <DEDUP_REMOVED lines=16> */
[----:B------:R-:W-:-:S05]  /*18c0*/  IMAD R4, R61, R14, RZ ;  /* 0x0000000e3d047224 */ /* 0x000fca00078e02ff */
[----:B------:R-:W-:Y:S02]  /*18d0*/  @!P0 IADD3 R16, -R16, RZ, RZ ;  /* 0x000000ff10108210 */ /* 0x000fe40007ffe1ff */
[----:B------:R-:W-:-:S04]  /*18e0*/  @!P1 LOP3.LUT R16, RZ, R7, RZ, 0x33, !PT ;  /* 0x00000007ff109212 */ /* 0x000fc800078e33ff */
[----:B------:R-:W-:Y:S02]  /*18f0*/  SHF.R.S32.HI R15, RZ, 0x1f, R16 ;  /* 0x0000001fff0f7819 */ /* 0x000fe40000011410 */
[----:B--2---:R-:W-:Y:S01]  /*1900*/  SHF.R.S32.HI R0, RZ, 0x1f, R2 ;  /* 0x0000001fff007819 */ /* 0x004fe20000011402 */
[----:B----4-:R-:W-:-:S04]  /*1910*/  IMAD R9, R19, R2, RZ ;  /* 0x0000000213097224 */ /* 0x010fc800078e02ff */
[C---:B------:R-:W-:Y:S02]  /*1920*/  IMAD R9, R18.reuse, R0, R9 ;  /* 0x0000000012097224 */ /* 0x040fe400078e0209 */
[----:B------:R-:W-:-:S05]  /*1930*/  IMAD.WIDE.U32 R18, R18, R2, RZ ;  /* 0x0000000212127225 */ /* 0x000fca00078e00ff */
[----:B------:R-:W-:Y:S01]  /*1940*/  IADD3 R9, R19, R9, RZ ;  /* 0x0000000913097210 */ /* 0x000fe20007ffe0ff */
[----:B------:R-:W-:Y:S01]  /*1950*/  IMAD.MOV.U32 R8, RZ, RZ, R18 ;  /* 0x000000ffff087224 */ /* 0x000fe200078e0012 */
[----:B------:R-:W-:-:S03]  /*1960*/  SHF.R.S32.HI R19, RZ, 0x1f, R14 ;  /* 0x0000001fff137819 */ /* 0x000fc6000001140e */
[----:B------:R-:W-:-:S04]  /*1970*/  IMAD.WIDE.U32 R8, R14, R60, R8 ;  /* 0x0000003c0e087225 */ /* 0x000fc800078e0008 */
[----:B------:R-:W-:Y:S02]  /*1980*/  IMAD R4, R60, R19, R4 ;  /* 0x000000133c047224 */ /* 0x000fe400078e0204 */
[----:B------:R-:W-:Y:S02]  /*1990*/  IMAD R7, R13, R2, RZ ;  /* 0x000000020d077224 */ /* 0x000fe400078e02ff */
[----:B------:R-:W-:Y:S02]  /*19a0*/  IMAD.IADD R9, R9, 0x1, R4 ;  /* 0x0000000109097824 */ /* 0x000fe400078e0204 */
[----:B------:R-:W-:Y:S02]  /*19b0*/  IMAD R4, R21, R16, RZ ;  /* 0x0000001015047224 */ /* 0x000fe400078e02ff */
[----:B------:R-:W-:-:S04]  /*19c0*/  IMAD.WIDE.U32 R22, R12, R2, RZ ;  /* 0x000000020c167225 */ /* 0x000fc800078e00ff */
[----:B------:R-:W-:Y:S02]  /*19d0*/  IMAD R7, R12, R0, R7 ;  /* 0x000000000c077224 */ /* 0x000fe400078e0207 */
[----:B------:R-:W-:-:S04]  /*19e0*/  IMAD.WIDE.U32 R8, R16, R20, R8 ;  /* 0x0000001410087225 */ /* 0x000fc800078e0008 */
[----:B------:R-:W-:Y:S01]  /*19f0*/  IMAD R4, R20, R15, R4 ;  /* 0x0000000f14047224 */ /* 0x000fe200078e0204 */
[----:B------:R-:W-:Y:S02]  /*1a00*/  IADD3 R17, R23, R7, RZ ;  /* 0x0000000717117210 */ /* 0x000fe40007ffe0ff */
[----:B------:R-:W-:Y:S01]  /*1a10*/  MOV R0, R8 ;  /* 0x0000000800007202 */ /* 0x000fe20000000f00 */
[----:B------:R-:W-:Y:S01]  /*1a20*/  IMAD.IADD R7, R9, 0x1, R4 ;  /* 0x0000000109077824 */ /* 0x000fe200078e0204 */
[----:B------:R-:W-:Y:S05]  /*1a30*/  BRA `(.L_x_8056) ;  /* 0x000004f000007947 */ /* 0x000fea0003800000 */
.L_x_8055:
        /* <DEDUP_REMOVED lines=8> */
[----:B------:R-:W-:-:S02]  /*1ac0*/  IMAD.MOV.U32 R22, RZ, RZ, RZ ;  /* 0x000000ffff167224 */ /* 0x000fc400078e00ff */
[----:B------:R-:W-:Y:S01]  /*1ad0*/  @P4 IMAD.IADD R6, R14, 0x1, R15 ;  /* 0x000000010e064824 */ /* 0x000fe200078e020f */
        /* <DEDUP_REMOVED lines=13> */
[----:B------:R-:W-:Y:S01]  /*1bb0*/  @!P4 SHF.R.S32.HI R4, RZ, 0x1f, R14 ;  /* 0x0000001fff04c819 */ /* 0x000fe2000001140e */
[----:B---3--:R-:W-:-:S03]  /*1bc0*/  @!P4 IMAD R5, R61, R14, RZ ;  /* 0x0000000e3d05c224 */ /* 0x008fc600078e02ff */
[----:B------:R-:W-:Y:S01]  /*1bd0*/  ISETP.GT.U32.AND P0, PT, R7, R0, PT ;  /* 0x000000000700720c */ /* 0x000fe20003f04070 */
[----:B------:R-:W-:Y:S02]  /*1be0*/  @!P4 IMAD R4, R4, R60, R5 ;  /* 0x0000003c0404c224 */ /* 0x000fe400078e0205 */
[----:B------:R-:W-:Y:S01]  /*1bf0*/  @!P4 IMAD.WIDE.U32 R22, R60, R14, RZ ;  /* 0x0000000e3c16c225 */ /* 0x000fe200078e00ff */
[----:B-----5:R-:W-:-:S04]  /*1c00*/  @!P4 SHF.R.S32.HI R5, RZ, 0x1f, R8 ;  /* 0x0000001fff05c819 */ /* 0x020fc80000011408 */
[----:B------:R-:W-:Y:S01]  /*1c10*/  @!P4 IADD3 R23, R23, R4, RZ ;  /* 0x000000041717c210 */ /* 0x000fe20007ffe0ff */
[----:B------:R-:W-:-:S04]  /*1c20*/  @!P4 IMAD R4, R19, R8, RZ ;  /* 0x000000081304c224 */ /* 0x000fc800078e02ff */
[-C--:B------:R-:W-:Y:S01]  /*1c30*/  @!P0 IADD3 R0, R0, -R7.reuse, RZ ;  /* 0x8000000700008210 */ /* 0x080fe20007ffe0ff */
[-C--:B------:R-:W-:Y:S02]  /*1c40*/  @P4 IMAD R13, R61, R6.reuse, RZ ;  /* 0x000000063d0d4224 */ /* 0x080fe400078e02ff */
[----:B------:R-:W-:Y:S01]  /*1c50*/  @P4 IMAD.WIDE.U32 R24, R60, R6, RZ ;  /* 0x000000063c184225 */ /* 0x000fe200078e00ff */
[----:B------:R-:W-:Y:S02]  /*1c60*/  ISETP.GE.U32.AND P3, PT, R0, R7, PT ;  /* 0x000000070000720c */ /* 0x000fe40003f66070 */
[----:B------:R-:W-:Y:S01]  /*1c70*/  LOP3.LUT R0, R238, R9, RZ, 0x3c, !PT ;  /* 0x00000009ee007212 */ /* 0x000fe200078e3cff */
[C---:B------:R-:W-:Y:S01]  /*1c80*/  @!P4 IMAD R4, R18.reuse, R5, R4 ;  /* 0x000000051204c224 */ /* 0x040fe200078e0204 */
[----:B------:R-:W-:Y:S01]  /*1c90*/  LEA R5, R165, 0xffffffc0, 0x6 ;  /* 0xffffffc0a5057811 */ /* 0x000fe200078e30ff */
[----:B------:R-:W-:Y:S01]  /*1ca0*/  @!P4 IMAD.WIDE.U32 R18, R18, R8, R22 ;  /* 0x000000081212c225 */ /* 0x000fe200078e0016 */
[----:B------:R-:W-:-:S02]  /*1cb0*/  @P4 MOV R12, R24 ;  /* 0x00000018000c4202 */ /* 0x000fc40000000f00 */
[----:B------:R-:W-:Y:S01]  /*1cc0*/  ISETP.GE.AND P1, PT, R0, RZ, PT ;  /* 0x000000ff0000720c */ /* 0x000fe20003f26270 */
[----:B------:R-:W-:Y:S01]  /*1cd0*/  @P4 IMAD.IADD R13, R25, 0x1, R13 ;  /* 0x00000001190d4824 */ /* 0x000fe200078e020d */
[----:B------:R-:W-:Y:S01]  /*1ce0*/  @!P0 IADD3 R2, R2, 0x1, RZ ;  /* 0x0000000102028810 */ /* 0x000fe20007ffe0ff */
[----:B------:R-:W-:Y:S01]  /*1cf0*/  @!P4 IMAD.IADD R13, R19, 0x1, R4 ;  /* 0x00000001130dc824 */ /* 0x000fe200078e0204 */
[----:B------:R-:W-:Y:S01]  /*1d00*/  @!P4 MOV R12, R18 ;  /* 0x00000012000cc202 */ /* 0x000fe20000000f00 */
[----:B------:R-:W-:Y:S01]  /*1d10*/  IMAD R6, R61, R5, RZ ;  /* 0x000000053d067224 */ /* 0x000fe200078e02ff */
[----:B------:R-:W-:Y:S02]  /*1d20*/  SHF.R.S32.HI R19, RZ, 0x1f, R5 ;  /* 0x0000001fff137819 */ /* 0x000fe40000011405 */
[----:B------:R-:W-:Y:S01]  /*1d30*/  ISETP.NE.AND P0, PT, R9, RZ, PT ;  /* 0x000000ff0900720c */ /* 0x000fe20003f05270 */
[----:B----4-:R-:W-:Y:S01]  /*1d40*/  @!P4 IMAD R4, R63, R14, RZ ;  /* 0x0000000e3f04c224 */ /* 0x010fe200078e02ff */
[----:B------:R-:W-:Y:S01]  /*1d50*/  @!P4 SHF.R.S32.HI R7, RZ, 0x1f, R14 ;  /* 0x0000001fff07c819 */ /* 0x000fe2000001140e */
[----:B------:R-:W-:-:S02]  /*1d60*/  IMAD R6, R19, R60, R6 ;  /* 0x0000003c13067224 */ /* 0x000fc400078e0206 */
[----:B------:R-:W-:Y:S01]  /*1d70*/  IMAD.WIDE.U32 R12, R60, R5, R12 ;  /* 0x000000053c0c7225 */ /* 0x000fe200078e000c */
[----:B------:R-:W-:-:S03]  /*1d80*/  @P3 IADD3 R2, R2, 0x1, RZ ;  /* 0x0000000102023810 */ /* 0x000fc60007ffe0ff */
[----:B------:R-:W-:Y:S01]  /*1d90*/  @!P4 IMAD R4, R7, R62, R4 ;  /* 0x0000003e0704c224 */ /* 0x000fe200078e0204 */
[----:B------:R-:W-:Y:S01]  /*1da0*/  IADD3 R7, R13, R6, RZ ;  /* 0x000000060d077210 */ /* 0x000fe20007ffe0ff */
[----:B------:R-:W-:Y:S01]  /*1db0*/  @!P4 IMAD.WIDE.U32 R22, R62, R14, RZ ;  /* 0x0000000e3e16c225 */ /* 0x000fe200078e00ff */
[----:B------:R-:W-:-:S03]  /*1dc0*/  @!P4 SHF.R.S32.HI R13, RZ, 0x1f, R8 ;  /* 0x0000001fff0dc819 */ /* 0x000fc60000011408 */
[----:B------:R-:W-:Y:S01]  /*1dd0*/  @!P1 IMAD.MOV R2, RZ, RZ, -R2 ;  /* 0x000000ffff029224 */ /* 0x000fe200078e0a02 */
[----:B------:R-:W-:Y:S01]  /*1de0*/  @!P0 LOP3.LUT R2, RZ, R9, RZ, 0x33, !PT ;  /* 0x00000009ff028212 */ /* 0x000fe200078e33ff */
[----:B------:R-:W-:Y:S01]  /*1df0*/  @!P4 IMAD R0, R21, R8, RZ ;  /* 0x000000081500c224 */ /* 0x000fe200078e02ff */
[----:B------:R-:W-:Y:S01]  /*1e00*/  @P4 IADD3 R14, R14, R15, RZ ;  /* 0x0000000f0e0e4210 */ /* 0x000fe20007ffe0ff */
[----:B------:R-:W-:Y:S01]  /*1e10*/  @!P4 IMAD.IADD R23, R23, 0x1, R4 ;  /* 0x000000011717c824 */ /* 0x000fe200078e0204 */
[----:B------:R-:W-:Y:S01]  /*1e20*/  MOV R6, R12 ;  /* 0x0000000c00067202 */ /* 0x000fe20000000f00 */
[C---:B------:R-:W-:Y:S01]  /*1e30*/  @!P4 IMAD R0, R20.reuse, R13, R0 ;  /* 0x0000000d1400c224 */ /* 0x040fe200078e0200 */
[----:B------:R-:W-:Y:S01]  /*1e40*/  SHF.R.S32.HI R15, RZ, 0x1f, R2 ;  /* 0x0000001fff0f7819 */ /* 0x000fe20000011402 */
[----:B------:R-:W-:-:S04]  /*1e50*/  @!P4 IMAD.WIDE.U32 R20, R20, R8, R22 ;  /* 0x000000081414c225 */ /* 0x000fc800078e0016 */
        /* <DEDUP_REMOVED lines=13> */
.L_x_8056:
[----:B-1----:R-:W-:Y:S05]  /*1f30*/  BSYNC B0 ;  /* 0x0000000000007941 */ /* 0x002fea0003800000 */
.L_x_8054:
        /* <DEDUP_REMOVED lines=11> */
[----:B------:R-:W-:Y:S02]  /*1ff0*/  LOP3.LUT R21, R8, 0xfffffff0, RZ, 0xc0, !PT ;  /* 0xfffffff008157812 */ /* 0x000fe400078ec0ff */
[----:B------:R-:W-:-:S03]  /*2000*/  LEA.HI R172, R9, R146, RZ, 0x3 ;  /* 0x0000009209ac7211 */ /* 0x000fc600078f18ff */
[----:B------:R-:W-:Y:S01]  /*2010*/  IMAD.IADD R4, R146, 0x1, -R21 ;  /* 0x0000000192047824 */ /* 0x000fe200078e0a15 */
[----:B------:R-:W-:-:S04]  /*2020*/  LOP3.LUT R23, R172, 0xfffffff8, RZ, 0xc0, !PT ;  /* 0xfffffff8ac177812 */ /* 0x000fc800078ec0ff */
[----:B------:R-:W-:Y:S01]  /*2030*/  SHF.R.S32.HI R21, RZ, 0x1f, R4 ;  /* 0x0000001fff157819 */ /* 0x000fe20000011404 */
[----:B------:R-:W-:-:S03]  /*2040*/  IMAD.IADD R66, R146, 0x1, -R23 ;  /* 0x0000000192427824 */ /* 0x000fc600078e0a17 */
[----:B------:R-:W-:Y:S01]  /*2050*/  LEA.HI R2, R21, R4, RZ, 0x3 ;  /* 0x0000000415027211 */ /* 0x000fe200078f18ff */
[----:B------:R-:W-:Y:S01]  /*2060*/  IMAD.SHL.U32 R18, R66, 0x8, RZ ;  /* 0x0000000842127824 */ /* 0x000fe200078e00ff */
[----:B------:R-:W-:Y:S02]  /*2070*/  SHF.R.S32.HI R172, RZ, 0x3, R172 ;  /* 0x00000003ffac7819 */ /* 0x000fe400000114ac */
[----:B------:R-:W-:Y:S02]  /*2080*/  LOP3.LUT R21, R2, 0xfffffff8, RZ, 0xc0, !PT ;  /* 0xfffffff802157812 */ /* 0x000fe400078ec0ff */
[----:B------:R-:W-:Y:S01]  /*2090*/  SHF.R.S32.HI R67, RZ, 0x4, R8 ;  /* 0x00000004ff437819 */ /* 0x000fe20000011408 */
[----:B------:R-:W-:Y:S02]  /*20a0*/  IMAD R6, R19, R62, RZ ;  /* 0x0000003e13067224 */ /* 0x000fe400078e02ff */
[----:B------:R-:W-:Y:S01]  /*20b0*/  IMAD.IADD R4, R4, 0x1, -R21 ;  /* 0x0000000104047824 */ /* 0x000fe200078e0a15 */
[----:B-1----:R-:W-:Y:S01]  /*20c0*/  IADD3 R30, P0, R18, R22, RZ ;  /* 0x00000016121e7210 */ /* 0x002fe20007f1e0ff */
[----:B------:R-:W-:Y:S01]  /*20d0*/  IMAD.SHL.U32 R21, R172, 0x40, RZ ;  /* 0x00000040ac157824 */ /* 0x000fe200078e00ff */
[----:B------:R-:W-:-:S02]  /*20e0*/  SHF.R.S32.HI R19, RZ, 0x1f, R18 ;  /* 0x0000001fff137819 */ /* 0x000fc40000011412 */
[----:B------:R-:W-:Y:S02]  /*20f0*/  LEA.HI R8, R8, R67, RZ, 0x1 ;  /* 0x0000004308087211 */ /* 0x000fe400078f08ff */
[----:B------:R-:W-:Y:S01]  /*2100*/  LOP3.LUT R21, R21, 0x1c0, RZ, 0xc0, !PT ;  /* 0x000001c015157812 */ /* 0x000fe200078ec0ff */
[----:B------:R-:W-:Y:S01]  /*2110*/  IMAD.X R31, R19, 0x1, R17, P0 ;  /* 0x00000001131f7824 */ /* 0x000fe200000e0611 */
[----:B------:R-:W-:Y:S02]  /*2120*/  LOP3.LUT R8, R8, 0xfffffffe, RZ, 0xc0, !PT ;  /* 0xfffffffe08087812 */ /* 0x000fe400078ec0ff */
[----:B------:R-:W-:Y:S01]  /*2130*/  LEA.HI R17, R9, R146, RZ, 0x6 ;  /* 0x0000009209117211 */ /* 0x000fe200078f30ff */
[C---:B------:R-:W-:Y:S01]  /*2140*/  IMAD R6, R14.reuse, R63, R6 ;  /* 0x0000003f0e067224 */ /* 0x040fe200078e0206 */
[----:B------:R-:W-:Y:S01]  /*2150*/  LOP3.LUT R22, R21, 0x38, R18, 0xf8, !PT ;  /* 0x0000003815167812 */ /* 0x000fe200078ef812 */
[----:B------:R-:W-:Y:S01]  /*2160*/  IMAD.WIDE.U32 R30, R14, R62, R30 ;  /* 0x0000003e0e1e7225 */ /* 0x000fe200078e001e */
[----:B------:R-:W-:-:S03]  /*2170*/  SHF.R.U32.HI R21, RZ, 0x3, R21 ;  /* 0x00000003ff157819 */ /* 0x000fc60000011615 */
[----:B------:R-:W-:Y:S02]  /*2180*/  IMAD.IADD R67, R67, 0x1, -R8 ;  /* 0x0000000143437824 */ /* 0x000fe400078e0a08 */
[----:B------:R-:W-:Y:S01]  /*2190*/  IMAD.SHL.U32 R8, R4, 0x40, RZ ;  /* 0x0000004004087824 */ /* 0x000fe200078e00ff */
[----:B------:R-:W-:Y:S01]  /*21a0*/  LOP3.LUT R21, R22, R21, RZ, 0x3c, !PT ;  /* 0x0000001516157212 */ /* 0x000fe200078e3cff */
[----:B------:R-:W-:Y:S02]  /*21b0*/  IMAD.SHL.U32 R170, R17, 0x8, RZ ;  /* 0x0000000811aa7824 */ /* 0x000fe400078e00ff */
[----:B------:R-:W-:Y:S02]  /*21c0*/  IMAD.IADD R31, R31, 0x1, R6 ;  /* 0x000000011f1f7824 */ /* 0x000fe400078e0206 */
[----:B------:R-:W-:Y:S01]  /*21d0*/  IMAD R6, R29, R16, RZ ;  /* 0x000000101d067224 */ /* 0x000fe200078e02ff */
[----:B------:R-:W-:Y:S01]  /*21e0*/  LOP3.LUT R17, R8, 0x1c0, RZ, 0xc0, !PT ;  /* 0x000001c008117812 */ /* 0x000fe200078ec0ff */
[----:B------:R-:W-:Y:S01]  /*21f0*/  IMAD.SHL.U32 R14, R67, 0x8, RZ ;  /* 0x00000008430e7824 */ /* 0x000fe200078e00ff */
[----:B------:R-:W-:Y:S01]  /*2200*/  LOP3.LUT R170, R21, 0xfffffe00, R170, 0xf8, !PT ;  /* 0xfffffe0015aa7812 */ /* 0x000fe200078ef8aa */
[-C--:B------:R-:W-:Y:S01]  /*2210*/  IMAD R6, R15, R28.reuse, R6 ;  /* 0x0000001c0f067224 */ /* 0x080fe200078e0206 */
[----:B------:R-:W-:Y:S01]  /*2220*/  SHF.R.S32.HI R68, RZ, 0x1f, R235 ;  /* 0x0000001fff447819 */ /* 0x000fe200000114eb */
[----:B------:R-:W-:Y:S01]  /*2230*/  IMAD.WIDE.U32 R22, R16, R28, R30 ;  /* 0x0000001c10167225 */ /* 0x000fe200078e001e */
[----:B------:R-:W-:-:S02]  /*2240*/  LOP3.LUT R14, R17, 0x8, R14, 0xf8, !PT ;  /* 0x00000008110e7812 */ /* 0x000fc400078ef80e */
[----:B------:R-:W-:Y:S01]  /*2250*/  SHF.R.U32.HI R47, RZ, 0x3, R17 ;  /* 0x00000003ff2f7819 */ /* 0x000fe20000011611 */
[----:B------:R-:W-:Y:S01]  /*2260*/  IMAD.IADD R23, R23, 0x1, R6 ;  /* 0x0000000117177824 */ /* 0x000fe200078e0206 */
[----:B------:R-:W-:Y:S01]  /*2270*/  SHF.R.S32.HI R173, RZ, 0x1f, R172 ;  /* 0x0000001fffad7819 */ /* 0x000fe200000114ac */
[----:B------:R-:W-:Y:S01]  /*2280*/  IMAD R185, R63, R172, RZ ;  /* 0x000000ac3fb97224 */ /* 0x000fe200078e02ff */
[----:B------:R-:W-:Y:S01]  /*2290*/  LOP3.LUT P4, RZ, R4, 0x4, RZ, 0xc0, !PT ;  /* 0x0000000404ff7812 */ /* 0x000fe2000788c0ff */
[----:B------:R-:W-:Y:S01]  /*22a0*/  IMAD.WIDE.U32 R22, R172, R62, R22 ;  /* 0x0000003eac167225 */ /* 0x000fe200078e0016 */
[----:B------:R-:W-:-:S03]  /*22b0*/  LOP3.LUT P3, RZ, R4, 0x2, RZ, 0xc0, !PT ;  /* 0x0000000204ff7812 */ /* 0x000fc6000786c0ff */
[----:B------:R-:W-:Y:S01]  /*22c0*/  IMAD R185, R173, R62, R185 ;  /* 0x0000003eadb97224 */ /* 0x000fe200078e02b9 */
[----:B------:R-:W-:-:S03]  /*22d0*/  LOP3.LUT R47, R14, R47, RZ, 0x3c, !PT ;  /* 0x0000002f0e2f7212 */ /* 0x000fc600078e3cff */
[----:B------:R-:W-:Y:S01]  /*22e0*/  IMAD.IADD R185, R23, 0x1, R185 ;  /* 0x0000000117b97824 */ /* 0x000fe200078e02b9 */
[----:B------:R-:W-:Y:S01]  /*22f0*/  IADD3 R14, R18, 0x40, RZ ;  /* 0x00000040120e7810 */ /* 0x000fe20007ffe0ff */
[----:B------:R-:W-:Y:S01]  /*2300*/  IMAD.SHL.U32 R2, R2, 0x40, RZ ;  /* 0x0000004002027824 */ /* 0x000fe200078e00ff */
[----:B------:R-:W-:-:S04]  /*2310*/  SHF.R.S32.HI R177, RZ, 0x1f, R238 ;  /* 0x0000001fffb17819 */ /* 0x000fc800000114ee */
[----:B------:R-:W-:Y:S01]  /*2320*/  LOP3.LUT R47, R47, 0xfffffe00, R2, 0xf8, !PT ;  /* 0xfffffe002f2f7812 */ /* 0x000fe200078ef802 */
        /* <DEDUP_REMOVED lines=18> */
[----:B---3--:R-:W-:-:S04]  /*2450*/  @!P5 IMAD R21, R27, R235, RZ ;  /* 0x000000eb1b15d224 */ /* 0x008fc800078e02ff */
[C---:B------:R-:W-:Y:S02]  /*2460*/  @!P5 IMAD R3, R26.reuse, R68, R21 ;  /* 0x000000441a03d224 */ /* 0x040fe400078e0215 */
[----:B------:R-:W-:-:S04]  /*2470*/  @!P5 IMAD.WIDE.U32 R26, R26, R235, RZ ;  /* 0x000000eb1a1ad225 */ /* 0x000fc800078e00ff */
[----:B------:R-:W-:Y:S02]  /*2480*/  @P5 IMAD.MOV.U32 R4, RZ, RZ, R28 ;  /* 0x000000ffff045224 */ /* 0x000fe400078e001c */
[----:B------:R-:W-:Y:S01]  /*2490*/  @!P5 IMAD.MOV.U32 R4, RZ, RZ, R26 ;  /* 0x000000ffff04d224 */ /* 0x000fe200078e001a */
[----:B------:R-:W-:Y:S01]  /*24a0*/  LEA R184, P0, R22, R24, 0x1 ;  /* 0x0000001816b87211 */ /* 0x000fe200078008ff */
[----:B------:R-:W-:Y:S02]  /*24b0*/  @P5 IMAD.IADD R17, R29, 0x1, R17 ;  /* 0x000000011d115824 */ /* 0x000fe400078e0211 */
[----:B------:R-:W-:Y:S01]  /*24c0*/  @!P5 IMAD.IADD R17, R27, 0x1, R3 ;  /* 0x000000011b11d824 */ /* 0x000fe200078e0203 */
[----:B------:R-:W-:Y:S02]  /*24d0*/  IADD3 R26, P1, R18, R4, RZ ;  /* 0x00000004121a7210 */ /* 0x000fe40007f3e0ff */
[----:B------:R-:W-:Y:S01]  /*24e0*/  LEA.HI.X R185, R22, R25, R185, 0x1, P0 ;  /* 0x0000001916b97211 */ /* 0x000fe200000f0cb9 */
[----:B----4-:R-:W-:Y:S01]  /*24f0*/  IMAD R3, R13, R238, RZ ;  /* 0x000000ee0d037224 */ /* 0x010fe200078e02ff */
[-C--:B------:R-:W-:Y:S01]  /*2500*/  ISETP.GE.AND P0, PT, R14, R171.reuse, PT ;  /* 0x000000ab0e00720c */ /* 0x080fe20003f06270 */
[----:B------:R-:W-:Y:S01]  /*2510*/  IMAD.X R27, R19, 0x1, R17, P1 ;  /* 0x00000001131b7824 */ /* 0x000fe200008e0611 */
[----:B------:R-:W-:Y:S01]  /*2520*/  ISETP.GE.AND P1, PT, R18, R171, PT ;  /* 0x000000ab1200720c */ /* 0x000fe20003f26270 */
[----:B------:R-:W-:Y:S01]  /*2530*/  IMAD R3, R12, R177, R3 ;  /* 0x000000b10c037224 */ /* 0x000fe200078e0203 */
[----:B------:R-:W-:Y:S01]  /*2540*/  SEL R2, RZ, 0xffffffff, P0 ;  /* 0xffffffffff027807 */ /* 0x000fe20000000000 */
[----:B------:R-:W-:Y:S01]  /*2550*/  IMAD.WIDE.U32 R22, R238, R12, R26 ;  /* 0x0000000cee167225 */ /* 0x000fe200078e001a */
[----:B------:R-:W-:-:S02]  /*2560*/  IADD3 R13, R18, 0x80, RZ ;  /* 0x00000080120d7810 */ /* 0x000fc40007ffe0ff */
[----:B------:R-:W-:Y:S01]  /*2570*/  IADD3 R12, R18, 0xc0, RZ ;  /* 0x000000c0120c7810 */ /* 0x000fe20007ffe0ff */
[----:B------:R-:W-:Y:S01]  /*2580*/  IMAD.SHL.U32 R2, R2, 0x2, RZ ;  /* 0x0000000202027824 */ /* 0x000fe200078e00ff */
[----:B------:R-:W-:Y:S02]  /*2590*/  SEL R17, RZ, 0x1, P1 ;  /* 0x00000001ff117807 */ /* 0x000fe40000800000 */
[-C--:B------:R-:W-:Y:S02]  /*25a0*/  ISETP.GE.AND P1, PT, R13, R171.reuse, PT ;  /* 0x000000ab0d00720c */ /* 0x080fe40003f26270 */
[----:B------:R-:W-:Y:S01]  /*25b0*/  ISETP.GE.AND P0, PT, R12, R171, PT ;  /* 0x000000ab0c00720c */ /* 0x000fe20003f06270 */
[----:B------:R-:W-:Y:S01]  /*25c0*/  IMAD.IADD R23, R23, 0x1, R3 ;  /* 0x0000000117177824 */ /* 0x000fe200078e0203 */
[----:B------:R-:W-:Y:S02]  /*25d0*/  LOP3.LUT R2, R2, 0x2, R17, 0xe2, !PT ;  /* 0x0000000202027812 */ /* 0x000fe400078ee211 */
[----:B------:R-:W-:-:S02]  /*25e0*/  SEL R3, RZ, 0x4, P1 ;  /* 0x00000004ff037807 */ /* 0x000fc40000800000 */
[----:B------:R-:W-:-:S04]  /*25f0*/  SEL R168, RZ, 0x8, P0 ;  /* 0x00000008ffa87807 */ /* 0x000fc80000000000 */
[----:B------:R-:W-:Y:S02]  /*2600*/  LOP3.LUT R168, R168, R2, R3, 0xfe, !PT ;  /* 0x00000002a8a87212 */ /* 0x000fe400078efe03 */
[----:B------:R-:W-:-:S04]  /*2610*/  SHF.R.S32.HI R3, RZ, 0x1f, R94 ;  /* 0x0000001fff037819 */ /* 0x000fc8000001145e */
[----:B------:R-:W-:-:S04]  /*2620*/  LEA.HI R3, R3, R94, RZ, 0x6 ;  /* 0x0000005e03037211 */ /* 0x000fc800078f30ff */
[----:B------:R-:W-:Y:S02]  /*2630*/  SHF.R.S32.HI R3, RZ, 0x6, R3 ;  /* 0x00000006ff037819 */ /* 0x000fe40000011403 */
[----:B------:R-:W-:Y:S02]  /*2640*/  IADD3 R174, P0, R18, R0, RZ ;  /* 0x0000000012ae7210 */ /* 0x000fe40007f1e0ff */
[----:B------:R-:W-:-:S04]  /*2650*/  IMNMX R92, R230, R3, !PT ;  /* 0x00000003e65c7217 */ /* 0x000fc80007800200 */
[----:B------:R-:W-:Y:S01]  /*2660*/  ISETP.GT.AND P1, PT, R165, R92, PT ;  /* 0x0000005ca500720c */ /* 0x000fe20003f24270 */
[----:B------:R-:W-:Y:S02]  /*2670*/  IMAD.X R175, R19, 0x1, R7, P0 ;  /* 0x0000000113af7824 */ /* 0x000fe400000e0607 */
[----:B------:R-:W-:Y:S02]  /*2680*/  IMAD R187, R183, R188, RZ ;  /* 0x000000bcb7bb7224 */ /* 0x000fe400078e02ff */
[----:B------:R-:W-:-:S04]  /*2690*/  IMAD.WIDE.U32 R174, R172, R60, R174 ;  /* 0x0000003cacae7225 */ /* 0x000fc800078e00ae */
[----:B------:R-:W-:Y:S01]  /*26a0*/  IMAD R187, R182, R189, R187 ;  /* 0x000000bdb6bb7224 */ /* 0x000fe200078e02bb */
[----:B------:R-:W-:Y:S01]  /*26b0*/  LEA R232, P0, R174, R180, 0x1 ;  /* 0x000000b4aee87211 */ /* 0x000fe200078008ff */
[----:B------:R-:W-:Y:S02]  /*26c0*/  IMAD.IADD R179, R175, 0x1, R179 ;  /* 0x00000001afb37824 */ /* 0x000fe400078e02b3 */
[----:B------:R-:W-:-:S03]  /*26d0*/  IMAD.WIDE.U32 R182, R182, R188, R22 ;  /* 0x000000bcb6b67225 */ /* 0x000fc600078e0016 */
[----:B------:R-:W-:Y:S01]  /*26e0*/  LEA.HI.X R231, R174, R181, R179, 0x1, P0 ;  /* 0x000000b5aee77211 */ /* 0x000fe200000f0cb3 */
[----:B------:R-:W-:Y:S02]  /*26f0*/  @!P2 IMAD.MOV.U32 R20, RZ, RZ, RZ ;  /* 0x000000ffff14a224 */ /* 0x000fe400078e00ff */
        /* <DEDUP_REMOVED lines=173> */
.L_x_8175:
        /* <DEDUP_REMOVED lines=22> */
.L_x_8059:
[----:B------:R-:W-:Y:S05]  /*3330*/  BSYNC B0 ;  /* 0x0000000000007941 */ /* 0x000fea0003800000 */
.L_x_8058:
        /* <DEDUP_REMOVED lines=21> */
.L_x_8061:
[----:B------:R-:W-:Y:S05]  /*3490*/  BSYNC B0 ;  /* 0x0000000000007941 */ /* 0x000fea0003800000 */
.L_x_8060:
        /* <DEDUP_REMOVED lines=21> */
.L_x_8063:
[----:B------:R-:W-:Y:S05]  /*35f0*/  BSYNC B0 ;  /* 0x0000000000007941 */ /* 0x000fea0003800000 */
.L_x_8062:
        /* <DEDUP_REMOVED lines=21> */
.L_x_8065:
[----:B------:R-:W-:Y:S05]  /*3750*/  BSYNC B0 ;  /* 0x0000000000007941 */ /* 0x000fea0003800000 */
.L_x_8064:
        /* <DEDUP_REMOVED lines=69> */
.L_x_8072:
[----:B------:R-:W-:Y:S05]  /*3bb0*/  BSYNC B0 ;  /* 0x0000000000007941 */ /* 0x000fea0003800000 */
.L_x_8071:
        /* <DEDUP_REMOVED lines=54> */
.L_x_8074:
[----:B------:R-:W-:Y:S05]  /*3f20*/  BSYNC B0 ;  /* 0x0000000000007941 */ /* 0x000fea0003800000 */
.L_x_8073:
        /* <DEDUP_REMOVED lines=54> */
.L_x_8076:
[----:B------:R-:W-:Y:S05]  /*4290*/  BSYNC B0 ;  /* 0x0000000000007941 */ /* 0x000fea0003800000 */
.L_x_8075:
        /* <DEDUP_REMOVED lines=53> */
.L_x_8070:
[----:B------:R-:W-:Y:S05]  /*45f0*/  BSYNC B1 ;  /* 0x0000000000017941 */ /* 0x000fea0003800000 */
.L_x_8069:
        /* <DEDUP_REMOVED lines=67> */
.L_x_8080:
[----:B------:R-:W-:Y:S05]  /*4a30*/  BSYNC B0 ;  /* 0x0000000000007941 */ /* 0x000fea0003800000 */
.L_x_8079:
        /* <DEDUP_REMOVED lines=57> */
.L_x_8082:
[----:B------:R-:W-:Y:S05]  /*4dd0*/  BSYNC B0 ;  /* 0x0000000000007941 */ /* 0x000fea0003800000 */
.L_x_8081:
        /* <DEDUP_REMOVED lines=57> */
.L_x_8084:
[----:B------:R-:W-:Y:S05]  /*5170*/  BSYNC B0 ;  /* 0x0000000000007941 */ /* 0x000fea0003800000 */
.L_x_8083:
        /* <DEDUP_REMOVED lines=56> */
.L_x_8078:
[----:B------:R-:W-:Y:S05]  /*5500*/  BSYNC B1 ;  /* 0x0000000000017941 */ /* 0x000fea0003800000 */
.L_x_8077:
        /* <DEDUP_REMOVED lines=67> */
.L_x_8088:
[----:B------:R-:W-:Y:S05]  /*5940*/  BSYNC B0 ;  /* 0x0000000000007941 */ /* 0x000fea0003800000 */
.L_x_8087:
        /* <DEDUP_REMOVED lines=57> */
.L_x_8090:
[----:B------:R-:W-:Y:S05]  /*5ce0*/  BSYNC B0 ;  /* 0x0000000000007941 */ /* 0x000fea0003800000 */
.L_x_8089:
        /* <DEDUP_REMOVED lines=57> */
.L_x_8092:
[----:B------:R-:W-:Y:S05]  /*6080*/  BSYNC B0 ;  /* 0x0000000000007941 */ /* 0x000fea0003800000 */
.L_x_8091:
        /* <DEDUP_REMOVED lines=56> */
.L_x_8086:
[----:B------:R-:W-:Y:S05]  /*6410*/  BSYNC B1 ;  /* 0x0000000000017941 */ /* 0x000fea0003800000 */
.L_x_8085:
        /* <DEDUP_REMOVED lines=69> */
.L_x_8096:
[----:B------:R-:W-:Y:S05]  /*6870*/  BSYNC B0 ;  /* 0x0000000000007941 */ /* 0x000fea0003800000 */
.L_x_8095:
        /* <DEDUP_REMOVED lines=57> */
.L_x_8098:
[----:B------:R-:W-:Y:S05]  /*6c10*/  BSYNC B0 ;  /* 0x0000000000007941 */ /* 0x000fea0003800000 */
.L_x_8097:
        /* <DEDUP_REMOVED lines=57> */
.L_x_8100:
[----:B------:R-:W-:Y:S05]  /*6fb0*/  BSYNC B0 ;  /* 0x0000000000007941 */ /* 0x000fea0003800000 */
.L_x_8099:
        /* <DEDUP_REMOVED lines=56> */
.L_x_8094:
[----:B------:R-:W-:Y:S05]  /*7340*/  BSYNC B1 ;  /* 0x0000000000017941 */ /* 0x000fea0003800000 */
.L_x_8093:
[----:B-1----:R-:W2:Y:S02]  /*7350*/  LD.E R3, [R10.64+0xd0] ;  /* 0x0000d0060a037980 */ /* 0x002ea4000c101900 */
[----:B--2---:R-:W-:Y:S05]  /*7360*/  IMAD.U32 R3, R3, -0x20, RZ ;  /* 0xffffffe003037824 */ /* 0x004fea00078e00ff */
[C---:B------:R-:W-:Y:S02]  /*7370*/  LEA R20, P1, R3.reuse, R20, 0x1 ;  /* 0x0000001403147211 */ /* 0x040fe400078208ff */
[C---:B------:R-:W-:Y:S02]  /*7380*/  LEA R52, P0, R3.reuse, R52, 0x1 ;  /* 0x0000003403347211 */ /* 0x040fe400078008ff */
[C---:B------:R-:W-:Y:S02]  /*7390*/  LEA.HI.X.SX32 R21, R3.reuse, R21, 0x1, P1 ;  /* 0x0000001503157211 */ /* 0x040fe400008f0eff */
[----:B------:R-:W-:Y:S01]  /*73a0*/  LEA.HI.X.SX32 R53, R3, R53, 0x1, P0 ;  /* 0x0000003503357211 */ /* 0x000fe200000f0eff */
[----:B------:R-:W-:-:S05]  /*73b0*/  BRA `(.L_x_8101) ;  /* 0x00006dc000007947 */ /* 0x000fca0003800000 */
.L_x_8068:
        /* <DEDUP_REMOVED lines=95> */
.L_x_8107:
[----:B------:R-:W-:Y:S05]  /*79b0*/  BSYNC B0 ;  /* 0x0000000000007941 */ /* 0x000fea0003800000 */
.L_x_8106:
[----:B-----5:R3:W-:Y:S02]  /*79c0*/  ST.E.128 [R130.64], R36 ;  /* 0x0000002482007985 */ /* 0x0207e4000c101d06 */
.L_x_8105:
[----:B------:R-:W-:Y:S05]  /*79d0*/  BSYNC B1 ;  /* 0x0000000000017941 */ /* 0x000fea0003800000 */
.L_x_8104:
        /* <DEDUP_REMOVED lines=93> */
.L_x_8111:
[----:B------:R-:W-:Y:S05]  /*7fb0*/  BSYNC B0 ;  /* 0x0000000000007941 */ /* 0x000fea0003800000 */
.L_x_8110:
[----:B-----5:R4:W-:Y:S02]  /*7fc0*/  ST.E.128 [R130.64+0x80], R36 ;  /* 0x0000802482007985 */ /* 0x0209e4000c101d06 */
.L_x_8109:
[----:B------:R-:W-:Y:S05]  /*7fd0*/  BSYNC B1 ;  /* 0x0000000000017941 */ /* 0x000fea0003800000 */
.L_x_8108:
        /* <DEDUP_REMOVED lines=93> */
.L_x_8115:
[----:B------:R-:W-:Y:S05]  /*85b0*/  BSYNC B0 ;  /* 0x0000000000007941 */ /* 0x000fea0003800000 */
.L_x_8114:
[----:B-----5:R4:W-:Y:S02]  /*85c0*/  ST.E.128 [R130.64+0x100], R36 ;  /* 0x0001002482007985 */ /* 0x0209e4000c101d06 */
.L_x_8113:
[----:B------:R-:W-:Y:S05]  /*85d0*/  BSYNC B1 ;  /* 0x0000000000017941 */ /* 0x000fea0003800000 */
.L_x_8112:
        /* <DEDUP_REMOVED lines=92> */
.L_x_8117:
[----:B------:R-:W-:Y:S05]  /*8ba0*/  BSYNC B0 ;  /* 0x0000000000007941 */ /* 0x000fea0003800000 */
.L_x_8116:
[----:B-----5:R4:W-:Y:S02]  /*8bb0*/  ST.E.128 [R130.64+0x180], R36 ;  /* 0x0001802482007985 */ /* 0x0209e4000c101d06 */
.L_x_8103:
[----:B------:R-:W-:Y:S05]  /*8bc0*/  BSYNC B2 ;  /* 0x0000000000027941 */ /* 0x000fea0003800000 */
.L_x_8102:
        /* <DEDUP_REMOVED lines=103> */
.L_x_8123:
[----:B------:R-:W-:Y:S05]  /*9240*/  BSYNC B0 ;  /* 0x0000000000007941 */ /* 0x000fea0003800000 */
.L_x_8122:
[C---:B-1----:R-:W-:Y:S04]  /*9250*/  LEA R2, P0, R228.reuse, R130, 0x1 ;  /* 0x00000082e4027211 */ /* 0x042fe800078008ff */
[----:B------:R-:W-:Y:S05]  /*9260*/  LEA.HI.X R3, R228, R131, R229, 0x1, P0 ;  /* 0x00000083e4037211 */ /* 0x000fea00000f0ce5 */
[----:B-----5:R1:W-:Y:S04]  /*9270*/  ST.E.128 [R2.64], R36 ;  /* 0x0000002402007985 */ /* 0x0203e8000c101d06 */
.L_x_8121:
[----:B------:R-:W-:Y:S05]  /*9280*/  BSYNC B1 ;  /* 0x0000000000017941 */ /* 0x000fea0003800000 */
.L_x_8120:
        /* <DEDUP_REMOVED lines=98> */
.L_x_8127:
[----:B------:R-:W-:Y:S05]  /*98b0*/  BSYNC B0 ;  /* 0x0000000000007941 */ /* 0x000fea0003800000 */
.L_x_8126:
[C---:B------:R-:W-:Y:S04]  /*98c0*/  LEA R2, P0, R89.reuse, R130, 0x1 ;  /* 0x0000008259027211 */ /* 0x040fe800078008ff */
[----:B------:R-:W-:Y:S05]  /*98d0*/  LEA.HI.X R3, R89, R131, R88, 0x1, P0 ;  /* 0x0000008359037211 */ /* 0x000fea00000f0c58 */
[----:B-----5:R3:W-:Y:S04]  /*98e0*/  ST.E.128 [R2.64], R36 ;  /* 0x0000002402007985 */ /* 0x0207e8000c101d06 */
.L_x_8125:
[----:B------:R-:W-:Y:S05]  /*98f0*/  BSYNC B1 ;  /* 0x0000000000017941 */ /* 0x000fea0003800000 */
.L_x_8124:
        /* <DEDUP_REMOVED lines=98> */
.L_x_8131:
[----:B------:R-:W-:Y:S05]  /*9f20*/  BSYNC B0 ;  /* 0x0000000000007941 */ /* 0x000fea0003800000 */
.L_x_8130:
[C---:B------:R-:W-:Y:S04]  /*9f30*/  LEA R2, P0, R85.reuse, R130, 0x1 ;  /* 0x0000008255027211 */ /* 0x040fe800078008ff */
[----:B------:R-:W-:Y:S05]  /*9f40*/  LEA.HI.X R3, R85, R131, R84, 0x1, P0 ;  /* 0x0000008355037211 */ /* 0x000fea00000f0c54 */
[----:B-----5:R3:W-:Y:S04]  /*9f50*/  ST.E.128 [R2.64], R36 ;  /* 0x0000002402007985 */ /* 0x0207e8000c101d06 */
.L_x_8129:
[----:B------:R-:W-:Y:S05]  /*9f60*/  BSYNC B1 ;  /* 0x0000000000017941 */ /* 0x000fea0003800000 */
.L_x_8128:
        /* <DEDUP_REMOVED lines=97> */
.L_x_8133:
[----:B------:R-:W-:Y:S05]  /*a580*/  BSYNC B0 ;  /* 0x0000000000007941 */ /* 0x000fea0003800000 */
.L_x_8132:
[C---:B------:R-:W-:Y:S04]  /*a590*/  LEA R2, P0, R79.reuse, R130, 0x1 ;  /* 0x000000824f027211 */ /* 0x040fe800078008ff */
[----:B------:R-:W-:Y:S05]  /*a5a0*/  LEA.HI.X R3, R79, R131, R78, 0x1, P0 ;  /* 0x000000834f037211 */ /* 0x000fea00000f0c4e */
[----:B-----5:R3:W-:Y:S04]  /*a5b0*/  ST.E.128 [R2.64], R36 ;  /* 0x0000002402007985 */ /* 0x0207e8000c101d06 */
.L_x_8119:
[----:B------:R-:W-:Y:S05]  /*a5c0*/  BSYNC B2 ;  /* 0x0000000000027941 */ /* 0x000fea0003800000 */
.L_x_8118:
        /* <DEDUP_REMOVED lines=103> */
.L_x_8139:
[----:B------:R-:W-:Y:S05]  /*ac40*/  BSYNC B0 ;  /* 0x0000000000007941 */ /* 0x000fea0003800000 */
.L_x_8138:
[C---:B------:R-:W-:Y:S04]  /*ac50*/  LEA R2, P0, R90.reuse, R130, 0x1 ;  /* 0x000000825a027211 */ /* 0x040fe800078008ff */
[----:B------:R-:W-:Y:S05]  /*ac60*/  LEA.HI.X R3, R90, R131, R91, 0x1, P0 ;  /* 0x000000835a037211 */ /* 0x000fea00000f0c5b */
[----:B-----5:R3:W-:Y:S04]  /*ac70*/  ST.E.128 [R2.64], R36 ;  /* 0x0000002402007985 */ /* 0x0207e8000c101d06 */
.L_x_8137:
[----:B------:R-:W-:Y:S05]  /*ac80*/  BSYNC B1 ;  /* 0x0000000000017941 */ /* 0x000fea0003800000 */
.L_x_8136:
        /* <DEDUP_REMOVED lines=98> */
.L_x_8143:
[----:B------:R-:W-:Y:S05]  /*b2b0*/  BSYNC B0 ;  /* 0x0000000000007941 */ /* 0x000fea0003800000 */
.L_x_8142:
[C---:B------:R-:W-:Y:S04]  /*b2c0*/  LEA R2, P0, R87.reuse, R130, 0x1 ;  /* 0x0000008257027211 */ /* 0x040fe800078008ff */
[----:B------:R-:W-:Y:S05]  /*b2d0*/  LEA.HI.X R3, R87, R131, R86, 0x1, P0 ;  /* 0x0000008357037211 */ /* 0x000fea00000f0c56 */
[----:B-----5:R3:W-:Y:S04]  /*b2e0*/  ST.E.128 [R2.64], R36 ;  /* 0x0000002402007985 */ /* 0x0207e8000c101d06 */
.L_x_8141:
[----:B------:R-:W-:Y:S05]  /*b2f0*/  BSYNC B1 ;  /* 0x0000000000017941 */ /* 0x000fea0003800000 */
.L_x_8140:
        /* <DEDUP_REMOVED lines=98> */
.L_x_8147:
[----:B------:R-:W-:Y:S05]  /*b920*/  BSYNC B0 ;  /* 0x0000000000007941 */ /* 0x000fea0003800000 */
.L_x_8146:
[C---:B------:R-:W-:Y:S04]  /*b930*/  LEA R2, P0, R83.reuse, R130, 0x1 ;  /* 0x0000008253027211 */ /* 0x040fe800078008ff */
[----:B------:R-:W-:Y:S05]  /*b940*/  LEA.HI.X R3, R83, R131, R82, 0x1, P0 ;  /* 0x0000008353037211 */ /* 0x000fea00000f0c52 */
[----:B-----5:R3:W-:Y:S04]  /*b950*/  ST.E.128 [R2.64], R36 ;  /* 0x0000002402007985 */ /* 0x0207e8000c101d06 */
.L_x_8145:
[----:B------:R-:W-:Y:S05]  /*b960*/  BSYNC B1 ;  /* 0x0000000000017941 */ /* 0x000fea0003800000 */
.L_x_8144:
        /* <DEDUP_REMOVED lines=96> */
.L_x_8149:
[----:B------:R-:W-:Y:S05]  /*bf70*/  BSYNC B0 ;  /* 0x0000000000007941 */ /* 0x000fea0003800000 */
.L_x_8148:
[C---:B-1----:R-:W-:Y:S04]  /*bf80*/  LEA R2, P0, R77.reuse, R130, 0x1 ;  /* 0x000000824d027211 */ /* 0x042fe800078008ff */
[----:B------:R-:W-:Y:S05]  /*bf90*/  LEA.HI.X R3, R77, R131, R76, 0x1, P0 ;  /* 0x000000834d037211 */ /* 0x000fea00000f0c4c */
[----:B-----5:R1:W-:Y:S04]  /*bfa0*/  ST.E.128 [R2.64], R28 ;  /* 0x0000001c02007985 */ /* 0x0203e8000c101d06 */
.L_x_8135:
[----:B------:R-:W-:Y:S05]  /*bfb0*/  BSYNC B2 ;  /* 0x0000000000027941 */ /* 0x000fea0003800000 */
.L_x_8134:
        /* <DEDUP_REMOVED lines=103> */
.L_x_8155:
[----:B------:R-:W-:Y:S05]  /*c630*/  BSYNC B0 ;  /* 0x0000000000007941 */ /* 0x000fea0003800000 */
.L_x_8154:
[----:B------:R-:W-:Y:S02]  /*c640*/  IMAD R0, R61, 0x60, RZ ;  /* 0x000000603d007824 */ /* 0x000fe400078e02ff */
[----:B-1----:R-:W-:Y:S05]  /*c650*/  IMAD.WIDE.U32 R2, R60, 0x60, R130 ;  /* 0x000000603c027825 */ /* 0x002fea00078e0082 */
[----:B------:R-:W-:Y:S05]  /*c660*/  IADD3 R3, R3, R0, RZ ;  /* 0x0000000003037210 */ /* 0x000fea0007ffe0ff */
[----:B-----5:R1:W-:Y:S02]  /*c670*/  ST.E.128 [R2.64], R28 ;  /* 0x0000001c02007985 */ /* 0x0203e4000c101d06 */
.L_x_8153:
[----:B------:R-:W-:Y:S05]  /*c680*/  BSYNC B1 ;  /* 0x0000000000017941 */ /* 0x000fea0003800000 */
.L_x_8152:
        /* <DEDUP_REMOVED lines=97> */
.L_x_8159:
[----:B------:R-:W-:Y:S05]  /*cca0*/  BSYNC B0 ;  /* 0x0000000000007941 */ /* 0x000fea0003800000 */
.L_x_8158:
[C---:B-1----:R-:W-:Y:S04]  /*ccb0*/  LEA R2, P0, R81.reuse, R130, 0x1 ;  /* 0x0000008251027211 */ /* 0x042fe800078008ff */
[----:B------:R-:W-:Y:S05]  /*ccc0*/  LEA.HI.X R3, R81, R131, R80, 0x1, P0 ;  /* 0x0000008351037211 */ /* 0x000fea00000f0c50 */
[----:B-----5:R1:W-:Y:S04]  /*ccd0*/  ST.E.128 [R2.64], R28 ;  /* 0x0000001c02007985 */ /* 0x0203e8000c101d06 */
.L_x_8157:
[----:B------:R-:W-:Y:S05]  /*cce0*/  BSYNC B1 ;  /* 0x0000000000017941 */ /* 0x000fea0003800000 */
.L_x_8156:
        /* <DEDUP_REMOVED lines=97> */
.L_x_8163:
[----:B------:R-:W-:Y:S05]  /*d300*/  BSYNC B0 ;  /* 0x0000000000007941 */ /* 0x000fea0003800000 */
.L_x_8162:
[C---:B-1----:R-:W-:Y:S04]  /*d310*/  LEA R2, P0, R75.reuse, R130, 0x1 ;  /* 0x000000824b027211 */ /* 0x042fe800078008ff */
[----:B------:R-:W-:Y:S05]  /*d320*/  LEA.HI.X R3, R75, R131, R74, 0x1, P0 ;  /* 0x000000834b037211 */ /* 0x000fea00000f0c4a */
[----:B-----5:R1:W-:Y:S04]  /*d330*/  ST.E.128 [R2.64], R28 ;  /* 0x0000001c02007985 */ /* 0x0203e8000c101d06 */
.L_x_8161:
[----:B------:R-:W-:Y:S05]  /*d340*/  BSYNC B1 ;  /* 0x0000000000017941 */ /* 0x000fea0003800000 */
.L_x_8160:
        /* <DEDUP_REMOVED lines=97> */
.L_x_8165:
[----:B------:R-:W-:Y:S05]  /*d960*/  BSYNC B0 ;  /* 0x0000000000007941 */ /* 0x000fea0003800000 */
.L_x_8164:
[C---:B-1----:R-:W-:Y:S04]  /*d970*/  LEA R2, P0, R73.reuse, R130, 0x1 ;  /* 0x0000008249027211 */ /* 0x042fe800078008ff */
[----:B------:R-:W-:Y:S05]  /*d980*/  LEA.HI.X R3, R73, R131, R72, 0x1, P0 ;  /* 0x0000008349037211 */ /* 0x000fea00000f0c48 */
[----:B-----5:R1:W-:Y:S04]  /*d990*/  ST.E.128 [R2.64], R28 ;  /* 0x0000001c02007985 */ /* 0x0203e8000c101d06 */
.L_x_8151:
[----:B------:R-:W-:Y:S05]  /*d9a0*/  BSYNC B2 ;  /* 0x0000000000027941 */ /* 0x000fea0003800000 */
.L_x_8150:
[----:B-1-3--:R-:W3:Y:S02]  /*d9b0*/  LD.E R3, [R10.64+0xd0] ;  /* 0x0000d0060a037980 */ /* 0x00aee4000c101900 */
[----:B---3--:R-:W-:Y:S05]  /*d9c0*/  IMAD.U32 R3, R3, -0x20, RZ ;  /* 0xffffffe003037824 */ /* 0x008fea00078e00ff */
[C---:B------:R-:W-:Y:S02]  /*d9d0*/  LEA R128, P1, R3.reuse, R128, 0x1 ;  /* 0x0000008003807211 */ /* 0x040fe400078208ff */
[C---:B------:R-:W-:Y:S02]  /*d9e0*/  LEA R126, P0, R3.reuse, R126, 0x1 ;  /* 0x0000007e037e7211 */ /* 0x040fe400078008ff */
[C---:B------:R-:W-:Y:S02]  /*d9f0*/  LEA.HI.X.SX32 R129, R3.reuse, R129, 0x1, P1 ;  /* 0x0000008103817211 */ /* 0x040fe400008f0eff */
[----:B------:R-:W-:Y:S01]  /*da00*/  LEA.HI.X.SX32 R127, R3, R127, 0x1, P0 ;  /* 0x0000007f037f7211 */ /* 0x000fe200000f0eff */
[----:B------:R-:W-:-:S05]  /*da10*/  BRA `(.L_x_8101) ;  /* 0x0000076000007947 */ /* 0x000fca0003800000 */
.L_x_8067:
        /* <DEDUP_REMOVED lines=14> */
.L_x_8167:
[----:B------:R-:W-:Y:S05]  /*db00*/  BSYNC B0 ;  /* 0x0000000000007941 */ /* 0x000fea0003800000 */
.L_x_8166:
        /* <DEDUP_REMOVED lines=33> */
.L_x_8169:
[----:B------:R-:W-:Y:S05]  /*dd20*/  BSYNC B0 ;  /* 0x0000000000007941 */ /* 0x000fea0003800000 */
.L_x_8168:
        /* <DEDUP_REMOVED lines=33> */
.L_x_8171:
[----:B------:R-:W-:Y:S05]  /*df40*/  BSYNC B0 ;  /* 0x0000000000007941 */ /* 0x000fea0003800000 */
.L_x_8170:
        /* <DEDUP_REMOVED lines=35> */
.L_x_8101:
[----:B------:R-:W-:Y:S05]  /*e180*/  BSYNC B3 ;  /* 0x0000000000037941 */ /* 0x000fea0003800000 */
.L_x_8066:
        /* <DEDUP_REMOVED lines=89> */
.L_x_8173:
        /* <DEDUP_REMOVED lines=8> */
.L_x_8174:
[----:B------:R-:W-:Y:S05]  /*e7a0*/  BSYNC B0 ;  /* 0x0000000000007941 */ /* 0x000fea0003800000 */
.L_x_8172:
[----:B------:R-:W-:Y:S04]  /*e7b0*/  IADD3 R9, R9, -0x1, RZ ;  /* 0xffffffff09097810 */ /* 0x000fe80007ffe0ff */
[----:B------:R-:W-:Y:S11]  /*e7c0*/  ISETP.GT.AND P0, PT, R9, R92, PT ;  /* 0x0000005c0900720c */ /* 0x000ff60003f04270 */
[----:B------:R-:W-:Y:S02]  /*e7d0*/  @!UPT UIADD3 URZ, URZ, URZ, URZ ;  /* 0x0000003f3f3ff290 */ /* 0x000fe4000fffe03f */
[----:B------:R-:W-:-:S05]  /*e7e0*/  @P0 BRA `(.L_x_8175) ;  /* 0xffff49e000000947 */ /* 0x000fca000383ffff */
.L_x_8057:
        /* <DEDUP_REMOVED lines=19> */
[----:B----4-:R2:W4:Y:S01]  /*e920*/  @P1 LD.E R2, [R20.64] ;  /* 0x0000000614021980 */ /* 0x010522000c101900 */
[----:B------:R-:W-:Y:S02]  /*e930*/  LEA.HI R15, R3, R3, RZ, 0x1 ;  /* 0x00000003030f7211 */ /* 0x000fe400078f08ff */
[----:B------:R-:W-:Y:S02]  /*e940*/  IADD3 R5, P1, R5, R182, RZ ;  /* 0x000000b605057210 */ /* 0x000fe40007f3e0ff */
[----:B------:R-:W-:Y:S02]  /*e950*/  SHF.R.S32.HI R15, RZ, 0x1, R15 ;  /* 0x00000001ff0f7819 */ /* 0x000fe4000001140f */
[----:B---3--:R-:W-:Y:S01]  /*e960*/  ISETP.NE.AND P4, PT, R0, RZ, PT ;  /* 0x000000ff0000720c */ /* 0x008fe20003f85270 */
[----:B------:R-:W-:Y:S01]  /*e970*/  IMAD.MOV.U32 R186, RZ, RZ, R182 ;  /* 0x000000ffffba7224 */ /* 0x000fe200078e00b6 */
[----:B------:R-:W-:Y:S02]  /*e980*/  LEA R44, P2, R182, R190, 0x1 ;  /* 0x000000beb62c7211 */ /* 0x000fe400078408ff */
        /* <DEDUP_REMOVED lines=8> */
[----:B------:R-:W-:Y:S02]  /*ea10*/  IMAD.IADD R17, R236, 0x1, -R55 ;  /* 0x00000001ec117824 */ /* 0x000fe400078e0a37 */
[C---:B--2---:R-:W-:Y:S01]  /*ea20*/  IMAD R20, R172.reuse, R15, R167 ;  /* 0x0000000fac147224 */ /* 0x044fe200078e02a7 */
        /* <DEDUP_REMOVED lines=8> */
[----:B----4-:R-:W-:-:S05]  /*eab0*/  IADD3 R2, R2, R94, R55 ;  /* 0x0000005e02027210 */ /* 0x010fca0007ffe037 */
        /* <DEDUP_REMOVED lines=26> */
[--C-:B-----5:R-:W-:Y:S02]  /*ec60*/  HADD2.F32 R43, -RZ, R37.reuse.H1_H1 ;  /* 0x30000025ff2b7230 */ /* 0x120fe40000004100 */
[----:B------:R-:W-:Y:S02]  /*ec70*/  HADD2.F32 R34, -RZ, R37.H0_H0 ;  /* 0x20000025ff227230 */ /* 0x000fe40000004100 */
[--C-:B------:R-:W-:Y:S02]  /*ec80*/  HADD2.F32 R37, -RZ, R39.reuse.H1_H1 ;  /* 0x30000027ff257230 */ /* 0x100fe40000004100 */
        /* <DEDUP_REMOVED lines=34> */
.L_x_8184:
[----:B------:R-:W-:Y:S05]  /*eeb0*/  BSYNC B0 ;  /* 0x0000000000007941 */ /* 0x000fea0003800000 */
.L_x_8183:
[----:B-----5:R3:W-:Y:S02]  /*eec0*/  STS.128 [R237], R36 ;  /* 0x00000024ed007388 */ /* 0x0207e40000000c00 */
.L_x_8182:
[----:B------:R-:W-:Y:S05]  /*eed0*/  BSYNC B1 ;  /* 0x0000000000017941 */ /* 0x000fea0003800000 */
.L_x_8181:
        /* <DEDUP_REMOVED lines=47> */
.L_x_8188:
[----:B------:R-:W-:Y:S05]  /*f1d0*/  BSYNC B0 ;  /* 0x0000000000007941 */ /* 0x000fea0003800000 */
.L_x_8187:
[----:B-----5:R1:W-:Y:S02]  /*f1e0*/  STS.128 [R237+0x2000], R36 ;  /* 0x00200024ed007388 */ /* 0x0203e40000000c00 */
.L_x_8186:
[----:B------:R-:W-:Y:S05]  /*f1f0*/  BSYNC B1 ;  /* 0x0000000000017941 */ /* 0x000fea0003800000 */
.L_x_8185:
        /* <DEDUP_REMOVED lines=47> */
.L_x_8192:
[----:B------:R-:W-:Y:S05]  /*f4f0*/  BSYNC B0 ;  /* 0x0000000000007941 */ /* 0x000fea0003800000 */
.L_x_8191:
[----:B-----5:R3:W-:Y:S02]  /*f500*/  STS.128 [R237+0x4000], R36 ;  /* 0x00400024ed007388 */ /* 0x0207e40000000c00 */
.L_x_8190:
[----:B------:R-:W-:Y:S05]  /*f510*/  BSYNC B1 ;  /* 0x0000000000017941 */ /* 0x000fea0003800000 */
.L_x_8189:
        /* <DEDUP_REMOVED lines=9> */
[--C-:B-----5:R-:W-:Y:S02]  /*f5b0*/  HADD2.F32 R42, -RZ, R37.reuse.H1_H1 ;  /* 0x30000025ff2a7230 */ /* 0x120fe40000004100 */
[----:B------:R-:W-:Y:S02]  /*f5c0*/  HADD2.F32 R34, -RZ, R37.H0_H0 ;  /* 0x20000025ff227230 */ /* 0x000fe40000004100 */
[--C-:B------:R-:W-:Y:S02]  /*f5d0*/  HADD2.F32 R37, -RZ, R39.reuse.H1_H1 ;  /* 0x30000027ff257230 */ /* 0x100fe40000004100 */
[----:B---3--:R-:W-:-:S02]  /*f5e0*/  HADD2.F32 R41, -RZ, R39.H0_H0 ;  /* 0x20000027ff297230 */ /* 0x008fc40000004100 */
[----:B--2---:R-:W-:Y:S02]  /*f5f0*/  HADD2.F32 R2, -RZ, R4.H1_H1 ;  /* 0x30000004ff027230 */ /* 0x004fe40000004100 */
[----:B------:R-:W-:Y:S02]  /*f600*/  HADD2.F32 R0, -RZ, R5.H1_H1 ;  /* 0x30000005ff007230 */ /* 0x000fe40000004100 */
[--C-:B----4-:R-:W-:Y:S01]  /*f610*/  HADD2.F32 R21, -RZ, R6.reuse.H1_H1 ;  /* 0x30000006ff157230 */ /* 0x110fe20000004100 */
        /* <DEDUP_REMOVED lines=30> */
.L_x_8194:
[----:B------:R-:W-:Y:S05]  /*f800*/  BSYNC B0 ;  /* 0x0000000000007941 */ /* 0x000fea0003800000 */
.L_x_8193:
[----:B-----5:R3:W-:Y:S02]  /*f810*/  STS.128 [R237+0x6000], R36 ;  /* 0x00600024ed007388 */ /* 0x0207e40000000c00 */
.L_x_8180:
[----:B------:R-:W-:Y:S05]  /*f820*/  BSYNC B2 ;  /* 0x0000000000027941 */ /* 0x000fea0003800000 */
.L_x_8179:
        /* <DEDUP_REMOVED lines=61> */
.L_x_8200:
[----:B------:R-:W-:Y:S05]  /*fc00*/  BSYNC B0 ;  /* 0x0000000000007941 */ /* 0x000fea0003800000 */
.L_x_8199:
[----:B-----5:R3:W-:Y:S02]  /*fc10*/  STS.128 [R237+0x800], R36 ;  /* 0x00080024ed007388 */ /* 0x0207e40000000c00 */
.L_x_8198:
[----:B------:R-:W-:Y:S05]  /*fc20*/  BSYNC B1 ;  /* 0x0000000000017941 */ /* 0x000fea0003800000 */
.L_x_8197:
        /* <DEDUP_REMOVED lines=48> */
.L_x_8204:
[----:B------:R-:W-:Y:S05]  /*ff30*/  BSYNC B0 ;  /* 0x0000000000007941 */ /* 0x000fea0003800000 */
.L_x_8203:
[----:B-----5:R3:W-:Y:S02]  /*ff40*/  STS.128 [R237+0x2800], R36 ;  /* 0x00280024ed007388 */ /* 0x0207e40000000c00 */
.L_x_8202:
[----:B------:R-:W-:Y:S05]  /*ff50*/  BSYNC B1 ;  /* 0x0000000000017941 */ /* 0x000fea0003800000 */
.L_x_8201:
        /* <DEDUP_REMOVED lines=48> */
.L_x_8208:
[----:B------:R-:W-:Y:S05]  /*10260*/  BSYNC B0 ;  /* 0x0000000000007941 */ /* 0x000fea0003800000 */
.L_x_8207:
[----:B-----5:R3:W-:Y:S02]  /*10270*/  STS.128 [R237+0x4800], R36 ;  /* 0x00480024ed007388 */ /* 0x0207e40000000c00 */
.L_x_8206:
[----:B------:R-:W-:Y:S05]  /*10280*/  BSYNC B1 ;  /* 0x0000000000017941 */ /* 0x000fea0003800000 */
.L_x_8205:
        /* <DEDUP_REMOVED lines=9> */
[----:B-----5:R-:W-:Y:S01]  /*10320*/  MOV R41, R37 ;  /* 0x0000002500297202 */ /* 0x020fe20000000f00 */
[--C-:B-1----:R-:W-:Y:S02]  /*10330*/  HADD2.F32 R31, -RZ, R39.reuse.H1_H1 ;  /* 0x30000027ff1f7230 */ /* 0x102fe40000004100 */
[----:B------:R-:W-:Y:S02]  /*10340*/  HADD2.F32 R39, -RZ, R39.H0_H0 ;  /* 0x20000027ff277230 */ /* 0x000fe40000004100 */
[----:B------:R-:W-:-:S02]  /*10350*/  HADD2.F32 R37, -RZ, R41.H0_H0 ;  /* 0x20000029ff257230 */ /* 0x000fc40000004100 */
[----:B------:R-:W-:Y:S02]  /*10360*/  HADD2.F32 R41, -RZ, R41.H1_H1 ;  /* 0x30000029ff297230 */ /* 0x000fe40000004100 */
[----:B---3--:R-:W-:Y:S02]  /*10370*/  HADD2.F32 R35, -RZ, R36.H0_H0 ;  /* 0x20000024ff237230 */ /* 0x008fe40000004100 */
        /* <DEDUP_REMOVED lines=31> */
.L_x_8210:
[----:B------:R-:W-:Y:S05]  /*10570*/  BSYNC B0 ;  /* 0x0000000000007941 */ /* 0x000fea0003800000 */
.L_x_8209:
[----:B-----5:R3:W-:Y:S02]  /*10580*/  STS.128 [R237+0x6800], R36 ;  /* 0x00680024ed007388 */ /* 0x0207e40000000c00 */
.L_x_8196:
[----:B------:R-:W-:Y:S05]  /*10590*/  BSYNC B2 ;  /* 0x0000000000027941 */ /* 0x000fea0003800000 */
.L_x_8195:
        /* <DEDUP_REMOVED lines=22> */
[----:B--2---:R-:W2:Y:S04]  /*10700*/  LD.E.64 R4, [R40.64] ;  /* 0x0000000628047980 */ /* 0x004ea8000c101b00 */
[----:B---3--:R-:W3:Y:S01]  /*10710*/  LD.E.64 R6, [R22.64] ;  /* 0x0000000616067980 */ /* 0x008ee2000c101b00 */
[----:B-----5:R-:W-:Y:S02]  /*10720*/  HADD2.F32 R34, -RZ, R39.H1_H1 ;  /* 0x30000027ff227230 */ /* 0x020fe40000004100 */
[--C-:B------:R-:W-:Y:S02]  /*10730*/  HADD2.F32 R35, -RZ, R37.reuse.H0_H0 ;  /* 0x20000025ff237230 */ /* 0x100fe40000004100 */
[----:B------:R-:W-:Y:S02]  /*10740*/  HADD2.F32 R37, -RZ, R37.H1_H1 ;  /* 0x30000025ff257230 */ /* 0x000fe40000004100 */
[----:B------:R-:W-:-:S02]  /*10750*/  HADD2.F32 R39, -RZ, R39.H0_H0 ;  /* 0x20000027ff277230 */ /* 0x000fc40000004100 */
[----:B--2---:R-:W-:Y:S02]  /*10760*/  HADD2.F32 R0, -RZ, R5.H1_H1 ;  /* 0x30000005ff007230 */ /* 0x004fe40000004100 */
[----:B------:R-:W-:Y:S02]  /*10770*/  HADD2.F32 R2, -RZ, R4.H1_H1 ;  /* 0x30000004ff027230 */ /* 0x000fe40000004100 */
[----:B---3--:R-:W-:Y:S01]  /*10780*/  HADD2.F32 R21, -RZ, R7.H1_H1 ;  /* 0x30000007ff157230 */ /* 0x008fe20000004100 */
[C---:B------:R-:W-:Y:S01]  /*10790*/  FMUL.FTZ R42, R34.reuse, R0 ;  /* 0x00000000222a7220 */ /* 0x040fe20000410000 */
[--C-:B------:R-:W-:Y:S01]  /*107a0*/  HADD2.F32 R31, -RZ, R6.reuse.H1_H1 ;  /* 0x30000006ff1f7230 */ /* 0x100fe20000004100 */
[----:B------:R-:W-:Y:S01]  /*107b0*/  FMUL.FTZ R44, R37, R2 ;  /* 0x00000002252c7220 */ /* 0x000fe20000410000 */
[----:B------:R-:W-:Y:S01]  /*107c0*/  HADD2.F32 R6, -RZ, R6.H0_H0 ;  /* 0x20000006ff067230 */ /* 0x000fe20000004100 */
[-C--:B------:R-:W-:Y:S01]  /*107d0*/  FMUL.FTZ R34, R34, R21.reuse ;  /* 0x0000001522227220 */ /* 0x080fe20000410000 */
[----:B------:R-:W-:Y:S01]  /*107e0*/  HADD2.F32 R4, -RZ, R4.H0_H0 ;  /* 0x20000004ff047230 */ /* 0x000fe20000004100 */
[----:B------:R-:W-:Y:S01]  /*107f0*/  FFMA.FTZ R42, R39, R21, -R42 ;  /* 0x00000015272a7223 */ /* 0x000fe2000001082a */
[----:B------:R-:W-:Y:S01]  /*10800*/  HADD2.F32 R21, -RZ, R36.H1_H1 ;  /* 0x30000024ff157230 */ /* 0x000fe20000004100 */
[-C--:B------:R-:W-:Y:S01]  /*10810*/  FMUL.FTZ R37, R37, R31.reuse ;  /* 0x0000001f25257220 */ /* 0x080fe20000410000 */
        /* <DEDUP_REMOVED lines=20> */
.L_x_8216:
[----:B------:R-:W-:Y:S05]  /*10960*/  BSYNC B0 ;  /* 0x0000000000007941 */ /* 0x000fea0003800000 */
.L_x_8215:
[----:B-----5:R1:W-:Y:S02]  /*10970*/  STS.128 [R237+0x1000], R36 ;  /* 0x00100024ed007388 */ /* 0x0203e40000000c00 */
.L_x_8214:
[----:B------:R-:W-:Y:S05]  /*10980*/  BSYNC B1 ;  /* 0x0000000000017941 */ /* 0x000fea0003800000 */
.L_x_8213:
        /* <DEDUP_REMOVED lines=11> */
[--C-:B------:R-:W-:Y:S02]  /*10a40*/  HADD2.F32 R35, -RZ, R37.reuse.H0_H0 ;  /* 0x20000025ff237230 */ /* 0x100fe40000004100 */
[----:B------:R-:W-:Y:S02]  /*10a50*/  HADD2.F32 R37, -RZ, R37.H1_H1 ;  /* 0x30000025ff257230 */ /* 0x000fe40000004100 */
[----:B------:R-:W-:-:S02]  /*10a60*/  HADD2.F32 R39, -RZ, R39.H0_H0 ;  /* 0x20000027ff277230 */ /* 0x000fc40000004100 */
[----:B---3--:R-:W-:Y:S02]  /*10a70*/  HADD2.F32 R0, -RZ, R5.H1_H1 ;  /* 0x30000005ff007230 */ /* 0x008fe40000004100 */
[----:B------:R-:W-:Y:S02]  /*10a80*/  HADD2.F32 R2, -RZ, R4.H1_H1 ;  /* 0x30000004ff027230 */ /* 0x000fe40000004100 */
[----:B--2---:R-:W-:Y:S01]  /*10a90*/  HADD2.F32 R21, -RZ, R7.H1_H1 ;  /* 0x30000007ff157230 */ /* 0x004fe20000004100 */
        /* <DEDUP_REMOVED lines=29> */
.L_x_8220:
[----:B------:R-:W-:Y:S05]  /*10c70*/  BSYNC B0 ;  /* 0x0000000000007941 */ /* 0x000fea0003800000 */
.L_x_8219:
[----:B-----5:R3:W-:Y:S02]  /*10c80*/  STS.128 [R237+0x3000], R36 ;  /* 0x00300024ed007388 */ /* 0x0207e40000000c00 */
.L_x_8218:
[----:B------:R-:W-:Y:S05]  /*10c90*/  BSYNC B1 ;  /* 0x0000000000017941 */ /* 0x000fea0003800000 */
.L_x_8217:
        /* <DEDUP_REMOVED lines=46> */
.L_x_8224:
[----:B------:R-:W-:Y:S05]  /*10f80*/  BSYNC B0 ;  /* 0x0000000000007941 */ /* 0x000fea0003800000 */
.L_x_8223:
[----:B-----5:R3:W-:Y:S02]  /*10f90*/  STS.128 [R237+0x5000], R36 ;  /* 0x00500024ed007388 */ /* 0x0207e40000000c00 */
.L_x_8222:
[----:B------:R-:W-:Y:S05]  /*10fa0*/  BSYNC B1 ;  /* 0x0000000000017941 */ /* 0x000fea0003800000 */
.L_x_8221:
[----:B------:R-:W-:-:S13]  /*10fb0*/  ISETP.GE.AND P0, PT, R12, R9, PT ;  /* 0x000000090c00720c */ /* 0x000fda0003f06270 */
[----:B------:R1:W-:Y:S01]  /*10fc0*/  @P0 STS.128 [R237+0x7000], RZ ;  /* 0x007000ffed000388 */ /* 0x0003e20000000c00 */
[----:B------:R-:W-:Y:S05]  /*10fd0*/  @P0 BRA `(.L_x_8212) ;  /* 0x000002d000000947 */ /* 0x000fea0003800000 */
[----:B-1-3--:R-:W5:Y:S01]  /*10fe0*/  LD.E.128 R32, [R32.64+0x180] ;  /* 0x0001800620207980 */ /* 0x00af62000c101d00 */
        /* <DEDUP_REMOVED lines=42> */
.L_x_8226:
[----:B------:R-:W-:Y:S05]  /*11290*/  BSYNC B0 ;  /* 0x0000000000007941 */ /* 0x000fea0003800000 */
.L_x_8225:
[----:B-----5:R1:W-:Y:S02]  /*112a0*/  STS.128 [R237+0x7000], R32 ;  /* 0x00700020ed007388 */ /* 0x0203e40000000c00 */
.L_x_8212:
[----:B------:R-:W-:Y:S05]  /*112b0*/  BSYNC B2 ;  /* 0x0000000000027941 */ /* 0x000fea0003800000 */
.L_x_8211:
[----:B-1-3--:R-:W-:-:S04]  /*112c0*/  IADD3 R36, R172, 0x30, RZ ;  /* 0x00000030ac247810 */ /* 0x00afc80007ffe0ff */
        /* <DEDUP_REMOVED lines=58> */
.L_x_8231:
[----:B------:R-:W-:Y:S05]  /*11670*/  BSYNC B0 ;  /* 0x0000000000007941 */ /* 0x000fea0003800000 */
.L_x_8230:
[----:B-----5:R1:W-:Y:S02]  /*11680*/  STS.128 [R237+0x1800], R20 ;  /* 0x00180014ed007388 */ /* 0x0203e40000000c00 */
.L_x_8229:
[----:B------:R-:W-:Y:S05]  /*11690*/  BSYNC B1 ;  /* 0x0000000000017941 */ /* 0x000fea0003800000 */
.L_x_8228:
        /* <DEDUP_REMOVED lines=10> */
[--C-:B-1---5:R-:W-:Y:S02]  /*11740*/  HADD2.F32 R21, -RZ, R17.reuse.H1_H1 ;  /* 0x30000011ff157230 */ /* 0x122fe40000004100 */
        /* <DEDUP_REMOVED lines=36> */
.L_x_8235:
[----:B------:R-:W-:Y:S05]  /*11990*/  BSYNC B0 ;  /* 0x0000000000007941 */ /* 0x000fea0003800000 */
.L_x_8234:
[----:B-----5:R1:W-:Y:S02]  /*119a0*/  STS.128 [R237+0x3800], R16 ;  /* 0x00380010ed007388 */ /* 0x0203e40000000c00 */
.L_x_8233:
[----:B------:R-:W-:Y:S05]  /*119b0*/  BSYNC B1 ;  /* 0x0000000000017941 */ /* 0x000fea0003800000 */
.L_x_8232:
        /* <DEDUP_REMOVED lines=48> */
.L_x_8239:
[----:B------:R-:W-:Y:S05]  /*11cc0*/  BSYNC B0 ;  /* 0x0000000000007941 */ /* 0x000fea0003800000 */
.L_x_8238:
[----:B-----5:R1:W-:Y:S02]  /*11cd0*/  STS.128 [R237+0x5800], R16 ;  /* 0x00580010ed007388 */ /* 0x0203e40000000c00 */
.L_x_8237:
[----:B------:R-:W-:Y:S05]  /*11ce0*/  BSYNC B1 ;  /* 0x0000000000017941 */ /* 0x000fea0003800000 */
.L_x_8236:
        /* <DEDUP_REMOVED lines=10> */
[----:B------:R-:W-:Y:S02]  /*11d90*/  HADD2.F32 R15, -RZ, R17.H1_H1 ;  /* 0x30000011ff0f7230 */ /* 0x000fe40000004100 */
[----:B------:R-:W-:Y:S02]  /*11da0*/  HADD2.F32 R19, -RZ, R19.H0_H0 ;  /* 0x20000013ff137230 */ /* 0x000fe40000004100 */
        /* <DEDUP_REMOVED lines=33> */
.L_x_8241:
[----:B------:R-:W-:Y:S05]  /*11fc0*/  BSYNC B0 ;  /* 0x0000000000007941 */ /* 0x000fea0003800000 */
.L_x_8240:
[----:B-----5:R1:W-:Y:S01]  /*11fd0*/  STS.128 [R237+0x7800], R16 ;  /* 0x00780010ed007388 */ /* 0x0203e20000000c00 */
[----:B------:R-:W-:Y:S05]  /*11fe0*/  BRA `(.L_x_8227) ;  /* 0x0000669000007947 */ /* 0x000fea0003800000 */
.L_x_8178:
        /* <DEDUP_REMOVED lines=89> */
.L_x_8247:
[----:B------:R-:W-:Y:S05]  /*12580*/  BSYNC B0 ;  /* 0x0000000000007941 */ /* 0x000fea0003800000 */
.L_x_8246:
[----:B-----5:R3:W-:Y:S02]  /*12590*/  STS.128 [R237], R40 ;  /* 0x00000028ed007388 */ /* 0x0207e40000000c00 */
.L_x_8245:
[----:B------:R-:W-:Y:S05]  /*125a0*/  BSYNC B1 ;  /* 0x0000000000017941 */ /* 0x000fea0003800000 */
.L_x_8244:
        /* <DEDUP_REMOVED lines=54> */
[----:B----4-:R-:W-:Y:S01]  /*12910*/  HADD2.F32 R5, -RZ, R21.H0_H0 ;  /* 0x20000015ff057230 */ /* 0x010fe20000004100 */
        /* <DEDUP_REMOVED lines=32> */
.L_x_8251:
[----:B------:R-:W-:Y:S05]  /*12b20*/  BSYNC B0 ;  /* 0x0000000000007941 */ /* 0x000fea0003800000 */
.L_x_8250:
[----:B-----5:R1:W-:Y:S02]  /*12b30*/  STS.128 [R237+0x2000], R40 ;  /* 0x00200028ed007388 */ /* 0x0203e40000000c00 */
.L_x_8249:
[----:B------:R-:W-:Y:S05]  /*12b40*/  BSYNC B1 ;  /* 0x0000000000017941 */ /* 0x000fea0003800000 */
.L_x_8248:
        /* <DEDUP_REMOVED lines=87> */
.L_x_8255:
[----:B------:R-:W-:Y:S05]  /*130c0*/  BSYNC B0 ;  /* 0x0000000000007941 */ /* 0x000fea0003800000 */
.L_x_8254:
[----:B-----5:R3:W-:Y:S02]  /*130d0*/  STS.128 [R237+0x4000], R40 ;  /* 0x00400028ed007388 */ /* 0x0207e40000000c00 */
.L_x_8253:
[----:B------:R-:W-:Y:S05]  /*130e0*/  BSYNC B1 ;  /* 0x0000000000017941 */ /* 0x000fea0003800000 */
.L_x_8252:
        /* <DEDUP_REMOVED lines=26> */
[----:B-1-3--:R-:W-:Y:S02]  /*13290*/  HADD2.F32 R45, -RZ, R36.H0_H0 ;  /* 0x20000024ff2d7230 */ /* 0x00afe40000004100 */
[----:B------:R-:W-:Y:S02]  /*132a0*/  HADD2.F32 R49, -RZ, R37.H0_H0 ;  /* 0x20000025ff317230 */ /* 0x000fe40000004100 */
[--C-:B--2---:R-:W-:Y:S02]  /*132b0*/  HADD2.F32 R8, -RZ, R4.reuse.H0_H0 ;  /* 0x20000004ff087230 */ /* 0x104fe40000004100 */
        /* <DEDUP_REMOVED lines=20> */
[--C-:B----4-:R-:W-:Y:S01]  /*13400*/  HADD2.F32 R34, -RZ, R20.reuse.H1_H1 ;  /* 0x30000014ff227230 */ /* 0x110fe20000004100 */
        /* <DEDUP_REMOVED lines=36> */
.L_x_8257:
[----:B------:R-:W-:Y:S05]  /*13650*/  BSYNC B0 ;  /* 0x0000000000007941 */ /* 0x000fea0003800000 */
.L_x_8256:
[----:B-----5:R3:W-:Y:S02]  /*13660*/  STS.128 [R237+0x6000], R40 ;  /* 0x00600028ed007388 */ /* 0x0207e40000000c00 */
.L_x_8243:
[----:B------:R-:W-:Y:S05]  /*13670*/  BSYNC B2 ;  /* 0x0000000000027941 */ /* 0x000fea0003800000 */
.L_x_8242:
        /* <DEDUP_REMOVED lines=94> */
.L_x_8263:
[----:B------:R-:W-:Y:S05]  /*13c60*/  BSYNC B0 ;  /* 0x0000000000007941 */ /* 0x000fea0003800000 */
.L_x_8262:
[----:B-----5:R3:W-:Y:S02]  /*13c70*/  STS.128 [R237+0x800], R40 ;  /* 0x00080028ed007388 */ /* 0x0207e40000000c00 */
.L_x_8261:
[----:B------:R-:W-:Y:S05]  /*13c80*/  BSYNC B1 ;  /* 0x0000000000017941 */ /* 0x000fea0003800000 */
.L_x_8260:
        /* <DEDUP_REMOVED lines=90> */
.L_x_8267:
[----:B------:R-:W-:Y:S05]  /*14230*/  BSYNC B0 ;  /* 0x0000000000007941 */ /* 0x000fea0003800000 */
.L_x_8266:
[----:B-----5:R3:W-:Y:S02]  /*14240*/  STS.128 [R237+0x2800], R40 ;  /* 0x00280028ed007388 */ /* 0x0207e40000000c00 */
.L_x_8265:
[----:B------:R-:W-:Y:S05]  /*14250*/  BSYNC B1 ;  /* 0x0000000000017941 */ /* 0x000fea0003800000 */
.L_x_8264:
        /* <DEDUP_REMOVED lines=90> */
.L_x_8271:
[----:B------:R-:W-:Y:S05]  /*14800*/  BSYNC B0 ;  /* 0x0000000000007941 */ /* 0x000fea0003800000 */
.L_x_8270:
[----:B-----5:R3:W-:Y:S02]  /*14810*/  STS.128 [R237+0x4800], R40 ;  /* 0x00480028ed007388 */ /* 0x0207e40000000c00 */
.L_x_8269:
[----:B------:R-:W-:Y:S05]  /*14820*/  BSYNC B1 ;  /* 0x0000000000017941 */ /* 0x000fea0003800000 */
.L_x_8268:
        /* <DEDUP_REMOVED lines=89> */
.L_x_8273:
[----:B------:R-:W-:Y:S05]  /*14dc0*/  BSYNC B0 ;  /* 0x0000000000007941 */ /* 0x000fea0003800000 */
.L_x_8272:
[----:B-----5:R1:W-:Y:S02]  /*14dd0*/  STS.128 [R237+0x6800], R36 ;  /* 0x00680024ed007388 */ /* 0x0203e40000000c00 */
.L_x_8259:
[----:B------:R-:W-:Y:S05]  /*14de0*/  BSYNC B2 ;  /* 0x0000000000027941 */ /* 0x000fea0003800000 */
.L_x_8258:
        /* <DEDUP_REMOVED lines=95> */
.L_x_8279:
[----:B------:R-:W-:Y:S05]  /*153e0*/  BSYNC B0 ;  /* 0x0000000000007941 */ /* 0x000fea0003800000 */
.L_x_8278:
[----:B-----5:R1:W-:Y:S02]  /*153f0*/  STS.128 [R237+0x1000], R40 ;  /* 0x00100028ed007388 */ /* 0x0203e40000000c00 */
.L_x_8277:
[----:B------:R-:W-:Y:S05]  /*15400*/  BSYNC B1 ;  /* 0x0000000000017941 */ /* 0x000fea0003800000 */
.L_x_8276:
        /* <DEDUP_REMOVED lines=90> */
.L_x_8283:
[----:B------:R-:W-:Y:S05]  /*159b0*/  BSYNC B0 ;  /* 0x0000000000007941 */ /* 0x000fea0003800000 */
.L_x_8282:
[----:B-----5:R3:W-:Y:S02]  /*159c0*/  STS.128 [R237+0x3000], R40 ;  /* 0x00300028ed007388 */ /* 0x0207e40000000c00 */
.L_x_8281:
[----:B------:R-:W-:Y:S05]  /*159d0*/  BSYNC B1 ;  /* 0x0000000000017941 */ /* 0x000fea0003800000 */
.L_x_8280:
        /* <DEDUP_REMOVED lines=90> */
.L_x_8287:
[----:B------:R-:W-:Y:S05]  /*15f80*/  BSYNC B0 ;  /* 0x0000000000007941 */ /* 0x000fea0003800000 */
.L_x_8286:
[----:B-----5:R3:W-:Y:S02]  /*15f90*/  STS.128 [R237+0x5000], R40 ;  /* 0x00500028ed007388 */ /* 0x0207e40000000c00 */
.L_x_8285:
[----:B------:R-:W-:Y:S05]  /*15fa0*/  BSYNC B1 ;  /* 0x0000000000017941 */ /* 0x000fea0003800000 */
.L_x_8284:
        /* <DEDUP_REMOVED lines=89> */
.L_x_8289:
[----:B------:R-:W-:Y:S05]  /*16540*/  BSYNC B0 ;  /* 0x0000000000007941 */ /* 0x000fea0003800000 */
.L_x_8288:
[----:B-----5:R1:W-:Y:S02]  /*16550*/  STS.128 [R237+0x7000], R36 ;  /* 0x00700024ed007388 */ /* 0x0203e40000000c00 */
.L_x_8275:
[----:B------:R-:W-:Y:S05]  /*16560*/  BSYNC B2 ;  /* 0x0000000000027941 */ /* 0x000fea0003800000 */
.L_x_8274:
[----:B-1----:R-:W-:-:S04]  /*16570*/  IADD3 R36, R172, 0x30, RZ ;  /* 0x00000030ac247810 */ /* 0x002fc80007ffe0ff */
        /* <DEDUP_REMOVED lines=21> */
[----:B---3--:R-:W-:Y:S01]  /*166d0*/  IMAD.WIDE R32, R19, 0x2, R28 ;  /* 0x0000000213207825 */ /* 0x008fe200078e021c */
[----:B------:R-:W-:Y:S02]  /*166e0*/  LEA.HI.X.SX32 R5, R5, R16, 0x1, P1 ;  /* 0x0000001005057211 */ /* 0x000fe400008f0eff */
[----:B------:R-:W-:-:S02]  /*166f0*/  LEA R4, P1, R7, R26, 0x1 ;  /* 0x0000001a07047211 */ /* 0x000fc400078208ff */
[----:B------:R-:W-:Y:S01]  /*16700*/  @P0 IADD3 R18, -R15, RZ, RZ ;  /* 0x000000ff0f120210 */ /* 0x000fe20007ffe1ff */
[----:B------:R-:W3:Y:S01]  /*16710*/  LD.E.128 R32, [R32.64] ;  /* 0x0000000620207980 */ /* 0x000ee2000c101d00 */
[----:B------:R-:W-:Y:S02]  /*16720*/  LEA.HI.X R5, R7, R27, R5, 0x1, P1 ;  /* 0x0000001b07057211 */ /* 0x000fe400008f0c05 */
[----:B------:R-:W-:-:S04]  /*16730*/  IADD3 R17, P1, R18, R17, RZ ;  /* 0x0000001112117210 */ /* 0x000fc80007f3e0ff */
[----:B--2---:R-:W2:Y:S01]  /*16740*/  LD.E.128 R4, [R4.64] ;  /* 0x0000000604047980 */ /* 0x004ea2000c101d00 */
        /* <DEDUP_REMOVED lines=26> */
[----:B------:R-:W-:-:S02]  /*168f0*/  @!P0 FADD.FTZ R6, -R6, -RZ ;  /* 0x800000ff06068221 */ /* 0x000fc40000010100 */
[----:B------:R-:W-:Y:S01]  /*16900*/  @!P0 FADD.FTZ R7, -R7, -RZ ;  /* 0x800000ff07078221 */ /* 0x000fe20000010100 */
[----:B-----5:R-:W-:Y:S01]  /*16910*/  HADD2.F32 R35, -RZ, R20.H1_H1 ;  /* 0x30000014ff237230 */ /* 0x020fe20000004100 */
[----:B------:R-:W-:Y:S01]  /*16920*/  FMUL.FTZ R39, R34, R39 ;  /* 0x0000002722277220 */ /* 0x000fe20000410000 */
[----:B----4-:R-:W-:Y:S01]  /*16930*/  HADD2.F32 R34, -RZ, R16.H1_H1 ;  /* 0x30000010ff227230 */ /* 0x010fe20000004100 */
[----:B------:R-:W-:Y:S01]  /*16940*/  FMUL.FTZ R6, R31, R6 ;  /* 0x000000061f067220 */ /* 0x000fe20000410000 */
[----:B------:R-:W-:Y:S01]  /*16950*/  HADD2.F32 R31, -RZ, R20.H0_H0 ;  /* 0x20000014ff1f7230 */ /* 0x000fe20000004100 */
[----:B------:R-:W-:Y:S01]  /*16960*/  FMUL.FTZ R7, R4, R7 ;  /* 0x0000000704077220 */ /* 0x000fe20000410000 */
[----:B------:R-:W-:Y:S01]  /*16970*/  HADD2.F32 R4, -RZ, R16.H0_H0 ;  /* 0x20000010ff047230 */ /* 0x000fe20000004100 */
[----:B------:R-:W-:Y:S01]  /*16980*/  @!P0 FADD.FTZ R5, -R5, -RZ ;  /* 0x800000ff05058221 */ /* 0x000fe20000010100 */
[----:B------:R-:W-:Y:S02]  /*16990*/  HADD2.F32 R20, -RZ, R21.H0_H0 ;  /* 0x20000015ff147230 */ /* 0x000fe40000004100 */
        /* <DEDUP_REMOVED lines=10> */
[----:B------:R-:W-:Y:S01]  /*16a40*/  HADD2.F32 R20, -RZ, R23.H0_H0 ;  /* 0x20000017ff147230 */ /* 0x000fe20000004100 */
[----:B------:R-:W-:Y:S01]  /*16a50*/  FMUL.FTZ R32, R32, R37 ;  /* 0x0000002520207220 */ /* 0x000fe20000410000 */
        /* <DEDUP_REMOVED lines=15> */
.L_x_8293:
[----:B------:R-:W-:Y:S05]  /*16b50*/  BSYNC B0 ;  /* 0x0000000000007941 */ /* 0x000fea0003800000 */
.L_x_8292:
[----:B-----5:R1:W-:Y:S02]  /*16b60*/  STS.128 [R237+0x1800], R20 ;  /* 0x00180014ed007388 */ /* 0x0203e40000000c00 */
.L_x_8291:
[----:B------:R-:W-:Y:S05]  /*16b70*/  BSYNC B1 ;  /* 0x0000000000017941 */ /* 0x000fea0003800000 */
.L_x_8290:
        /* <DEDUP_REMOVED lines=23> */
[----:B------:R-:W3:Y:S01]  /*16cf0*/  LD.E.128 R32, [R32.64+0x80] ;  /* 0x0000800620207980 */ /* 0x000ee2000c101d00 */
[----:B------:R-:W-:-:S03]  /*16d00*/  @P0 IADD3 R17, -R15, RZ, RZ ;  /* 0x000000ff0f110210 */ /* 0x000fc60007ffe1ff */
        /* <DEDUP_REMOVED lines=37> */
[----:B------:R-:W-:Y:S01]  /*16f60*/  FMUL.FTZ R40, R40, R37 ;  /* 0x0000002528287220 */ /* 0x000fe20000410000 */
[--C-:B------:R-:W-:Y:S01]  /*16f70*/  HADD2.F32 R34, -RZ, R18.reuse.H0_H0 ;  /* 0x20000012ff227230 */ /* 0x100fe20000004100 */
[----:B------:R-:W-:Y:S01]  /*16f80*/  FMUL.FTZ R38, R33, R38 ;  /* 0x0000002621267220 */ /* 0x000fe20000410000 */
[----:B------:R-:W-:Y:S01]  /*16f90*/  HADD2.F32 R37, -RZ, R18.H1_H1 ;  /* 0x30000012ff257230 */ /* 0x000fe20000004100 */
        /* <DEDUP_REMOVED lines=9> */
[--C-:B------:R-:W-:Y:S02]  /*17030*/  HADD2.F32 R14, -RZ, R22.reuse.H0_H0 ;  /* 0x20000016ff0e7230 */ /* 0x100fe40000004100 */
[----:B------:R-:W-:Y:S01]  /*17040*/  HADD2.F32 R19, -RZ, R23.H0_H0 ;  /* 0x20000017ff137230 */ /* 0x000fe20000004100 */
[----:B------:R-:W-:Y:S01]  /*17050*/  FFMA.FTZ R16, R20, R16, R41 ;  /* 0x0000001014107223 */ /* 0x000fe20000010029 */
[----:B------:R-:W-:Y:S01]  /*17060*/  HADD2.F32 R17, -RZ, R17.H1_H1 ;  /* 0x30000011ff117230 */ /* 0x000fe20000004100 */
[----:B------:R-:W-:Y:S01]  /*17070*/  FFMA.FTZ R5, R14, R34, R5 ;  /* 0x000000220e057223 */ /* 0x000fe20000010005 */
        /* <DEDUP_REMOVED lines=11> */
.L_x_8297:
[----:B------:R-:W-:Y:S05]  /*17130*/  BSYNC B0 ;  /* 0x0000000000007941 */ /* 0x000fea0003800000 */
.L_x_8296:
[----:B-----5:R1:W-:Y:S02]  /*17140*/  STS.128 [R237+0x3800], R20 ;  /* 0x00380014ed007388 */ /* 0x0203e40000000c00 */
.L_x_8295:
[----:B------:R-:W-:Y:S05]  /*17150*/  BSYNC B1 ;  /* 0x0000000000017941 */ /* 0x000fea0003800000 */
.L_x_8294:
        /* <DEDUP_REMOVED lines=49> */
[----:B------:R-:W-:Y:S01]  /*17470*/  HADD2.F32 R32, -RZ, R33.H1_H1 ;  /* 0x30000021ff207230 */ /* 0x000fe20000004100 */
[----:B------:R-:W-:Y:S01]  /*17480*/  FMUL.FTZ R41, R41, R14 ;  /* 0x0000000e29297220 */ /* 0x000fe20000410000 */
[--C-:B------:R-:W-:Y:S01]  /*17490*/  HADD2.F32 R4, -RZ, R35.reuse.H1_H1 ;  /* 0x30000023ff047230 */ /* 0x100fe20000004100 */
[----:B------:R-:W-:Y:S01]  /*174a0*/  @!P0 FADD.FTZ R7, -R7, -RZ ;  /* 0x800000ff07078221 */ /* 0x000fe20000010100 */
[----:B------:R-:W-:Y:S01]  /*174b0*/  HADD2.F32 R14, -RZ, R34.H0_H0 ;  /* 0x20000022ff0e7230 */ /* 0x000fe20000004100 */
[----:B------:R-:W-:Y:S01]  /*174c0*/  @!P0 FADD.FTZ R6, -R6, -RZ ;  /* 0x800000ff06068221 */ /* 0x000fe20000010100 */
[----:B------:R-:W-:Y:S01]  /*174d0*/  HADD2.F32 R13, -RZ, R35.H0_H0 ;  /* 0x20000023ff0d7230 */ /* 0x000fe20000004100 */
        /* <DEDUP_REMOVED lines=35> */
.L_x_8301:
[----:B------:R-:W-:Y:S05]  /*17710*/  BSYNC B0 ;  /* 0x0000000000007941 */ /* 0x000fea0003800000 */
.L_x_8300:
[----:B-----5:R1:W-:Y:S02]  /*17720*/  STS.128 [R237+0x5800], R20 ;  /* 0x00580014ed007388 */ /* 0x0203e40000000c00 */
.L_x_8299:
[----:B------:R-:W-:Y:S05]  /*17730*/  BSYNC B1 ;  /* 0x0000000000017941 */ /* 0x000fea0003800000 */
.L_x_8298:
        /* <DEDUP_REMOVED lines=66> */
[----:B------:R-:W-:-:S02]  /*17b60*/  HADD2.F32 R5, -RZ, R13.H0_H0 ;  /* 0x2000000dff057230 */ /* 0x000fc40000004100 */
[----:B------:R-:W-:Y:S01]  /*17b70*/  HADD2.F32 R16, -RZ, R16.H1_H1 ;  /* 0x30000010ff107230 */ /* 0x000fe20000004100 */
[----:B------:R-:W-:Y:S01]  /*17b80*/  FMUL.FTZ R9, R22, R9 ;  /* 0x0000000916097220 */ /* 0x000fe20000410000 */
[----:B------:R-:W-:Y:S01]  /*17b90*/  HADD2.F32 R22, -RZ, R14.H0_H0 ;  /* 0x2000000eff167230 */ /* 0x000fe20000004100 */
[----:B------:R-:W-:Y:S01]  /*17ba0*/  FFMA.FTZ R0, R0, R2, R25 ;  /* 0x0000000200007223 */ /* 0x000fe20000010019 */
[----:B------:R-:W-:Y:S01]  /*17bb0*/  HADD2.F32 R2, -RZ, R19.H0_H0 ;  /* 0x20000013ff027230 */ /* 0x000fe20000004100 */
[----:B------:R-:W-:Y:S01]  /*17bc0*/  FFMA.FTZ R4, R4, R5, R27 ;  /* 0x0000000504047223 */ /* 0x000fe2000001001b */
[----:B------:R-:W-:Y:S02]  /*17bd0*/  HADD2.F32 R5, -RZ, R18.H0_H0 ;  /* 0x20000012ff057230 */ /* 0x000fe40000004100 */
[----:B------:R-:W-:Y:S02]  /*17be0*/  HADD2.F32 R12, -RZ, R12.H1_H1 ;  /* 0x3000000cff0c7230 */ /* 0x000fe40000004100 */
[----:B------:R-:W-:Y:S01]  /*17bf0*/  HADD2.F32 R13, -RZ, R13.H1_H1 ;  /* 0x3000000dff0d7230 */ /* 0x000fe20000004100 */
[----:B------:R-:W-:Y:S01]  /*17c00*/  FFMA.FTZ R3, R5, R22, R3 ;  /* 0x0000001605037223 */ /* 0x000fe20000010003 */
[----:B------:R-:W-:Y:S01]  /*17c10*/  HADD2.F32 R14, -RZ, R14.H1_H1 ;  /* 0x3000000eff0e7230 */ /* 0x000fe20000004100 */
[----:B------:R-:W-:Y:S01]  /*17c20*/  FFMA.FTZ R29, R16, R12, R29 ;  /* 0x0000000c101d7223 */ /* 0x000fe2000001001d */
[----:B------:R-:W-:-:S02]  /*17c30*/  HADD2.F32 R21, -RZ, R15.H0_H0 ;  /* 0x2000000fff157230 */ /* 0x000fc40000004100 */
[----:B------:R-:W-:Y:S02]  /*17c40*/  HADD2.F32 R24, -RZ, R15.H1_H1 ;  /* 0x3000000fff187230 */ /* 0x000fe40000004100 */
        /* <DEDUP_REMOVED lines=11> */
.L_x_8303:
[----:B------:R-:W-:Y:S05]  /*17d00*/  BSYNC B0 ;  /* 0x0000000000007941 */ /* 0x000fea0003800000 */
.L_x_8302:
[----:B-----5:R1:W-:Y:S01]  /*17d10*/  STS.128 [R237+0x7800], R16 ;  /* 0x00780010ed007388 */ /* 0x0203e20000000c00 */
[----:B------:R-:W-:Y:S05]  /*17d20*/  BRA `(.L_x_8227) ;  /* 0x0000095000007947 */ /* 0x000fea0003800000 */
.L_x_8177:
        /* <DEDUP_REMOVED lines=37> */
.L_x_8305:
[----:B------:R-:W-:Y:S05]  /*17f80*/  BSYNC B0 ;  /* 0x0000000000007941 */ /* 0x000fea0003800000 */
.L_x_8304:
[----:B-1----:R-:W-:Y:S01]  /*17f90*/  IADD3 R8, R172, 0x10, RZ ;  /* 0x00000010ac087810 */ /* 0x002fe20007ffe0ff */
[----:B------:R-:W-:Y:S03]  /*17fa0*/  BSSY B0, `(.L_x_8306) ;  /* 0x0000023000007945 */ /* 0x000fe60003800000 */
[----:B------:R-:W-:-:S13]  /*17fb0*/  ISETP.GE.AND P3, PT, R8, R3, PT ;  /* 0x000000030800720c */ /* 0x000fda0003f66270 */
[----:B------:R-:W-:Y:S05]  /*17fc0*/  @P3 BRA `(.L_x_8307) ;  /* 0x0000020000003947 */ /* 0x000fea0003800000 */
[----:B------:R-:W-:Y:S02]  /*17fd0*/  ISETP.GE.AND P5, PT, R18, R171, PT ;  /* 0x000000ab1200720c */ /* 0x000fe40003fa6270 */
[----:B------:R-:W-:-:S04]  /*17fe0*/  IADD3 R5, P3, R5, R182, RZ ;  /* 0x000000b605057210 */ /* 0x000fc80007f7e0ff */
[-C--:B-----5:R-:W-:Y:S01]  /*17ff0*/  @!P0 LEA R12, P4, R5, R190.reuse, 0x1 ;  /* 0x000000be050c8211 */ /* 0x0a0fe200078808ff */
        /* <DEDUP_REMOVED lines=29> */
.L_x_8307:
[----:B------:R-:W-:Y:S05]  /*181d0*/  BSYNC B0 ;  /* 0x0000000000007941 */ /* 0x000fea0003800000 */
.L_x_8306:
        /* <DEDUP_REMOVED lines=36> */
.L_x_8309:
[----:B------:R-:W-:Y:S05]  /*18420*/  BSYNC B0 ;  /* 0x0000000000007941 */ /* 0x000fea0003800000 */
.L_x_8308:
[----:B----4-:R-:W-:-:S04]  /*18430*/  IADD3 R36, R172, 0x30, RZ ;  /* 0x00000030ac247810 */ /* 0x010fc80007ffe0ff */
        /* <DEDUP_REMOVED lines=36> */
.L_x_8227:
[----:B------:R-:W-:Y:S05]  /*18680*/  BSYNC B3 ;  /* 0x0000000000037941 */ /* 0x000fea0003800000 */
.L_x_8176:
        /* <DEDUP_REMOVED lines=38> */
.L_x_8311:
[----:B------:R-:W-:Y:S05]  /*188f0*/  BSYNC B0 ;  /* 0x0000000000007941 */ /* 0x000fea0003800000 */
.L_x_8310:
        /* <DEDUP_REMOVED lines=38> */
.L_x_8313:
[----:B------:R-:W-:Y:S05]  /*18b60*/  BSYNC B0 ;  /* 0x0000000000007941 */ /* 0x000fea0003800000 */
.L_x_8312:
        /* <DEDUP_REMOVED lines=40> */
.L_x_8315:
[----:B------:R-:W-:Y:S05]  /*18df0*/  BSYNC B0 ;  /* 0x0000000000007941 */ /* 0x000fea0003800000 */
.L_x_8314:
        /* <DEDUP_REMOVED lines=43> */
.L_x_8317:
[----:B------:R-:W-:Y:S05]  /*190b0*/  BSYNC B0 ;  /* 0x0000000000007941 */ /* 0x000fea0003800000 */
.L_x_8316:
[----:B-12---:R-:W2:Y:S04]  /*190c0*/  LD.E.64 R14, [R10.64+0x1c0] ;  /* 0x0001c0060a0e7980 */ /* 0x006ea8000c101b00 */
[----:B---3--:R-:W3:Y:S01]  /*190d0*/  LD.E.64 R6, [R10.64+0x1b8] ;  /* 0x0001b8060a067980 */ /* 0x008ee2000c101b00 */
[----:B------:R-:W-:-:S03]  /*190e0*/  IMAD.MOV.U32 R176, RZ, RZ, R238 ;  /* 0x000000ffffb07224 */ /* 0x000fc600078e00ee */
[----:B----4-:R-:W4:Y:S04]  /*190f0*/  LD.E R4, [R10.64+0xd8] ;  /* 0x0000d8060a047980 */ /* 0x010f28000c101900 */
        /* <DEDUP_REMOVED lines=9> */
[----:B------:R2:W3:Y:S01]  /*19190*/  LD.E R243, [R6.64] ;  /* 0x0000000606f37980 */ /* 0x0004e2000c101900 */
[----:B------:R-:W-:-:S04]  /*191a0*/  DEPBAR.LE SB0, 0x0 ;  /* 0x000080000000791a */ /* 0x000fc80000000000 */
[----:B------:R-:W-:Y:S01]  /*191b0*/  BAR.SYNC.DEFER_BLOCKING 0x0 ;  /* 0x0000000000007b1d */ /* 0x000fe20000010000 */
[----:B------:R-:W-:-:S05]  /*191c0*/  ISETP.GE.AND P0, PT, R172, R3, PT ;  /* 0x00000003ac00720c */ /* 0x000fca0003f06270 */
[----:B----4-:R-:W3:Y:S01]  /*191d0*/  MUFU.RCP R4, R4 ;  /* 0x0000000400047308 */ /* 0x010ee20000001000 */
[----:B------:R-:W-:-:S07]  /*191e0*/  IMAD.SHL.U32 R9, R146, 0x2, RZ ;  /* 0x0000000292097824 */ /* 0x000fce00078e00ff */
[----:B------:R1:W-:Y:S04]  /*191f0*/  @P0 STS.128 [R237+0x10000], RZ ;  /* 0x010000ffed000388 */ /* 0x0003e80000000c00 */
[----:B------:R1:W-:Y:S04]  /*19200*/  @P0 STS.128 [R237+0x12000], RZ ;  /* 0x012000ffed000388 */ /* 0x0003e80000000c00 */
[----:B------:R1:W-:Y:S04]  /*19210*/  @P0 STS.128 [R237+0x14000], RZ ;  /* 0x014000ffed000388 */ /* 0x0003e80000000c00 */
[----:B------:R1:W-:Y:S01]  /*19220*/  @P0 STS.128 [R237+0x16000], RZ ;  /* 0x016000ffed000388 */ /* 0x0003e20000000c00 */
[----:B--2---:R-:W-:Y:S01]  /*19230*/  SHF.R.S32.HI R6, RZ, 0x1f, R169 ;  /* 0x0000001fff067819 */ /* 0x004fe200000114a9 */
[----:B------:R-:W-:Y:S03]  /*19240*/  BSSY B0, `(.L_x_8318) ;  /* 0x0000021000007945 */ /* 0x000fe60003800000 */
[----:B------:R-:W-:-:S02]  /*19250*/  LEA.HI R49, R6, R169, RZ, 0x2 ;  /* 0x000000a906317211 */ /* 0x000fc400078f10ff */
[----:B------:R-:W-:Y:S02]  /*19260*/  LOP3.LUT R9, R9, 0x6, RZ, 0xc0, !PT ;  /* 0x0000000609097812 */ /* 0x000fe400078ec0ff */
[----:B------:R-:W-:Y:S01]  /*19270*/  SHF.R.S32.HI R49, RZ, 0x2, R49 ;  /* 0x00000002ff317819 */ /* 0x000fe20000011431 */
[----:B---3--:R-:W-:Y:S01]  /*19280*/  FMUL.FTZ R243, R243, R4 ;  /* 0x00000004f3f37220 */ /* 0x008fe20000410000 */
[----:B------:R-:W-:Y:S05]  /*19290*/  @P0 BRA `(.L_x_8319) ;  /* 0x000001b000000947 */ /* 0x000fea0003800000 */
[C---:B-1----:R-:W-:Y:S02]  /*192a0*/  LOP3.LUT R4, R242.reuse, 0x1, RZ, 0xc0, !PT ;  /* 0x00000001f2047812 */ /* 0x042fe400078ec0ff */
        /* <DEDUP_REMOVED lines=26> */
.L_x_8319:
[----:B-1----:R-:W-:Y:S05]  /*19450*/  BSYNC B0 ;  /* 0x0000000000007941 */ /* 0x002fea0003800000 */
.L_x_8318:
        /* <DEDUP_REMOVED lines=40> */
.L_x_8321:
[----:B------:R-:W-:Y:S05]  /*196e0*/  BSYNC B0 ;  /* 0x0000000000007941 */ /* 0x000fea0003800000 */
.L_x_8320:
        /* <DEDUP_REMOVED lines=42> */
.L_x_8323:
[----:B------:R-:W-:Y:S05]  /*19990*/  BSYNC B0 ;  /* 0x0000000000007941 */ /* 0x000fea0003800000 */
.L_x_8322:
        /* <DEDUP_REMOVED lines=48> */
.L_x_8325:
[----:B------:R-:W-:Y:S05]  /*19ca0*/  BSYNC B0 ;  /* 0x0000000000007941 */ /* 0x000fea0003800000 */
.L_x_8324:
        /* <DEDUP_REMOVED lines=14> */
[----:B------:R-:W-:Y:S01]  /*19d90*/  IMAD R221, R48, 0x2, R225 ;  /* 0x0000000230dd7824 */ /* 0x000fe200078e02e1 */
[----:B------:R-:W-:Y:S01]  /*19da0*/  LOP3.LUT R224, R172, R3, RZ, 0x3c, !PT ;  /* 0x00000003ace07212 */ /* 0x000fe200078e3cff */
[----:B------:R-:W-:Y:S01]  /*19db0*/  IMAD R220, R48, 0x2, R223 ;  /* 0x0000000230dc7824 */ /* 0x000fe200078e02df */
[----:B------:R-:W-:Y:S01]  /*19dc0*/  LDSM.16.M88.4 R76, [R223] ;  /* 0x00000000df4c783b */ /* 0x000fe20000000200 */
[----:B------:R-:W-:Y:S01]  /*19dd0*/  IADD3 R244, R246, 0x8, RZ ;  /* 0x00000008f6f47810 */ /* 0x000fe20007ffe0ff */
[----:B------:R-:W-:Y:S01]  /*19de0*/  BSSY B1, `(.L_x_8326) ;  /* 0x00001b9000017945 */ /* 0x000fe20003800000 */
[----:B------:R-:W-:Y:S01]  /*19df0*/  IMAD R224, R67, 0x200, R224 ;  /* 0x0000020043e07824 */ /* 0x000fe200078e02e0 */
[----:B-----5:R-:W-:Y:S01]  /*19e00*/  LDSM.16.M88.4 R20, [R221] ;  /* 0x00000000dd14783b */ /* 0x020fe20000000200 */
        /* <DEDUP_REMOVED lines=11> */
[C---:B------:R-:W-:Y:S02]  /*19ec0*/  IADD3 R214, R222.reuse, 0x800, RZ ;  /* 0x00000800ded67810 */ /* 0x040fe40007ffe0ff */
[----:B------:R-:W-:Y:S01]  /*19ed0*/  SEL R3, R3, 0xffffffc0, !P2 ;  /* 0xffffffc003037807 */ /* 0x000fe20005000000 */
[----:B--2---:R-:W2:Y:S01]  /*19ee0*/  LDSM.16.M88.4 R12, [R224+0x9800] ;  /* 0x00980000e00c783b */ /* 0x004ea20000000200 */
[----:B------:R-:W-:-:S02]  /*19ef0*/  IADD3 R213, R222, 0x1000, RZ ;  /* 0x00001000ded57810 */ /* 0x000fc40007ffe0ff */
[----:B------:R-:W-:Y:S01]  /*19f00*/  IADD3 R212, R222, 0x1800, RZ ;  /* 0x00001800ded47810 */ /* 0x000fe20007ffe0ff */
[----:B------:R-:W4:Y:S01]  /*19f10*/  LDSM.16.M88.4 R80, [R222] ;  /* 0x00000000de50783b */ /* 0x000f220000000200 */
[----:B------:R-:W-:Y:S01]  /*19f20*/  IMAD.IADD R218, R224, 0x1, R3 ;  /* 0x00000001e0da7824 */ /* 0x000fe200078e0203 */
[C---:B------:R-:W-:Y:S01]  /*19f30*/  IADD3 R210, R222.reuse, 0x2000, RZ ;  /* 0x00002000ded27810 */ /* 0x040fe20007ffe0ff */
[----:B------:R-:W-:Y:S01]  /*19f40*/  IMAD.IADD R211, R3, 0x1, R222 ;  /* 0x0000000103d37824 */ /* 0x000fe200078e02de */
[----:B------:R-:W2:Y:S01]  /*19f50*/  LDSM.16.M88.4 R68, [R222+0x1000] ;  /* 0x00100000de44783b */ /* 0x000ea20000000200 */
[----:B------:R-:W-:Y:S02]  /*19f60*/  IADD3 R3, R65, 0x1, -R236 ;  /* 0x0000000141037810 */ /* 0x000fe40007ffe8ec */
[C---:B------:R-:W-:Y:S01]  /*19f70*/  IADD3 R209, R222.reuse, 0x2800, RZ ;  /* 0x00002800ded17810 */ /* 0x040fe20007ffe0ff */
[----:B------:R-:W2:Y:S01]  /*19f80*/  LDSM.16.M88.4 R72, [R222+0x800] ;  /* 0x00080000de48783b */ /* 0x000ea20000000200 */
[----:B------:R-:W-:Y:S01]  /*19f90*/  IADD3 R208, R222, 0x3000, RZ ;  /* 0x00003000ded07810 */ /* 0x000fe20007ffe0ff */
[----:B------:R-:W-:Y:S01]  /*19fa0*/  IMAD.IADD R3, R2, 0x1, R3 ;  /* 0x0000000102037824 */ /* 0x000fe200078e0203 */
[C---:B------:R-:W-:Y:S01]  /*19fb0*/  IADD3 R207, R222.reuse, 0x3800, RZ ;  /* 0x00003800decf7810 */ /* 0x040fe20007ffe0ff */
[----:B------:R-:W2:Y:S01]  /*19fc0*/  LDSM.16.M88.4 R60, [R222+0x1800] ;  /* 0x00180000de3c783b */ /* 0x000ea20000000200 */
[----:B------:R-:W-:Y:S01]  /*19fd0*/  IADD3 R206, R222, 0x4000, RZ ;  /* 0x00004000dece7810 */ /* 0x000fe20007ffe0ff */
[----:B------:R-:W-:Y:S01]  /*19fe0*/  IMAD.IADD R2, R246, 0x1, R3 ;  /* 0x00000001f6027824 */ /* 0x000fe200078e0203 */
[C---:B------:R-:W-:Y:S01]  /*19ff0*/  IADD3 R205, R222.reuse, 0x4800, RZ ;  /* 0x00004800decd7810 */ /* 0x040fe20007ffe0ff */
[----:B------:R-:W2:Y:S01]  /*1a000*/  LDSM.16.M88.4 R16, [R218+0x8000] ;  /* 0x00800000da10783b */ /* 0x000ea20000000200 */
[----:B------:R-:W-:Y:S01]  /*1a010*/  IMAD.IADD R8, R3, 0x1, R244 ;  /* 0x0000000103087824 */ /* 0x000fe200078e02f4 */
[----:B------:R-:W-:-:S02]  /*1a020*/  IADD3 R204, R222, 0x5000, RZ ;  /* 0x00005000decc7810 */ /* 0x000fc40007ffe0ff */
[----:B------:R-:W2:Y:S01]  /*1a030*/  LDSM.16.M88.4 R96, [R218+0x9000] ;  /* 0x00900000da60783b */ /* 0x000ea20000000200 */
[-C--:B------:R-:W-:Y:S02]  /*1a040*/  IMNMX R245, R2, R65.reuse, PT ;  /* 0x0000004102f57217 */ /* 0x080fe40003800200 */
[----:B------:R-:W-:Y:S01]  /*1a050*/  IMNMX R247, R8, R65, PT ;  /* 0x0000004108f77217 */ /* 0x000fe20003800200 */
[----:B-1----:R-:W-:Y:S01]  /*1a060*/  HMMA.16816.F32 R4, R24, R88, RZ ;  /* 0x000000581804723c */ /* 0x002fe200000018ff */
[----:B------:R-:W-:Y:S01]  /*1a070*/  LDSM.16.M88.4 R92, [R218+0x9800] ;  /* 0x00980000da5c783b */ /* 0x000fe20000000200 */
[C---:B------:R-:W-:Y:S02]  /*1a080*/  IADD3 R203, R222.reuse, 0x5800, RZ ;  /* 0x00005800decb7810 */ /* 0x040fe40007ffe0ff */
[C---:B------:R-:W-:Y:S02]  /*1a090*/  IADD3 R202, R222.reuse, 0x6000, RZ ;  /* 0x00006000deca7810 */ /* 0x040fe40007ffe0ff */
[----:B------:R-:W-:-:S02]  /*1a0a0*/  IADD3 R201, R222, 0x6800, RZ ;  /* 0x00006800dec97810 */ /* 0x000fc40007ffe0ff */
[----:B------:R-:W-:Y:S01]  /*1a0b0*/  HMMA.16816.F32 R88, R24, R90, RZ ;  /* 0x0000005a1858723c */ /* 0x000fe200000018ff */
[C---:B------:R-:W-:Y:S02]  /*1a0c0*/  IADD3 R200, R222.reuse, 0x7000, RZ ;  /* 0x00007000dec87810 */ /* 0x040fe40007ffe0ff */
[----:B------:R-:W-:-:S05]  /*1a0d0*/  IADD3 R167, R222, 0x7800, RZ ;  /* 0x00007800dea77810 */ /* 0x000fca0007ffe0ff */
[C---:B------:R-:W-:Y:S08]  /*1a0e0*/  HMMA.16816.F32 R36, R24.reuse, R32, RZ ;  /* 0x000000201824723c */ /* 0x040ff000000018ff */
        /* <DEDUP_REMOVED lines=154> */
[C---:B------:R-:W-:Y:S08]  /*1aa90*/  HMMA.16816.F32 R84, R72.reuse, R82, R84 ;  /* 0x000000524854723c */ /* 0x040ff00000001854 */
[C---:B----4-:R-:W-:Y:S01]  /*1aaa0*/  HMMA.16816.F32 R80, R72.reuse, R16, R28 ;  /* 0x000000104850723c */ /* 0x050fe2000000181c */
[----:B------:R-:W4:Y:S07]  /*1aab0*/  LDSM.16.M88.4 R28, [R218+0xe000] ;  /* 0x00e00000da1c783b */ /* 0x000f2e0000000200 */
[----:B------:R-:W-:Y:S01]  /*1aac0*/  HMMA.16816.F32 R76, R72, R18, R76 ;  /* 0x00000012484c723c */ /* 0x000fe2000000184c */
[----:B------:R-:W3:Y:S04]  /*1aad0*/  LDSM.16.M88.4 R16, [R218+0xf000] ;  /* 0x00f00000da10783b */ /* 0x000ee80000000200 */
        /* <DEDUP_REMOVED lines=11> */
[----:B------:R-:W-:Y:S07]  /*1ab90*/  LDSM.16.M88.4 R24, [R211+0x6800] ;  /* 0x00680000d318783b */ /* 0x000fee0000000200 */
[C---:B----4-:R-:W-:Y:S01]  /*1aba0*/  HMMA.16816.F32 R20, R68.reuse, R28, R4 ;  /* 0x0000001c4414723c */ /* 0x050fe20000001804 */
[----:B------:R-:W2:Y:S07]  /*1abb0*/  LDSM.16.M88.4 R4, [R220+0x6000] ;  /* 0x00600000dc04783b */ /* 0x000eae0000000200 */
[C---:B------:R-:W-:Y:S01]  /*1abc0*/  HMMA.16816.F32 R92, R68.reuse, R30, R92 ;  /* 0x0000001e445c723c */ /* 0x040fe2000000185c */
[----:B------:R-:W3:Y:S07]  /*1abd0*/  LDSM.16.M88.4 R28, [R211+0x7000] ;  /* 0x00700000d31c783b */ /* 0x000eee0000000200 */
[----:B------:R-:W-:Y:S01]  /*1abe0*/  HMMA.16816.F32 R60, R68, R16, R36 ;  /* 0x00000010443c723c */ /* 0x000fe20000001824 */
[----:B------:R-:W4:Y:S01]  /*1abf0*/  LDSM.16.M88.4 R36, [R211+0x7800] ;  /* 0x00780000d324783b */ /* 0x000f220000000200 */
[----:B------:R-:W-:-:S06]  /*1ac00*/  DEPBAR.LE SB0, 0x0 ;  /* 0x000080000000791a */ /* 0x000fcc0000000000 */
[C---:B------:R-:W-:Y:S08]  /*1ac10*/  HMMA.16816.F32 R56, R68.reuse, R72, R56 ;  /* 0x000000484438723c */ /* 0x040ff00000001838 */
[C---:B------:R-:W-:Y:S08]  /*1ac20*/  HMMA.16816.F32 R40, R68.reuse, R74, R40 ;  /* 0x0000004a4428723c */ /* 0x040ff00000001828 */
[C---:B------:R-:W-:Y:S08]  /*1ac30*/  HMMA.16816.F32 R84, R68.reuse, R18, R84 ;  /* 0x000000124454723c */ /* 0x040ff00000001854 */
[C---:B-1----:R-:W-:Y:S07]  /*1ac40*/  HMMA.16816.F32 R80, R68.reuse, R12, R80 ;  /* 0x0000000c4450723c */ /* 0x042fee0000001850 */
[----:B------:R-:W-:Y:S01]  /*1ac50*/  IMAD.IADD R13, R65, 0x1, -R236 ;  /* 0x00000001410d7824 */ /* 0x000fe200078e0aec */
[----:B------:R-:W-:Y:S03]  /*1ac60*/  HMMA.16816.F32 R76, R68, R14, R76 ;  /* 0x0000000e444c723c */ /* 0x000fe6000000184c */
[----:B------:R-:W-:-:S02]  /*1ac70*/  IMAD.IADD R246, R246, 0x1, R13 ;  /* 0x00000001f6f67824 */ /* 0x000fc400078e020d */
[----:B------:R-:W-:Y:S02]  /*1ac80*/  IMAD.IADD R244, R13, 0x1, R244 ;  /* 0x000000010df47824 */ /* 0x000fe400078e02f4 */
[--C-:B------:R-:W-:Y:S01]  /*1ac90*/  IMAD.IADD R249, R246, 0x1, -R45.reuse ;  /* 0x00000001f6f97824 */ /* 0x100fe200078e0a2d */
[----:B--2---:R-:W-:Y:S01]  /*1aca0*/  HMMA.16816.F32 R20, R4, R32, R20 ;  /* 0x000000200414723c */ /* 0x004fe20000001814 */
[----:B------:R-:W-:-:S03]  /*1acb0*/  IMAD.IADD R248, R244, 0x1, -R45 ;  /* 0x00000001f4f87824 */ /* 0x000fc600078e0a2d */
[----:B------:R-:W-:Y:S02]  /*1acc0*/  IMNMX R249, RZ, R249, !PT ;  /* 0x000000f9fff97217 */ /* 0x000fe40007800200 */
[----:B------:R-:W-:Y:S02]  /*1acd0*/  IMNMX R248, RZ, R248, !PT ;  /* 0x000000f8fff87217 */ /* 0x000fe40007800200 */
[C---:B------:R-:W-:Y:S08]  /*1ace0*/  HMMA.16816.F32 R92, R4.reuse, R34, R92 ;  /* 0x00000022045c723c */ /* 0x040ff0000000185c */
[C---:B------:R-:W-:Y:S08]  /*1acf0*/  HMMA.16816.F32 R56, R4.reuse, R24, R56 ;  /* 0x000000180438723c */ /* 0x040ff00000001838 */
[C---:B------:R-:W-:Y:S08]  /*1ad00*/  HMMA.16816.F32 R40, R4.reuse, R26, R40 ;  /* 0x0000001a0428723c */ /* 0x040ff00000001828 */
[C---:B---3--:R-:W-:Y:S08]  /*1ad10*/  HMMA.16816.F32 R60, R4.reuse, R28, R60 ;  /* 0x0000001c043c723c */ /* 0x048ff0000000183c */
[C---:B------:R-:W-:Y:S08]  /*1ad20*/  HMMA.16816.F32 R84, R4.reuse, R30, R84 ;  /* 0x0000001e0454723c */ /* 0x040ff00000001854 */
[C---:B----4-:R-:W-:Y:S08]  /*1ad30*/  HMMA.16816.F32 R80, R4.reuse, R36, R80 ;  /* 0x000000240450723c */ /* 0x050ff00000001850 */
        /* <DEDUP_REMOVED lines=66> */
.L_x_8329:
[----:B------:R-:W2:Y:S02]  /*1b160*/  LD.E R5, [R10.64+0x38] ;  /* 0x000038060a057980 */ /* 0x000ea4000c101900 */
[----:B--2---:R-:W-:-:S04]  /*1b170*/  LEA R5, -R5, RZ, 0x6 ;  /* 0x000000ff05057211 */ /* 0x004fc800078e31ff */
[----:B------:R-:W-:Y:S02]  /*1b180*/  SHF.R.S32.HI R2, RZ, 0x1f, R5 ;  /* 0x0000001fff027819 */ /* 0x000fe40000011405 */
.L_x_8330:
[----:B------:R-:W-:Y:S05]  /*1b190*/  BSYNC B0 ;  /* 0x0000000000007941 */ /* 0x000fea0003800000 */
.L_x_8328:
        /* <DEDUP_REMOVED lines=125> */
.L_x_8327:
[----:B------:R-:W-:Y:S05]  /*1b970*/  BSYNC B1 ;  /* 0x0000000000017941 */ /* 0x000fea0003800000 */
.L_x_8326:
[----:B------:R-:W2:Y:S01]  /*1b980*/  LD.E R189, [R10.64+0xdc] ;  /* 0x0000dc060abd7980 */ /* 0x000ea2000c101900 */
[----:B-1----:R-:W-:-:S04]  /*1b990*/  IMAD.IADD R19, R0, 0x1, R9 ;  /* 0x0000000100137824 */ /* 0x002fc800078e0209 */
[--C-:B------:R-:W-:Y:S01]  /*1b9a0*/  IMAD.IADD R8, R246, 0x1, -R19.reuse ;  /* 0x00000001f6087824 */ /* 0x100fe200078e0a13 */
[C---:B------:R-:W-:Y:S01]  /*1b9b0*/  IADD3 R2, R19.reuse, 0x1, RZ ;  /* 0x0000000113027810 */ /* 0x040fe20007ffe0ff */
[----:B------:R-:W-:Y:S01]  /*1b9c0*/  IMAD.IADD R14, R244, 0x1, -R19 ;  /* 0x00000001f40e7824 */ /* 0x000fe200078e0a13 */
[C---:B------:R-:W-:Y:S02]  /*1b9d0*/  IADD3 R3, R19.reuse, 0x8, RZ ;  /* 0x0000000813037810 */ /* 0x040fe40007ffe0ff */
[----:B------:R-:W-:Y:S01]  /*1b9e0*/  IABS R8, R8 ;  /* 0x0000000800087213 */ /* 0x000fe20000000000 */
[--C-:B------:R-:W-:Y:S01]  /*1b9f0*/  IMAD.IADD R28, R246, 0x1, -R2.reuse ;  /* 0x00000001f61c7824 */ /* 0x100fe200078e0a02 */
[----:B------:R-:W-:Y:S01]  /*1ba00*/  IABS R14, R14 ;  /* 0x0000000e000e7213 */ /* 0x000fe20000000000 */
[----:B------:R-:W-:Y:S01]  /*1ba10*/  IMAD.IADD R26, R244, 0x1, -R2 ;  /* 0x00000001f41a7824 */ /* 0x000fe200078e0a02 */
[C---:B------:R-:W-:Y:S01]  /*1ba20*/  IADD3 R4, R19.reuse, 0x9, RZ ;  /* 0x0000000913047810 */ /* 0x040fe20007ffe0ff */
[--C-:B------:R-:W-:Y:S01]  /*1ba30*/  IMAD.IADD R17, R246, 0x1, -R3.reuse ;  /* 0x00000001f6117824 */ /* 0x100fe200078e0a03 */
[----:B------:R-:W1:Y:S01]  /*1ba40*/  I2F R8, R8 ;  /* 0x0000000800087306 */ /* 0x000e620000201400 */
[----:B------:R-:W-:Y:S01]  /*1ba50*/  IABS R28, R28 ;  /* 0x0000001c001c7213 */ /* 0x000fe20000000000 */
[----:B------:R-:W-:Y:S01]  /*1ba60*/  IMAD.IADD R9, R244, 0x1, -R3 ;  /* 0x00000001f4097824 */ /* 0x000fe200078e0a03 */
[----:B------:R-:W-:Y:S01]  /*1ba70*/  IABS R26, R26 ;  /* 0x0000001a001a7213 */ /* 0x000fe20000000000 */
[--C-:B------:R-:W-:Y:S01]  /*1ba80*/  IMAD.IADD R16, R246, 0x1, -R4.reuse ;  /* 0x00000001f6107824 */ /* 0x100fe200078e0a04 */
[----:B------:R-:W-:Y:S01]  /*1ba90*/  IABS R17, R17 ;  /* 0x0000001100117213 */ /* 0x000fe20000000000 */
[----:B------:R-:W-:Y:S01]  /*1baa0*/  IMAD.IADD R0, R244, 0x1, -R4 ;  /* 0x00000001f4007824 */ /* 0x000fe200078e0a04 */
[C---:B------:R-:W-:Y:S01]  /*1bab0*/  IADD3 R7, R19.reuse, 0x10, RZ ;  /* 0x0000001013077810 */ /* 0x040fe20007ffe0ff */
[----:B------:R-:W3:Y:S01]  /*1bac0*/  I2F R14, R14 ;  /* 0x0000000e000e7306 */ /* 0x000ee20000201400 */
[----:B------:R-:W-:-:S02]  /*1bad0*/  ISETP.GE.AND P4, PT, R19, R249, PT ;  /* 0x000000f91300720c */ /* 0x000fc40003f86270 */
[----:B------:R-:W-:Y:S01]  /*1bae0*/  IABS R9, R9 ;  /* 0x0000000900097213 */ /* 0x000fe20000000000 */
[----:B------:R-:W-:-:S04]  /*1baf0*/  IMAD.IADD R15, R246, 0x1, -R7 ;  /* 0x00000001f60f7824 */ /* 0x000fc800078e0a07 */
[----:B------:R-:W4:Y:S01]  /*1bb00*/  I2F R28, R28 ;  /* 0x0000001c001c7306 */ /* 0x000f220000201400 */
[----:B-1----:R-:W-:Y:S01]  /*1bb10*/  FFMA.FTZ R8, -R243, R8, R20 ;  /* 0x00000008f3087223 */ /* 0x002fe20000010114 */
[C---:B------:R-:W-:Y:S02]  /*1bb20*/  ISETP.GE.OR P4, PT, R19.reuse, R245, !P4 ;  /* 0x000000f51300720c */ /* 0x040fe40006786670 */
[----:B------:R-:W-:Y:S02]  /*1bb30*/  IABS R16, R16 ;  /* 0x0000001000107213 */ /* 0x000fe40000000000 */
[----:B------:R-:W-:Y:S02]  /*1bb40*/  IADD3 R24, R19, 0x11, RZ ;  /* 0x0000001113187810 */ /* 0x000fe40007ffe0ff */
[----:B------:R-:W1:Y:S01]  /*1bb50*/  I2F R26, R26 ;  /* 0x0000001a001a7306 */ /* 0x000e620000201400 */
[C---:B------:R-:W-:Y:S02]  /*1bb60*/  ISETP.GE.AND P5, PT, R3.reuse, R249, PT ;  /* 0x000000f90300720c */ /* 0x040fe40003fa6270 */
[----:B------:R-:W-:Y:S01]  /*1bb70*/  ISETP.GE.AND P3, PT, R3, R248, PT ;  /* 0x000000f80300720c */ /* 0x000fe20003f66270 */
[----:B------:R-:W-:Y:S01]  /*1bb80*/  IMAD.IADD R18, R244, 0x1, -R7 ;  /* 0x00000001f4127824 */ /* 0x000fe200078e0a07 */
[----:B------:R-:W-:-:S03]  /*1bb90*/  FSEL R8, R8, -INF , !P4 ;  /* 0xff80000008087808 */ /* 0x000fc60006000000 */
[----:B------:R-:W5:Y:S01]  /*1bba0*/  I2F R17, R17 ;  /* 0x0000001100117306 */ /* 0x000f620000201400 */
[----:B------:R-:W-:Y:S01]  /*1bbb0*/  ISETP.GE.AND P2, PT, R2, R249, PT ;  /* 0x000000f90200720c */ /* 0x000fe20003f46270 */
[----:B------:R-:W-:Y:S01]  /*1bbc0*/  IMAD.IADD R6, R246, 0x1, -R24 ;  /* 0x00000001f6067824 */ /* 0x000fe200078e0a18 */
[----:B------:R-:W-:Y:S02]  /*1bbd0*/  ISETP.GE.AND P4, PT, R19, R248, PT ;  /* 0x000000f81300720c */ /* 0x000fe40003f86270 */
[----:B------:R-:W-:Y:S02]  /*1bbe0*/  IABS R0, R0 ;  /* 0x0000000000007213 */ /* 0x000fe40000000000 */
[----:B------:R-:W-:Y:S01]  /*1bbf0*/  IABS R15, R15 ;  /* 0x0000000f000f7213 */ /* 0x000fe20000000000 */
[----:B------:R-:W1:Y:S01]  /*1bc00*/  I2F R9, R9 ;  /* 0x0000000900097306 */ /* 0x000e620000201400 */
[----:B------:R-:W-:Y:S01]  /*1bc10*/  ISETP.GE.OR P5, PT, R3, R245, !P5 ;  /* 0x000000f50300720c */ /* 0x000fe20006fa6670 */
[----:B---3--:R-:W-:Y:S01]  /*1bc20*/  FFMA.FTZ R14, -R243, R14, R22 ;  /* 0x0000000ef30e7223 */ /* 0x008fe20000010116 */
[----:B------:R-:W-:Y:S01]  /*1bc30*/  ISETP.GE.OR P3, PT, R3, R247, !P3 ;  /* 0x000000f70300720c */ /* 0x000fe20005f66670 */
[----:B----4-:R-:W-:Y:S01]  /*1bc40*/  FFMA.FTZ R3, -R243, R28, R21 ;  /* 0x0000001cf3037223 */ /* 0x010fe20000010115 */
[----:B------:R-:W-:-:S03]  /*1bc50*/  ISETP.GE.OR P2, PT, R2, R245, !P2 ;  /* 0x000000f50200720c */ /* 0x000fc60005746670 */
[----:B------:R-:W3:Y:S01]  /*1bc60*/  I2F R16, R16 ;  /* 0x0000001000107306 */ /* 0x000ee20000201400 */
[C---:B------:R-:W-:Y:S02]  /*1bc70*/  ISETP.GE.OR P4, PT, R19.reuse, R247, !P4 ;  /* 0x000000f71300720c */ /* 0x040fe40006786670 */
[----:B------:R-:W-:Y:S02]  /*1bc80*/  IABS R18, R18 ;  /* 0x0000001200127213 */ /* 0x000fe40000000000 */
[----:B------:R-:W-:Y:S02]  /*1bc90*/  IABS R6, R6 ;  /* 0x0000000600067213 */ /* 0x000fe40000000000 */
[----:B------:R-:W-:Y:S01]  /*1bca0*/  IADD3 R31, R19, 0x18, RZ ;  /* 0x00000018131f7810 */ /* 0x000fe20007ffe0ff */
[----:B------:R-:W4:Y:S01]  /*1bcb0*/  I2F R0, R0 ;  /* 0x0000000000007306 */ /* 0x000f220000201400 */
[----:B------:R-:W-:Y:S02]  /*1bcc0*/  FSEL R14, R14, -INF , !P4 ;  /* 0xff8000000e0e7808 */ /* 0x000fe40006000000 */
[----:B------:R-:W-:-:S02]  /*1bcd0*/  FSEL R3, R3, -INF , !P2 ;  /* 0xff80000003037808 */ /* 0x000fc40005000000 */
[----:B------:R-:W-:-:S03]  /*1bce0*/  ISETP.GE.AND P1, PT, R2, R248, PT ;  /* 0x000000f80200720c */ /* 0x000fc60003f26270 */
[----:B------:R-:W3:Y:S01]  /*1bcf0*/  I2F R15, R15 ;  /* 0x0000000f000f7306 */ /* 0x000ee20000201400 */
[----:B------:R-:W-:Y:S02]  /*1bd00*/  IADD3 R13, R19, 0x19, RZ ;  /* 0x00000019130d7810 */ /* 0x000fe40007ffe0ff */
[C---:B------:R-:W-:Y:S02]  /*1bd10*/  ISETP.GE.AND P4, PT, R4.reuse, R249, PT ;  /* 0x000000f90400720c */ /* 0x040fe40003f86270 */
[----:B------:R-:W-:Y:S01]  /*1bd20*/  ISETP.GE.AND P2, PT, R4, R248, PT ;  /* 0x000000f80400720c */ /* 0x000fe20003f46270 */
[----:B------:R-:W-:Y:S02]  /*1bd30*/  IMAD.IADD R5, R246, 0x1, -R31 ;  /* 0x00000001f6057824 */ /* 0x000fe400078e0a1f */
[----:B------:R-:W4:Y:S01]  /*1bd40*/  I2F R18, R18 ;  /* 0x0000001200127306 */ /* 0x000f220000201400 */
[C---:B-1----:R-:W-:Y:S01]  /*1bd50*/  FFMA.FTZ R23, -R243.reuse, R26, R23 ;  /* 0x0000001af3177223 */ /* 0x042fe20000010117 */
[----:B------:R-:W-:Y:S01]  /*1bd60*/  ISETP.GE.OR P1, PT, R2, R247, !P1 ;  /* 0x000000f70200720c */ /* 0x000fe20004f26670 */
[----:B-----5:R-:W-:Y:S01]  /*1bd70*/  FFMA.FTZ R17, -R243, R17, R92 ;  /* 0x00000011f3117223 */ /* 0x020fe2000001015c */
[----:B------:R-:W-:Y:S01]  /*1bd80*/  ISETP.GE.OR P4, PT, R4, R245, !P4 ;  /* 0x000000f50400720c */ /* 0x000fe20006786670 */
[----:B------:R-:W-:Y:S01]  /*1bd90*/  IMAD.IADD R2, R244, 0x1, -R24 ;  /* 0x00000001f4027824 */ /* 0x000fe200078e0a18 */
[----:B------:R-:W-:-:S02]  /*1bda0*/  ISETP.GE.OR P2, PT, R4, R247, !P2 ;  /* 0x000000f70400720c */ /* 0x000fc40005746670 */
[----:B------:R-:W1:Y:S01]  /*1bdb0*/  I2F R6, R6 ;  /* 0x0000000600067306 */ /* 0x000e620000201400 */
[C---:B------:R-:W-:Y:S01]  /*1bdc0*/  IMAD.IADD R20, R244.reuse, 0x1, -R13 ;  /* 0x00000001f4147824 */ /* 0x040fe200078e0a0d */
[----:B------:R-:W-:Y:S01]  /*1bdd0*/  IADD3 R4, R19, 0x20, RZ ;  /* 0x0000002013047810 */ /* 0x000fe20007ffe0ff */
[C---:B------:R-:W-:Y:S01]  /*1bde0*/  IMAD.IADD R12, R244.reuse, 0x1, -R31 ;  /* 0x00000001f40c7824 */ /* 0x040fe200078e0a1f */
[----:B------:R-:W-:Y:S01]  /*1bdf0*/  IABS R5, R5 ;  /* 0x0000000500057213 */ /* 0x000fe20000000000 */
[----:B------:R-:W-:Y:S01]  /*1be00*/  FFMA.FTZ R94, -R243, R9, R94 ;  /* 0x00000009f35e7223 */ /* 0x000fe2000001015e */
[----:B------:R-:W-:Y:S01]  /*1be10*/  FSEL R9, R23, -INF , !P1 ;  /* 0xff80000017097808 */ /* 0x000fe20004800000 */
[----:B---3--:R-:W-:Y:S01]  /*1be20*/  FFMA.FTZ R16, -R243, R16, R93 ;  /* 0x00000010f3107223 */ /* 0x008fe2000001015d */
[----:B------:R-:W-:Y:S01]  /*1be30*/  FSEL R17, R17, -INF , !P5 ;  /* 0xff80000011117808 */ /* 0x000fe20006800000 */
[----:B------:R-:W-:Y:S01]  /*1be40*/  IMAD.IADD R22, R244, 0x1, -R4 ;  /* 0x00000001f4167824 */ /* 0x000fe200078e0a04 */
[----:B------:R-:W-:-:S02]  /*1be50*/  ISETP.GE.AND P1, PT, R7, R249, PT ;  /* 0x000000f90700720c */ /* 0x000fc40003f26270 */
[----:B------:R-:W-:Y:S01]  /*1be60*/  ISETP.GE.AND P5, PT, R7, R248, PT ;  /* 0x000000f80700720c */ /* 0x000fe20003fa6270 */
[----:B------:R-:W-:Y:S01]  /*1be70*/  IMAD.IADD R32, R246, 0x1, -R13 ;  /* 0x00000001f6207824 */ /* 0x000fe200078e0a0d */
[----:B------:R-:W-:Y:S02]  /*1be80*/  IABS R2, R2 ;  /* 0x0000000200027213 */ /* 0x000fe40000000000 */
[----:B------:R-:W-:Y:S02]  /*1be90*/  IABS R20, R20 ;  /* 0x0000001400147213 */ /* 0x000fe40000000000 */
[----:B------:R-:W-:Y:S02]  /*1bea0*/  IADD3 R25, R19, 0x21, RZ ;  /* 0x0000002113197810 */ /* 0x000fe40007ffe0ff */
[----:B------:R-:W-:Y:S01]  /*1beb0*/  IABS R12, R12 ;  /* 0x0000000c000c7213 */ /* 0x000fe20000000000 */
[----:B------:R-:W3:Y:S01]  /*1bec0*/  I2F R5, R5 ;  /* 0x0000000500057306 */ /* 0x000ee20000201400 */
[----:B------:R-:W-:Y:S01]  /*1bed0*/  ISETP.GE.OR P1, PT, R7, R245, !P1 ;  /* 0x000000f50700720c */ /* 0x000fe20004f26670 */
[----:B----4-:R-:W-:Y:S01]  /*1bee0*/  FFMA.FTZ R0, -R243, R0, R95 ;  /* 0x00000000f3007223 */ /* 0x010fe2000001015f */
[----:B------:R-:W-:Y:S01]  /*1bef0*/  ISETP.GE.OR P5, PT, R7, R247, !P5 ;  /* 0x000000f70700720c */ /* 0x000fe20006fa6670 */
[----:B------:R-:W-:Y:S01]  /*1bf00*/  FFMA.FTZ R15, -R243, R15, R56 ;  /* 0x0000000ff30f7223 */ /* 0x000fe20000010138 */
[----:B------:R-:W-:Y:S01]  /*1bf10*/  FSEL R7, R94, -INF , !P3 ;  /* 0xff8000005e077808 */ /* 0x000fe20005800000 */
[----:B------:R-:W-:Y:S01]  /*1bf20*/  IMAD.IADD R21, R246, 0x1, -R4 ;  /* 0x00000001f6157824 */ /* 0x000fe200078e0a04 */
[----:B------:R-:W-:Y:S01]  /*1bf30*/  FSEL R16, R16, -INF , !P4 ;  /* 0xff80000010107808 */ /* 0x000fe20006000000 */
[----:B------:R4:W-:Y:S01]  /*1bf40*/  I2F R26, R20 ;  /* 0x00000014001a7306 */ /* 0x0009e20000201400 */
[----:B------:R-:W-:Y:S01]  /*1bf50*/  IABS R22, R22 ;  /* 0x0000001600167213 */ /* 0x000fe20000000000 */
[----:B------:R-:W-:Y:S01]  /*1bf60*/  IMAD.IADD R30, R246, 0x1, -R25 ;  /* 0x00000001f61e7824 */ /* 0x000fe200078e0a19 */
[----:B------:R-:W-:-:S02]  /*1bf70*/  ISETP.GE.AND P3, PT, R24, R249, PT ;  /* 0x000000f91800720c */ /* 0x000fc40003f66270 */
[C---:B------:R-:W-:Y:S02]  /*1bf80*/  ISETP.GE.AND P4, PT, R24.reuse, R248, PT ;  /* 0x000000f81800720c */ /* 0x040fe40003f86270 */
[----:B------:R-:W-:Y:S01]  /*1bf90*/  IABS R32, R32 ;  /* 0x0000002000207213 */ /* 0x000fe20000000000 */
[----:B------:R-:W5:Y:S01]  /*1bfa0*/  I2F R2, R2 ;  /* 0x0000000200027306 */ /* 0x000f620000201400 */
[C---:B------:R-:W-:Y:S01]  /*1bfb0*/  FFMA.FTZ R58, -R243.reuse, R18, R58 ;  /* 0x00000012f33a7223 */ /* 0x040fe2000001013a */
[C---:B------:R-:W-:Y:S01]  /*1bfc0*/  ISETP.GE.OR P3, PT, R24.reuse, R245, !P3 ;  /* 0x000000f51800720c */ /* 0x040fe20005f66670 */
[----:B-1----:R-:W-:Y:S01]  /*1bfd0*/  FFMA.FTZ R18, -R243, R6, R57 ;  /* 0x00000006f3127223 */ /* 0x002fe20000010139 */
[----:B------:R-:W-:Y:S01]  /*1bfe0*/  ISETP.GE.OR P4, PT, R24, R247, !P4 ;  /* 0x000000f71800720c */ /* 0x000fe20006786670 */
[----:B----4-:R-:W-:-:S03]  /*1bff0*/  IMAD.IADD R20, R244, 0x1, -R25 ;  /* 0x00000001f4147824 */ /* 0x010fc600078e0a19 */
[----:B------:R-:W1:Y:S01]  /*1c000*/  I2F R12, R12 ;  /* 0x0000000c000c7306 */ /* 0x000e620000201400 */
[----:B------:R-:W-:Y:S02]  /*1c010*/  FSEL R0, R0, -INF , !P2 ;  /* 0xff80000000007808 */ /* 0x000fe40005000000 */
[----:B------:R-:W-:Y:S02]  /*1c020*/  FSEL R15, R15, -INF , !P1 ;  /* 0xff8000000f0f7808 */ /* 0x000fe40004800000 */
[----:B------:R-:W-:Y:S02]  /*1c030*/  IABS R21, R21 ;  /* 0x0000001500157213 */ /* 0x000fe40000000000 */
[----:B------:R-:W-:Y:S01]  /*1c040*/  IADD3 R24, R19, 0x28, RZ ;  /* 0x0000002813187810 */ /* 0x000fe20007ffe0ff */
[----:B------:R4:W-:Y:S01]  /*1c050*/  I2F R28, R22 ;  /* 0x00000016001c7306 */ /* 0x0009e20000201400 */
[----:B------:R-:W-:Y:S02]  /*1c060*/  IABS R20, R20 ;  /* 0x0000001400147213 */ /* 0x000fe40000000000 */
[----:B------:R-:W-:-:S02]  /*1c070*/  ISETP.GE.AND P2, PT, R31, R249, PT ;  /* 0x000000f91f00720c */ /* 0x000fc40003f46270 */
[C---:B------:R-:W-:Y:S02]  /*1c080*/  ISETP.GE.AND P1, PT, R31.reuse, R248, PT ;  /* 0x000000f81f00720c */ /* 0x040fe40003f26270 */
[----:B------:R-:W-:Y:S01]  /*1c090*/  IABS R30, R30 ;  /* 0x0000001e001e7213 */ /* 0x000fe20000000000 */
[----:B------:R-:W1:Y:S01]  /*1c0a0*/  I2F R32, R32 ;  /* 0x0000002000207306 */ /* 0x000e620000201400 */
[C---:B------:R-:W-:Y:S01]  /*1c0b0*/  ISETP.GE.OR P2, PT, R31.reuse, R245, !P2 ;  /* 0x000000f51f00720c */ /* 0x040fe20005746670 */
[----:B------:R-:W-:Y:S01]  /*1c0c0*/  IMAD.IADD R29, R246, 0x1, -R24 ;  /* 0x00000001f61d7824 */ /* 0x000fe200078e0a18 */
[----:B------:R-:W-:Y:S02]  /*1c0d0*/  ISETP.GE.OR P1, PT, R31, R247, !P1 ;  /* 0x000000f71f00720c */ /* 0x000fe40004f26670 */
[----:B----4-:R-:W-:-:S03]  /*1c0e0*/  IADD3 R22, R19, 0x30, RZ ;  /* 0x0000003013167810 */ /* 0x010fc60007ffe0ff */
[----:B------:R4:W-:Y:S01]  /*1c0f0*/  I2F R27, R21 ;  /* 0x00000015001b7306 */ /* 0x0009e20000201400 */
[----:B------:R-:W-:Y:S02]  /*1c100*/  FSEL R6, R58, -INF , !P5 ;  /* 0xff8000003a067808 */ /* 0x000fe40006800000 */
[----:B------:R-:W-:Y:S01]  /*1c110*/  FSEL R18, R18, -INF , !P3 ;  /* 0xff80000012127808 */ /* 0x000fe20005800000 */
[----:B------:R-:W-:Y:S01]  /*1c120*/  IMAD.IADD R31, R246, 0x1, -R22 ;  /* 0x00000001f61f7824 */ /* 0x000fe200078e0a16 */
[----:B------:R-:W-:Y:S02]  /*1c130*/  IADD3 R23, R19, 0x29, RZ ;  /* 0x0000002913177810 */ /* 0x000fe40007ffe0ff */
[C---:B------:R-:W-:Y:S01]  /*1c140*/  ISETP.GE.AND P5, PT, R13.reuse, R249, PT ;  /* 0x000000f90d00720c */ /* 0x040fe20003fa6270 */
[----:B------:R1:W-:Y:S01]  /*1c150*/  I2F R34, R20 ;  /* 0x0000001400227306 */ /* 0x0003e20000201400 */
[C---:B------:R-:W-:Y:S02]  /*1c160*/  ISETP.GE.AND P3, PT, R13.reuse, R248, PT ;  /* 0x000000f80d00720c */ /* 0x040fe40003f66270 */
[----:B------:R-:W-:-:S02]  /*1c170*/  ISETP.GE.OR P5, PT, R13, R245, !P5 ;  /* 0x000000f50d00720c */ /* 0x000fc40006fa6670 */
[----:B----4-:R-:W-:-:S03]  /*1c180*/  IADD3 R21, R19, 0x31, RZ ;  /* 0x0000003113157810 */ /* 0x010fc60007ffe0ff */
[----:B------:R-:W4:Y:S01]  /*1c190*/  I2F R30, R30 ;  /* 0x0000001e001e7306 */ /* 0x000f220000201400 */
[----:B------:R-:W-:Y:S01]  /*1c1a0*/  ISETP.GE.OR P3, PT, R13, R247, !P3 ;  /* 0x000000f70d00720c */ /* 0x000fe20005f66670 */
[----:B---3--:R-:W-:Y:S01]  /*1c1b0*/  FFMA.FTZ R13, -R243, R5, R40 ;  /* 0x00000005f30d7223 */ /* 0x008fe20000010128 */
[C---:B-1----:R-:W-:Y:S02]  /*1c1c0*/  IADD3 R20, R19.reuse, 0x38, RZ ;  /* 0x0000003813147810 */ /* 0x042fe40007ffe0ff */
[----:B------:R-:W-:Y:S02]  /*1c1d0*/  IADD3 R19, R19, 0x39, RZ ;  /* 0x0000003913137810 */ /* 0x000fe40007ffe0ff */
[----:B------:R-:W-:Y:S02]  /*1c1e0*/  IABS R29, R29 ;  /* 0x0000001d001d7213 */ /* 0x000fe40000000000 */
[----:B------:R-:W-:Y:S01]  /*1c1f0*/  IABS R31, R31 ;  /* 0x0000001f001f7213 */ /* 0x000fe20000000000 */
[----:B------:R-:W-:-:S02]  /*1c200*/  IMAD.IADD R5, R246, 0x1, -R19 ;  /* 0x00000001f6057824 */ /* 0x000fc400078e0a13 */
[C---:B------:R-:W-:Y:S02]  /*1c210*/  IMAD.IADD R36, R246.reuse, 0x1, -R23 ;  /* 0x00000001f6247824 */ /* 0x040fe400078e0a17 */
[C---:B-----5:R-:W-:Y:S02]  /*1c220*/  FFMA.FTZ R2, -R243.reuse, R2, R59 ;  /* 0x00000002f3027223 */ /* 0x060fe4000001013b */
[----:B------:R-:W-:Y:S02]  /*1c230*/  IMAD.IADD R33, R246, 0x1, -R20 ;  /* 0x00000001f6217824 */ /* 0x000fe400078e0a14 */
[C---:B------:R-:W-:Y:S01]  /*1c240*/  FFMA.FTZ R12, -R243.reuse, R12, R42 ;  /* 0x0000000cf30c7223 */ /* 0x040fe2000001012a */
[----:B------:R-:W1:Y:S01]  /*1c250*/  I2F R29, R29 ;  /* 0x0000001d001d7306 */ /* 0x000e620000201400 */
[----:B------:R-:W-:Y:S01]  /*1c260*/  IABS R35, R5 ;  /* 0x0000000500237213 */ /* 0x000fe20000000000 */
[----:B------:R-:W-:Y:S01]  /*1c270*/  FFMA.FTZ R32, -R243, R32, R41 ;  /* 0x00000020f3207223 */ /* 0x000fe20000010129 */
[----:B------:R-:W-:-:S02]  /*1c280*/  IABS R36, R36 ;  /* 0x0000002400247213 */ /* 0x000fc40000000000 */
[----:B------:R-:W-:Y:S02]  /*1c290*/  FSEL R5, R2, -INF , !P4 ;  /* 0xff80000002057808 */ /* 0x000fe40006000000 */
[----:B------:R-:W-:Y:S01]  /*1c2a0*/  FSEL R13, R13, -INF , !P2 ;  /* 0xff8000000d0d7808 */ /* 0x000fe20005000000 */
[----:B------:R-:W3:Y:S01]  /*1c2b0*/  I2F R31, R31 ;  /* 0x0000001f001f7306 */ /* 0x000ee20000201400 */
[C---:B------:R-:W-:Y:S02]  /*1c2c0*/  ISETP.GE.AND P4, PT, R4.reuse, R249, PT ;  /* 0x000000f90400720c */ /* 0x040fe40003f86270 */
[----:B------:R-:W-:Y:S02]  /*1c2d0*/  ISETP.GE.AND P2, PT, R4, R248, PT ;  /* 0x000000f80400720c */ /* 0x000fe40003f46270 */
[----:B------:R-:W-:Y:S02]  /*1c2e0*/  IABS R33, R33 ;  /* 0x0000002100217213 */ /* 0x000fe40000000000 */
[----:B------:R-:W-:Y:S01]  /*1c2f0*/  FSEL R2, R12, -INF , !P1 ;  /* 0xff8000000c027808 */ /* 0x000fe20004800000 */
[----:B------:R-:W-:Y:S01]  /*1c300*/  IMAD.IADD R38, R246, 0x1, -R21 ;  /* 0x00000001f6267824 */ /* 0x000fe200078e0a15 */
[----:B------:R-:W-:Y:S01]  /*1c310*/  ISETP.GE.AND P1, PT, R25, R249, PT ;  /* 0x000000f91900720c */ /* 0x000fe20003f26270 */
[----:B------:R-:W5:Y:S01]  /*1c320*/  I2F R36, R36 ;  /* 0x0000002400247306 */ /* 0x000f620000201400 */
[C---:B------:R-:W-:Y:S01]  /*1c330*/  ISETP.GE.OR P4, PT, R4.reuse, R245, !P4 ;  /* 0x000000f50400720c */ /* 0x040fe20006786670 */
[C---:B----4-:R-:W-:Y:S01]  /*1c340*/  FFMA.FTZ R30, -R243.reuse, R30, R61 ;  /* 0x0000001ef31e7223 */ /* 0x050fe2000001013d */
[----:B------:R-:W-:Y:S01]  /*1c350*/  ISETP.GE.OR P2, PT, R4, R247, !P2 ;  /* 0x000000f70400720c */ /* 0x000fe20005746670 */
[----:B------:R-:W-:Y:S01]  /*1c360*/  FFMA.FTZ R4, -R243, R26, R43 ;  /* 0x0000001af3047223 */ /* 0x000fe2000001012b */
[----:B------:R-:W-:-:S02]  /*1c370*/  FSEL R12, R32, -INF , !P5 ;  /* 0xff800000200c7808 */ /* 0x000fc40006800000 */
[C---:B------:R-:W-:Y:S01]  /*1c380*/  ISETP.GE.AND P5, PT, R25.reuse, R248, PT ;  /* 0x000000f81900720c */ /* 0x040fe20003fa6270 */
[----:B------:R-:W4:Y:S01]  /*1c390*/  I2F R33, R33 ;  /* 0x0000002100217306 */ /* 0x000f220000201400 */
[C---:B------:R-:W-:Y:S02]  /*1c3a0*/  ISETP.GE.OR P1, PT, R25.reuse, R245, !P1 ;  /* 0x000000f51900720c */ /* 0x040fe40004f26670 */
[----:B------:R-:W-:Y:S02]  /*1c3b0*/  FMNMX.FTZ R26, R8, R3, !PT ;  /* 0x00000003081a7209 */ /* 0x000fe40007810000 */
[----:B------:R-:W-:Y:S02]  /*1c3c0*/  IABS R38, R38 ;  /* 0x0000002600267213 */ /* 0x000fe40000000000 */
[----:B------:R-:W-:Y:S02]  /*1c3d0*/  ISETP.GE.OR P5, PT, R25, R247, !P5 ;  /* 0x000000f71900720c */ /* 0x000fe40006fa6670 */
[----:B------:R-:W-:-:S02]  /*1c3e0*/  FSEL R4, R4, -INF , !P3 ;  /* 0xff80000004047808 */ /* 0x000fc40005800000 */
[----:B------:R-:W-:Y:S01]  /*1c3f0*/  FSEL R252, R30, -INF , !P1 ;  /* 0xff8000001efc7808 */ /* 0x000fe20004800000 */
[----:B------:R-:W-:Y:S01]  /*1c400*/  FFMA.FTZ R28, -R243, R28, R62 ;  /* 0x0000001cf31c7223 */ /* 0x000fe2000001013e */
[-C--:B------:R-:W-:Y:S02]  /*1c410*/  ISETP.GE.AND P3, PT, R24, R249.reuse, PT ;  /* 0x000000f91800720c */ /* 0x080fe40003f66270 */
[----:B------:R-:W-:Y:S02]  /*1c420*/  ISETP.GE.AND P1, PT, R22, R249, PT ;  /* 0x000000f91600720c */ /* 0x000fe40003f26270 */
[----:B------:R-:W-:Y:S01]  /*1c430*/  FMNMX.FTZ R25, R17, R26, !PT ;  /* 0x0000001a11197209 */ /* 0x000fe20007810000 */
[----:B------:R-:W4:Y:S01]  /*1c440*/  I2F R38, R38 ;  /* 0x0000002600267306 */ /* 0x000f220000201400 */
[C---:B-1----:R-:W-:Y:S01]  /*1c450*/  FFMA.FTZ R29, -R243.reuse, R29, R84 ;  /* 0x0000001df31d7223 */ /* 0x042fe20000010154 */
[----:B------:R-:W-:Y:S01]  /*1c460*/  ISETP.GE.OR P3, PT, R24, R245, !P3 ;  /* 0x000000f51800720c */ /* 0x000fe20005f66670 */
[----:B---3--:R-:W-:Y:S01]  /*1c470*/  FFMA.FTZ R31, -R243, R31, R80 ;  /* 0x0000001ff31f7223 */ /* 0x008fe20000010150 */
[----:B------:R-:W-:-:S02]  /*1c480*/  ISETP.GE.OR P1, PT, R22, R245, !P1 ;  /* 0x000000f51600720c */ /* 0x000fc40004f26670 */
[----:B------:R-:W-:Y:S02]  /*1c490*/  FMNMX.FTZ R26, R16, R25, !PT ;  /* 0x00000019101a7209 */ /* 0x000fe40007810000 */
[----:B------:R-:W1:Y:S01]  /*1c4a0*/  I2F R40, R35 ;  /* 0x0000002300287306 */ /* 0x000e620000201400 */
[----:B------:R-:W-:Y:S02]  /*1c4b0*/  FSEL R199, R28, -INF , !P2 ;  /* 0xff8000001cc77808 */ /* 0x000fe40005000000 */
[----:B------:R-:W-:Y:S01]  /*1c4c0*/  ISETP.GE.AND P2, PT, R23, R249, PT ;  /* 0x000000f91700720c */ /* 0x000fe20003f46270 */
[----:B------:R-:W-:Y:S01]  /*1c4d0*/  FFMA.FTZ R27, -R243, R27, R60 ;  /* 0x0000001bf31b7223 */ /* 0x000fe2000001013c */
[----:B------:R-:W-:Y:S02]  /*1c4e0*/  FSEL R251, R29, -INF , !P3 ;  /* 0xff8000001dfb7808 */ /* 0x000fe40005800000 */
[----:B------:R-:W-:Y:S02]  /*1c4f0*/  FSEL R195, R31, -INF , !P1 ;  /* 0xff8000001fc37808 */ /* 0x000fe40004800000 */
[----:B------:R-:W-:Y:S01]  /*1c500*/  FMNMX.FTZ R25, R15, R26, !PT ;  /* 0x0000001a0f197209 */ /* 0x000fe20007810000 */
[----:B-----5:R-:W-:Y:S01]  /*1c510*/  FFMA.FTZ R36, -R243, R36, R85 ;  /* 0x00000024f3247223 */ /* 0x020fe20000010155 */
[----:B------:R-:W-:-:S02]  /*1c520*/  ISETP.GE.AND P3, PT, R23, R248, PT ;  /* 0x000000f81700720c */ /* 0x000fc40003f66270 */
[----:B------:R-:W-:Y:S01]  /*1c530*/  ISETP.GE.AND P1, PT, R20, R249, PT ;  /* 0x000000f91400720c */ /* 0x000fe20003f26270 */
[----:B----4-:R-:W-:Y:S01]  /*1c540*/  FFMA.FTZ R33, -R243, R33, R76 ;  /* 0x00000021f3217223 */ /* 0x010fe2000001014c */
[C---:B------:R-:W-:Y:S02]  /*1c550*/  ISETP.GE.OR P2, PT, R23.reuse, R245, !P2 ;  /* 0x000000f51700720c */ /* 0x040fe40005746670 */
[----:B------:R-:W-:Y:S02]  /*1c560*/  FMNMX.FTZ R26, R18, R25, !PT ;  /* 0x00000019121a7209 */ /* 0x000fe40007810000 */
[----:B------:R-:W-:Y:S01]  /*1c570*/  ISETP.GE.OR P3, PT, R23, R247, !P3 ;  /* 0x000000f71700720c */ /* 0x000fe20005f66670 */
[----:B------:R-:W-:Y:S01]  /*1c580*/  IMAD.IADD R23, R244, 0x1, -R23 ;  /* 0x00000001f4177824 */ /* 0x000fe200078e0a17 */
[----:B------:R-:W-:Y:S02]  /*1c590*/  ISETP.GE.OR P1, PT, R20, R245, !P1 ;  /* 0x000000f51400720c */ /* 0x000fe40004f26670 */
[----:B------:R-:W-:-:S02]  /*1c5a0*/  FSEL R233, R27, -INF , !P4 ;  /* 0xff8000001be97808 */ /* 0x000fc40006000000 */
[----:B------:R-:W-:Y:S02]  /*1c5b0*/  ISETP.GE.AND P4, PT, R24, R248, PT ;  /* 0x000000f81800720c */ /* 0x000fe40003f86270 */
[----:B------:R-:W-:Y:S02]  /*1c5c0*/  FSEL R250, R36, -INF , !P2 ;  /* 0xff80000024fa7808 */ /* 0x000fe40005000000 */
[-C--:B------:R-:W-:Y:S02]  /*1c5d0*/  ISETP.GE.AND P2, PT, R21, R249.reuse, PT ;  /* 0x000000f91500720c */ /* 0x080fe40003f46270 */
[----:B------:R-:W-:Y:S02]  /*1c5e0*/  FMNMX.FTZ R27, R13, R26, !PT ;  /* 0x0000001a0d1b7209 */ /* 0x000fe40007810000 */
[----:B------:R-:W-:Y:S01]  /*1c5f0*/  FSEL R193, R33, -INF , !P1 ;  /* 0xff80000021c17808 */ /* 0x000fe20004800000 */
[----:B------:R-:W-:Y:S01]  /*1c600*/  FFMA.FTZ R38, -R243, R38, R81 ;  /* 0x00000026f3267223 */ /* 0x000fe20000010151 */
[----:B------:R-:W-:-:S02]  /*1c610*/  ISETP.GE.AND P1, PT, R19, R249, PT ;  /* 0x000000f91300720c */ /* 0x000fc40003f26270 */
[----:B------:R-:W-:Y:S01]  /*1c620*/  ISETP.GE.OR P4, PT, R24, R247, !P4 ;  /* 0x000000f71800720c */ /* 0x000fe20006786670 */
[----:B------:R-:W-:Y:S01]  /*1c630*/  IMAD.IADD R24, R244, 0x1, -R24 ;  /* 0x00000001f4187824 */ /* 0x000fe200078e0a18 */
[----:B------:R-:W-:Y:S01]  /*1c640*/  IABS R26, R23 ;  /* 0x00000017001a7213 */ /* 0x000fe20000000000 */
[----:B-1----:R-:W-:Y:S01]  /*1c650*/  FFMA.FTZ R40, -R243, R40, R77 ;  /* 0x00000028f3287223 */ /* 0x002fe2000001014d */
[----:B------:R-:W-:Y:S02]  /*1c660*/  ISETP.GE.OR P2, PT, R21, R245, !P2 ;  /* 0x000000f51500720c */ /* 0x000fe40005746670 */
[----:B------:R-:W-:Y:S02]  /*1c670*/  FMNMX.FTZ R23, R12, R27, !PT ;  /* 0x0000001b0c177209 */ /* 0x000fe40007810000 */
[----:B------:R-:W-:Y:S02]  /*1c680*/  ISETP.GE.OR P1, PT, R19, R245, !P1 ;  /* 0x000000f51300720c */ /* 0x000fe40004f26670 */
[----:B------:R-:W-:-:S02]  /*1c690*/  FSEL R194, R38, -INF , !P2 ;  /* 0xff80000026c27808 */ /* 0x000fc40005000000 */
[----:B------:R-:W-:Y:S02]  /*1c6a0*/  FMNMX.FTZ R23, R233, R23, !PT ;  /* 0x00000017e9177209 */ /* 0x000fe40007810000 */
[----:B------:R-:W-:Y:S02]  /*1c6b0*/  ISETP.GE.AND P2, PT, R22, R248, PT ;  /* 0x000000f81600720c */ /* 0x000fe40003f46270 */
[----:B------:R-:W-:Y:S02]  /*1c6c0*/  IABS R24, R24 ;  /* 0x0000001800187213 */ /* 0x000fe40000000000 */
[----:B------:R-:W-:Y:S02]  /*1c6d0*/  FSEL R192, R40, -INF , !P1 ;  /* 0xff80000028c07808 */ /* 0x000fe40004800000 */
[----:B------:R-:W-:Y:S01]  /*1c6e0*/  ISETP.GE.AND P1, PT, R21, R248, PT ;  /* 0x000000f81500720c */ /* 0x000fe20003f26270 */
[----:B------:R-:W-:Y:S01]  /*1c6f0*/  IMAD.IADD R25, R244, 0x1, -R22 ;  /* 0x00000001f4197824 */ /* 0x000fe200078e0a16 */
[----:B------:R-:W-:-:S02]  /*1c700*/  FMNMX.FTZ R30, R252, R23, !PT ;  /* 0x00000017fc1e7209 */ /* 0x000fc40007810000 */
[----:B------:R-:W-:Y:S01]  /*1c710*/  ISETP.GE.OR P2, PT, R22, R247, !P2 ;  /* 0x000000f71600720c */ /* 0x000fe20005746670 */
[----:B------:R-:W-:Y:S01]  /*1c720*/  IMAD.MOV.U32 R22, RZ, RZ, R24 ;  /* 0x000000ffff167224 */ /* 0x000fe200078e0018 */
[----:B------:R-:W-:Y:S01]  /*1c730*/  FMNMX.FTZ R28, R14, R9, !PT ;  /* 0x000000090e1c7209 */ /* 0x000fe20007810000 */
[----:B------:R-:W-:Y:S01]  /*1c740*/  IMAD.IADD R24, R244, 0x1, -R21 ;  /* 0x00000001f4187824 */ /* 0x000fe200078e0a15 */
[----:B------:R-:W-:Y:S02]  /*1c750*/  ISETP.GE.OR P1, PT, R21, R247, !P1 ;  /* 0x000000f71500720c */ /* 0x000fe40004f26670 */
[----:B------:R-:W-:Y:S02]  /*1c760*/  FMNMX.FTZ R21, R251, R30, !PT ;  /* 0x0000001efb157209 */ /* 0x000fe40007810000 */
[----:B------:R-:W-:Y:S02]  /*1c770*/  FMNMX.FTZ R27, R7, R28, !PT ;  /* 0x0000001c071b7209 */ /* 0x000fe40007810000 */
[----:B------:R-:W-:-:S02]  /*1c780*/  FMNMX.FTZ R28, R250, R21, !PT ;  /* 0x00000015fa1c7209 */ /* 0x000fc40007810000 */
[----:B------:R-:W-:Y:S01]  /*1c790*/  FMNMX.FTZ R27, R0, R27, !PT ;  /* 0x0000001b001b7209 */ /* 0x000fe20007810000 */
[----:B------:R-:W1:Y:S01]  /*1c7a0*/  I2F R22, R22 ;  /* 0x0000001600167306 */ /* 0x000e620000201400 */
[----:B------:R-:W-:Y:S02]  /*1c7b0*/  FMNMX.FTZ R21, R195, R28, !PT ;  /* 0x0000001cc3157209 */ /* 0x000fe40007810000 */
[----:B------:R-:W-:Y:S02]  /*1c7c0*/  FMNMX.FTZ R32, R6, R27, !PT ;  /* 0x0000001b06207209 */ /* 0x000fe40007810000 */
[----:B------:R-:W-:Y:S02]  /*1c7d0*/  IABS R25, R25 ;  /* 0x0000001900197213 */ /* 0x000fe40000000000 */
[----:B------:R-:W-:Y:S01]  /*1c7e0*/  FMNMX.FTZ R30, R194, R21, !PT ;  /* 0x00000015c21e7209 */ /* 0x000fe20007810000 */
[----:B------:R-:W3:Y:S01]  /*1c7f0*/  I2F R26, R26 ;  /* 0x0000001a001a7306 */ /* 0x000ee20000201400 */
[----:B------:R-:W-:Y:S01]  /*1c800*/  IMAD.IADD R23, R244, 0x1, -R20 ;  /* 0x00000001f4177824 */ /* 0x000fe200078e0a14 */
[----:B------:R-:W-:-:S02]  /*1c810*/  FMNMX.FTZ R27, R5, R32, !PT ;  /* 0x00000020051b7209 */ /* 0x000fc40007810000 */
[----:B------:R-:W-:Y:S02]  /*1c820*/  IABS R24, R24 ;  /* 0x0000001800187213 */ /* 0x000fe40000000000 */
[----:B------:R-:W-:Y:S02]  /*1c830*/  FMNMX.FTZ R21, R193, R30, !PT ;  /* 0x0000001ec1157209 */ /* 0x000fe40007810000 */
[----:B------:R-:W4:Y:S01]  /*1c840*/  I2F R25, R25 ;  /* 0x0000001900197306 */ /* 0x000f220000201400 */
[----:B------:R-:W-:Y:S01]  /*1c850*/  FMNMX.FTZ R27, R2, R27, !PT ;  /* 0x0000001b021b7209 */ /* 0x000fe20007810000 */
[----:B------:R-:W-:Y:S01]  /*1c860*/  IMAD.IADD R28, R244, 0x1, -R19 ;  /* 0x00000001f41c7824 */ /* 0x000fe200078e0a13 */
[----:B------:R-:W-:Y:S01]  /*1c870*/  IABS R23, R23 ;  /* 0x0000001700177213 */ /* 0x000fe20000000000 */
[C---:B------:R-:W-:Y:S01]  /*1c880*/  FFMA.FTZ R34, -R243.reuse, R34, R63 ;  /* 0x00000022f3227223 */ /* 0x040fe2000001013f */
[----:B------:R-:W-:Y:S02]  /*1c890*/  FMNMX.FTZ R21, R192, R21, !PT ;  /* 0x00000015c0157209 */ /* 0x000fe40007810000 */
[----:B------:R-:W-:Y:S01]  /*1c8a0*/  FMNMX.FTZ R30, R4, R27, !PT ;  /* 0x0000001b041e7209 */ /* 0x000fe20007810000 */
[----:B------:R-:W5:Y:S01]  /*1c8b0*/  I2F R24, R24 ;  /* 0x0000001800187306 */ /* 0x000f620000201400 */
[----:B-1----:R-:W-:Y:S01]  /*1c8c0*/  FFMA.FTZ R86, -R243, R22, R86 ;  /* 0x00000016f3567223 */ /* 0x002fe20000010156 */
[----:B------:R-:W-:Y:S01]  /*1c8d0*/  IABS R28, R28 ;  /* 0x0000001c001c7213 */ /* 0x000fe20000000000 */
[----:B------:R-:W1:Y:S01]  /*1c8e0*/  SHFL.BFLY PT, R22, R21, 0x2, 0x1f ;  /* 0x0c401f0015167f89 */ /* 0x000e6200000e0000 */
[----:B------:R-:W-:-:S02]  /*1c8f0*/  FSEL R198, R34, -INF , !P5 ;  /* 0xff80000022c67808 */ /* 0x000fc40006800000 */
[----:B------:R-:W-:Y:S02]  /*1c900*/  FMNMX.FTZ R27, R199, R30, !PT ;  /* 0x0000001ec71b7209 */ /* 0x000fe40007810000 */
[----:B------:R-:W1:Y:S01]  /*1c910*/  I2F R23, R23 ;  /* 0x0000001700177306 */ /* 0x000e620000201400 */
[----:B---3--:R-:W-:Y:S01]  /*1c920*/  FFMA.FTZ R87, -R243, R26, R87 ;  /* 0x0000001af3577223 */ /* 0x008fe20000010157 */
[----:B------:R-:W-:Y:S02]  /*1c930*/  FSEL R197, R86, -INF , !P4 ;  /* 0xff80000056c57808 */ /* 0x000fe40006000000 */
[----:B------:R-:W-:-:S04]  /*1c940*/  FMNMX.FTZ R30, R198, R27, !PT ;  /* 0x0000001bc61e7209 */ /* 0x000fc80007810000 */
[----:B------:R-:W3:Y:S01]  /*1c950*/  I2F R26, R28 ;  /* 0x0000001c001a7306 */ /* 0x000ee20000201400 */
[C---:B------:R-:W-:Y:S01]  /*1c960*/  ISETP.GE.AND P4, PT, R20.reuse, R248, PT ;  /* 0x000000f81400720c */ /* 0x040fe20003f86270 */
[----:B----4-:R-:W-:Y:S01]  /*1c970*/  FFMA.FTZ R25, -R243, R25, R82 ;  /* 0x00000019f3197223 */ /* 0x010fe20000010152 */
[----:B------:R-:W-:Y:S02]  /*1c980*/  FSEL R196, R87, -INF , !P3 ;  /* 0xff80000057c47808 */ /* 0x000fe40005800000 */
[----:B------:R-:W-:Y:S01]  /*1c990*/  FMNMX.FTZ R27, R197, R30, !PT ;  /* 0x0000001ec51b7209 */ /* 0x000fe20007810000 */
[----:B-----5:R-:W-:Y:S01]  /*1c9a0*/  FFMA.FTZ R24, -R243, R24, R83 ;  /* 0x00000018f3187223 */ /* 0x020fe20000010153 */
[----:B------:R-:W-:Y:S02]  /*1c9b0*/  ISETP.GE.OR P4, PT, R20, R247, !P4 ;  /* 0x000000f71400720c */ /* 0x000fe40006786670 */
[----:B------:R-:W-:Y:S02]  /*1c9c0*/  FSEL R191, R25, -INF , !P2 ;  /* 0xff80000019bf7808 */ /* 0x000fe40005000000 */
[----:B------:R-:W-:Y:S01]  /*1c9d0*/  FMNMX.FTZ R20, R196, R27, !PT ;  /* 0x0000001bc4147209 */ /* 0x000fe20007810000 */
[----:B-1----:R-:W-:Y:S01]  /*1c9e0*/  FFMA.FTZ R23, -R243, R23, R78 ;  /* 0x00000017f3177223 */ /* 0x002fe2000001014e */
[----:B------:R-:W-:-:S02]  /*1c9f0*/  ISETP.GE.AND P2, PT, R19, R248, PT ;  /* 0x000000f81300720c */ /* 0x000fc40003f46270 */
[----:B------:R-:W-:Y:S02]  /*1ca00*/  FSEL R188, R24, -INF , !P1 ;  /* 0xff80000018bc7808 */ /* 0x000fe40004800000 */
[----:B------:R-:W-:Y:S01]  /*1ca10*/  FMNMX.FTZ R25, R191, R20, !PT ;  /* 0x00000014bf197209 */ /* 0x000fe20007810000 */
[----:B---3--:R-:W-:Y:S01]  /*1ca20*/  FFMA.FTZ R26, -R243, R26, R79 ;  /* 0x0000001af31a7223 */ /* 0x008fe2000001014f */
[----:B------:R-:W-:Y:S02]  /*1ca30*/  ISETP.GE.OR P2, PT, R19, R247, !P2 ;  /* 0x000000f71300720c */ /* 0x000fe40005746670 */
[----:B------:R-:W-:Y:S02]  /*1ca40*/  FSEL R186, R23, -INF , !P4 ;  /* 0xff80000017ba7808 */ /* 0x000fe40006000000 */
[----:B------:R-:W-:Y:S02]  /*1ca50*/  FMNMX.FTZ R25, R188, R25, !PT ;  /* 0x00000019bc197209 */ /* 0x000fe40007810000 */
[----:B------:R-:W-:-:S02]  /*1ca60*/  FMNMX.FTZ R22, R21, R22, !PT ;  /* 0x0000001615167209 */ /* 0x000fc40007810000 */
[----:B------:R-:W-:Y:S02]  /*1ca70*/  FSEL R182, R26, -INF , !P2 ;  /* 0xff8000001ab67808 */ /* 0x000fe40005000000 */
[----:B------:R-:W-:-:S04]  /*1ca80*/  FMNMX.FTZ R21, R186, R25, !PT ;  /* 0x00000019ba157209 */ /* 0x000fc80007810000 */
[----:B------:R-:W-:Y:S01]  /*1ca90*/  FMNMX.FTZ R21, R182, R21, !PT ;  /* 0x00000015b6157209 */ /* 0x000fe20007810000 */
[----:B------:R-:W1:Y:S04]  /*1caa0*/  SHFL.BFLY PT, R19, R22, 0x1, 0x1f ;  /* 0x0c201f0016137f89 */ /* 0x000e6800000e0000 */
[----:B------:R-:W3:Y:S01]  /*1cab0*/  SHFL.BFLY PT, R20, R21, 0x2, 0x1f ;  /* 0x0c401f0015147f89 */ /* 0x000ee200000e0000 */
[----:B-1----:R-:W-:Y:S02]  /*1cac0*/  FMNMX.FTZ R164, R22, R19, !PT ;  /* 0x0000001316a47209 */ /* 0x002fe40007810000 */
[----:B---3--:R-:W-:-:S05]  /*1cad0*/  FMNMX.FTZ R20, R21, R20, !PT ;  /* 0x0000001415147209 */ /* 0x008fca0007810000 */
[----:B------:R-:W1:Y:S01]  /*1cae0*/  SHFL.BFLY PT, R19, R20, 0x1, 0x1f ;  /* 0x0c201f0014137f89 */ /* 0x000e6200000e0000 */
[----:B--2---:R-:W-:Y:S01]  /*1caf0*/  FMUL.FTZ R190, R189, R164 ;  /* 0x000000a4bdbe7220 */ /* 0x004fe20000410000 */
[----:B------:R-:W-:Y:S01]  /*1cb00*/  FSETP.NEU.FTZ.AND P1, PT, R164, -INF , PT ;  /* 0xff800000a400780b */ /* 0x000fe20003f3d000 */
[----:B------:R-:W-:-:S03]  /*1cb10*/  IMAD.SHL.U32 R219, R47, 0x2, RZ ;  /* 0x000000022fdb7824 */ /* 0x000fc600078e00ff */
[----:B------:R-:W-:Y:S01]  /*1cb20*/  FSEL R190, R190, RZ, P1 ;  /* 0x000000ffbebe7208 */ /* 0x000fe20000800000 */
[----:B------:R-:W-:Y:S01]  /*1cb30*/  IMAD R217, R50, 0x2, R219 ;  /* 0x0000000232d97824 */ /* 0x000fe200078e02db */
[----:B------:R-:W-:Y:S03]  /*1cb40*/  LDSM.16.MT88.4 R156, [R219+0x10000] ;  /* 0x01000000db9c783b */ /* 0x000fe60000004200 */
[-CC-:B------:R-:W-:Y:S01]  /*1cb50*/  FFMA.FTZ R176, R3, R189.reuse, -R190.reuse ;  /* 0x000000bd03b07223 */ /* 0x180fe200000108be */
[----:B------:R-:W2:Y:S01]  /*1cb60*/  LDSM.16.MT88.4 R148, [R217+0x10000] ;  /* 0x01000000d994783b */ /* 0x000ea20000004200 */
[-CC-:B------:R-:W-:Y:S02]  /*1cb70*/  FFMA.FTZ R181, R8, R189.reuse, -R190.reuse ;  /* 0x000000bd08b57223 */ /* 0x180fe400000108be */
[-CC-:B------:R-:W-:Y:S01]  /*1cb80*/  FFMA.FTZ R179, R17, R189.reuse, -R190.reuse ;  /* 0x000000bd11b37223 */ /* 0x180fe200000108be */
[----:B------:R-:W-:Y:S01]  /*1cb90*/  LDSM.16.MT88.4 R104, [R219+0x16000] ;  /* 0x01600000db68783b */ /* 0x000fe20000004200 */
[----:B------:R-:W-:-:S02]  /*1cba0*/  FFMA.FTZ R166, R16, R189, -R190 ;  /* 0x000000bd10a67223 */ /* 0x000fc400000108be */
[--C-:B------:R-:W-:Y:S01]  /*1cbb0*/  FFMA.FTZ R177, R15, R189, -R190.reuse ;  /* 0x000000bd0fb17223 */ /* 0x100fe200000108be */
[----:B------:R-:W-:Y:S01]  /*1cbc0*/  LDSM.16.MT88.4 R40, [R219+0x12000] ;  /* 0x01200000db28783b */ /* 0x000fe20000004200 */
[----:B-1----:R-:W-:Y:S01]  /*1cbd0*/  FMNMX.FTZ R3, R20, R19, !PT ;  /* 0x0000001314037209 */ /* 0x002fe20007810000 */
[----:B------:R-:W-:Y:S01]  /*1cbe0*/  MUFU.EX2 R181, R181 ;  /* 0x000000b500b57308 */ /* 0x000fe20000000800 */
[--C-:B------:R-:W-:Y:S01]  /*1cbf0*/  FFMA.FTZ R173, R13, R189, -R190.reuse ;  /* 0x000000bd0dad7223 */ /* 0x100fe200000108be */
[----:B------:R-:W-:Y:S01]  /*1cc00*/  LDSM.16.MT88.4 R20, [R217+0x12800] ;  /* 0x01280000d914783b */ /* 0x000fe20000004200 */
[----:B------:R-:W-:Y:S01]  /*1cc10*/  FSETP.NEU.FTZ.AND P1, PT, R3, -INF , PT ;  /* 0xff8000000300780b */ /* 0x000fe20003f3d000 */
[----:B------:R-:W-:Y:S02]  /*1cc20*/  FMUL.FTZ R180, R189, R3 ;  /* 0x00000003bdb47220 */ /* 0x000fe40000410000 */
[----:B------:R-:W-:Y:S01]  /*1cc30*/  IMAD R216, R48, 0x2, R219 ;  /* 0x0000000230d87824 */ /* 0x000fe200078e02db */
[----:B------:R-:W-:Y:S02]  /*1cc40*/  LDSM.16.MT88.4 R72, [R219+0x14000] ;  /* 0x01400000db48783b */ /* 0x000fe40000004200 */
[----:B------:R-:W-:Y:S01]  /*1cc50*/  FSEL R180, R180, RZ, P1 ;  /* 0x000000ffb4b47208 */ /* 0x000fe20000800000 */
[----:B------:R-:W1:Y:S01]  /*1cc60*/  MUFU.EX2 R176, R176 ;  /* 0x000000b000b07308 */ /* 0x000e620000000800 */
[-C--:B------:R-:W-:Y:S01]  /*1cc70*/  FFMA.FTZ R8, R18, R189.reuse, -R190 ;  /* 0x000000bd12087223 */ /* 0x080fe200000108be */
[----:B------:R-:W-:Y:S02]  /*1cc80*/  LDSM.16.MT88.4 R56, [R216+0x12000] ;  /* 0x01200000d838783b */ /* 0x000fe40000004200 */
[----:B------:R-:W-:-:S02]  /*1cc90*/  FFMA.FTZ R183, R14, R189, -R180 ;  /* 0x000000bd0eb77223 */ /* 0x000fc400000108b4 */
[-CC-:B------:R-:W-:Y:S01]  /*1cca0*/  FFMA.FTZ R178, R9, R189.reuse, -R180.reuse ;  /* 0x000000bd09b27223 */ /* 0x180fe200000108b4 */
[----:B------:R-:W-:Y:S01]  /*1ccb0*/  LDSM.16.MT88.4 R16, [R219+0x10800] ;  /* 0x01080000db10783b */ /* 0x000fe20000004200 */
[-CC-:B------:R-:W-:Y:S02]  /*1ccc0*/  FFMA.FTZ R187, R7, R189.reuse, -R180.reuse ;  /* 0x000000bd07bb7223 */ /* 0x180fe400000108b4 */
[-C--:B------:R-:W-:Y:S01]  /*1ccd0*/  FFMA.FTZ R174, R0, R189.reuse, -R180 ;  /* 0x000000bd00ae7223 */ /* 0x080fe200000108b4 */
[----:B------:R-:W-:Y:S01]  /*1cce0*/  MUFU.EX2 R179, R179 ;  /* 0x000000b300b37308 */ /* 0x000fe20000000800 */
[----:B------:R-:W-:Y:S01]  /*1ccf0*/  FFMA.FTZ R0, R12, R189, -R190 ;  /* 0x000000bd0c007223 */ /* 0x000fe200000108be */
[----:B------:R-:W-:Y:S04]  /*1cd00*/  LDSM.16.MT88.4 R88, [R216+0x14000] ;  /* 0x01400000d858783b */ /* 0x000fe80000004200 */
[----:B------:R-:W3:Y:S02]  /*1cd10*/  LDSM.16.MT88.4 R12, [R217+0x10800] ;  /* 0x01080000d90c783b */ /* 0x000ee40000004200 */
[----:B------:R-:W4:Y:S01]  /*1cd20*/  MUFU.EX2 R166, R166 ;  /* 0x000000a600a67308 */ /* 0x000f220000000800 */
[----:B------:R-:W-:Y:S01]  /*1cd30*/  IMAD R215, R48, 0x2, R217 ;  /* 0x0000000230d77824 */ /* 0x000fe200078e02d9 */
[----:B------:R-:W-:Y:S04]  /*1cd40*/  LDSM.16.MT88.4 R140, [R216+0x10000] ;  /* 0x01000000d88c783b */ /* 0x000fe80000004200 */
[----:B------:R-:W-:Y:S02]  /*1cd50*/  LDSM.16.MT88.4 R80, [R217+0x14000] ;  /* 0x01400000d950783b */ /* 0x000fe40000004200 */
[----:B------:R-:W-:Y:S01]  /*1cd60*/  MUFU.EX2 R183, R183 ;  /* 0x000000b700b77308 */ /* 0x000fe20000000800 */
[----:B-1----:R-:W-:Y:S01]  /*1cd70*/  F2FP.PACK_AB R128, R176, R181 ;  /* 0x000000b5b080723e */ /* 0x002fe200000000ff */
[--C-:B------:R-:W-:Y:S01]  /*1cd80*/  FFMA.FTZ R175, R2, R189, -R180.reuse ;  /* 0x000000bd02af7223 */ /* 0x100fe200000108b4 */
[----:B------:R-:W1:Y:S04]  /*1cd90*/  LDSM.16.MT88.4 R64, [R215+0x12000] ;  /* 0x01200000d740783b */ /* 0x000e680000004200 */
[----:B------:R-:W-:Y:S01]  /*1cda0*/  LDSM.16.MT88.4 R112, [R217+0x16000] ;  /* 0x01600000d970783b */ /* 0x000fe20000004200 */
[----:B------:R-:W5:Y:S03]  /*1cdb0*/  MUFU.EX2 R178, R178 ;  /* 0x000000b200b27308 */ /* 0x000f660000000800 */
[----:B------:R-:W-:Y:S04]  /*1cdc0*/  LDSM.16.MT88.4 R120, [R216+0x16000] ;  /* 0x01600000d878783b */ /* 0x000fe80000004200 */
[----:B------:R-:W-:Y:S01]  /*1cdd0*/  LDSM.16.MT88.4 R24, [R219+0x12800] ;  /* 0x01280000db18783b */ /* 0x000fe20000004200 */
[----:B------:R-:W-:Y:S03]  /*1cde0*/  MUFU.EX2 R187, R187 ;  /* 0x000000bb00bb7308 */ /* 0x000fe60000000800 */
[----:B------:R-:W-:Y:S05]  /*1cdf0*/  LDSM.16.MT88.4 R32, [R216+0x10800] ;  /* 0x01080000d820783b */ /* 0x000fea0000004200 */
[----:B------:R-:W2:Y:S01]  /*1ce00*/  MUFU.EX2 R174, R174 ;  /* 0x000000ae00ae7308 */ /* 0x000ea20000000800 */
[----:B----4-:R-:W-:Y:S01]  /*1ce10*/  F2FP.PACK_AB R130, R166, R179 ;  /* 0x000000b3a682723e */ /* 0x010fe200000000ff */
[--C-:B------:R-:W-:Y:S01]  /*1ce20*/  FFMA.FTZ R172, R6, R189, -R180.reuse ;  /* 0x000000bd06ac7223 */ /* 0x100fe200000108b4 */
[----:B-----5:R-:W-:Y:S01]  /*1ce30*/  F2FP.PACK_AB R129, R178, R183 ;  /* 0x000000b7b281723e */ /* 0x020fe200000000ff */
[-CC-:B------:R-:W-:Y:S01]  /*1ce40*/  FFMA.FTZ R9, R5, R189.reuse, -R180.reuse ;  /* 0x000000bd05097223 */ /* 0x180fe200000108b4 */
[----:B------:R-:W-:Y:S01]  /*1ce50*/  LDSM.16.MT88.4 R48, [R217+0x12000] ;  /* 0x01200000d930783b */ /* 0x000fe20000004200 */
[----:B------:R-:W-:-:S02]  /*1ce60*/  FFMA.FTZ R2, R4, R189, -R180 ;  /* 0x000000bd04027223 */ /* 0x000fc400000108b4 */
[----:B------:R-:W-:Y:S01]  /*1ce70*/  MUFU.EX2 R177, R177 ;  /* 0x000000b100b17308 */ /* 0x000fe20000000800 */
[----:B------:R-:W-:Y:S04]  /*1ce80*/  LDSM.16.MT88.4 R132, [R215+0x10000] ;  /* 0x01000000d784783b */ /* 0x000fe80000004200 */
[----:B------:R-:W-:Y:S01]  /*1ce90*/  LDSM.16.MT88.4 R96, [R215+0x14000] ;  /* 0x01400000d760783b */ /* 0x000fe20000004200 */
[----:B--2---:R-:W-:Y:S02]  /*1cea0*/  F2FP.PACK_AB R131, R174, R187 ;  /* 0x000000bbae83723e */ /* 0x004fe400000000ff */
[----:B------:R-:W2:Y:S01]  /*1ceb0*/  MUFU.EX2 R8, R8 ;  /* 0x0000000800087308 */ /* 0x000ea20000000800 */
[----:B------:R-:W-:Y:S04]  /*1cec0*/  LDSM.16.MT88.4 R28, [R215+0x10800] ;  /* 0x01080000d71c783b */ /* 0x000fe80000004200 */
[----:B------:R-:W-:Y:S01]  /*1ced0*/  LDSM.16.MT88.4 R168, [R215+0x16000] ;  /* 0x01600000d7a8783b */ /* 0x000fe20000004200 */
[C---:B------:R-:W-:Y:S02]  /*1cee0*/  HMMA.16816.F32 R152, R128.reuse, R148, RZ ;  /* 0x000000948098723c */ /* 0x040fe400000018ff */
[----:B------:R-:W-:Y:S06]  /*1cef0*/  MUFU.EX2 R173, R173 ;  /* 0x000000ad00ad7308 */ /* 0x000fec0000000800 */
[----:B------:R-:W-:Y:S02]  /*1cf00*/  HMMA.16816.F32 R148, R128, R150, RZ ;  /* 0x000000968094723c */ /* 0x000fe400000018ff */
[----:B------:R-:W4:Y:S08]  /*1cf10*/  MUFU.EX2 R0, R0 ;  /* 0x0000000000007308 */ /* 0x000f300000000800 */
[----:B------:R-:W-:Y:S08]  /*1cf20*/  MUFU.EX2 R172, R172 ;  /* 0x000000ac00ac7308 */ /* 0x000ff00000000800 */
[----:B------:R-:W5:Y:S08]  /*1cf30*/  MUFU.EX2 R9, R9 ;  /* 0x0000000900097308 */ /* 0x000f700000000800 */
[----:B------:R-:W-:Y:S08]  /*1cf40*/  MUFU.EX2 R175, R175 ;  /* 0x000000af00af7308 */ /* 0x000ff00000000800 */
[----:B------:R-:W1:Y:S01]  /*1cf50*/  MUFU.EX2 R2, R2 ;  /* 0x0000000200027308 */ /* 0x000e620000000800 */
[----:B--2---:R-:W-:-:S02]  /*1cf60*/  F2FP.PACK_AB R4, R8, R177 ;  /* 0x000000b10804723e */ /* 0x004fc400000000ff */
[----:B----4-:R-:W-:Y:S02]  /*1cf70*/  F2FP.PACK_AB R6, R0, R173 ;  /* 0x000000ad0006723e */ /* 0x010fe400000000ff */
[----:B-----5:R-:W-:Y:S02]  /*1cf80*/  F2FP.PACK_AB R5, R9, R172 ;  /* 0x000000ac0905723e */ /* 0x020fe400000000ff */
[----:B-1----:R-:W-:-:S07]  /*1cf90*/  F2FP.PACK_AB R7, R2, R175 ;  /* 0x000000af0207723e */ /* 0x002fce00000000ff */
[C---:B---3--:R-:W-:Y:S08]  /*1cfa0*/  HMMA.16816.F32 R152, R4.reuse, R12, R152 ;  /* 0x0000000c0498723c */ /* 0x048ff00000001898 */
[----:B------:R-:W-:Y:S01]  /*1cfb0*/  HMMA.16816.F32 R148, R4, R14, R148 ;  /* 0x0000000e0494723c */ /* 0x000fe20000001894 */
[----:B------:R-:W1:Y:S07]  /*1cfc0*/  LDSM.16.MT88.4 R12, [R215+0x12800] ;  /* 0x01280000d70c783b */ /* 0x000e6e0000004200 */
[C---:B------:R-:W-:Y:S08]  /*1cfd0*/  HMMA.16816.F32 R160, R128.reuse, R156, RZ ;  /* 0x0000009c80a0723c */ /* 0x040ff000000018ff */
[C---:B------:R-:W-:Y:S08]  /*1cfe0*/  HMMA.16816.F32 R156, R128.reuse, R158, RZ ;  /* 0x0000009e809c723c */ /* 0x040ff000000018ff */
[C---:B------:R-:W-:Y:S08]  /*1cff0*/  HMMA.16816.F32 R60, R128.reuse, R64, RZ ;  /* 0x00000040803c723c */ /* 0x040ff000000018ff */
[----:B------:R-:W-:Y:S08]  /*1d000*/  HMMA.16816.F32 R64, R128, R66, RZ ;  /* 0x000000428040723c */ /* 0x000ff000000018ff */
[C---:B------:R-:W-:Y:S08]  /*1d010*/  HMMA.16816.F32 R160, R4.reuse, R16, R160 ;  /* 0x0000001004a0723c */ /* 0x040ff000000018a0 */
[C---:B------:R-:W-:Y:S01]  /*1d020*/  HMMA.16816.F32 R156, R4.reuse, R18, R156 ;  /* 0x00000012049c723c */ /* 0x040fe2000000189c */
[----:B------:R-:W2:Y:S07]  /*1d030*/  LDSM.16.MT88.4 R16, [R216+0x12800] ;  /* 0x01280000d810783b */ /* 0x000eae0000004200 */
[C---:B-1----:R-:W-:Y:S08]  /*1d040*/  HMMA.16816.F32 R60, R4.reuse, R12, R60 ;  /* 0x0000000c043c723c */ /* 0x042ff0000000183c */
[----:B------:R-:W-:Y:S01]  /*1d050*/  HMMA.16816.F32 R64, R4, R14, R64 ;  /* 0x0000000e0440723c */ /* 0x000fe20000001840 */
[----:B------:R-:W1:Y:S07]  /*1d060*/  LDSM.16.MT88.4 R12, [R219+0x16800] ;  /* 0x01680000db0c783b */ /* 0x000e6e0000004200 */
[C---:B------:R-:W-:Y:S08]  /*1d070*/  HMMA.16816.F32 R44, R128.reuse, R48, RZ ;  /* 0x00000030802c723c */ /* 0x040ff000000018ff */
[C---:B------:R-:W-:Y:S08]  /*1d080*/  HMMA.16816.F32 R52, R128.reuse, R56, RZ ;  /* 0x000000388034723c */ /* 0x040ff000000018ff */
[C---:B------:R-:W-:Y:S08]  /*1d090*/  HMMA.16816.F32 R48, R128.reuse, R50, RZ ;  /* 0x000000328030723c */ /* 0x040ff000000018ff */
[C---:B------:R-:W-:Y:S08]  /*1d0a0*/  HMMA.16816.F32 R56, R128.reuse, R58, RZ ;  /* 0x0000003a8038723c */ /* 0x040ff000000018ff */
[C---:B------:R-:W-:Y:S08]  /*1d0b0*/  HMMA.16816.F32 R100, R128.reuse, R104, RZ ;  /* 0x000000688064723c */ /* 0x040ff000000018ff */
[C---:B------:R-:W-:Y:S08]  /*1d0c0*/  HMMA.16816.F32 R104, R128.reuse, R106, RZ ;  /* 0x0000006a8068723c */ /* 0x040ff000000018ff */
[C---:B------:R-:W-:Y:S08]  /*1d0d0*/  HMMA.16816.F32 R136, R128.reuse, R132, RZ ;  /* 0x000000848088723c */ /* 0x040ff000000018ff */
[----:B------:R-:W-:Y:S08]  /*1d0e0*/  HMMA.16816.F32 R132, R128, R134, RZ ;  /* 0x000000868084723c */ /* 0x000ff000000018ff */
[C---:B------:R-:W-:Y:S08]  /*1d0f0*/  HMMA.16816.F32 R44, R4.reuse, R20, R44 ;  /* 0x00000014042c723c */ /* 0x040ff0000000182c */
[C---:B------:R-:W-:Y:S01]  /*1d100*/  HMMA.16816.F32 R48, R4.reuse, R22, R48 ;  /* 0x000000160430723c */ /* 0x040fe20000001830 */
[----:B------:R-:W3:Y:S07]  /*1d110*/  LDSM.16.MT88.4 R20, [R216+0x14800] ;  /* 0x01480000d814783b */ /* 0x000eee0000004200 */
[C---:B--2---:R-:W-:Y:S08]  /*1d120*/  HMMA.16816.F32 R52, R4.reuse, R16, R52 ;  /* 0x000000100434723c */ /* 0x044ff00000001834 */
        /* <DEDUP_REMOVED lines=10> */
[----:B------:R-:W-:Y:S08]  /*1d1d0*/  HMMA.16816.F32 R96, R128, R98, RZ ;  /* 0x000000628060723c */ /* 0x000ff000000018ff */
[C---:B------:R-:W-:Y:S08]  /*1d1e0*/  HMMA.16816.F32 R136, R4.reuse, R28, R136 ;  /* 0x0000001c0488723c */ /* 0x040ff00000001888 */
[----:B------:R-:W-:Y:S01]  /*1d1f0*/  HMMA.16816.F32 R132, R4, R30, R132 ;  /* 0x0000001e0484723c */ /* 0x000fe20000001884 */
[----:B------:R-:W4:Y:S07]  /*1d200*/  LDSM.16.MT88.4 R28, [R219+0x14800] ;  /* 0x01480000db1c783b */ /* 0x000f2e0000004200 */
        /* <DEDUP_REMOVED lines=14> */
[----:B------:R-:W5:Y:S07]  /*1d2f0*/  LDSM.16.MT88.4 R24, [R217+0x14800] ;  /* 0x01480000d918783b */ /* 0x000f6e0000004200 */
        /* <DEDUP_REMOVED lines=11> */
[----:B------:R-:W-:Y:S01]  /*1d3b0*/  HMMA.16816.F32 R140, R4, R34, R140 ;  /* 0x00000022048c723c */ /* 0x000fe2000000188c */
[----:B------:R-:W-:-:S06]  /*1d3c0*/  FFMA.FTZ R32, R196, R189, -R180 ;  /* 0x000000bdc4207223 */ /* 0x000fcc00000108b4 */
[-CC-:B------:R-:W-:Y:S01]  /*1d3d0*/  FFMA.FTZ R34, R198, R189.reuse, -R180.reuse ;  /* 0x000000bdc6227223 */ /* 0x180fe200000108b4 */
[----:B----4-:R-:W-:Y:S01]  /*1d3e0*/  HMMA.16816.F32 R68, R4, R28, R68 ;  /* 0x0000001c0444723c */ /* 0x010fe20000001844 */
[----:B------:R-:W-:-:S06]  /*1d3f0*/  FFMA.FTZ R35, R197, R189, -R180 ;  /* 0x000000bdc5237223 */ /* 0x000fcc00000108b4 */
[-CC-:B------:R-:W-:Y:S01]  /*1d400*/  FFMA.FTZ R28, R233, R189.reuse, -R190.reuse ;  /* 0x000000bde91c7223 */ /* 0x180fe200000108be */
[----:B------:R-:W-:Y:S01]  /*1d410*/  HMMA.16816.F32 R72, R4, R30, R72 ;  /* 0x0000001e0448723c */ /* 0x000fe20000001848 */
[----:B------:R-:W-:-:S06]  /*1d420*/  FFMA.FTZ R29, R251, R189, -R190 ;  /* 0x000000bdfb1d7223 */ /* 0x000fcc00000108be */
[-CC-:B------:R-:W-:Y:S02]  /*1d430*/  FFMA.FTZ R31, R252, R189.reuse, -R190.reuse ;  /* 0x000000bdfc1f7223 */ /* 0x180fe400000108be */
[----:B------:R-:W-:Y:S01]  /*1d440*/  FFMA.FTZ R30, R250, R189, -R190 ;  /* 0x000000bdfa1e7223 */ /* 0x000fe200000108be */
[----:B------:R-:W-:Y:S08]  /*1d450*/  MUFU.EX2 R28, R28 ;  /* 0x0000001c001c7308 */ /* 0x000ff00000000800 */
[----:B------:R-:W4:Y:S08]  /*1d460*/  MUFU.EX2 R31, R31 ;  /* 0x0000001f001f7308 */ /* 0x000f300000000800 */
[----:B------:R-:W-:Y:S08]  /*1d470*/  MUFU.EX2 R29, R29 ;  /* 0x0000001d001d7308 */ /* 0x000ff00000000800 */
[----:B------:R-:W1:Y:S08]  /*1d480*/  MUFU.EX2 R30, R30 ;  /* 0x0000001e001e7308 */ /* 0x000e700000000800 */
[----:B------:R-:W-:Y:S08]  /*1d490*/  MUFU.EX2 R33, R33 ;  /* 0x0000002100217308 */ /* 0x000ff00000000800 */
[----:B------:R-:W1:Y:S08]  /*1d4a0*/  MUFU.EX2 R34, R34 ;  /* 0x0000002200227308 */ /* 0x000e700000000800 */
[----:B------:R-:W-:Y:S08]  /*1d4b0*/  MUFU.EX2 R35, R35 ;  /* 0x0000002300237308 */ /* 0x000ff00000000800 */
[----:B------:R-:W1:Y:S01]  /*1d4c0*/  MUFU.EX2 R32, R32 ;  /* 0x0000002000207308 */ /* 0x000e620000000800 */
[C---:B-----5:R-:W-:Y:S08]  /*1d4d0*/  HMMA.16816.F32 R76, R4.reuse, R24, R76 ;  /* 0x00000018044c723c */ /* 0x060ff0000000184c */
        /* <DEDUP_REMOVED lines=8> */
[----:B----4-:R-:W-:-:S02]  /*1d560*/  F2FP.PACK_AB R4, R31, R28 ;  /* 0x0000001c1f04723e */ /* 0x010fc400000000ff */
[----:B-1----:R-:W-:Y:S02]  /*1d570*/  F2FP.PACK_AB R6, R30, R29 ;  /* 0x0000001d1e06723e */ /* 0x002fe400000000ff */
[----:B------:R-:W-:Y:S02]  /*1d580*/  F2FP.PACK_AB R5, R34, R33 ;  /* 0x000000212205723e */ /* 0x000fe400000000ff */
[----:B------:R-:W-:-:S07]  /*1d590*/  F2FP.PACK_AB R7, R32, R35 ;  /* 0x000000232007723e */ /* 0x000fce00000000ff */
[C---:B------:R-:W-:Y:S08]  /*1d5a0*/  HMMA.16816.F32 R144, R4.reuse, R12, R144 ;  /* 0x0000000c0490723c */ /* 0x040ff00000001890 */
[C---:B------:R-:W-:Y:S01]  /*1d5b0*/  HMMA.16816.F32 R140, R4.reuse, R14, R140 ;  /* 0x0000000e048c723c */ /* 0x040fe2000000188c */
[----:B------:R-:W1:Y:S07]  /*1d5c0*/  LDSM.16.MT88.4 R12, [R217+0x13000] ;  /* 0x01300000d90c783b */ /* 0x000e6e0000004200 */
        /* <DEDUP_REMOVED lines=34> */
[----:B------:R-:W-:Y:S01]  /*1d7f0*/  HMMA.16816.F32 R128, R4, R14, R128 ;  /* 0x0000000e0480723c */ /* 0x000fe20000001880 */
[----:B------:R-:W1:Y:S01]  /*1d800*/  LDSM.16.MT88.4 R12, [R215+0x11800] ;  /* 0x01180000d70c783b */ /* 0x000e620000004200 */
        /* <DEDUP_REMOVED lines=9> */
[----:B------:R-:W5:Y:S08]  /*1d8a0*/  MUFU.EX2 R169, R169 ;  /* 0x000000a900a97308 */ /* 0x000f700000000800 */
[----:B------:R-:W-:Y:S08]  /*1d8b0*/  MUFU.EX2 R170, R170 ;  /* 0x000000aa00aa7308 */ /* 0x000ff00000000800 */
[----:B------:R-:W1:Y:S08]  /*1d8c0*/  MUFU.EX2 R171, R171 ;  /* 0x000000ab00ab7308 */ /* 0x000e700000000800 */
[----:B------:R-:W-:Y:S08]  /*1d8d0*/  MUFU.EX2 R190, R190 ;  /* 0x000000be00be7308 */ /* 0x000ff00000000800 */
[----:B------:R-:W1:Y:S08]  /*1d8e0*/  MUFU.EX2 R191, R191 ;  /* 0x000000bf00bf7308 */ /* 0x000e700000000800 */
[----:B------:R-:W-:Y:S08]  /*1d8f0*/  MUFU.EX2 R186, R186 ;  /* 0x000000ba00ba7308 */ /* 0x000ff00000000800 */
[----:B------:R-:W1:Y:S01]  /*1d900*/  MUFU.EX2 R251, R251 ;  /* 0x000000fb00fb7308 */ /* 0x000e620000000800 */
[C---:B----4-:R-:W-:Y:S08]  /*1d910*/  HMMA.16816.F32 R76, R4.reuse, R24, R76 ;  /* 0x00000018044c723c */ /* 0x050ff0000000184c */
[C---:B------:R-:W-:Y:S01]  /*1d920*/  HMMA.16816.F32 R80, R4.reuse, R26, R80 ;  /* 0x0000001a0450723c */ /* 0x040fe20000001850 */
[----:B------:R-:W-:Y:S07]  /*1d930*/  LDSM.16.MT88.4 R24, [R217+0x11800] ;  /* 0x01180000d918783b */ /* 0x000fee0000004200 */
[C---:B---3--:R-:W-:Y:S08]  /*1d940*/  HMMA.16816.F32 R108, R4.reuse, R20, R108 ;  /* 0x00000014046c723c */ /* 0x048ff0000000186c */
[C---:B------:R-:W-:Y:S01]  /*1d950*/  HMMA.16816.F32 R112, R4.reuse, R22, R112 ;  /* 0x000000160470723c */ /* 0x040fe20000001870 */
[----:B------:R-:W3:Y:S07]  /*1d960*/  LDSM.16.MT88.4 R20, [R219+0x11800] ;  /* 0x01180000db14783b */ /* 0x000eee0000004200 */
[C---:B--2---:R-:W-:Y:S08]  /*1d970*/  HMMA.16816.F32 R116, R4.reuse, R16, R116 ;  /* 0x000000100474723c */ /* 0x044ff00000001874 */
[----:B------:R-:W-:Y:S01]  /*1d980*/  HMMA.16816.F32 R120, R4, R18, R120 ;  /* 0x000000120478723c */ /* 0x000fe20000001878 */
[----:B------:R-:W2:Y:S06]  /*1d990*/  LDSM.16.MT88.4 R16, [R216+0x11800] ;  /* 0x01180000d810783b */ /* 0x000eac0000004200 */
[----:B-----5:R-:W-:-:S02]  /*1d9a0*/  F2FP.PACK_AB R4, R169, R168 ;  /* 0x000000a8a904723e */ /* 0x020fc400000000ff */
[----:B-1----:R-:W-:Y:S02]  /*1d9b0*/  F2FP.PACK_AB R6, R171, R170 ;  /* 0x000000aaab06723e */ /* 0x002fe400000000ff */
[----:B------:R-:W-:Y:S02]  /*1d9c0*/  F2FP.PACK_AB R5, R191, R190 ;  /* 0x000000bebf05723e */ /* 0x000fe400000000ff */
[----:B------:R-:W-:-:S07]  /*1d9d0*/  F2FP.PACK_AB R7, R251, R186 ;  /* 0x000000bafb07723e */ /* 0x000fce00000000ff */
        /* <DEDUP_REMOVED lines=24> */
[----:B------:R-:W-:-:S02]  /*1db60*/  FADD.FTZ R176, R181, R176 ;  /* 0x000000b0b5b07221 */ /* 0x000fc40000010000 */
[----:B------:R-:W-:Y:S02]  /*1db70*/  FADD.FTZ R178, R183, R178 ;  /* 0x000000b2b7b27221 */ /* 0x000fe40000010000 */
[----:B------:R-:W-:Y:S02]  /*1db80*/  FADD.FTZ R179, R179, R176 ;  /* 0x000000b0b3b37221 */ /* 0x000fe40000010000 */
[----:B------:R-:W-:Y:S02]  /*1db90*/  FADD.FTZ R187, R187, R178 ;  /* 0x000000b2bbbb7221 */ /* 0x000fe40000010000 */
[----:B------:R-:W-:Y:S02]  /*1dba0*/  FADD.FTZ R166, R166, R179 ;  /* 0x000000b3a6a67221 */ /* 0x000fe40000010000 */
[----:B------:R-:W-:Y:S01]  /*1dbb0*/  FADD.FTZ R187, R174, R187 ;  /* 0x000000bbaebb7221 */ /* 0x000fe20000010000 */
[----:B----4-:R-:W-:Y:S01]  /*1dbc0*/  HMMA.16816.F32 R60, R4, R24, R60 ;  /* 0x00000018043c723c */ /* 0x010fe2000000183c */
[----:B------:R-:W-:-:S02]  /*1dbd0*/  FADD.FTZ R177, R177, R166 ;  /* 0x000000a6b1b17221 */ /* 0x000fc40000010000 */
        /* <DEDUP_REMOVED lines=19> */
[----:B------:R-:W-:Y:S02]  /*1dd10*/  FADD.FTZ R33, R33, R2 ;  /* 0x0000000221217221 */ /* 0x000fe40000010000 */
[----:B------:R-:W-:-:S02]  /*1dd20*/  FADD.FTZ R28, R31, R28 ;  /* 0x0000001c1f1c7221 */ /* 0x000fc40000010000 */
[----:B------:R-:W-:Y:S01]  /*1dd30*/  FADD.FTZ R34, R34, R33 ;  /* 0x0000002122227221 */ /* 0x000fe20000010000 */
[----:B------:R-:W1:Y:S01]  /*1dd40*/  S2R R233, SR_CTAID.X ;  /* 0x0000000000e97919 */ /* 0x000e620000002500 */
        /* <DEDUP_REMOVED lines=8> */
[----:B----4-:R-:W-:Y:S01]  /*1ddd0*/  HMMA.16816.F32 R92, R4, R24, R92 ;  /* 0x00000018045c723c */ /* 0x010fe2000000185c */
[----:B------:R-:W-:Y:S02]  /*1dde0*/  FADD.FTZ R170, R170, R169 ;  /* 0x000000a9aaaa7221 */ /* 0x000fe40000010000 */
[----:B------:R-:W-:Y:S02]  /*1ddf0*/  FADD.FTZ R186, R186, R191 ;  /* 0x000000bfbaba7221 */ /* 0x000fe40000010000 */
[----:B------:R-:W-:-:S03]  /*1de00*/  FADD.FTZ R250, R171, R170 ;  /* 0x000000aaabfa7221 */ /* 0x000fc60000010000 */
[----:B------:R-:W-:Y:S01]  /*1de10*/  HMMA.16816.F32 R96, R4, R26, R96 ;  /* 0x0000001a0460723c */ /* 0x000fe20000001860 */
[----:B------:R-:W-:-:S07]  /*1de20*/  FADD.FTZ R251, R251, R186 ;  /* 0x000000bafbfb7221 */ /* 0x000fce0000010000 */
        /* <DEDUP_REMOVED lines=76> */
.L_x_8333:
[----:B------:R-:W-:Y:S02]  /*1e2f0*/  ULDC.64 UR4, c[0x0][0x118] ;  /* 0x0000460000047ab9 */ /* 0x000fe40000000a00 */
[----:B------:R-:W2:Y:S02]  /*1e300*/  LD.E R5, [R10.64+0x40] ;  /* 0x000040040a057980 */ /* 0x000ea4000c101900 */
[----:B--2---:R-:W-:-:S04]  /*1e310*/  LEA R5, -R5, RZ, 0x6 ;  /* 0x000000ff05057211 */ /* 0x004fc800078e31ff */
[----:B------:R-:W-:Y:S02]  /*1e320*/  SHF.R.S32.HI R0, RZ, 0x1f, R5 ;  /* 0x0000001fff007819 */ /* 0x000fe40000011405 */
.L_x_8334:
[----:B------:R-:W-:Y:S05]  /*1e330*/  BSYNC B0 ;  /* 0x0000000000007941 */ /* 0x000fea0003800000 */
.L_x_8332:
[C---:B------:R-:W-:Y:S01]  /*1e340*/  LOP3.LUT P6, RZ, R242.reuse, 0x1, RZ, 0xc0, !PT ;  /* 0x00000001f2ff7812 */ /* 0x040fe200078cc0ff */
[----:B------:R-:W-:Y:S01]  /*1e350*/  ULDC.64 UR4, c[0x0][0x118] ;  /* 0x0000460000047ab9 */ /* 0x000fe20000000a00 */
[C---:B------:R-:W-:Y:S01]  /*1e360*/  LOP3.LUT P5, RZ, R242.reuse, 0x2, RZ, 0xc0, !PT ;  /* 0x00000002f2ff7812 */ /* 0x040fe200078ac0ff */
[----:B------:R-:W-:Y:S01]  /*1e370*/  BSSY B1, `(.L_x_8335) ;  /* 0x000031f000017945 */ /* 0x000fe20003800000 */
[C---:B------:R-:W-:Y:S02]  /*1e380*/  LOP3.LUT P4, RZ, R242.reuse, 0x4, RZ, 0xc0, !PT ;  /* 0x00000004f2ff7812 */ /* 0x040fe4000788c0ff */
[C---:B------:R-:W-:Y:S02]  /*1e390*/  IADD3 R7, P1, R5.reuse, R226, RZ ;  /* 0x000000e205077210 */ /* 0x040fe40007f3e0ff */
        /* <DEDUP_REMOVED lines=113> */
[----:B------:R-:W1:Y:S04]  /*1eab0*/  LDSM.16.M88.4 R28, [R224+0x8000] ;  /* 0x00800000e01c783b */ /* 0x000e680000000200 */
[----:B-----5:R-:W5:Y:S04]  /*1eac0*/  LDSM.16.M88.4 R20, [R224+0x8800] ;  /* 0x00880000e014783b */ /* 0x020f680000000200 */
[----:B---3--:R-:W2:Y:S04]  /*1ead0*/  LDSM.16.M88.4 R12, [R224+0x9000] ;  /* 0x00900000e00c783b */ /* 0x008ea80000000200 */
[----:B------:R-:W4:Y:S04]  /*1eae0*/  LDSM.16.M88.4 R192, [R224+0x9800] ;  /* 0x00980000e0c0783b */ /* 0x000f280000000200 */
[----:B------:R-:W-:Y:S04]  /*1eaf0*/  LDSM.16.M88.4 R184, [R223] ;  /* 0x00000000dfb8783b */ /* 0x000fe80000000200 */
[----:B------:R-:W3:Y:S04]  /*1eb00*/  LDSM.16.M88.4 R180, [R222] ;  /* 0x00000000deb4783b */ /* 0x000ee80000000200 */
[----:B------:R-:W3:Y:S04]  /*1eb10*/  LDSM.16.M88.4 R176, [R214] ;  /* 0x00000000d6b0783b */ /* 0x000ee80000000200 */
[----:B------:R-:W3:Y:S04]  /*1eb20*/  LDSM.16.M88.4 R172, [R213] ;  /* 0x00000000d5ac783b */ /* 0x000ee80000000200 */
[----:B------:R-:W3:Y:S04]  /*1eb30*/  LDSM.16.M88.4 R168, [R212] ;  /* 0x00000000d4a8783b */ /* 0x000ee80000000200 */
[----:B------:R-:W4:Y:S01]  /*1eb40*/  S2R R0, SR_TID.X ;  /* 0x0000000000007919 */ /* 0x000f220000002100 */
[C---:B-1----:R-:W-:Y:S03]  /*1eb50*/  HMMA.16816.F32 R32, R188.reuse, R28, RZ ;  /* 0x0000001cbc20723c */ /* 0x042fe600000018ff */
[----:B------:R-:W0:Y:S05]  /*1eb60*/  LDGDEPBAR ;  /* 0x00000000000079af */ /* 0x000e2a0000000000 */
[C---:B-----5:R-:W-:Y:S08]  /*1eb70*/  HMMA.16816.F32 R24, R188.reuse, R20, RZ ;  /* 0x00000014bc18723c */ /* 0x060ff000000018ff */
[----:B--2---:R-:W-:Y:S01]  /*1eb80*/  HMMA.16816.F32 R16, R188, R12, RZ ;  /* 0x0000000cbc10723c */ /* 0x004fe200000018ff */
[----:B----4-:R-:W-:-:S07]  /*1eb90*/  IMAD.SHL.U32 R0, R0, 0x2, RZ ;  /* 0x0000000200007824 */ /* 0x010fce00078e00ff */
[----:B------:R-:W-:Y:S01]  /*1eba0*/  HMMA.16816.F32 R28, R188, R30, RZ ;  /* 0x0000001ebc1c723c */ /* 0x000fe200000018ff */
[----:B------:R-:W-:-:S05]  /*1ebb0*/  LOP3.LUT R0, R0, 0x6, RZ, 0xc0, !PT ;  /* 0x0000000600007812 */ /* 0x000fca00078ec0ff */
[----:B------:R-:W-:Y:S02]  /*1ebc0*/  IMAD R0, R239, 0x40, R0 ;  /* 0x00000040ef007824 */ /* 0x000fe400078e0200 */
[C---:B------:R-:W-:Y:S02]  /*1ebd0*/  HMMA.16816.F32 R20, R188.reuse, R22, RZ ;  /* 0x00000016bc14723c */ /* 0x040fe400000018ff */
[--C-:B------:R-:W-:Y:S01]  /*1ebe0*/  IMAD.IADD R2, R246, 0x1, -R0.reuse ;  /* 0x00000001f6027824 */ /* 0x100fe200078e0a00 */
[----:B------:R-:W-:Y:S01]  /*1ebf0*/  IADD3 R165, R0, 0x1, RZ ;  /* 0x0000000100a57810 */ /* 0x000fe20007ffe0ff */
[----:B------:R-:W-:Y:S01]  /*1ec00*/  IMAD.IADD R166, R244, 0x1, -R0 ;  /* 0x00000001f4a67824 */ /* 0x000fe200078e0a00 */
[----:B------:R-:W-:Y:S02]  /*1ec10*/  ISETP.GE.AND P1, PT, R0, R249, PT ;  /* 0x000000f90000720c */ /* 0x000fe40003f26270 */
[----:B------:R-:W-:Y:S01]  /*1ec20*/  IABS R2, R2 ;  /* 0x0000000200027213 */ /* 0x000fe20000000000 */
[----:B------:R-:W-:Y:S01]  /*1ec30*/  HMMA.16816.F32 R12, R188, R14, RZ ;  /* 0x0000000ebc0c723c */ /* 0x000fe200000018ff */
[----:B------:R-:W-:-:S02]  /*1ec40*/  IABS R166, R166 ;  /* 0x000000a600a67213 */ /* 0x000fc40000000000 */
[C---:B------:R-:W-:Y:S02]  /*1ec50*/  ISETP.GE.AND P6, PT, R165.reuse, R249, PT ;  /* 0x000000f9a500720c */ /* 0x040fe40003fc6270 */
[----:B------:R-:W1:Y:S01]  /*1ec60*/  I2F R2, R2 ;  /* 0x0000000200027306 */ /* 0x000e620000201400 */
[C---:B------:R-:W-:Y:S02]  /*1ec70*/  ISETP.GE.AND P2, PT, R165.reuse, R248, PT ;  /* 0x000000f8a500720c */ /* 0x040fe40003f46270 */
[----:B------:R-:W-:Y:S01]  /*1ec80*/  HMMA.16816.F32 R4, R188, R192, RZ ;  /* 0x000000c0bc04723c */ /* 0x000fe200000018ff */
[C---:B------:R-:W-:Y:S02]  /*1ec90*/  ISETP.GE.OR P6, PT, R165.reuse, R245, !P6 ;  /* 0x000000f5a500720c */ /* 0x040fe400077c6670 */
[----:B------:R-:W-:Y:S02]  /*1eca0*/  ISETP.GE.OR P2, PT, R165, R247, !P2 ;  /* 0x000000f7a500720c */ /* 0x000fe40005746670 */
[----:B------:R-:W2:Y:S01]  /*1ecb0*/  I2F R166, R166 ;  /* 0x000000a600a67306 */ /* 0x000ea20000201400 */
[----:B------:R-:W-:-:S02]  /*1ecc0*/  ISETP.GE.OR P1, PT, R0, R245, !P1 ;  /* 0x000000f50000720c */ /* 0x000fc40004f26670 */
[----:B------:R-:W-:Y:S08]  /*1ecd0*/  HMMA.16816.F32 R188, R188, R194, RZ ;  /* 0x000000c2bcbc723c */ /* 0x000ff000000018ff */
[C---:B---3--:R-:W-:Y:S08]  /*1ece0*/  HMMA.16816.F32 R32, R184.reuse, R180, R32 ;  /* 0x000000b4b820723c */ /* 0x048ff00000001820 */
[C---:B------:R-:W-:Y:S01]  /*1ecf0*/  HMMA.16816.F32 R28, R184.reuse, R182, R28 ;  /* 0x000000b6b81c723c */ /* 0x040fe2000000181c */
[----:B------:R-:W-:Y:S07]  /*1ed00*/  LDSM.16.M88.4 R180, [R218+0x9000] ;  /* 0x00900000dab4783b */ /* 0x000fee0000000200 */
[C---:B------:R-:W-:Y:S08]  /*1ed10*/  HMMA.16816.F32 R24, R184.reuse, R176, R24 ;  /* 0x000000b0b818723c */ /* 0x040ff00000001818 */
[C---:B------:R-:W-:Y:S01]  /*1ed20*/  HMMA.16816.F32 R20, R184.reuse, R178, R20 ;  /* 0x000000b2b814723c */ /* 0x040fe20000001814 */
[----:B------:R-:W3:Y:S07]  /*1ed30*/  LDSM.16.M88.4 R176, [R221] ;  /* 0x00000000ddb0783b */ /* 0x000eee0000000200 */
        /* <DEDUP_REMOVED lines=9> */
[----:B------:R-:W-:Y:S07]  /*1edd0*/  LDSM.16.M88.4 R180, [R220] ;  /* 0x00000000dcb4783b */ /* 0x000fee0000000200 */
[C---:B----4-:R-:W-:Y:S08]  /*1ede0*/  HMMA.16816.F32 R32, R176.reuse, R172, R32 ;  /* 0x000000acb020723c */ /* 0x050ff00000001820 */
[C---:B------:R-:W-:Y:S01]  /*1edf0*/  HMMA.16816.F32 R28, R176.reuse, R174, R28 ;  /* 0x000000aeb01c723c */ /* 0x040fe2000000181c */
[----:B------:R-:W3:Y:S07]  /*1ee00*/  LDSM.16.M88.4 R172, [R211] ;  /* 0x00000000d3ac783b */ /* 0x000eee0000000200 */
[C---:B-----5:R-:W-:Y:S08]  /*1ee10*/  HMMA.16816.F32 R24, R176.reuse, R184, R24 ;  /* 0x000000b8b018723c */ /* 0x060ff00000001818 */
[C---:B------:R-:W-:Y:S01]  /*1ee20*/  HMMA.16816.F32 R20, R176.reuse, R186, R20 ;  /* 0x000000bab014723c */ /* 0x040fe20000001814 */
[----:B------:R-:W4:Y:S07]  /*1ee30*/  LDSM.16.M88.4 R184, [R211+0x800] ;  /* 0x00080000d3b8783b */ /* 0x000f2e0000000200 */
[C---:B-1----:R-:W-:Y:S08]  /*1ee40*/  HMMA.16816.F32 R4, R176.reuse, R168, R4 ;  /* 0x000000a8b004723c */ /* 0x042ff00000001804 */
[----:B------:R-:W-:Y:S01]  /*1ee50*/  HMMA.16816.F32 R188, R176, R170, R188 ;  /* 0x000000aab0bc723c */ /* 0x000fe200000018bc */
[----:B------:R-:W1:Y:S04]  /*1ee60*/  LDSM.16.M88.4 R176, [R211+0x1000] ;  /* 0x00100000d3b0783b */ /* 0x000e680000000200 */
[----:B------:R-:W5:Y:S03]  /*1ee70*/  LDSM.16.M88.4 R168, [R211+0x1800] ;  /* 0x00180000d3a8783b */ /* 0x000f660000000200 */
[C---:B---3--:R-:W-:Y:S08]  /*1ee80*/  HMMA.16816.F32 R32, R180.reuse, R172, R32 ;  /* 0x000000acb420723c */ /* 0x048ff00000001820 */
        /* <DEDUP_REMOVED lines=21> */
[C---:B----4-:R-:W-:Y:S08]  /*1efe0*/  HMMA.16816.F32 R4, R176.reuse, R168, R4 ;  /* 0x000000a8b004723c */ /* 0x050ff00000001804 */
[----:B------:R-:W-:Y:S01]  /*1eff0*/  HMMA.16816.F32 R188, R176, R170, R188 ;  /* 0x000000aab0bc723c */ /* 0x000fe200000018bc */
[----:B------:R-:W3:Y:S04]  /*1f000*/  LDSM.16.M88.4 R176, [R208] ;  /* 0x00000000d0b0783b */ /* 0x000ee80000000200 */
[----:B------:R-:W4:Y:S03]  /*1f010*/  LDSM.16.M88.4 R168, [R207] ;  /* 0x00000000cfa8783b */ /* 0x000f260000000200 */
        /* <DEDUP_REMOVED lines=120> */
[C---:B---3--:R-:W-:Y:S08]  /*1f7a0*/  HMMA.16816.F32 R16, R176.reuse, R180, R16 ;  /* 0x000000b4b010723c */ /* 0x048ff00000001810 */
[C---:B------:R-:W-:Y:S01]  /*1f7b0*/  HMMA.16816.F32 R12, R176.reuse, R182, R12 ;  /* 0x000000b6b00c723c */ /* 0x040fe2000000180c */
[----:B------:R-:W1:Y:S07]  /*1f7c0*/  LDSM.16.M88.4 R180, [R220+0x6000] ;  /* 0x00600000dcb4783b */ /* 0x000e6e0000000200 */
[C---:B----4-:R-:W-:Y:S08]  /*1f7d0*/  HMMA.16816.F32 R4, R176.reuse, R168, R4 ;  /* 0x000000a8b004723c */ /* 0x050ff00000001804 */
[C---:B------:R-:W-:Y:S01]  /*1f7e0*/  HMMA.16816.F32 R188, R176.reuse, R170, R188 ;  /* 0x000000aab0bc723c */ /* 0x040fe200000018bc */
[----:B------:R-:W3:Y:S07]  /*1f7f0*/  LDSM.16.M88.4 R168, [R211+0x7000] ;  /* 0x00700000d3a8783b */ /* 0x000eee0000000200 */
[C---:B------:R-:W-:Y:S08]  /*1f800*/  HMMA.16816.F32 R24, R176.reuse, R184, R24 ;  /* 0x000000b8b018723c */ /* 0x040ff00000001818 */
[----:B------:R-:W-:Y:S01]  /*1f810*/  HMMA.16816.F32 R20, R176, R186, R20 ;  /* 0x000000bab014723c */ /* 0x000fe20000001814 */
[----:B------:R-:W4:Y:S07]  /*1f820*/  LDSM.16.M88.4 R184, [R211+0x6800] ;  /* 0x00680000d3b8783b */ /* 0x000f2e0000000200 */
[C---:B-1----:R-:W-:Y:S08]  /*1f830*/  HMMA.16816.F32 R32, R180.reuse, R172, R32 ;  /* 0x000000acb420723c */ /* 0x042ff00000001820 */
[----:B------:R-:W-:Y:S01]  /*1f840*/  HMMA.16816.F32 R28, R180, R174, R28 ;  /* 0x000000aeb41c723c */ /* 0x000fe2000000181c */
[----:B------:R-:W1:Y:S01]  /*1f850*/  LDSM.16.M88.4 R172, [R211+0x7800] ;  /* 0x00780000d3ac783b */ /* 0x000e620000000200 */
[----:B------:R-:W-:-:S06]  /*1f860*/  DEPBAR.LE SB0, 0x0 ;  /* 0x000080000000791a */ /* 0x000fcc0000000000 */
[C---:B---3--:R-:W-:Y:S07]  /*1f870*/  HMMA.16816.F32 R16, R180.reuse, R168, R16 ;  /* 0x000000a8b410723c */ /* 0x048fee0000001810 */
[----:B------:R-:W-:Y:S01]  /*1f880*/  IMAD.IADD R169, R246, 0x1, -R165 ;  /* 0x00000001f6a97824 */ /* 0x000fe200078e0aa5 */
[----:B------:R-:W-:Y:S01]  /*1f890*/  IADD3 R168, R0, 0x8, RZ ;  /* 0x0000000800a87810 */ /* 0x000fe20007ffe0ff */
[----:B------:R-:W-:Y:S01]  /*1f8a0*/  HMMA.16816.F32 R12, R180, R170, R12 ;  /* 0x000000aab40c723c */ /* 0x000fe2000000180c */
[----:B------:R-:W-:-:S02]  /*1f8b0*/  FFMA.FTZ R32, -R243, R2, R32 ;  /* 0x00000002f3207223 */ /* 0x000fc40000010120 */
[----:B------:R-:W-:Y:S01]  /*1f8c0*/  IABS R169, R169 ;  /* 0x000000a900a97213 */ /* 0x000fe20000000000 */
[----:B--2---:R-:W-:Y:S01]  /*1f8d0*/  FFMA.FTZ R2, -R243, R166, R34 ;  /* 0x000000a6f3027223 */ /* 0x004fe20000010122 */
[----:B------:R-:W-:Y:S02]  /*1f8e0*/  IADD3 R166, R0, 0x9, RZ ;  /* 0x0000000900a67810 */ /* 0x000fe40007ffe0ff */
[----:B------:R-:W-:Y:S01]  /*1f8f0*/  IMAD.IADD R171, R244, 0x1, -R165 ;  /* 0x00000001f4ab7824 */ /* 0x000fe200078e0aa5 */
[C---:B----4-:R-:W-:Y:S01]  /*1f900*/  HMMA.16816.F32 R24, R180.reuse, R184, R24 ;  /* 0x000000b8b418723c */ /* 0x050fe20000001818 */
[C---:B------:R-:W-:Y:S02]  /*1f910*/  IMAD.IADD R165, R246.reuse, 0x1, -R168 ;  /* 0x00000001f6a57824 */ /* 0x040fe400078e0aa8 */
[----:B------:R-:W-:Y:S01]  /*1f920*/  IMAD.MOV.U32 R170, RZ, RZ, R169 ;  /* 0x000000ffffaa7224 */ /* 0x000fe200078e00a9 */
[----:B------:R-:W-:Y:S01]  /*1f930*/  IABS R169, R171 ;  /* 0x000000ab00a97213 */ /* 0x000fe20000000000 */
[----:B------:R-:W-:Y:S01]  /*1f940*/  IMAD.IADD R176, R246, 0x1, -R166 ;  /* 0x00000001f6b07824 */ /* 0x000fe200078e0aa6 */
[----:B------:R-:W-:Y:S01]  /*1f950*/  IABS R165, R165 ;  /* 0x000000a500a57213 */ /* 0x000fe20000000000 */
[----:B------:R-:W-:Y:S01]  /*1f960*/  IMAD.IADD R171, R244, 0x1, -R168 ;  /* 0x00000001f4ab7824 */ /* 0x000fe200078e0aa8 */
[C---:B------:R-:W-:Y:S01]  /*1f970*/  HMMA.16816.F32 R20, R180.reuse, R186, R20 ;  /* 0x000000bab414723c */ /* 0x040fe20000001814 */
[----:B------:R-:W2:Y:S01]  /*1f980*/  I2F R170, R170 ;  /* 0x000000aa00aa7306 */ /* 0x000ea20000201400 */
[----:B------:R-:W-:Y:S01]  /*1f990*/  IABS R176, R176 ;  /* 0x000000b000b07213 */ /* 0x000fe20000000000 */
[----:B------:R-:W-:Y:S01]  /*1f9a0*/  IMAD.MOV.U32 R34, RZ, RZ, R165 ;  /* 0x000000ffff227224 */ /* 0x000fe200078e00a5 */
[----:B------:R-:W-:Y:S01]  /*1f9b0*/  FSEL R165, R32, -INF , !P1 ;  /* 0xff80000020a57808 */ /* 0x000fe20004800000 */
[----:B------:R-:W-:Y:S01]  /*1f9c0*/  IMAD.MOV.U32 R184, RZ, RZ, R8 ;  /* 0x000000ffffb87224 */ /* 0x000fe200078e0008 */
[C---:B------:R-:W-:Y:S01]  /*1f9d0*/  ISETP.GE.AND P1, PT, R0.reuse, R248, PT ;  /* 0x000000f80000720c */ /* 0x040fe20003f26270 */
[----:B------:R-:W-:Y:S01]  /*1f9e0*/  IMAD.MOV.U32 R185, RZ, RZ, R9 ;  /* 0x000000ffffb97224 */ /* 0x000fe200078e0009 */
[----:B-1----:R-:W-:Y:S01]  /*1f9f0*/  HMMA.16816.F32 R4, R180, R172, R4 ;  /* 0x000000acb404723c */ /* 0x002fe20000001804 */
[----:B------:R1:W3:Y:S01]  /*1fa00*/  I2F R172, R169 ;  /* 0x000000a900ac7306 */ /* 0x0002e20000201400 */
[----:B------:R-:W-:Y:S01]  /*1fa10*/  IABS R171, R171 ;  /* 0x000000ab00ab7213 */ /* 0x000fe20000000000 */
[----:B------:R-:W-:Y:S01]  /*1fa20*/  BAR.SYNC.DEFER_BLOCKING 0x0 ;  /* 0x0000000000007b1d */ /* 0x000fe20000010000 */
[----:B------:R-:W-:-:S04]  /*1fa30*/  ISETP.GE.OR P1, PT, R0, R247, !P1 ;  /* 0x000000f70000720c */ /* 0x000fc80004f26670 */
[----:B------:R-:W-:Y:S01]  /*1fa40*/  FSEL R2, R2, -INF , !P1 ;  /* 0xff80000002027808 */ /* 0x000fe20004800000 */
[----:B------:R-:W4:Y:S01]  /*1fa50*/  I2F R34, R34 ;  /* 0x0000002200227306 */ /* 0x000f220000201400 */
[C---:B--2---:R-:W-:Y:S01]  /*1fa60*/  FFMA.FTZ R32, -R243.reuse, R170, R33 ;  /* 0x000000aaf3207223 */ /* 0x044fe20000010121 */
[----:B------:R-:W-:Y:S01]  /*1fa70*/  IADD3 R170, R0, 0x10, RZ ;  /* 0x0000001000aa7810 */ /* 0x000fe20007ffe0ff */
[----:B------:R-:W-:Y:S01]  /*1fa80*/  HMMA.16816.F32 R188, R180, R174, R188 ;  /* 0x000000aeb4bc723c */ /* 0x000fe200000018bc */
[----:B------:R-:W-:Y:S02]  /*1fa90*/  ISETP.GE.AND P1, PT, R168, R249, PT ;  /* 0x000000f9a800720c */ /* 0x000fe40003f26270 */
[----:B------:R-:W-:Y:S01]  /*1faa0*/  FSEL R32, R32, -INF , !P6 ;  /* 0xff80000020207808 */ /* 0x000fe20007000000 */
[----:B------:R-:W-:Y:S01]  /*1fab0*/  IMAD.IADD R173, R246, 0x1, -R170 ;  /* 0x00000001f6ad7824 */ /* 0x000fe200078e0aaa */
[----:B------:R-:W2:Y:S01]  /*1fac0*/  I2F R33, R171 ;  /* 0x000000ab00217306 */ /* 0x000ea20000201400 */
[----:B-1----:R-:W-:Y:S01]  /*1fad0*/  IMAD.IADD R169, R244, 0x1, -R166 ;  /* 0x00000001f4a97824 */ /* 0x002fe200078e0aa6 */
[----:B------:R-:W-:Y:S01]  /*1fae0*/  ISETP.GE.OR P1, PT, R168, R245, !P1 ;  /* 0x000000f5a800720c */ /* 0x000fe20004f26670 */
[----:B---3--:R-:W-:Y:S01]  /*1faf0*/  FFMA.FTZ R35, -R243, R172, R35 ;  /* 0x000000acf3237223 */ /* 0x008fe20000010123 */
[----:B------:R-:W-:-:S02]  /*1fb00*/  IABS R173, R173 ;  /* 0x000000ad00ad7213 */ /* 0x000fc40000000000 */
[----:B------:R-:W-:Y:S02]  /*1fb10*/  IABS R169, R169 ;  /* 0x000000a900a97213 */ /* 0x000fe40000000000 */
[----:B------:R-:W1:Y:S01]  /*1fb20*/  I2F R176, R176 ;  /* 0x000000b000b07306 */ /* 0x000e620000201400 */
[C---:B----4-:R-:W-:Y:S01]  /*1fb30*/  FFMA.FTZ R34, -R243.reuse, R34, R28 ;  /* 0x00000022f3227223 */ /* 0x050fe2000001011c */
[----:B------:R-:W-:Y:S02]  /*1fb40*/  IADD3 R28, R0, 0x11, RZ ;  /* 0x00000011001c7810 */ /* 0x000fe40007ffe0ff */
[-C--:B------:R-:W-:Y:S02]  /*1fb50*/  ISETP.GE.AND P6, PT, R168, R248.reuse, PT ;  /* 0x000000f8a800720c */ /* 0x080fe40003fc6270 */
[----:B------:R-:W-:Y:S02]  /*1fb60*/  FSEL R34, R34, -INF , !P1 ;  /* 0xff80000022227808 */ /* 0x000fe40004800000 */
[----:B------:R3:W4:Y:S01]  /*1fb70*/  I2F R172, R169 ;  /* 0x000000a900ac7306 */ /* 0x0007220000201400 */
[----:B------:R-:W-:Y:S01]  /*1fb80*/  ISETP.GE.AND P1, PT, R166, R248, PT ;  /* 0x000000f8a600720c */ /* 0x000fe20003f26270 */
[----:B--2---:R-:W-:Y:S01]  /*1fb90*/  FFMA.FTZ R30, -R243, R33, R30 ;  /* 0x00000021f31e7223 */ /* 0x004fe2000001011e */
[----:B------:R-:W-:-:S02]  /*1fba0*/  ISETP.GE.OR P6, PT, R168, R247, !P6 ;  /* 0x000000f7a800720c */ /* 0x000fc400077c6670 */
[----:B------:R-:W-:Y:S02]  /*1fbb0*/  ISETP.GE.OR P1, PT, R166, R247, !P1 ;  /* 0x000000f7a600720c */ /* 0x000fe40004f26670 */
[----:B------:R-:W-:Y:S01]  /*1fbc0*/  FSEL R171, R30, -INF , !P6 ;  /* 0xff8000001eab7808 */ /* 0x000fe20007000000 */
[----:B------:R-:W2:Y:S01]  /*1fbd0*/  I2F R173, R173 ;  /* 0x000000ad00ad7306 */ /* 0x000ea20000201400 */
[----:B-1----:R-:W-:Y:S01]  /*1fbe0*/  FFMA.FTZ R33, -R243, R176, R29 ;  /* 0x000000b0f3217223 */ /* 0x002fe2000001011d */
[----:B------:R-:W-:Y:S01]  /*1fbf0*/  IADD3 R168, R0, 0x18, RZ ;  /* 0x0000001800a87810 */ /* 0x000fe20007ffe0ff */
[----:B------:R-:W-:Y:S01]  /*1fc00*/  IMAD.IADD R29, R244, 0x1, -R28 ;  /* 0x00000001f41d7824 */ /* 0x000fe200078e0a1c */
[-C--:B------:R-:W-:Y:S02]  /*1fc10*/  ISETP.GE.AND P6, PT, R170, R249.reuse, PT ;  /* 0x000000f9aa00720c */ /* 0x080fe40003fc6270 */
[----:B---3--:R-:W-:Y:S01]  /*1fc20*/  FSEL R169, R35, -INF , !P2 ;  /* 0xff80000023a97808 */ /* 0x008fe20005000000 */
[----:B------:R-:W-:Y:S01]  /*1fc30*/  IMAD.IADD R35, R244, 0x1, -R170 ;  /* 0x00000001f4237824 */ /* 0x000fe200078e0aaa */
[----:B------:R-:W-:Y:S01]  /*1fc40*/  ISETP.GE.AND P2, PT, R166, R249, PT ;  /* 0x000000f9a600720c */ /* 0x000fe20003f46270 */
[----:B----4-:R-:W-:Y:S01]  /*1fc50*/  FFMA.FTZ R30, -R243, R172, R31 ;  /* 0x000000acf31e7223 */ /* 0x010fe2000001011f */
[----:B------:R-:W-:Y:S01]  /*1fc60*/  IABS R29, R29 ;  /* 0x0000001d001d7213 */ /* 0x000fe20000000000 */
[----:B------:R-:W-:Y:S01]  /*1fc70*/  IMAD.IADD R172, R244, 0x1, -R168 ;  /* 0x00000001f4ac7824 */ /* 0x000fe200078e0aa8 */
[----:B------:R-:W-:Y:S01]  /*1fc80*/  ISETP.GE.OR P2, PT, R166, R245, !P2 ;  /* 0x000000f5a600720c */ /* 0x000fe20005746670 */
[----:B------:R-:W-:Y:S01]  /*1fc90*/  IMAD.IADD R166, R246, 0x1, -R28 ;  /* 0x00000001f6a67824 */ /* 0x000fe200078e0a1c */
[----:B------:R-:W-:Y:S01]  /*1fca0*/  IABS R35, R35 ;  /* 0x0000002300237213 */ /* 0x000fe20000000000 */
[----:B------:R-:W-:Y:S01]  /*1fcb0*/  IMAD.MOV.U32 R176, RZ, RZ, R29 ;  /* 0x000000ffffb07224 */ /* 0x000fe200078e001d */
[----:B------:R-:W-:Y:S01]  /*1fcc0*/  FSEL R33, R33, -INF , !P2 ;  /* 0xff80000021217808 */ /* 0x000fe20005000000 */
[----:B--2---:R-:W-:Y:S01]  /*1fcd0*/  FFMA.FTZ R29, -R243, R173, R24 ;  /* 0x000000adf31d7223 */ /* 0x004fe20000010118 */
[----:B------:R-:W-:Y:S01]  /*1fce0*/  IABS R166, R166 ;  /* 0x000000a600a67213 */ /* 0x000fe20000000000 */
[----:B------:R1:W2:Y:S01]  /*1fcf0*/  I2F R24, R176 ;  /* 0x000000b000187306 */ /* 0x0002a20000201400 */
[----:B------:R-:W-:-:S02]  /*1fd00*/  ISETP.GE.AND P2, PT, R170, R248, PT ;  /* 0x000000f8aa00720c */ /* 0x000fc40003f46270 */
[C---:B------:R-:W-:Y:S02]  /*1fd10*/  ISETP.GE.OR P6, PT, R170.reuse, R245, !P6 ;  /* 0x000000f5aa00720c */ /* 0x040fe400077c6670 */
[----:B------:R-:W-:Y:S01]  /*1fd20*/  ISETP.GE.OR P2, PT, R170, R247, !P2 ;  /* 0x000000f7aa00720c */ /* 0x000fe20005746670 */
[----:B------:R-:W-:Y:S01]  /*1fd30*/  IMAD.IADD R170, R246, 0x1, -R168 ;  /* 0x00000001f6aa7824 */ /* 0x000fe200078e0aa8 */
[----:B------:R-:W-:Y:S01]  /*1fd40*/  IADD3 R31, R0, 0x19, RZ ;  /* 0x00000019001f7810 */ /* 0x000fe20007ffe0ff */
[----:B------:R-:W3:Y:S01]  /*1fd50*/  I2F R35, R35 ;  /* 0x0000002300237306 */ /* 0x000ee20000201400 */
[----:B------:R-:W-:Y:S02]  /*1fd60*/  FSEL R30, R30, -INF , !P1 ;  /* 0xff8000001e1e7808 */ /* 0x000fe40004800000 */
[----:B------:R-:W-:Y:S02]  /*1fd70*/  IABS R170, R170 ;  /* 0x000000aa00aa7213 */ /* 0x000fe40000000000 */
[----:B------:R-:W-:-:S02]  /*1fd80*/  FSEL R29, R29, -INF , !P6 ;  /* 0xff8000001d1d7808 */ /* 0x000fc40007000000 */
[----:B------:R-:W-:Y:S01]  /*1fd90*/  IABS R172, R172 ;  /* 0x000000ac00ac7213 */ /* 0x000fe20000000000 */
[----:B------:R-:W4:Y:S01]  /*1fda0*/  I2F R166, R166 ;  /* 0x000000a600a67306 */ /* 0x000f220000201400 */
[----:B------:R-:W-:Y:S01]  /*1fdb0*/  ISETP.GE.AND P1, PT, R28, R249, PT ;  /* 0x000000f91c00720c */ /* 0x000fe20003f26270 */
[----:B-1----:R-:W-:Y:S01]  /*1fdc0*/  IMAD.IADD R176, R246, 0x1, -R31 ;  /* 0x00000001f6b07824 */ /* 0x002fe200078e0a1f */
[C---:B------:R-:W-:Y:S01]  /*1fdd0*/  ISETP.GE.AND P6, PT, R28.reuse, R248, PT ;  /* 0x000000f81c00720c */ /* 0x040fe20003fc6270 */
[----:B------:R-:W-:Y:S01]  /*1fde0*/  IMAD.MOV.U32 R173, RZ, RZ, R172 ;  /* 0x000000ffffad7224 */ /* 0x000fe200078e00ac */
[C---:B------:R-:W-:Y:S01]  /*1fdf0*/  ISETP.GE.OR P1, PT, R28.reuse, R245, !P1 ;  /* 0x000000f51c00720c */ /* 0x040fe20004f26670 */
[C---:B--2---:R-:W-:Y:S01]  /*1fe00*/  FFMA.FTZ R24, -R243.reuse, R24, R27 ;  /* 0x00000018f3187223 */ /* 0x044fe2000001011b */
[----:B------:R-:W-:Y:S01]  /*1fe10*/  ISETP.GE.OR P6, PT, R28, R247, !P6 ;  /* 0x000000f71c00720c */ /* 0x000fe200077c6670 */
[----:B---3--:R-:W-:Y:S01]  /*1fe20*/  FFMA.FTZ R26, -R243, R35, R26 ;  /* 0x00000023f31a7223 */ /* 0x008fe2000001011a */
[----:B------:R-:W1:Y:S01]  /*1fe30*/  I2F R170, R170 ;  /* 0x000000aa00aa7306 */ /* 0x000e620000201400 */
[----:B------:R-:W-:-:S02]  /*1fe40*/  IADD3 R35, R0, 0x20, RZ ;  /* 0x0000002000237810 */ /* 0x000fc40007ffe0ff */
[----:B------:R-:W-:Y:S02]  /*1fe50*/  IABS R172, R176 ;  /* 0x000000b000ac7213 */ /* 0x000fe40000000000 */
[----:B------:R-:W-:Y:S01]  /*1fe60*/  IADD3 R27, R0, 0x21, RZ ;  /* 0x00000021001b7810 */ /* 0x000fe20007ffe0ff */
[----:B----4-:R-:W-:Y:S01]  /*1fe70*/  FFMA.FTZ R28, -R243, R166, R25 ;  /* 0x000000a6f31c7223 */ /* 0x010fe20000010119 */
[----:B------:R-:W-:Y:S01]  /*1fe80*/  FSEL R25, R26, -INF , !P2 ;  /* 0xff8000001a197808 */ /* 0x000fe20005000000 */
[----:B------:R-:W-:Y:S01]  /*1fe90*/  IMAD.IADD R26, R244, 0x1, -R31 ;  /* 0x00000001f41a7824 */ /* 0x000fe200078e0a1f */
[----:B------:R2:W3:Y:S01]  /*1fea0*/  I2F R166, R173 ;  /* 0x000000ad00a67306 */ /* 0x0004e20000201400 */
[----:B------:R-:W-:Y:S02]  /*1feb0*/  ISETP.GE.AND P2, PT, R168, R249, PT ;  /* 0x000000f9a800720c */ /* 0x000fe40003f46270 */
[----:B------:R-:W-:Y:S02]  /*1fec0*/  FSEL R28, R28, -INF , !P1 ;  /* 0xff8000001c1c7808 */ /* 0x000fe40004800000 */
[----:B------:R-:W-:-:S02]  /*1fed0*/  ISETP.GE.AND P1, PT, R168, R248, PT ;  /* 0x000000f8a800720c */ /* 0x000fc40003f26270 */
[----:B------:R-:W-:Y:S01]  /*1fee0*/  IABS R26, R26 ;  /* 0x0000001a001a7213 */ /* 0x000fe20000000000 */
[----:B------:R-:W4:Y:S01]  /*1fef0*/  I2F R172, R172 ;  /* 0x000000ac00ac7306 */ /* 0x000f220000201400 */
[C---:B------:R-:W-:Y:S02]  /*1ff00*/  ISETP.GE.OR P2, PT, R168.reuse, R245, !P2 ;  /* 0x000000f5a800720c */ /* 0x040fe40005746670 */
[----:B------:R-:W-:Y:S01]  /*1ff10*/  ISETP.GE.OR P1, PT, R168, R247, !P1 ;  /* 0x000000f7a800720c */ /* 0x000fe20004f26670 */
[----:B------:R-:W-:Y:S01]  /*1ff20*/  IMAD.MOV.U32 R168, RZ, RZ, R26 ;  /* 0x000000ffffa87224 */ /* 0x000fe200078e001a */
[----:B------:R-:W-:Y:S01]  /*1ff30*/  FSEL R24, R24, -INF , !P6 ;  /* 0xff80000018187808 */ /* 0x000fe20007000000 */
[----:B-1----:R-:W-:Y:S01]  /*1ff40*/  FFMA.FTZ R26, -R243, R170, R20 ;  /* 0x000000aaf31a7223 */ /* 0x002fe20000010114 */
[----:B------:R-:W-:Y:S01]  /*1ff50*/  ISETP.GE.AND P6, PT, R31, R249, PT ;  /* 0x000000f91f00720c */ /* 0x000fe20003fc6270 */
[--C-:B--2---:R-:W-:Y:S02]  /*1ff60*/  IMAD.IADD R173, R246, 0x1, -R35.reuse ;  /* 0x00000001f6ad7824 */ /* 0x104fe400078e0a23 */
[----:B------:R-:W-:Y:S01]  /*1ff70*/  IMAD.IADD R20, R244, 0x1, -R35 ;  /* 0x00000001f4147824 */ /* 0x000fe200078e0a23 */
[----:B------:R-:W-:Y:S01]  /*1ff80*/  I2F R168, R168 ;  /* 0x000000a800a87306 */ /* 0x000fe20000201400 */
[C---:B---3--:R-:W-:Y:S01]  /*1ff90*/  FFMA.FTZ R166, -R243.reuse, R166, R22 ;  /* 0x000000a6f3a67223 */ /* 0x048fe20000010116 */
[----:B------:R-:W-:Y:S01]  /*1ffa0*/  IABS R170, R173 ;  /* 0x000000ad00aa7213 */ /* 0x000fe20000000000 */
[----:B------:R-:W-:Y:S01]  /*1ffb0*/  IMAD.IADD R173, R246, 0x1, -R27 ;  /* 0x00000001f6ad7824 */ /* 0x000fe200078e0a1b */
[----:B------:R-:W-:Y:S01]  /*1ffc0*/  IABS R20, R20 ;  /* 0x0000001400147213 */ /* 0x000fe20000000000 */
[----:B----4-:R-:W-:Y:S01]  /*1ffd0*/  FFMA.FTZ R21, -R243, R172, R21 ;  /* 0x000000acf3157223 */ /* 0x010fe20000010115 */
[----:B------:R-:W-:Y:S01]  /*1ffe0*/  FSEL R26, R26, -INF , !P2 ;  /* 0xff8000001a1a7808 */ /* 0x000fe20005000000 */
[----:B------:R-:W-:Y:S01]  /*1fff0*/  IMAD.IADD R172, R244, 0x1, -R27 ;  /* 0x00000001f4ac7824 */ /* 0x000fe200078e0a1b */
[----:B------:R-:W-:Y:S01]  /*20000*/  IABS R173, R173 ;  /* 0x000000ad00ad7213 */ /* 0x000fe20000000000 */
[----:B------:R-:W1:Y:S01]  /*20010*/  I2F R22, R20 ;  /* 0x0000001400167306 */ /* 0x000e620000201400 */
[----:B------:R-:W-:-:S02]  /*20020*/  ISETP.GE.AND P2, PT, R31, R248, PT ;  /* 0x000000f81f00720c */ /* 0x000fc40003f46270 */
[C---:B------:R-:W-:Y:S02]  /*20030*/  ISETP.GE.OR P6, PT, R31.reuse, R245, !P6 ;  /* 0x000000f51f00720c */ /* 0x040fe400077c6670 */
[----:B------:R-:W-:Y:S02]  /*20040*/  ISETP.GE.OR P2, PT, R31, R247, !P2 ;  /* 0x000000f71f00720c */ /* 0x000fe40005746670 */
[----:B------:R-:W-:Y:S01]  /*20050*/  IADD3 R31, R0, 0x28, RZ ;  /* 0x00000028001f7810 */ /* 0x000fe20007ffe0ff */
[----:B------:R-:W2:Y:S01]  /*20060*/  I2F R170, R170 ;  /* 0x000000aa00aa7306 */ /* 0x000ea20000201400 */
[----:B------:R-:W-:Y:S02]  /*20070*/  FSEL R21, R21, -INF , !P6 ;  /* 0xff80000015157808 */ /* 0x000fe40007000000 */
[----:B------:R-:W-:Y:S02]  /*20080*/  ISETP.GE.AND P6, PT, R35, R248, PT ;  /* 0x000000f82300720c */ /* 0x000fe40003fc6270 */
[----:B------:R-:W-:-:S02]  /*20090*/  IABS R172, R172 ;  /* 0x000000ac00ac7213 */ /* 0x000fc40000000000 */
[----:B------:R-:W-:Y:S01]  /*200a0*/  ISETP.GE.OR P6, PT, R35, R247, !P6 ;  /* 0x000000f72300720c */ /* 0x000fe200077c6670 */
[----:B-1----:R-:W-:Y:S01]  /*200b0*/  FFMA.FTZ R18, -R243, R22, R18 ;  /* 0x00000016f3127223 */ /* 0x002fe20000010112 */
[----:B------:R-:W-:Y:S01]  /*200c0*/  FSEL R20, R166, -INF , !P1 ;  /* 0xff800000a6147808 */ /* 0x000fe20004800000 */
[----:B------:R-:W-:Y:S01]  /*200d0*/  IMAD.MOV.U32 R166, RZ, RZ, R173 ;  /* 0x000000ffffa67224 */ /* 0x000fe200078e00ad */
[C---:B------:R-:W-:Y:S01]  /*200e0*/  ISETP.GE.AND P1, PT, R35.reuse, R249, PT ;  /* 0x000000f92300720c */ /* 0x040fe20003f26270 */
[----:B------:R-:W-:Y:S01]  /*200f0*/  IMAD.IADD R173, R246, 0x1, -R31 ;  /* 0x00000001f6ad7824 */ /* 0x000fe200078e0a1f */
[----:B------:R-:W-:Y:S02]  /*20100*/  FSEL R195, R18, -INF , !P6 ;  /* 0xff80000012c37808 */ /* 0x000fe40007000000 */
[----:B------:R-:W-:Y:S01]  /*20110*/  ISETP.GE.OR P1, PT, R35, R245, !P1 ;  /* 0x000000f52300720c */ /* 0x000fe20004f26670 */
[----:B------:R-:W1:Y:S01]  /*20120*/  I2F R166, R166 ;  /* 0x000000a600a67306 */ /* 0x000e620000201400 */
[C---:B------:R-:W-:Y:S01]  /*20130*/  FFMA.FTZ R35, -R243.reuse, R168, R23 ;  /* 0x000000a8f3237223 */ /* 0x040fe20000010117 */
[----:B------:R-:W-:Y:S01]  /*20140*/  IADD3 R22, R0, 0x30, RZ ;  /* 0x0000003000167810 */ /* 0x000fe20007ffe0ff */
[----:B------:R-:W-:Y:S01]  /*20150*/  IMAD.MOV.U32 R168, RZ, RZ, R172 ;  /* 0x000000ffffa87224 */ /* 0x000fe200078e00ac */
[----:B------:R-:W-:Y:S01]  /*20160*/  IABS R172, R173 ;  /* 0x000000ad00ac7213 */ /* 0x000fe20000000000 */
[----:B--2---:R-:W-:Y:S01]  /*20170*/  FFMA.FTZ R196, -R243, R170, R16 ;  /* 0x000000aaf3c47223 */ /* 0x004fe20000010110 */
[----:B------:R-:W-:Y:S01]  /*20180*/  FSEL R16, R35, -INF , !P2 ;  /* 0xff80000023107808 */ /* 0x000fe20005000000 */
[----:B------:R-:W-:Y:S01]  /*20190*/  IMAD.IADD R170, R244, 0x1, -R31 ;  /* 0x00000001f4aa7824 */ /* 0x000fe200078e0a1f */
[----:B------:R-:W-:Y:S01]  /*201a0*/  ISETP.GE.AND P2, PT, R27, R249, PT ;  /* 0x000000f91b00720c */ /* 0x000fe20003f46270 */
[----:B------:R-:W-:Y:S01]  /*201b0*/  IMAD.MOV.U32 R35, RZ, RZ, R172 ;  /* 0x000000ffff237224 */ /* 0x000fe200078e00ac */
[----:B------:R-:W2:Y:S01]  /*201c0*/  I2F R168, R168 ;  /* 0x000000a800a87306 */ /* 0x000ea20000201400 */
[----:B------:R-:W-:-:S02]  /*201d0*/  FSEL R196, R196, -INF , !P1 ;  /* 0xff800000c4c47808 */ /* 0x000fc40004800000 */
[----:B------:R-:W-:Y:S02]  /*201e0*/  ISETP.GE.OR P2, PT, R27, R245, !P2 ;  /* 0x000000f51b00720c */ /* 0x000fe40005746670 */
[----:B------:R-:W-:Y:S01]  /*201f0*/  ISETP.GE.AND P6, PT, R31, R249, PT ;  /* 0x000000f91f00720c */ /* 0x000fe20003fc6270 */
[----:B-1----:R-:W-:Y:S01]  /*20200*/  FFMA.FTZ R198, -R243, R166, R17 ;  /* 0x000000a6f3c67223 */ /* 0x002fe20000010111 */
[----:B------:R-:W-:Y:S01]  /*20210*/  IADD3 R23, R0, 0x29, RZ ;  /* 0x0000002900177810 */ /* 0x000fe20007ffe0ff */
[----:B------:R-:W1:Y:S01]  /*20220*/  I2F R35, R35 ;  /* 0x0000002300237306 */ /* 0x000e620000201400 */
[-C--:B------:R-:W-:Y:S02]  /*20230*/  ISETP.GE.AND P1, PT, R27, R248.reuse, PT ;  /* 0x000000f81b00720c */ /* 0x080fe40003f26270 */
[----:B------:R-:W-:Y:S01]  /*20240*/  FSEL R198, R198, -INF , !P2 ;  /* 0xff800000c6c67808 */ /* 0x000fe20005000000 */
[----:B------:R-:W-:Y:S01]  /*20250*/  IMAD.IADD R17, R244, 0x1, -R23 ;  /* 0x00000001f4117824 */ /* 0x000fe200078e0a17 */
[----:B------:R-:W-:-:S02]  /*20260*/  ISETP.GE.AND P2, PT, R31, R248, PT ;  /* 0x000000f81f00720c */ /* 0x000fc40003f46270 */
[----:B------:R-:W-:Y:S01]  /*20270*/  ISETP.GE.OR P6, PT, R31, R245, !P6 ;  /* 0x000000f51f00720c */ /* 0x000fe200077c6670 */
[----:B--2---:R-:W-:Y:S01]  /*20280*/  FFMA.FTZ R19, -R243, R168, R19 ;  /* 0x000000a8f3137223 */ /* 0x004fe20000010113 */
[-C--:B------:R-:W-:Y:S01]  /*20290*/  ISETP.GE.OR P2, PT, R31, R247.reuse, !P2 ;  /* 0x000000f71f00720c */ /* 0x080fe20005746670 */
[C---:B------:R-:W-:Y:S01]  /*202a0*/  IMAD.IADD R31, R246.reuse, 0x1, -R22 ;  /* 0x00000001f61f7824 */ /* 0x040fe200078e0a16 */
[----:B------:R-:W-:Y:S01]  /*202b0*/  ISETP.GE.OR P1, PT, R27, R247, !P1 ;  /* 0x000000f71b00720c */ /* 0x000fe20004f26670 */
[----:B------:R-:W-:Y:S01]  /*202c0*/  IMAD.IADD R27, R246, 0x1, -R23 ;  /* 0x00000001f61b7824 */ /* 0x000fe200078e0a17 */
[----:B------:R-:W-:Y:S02]  /*202d0*/  IABS R170, R170 ;  /* 0x000000aa00aa7213 */ /* 0x000fe40000000000 */
[----:B------:R-:W-:Y:S01]  /*202e0*/  IABS R31, R31 ;  /* 0x0000001f001f7213 */ /* 0x000fe20000000000 */
[----:B-1----:R-:W-:Y:S01]  /*202f0*/  FFMA.FTZ R35, -R243, R35, R12 ;  /* 0x00000023f3237223 */ /* 0x002fe2000001010c */
[----:B------:R-:W-:Y:S01]  /*20300*/  IABS R166, R27 ;  /* 0x0000001b00a67213 */ /* 0x000fe20000000000 */
[----:B------:R-:W-:Y:S01]  /*20310*/  IMAD.IADD R12, R244, 0x1, -R22 ;  /* 0x00000001f40c7824 */ /* 0x000fe200078e0a16 */
[----:B------:R-:W1:Y:S01]  /*20320*/  I2F R27, R170 ;  /* 0x000000aa001b7306 */ /* 0x000e620000201400 */
[----:B------:R-:W-:-:S02]  /*20330*/  IABS R17, R17 ;  /* 0x0000001100117213 */ /* 0x000fc40000000000 */
[----:B------:R-:W-:Y:S01]  /*20340*/  FSEL R193, R19, -INF , !P1 ;  /* 0xff80000013c17808 */ /* 0x000fe20004800000 */
[----:B------:R-:W-:Y:S01]  /*20350*/  IMAD.MOV.U32 R19, RZ, RZ, R31 ;  /* 0x000000ffff137224 */ /* 0x000fe200078e001f */
[----:B------:R-:W-:Y:S01]  /*20360*/  FSEL R199, R35, -INF , !P6 ;  /* 0xff80000023c77808 */ /* 0x000fe20007000000 */
[----:B------:R-:W-:Y:S01]  /*20370*/  IMAD.MOV.U32 R18, RZ, RZ, R17 ;  /* 0x000000ffff127224 */ /* 0x000fe200078e0011 */
[----:B------:R-:W-:Y:S01]  /*20380*/  IADD3 R17, R0, 0x31, RZ ;  /* 0x0000003100117810 */ /* 0x000fe20007ffe0ff */
[----:B------:R-:W2:Y:S01]  /*20390*/  I2F R166, R166 ;  /* 0x000000a600a67306 */ /* 0x000ea20000201400 */
[C---:B------:R-:W-:Y:S02]  /*203a0*/  ISETP.GE.AND P1, PT, R23.reuse, R249, PT ;  /* 0x000000f91700720c */ /* 0x040fe40003f26270 */
[C---:B------:R-:W-:Y:S02]  /*203b0*/  ISETP.GE.AND P6, PT, R23.reuse, R248, PT ;  /* 0x000000f81700720c */ /* 0x040fe40003fc6270 */
[----:B------:R-:W-:-:S02]  /*203c0*/  ISETP.GE.OR P1, PT, R23, R245, !P1 ;  /* 0x000000f51700720c */ /* 0x000fc40004f26670 */
[----:B------:R-:W-:Y:S01]  /*203d0*/  ISETP.GE.OR P6, PT, R23, R247, !P6 ;  /* 0x000000f71700720c */ /* 0x000fe200077c6670 */
[----:B------:R-:W3:Y:S01]  /*203e0*/  I2F R19, R19 ;  /* 0x0000001300137306 */ /* 0x000ee20000201400 */
[--C-:B------:R-:W-:Y:S01]  /*203f0*/  IMAD.IADD R23, R246, 0x1, -R17.reuse ;  /* 0x00000001f6177824 */ /* 0x100fe200078e0a11 */
[----:B------:R-:W-:Y:S01]  /*20400*/  IABS R12, R12 ;  /* 0x0000000c000c7213 */ /* 0x000fe20000000000 */
[C---:B-1----:R-:W-:Y:S02]  /*20410*/  FFMA.FTZ R14, -R243.reuse, R27, R14 ;  /* 0x0000001bf30e7223 */ /* 0x042fe4000001010e */
[----:B------:R-:W-:Y:S01]  /*20420*/  IMAD.IADD R27, R244, 0x1, -R17 ;  /* 0x00000001f41b7824 */ /* 0x000fe200078e0a11 */
[----:B------:R-:W-:Y:S01]  /*20430*/  IABS R23, R23 ;  /* 0x0000001700177213 */ /* 0x000fe20000000000 */
[----:B------:R-:W-:Y:S01]  /*20440*/  IMAD.MOV.U32 R31, RZ, RZ, R12 ;  /* 0x000000ffff1f7224 */ /* 0x000fe200078e000c */
[----:B------:R-:W1:Y:S01]  /*20450*/  I2F R18, R18 ;  /* 0x0000001200127306 */ /* 0x000e620000201400 */
[----:B------:R-:W-:Y:S01]  /*20460*/  FSEL R194, R14, -INF , !P2 ;  /* 0xff8000000ec27808 */ /* 0x000fe20005000000 */
[----:B--2---:R-:W-:Y:S01]  /*20470*/  FFMA.FTZ R166, -R243, R166, R13 ;  /* 0x000000a6f3a67223 */ /* 0x004fe2000001010d */
[----:B------:R-:W-:Y:S01]  /*20480*/  IADD3 R12, R0, 0x38, RZ ;  /* 0x00000038000c7810 */ /* 0x000fe20007ffe0ff */
[----:B------:R-:W-:Y:S01]  /*20490*/  IMAD.MOV.U32 R14, RZ, RZ, R23 ;  /* 0x000000ffff0e7224 */ /* 0x000fe200078e0017 */
[----:B------:R-:W-:-:S02]  /*204a0*/  ISETP.GE.AND P2, PT, R22, R249, PT ;  /* 0x000000f91600720c */ /* 0x000fc40003f46270 */
[----:B------:R-:W-:Y:S01]  /*204b0*/  FSEL R197, R166, -INF , !P1 ;  /* 0xff800000a6c57808 */ /* 0x000fe20004800000 */
[----:B------:R-:W2:Y:S01]  /*204c0*/  I2F R13, R31 ;  /* 0x0000001f000d7306 */ /* 0x000ea20000201400 */
[C---:B---3--:R-:W-:Y:S01]  /*204d0*/  FFMA.FTZ R19, -R243.reuse, R19, R4 ;  /* 0x00000013f3137223 */ /* 0x048fe20000010104 */
[----:B------:R-:W-:Y:S01]  /*204e0*/  IADD3 R4, R0, 0x39, RZ ;  /* 0x0000003900047810 */ /* 0x000fe20007ffe0ff */
[----:B------:R-:W-:Y:S01]  /*204f0*/  IMAD.IADD R23, R246, 0x1, -R12 ;  /* 0x00000001f6177824 */ /* 0x000fe200078e0a0c */
[C---:B------:R-:W-:Y:S02]  /*20500*/  ISETP.GE.OR P2, PT, R22.reuse, R245, !P2 ;  /* 0x000000f51600720c */ /* 0x040fe40005746670 */
[----:B------:R-:W-:Y:S01]  /*20510*/  ISETP.GE.AND P1, PT, R22, R248, PT ;  /* 0x000000f81600720c */ /* 0x000fe20003f26270 */
[----:B------:R-:W-:Y:S01]  /*20520*/  IMAD.IADD R0, R246, 0x1, -R4 ;  /* 0x00000001f6007824 */ /* 0x000fe200078e0a04 */
[----:B------:R-:W3:Y:S01]  /*20530*/  I2F R14, R14 ;  /* 0x0000000e000e7306 */ /* 0x000ee20000201400 */
[----:B-1----:R-:W-:Y:S01]  /*20540*/  FFMA.FTZ R15, -R243, R18, R15 ;  /* 0x00000012f30f7223 */ /* 0x002fe2000001010f */
[----:B------:R-:W-:Y:S01]  /*20550*/  IABS R27, R27 ;  /* 0x0000001b001b7213 */ /* 0x000fe20000000000 */
[----:B------:R-:W-:Y:S01]  /*20560*/  IMAD.IADD R18, R244, 0x1, -R12 ;  /* 0x00000001f4127824 */ /* 0x000fe200078e0a0c */
[----:B------:R-:W-:-:S02]  /*20570*/  FSEL R178, R19, -INF , !P2 ;  /* 0xff80000013b27808 */ /* 0x000fc40005000000 */
[----:B------:R-:W-:Y:S02]  /*20580*/  IABS R19, R0 ;  /* 0x0000000000137213 */ /* 0x000fe40000000000 */
[----:B------:R-:W-:Y:S01]  /*20590*/  IABS R18, R18 ;  /* 0x0000001200127213 */ /* 0x000fe20000000000 */
[----:B--2---:R-:W-:Y:S01]  /*205a0*/  FFMA.FTZ R13, -R243, R13, R6 ;  /* 0x0000000df30d7223 */ /* 0x004fe20000010106 */
[----:B------:R-:W-:Y:S01]  /*205b0*/  ISETP.GE.OR P1, PT, R22, R247, !P1 ;  /* 0x000000f71600720c */ /* 0x000fe20004f26670 */
[----:B------:R-:W-:Y:S01]  /*205c0*/  IMAD.MOV.U32 R22, RZ, RZ, R27 ;  /* 0x000000ffff167224 */ /* 0x000fe200078e001b */
[----:B------:R-:W1:Y:S01]  /*205d0*/  I2F R0, R18 ;  /* 0x0000001200007306 */ /* 0x000e620000201400 */
[----:B------:R-:W-:Y:S01]  /*205e0*/  IABS R23, R23 ;  /* 0x0000001700177213 */ /* 0x000fe20000000000 */
[----:B------:R-:W-:Y:S01]  /*205f0*/  IMAD.IADD R6, R244, 0x1, -R4 ;  /* 0x00000001f4067824 */ /* 0x000fe200078e0a04 */
[----:B------:R-:W-:Y:S01]  /*20600*/  FSEL R192, R15, -INF , !P6 ;  /* 0xff8000000fc07808 */ /* 0x000fe20007000000 */
[----:B---3--:R-:W-:Y:S01]  /*20610*/  FFMA.FTZ R5, -R243, R14, R5 ;  /* 0x0000000ef3057223 */ /* 0x008fe20000010105 */
[----:B------:R-:W-:-:S02]  /*20620*/  ISETP.GE.AND P6, PT, R17, R249, PT ;  /* 0x000000f91100720c */ /* 0x000fc40003fc6270 */
[----:B------:R-:W-:Y:S01]  /*20630*/  IABS R14, R6 ;  /* 0x00000006000e7213 */ /* 0x000fe20000000000 */
[----:B------:R-:W2:Y:S01]  /*20640*/  I2F R22, R22 ;  /* 0x0000001600167306 */ /* 0x000ea20000201400 */
[----:B------:R-:W-:Y:S02]  /*20650*/  ISETP.GE.OR P6, PT, R17, R245, !P6 ;  /* 0x000000f51100720c */ /* 0x000fe400077c6670 */
[----:B------:R-:W-:Y:S02]  /*20660*/  FSEL R176, R13, -INF , !P1 ;  /* 0xff8000000db07808 */ /* 0x000fe40004800000 */
[----:B------:R-:W-:Y:S02]  /*20670*/  FSEL R181, R5, -INF , !P6 ;  /* 0xff80000005b57808 */ /* 0x000fe40007000000 */
[----:B------:R-:W-:Y:S01]  /*20680*/  ISETP.GE.AND P6, PT, R12, R248, PT ;  /* 0x000000f80c00720c */ /* 0x000fe20003fc6270 */
[----:B------:R-:W3:Y:S01]  /*20690*/  I2F R15, R23 ;  /* 0x00000017000f7306 */ /* 0x000ee20000201400 */
[----:B-1----:R-:W-:Y:S01]  /*206a0*/  FFMA.FTZ R0, -R243, R0, R190 ;  /* 0x00000000f3007223 */ /* 0x002fe200000101be */
[----:B------:R-:W-:-:S02]  /*206b0*/  ISETP.GE.AND P2, PT, R17, R248, PT ;  /* 0x000000f81100720c */ /* 0x000fc40003f46270 */
[C---:B------:R-:W-:Y:S02]  /*206c0*/  ISETP.GE.OR P6, PT, R12.reuse, R247, !P6 ;  /* 0x000000f70c00720c */ /* 0x040fe400077c6670 */
[----:B------:R-:W-:Y:S02]  /*206d0*/  ISETP.GE.AND P1, PT, R12, R249, PT ;  /* 0x000000f90c00720c */ /* 0x000fe40003f26270 */
[----:B------:R-:W1:Y:S01]  /*206e0*/  I2F R6, R19 ;  /* 0x0000001300067306 */ /* 0x000e620000201400 */
[----:B------:R-:W-:Y:S01]  /*206f0*/  FSEL R170, R0, -INF , !P6 ;  /* 0xff80000000aa7808 */ /* 0x000fe20007000000 */
[----:B--2---:R-:W-:Y:S01]  /*20700*/  FFMA.FTZ R7, -R243, R22, R7 ;  /* 0x00000016f3077223 */ /* 0x004fe20000010107 */
[----:B------:R-:W-:Y:S02]  /*20710*/  ISETP.GT.AND P6, PT, R239, R230, PT ;  /* 0x000000e6ef00720c */ /* 0x000fe40003fc4270 */
[----:B------:R-:W-:Y:S02]  /*20720*/  ISETP.GE.OR P2, PT, R17, R247, !P2 ;  /* 0x000000f71100720c */ /* 0x000fe40005746670 */
[----:B------:R-:W-:Y:S01]  /*20730*/  ISETP.GE.OR P1, PT, R12, R245, !P1 ;  /* 0x000000f50c00720c */ /* 0x000fe20004f26670 */
[----:B------:R-:W2:Y:S01]  /*20740*/  I2F R14, R14 ;  /* 0x0000000e000e7306 */ /* 0x000ea20000201400 */
[----:B---3--:R-:W-:Y:S01]  /*20750*/  FFMA.FTZ R15, -R243, R15, R188 ;  /* 0x0000000ff30f7223 */ /* 0x008fe200000101bc */
[----:B------:R-:W-:-:S02]  /*20760*/  FSEL R172, R7, -INF , !P2 ;  /* 0xff80000007ac7808 */ /* 0x000fc40005000000 */
[C---:B------:R-:W-:Y:S02]  /*20770*/  ISETP.GE.AND P2, PT, R4.reuse, R249, PT ;  /* 0x000000f90400720c */ /* 0x040fe40003f46270 */
[----:B------:R-:W-:Y:S02]  /*20780*/  FSEL R180, R15, -INF , !P1 ;  /* 0xff8000000fb47808 */ /* 0x000fe40004800000 */
[C---:B------:R-:W-:Y:S01]  /*20790*/  ISETP.GE.AND P1, PT, R4.reuse, R248, PT ;  /* 0x000000f80400720c */ /* 0x040fe20003f26270 */
[C---:B-1----:R-:W-:Y:S01]  /*207a0*/  FFMA.FTZ R6, -R243.reuse, R6, R189 ;  /* 0x00000006f3067223 */ /* 0x042fe200000101bd */
[C---:B------:R-:W-:Y:S02]  /*207b0*/  ISETP.GE.OR P2, PT, R4.reuse, R245, !P2 ;  /* 0x000000f50400720c */ /* 0x040fe40005746670 */
[----:B------:R-:W-:Y:S02]  /*207c0*/  ISETP.GE.OR P1, PT, R4, R247, !P1 ;  /* 0x000000f70400720c */ /* 0x000fe40004f26670 */
[----:B------:R-:W-:Y:S01]  /*207d0*/  FSEL R177, R6, -INF , !P2 ;  /* 0xff80000006b17808 */ /* 0x000fe20005000000 */
[----:B--2---:R-:W-:-:S05]  /*207e0*/  FFMA.FTZ R14, -R243, R14, R191 ;  /* 0x0000000ef30e7223 */ /* 0x004fca00000101bf */
[----:B------:R-:W-:Y:S01]  /*207f0*/  FSEL R173, R14, -INF , !P1 ;  /* 0xff8000000ead7808 */ /* 0x000fe20004800000 */
[----:B------:R-:W-:Y:S05]  /*20800*/  @!P6 BRA `(.L_x_8336) ;  /* 0x00000d500000e947 */ /* 0x000fea0003800000 */
[----:B------:R-:W-:Y:S01]  /*20810*/  BSSY B0, `(.L_x_8337) ;  /* 0x0000044000007945 */ /* 0x000fe20003800000 */
[----:B------:R-:W-:Y:S05]  /*20820*/  @!P0 BRA `(.L_x_8338) ;  /* 0x000003e000008947 */ /* 0x000fea0003800000 */
[----:B------:R-:W-:Y:S02]  /*20830*/  ULDC.64 UR4, c[0x0][0x118] ;  /* 0x0000460000047ab9 */ /* 0x000fe40000000a00 */
[----:B------:R-:W2:Y:S01]  /*20840*/  LD.E R15, [R10.64+0x170] ;  /* 0x000170040a0f7980 */ /* 0x000ea2000c101900 */
[----:B------:R-:W-:Y:S02]  /*20850*/  IMAD.SHL.U32 R4, R239, 0x40, RZ ;  /* 0x00000040ef047824 */ /* 0x000fe400078e00ff */
[----:B------:R-:W-:-:S03]  /*20860*/  IMAD.MOV.U32 R8, RZ, RZ, RZ ;  /* 0x000000ffff087224 */ /* 0x000fc600078e00ff */
        /* <DEDUP_REMOVED lines=8> */
[----:B-1----:R-:W-:-:S04]  /*208f0*/  IMAD.MOV R0, RZ, RZ, -R9 ;  /* 0x000000ffff007224 */ /* 0x002fc800078e0a09 */
        /* <DEDUP_REMOVED lines=18> */
[----:B------:R-:W-:-:S06]  /*20a20*/  ISETP.GE.U32.AND P2, PT, R0, R7, PT ;  /* 0x000000070000720c */ /* 0x000fcc0003f46070 */
[----:B------:R-:W-:Y:S02]  /*20a30*/  @P1 IADD3 R9, R9, 0x1, RZ ;  /* 0x0000000109091810 */ /* 0x000fe40007ffe0ff */
[----:B------:R-:W-:Y:S02]  /*20a40*/  ISETP.GE.AND P1, PT, R4, RZ, PT ;  /* 0x000000ff0400720c */ /* 0x000fe40003f26270 */
[----:B------:R-:W-:-:S03]  /*20a50*/  LOP3.LUT R4, RZ, R15, RZ, 0x33, !PT ;  /* 0x0000000fff047212 */ /* 0x000fc600078e33ff */
[----:B------:R-:W-:Y:S02]  /*20a60*/  @P2 IADD3 R13, R13, 0x1, RZ ;  /* 0x000000010d0d2810 */ /* 0x000fe40007ffe0ff */
[----:B------:R-:W-:-:S03]  /*20a70*/  ISETP.NE.AND P2, PT, R15, RZ, PT ;  /* 0x000000ff0f00720c */ /* 0x000fc60003f45270 */
[----:B------:R-:W-:-:S03]  /*20a80*/  @!P0 IMAD.MOV R13, RZ, RZ, -R13 ;  /* 0x000000ffff0d8224 */ /* 0x000fc600078e0a0d */
[----:B------:R-:W-:-:S05]  /*20a90*/  @!P1 IMAD.MOV R9, RZ, RZ, -R9 ;  /* 0x000000ffff099224 */ /* 0x000fca00078e0a09 */
        /* <DEDUP_REMOVED lines=11> */
[-C--:B--2---:R-:W-:Y:S02]  /*20b50*/  IMAD R4, R9, R15.reuse, RZ ;  /* 0x0000000f09047224 */ /* 0x084fe400078e02ff */
[----:B------:R-:W-:-:S04]  /*20b60*/  IMAD.WIDE.U32 R14, R8, R15, RZ ;  /* 0x0000000f080e7225 */ /* 0x000fc800078e00ff */
[----:B------:R-:W-:Y:S02]  /*20b70*/  IMAD R4, R8, R7, R4 ;  /* 0x0000000708047224 */ /* 0x000fe400078e0204 */
[----:B----4-:R-:W-:Y:S02]  /*20b80*/  IMAD.IADD R5, R0, 0x1, -R5 ;  /* 0x0000000100057824 */ /* 0x010fe400078e0a05 */
[----:B------:R-:W-:Y:S02]  /*20b90*/  IMAD.IADD R15, R15, 0x1, R4 ;  /* 0x000000010f0f7824 */ /* 0x000fe400078e0204 */
[----:B---3--:R-:W-:Y:S01]  /*20ba0*/  IMAD R7, R13, R5, RZ ;  /* 0x000000050d077224 */ /* 0x008fe200078e02ff */
[----:B------:R-:W-:-:S05]  /*20bb0*/  SHF.R.S32.HI R0, RZ, 0x1f, R5 ;  /* 0x0000001fff007819 */ /* 0x000fca0000011405 */
[----:B------:R-:W-:Y:S02]  /*20bc0*/  IMAD R0, R12, R0, R7 ;  /* 0x000000000c007224 */ /* 0x000fe400078e0207 */
[----:B------:R-:W-:-:S04]  /*20bd0*/  IMAD.WIDE.U32 R12, R5, R12, R14 ;  /* 0x0000000c050c7225 */ /* 0x000fc800078e000e */
[----:B------:R-:W-:Y:S01]  /*20be0*/  IMAD.MOV.U32 R9, RZ, RZ, R12 ;  /* 0x000000ffff097224 */ /* 0x000fe200078e000c */
[----:B------:R-:W-:Y:S01]  /*20bf0*/  IADD3 R6, R13, R0, RZ ;  /* 0x000000000d067210 */ /* 0x000fe20007ffe0ff */
[----:B------:R-:W-:Y:S05]  /*20c00*/  BRA `(.L_x_8339) ;  /* 0x0000004000007947 */ /* 0x000fea0003800000 */
.L_x_8338:
[----:B------:R-:W-:Y:S02]  /*20c10*/  ULDC.64 UR4, c[0x0][0x118] ;  /* 0x0000460000047ab9 */ /* 0x000fe40000000a00 */
[----:B------:R-:W2:Y:S02]  /*20c20*/  LD.E R9, [R10.64+0x38] ;  /* 0x000038040a097980 */ /* 0x000ea4000c101900 */
[----:B--2---:R-:W-:-:S04]  /*20c30*/  LEA R9, -R9, RZ, 0x6 ;  /* 0x000000ff09097211 */ /* 0x004fc800078e31ff */
[----:B------:R-:W-:Y:S02]  /*20c40*/  SHF.R.S32.HI R6, RZ, 0x1f, R9 ;  /* 0x0000001fff067819 */ /* 0x000fe40000011409 */
.L_x_8339:
[----:B------:R-:W-:Y:S05]  /*20c50*/  BSYNC B0 ;  /* 0x0000000000007941 */ /* 0x000fea0003800000 */
.L_x_8337:
[C---:B------:R-:W-:Y:S01]  /*20c60*/  @P5 IADD3 R5, P0, R9.reuse, R228, RZ ;  /* 0x000000e409055210 */ /* 0x040fe20007f1e0ff */
[----:B------:R-:W-:Y:S01]  /*20c70*/  STL [R1+0x10], R16 ;  /* 0x0000101001007387 */ /* 0x000fe20000100800 */
[CC--:B------:R-:W-:Y:S02]  /*20c80*/  LEA R174, P1, R9.reuse, R232.reuse, 0x1 ;  /* 0x000000e809ae7211 */ /* 0x0c0fe400078208ff */
[----:B------:R-:W-:Y:S01]  /*20c90*/  LOP3.LUT R4, R242, 0x1, RZ, 0xc0, !PT ;  /* 0x00000001f2047812 */ /* 0x000fe200078ec0ff */
[----:B------:R-:W-:Y:S01]  /*20ca0*/  @P5 IMAD.X R0, R6, 0x1, R229, P0 ;  /* 0x0000000106005824 */ /* 0x000fe200000e06e5 */
[-C--:B------:R-:W-:Y:S01]  /*20cb0*/  LEA.HI.X R175, R9, R231.reuse, R6, 0x1, P1 ;  /* 0x000000e709af7211 */ /* 0x080fe200008f0c06 */
[----:B------:R-:W-:Y:S01]  /*20cc0*/  STL.64 [R1+0x8], R10 ;  /* 0x0000080a01007387 */ /* 0x000fe20000100a00 */
[----:B------:R-:W-:Y:S02]  /*20cd0*/  @P5 LEA R18, P1, R5, R232, 0x1 ;  /* 0x000000e805125211 */ /* 0x000fe400078208ff */
[----:B------:R-:W-:Y:S01]  /*20ce0*/  @P4 IADD3 R7, P0, R9, R228, RZ ;  /* 0x000000e409074210 */ /* 0x000fe20007f1e0ff */
[----:B------:R1:W-:Y:S01]  /*20cf0*/  STL.64 [R1], R2 ;  /* 0x0000000201007387 */ /* 0x0003e20000100a00 */
[----:B------:R-:W-:-:S02]  /*20d00*/  @P5 LEA.HI.X R19, R5, R231, R0, 0x1, P1 ;  /* 0x000000e705135211 */ /* 0x000fc400008f0c00 */
[----:B------:R-:W-:Y:S01]  /*20d10*/  ISETP.NE.U32.AND P2, PT, R4, 0x1, PT ;  /* 0x000000010400780c */ /* 0x000fe20003f45070 */
[----:B------:R-:W-:Y:S01]  /*20d20*/  @P4 IMAD.X R0, R6, 0x1, R229, P0 ;  /* 0x0000000106004824 */ /* 0x000fe200000e06e5 */
[----:B------:R-:W-:Y:S02]  /*20d30*/  @P4 LEA R14, P1, R7, R232, 0x1 ;  /* 0x000000e8070e4211 */ /* 0x000fe400078208ff */
[----:B------:R-:W-:Y:S02]  /*20d40*/  @P3 IADD3 R5, P0, R9, R228, RZ ;  /* 0x000000e409053210 */ /* 0x000fe40007f1e0ff */
[----:B------:R-:W-:-:S03]  /*20d50*/  @P4 LEA.HI.X R15, R7, R231, R0, 0x1, P1 ;  /* 0x000000e7070f4211 */ /* 0x000fc600008f0c00 */
[----:B------:R-:W-:Y:S01]  /*20d60*/  @P3 IMAD.X R0, R6, 0x1, R229, P0 ;  /* 0x0000000106003824 */ /* 0x000fe200000e06e5 */
[----:B------:R-:W-:-:S04]  /*20d70*/  IADD3 R7, P1, P0, R228, R228, R9 ;  /* 0x000000e4e4077210 */ /* 0x000fc8000783e009 */
[----:B------:R-:W-:Y:S02]  /*20d80*/  IADD3.X R4, R229, R229, R6, P1, P0 ;  /* 0x000000e5e5047210 */ /* 0x000fe40000fe0406 */
[-C--:B------:R-:W-:Y:S02]  /*20d90*/  @P3 LEA R12, P0, R5, R232.reuse, 0x1 ;  /* 0x000000e8050c3211 */ /* 0x080fe400078008ff */
[-C--:B------:R-:W-:Y:S02]  /*20da0*/  @!P2 LEA R22, P1, R7, R232.reuse, 0x1 ;  /* 0x000000e80716a211 */ /* 0x080fe400078208ff */
[-C--:B------:R-:W-:Y:S02]  /*20db0*/  @P3 LEA.HI.X R13, R5, R231.reuse, R0, 0x1, P0 ;  /* 0x000000e7050d3211 */ /* 0x080fe400000f0c00 */
[C---:B------:R-:W-:Y:S02]  /*20dc0*/  @P5 LEA R188, P0, R7.reuse, R232, 0x1 ;  /* 0x000000e807bc5211 */ /* 0x040fe400078008ff */
[----:B------:R-:W-:-:S02]  /*20dd0*/  @!P2 LEA.HI.X R23, R7, R231, R4, 0x1, P1 ;  /* 0x000000e70717a211 */ /* 0x000fc400008f0c04 */
[CC--:B------:R-:W-:Y:S02]  /*20de0*/  @P4 LEA R186, P1, R7.reuse, R232.reuse, 0x1 ;  /* 0x000000e807ba4211 */ /* 0x0c0fe400078208ff */
[CCC-:B------:R-:W-:Y:S02]  /*20df0*/  @P5 LEA.HI.X R189, R7.reuse, R231.reuse, R4.reuse, 0x1, P0 ;  /* 0x000000e707bd5211 */ /* 0x1c0fe400000f0c04 */
[C---:B------:R-:W-:Y:S02]  /*20e00*/  @P3 LEA R182, P0, R7.reuse, R232, 0x1 ;  /* 0x000000e807b63211 */ /* 0x040fe400078008ff */
[CCC-:B------:R-:W-:Y:S02]  /*20e10*/  @P4 LEA.HI.X R187, R7.reuse, R231.reuse, R4.reuse, 0x1, P1 ;  /* 0x000000e707bb4211 */ /* 0x1c0fe400008f0c04 */
[C---:B------:R-:W-:Y:S02]  /*20e20*/  IADD3 R0, P1, R7.reuse, R228, RZ ;  /* 0x000000e407007210 */ /* 0x040fe40007f3e0ff */
[----:B------:R-:W-:-:S02]  /*20e30*/  @P3 LEA.HI.X R183, R7, R231, R4, 0x1, P0 ;  /* 0x000000e707b73211 */ /* 0x000fc400000f0c04 */
[----:B------:R-:W-:Y:S01]  /*20e40*/  @!P2 IADD3 R9, P0, R9, R228, RZ ;  /* 0x000000e40909a210 */ /* 0x000fe20007f1e0ff */
[----:B------:R-:W-:Y:S01]  /*20e50*/  IMAD.X R4, R4, 0x1, R229, P1 ;  /* 0x0000000104047824 */ /* 0x000fe200008e06e5 */
[----:B-1----:R-:W-:-:S03]  /*20e60*/  @!P2 LEA R2, P1, R0, R232, 0x1 ;  /* 0x000000e80002a211 */ /* 0x002fc600078208ff */
[----:B------:R-:W-:Y:S01]  /*20e70*/  @!P2 IMAD.X R6, R6, 0x1, R229, P0 ;  /* 0x000000010606a824 */ /* 0x000fe200000e06e5 */
[CC--:B------:R-:W-:Y:S02]  /*20e80*/  @P5 LEA R10, P0, R0.reuse, R232.reuse, 0x1 ;  /* 0x000000e8000a5211 */ /* 0x0c0fe400078008ff */
[CCC-:B------:R-:W-:Y:S02]  /*20e90*/  @!P2 LEA.HI.X R3, R0.reuse, R231.reuse, R4.reuse, 0x1, P1 ;  /* 0x000000e70003a211 */ /* 0x1c0fe400008f0c04 */
[CC--:B------:R-:W-:Y:S02]  /*20ea0*/  @P4 LEA R16, P1, R0.reuse, R232.reuse, 0x1 ;  /* 0x000000e800104211 */ /* 0x0c0fe400078208ff */
[CCC-:B------:R-:W-:Y:S02]  /*20eb0*/  @P5 LEA.HI.X R11, R0.reuse, R231.reuse, R4.reuse, 0x1, P0 ;  /* 0x000000e7000b5211 */ /* 0x1c0fe400000f0c04 */
[C---:B------:R-:W-:Y:S02]  /*20ec0*/  @P3 LEA R190, P0, R0.reuse, R232, 0x1 ;  /* 0x000000e800be3211 */ /* 0x040fe400078008ff */
[----:B------:R-:W-:-:S02]  /*20ed0*/  @P4 LEA.HI.X R17, R0, R231, R4, 0x1, P1 ;  /* 0x000000e700114211 */ /* 0x000fc400008f0c04 */
[C---:B------:R-:W-:Y:S02]  /*20ee0*/  @!P2 LEA R8, P1, R9.reuse, R232, 0x1 ;  /* 0x000000e80908a211 */ /* 0x040fe400078208ff */
[-C--:B------:R-:W-:Y:S01]  /*20ef0*/  @P3 LEA.HI.X R191, R0, R231.reuse, R4, 0x1, P0 ;  /* 0x000000e700bf3211 */ /* 0x080fe200000f0c04 */
[----:B------:R-:W-:Y:S02]  /*20f00*/  IMAD.MOV.U32 R4, RZ, RZ, R16 ;  /* 0x000000ffff047224 */ /* 0x000fe400078e0010 */
[----:B------:R-:W-:Y:S01]  /*20f10*/  IMAD.MOV.U32 R5, RZ, RZ, R17 ;  /* 0x000000ffff057224 */ /* 0x000fe200078e0011 */
[----:B------:R-:W-:Y:S01]  /*20f20*/  @!P2 LEA.HI.X R9, R9, R231, R6, 0x1, P1 ;  /* 0x000000e70909a211 */ /* 0x000fe200008f0c06 */
[----:B------:R-:W-:Y:S01]  /*20f30*/  IMAD.MOV.U32 R6, RZ, RZ, R4 ;  /* 0x000000ffff067224 */ /* 0x000fe200078e0004 */
[----:B------:R-:W-:Y:S01]  /*20f40*/  ULDC.64 UR4, c[0x0][0x118] ;  /* 0x0000460000047ab9 */ /* 0x000fe20000000a00 */
[----:B------:R-:W-:Y:S01]  /*20f50*/  IMAD.MOV.U32 R7, RZ, RZ, R5 ;  /* 0x000000ffff077224 */ /* 0x000fe200078e0005 */
[----:B------:R-:W-:Y:S01]  /*20f60*/  @!PT LDS RZ, [RZ] ;  /* 0x00000000fffff984 */ /* 0x000fe20000000800 */
[----:B------:R-:W-:Y:S01]  /*20f70*/  @!PT LDS RZ, [RZ] ;  /* 0x00000000fffff984 */ /* 0x000fe20000000800 */
[----:B------:R-:W-:Y:S01]  /*20f80*/  @!PT LDS RZ, [RZ] ;  /* 0x00000000fffff984 */ /* 0x000fe20000000800 */
[----:B------:R1:W-:Y:S01]  /*20f90*/  @!P2 LDGSTS.E.BYPASS.LTC128B.128 [R237+0x8000], [R174.64] ;  /* 0x08000000aeedafae */ /* 0x0003e2000b901d44 */
[----:B------:R-:W-:-:S02]  /*20fa0*/  @P5 IMAD.MOV.U32 R4, RZ, RZ, R174 ;  /* 0x000000ffff045224 */ /* 0x000fc400078e00ae */
[----:B------:R-:W-:Y:S01]  /*20fb0*/  @P5 IMAD.MOV.U32 R5, RZ, RZ, R175 ;  /* 0x000000ffff055224 */ /* 0x000fe200078e00af */
[----:B------:R1:W-:Y:S04]  /*20fc0*/  @P2 STS.128 [R237+0x8000], RZ ;  /* 0x008000ffed002388 */ /* 0x0003e80000000c00 */
[----:B------:R-:W-:Y:S01]  /*20fd0*/  @!PT LDS RZ, [RZ] ;  /* 0x00000000fffff984 */ /* 0x000fe20000000800 */
[----:B------:R-:W-:Y:S01]  /*20fe0*/  @!PT LDS RZ, [RZ] ;  /* 0x00000000fffff984 */ /* 0x000fe20000000800 */
[----:B------:R-:W-:Y:S01]  /*20ff0*/  @!PT LDS RZ, [RZ] ;  /* 0x00000000fffff984 */ /* 0x000fe20000000800 */
[----:B------:R2:W-:Y:S04]  /*21000*/  @P5 LDGSTS.E.BYPASS.LTC128B.128 [R237+0xa000], [R4.64+0x80] ;  /* 0x0a00008004ed5fae */ /* 0x0005e8000b901d44 */
[----:B------:R1:W-:Y:S04]  /*21010*/  @!P5 STS.128 [R237+0xa000], RZ ;  /* 0x00a000ffed00d388 */ /* 0x0003e80000000c00 */
[----:B------:R1:W5:Y:S01]  /*21020*/  LDL.LU R16, [R1+0x10] ;  /* 0x0000100001107983 */ /* 0x0003620000300800 */
[----:B--2---:R-:W-:-:S02]  /*21030*/  @P4 IMAD.MOV.U32 R4, RZ, RZ, R174 ;  /* 0x000000ffff044224 */ /* 0x004fc400078e00ae */
        /* <DEDUP_REMOVED lines=16> */
[----:B------:R3:W-:Y:S01]  /*21140*/  @!P2 LDGSTS.E.BYPASS.LTC128B.128 [R237+0x8800], [R8.64] ;  /* 0x0880000008edafae */ /* 0x0007e2000b901d44 */
[----:B--2---:R-:W-:Y:S02]  /*21150*/  IMAD.MOV.U32 R4, RZ, RZ, R10 ;  /* 0x000000ffff047224 */ /* 0x004fe400078e000a */
[----:B------:R-:W-:-:S02]  /*21160*/  IMAD.MOV.U32 R5, RZ, RZ, R11 ;  /* 0x000000ffff057224 */ /* 0x000fc400078e000b */
[----:B------:R1:W5:Y:S01]  /*21170*/  LDL.LU.64 R10, [R1+0x8] ;  /* 0x00000800010a7983 */ /* 0x0003620000300a00 */
[----:B---3--:R-:W-:Y:S02]  /*21180*/  IMAD.MOV.U32 R8, RZ, RZ, R2 ;  /* 0x000000ffff087224 */ /* 0x008fe400078e0002 */
[----:B------:R-:W-:Y:S02]  /*21190*/  IMAD.MOV.U32 R9, RZ, RZ, R3 ;  /* 0x000000ffff097224 */ /* 0x000fe400078e0003 */
[----:B------:R1:W5:Y:S01]  /*211a0*/  LDL.LU.64 R2, [R1] ;  /* 0x0000000001027983 */ /* 0x0003620000300a00 */
[----:B------:R-:W-:Y:S02]  /*211b0*/  IMAD.MOV.U32 R232, RZ, RZ, R174 ;  /* 0x000000ffffe87224 */ /* 0x000fe400078e00ae */
[----:B------:R-:W-:Y:S01]  /*211c0*/  IMAD.MOV.U32 R231, RZ, RZ, R175 ;  /* 0x000000ffffe77224 */ /* 0x000fe200078e00af */
        /* <DEDUP_REMOVED lines=57> */
.L_x_8336:
[----:B------:R-:W-:Y:S05]  /*21560*/  BSYNC B1 ;  /* 0x0000000000017941 */ /* 0x000fea0003800000 */
.L_x_8335:
[----:B------:R-:W-:Y:S01]  /*21570*/  ULDC.64 UR4, c[0x0][0x118] ;  /* 0x0000460000047ab9 */ /* 0x000fe20000000a00 */
[----:B-1----:R-:W-:Y:S01]  /*21580*/  FMNMX.FTZ R5, R164, R165, !PT ;  /* 0x000000a5a4057209 */ /* 0x002fe20007810000 */
[----:B-----5:R1:W2:Y:S01]  /*21590*/  LD.E R174, [R10.64+0xdc] ;  /* 0x0000dc040aae7980 */ /* 0x0202a2000c101900 */
[----:B------:R-:W-:-:S02]  /*215a0*/  FMNMX.FTZ R4, R3, R2, !PT ;  /* 0x0000000203047209 */ /* 0x000fc40007810000 */
[----:B------:R-:W-:Y:S01]  /*215b0*/  FMNMX.FTZ R5, R32, R5, !PT ;  /* 0x0000000520057209 */ /* 0x000fe20007810000 */
[----:B------:R-:W-:Y:S01]  /*215c0*/  LDSM.16.MT88.4 R12, [R217+0x10000] ;  /* 0x01000000d90c783b */ /* 0x000fe20000004200 */
[----:B------:R-:W-:Y:S02]  /*215d0*/  FMNMX.FTZ R4, R169, R4, !PT ;  /* 0x00000004a9047209 */ /* 0x000fe40007810000 */
[----:B------:R-:W-:Y:S02]  /*215e0*/  FMNMX.FTZ R0, R34, R5, !PT ;  /* 0x0000000522007209 */ /* 0x000fe40007810000 */
[----:B------:R-:W-:Y:S02]  /*215f0*/  FMNMX.FTZ R7, R171, R4, !PT ;  /* 0x00000004ab077209 */ /* 0x000fe40007810000 */
[----:B------:R-:W-:-:S04]  /*21600*/  FMNMX.FTZ R0, R33, R0, !PT ;  /* 0x0000000021007209 */ /* 0x000fc80007810000 */
[----:B------:R-:W-:-:S04]  /*21610*/  FMNMX.FTZ R5, R29, R0, !PT ;  /* 0x000000001d057209 */ /* 0x000fc80007810000 */
[----:B------:R-:W-:-:S04]  /*21620*/  FMNMX.FTZ R5, R28, R5, !PT ;  /* 0x000000051c057209 */ /* 0x000fc80007810000 */
[----:B------:R-:W-:Y:S01]  /*21630*/  FMNMX.FTZ R0, R26, R5, !PT ;  /* 0x000000051a007209 */ /* 0x000fe20007810000 */
[----:B-1----:R-:W-:Y:S03]  /*21640*/  LDSM.16.MT88.4 R8, [R219+0x10000] ;  /* 0x01000000db08783b */ /* 0x002fe60000004200 */
        /* <DEDUP_REMOVED lines=42> */
[-CC-:B------:R-:W-:Y:S01]  /*218f0*/  FFMA.FTZ R33, R33, R174.reuse, -R179.reuse ;  /* 0x000000ae21217223 */ /* 0x180fe200000108b3 */
[----:B------:R-:W-:Y:S01]  /*21900*/  FSEL R175, R175, RZ, P0 ;  /* 0x000000ffafaf7208 */ /* 0x000fe20000000000 */
[----:B------:R-:W-:-:S02]  /*21910*/  FFMA.FTZ R164, R29, R174, -R179 ;  /* 0x000000ae1da47223 */ /* 0x000fc400000108b3 */
[----:B------:R-:W-:Y:S01]  /*21920*/  FADD.FTZ R3, R3, -R4 ;  /* 0x8000000403037221 */ /* 0x000fe20000010000 */
[----:B------:R-:W1:Y:S01]  /*21930*/  MUFU.EX2 R35, R35 ;  /* 0x0000002300237308 */ /* 0x000e620000000800 */
[-CC-:B------:R-:W-:Y:S02]  /*21940*/  FFMA.FTZ R32, R2, R174.reuse, -R175.reuse ;  /* 0x000000ae02207223 */ /* 0x180fe400000108af */
[-CC-:B------:R-:W-:Y:S02]  /*21950*/  FFMA.FTZ R2, R169, R174.reuse, -R175.reuse ;  /* 0x000000aea9027223 */ /* 0x180fe400000108af */
[-CC-:B------:R-:W-:Y:S02]  /*21960*/  FFMA.FTZ R0, R171, R174.reuse, -R175.reuse ;  /* 0x000000aeab007223 */ /* 0x180fe400000108af */
[----:B------:R-:W-:Y:S01]  /*21970*/  FFMA.FTZ R169, R30, R174, -R175 ;  /* 0x000000ae1ea97223 */ /* 0x000fe200000108af */
[----:B------:R-:W-:Y:S01]  /*21980*/  MUFU.EX2 R34, R34 ;  /* 0x0000002200227308 */ /* 0x000fe20000000800 */
[----:B------:R-:W-:-:S02]  /*21990*/  FMUL.FTZ R171, R174, R5 ;  /* 0x00000005aeab7220 */ /* 0x000fc40000410000 */
[----:B------:R-:W-:Y:S02]  /*219a0*/  FMUL.FTZ R3, R174, R3 ;  /* 0x00000003ae037220 */ /* 0x000fe40000410000 */
[----:B------:R-:W-:Y:S02]  /*219b0*/  FFMA.FTZ R189, R16, R174, -R175 ;  /* 0x000000ae10bd7223 */ /* 0x000fe400000108af */
[----:B------:R-:W-:Y:S01]  /*219c0*/  LDSM.16.MT88.4 R16, [R219+0x12800] ;  /* 0x01280000db10783b */ /* 0x000fe20000004200 */
[----:B------:R-:W2:Y:S01]  /*219d0*/  MUFU.EX2 R33, R33 ;  /* 0x0000002100217308 */ /* 0x000ea20000000800 */
[----:B-1----:R-:W-:Y:S01]  /*219e0*/  F2FP.PACK_AB R4, R35, R168 ;  /* 0x000000a82304723e */ /* 0x002fe200000000ff */
[-CC-:B------:R-:W-:Y:S02]  /*219f0*/  FFMA.FTZ R183, R28, R174.reuse, -R179.reuse ;  /* 0x000000ae1cb77223 */ /* 0x180fe400000108b3 */
[-CC-:B------:R-:W-:Y:S01]  /*21a00*/  FFMA.FTZ R182, R26, R174.reuse, -R179.reuse ;  /* 0x000000ae1ab67223 */ /* 0x180fe200000108b3 */
[----:B------:R-:W-:Y:S01]  /*21a10*/  LDSM.16.MT88.4 R28, [R217+0x10800] ;  /* 0x01080000d91c783b */ /* 0x000fe20000004200 */
[----:B------:R-:W-:-:S02]  /*21a20*/  FFMA.FTZ R187, R21, R174, -R179 ;  /* 0x000000ae15bb7223 */ /* 0x000fc400000108b3 */
[----:B------:R-:W-:Y:S01]  /*21a30*/  MUFU.EX2 R32, R32 ;  /* 0x0000002000207308 */ /* 0x000fe20000000800 */
[-CC-:B------:R-:W-:Y:S02]  /*21a40*/  FFMA.FTZ R186, R25, R174.reuse, -R175.reuse ;  /* 0x000000ae19ba7223 */ /* 0x180fe400000108af */
[-CC-:B------:R-:W-:Y:S02]  /*21a50*/  FFMA.FTZ R191, R24, R174.reuse, -R175.reuse ;  /* 0x000000ae18bf7223 */ /* 0x180fe400000108af */
[-CC-:B------:R-:W-:Y:S01]  /*21a60*/  FFMA.FTZ R188, R20, R174.reuse, -R175.reuse ;  /* 0x000000ae14bc7223 */ /* 0x180fe200000108af */
[----:B------:R-:W-:Y:S01]  /*21a70*/  LDSM.16.MT88.4 R24, [R216+0x10800] ;  /* 0x01080000d818783b */ /* 0x000fe20000004200 */
[----:B------:R-:W-:Y:S01]  /*21a80*/  FFMA.FTZ R252, R193, R174, -R175 ;  /* 0x000000aec1fc7223 */ /* 0x000fe200000108af */
[----:B------:R-:W1:Y:S01]  /*21a90*/  MUFU.EX2 R2, R2 ;  /* 0x0000000200027308 */ /* 0x000e620000000800 */
[----:B--2---:R-:W-:Y:S01]  /*21aa0*/  F2FP.PACK_AB R6, R33, R34 ;  /* 0x000000222106723e */ /* 0x004fe200000000ff */
[----:B------:R-:W-:Y:S01]  /*21ab0*/  LDSM.16.MT88.4 R20, [R215+0x10800] ;  /* 0x01080000d714783b */ /* 0x000fe20000004200 */
[----:B------:R-:W-:-:S02]  /*21ac0*/  FFMA.FTZ R196, R196, R174, -R179 ;  /* 0x000000aec4c47223 */ /* 0x000fc400000108b3 */
[-CC-:B------:R-:W-:Y:S02]  /*21ad0*/  FFMA.FTZ R198, R198, R174.reuse, -R179.reuse ;  /* 0x000000aec6c67223 */ /* 0x180fe400000108b3 */
[-CC-:B------:R-:W-:Y:S01]  /*21ae0*/  FFMA.FTZ R190, R199, R174.reuse, -R179.reuse ;  /* 0x000000aec7be7223 */ /* 0x180fe200000108b3 */
[----:B------:R-:W-:Y:S01]  /*21af0*/  MUFU.EX2 R0, R0 ;  /* 0x0000000000007308 */ /* 0x000fe20000000800 */
[-C--:B------:R-:W-:Y:S02]  /*21b00*/  FFMA.FTZ R197, R197, R174.reuse, -R179 ;  /* 0x000000aec5c57223 */ /* 0x080fe400000108b3 */
[-CC-:B------:R-:W-:Y:S02]  /*21b10*/  FFMA.FTZ R195, R195, R174.reuse, -R175.reuse ;  /* 0x000000aec3c37223 */ /* 0x180fe400000108af */
[-CC-:B------:R-:W-:Y:S02]  /*21b20*/  FFMA.FTZ R193, R194, R174.reuse, -R175.reuse ;  /* 0x000000aec2c17223 */ /* 0x180fe400000108af */
[----:B------:R-:W-:Y:S01]  /*21b30*/  FFMA.FTZ R192, R192, R174, -R175 ;  /* 0x000000aec0c07223 */ /* 0x000fe200000108af */
[----:B------:R-:W2:Y:S01]  /*21b40*/  MUFU.EX2 R169, R169 ;  /* 0x000000a900a97308 */ /* 0x000ea20000000800 */
[----:B-1----:R-:W-:-:S07]  /*21b50*/  F2FP.PACK_AB R5, R2, R32 ;  /* 0x000000200205723e */ /* 0x002fce00000000ff */
[----:B------:R-:W1:Y:S08]  /*21b60*/  MUFU.EX2 R171, R171 ;  /* 0x000000ab00ab7308 */ /* 0x000e700000000800 */
        /* <DEDUP_REMOVED lines=25> */
[C---:B------:R-:W-:Y:S01]  /*21d00*/  HMMA.16816.F32 R160, R4.reuse, R8, R160 ;  /* 0x0000000804a0723c */ /* 0x040fe200000018a0 */
[-C--:B------:R-:W-:Y:S02]  /*21d10*/  FMUL.FTZ R136, R136, R171.reuse ;  /* 0x000000ab88887220 */ /* 0x080fe40000410000 */
[----:B------:R-:W-:Y:S01]  /*21d20*/  FMUL.FTZ R137, R137, R171 ;  /* 0x000000ab89897220 */ /* 0x000fe20000410000 */
[----:B------:R-:W-:Y:S01]  /*21d30*/  MUFU.EX2 R186, R186 ;  /* 0x000000ba00ba7308 */ /* 0x000fe20000000800 */
[-C--:B------:R-:W-:Y:S02]  /*21d40*/  FMUL.FTZ R138, R138, R3.reuse ;  /* 0x000000038a8a7220 */ /* 0x080fe40000410000 */
[----:B------:R-:W-:Y:S01]  /*21d50*/  FMUL.FTZ R139, R139, R3 ;  /* 0x000000038b8b7220 */ /* 0x000fe20000410000 */
[----:B------:R-:W-:Y:S01]  /*21d60*/  HMMA.16816.F32 R156, R4, R10, R156 ;  /* 0x0000000a049c723c */ /* 0x000fe2000000189c */
[----:B------:R-:W3:Y:S01]  /*21d70*/  LDSM.16.MT88.4 R8, [R216+0x10000] ;  /* 0x01000000d808783b */ /* 0x000ee20000004200 */
[----:B------:R-:W-:-:S02]  /*21d80*/  FMUL.FTZ R132, R132, R171 ;  /* 0x000000ab84847220 */ /* 0x000fc40000410000 */
[----:B------:R-:W-:Y:S01]  /*21d90*/  FMUL.FTZ R133, R133, R171 ;  /* 0x000000ab85857220 */ /* 0x000fe20000410000 */
[----:B------:R-:W4:Y:S01]  /*21da0*/  MUFU.EX2 R191, R191 ;  /* 0x000000bf00bf7308 */ /* 0x000f220000000800 */
[-C--:B------:R-:W-:Y:S02]  /*21db0*/  FMUL.FTZ R134, R134, R3.reuse ;  /* 0x0000000386867220 */ /* 0x080fe40000410000 */
[----:B------:R-:W-:Y:S02]  /*21dc0*/  FMUL.FTZ R135, R135, R3 ;  /* 0x0000000387877220 */ /* 0x000fe40000410000 */
[-C--:B------:R-:W-:Y:S02]  /*21dd0*/  FMUL.FTZ R144, R144, R171.reuse ;  /* 0x000000ab90907220 */ /* 0x080fe40000410000 */
[----:B------:R-:W-:Y:S01]  /*21de0*/  FMUL.FTZ R145, R145, R171 ;  /* 0x000000ab91917220 */ /* 0x000fe20000410000 */
[----:B------:R-:W-:Y:S01]  /*21df0*/  MUFU.EX2 R188, R188 ;  /* 0x000000bc00bc7308 */ /* 0x000fe20000000800 */
[----:B------:R-:W-:-:S02]  /*21e00*/  FMUL.FTZ R146, R146, R3 ;  /* 0x0000000392927220 */ /* 0x000fc40000410000 */
[----:B------:R-:W-:Y:S02]  /*21e10*/  FMUL.FTZ R147, R147, R3 ;  /* 0x0000000393937220 */ /* 0x000fe40000410000 */
[-C--:B------:R-:W-:Y:S02]  /*21e20*/  FMUL.FTZ R140, R140, R171.reuse ;  /* 0x000000ab8c8c7220 */ /* 0x080fe40000410000 */
[----:B------:R-:W-:Y:S01]  /*21e30*/  FMUL.FTZ R141, R141, R171 ;  /* 0x000000ab8d8d7220 */ /* 0x000fe20000410000 */
[----:B------:R-:W1:Y:S01]  /*21e40*/  MUFU.EX2 R189, R189 ;  /* 0x000000bd00bd7308 */ /* 0x000e620000000800 */
[-C--:B------:R-:W-:Y:S02]  /*21e50*/  FMUL.FTZ R142, R142, R3.reuse ;  /* 0x000000038e8e7220 */ /* 0x080fe40000410000 */
[----:B------:R-:W-:Y:S01]  /*21e60*/  FMUL.FTZ R143, R143, R3 ;  /* 0x000000038f8f7220 */ /* 0x000fe20000410000 */
[----:B--2---:R-:W-:Y:S01]  /*21e70*/  HMMA.16816.F32 R136, R4, R12, R136 ;  /* 0x0000000c0488723c */ /* 0x004fe20000001888 */
[----:B------:R-:W-:-:S02]  /*21e80*/  FMUL.FTZ R44, R44, R171 ;  /* 0x000000ab2c2c7220 */ /* 0x000fc40000410000 */
[----:B------:R-:W-:Y:S01]  /*21e90*/  FMUL.FTZ R45, R45, R171 ;  /* 0x000000ab2d2d7220 */ /* 0x000fe20000410000 */
[----:B------:R-:W2:Y:S01]  /*21ea0*/  MUFU.EX2 R196, R196 ;  /* 0x000000c400c47308 */ /* 0x000ea20000000800 */
[-C--:B------:R-:W-:Y:S02]  /*21eb0*/  FMUL.FTZ R46, R46, R3.reuse ;  /* 0x000000032e2e7220 */ /* 0x080fe40000410000 */
[----:B------:R-:W-:Y:S01]  /*21ec0*/  FMUL.FTZ R47, R47, R3 ;  /* 0x000000032f2f7220 */ /* 0x000fe20000410000 */
[----:B------:R-:W-:Y:S01]  /*21ed0*/  HMMA.16816.F32 R132, R4, R14, R132 ;  /* 0x0000000e0484723c */ /* 0x000fe20000001884 */
[----:B------:R-:W1:Y:S01]  /*21ee0*/  LDSM.16.MT88.4 R12, [R217+0x12000] ;  /* 0x01200000d90c783b */ /* 0x000e620000004200 */
[-C--:B------:R-:W-:Y:S02]  /*21ef0*/  FMUL.FTZ R48, R48, R171.reuse ;  /* 0x000000ab30307220 */ /* 0x080fe40000410000 */
[----:B------:R-:W-:Y:S01]  /*21f00*/  FMUL.FTZ R49, R49, R171 ;  /* 0x000000ab31317220 */ /* 0x000fe20000410000 */
[----:B------:R-:W1:Y:S01]  /*21f10*/  MUFU.EX2 R198, R198 ;  /* 0x000000c600c67308 */ /* 0x000e620000000800 */
[----:B------:R-:W-:-:S02]  /*21f20*/  FMUL.FTZ R50, R50, R3 ;  /* 0x0000000332327220 */ /* 0x000fc40000410000 */
[C---:B---3--:R-:W-:Y:S01]  /*21f30*/  HMMA.16816.F32 R144, R4.reuse, R8, R144 ;  /* 0x000000080490723c */ /* 0x048fe20000001890 */
[----:B------:R-:W-:Y:S02]  /*21f40*/  FMUL.FTZ R51, R51, R3 ;  /* 0x0000000333337220 */ /* 0x000fe40000410000 */
[-C--:B------:R-:W-:Y:S02]  /*21f50*/  FMUL.FTZ R36, R36, R171.reuse ;  /* 0x000000ab24247220 */ /* 0x080fe40000410000 */
[----:B------:R-:W-:Y:S01]  /*21f60*/  FMUL.FTZ R37, R37, R171 ;  /* 0x000000ab25257220 */ /* 0x000fe20000410000 */
[----:B------:R-:W-:Y:S01]  /*21f70*/  MUFU.EX2 R190, R190 ;  /* 0x000000be00be7308 */ /* 0x000fe20000000800 */
[-C--:B------:R-:W-:Y:S01]  /*21f80*/  FMUL.FTZ R38, R38, R3.reuse ;  /* 0x0000000326267220 */ /* 0x080fe20000410000 */
[----:B------:R-:W-:Y:S01]  /*21f90*/  HMMA.16816.F32 R140, R4, R10, R140 ;  /* 0x0000000a048c723c */ /* 0x000fe2000000188c */
[----:B------:R-:W3:Y:S01]  /*21fa0*/  LDSM.16.MT88.4 R8, [R219+0x12000] ;  /* 0x01200000db08783b */ /* 0x000ee20000004200 */
[----:B------:R-:W-:-:S02]  /*21fb0*/  FMUL.FTZ R39, R39, R3 ;  /* 0x0000000327277220 */ /* 0x000fc40000410000 */
[-C--:B------:R-:W-:Y:S02]  /*21fc0*/  FMUL.FTZ R40, R40, R171.reuse ;  /* 0x000000ab28287220 */ /* 0x080fe40000410000 */
[----:B------:R-:W-:Y:S01]  /*21fd0*/  FMUL.FTZ R41, R41, R171 ;  /* 0x000000ab29297220 */ /* 0x000fe20000410000 */
[----:B------:R-:W-:Y:S01]  /*21fe0*/  MUFU.EX2 R197, R197 ;  /* 0x000000c500c57308 */ /* 0x000fe20000000800 */
        /* <DEDUP_REMOVED lines=9> */
[----:B------:R-:W2:Y:S01]  /*22080*/  MUFU.EX2 R252, R252 ;  /* 0x000000fc00fc7308 */ /* 0x000ea20000000800 */
[-C--:B------:R-:W-:Y:S01]  /*22090*/  FMUL.FTZ R66, R66, R3.reuse ;  /* 0x0000000342427220 */ /* 0x080fe20000410000 */
[----:B-1----:R-:W-:Y:S01]  /*220a0*/  HMMA.16816.F32 R44, R4, R12, R44 ;  /* 0x0000000c042c723c */ /* 0x002fe2000000182c */
[----:B------:R-:W-:Y:S02]  /*220b0*/  FMUL.FTZ R67, R67, R3 ;  /* 0x0000000343437220 */ /* 0x000fe40000410000 */
[----:B------:R-:W-:-:S02]  /*220c0*/  FMUL.FTZ R52, R52, R171 ;  /* 0x000000ab34347220 */ /* 0x000fc40000410000 */
[----:B------:R-:W-:Y:S01]  /*220d0*/  FMUL.FTZ R53, R53, R171 ;  /* 0x000000ab35357220 */ /* 0x000fe20000410000 */
[----:B------:R-:W-:Y:S01]  /*220e0*/  MUFU.EX2 R193, R193 ;  /* 0x000000c100c17308 */ /* 0x000fe20000000800 */
[-C--:B------:R-:W-:Y:S01]  /*220f0*/  FMUL.FTZ R54, R54, R3.reuse ;  /* 0x0000000336367220 */ /* 0x080fe20000410000 */
[C---:B------:R-:W-:Y:S01]  /*22100*/  HMMA.16816.F32 R48, R4.reuse, R14, R48 ;  /* 0x0000000e0430723c */ /* 0x040fe20000001830 */
[----:B------:R-:W1:Y:S01]  /*22110*/  LDSM.16.MT88.4 R12, [R215+0x12000] ;  /* 0x01200000d70c783b */ /* 0x000e620000004200 */
[----:B------:R-:W-:Y:S02]  /*22120*/  FMUL.FTZ R55, R55, R3 ;  /* 0x0000000337377220 */ /* 0x000fe40000410000 */
[-C--:B------:R-:W-:Y:S02]  /*22130*/  FMUL.FTZ R56, R56, R171.reuse ;  /* 0x000000ab38387220 */ /* 0x080fe40000410000 */
[----:B------:R-:W-:Y:S01]  /*22140*/  FMUL.FTZ R57, R57, R171 ;  /* 0x000000ab39397220 */ /* 0x000fe20000410000 */
[----:B------:R-:W1:Y:S01]  /*22150*/  MUFU.EX2 R192, R192 ;  /* 0x000000c000c07308 */ /* 0x000e620000000800 */
[----:B---3--:R-:W-:Y:S01]  /*22160*/  HMMA.16816.F32 R36, R4, R8, R36 ;  /* 0x000000080424723c */ /* 0x008fe20000001824 */
[----:B------:R-:W-:-:S02]  /*22170*/  FMUL.FTZ R58, R58, R3 ;  /* 0x000000033a3a7220 */ /* 0x000fc40000410000 */
[----:B------:R-:W-:Y:S02]  /*22180*/  FMUL.FTZ R59, R59, R3 ;  /* 0x000000033b3b7220 */ /* 0x000fe40000410000 */
[-C--:B------:R-:W-:Y:S02]  /*22190*/  FMUL.FTZ R76, R76, R171.reuse ;  /* 0x000000ab4c4c7220 */ /* 0x080fe40000410000 */
[----:B------:R-:W-:Y:S01]  /*221a0*/  FMUL.FTZ R77, R77, R171 ;  /* 0x000000ab4d4d7220 */ /* 0x000fe20000410000 */
[----:B------:R-:W-:Y:S01]  /*221b0*/  HMMA.16816.F32 R40, R4, R10, R40 ;  /* 0x0000000a0428723c */ /* 0x000fe20000001828 */
[----:B------:R-:W3:Y:S01]  /*221c0*/  LDSM.16.MT88.4 R8, [R216+0x12000] ;  /* 0x01200000d808783b */ /* 0x000ee20000004200 */
[-C--:B------:R-:W-:Y:S02]  /*221d0*/  FMUL.FTZ R78, R78, R3.reuse ;  /* 0x000000034e4e7220 */ /* 0x080fe40000410000 */
[----:B------:R-:W-:Y:S02]  /*221e0*/  FMUL.FTZ R79, R79, R3 ;  /* 0x000000034f4f7220 */ /* 0x000fe40000410000 */
[----:B------:R-:W-:-:S02]  /*221f0*/  FMUL.FTZ R80, R80, R171 ;  /* 0x000000ab50507220 */ /* 0x000fc40000410000 */
[----:B------:R-:W-:Y:S02]  /*22200*/  FMUL.FTZ R81, R81, R171 ;  /* 0x000000ab51517220 */ /* 0x000fe40000410000 */
[-C--:B------:R-:W-:Y:S02]  /*22210*/  FMUL.FTZ R82, R82, R3.reuse ;  /* 0x0000000352527220 */ /* 0x080fe40000410000 */
[----:B------:R-:W-:Y:S02]  /*22220*/  FMUL.FTZ R83, R83, R3 ;  /* 0x0000000353537220 */ /* 0x000fe40000410000 */
[-C--:B------:R-:W-:Y:S02]  /*22230*/  FMUL.FTZ R68, R68, R171.reuse ;  /* 0x000000ab44447220 */ /* 0x080fe40000410000 */
[----:B------:R-:W-:Y:S02]  /*22240*/  FMUL.FTZ R69, R69, R171 ;  /* 0x000000ab45457220 */ /* 0x000fe40000410000 */
        /* <DEDUP_REMOVED lines=10> */
[----:B------:R-:W1:Y:S01]  /*222f0*/  LDSM.16.MT88.4 R12, [R217+0x14000] ;  /* 0x01400000d90c783b */ /* 0x000e620000004200 */
[-C--:B------:R-:W-:Y:S02]  /*22300*/  FMUL.FTZ R94, R94, R3.reuse ;  /* 0x000000035e5e7220 */ /* 0x080fe40000410000 */
[----:B------:R-:W-:Y:S02]  /*22310*/  FMUL.FTZ R95, R95, R3 ;  /* 0x000000035f5f7220 */ /* 0x000fe40000410000 */
[-C--:B------:R-:W-:Y:S02]  /*22320*/  FMUL.FTZ R96, R96, R171.reuse ;  /* 0x000000ab60607220 */ /* 0x080fe40000410000 */
[----:B---3--:R-:W-:Y:S01]  /*22330*/  HMMA.16816.F32 R52, R4, R8, R52 ;  /* 0x000000080434723c */ /* 0x008fe20000001834 */
[----:B------:R-:W-:-:S02]  /*22340*/  FMUL.FTZ R97, R97, R171 ;  /* 0x000000ab61617220 */ /* 0x000fc40000410000 */
[-C--:B------:R-:W-:Y:S02]  /*22350*/  FMUL.FTZ R98, R98, R3.reuse ;  /* 0x0000000362627220 */ /* 0x080fe40000410000 */
[----:B------:R-:W-:Y:S02]  /*22360*/  FMUL.FTZ R99, R99, R3 ;  /* 0x0000000363637220 */ /* 0x000fe40000410000 */
[-C--:B------:R-:W-:Y:S01]  /*22370*/  FMUL.FTZ R84, R84, R171.reuse ;  /* 0x000000ab54547220 */ /* 0x080fe20000410000 */
[----:B------:R-:W-:Y:S01]  /*22380*/  HMMA.16816.F32 R56, R4, R10, R56 ;  /* 0x0000000a0438723c */ /* 0x000fe20000001838 */
[----:B------:R-:W3:Y:S01]  /*22390*/  LDSM.16.MT88.4 R8, [R219+0x14000] ;  /* 0x01400000db08783b */ /* 0x000ee20000004200 */
[----:B------:R-:W-:Y:S02]  /*223a0*/  FMUL.FTZ R85, R85, R171 ;  /* 0x000000ab55557220 */ /* 0x000fe40000410000 */
[-C--:B------:R-:W-:Y:S02]  /*223b0*/  FMUL.FTZ R86, R86, R3.reuse ;  /* 0x0000000356567220 */ /* 0x080fe40000410000 */
[----:B------:R-:W-:-:S02]  /*223c0*/  FMUL.FTZ R87, R87, R3 ;  /* 0x0000000357577220 */ /* 0x000fc40000410000 */
[-C--:B------:R-:W-:Y:S02]  /*223d0*/  FMUL.FTZ R88, R88, R171.reuse ;  /* 0x000000ab58587220 */ /* 0x080fe40000410000 */
[----:B------:R-:W-:Y:S02]  /*223e0*/  FMUL.FTZ R89, R89, R171 ;  /* 0x000000ab59597220 */ /* 0x000fe40000410000 */
[-C--:B------:R-:W-:Y:S02]  /*223f0*/  FMUL.FTZ R90, R90, R3.reuse ;  /* 0x000000035a5a7220 */ /* 0x080fe40000410000 */
[----:B------:R-:W-:Y:S02]  /*22400*/  FMUL.FTZ R91, R91, R3 ;  /* 0x000000035b5b7220 */ /* 0x000fe40000410000 */
[-C--:B------:R-:W-:Y:S02]  /*22410*/  FMUL.FTZ R108, R108, R171.reuse ;  /* 0x000000ab6c6c7220 */ /* 0x080fe40000410000 */
[----:B------:R-:W-:-:S02]  /*22420*/  FMUL.FTZ R109, R109, R171 ;  /* 0x000000ab6d6d7220 */ /* 0x000fc40000410000 */
[-C--:B------:R-:W-:Y:S02]  /*22430*/  FMUL.FTZ R110, R110, R3.reuse ;  /* 0x000000036e6e7220 */ /* 0x080fe40000410000 */
[----:B------:R-:W-:Y:S02]  /*22440*/  FMUL.FTZ R111, R111, R3 ;  /* 0x000000036f6f7220 */ /* 0x000fe40000410000 */
        /* <DEDUP_REMOVED lines=37> */
[----:B------:R-:W-:Y:S02]  /*226a0*/  FFMA.FTZ R168, R250, R171, R168 ;  /* 0x000000abfaa87223 */ /* 0x000fe400000100a8 */
[----:B------:R-:W-:Y:S02]  /*226b0*/  FFMA.FTZ R3, R251, R3, R32 ;  /* 0x00000003fb037223 */ /* 0x000fe40000010020 */
        /* <DEDUP_REMOVED lines=8> */
[----:B------:R-:W-:-:S06]  /*22740*/  FADD.FTZ R169, R169, R0 ;  /* 0x00000000a9a97221 */ /* 0x000fcc0000010000 */
[C---:B-1----:R-:W-:Y:S08]  /*22750*/  HMMA.16816.F32 R108, R4.reuse, R12, R108 ;  /* 0x0000000c046c723c */ /* 0x042ff0000000186c */
[C---:B------:R-:W-:Y:S01]  /*22760*/  HMMA.16816.F32 R112, R4.reuse, R14, R112 ;  /* 0x0000000e0470723c */ /* 0x040fe20000001870 */
[----:B------:R-:W1:Y:S07]  /*22770*/  LDSM.16.MT88.4 R12, [R215+0x16000] ;  /* 0x01600000d70c783b */ /* 0x000e6e0000004200 */
[C---:B---3--:R-:W-:Y:S08]  /*22780*/  HMMA.16816.F32 R100, R4.reuse, R8, R100 ;  /* 0x000000080464723c */ /* 0x048ff00000001864 */
[C---:B------:R-:W-:Y:S01]  /*22790*/  HMMA.16816.F32 R104, R4.reuse, R10, R104 ;  /* 0x0000000a0468723c */ /* 0x040fe20000001868 */
[----:B------:R-:W3:Y:S07]  /*227a0*/  LDSM.16.MT88.4 R8, [R216+0x16000] ;  /* 0x01600000d808783b */ /* 0x000eee0000004200 */
        /* <DEDUP_REMOVED lines=8> */
[----:B----4-:R-:W-:Y:S01]  /*22830*/  F2FP.PACK_AB R5, R191, R186 ;  /* 0x000000babf05723e */ /* 0x010fe200000000ff */
        /* <DEDUP_REMOVED lines=10> */
[----:B------:R-:W-:Y:S02]  /*228e0*/  FADD.FTZ R0, R189, R0 ;  /* 0x00000000bd007221 */ /* 0x000fe40000010000 */
[----:B--2---:R-:W-:-:S03]  /*228f0*/  FADD.FTZ R3, R196, R187 ;  /* 0x000000bbc4037221 */ /* 0x004fc60000010000 */
[----:B------:R-:W-:Y:S01]  /*22900*/  HMMA.16816.F32 R40, R4, R18, R40 ;  /* 0x000000120428723c */ /* 0x000fe20000001828 */
[----:B------:R-:W2:Y:S01]  /*22910*/  LDSM.16.MT88.4 R16, [R216+0x14800] ;  /* 0x01480000d810783b */ /* 0x000ea20000004200 */
        /* <DEDUP_REMOVED lines=44> */
[----:B------:R-:W-:Y:S01]  /*22be0*/  HMMA.16816.F32 R128, R4, R22, R128 ;  /* 0x000000160480723c */ /* 0x000fe20000001880 */
[----:B------:R-:W4:Y:S06]  /*22bf0*/  LDSM.16.MT88.4 R20, [R217+0x13000] ;  /* 0x01300000d914783b */ /* 0x000f2c0000004200 */
[----:B------:R-:W-:-:S02]  /*22c00*/  F2FP.PACK_AB R4, R198, R196 ;  /* 0x000000c4c604723e */ /* 0x000fc400000000ff */
[----:B------:R-:W-:Y:S01]  /*22c10*/  F2FP.PACK_AB R5, R252, R195 ;  /* 0x000000c3fc05723e */ /* 0x000fe200000000ff */
[----:B------:R-:W-:Y:S01]  /*22c20*/  FADD.FTZ R195, R195, R0 ;  /* 0x00000000c3c37221 */ /* 0x000fe20000010000 */
[C---:B------:R-:W-:Y:S01]  /*22c30*/  F2FP.PACK_AB R6, R197.reuse, R190 ;  /* 0x000000bec506723e */ /* 0x040fe200000000ff */
[----:B------:R-:W-:Y:S01]  /*22c40*/  FADD.FTZ R190, R190, R3 ;  /* 0x00000003bebe7221 */ /* 0x000fe20000010000 */
[----:B------:R-:W-:Y:S01]  /*22c50*/  F2FP.PACK_AB R7, R192, R193 ;  /* 0x000000c1c007723e */ /* 0x000fe200000000ff */
[----:B------:R-:W-:Y:S02]  /*22c60*/  FADD.FTZ R252, R252, R195 ;  /* 0x000000c3fcfc7221 */ /* 0x000fe40000010000 */
[----:B------:R-:W-:Y:S02]  /*22c70*/  FADD.FTZ R197, R197, R190 ;  /* 0x000000bec5c57221 */ /* 0x000fe40000010000 */
[----:B------:R-:W-:Y:S02]  /*22c80*/  FADD.FTZ R3, R193, R252 ;  /* 0x000000fcc1037221 */ /* 0x000fe40000010000 */
[----:B--2---:R-:W-:Y:S02]  /*22c90*/  HMMA.16816.F32 R160, R4, R16, R160 ;  /* 0x0000001004a0723c */ /* 0x004fe400000018a0 */
[----:B------:R-:W-:-:S06]  /*22ca0*/  FADD.FTZ R3, R192, R3 ;  /* 0x00000003c0037221 */ /* 0x000fcc0000010000 */
        /* <DEDUP_REMOVED lines=9> */
[C---:B--2---:R-:W-:Y:S08]  /*22d40*/  HMMA.16816.F32 R52, R4.reuse, R16, R52 ;  /* 0x000000100434723c */ /* 0x044ff00000001834 */
[C---:B------:R-:W-:Y:S01]  /*22d50*/  HMMA.16816.F32 R56, R4.reuse, R18, R56 ;  /* 0x000000120438723c */ /* 0x040fe20000001838 */
[----:B------:R-:W2:Y:S07]  /*22d60*/  LDSM.16.MT88.4 R16, [R216+0x15000] ;  /* 0x01500000d810783b */ /* 0x000eae0000004200 */
        /* <DEDUP_REMOVED lines=29> */
[----:B------:R-:W-:-:S04]  /*22f40*/  FFMA.FTZ R29, R172, R174, -R175 ;  /* 0x000000aeac1d7223 */ /* 0x000fc800000108af */
[----:B------:R-:W-:Y:S02]  /*22f50*/  MUFU.EX2 R28, R28 ;  /* 0x0000001c001c7308 */ /* 0x000fe40000000800 */
[-CC-:B------:R-:W-:Y:S01]  /*22f60*/  FFMA.FTZ R30, R170, R174.reuse, -R175.reuse ;  /* 0x000000aeaa1e7223 */ /* 0x180fe200000108af */
[----:B------:R-:W-:Y:S01]  /*22f70*/  HMMA.16816.F32 R36, R4, R24, R36 ;  /* 0x000000180424723c */ /* 0x000fe20000001824 */
[----:B------:R-:W-:-:S04]  /*22f80*/  FFMA.FTZ R31, R173, R174, -R175 ;  /* 0x000000aead1f7223 */ /* 0x000fc800000108af */
[----:B------:R-:W1:Y:S02]  /*22f90*/  MUFU.EX2 R29, R29 ;  /* 0x0000001d001d7308 */ /* 0x000e640000000800 */
[-CC-:B------:R-:W-:Y:S01]  /*22fa0*/  FFMA.FTZ R24, R178, R174.reuse, -R179.reuse ;  /* 0x000000aeb2187223 */ /* 0x180fe200000108b3 */
[----:B------:R-:W-:Y:S01]  /*22fb0*/  HMMA.16816.F32 R40, R4, R26, R40 ;  /* 0x0000001a0428723c */ /* 0x000fe20000001828 */
[----:B------:R-:W-:-:S04]  /*22fc0*/  FFMA.FTZ R25, R181, R174, -R179 ;  /* 0x000000aeb5197223 */ /* 0x000fc800000108b3 */
[----:B------:R-:W-:Y:S02]  /*22fd0*/  MUFU.EX2 R24, R24 ;  /* 0x0000001800187308 */ /* 0x000fe40000000800 */
[-CC-:B------:R-:W-:Y:S01]  /*22fe0*/  FFMA.FTZ R26, R180, R174.reuse, -R179.reuse ;  /* 0x000000aeb41a7223 */ /* 0x180fe200000108b3 */
[----:B----4-:R-:W-:Y:S01]  /*22ff0*/  HMMA.16816.F32 R108, R4, R20, R108 ;  /* 0x00000014046c723c */ /* 0x010fe2000000186c */
[----:B------:R-:W-:-:S04]  /*23000*/  FFMA.FTZ R27, R177, R174, -R179 ;  /* 0x000000aeb11b7223 */ /* 0x000fc800000108b3 */
[----:B------:R-:W4:Y:S03]  /*23010*/  MUFU.EX2 R25, R25 ;  /* 0x0000001900197308 */ /* 0x000f260000000800 */
[----:B------:R-:W-:Y:S01]  /*23020*/  HMMA.16816.F32 R112, R4, R22, R112 ;  /* 0x000000160470723c */ /* 0x000fe20000001870 */
[----:B------:R-:W2:Y:S04]  /*23030*/  LDSM.16.MT88.4 R20, [R216+0x15800] ;  /* 0x01580000d814783b */ /* 0x000ea80000004200 */
[----:B------:R-:W-:Y:S02]  /*23040*/  MUFU.EX2 R26, R26 ;  /* 0x0000001a001a7308 */ /* 0x000fe40000000800 */
[----:B-1----:R-:W-:Y:S01]  /*23050*/  F2FP.PACK_AB R5, R29, R28 ;  /* 0x0000001c1d05723e */ /* 0x002fe200000000ff */
[----:B------:R-:W-:Y:S01]  /*23060*/  FADD.FTZ R28, R28, R3 ;  /* 0x000000031c1c7221 */ /* 0x000fe20000010000 */
[----:B------:R-:W-:-:S03]  /*23070*/  MOV R3, R165 ;  /* 0x000000a500037202 */ /* 0x000fc60000000f00 */
[----:B------:R-:W-:Y:S01]  /*23080*/  FADD.FTZ R29, R29, R28 ;  /* 0x0000001c1d1d7221 */ /* 0x000fe20000010000 */
[----:B------:R-:W1:Y:S01]  /*23090*/  MUFU.EX2 R27, R27 ;  /* 0x0000001b001b7308 */ /* 0x000e620000000800 */
[----:B----4-:R-:W-:Y:S01]  /*230a0*/  F2FP.PACK_AB R4, R25, R24 ;  /* 0x000000181904723e */ /* 0x010fe200000000ff */
[----:B------:R-:W-:-:S04]  /*230b0*/  FADD.FTZ R24, R24, R197 ;  /* 0x000000c518187221 */ /* 0x000fc80000010000 */
[----:B------:R-:W-:Y:S02]  /*230c0*/  FADD.FTZ R25, R25, R24 ;  /* 0x0000001819197221 */ /* 0x000fe40000010000 */
[----:B------:R-:W-:Y:S08]  /*230d0*/  MUFU.EX2 R30, R30 ;  /* 0x0000001e001e7308 */ /* 0x000ff00000000800 */
[----:B------:R-:W4:Y:S01]  /*230e0*/  MUFU.EX2 R31, R31 ;  /* 0x0000001f001f7308 */ /* 0x000f220000000800 */
[----:B-1----:R-:W-:Y:S01]  /*230f0*/  F2FP.PACK_AB R6, R27, R26 ;  /* 0x0000001a1b06723e */ /* 0x002fe200000000ff */
[----:B------:R-:W-:-:S04]  /*23100*/  FADD.FTZ R26, R26, R25 ;  /* 0x000000191a1a7221 */ /* 0x000fc80000010000 */
[----:B------:R-:W-:Y:S01]  /*23110*/  FADD.FTZ R250, R27, R26 ;  /* 0x0000001a1bfa7221 */ /* 0x000fe20000010000 */
[----:B----4-:R-:W-:Y:S01]  /*23120*/  F2FP.PACK_AB R7, R31, R30 ;  /* 0x0000001e1f07723e */ /* 0x010fe200000000ff */
[----:B------:R-:W-:-:S04]  /*23130*/  FADD.FTZ R30, R30, R29 ;  /* 0x0000001d1e1e7221 */ /* 0x000fc80000010000 */
[----:B------:R-:W-:Y:S02]  /*23140*/  FADD.FTZ R251, R31, R30 ;  /* 0x0000001e1ffb7221 */ /* 0x000fe40000010000 */
[C---:B---3--:R-:W-:Y:S08]  /*23150*/  HMMA.16816.F32 R160, R4.reuse, R8, R160 ;  /* 0x0000000804a0723c */ /* 0x048ff000000018a0 */
        /* <DEDUP_REMOVED lines=38> */
[C---:B------:R-:W-:Y:S08]  /*233c0*/  HMMA.16816.F32 R112, R4.reuse, R10, R112 ;  /* 0x0000000a0470723c */ /* 0x040ff00000001870 */
[C---:B--2---:R-:W-:Y:S08]  /*233d0*/  HMMA.16816.F32 R116, R4.reuse, R16, R116 ;  /* 0x000000100474723c */ /* 0x044ff00000001874 */
[C---:B------:R-:W-:Y:S08]  /*233e0*/  HMMA.16816.F32 R120, R4.reuse, R18, R120 ;  /* 0x000000120478723c */ /* 0x040ff00000001878 */
[C---:B---3--:R-:W-:Y:S08]  /*233f0*/  HMMA.16816.F32 R124, R4.reuse, R12, R124 ;  /* 0x0000000c047c723c */ /* 0x048ff0000000187c */
[----:B------:R-:W-:Y:S11]  /*23400*/  HMMA.16816.F32 R128, R4, R14, R128 ;  /* 0x0000000e0480723c */ /* 0x000ff60000001880 */
[----:B------:R-:W-:Y:S08]  /*23410*/  @!UPT UIADD3 URZ, URZ, URZ, URZ ;  /* 0x0000003f3f3ff290 */ /* 0x000ff0000fffe03f */
.L_x_8331:
[----:B------:R-:W-:Y:S05]  /*23420*/  @!P6 BRA `(.L_x_8340) ;  /* 0x00005a900000e947 */ /* 0x000fea0003800000 */
[----:B------:R-:W-:Y:S02]  /*23430*/  MOV R0, R3 ;  /* 0x0000000300007202 */ /* 0x000fe40000000f00 */
[----:B------:R-:W-:-:S02]  /*23440*/  MOV R2, R164 ;  /* 0x000000a400027202 */ /* 0x000fc40000000f00 */
.L_x_8349:
        /* <DEDUP_REMOVED lines=77> */
.L_x_8342:
[----:B------:R-:W-:Y:S02]  /*23920*/  ULDC.64 UR4, c[0x0][0x118] ;  /* 0x0000460000047ab9 */ /* 0x000fe40000000a00 */
[----:B------:R-:W2:Y:S02]  /*23930*/  LD.E R7, [R164.64+0x40] ;  /* 0x00004004a4077980 */ /* 0x000ea4000c101900 */
[----:B--2---:R-:W-:Y:S04]  /*23940*/  LEA R7, -R7, RZ, 0x6 ;  /* 0x000000ff07077211 */ /* 0x004fe800078e31ff */
[----:B------:R-:W-:Y:S02]  /*23950*/  SHF.R.S32.HI R4, RZ, 0x1f, R7 ;  /* 0x0000001fff047819 */ /* 0x000fe40000011407 */
.L_x_8343:
[----:B------:R-:W-:Y:S05]  /*23960*/  BSYNC B0 ;  /* 0x0000000000007941 */ /* 0x000fea0003800000 */
.L_x_8341:
        /* <DEDUP_REMOVED lines=11> */
[CCC-:B------:R-:W-:Y:S02]  /*23a20*/  @P6 LEA.HI.X R17, R5.reuse, R185.reuse, R6.reuse, 0x1, P1 ;  /* 0x000000b905116211 */ /* 0x1c0fe400008f0c06 */
[CC--:B------:R-:W-:Y:S04]  /*23a30*/  @P3 LEA R8, P1, R5.reuse, R184.reuse, 0x1 ;  /* 0x000000b805083211 */ /* 0x0c0fe800078208ff */
[-C--:B------:R-:W-:Y:S02]  /*23a40*/  @P3 LEA.HI.X R9, R5, R185.reuse, R6, 0x1, P1 ;  /* 0x000000b905093211 */ /* 0x080fe400008f0c06 */
[-C--:B-1----:R-:W-:Y:S02]  /*23a50*/  LEA R36, P0, R7, R184.reuse, 0x1 ;  /* 0x000000b807247211 */ /* 0x082fe400078008ff */
[-C--:B------:R-:W-:Y:S02]  /*23a60*/  @P4 LEA R18, P1, R3, R184.reuse, 0x1 ;  /* 0x000000b803124211 */ /* 0x080fe400078208ff */
        /* <DEDUP_REMOVED lines=11> */
[-C--:B------:R-:W-:Y:S02]  /*23b20*/  @P5 LEA.HI.X R13, R5, R185.reuse, R6, 0x1, P0 ;  /* 0x000000b9050d5211 */ /* 0x080fe400000f0c06 */
[C---:B------:R-:W-:Y:S02]  /*23b30*/  @P6 LEA R14, P0, R3.reuse, R184, 0x1 ;  /* 0x000000b8030e6211 */ /* 0x040fe400078008ff */
[CCC-:B------:R-:W-:Y:S02]  /*23b40*/  @P5 LEA.HI.X R21, R3.reuse, R185.reuse, R4.reuse, 0x1, P2 ;  /* 0x000000b903155211 */ /* 0x1c0fe400010f0c04 */
[C---:B------:R-:W-:Y:S02]  /*23b50*/  IADD3 R5, P2, R3.reuse, R226, RZ ;  /* 0x000000e203057210 */ /* 0x040fe40007f5e0ff */
        /* <DEDUP_REMOVED lines=14> */
[----:B------:R-:W-:Y:S01]  /*23c40*/  ISETP.GT.AND P0, PT, R239, R230, PT ;  /* 0x000000e6ef00720c */ /* 0x000fe20003f04270 */
        /* <DEDUP_REMOVED lines=82> */
[----:B---3--:R-:W4:Y:S04]  /*24170*/  LDSM.16.M88.4 R16, [R224+0x8800] ;  /* 0x00880000e010783b */ /* 0x008f280000000200 */
[----:B------:R-:W1:Y:S04]  /*24180*/  LDSM.16.M88.4 R24, [R224+0x9000] ;  /* 0x00900000e018783b */ /* 0x000e680000000200 */
[----:B------:R-:W0:Y:S04]  /*24190*/  LDGDEPBAR ;  /* 0x00000000000079af */ /* 0x000e280000000000 */
[----:B------:R-:W3:Y:S04]  /*241a0*/  LDSM.16.M88.4 R168, [R224+0x9800] ;  /* 0x00980000e0a8783b */ /* 0x000ee80000000200 */
[----:B------:R-:W-:Y:S04]  /*241b0*/  LDSM.16.M88.4 R172, [R223] ;  /* 0x00000000dfac783b */ /* 0x000fe80000000200 */
[----:B------:R-:W1:Y:S04]  /*241c0*/  LDSM.16.M88.4 R176, [R222] ;  /* 0x00000000deb0783b */ /* 0x000e680000000200 */
        /* <DEDUP_REMOVED lines=26> */
[----:B------:R-:W3:Y:S03]  /*24370*/  LDSM.16.M88.4 R188, [R211+0x800] ;  /* 0x00080000d3bc783b */ /* 0x000ee60000000200 */
        /* <DEDUP_REMOVED lines=16> */
[C---:B------:R-:W-:Y:S08]  /*24480*/  HMMA.16816.F32 R12, R172.reuse, R188, R12 ;  /* 0x000000bcac0c723c */ /* 0x040ff0000000180c */
[C---:B------:R-:W-:Y:S01]  /*24490*/  HMMA.16816.F32 R16, R172.reuse, R190, R16 ;  /* 0x000000beac10723c */ /* 0x040fe20000001810 */
[----:B------:R-:W4:Y:S07]  /*244a0*/  LDSM.16.M88.4 R188, [R224+0xb000] ;  /* 0x00b00000e0bc783b */ /* 0x000f2e0000000200 */
[C---:B-1----:R-:W-:Y:S08]  /*244b0*/  HMMA.16816.F32 R20, R172.reuse, R192, R20 ;  /* 0x000000c0ac14723c */ /* 0x042ff00000001814 */
[C---:B------:R-:W-:Y:S01]  /*244c0*/  HMMA.16816.F32 R24, R172.reuse, R194, R24 ;  /* 0x000000c2ac18723c */ /* 0x040fe20000001818 */
[----:B------:R-:W-:Y:S07]  /*244d0*/  LDSM.16.M88.4 R192, [R208] ;  /* 0x00000000d0c0783b */ /* 0x000fee0000000200 */
[C---:B--2---:R-:W-:Y:S08]  /*244e0*/  HMMA.16816.F32 R28, R172.reuse, R168, R28 ;  /* 0x000000a8ac1c723c */ /* 0x044ff0000000181c */
[----:B------:R-:W-:Y:S01]  /*244f0*/  HMMA.16816.F32 R32, R172, R170, R32 ;  /* 0x000000aaac20723c */ /* 0x000fe20000001820 */
[----:B------:R-:W-:Y:S04]  /*24500*/  LDSM.16.M88.4 R168, [R223+0x2000] ;  /* 0x00200000dfa8783b */ /* 0x000fe80000000200 */
[----:B------:R-:W1:Y:S03]  /*24510*/  LDSM.16.M88.4 R172, [R210] ;  /* 0x00000000d2ac783b */ /* 0x000e660000000200 */
[C---:B---3--:R-:W-:Y:S08]  /*24520*/  HMMA.16816.F32 R4, R176.reuse, R180, R4 ;  /* 0x000000b4b004723c */ /* 0x048ff00000001804 */
[C---:B------:R-:W-:Y:S01]  /*24530*/  HMMA.16816.F32 R8, R176.reuse, R182, R8 ;  /* 0x000000b6b008723c */ /* 0x040fe20000001808 */
[----:B------:R-:W2:Y:S07]  /*24540*/  LDSM.16.M88.4 R180, [R209] ;  /* 0x00000000d1b4783b */ /* 0x000eae0000000200 */
[C---:B----4-:R-:W-:Y:S08]  /*24550*/  HMMA.16816.F32 R12, R176.reuse, R184, R12 ;  /* 0x000000b8b00c723c */ /* 0x050ff0000000180c */
[C---:B------:R-:W-:Y:S01]  /*24560*/  HMMA.16816.F32 R16, R176.reuse, R186, R16 ;  /* 0x000000bab010723c */ /* 0x040fe20000001810 */
[----:B------:R-:W3:Y:S07]  /*24570*/  LDSM.16.M88.4 R184, [R207] ;  /* 0x00000000cfb8783b */ /* 0x000eee0000000200 */
        /* <DEDUP_REMOVED lines=44> */
[----:B------:R-:W-:Y:S04]  /*24840*/  LDSM.16.M88.4 R168, [R223+0x4000] ;  /* 0x00400000dfa8783b */ /* 0x000fe80000000200 */
[----:B------:R-:W1:Y:S03]  /*24850*/  LDSM.16.M88.4 R172, [R206] ;  /* 0x00000000ceac783b */ /* 0x000e660000000200 */
        /* <DEDUP_REMOVED lines=9> */
[C---:B------:R-:W-:Y:S08]  /*248f0*/  HMMA.16816.F32 R28, R176.reuse, R192, R28 ;  /* 0x000000c0b01c723c */ /* 0x040ff0000000181c */
[----:B------:R-:W-:Y:S01]  /*24900*/  HMMA.16816.F32 R32, R176, R194, R32 ;  /* 0x000000c2b020723c */ /* 0x000fe20000001820 */
[----:B------:R-:W4:Y:S04]  /*24910*/  LDSM.16.M88.4 R176, [R203] ;  /* 0x00000000cbb0783b */ /* 0x000f280000000200 */
[----:B------:R-:W4:Y:S03]  /*24920*/  LDSM.16.M88.4 R192, [R218+0xc000] ;  /* 0x00c00000dac0783b */ /* 0x000f260000000200 */
[C---:B-1----:R-:W-:Y:S07]  /*24930*/  HMMA.16816.F32 R4, R168.reuse, R172, R4 ;  /* 0x000000aca804723c */ /* 0x042fee0000001804 */
[----:B------:R-:W-:Y:S01]  /*24940*/  MOV R172, R36 ;  /* 0x0000002400ac7202 */ /* 0x000fe20000000f00 */
[C---:B------:R-:W-:Y:S04]  /*24950*/  HMMA.16816.F32 R8, R168.reuse, R174, R8 ;  /* 0x000000aea808723c */ /* 0x040fe80000001808 */
[----:B------:R-:W-:Y:S02]  /*24960*/  IMAD.MOV.U32 R173, RZ, RZ, R37 ;  /* 0x000000ffffad7224 */ /* 0x000fe400078e0025 */
[----:B------:R1:W5:Y:S02]  /*24970*/  LDL.LU.64 R36, [R1] ;  /* 0x0000000001247983 */ /* 0x0003640000300a00 */
[C---:B--2---:R-:W-:Y:S07]  /*24980*/  HMMA.16816.F32 R12, R168.reuse, R180, R12 ;  /* 0x000000b4a80c723c */ /* 0x044fee000000180c */
[----:B------:R-:W-:Y:S01]  /*24990*/  IMAD.MOV.U32 R180, RZ, RZ, R172 ;  /* 0x000000ffffb47224 */ /* 0x000fe200078e00ac */
[C---:B------:R-:W-:Y:S04]  /*249a0*/  HMMA.16816.F32 R16, R168.reuse, R182, R16 ;  /* 0x000000b6a810723c */ /* 0x040fe80000001810 */
[----:B------:R-:W-:Y:S02]  /*249b0*/  IMAD.MOV.U32 R181, RZ, RZ, R173 ;  /* 0x000000ffffb57224 */ /* 0x000fe400078e00ad */
[----:B------:R-:W2:Y:S02]  /*249c0*/  LDSM.16.M88.4 R172, [R218+0xd000] ;  /* 0x00d00000daac783b */ /* 0x000ea40000000200 */
[C---:B---3--:R-:W-:Y:S07]  /*249d0*/  HMMA.16816.F32 R20, R168.reuse, R184, R20 ;  /* 0x000000b8a814723c */ /* 0x048fee0000001814 */
[----:B------:R-:W-:Y:S01]  /*249e0*/  IMAD.MOV.U32 R184, RZ, RZ, R180 ;  /* 0x000000ffffb87224 */ /* 0x000fe200078e00b4 */
[C---:B------:R-:W-:Y:S04]  /*249f0*/  HMMA.16816.F32 R24, R168.reuse, R186, R24 ;  /* 0x000000baa818723c */ /* 0x040fe80000001818 */
[----:B------:R-:W-:Y:S02]  /*24a00*/  IMAD.MOV.U32 R185, RZ, RZ, R181 ;  /* 0x000000ffffb97224 */ /* 0x000fe400078e00b5 */
[----:B------:R-:W3:Y:S02]  /*24a10*/  LDSM.16.M88.4 R180, [R218+0xd800] ;  /* 0x00d80000dab4783b */ /* 0x000ee40000000200 */
[C---:B----4-:R-:W-:Y:S08]  /*24a20*/  HMMA.16816.F32 R28, R168.reuse, R176, R28 ;  /* 0x000000b0a81c723c */ /* 0x050ff0000000181c */
[----:B------:R-:W-:Y:S01]  /*24a30*/  HMMA.16816.F32 R32, R168, R178, R32 ;  /* 0x000000b2a820723c */ /* 0x000fe20000001820 */
[----:B------:R-:W-:Y:S04]  /*24a40*/  LDSM.16.M88.4 R168, [R220+0x4000] ;  /* 0x00400000dca8783b */ /* 0x000fe80000000200 */
[----:B------:R-:W4:Y:S03]  /*24a50*/  LDSM.16.M88.4 R176, [R211+0x4000] ;  /* 0x00400000d3b0783b */ /* 0x000f260000000200 */
[C---:B------:R-:W-:Y:S07]  /*24a60*/  HMMA.16816.F32 R4, R188.reuse, R192, R4 ;  /* 0x000000c0bc04723c */ /* 0x040fee0000001804 */
[----:B------:R-:W-:Y:S01]  /*24a70*/  IMAD.MOV.U32 R192, RZ, RZ, R184 ;  /* 0x000000ffffc07224 */ /* 0x000fe200078e00b8 */
[C---:B------:R-:W-:Y:S04]  /*24a80*/  HMMA.16816.F32 R8, R188.reuse, R194, R8 ;  /* 0x000000c2bc08723c */ /* 0x040fe80000001808 */
[----:B------:R-:W-:Y:S02]  /*24a90*/  IMAD.MOV.U32 R193, RZ, RZ, R185 ;  /* 0x000000ffffc17224 */ /* 0x000fe400078e00b9 */
[----:B------:R-:W1:Y:S02]  /*24aa0*/  LDSM.16.M88.4 R184, [R211+0x4800] ;  /* 0x00480000d3b8783b */ /* 0x000e640000000200 */
[C---:B------:R-:W-:Y:S07]  /*24ab0*/  HMMA.16816.F32 R12, R188.reuse, R196, R12 ;  /* 0x000000c4bc0c723c */ /* 0x040fee000000180c */
[----:B------:R-:W-:Y:S01]  /*24ac0*/  MOV R196, R192 ;  /* 0x000000c000c47202 */ /* 0x000fe20000000f00 */
[C---:B------:R-:W-:Y:S04]  /*24ad0*/  HMMA.16816.F32 R16, R188.reuse, R198, R16 ;  /* 0x000000c6bc10723c */ /* 0x040fe80000001810 */
[----:B------:R-:W-:Y:S02]  /*24ae0*/  IMAD.MOV.U32 R197, RZ, RZ, R193 ;  /* 0x000000ffffc57224 */ /* 0x000fe400078e00c1 */
[----:B------:R-:W1:Y:S02]  /*24af0*/  LDSM.16.M88.4 R192, [R211+0x5000] ;  /* 0x00500000d3c0783b */ /* 0x000e640000000200 */
[C---:B--2---:R-:W-:Y:S07]  /*24b00*/  HMMA.16816.F32 R20, R188.reuse, R172, R20 ;  /* 0x000000acbc14723c */ /* 0x044fee0000001814 */
[----:B------:R-:W-:Y:S01]  /*24b10*/  IMAD.MOV.U32 R172, RZ, RZ, R196 ;  /* 0x000000ffffac7224 */ /* 0x000fe200078e00c4 */
[C---:B------:R-:W-:Y:S04]  /*24b20*/  HMMA.16816.F32 R24, R188.reuse, R174, R24 ;  /* 0x000000aebc18723c */ /* 0x040fe80000001818 */
[----:B------:R-:W-:Y:S02]  /*24b30*/  IMAD.MOV.U32 R173, RZ, RZ, R197 ;  /* 0x000000ffffad7224 */ /* 0x000fe400078e00c5 */
[----:B------:R-:W2:Y:S02]  /*24b40*/  LDSM.16.M88.4 R196, [R211+0x5800] ;  /* 0x00580000d3c4783b */ /* 0x000ea40000000200 */
[C---:B---3--:R-:W-:Y:S08]  /*24b50*/  HMMA.16816.F32 R28, R188.reuse, R180, R28 ;  /* 0x000000b4bc1c723c */ /* 0x048ff0000000181c */
[----:B------:R-:W-:Y:S01]  /*24b60*/  HMMA.16816.F32 R32, R188, R182, R32 ;  /* 0x000000b6bc20723c */ /* 0x000fe20000001820 */
[----:B------:R-:W-:Y:S06]  /*24b70*/  LDSM.16.M88.4 R180, [R224+0xe000] ;  /* 0x00e00000e0b4783b */ /* 0x000fec0000000200 */
[----:B------:R-:W-:Y:S01]  /*24b80*/  IMAD.MOV.U32 R190, RZ, RZ, R172 ;  /* 0x000000ffffbe7224 */ /* 0x000fe200078e00ac */
[C---:B----4-:R-:W-:Y:S05]  /*24b90*/  HMMA.16816.F32 R4, R168.reuse, R176, R4 ;  /* 0x000000b0a804723c */ /* 0x050fea0000001804 */
[----:B------:R-:W-:Y:S02]  /*24ba0*/  IMAD.MOV.U32 R191, RZ, RZ, R173 ;  /* 0x000000ffffbf7224 */ /* 0x000fe400078e00ad */
[----:B------:R-:W3:Y:S01]  /*24bb0*/  LDSM.16.M88.4 R172, [R225+0x6000] ;  /* 0x00600000e1ac783b */ /* 0x000ee20000000200 */
[C---:B------:R-:W-:Y:S03]  /*24bc0*/  HMMA.16816.F32 R8, R168.reuse, R178, R8 ;  /* 0x000000b2a808723c */ /* 0x040fe60000001808 */
[----:B------:R-:W4:Y:S05]  /*24bd0*/  LDSM.16.M88.4 R176, [R224+0xe800] ;  /* 0x00e80000e0b0783b */ /* 0x000f2a0000000200 */
[C---:B-1----:R-:W-:Y:S08]  /*24be0*/  HMMA.16816.F32 R12, R168.reuse, R184, R12 ;  /* 0x000000b8a80c723c */ /* 0x042ff0000000180c */
[C---:B------:R-:W-:Y:S01]  /*24bf0*/  HMMA.16816.F32 R16, R168.reuse, R186, R16 ;  /* 0x000000baa810723c */ /* 0x040fe20000001810 */
[----:B------:R-:W1:Y:S07]  /*24c00*/  LDSM.16.M88.4 R184, [R224+0xf000] ;  /* 0x00f00000e0b8783b */ /* 0x000e6e0000000200 */
[C---:B------:R-:W-:Y:S08]  /*24c10*/  HMMA.16816.F32 R20, R168.reuse, R192, R20 ;  /* 0x000000c0a814723c */ /* 0x040ff00000001814 */
[C---:B------:R-:W-:Y:S01]  /*24c20*/  HMMA.16816.F32 R24, R168.reuse, R194, R24 ;  /* 0x000000c2a818723c */ /* 0x040fe20000001818 */
[----:B------:R-:W-:Y:S07]  /*24c30*/  LDSM.16.M88.4 R192, [R202] ;  /* 0x00000000cac0783b */ /* 0x000fee0000000200 */
[C---:B--2---:R-:W-:Y:S07]  /*24c40*/  HMMA.16816.F32 R28, R168.reuse, R196, R28 ;  /* 0x000000c4a81c723c */ /* 0x044fee000000181c */
[----:B------:R-:W-:Y:S01]  /*24c50*/  IMAD.MOV.U32 R196, RZ, RZ, R190 ;  /* 0x000000ffffc47224 */ /* 0x000fe200078e00be */
[----:B------:R-:W-:Y:S01]  /*24c60*/  HMMA.16816.F32 R32, R168, R198, R32 ;  /* 0x000000c6a820723c */ /* 0x000fe20000001820 */
[----:B------:R-:W2:Y:S03]  /*24c70*/  LDSM.16.M88.4 R168, [R224+0xf800] ;  /* 0x00f80000e0a8783b */ /* 0x000ea60000000200 */
[----:B------:R-:W-:Y:S02]  /*24c80*/  IMAD.MOV.U32 R197, RZ, RZ, R191 ;  /* 0x000000ffffc57224 */ /* 0x000fe400078e00bf */
[----:B------:R-:W2:Y:S02]  /*24c90*/  LDSM.16.M88.4 R188, [R223+0x6000] ;  /* 0x00600000dfbc783b */ /* 0x000ea40000000200 */
[C---:B---3--:R-:W-:Y:S07]  /*24ca0*/  HMMA.16816.F32 R4, R172.reuse, R180, R4 ;  /* 0x000000b4ac04723c */ /* 0x048fee0000001804 */
[----:B------:R-:W-:Y:S01]  /*24cb0*/  MOV R180, R196 ;  /* 0x000000c400b47202 */ /* 0x000fe20000000f00 */
[C---:B------:R-:W-:Y:S04]  /*24cc0*/  HMMA.16816.F32 R8, R172.reuse, R182, R8 ;  /* 0x000000b6ac08723c */ /* 0x040fe80000001808 */
[----:B------:R-:W-:Y:S02]  /*24cd0*/  IMAD.MOV.U32 R181, RZ, RZ, R197 ;  /* 0x000000ffffb57224 */ /* 0x000fe400078e00c5 */
[----:B------:R-:W3:Y:S02]  /*24ce0*/  LDSM.16.M88.4 R196, [R201] ;  /* 0x00000000c9c4783b */ /* 0x000ee40000000200 */
[C---:B----4-:R-:W-:Y:S08]  /*24cf0*/  HMMA.16816.F32 R12, R172.reuse, R176, R12 ;  /* 0x000000b0ac0c723c */ /* 0x050ff0000000180c */
[C---:B------:R-:W-:Y:S01]  /*24d00*/  HMMA.16816.F32 R16, R172.reuse, R178, R16 ;  /* 0x000000b2ac10723c */ /* 0x040fe20000001810 */
[----:B------:R-:W4:Y:S07]  /*24d10*/  LDSM.16.M88.4 R176, [R200] ;  /* 0x00000000c8b0783b */ /* 0x000f2e0000000200 */
[C---:B-1----:R-:W-:Y:S08]  /*24d20*/  HMMA.16816.F32 R20, R172.reuse, R184, R20 ;  /* 0x000000b8ac14723c */ /* 0x042ff00000001814 */
[C---:B------:R-:W-:Y:S01]  /*24d30*/  HMMA.16816.F32 R24, R172.reuse, R186, R24 ;  /* 0x000000baac18723c */ /* 0x040fe20000001818 */
[----:B------:R-:W-:Y:S07]  /*24d40*/  LDSM.16.M88.4 R184, [R218+0xe800] ;  /* 0x00e80000dab8783b */ /* 0x000fee0000000200 */
[C---:B--2---:R-:W-:Y:S08]  /*24d50*/  HMMA.16816.F32 R28, R172.reuse, R168, R28 ;  /* 0x000000a8ac1c723c */ /* 0x044ff0000000181c */
[----:B------:R-:W-:Y:S01]  /*24d60*/  HMMA.16816.F32 R32, R172, R170, R32 ;  /* 0x000000aaac20723c */ /* 0x000fe20000001820 */
[----:B------:R-:W1:Y:S04]  /*24d70*/  LDSM.16.M88.4 R168, [R167] ;  /* 0x00000000a7a8783b */ /* 0x000e680000000200 */
[----:B------:R-:W-:Y:S03]  /*24d80*/  LDSM.16.M88.4 R172, [R221+0x6000] ;  /* 0x00600000ddac783b */ /* 0x000fe60000000200 */
[C---:B------:R-:W-:Y:S07]  /*24d90*/  HMMA.16816.F32 R4, R188.reuse, R192, R4 ;  /* 0x000000c0bc04723c */ /* 0x040fee0000001804 */
        /* <DEDUP_REMOVED lines=9> */
[C---:B----4-:R-:W-:Y:S07]  /*24e30*/  HMMA.16816.F32 R20, R188.reuse, R176, R20 ;  /* 0x000000b0bc14723c */ /* 0x050fee0000001814 */
[----:B------:R-:W-:Y:S01]  /*24e40*/  IMAD.MOV.U32 R176, RZ, RZ, R196 ;  /* 0x000000ffffb07224 */ /* 0x000fe200078e00c4 */
[C---:B------:R-:W-:Y:S04]  /*24e50*/  HMMA.16816.F32 R24, R188.reuse, R178, R24 ;  /* 0x000000b2bc18723c */ /* 0x040fe80000001818 */
[----:B------:R-:W-:Y:S02]  /*24e60*/  IMAD.MOV.U32 R177, RZ, RZ, R197 ;  /* 0x000000ffffb17224 */ /* 0x000fe400078e00c5 */
[----:B------:R-:W4:Y:S02]  /*24e70*/  LDSM.16.M88.4 R196, [R218+0xf800] ;  /* 0x00f80000dac4783b */ /* 0x000f240000000200 */
[C---:B-1----:R-:W-:Y:S08]  /*24e80*/  HMMA.16816.F32 R28, R188.reuse, R168, R28 ;  /* 0x000000a8bc1c723c */ /* 0x042ff0000000181c */
[----:B------:R-:W-:Y:S01]  /*24e90*/  HMMA.16816.F32 R32, R188, R170, R32 ;  /* 0x000000aabc20723c */ /* 0x000fe20000001820 */
[----:B------:R-:W-:Y:S06]  /*24ea0*/  LDSM.16.M88.4 R168, [R220+0x6000] ;  /* 0x00600000dca8783b */ /* 0x000fec0000000200 */
[----:B------:R-:W-:Y:S01]  /*24eb0*/  MOV R190, R176 ;  /* 0x000000b000be7202 */ /* 0x000fe20000000f00 */
[C---:B--2---:R-:W-:Y:S05]  /*24ec0*/  HMMA.16816.F32 R4, R172.reuse, R180, R4 ;  /* 0x000000b4ac04723c */ /* 0x044fea0000001804 */
[----:B------:R-:W-:Y:S02]  /*24ed0*/  IMAD.MOV.U32 R191, RZ, RZ, R177 ;  /* 0x000000ffffbf7224 */ /* 0x000fe400078e00b1 */
[----:B------:R-:W1:Y:S01]  /*24ee0*/  LDSM.16.M88.4 R176, [R211+0x6000] ;  /* 0x00600000d3b0783b */ /* 0x000e620000000200 */
[C---:B------:R-:W-:Y:S03]  /*24ef0*/  HMMA.16816.F32 R8, R172.reuse, R182, R8 ;  /* 0x000000b6ac08723c */ /* 0x040fe60000001808 */
[----:B------:R-:W2:Y:S05]  /*24f00*/  LDSM.16.M88.4 R180, [R211+0x6800] ;  /* 0x00680000d3b4783b */ /* 0x000eaa0000000200 */
[C---:B------:R-:W-:Y:S08]  /*24f10*/  HMMA.16816.F32 R12, R172.reuse, R184, R12 ;  /* 0x000000b8ac0c723c */ /* 0x040ff0000000180c */
[C---:B------:R-:W-:Y:S01]  /*24f20*/  HMMA.16816.F32 R16, R172.reuse, R186, R16 ;  /* 0x000000baac10723c */ /* 0x040fe20000001810 */
[----:B------:R-:W2:Y:S07]  /*24f30*/  LDSM.16.M88.4 R184, [R211+0x7000] ;  /* 0x00700000d3b8783b */ /* 0x000eae0000000200 */
[C---:B---3--:R-:W-:Y:S07]  /*24f40*/  HMMA.16816.F32 R20, R172.reuse, R192, R20 ;  /* 0x000000c0ac14723c */ /* 0x048fee0000001814 */
[----:B------:R-:W-:Y:S01]  /*24f50*/  IMAD.MOV.U32 R192, RZ, RZ, R190 ;  /* 0x000000ffffc07224 */ /* 0x000fe200078e00be */
[C---:B------:R-:W-:Y:S04]  /*24f60*/  HMMA.16816.F32 R24, R172.reuse, R194, R24 ;  /* 0x000000c2ac18723c */ /* 0x040fe80000001818 */
[----:B------:R-:W-:Y:S02]  /*24f70*/  IMAD.MOV.U32 R193, RZ, RZ, R191 ;  /* 0x000000ffffc17224 */ /* 0x000fe400078e00bf */
[----:B------:R-:W3:Y:S02]  /*24f80*/  LDSM.16.M88.4 R188, [R211+0x7800] ;  /* 0x00780000d3bc783b */ /* 0x000ee40000000200 */
[C---:B----4-:R-:W-:Y:S01]  /*24f90*/  HMMA.16816.F32 R28, R172.reuse, R196, R28 ;  /* 0x000000c4ac1c723c */ /* 0x050fe2000000181c */
[----:B------:R-:W-:Y:S04]  /*24fa0*/  DEPBAR.LE SB0, 0x0 ;  /* 0x000080000000791a */ /* 0x000fe80000000000 */
[----:B------:R-:W-:Y:S03]  /*24fb0*/  BAR.SYNC.DEFER_BLOCKING 0x0 ;  /* 0x0000000000007b1d */ /* 0x000fe60000010000 */
[----:B------:R-:W-:Y:S08]  /*24fc0*/  HMMA.16816.F32 R32, R172, R198, R32 ;  /* 0x000000c6ac20723c */ /* 0x000ff00000001820 */
[C---:B-1----:R-:W-:Y:S08]  /*24fd0*/  HMMA.16816.F32 R4, R168.reuse, R176, R4 ;  /* 0x000000b0a804723c */ /* 0x042ff00000001804 */
[C---:B------:R-:W-:Y:S08]  /*24fe0*/  HMMA.16816.F32 R8, R168.reuse, R178, R8 ;  /* 0x000000b2a808723c */ /* 0x040ff00000001808 */
[C---:B--2---:R-:W-:Y:S08]  /*24ff0*/  HMMA.16816.F32 R12, R168.reuse, R180, R12 ;  /* 0x000000b4a80c723c */ /* 0x044ff0000000180c */
[C---:B------:R-:W-:Y:S08]  /*25000*/  HMMA.16816.F32 R16, R168.reuse, R182, R16 ;  /* 0x000000b6a810723c */ /* 0x040ff00000001810 */
[C---:B------:R-:W-:Y:S07]  /*25010*/  HMMA.16816.F32 R20, R168.reuse, R184, R20 ;  /* 0x000000b8a814723c */ /* 0x040fee0000001814 */
[----:B------:R-:W-:Y:S01]  /*25020*/  IMAD.MOV.U32 R184, RZ, RZ, R192 ;  /* 0x000000ffffb87224 */ /* 0x000fe200078e00c0 */
[C---:B------:R-:W-:Y:S04]  /*25030*/  HMMA.16816.F32 R24, R168.reuse, R186, R24 ;  /* 0x000000baa818723c */ /* 0x040fe80000001818 */
[----:B------:R-:W-:Y:S04]  /*25040*/  IMAD.MOV.U32 R185, RZ, RZ, R193 ;  /* 0x000000ffffb97224 */ /* 0x000fe800078e00c1 */
[C---:B---3--:R-:W-:Y:S08]  /*25050*/  HMMA.16816.F32 R28, R168.reuse, R188, R28 ;  /* 0x000000bca81c723c */ /* 0x048ff0000000181c */
        /* <DEDUP_REMOVED lines=16> */
[-C--:B------:R-:W-:Y:S02]  /*25160*/  LOP3.LUT R172, R172, R175.reuse, RZ, 0x3c, !PT ;  /* 0x000000afacac7212 */ /* 0x080fe400078e3cff */
[----:B------:R-:W-:Y:S07]  /*25170*/  IMAD.MOV R169, RZ, RZ, -R169 ;  /* 0x000000ffffa97224 */ /* 0x000fee00078e0aa9 */
[----:B-1----:R-:W1:Y:S02]  /*25180*/  MUFU.RCP R3, R3 ;  /* 0x0000000300037308 */ /* 0x002e640000001000 */
[----:B-1----:R-:W-:Y:S02]  /*25190*/  IADD3 R176, R3, 0xffffffe, RZ ;  /* 0x0ffffffe03b07810 */ /* 0x002fe40007ffe0ff */
[----:B------:R-:W-:Y:S06]  /*251a0*/  IABS R3, R166 ;  /* 0x000000a600037213 */ /* 0x000fec0000000000 */
[----:B------:R-:W1:Y:S01]  /*251b0*/  F2I.FTZ.U32.TRUNC.NTZ R177, R176 ;  /* 0x000000b000b17305 */ /* 0x000e62000021f000 */
[----:B------:R-:W-:Y:S01]  /*251c0*/  LOP3.LUT R166, R166, R175, RZ, 0x3c, !PT ;  /* 0x000000afa6a67212 */ /* 0x000fe200078e3cff */
[--C-:B-1----:R-:W-:Y:S02]  /*251d0*/  IMAD.MOV R173, RZ, RZ, -R177.reuse ;  /* 0x000000ffffad7224 */ /* 0x102fe400078e0ab1 */
[----:B------:R-:W-:Y:S02]  /*251e0*/  IMAD.MOV.U32 R176, RZ, RZ, RZ ;  /* 0x000000ffffb07224 */ /* 0x000fe400078e00ff */
[----:B------:R-:W-:Y:S04]  /*251f0*/  IMAD R173, R173, R170, RZ ;  /* 0x000000aaadad7224 */ /* 0x000fe800078e02ff */
[----:B------:R-:W-:Y:S02]  /*25200*/  IMAD.HI.U32 R173, R177, R173, R176 ;  /* 0x000000adb1ad7227 */ /* 0x000fe400078e00b0 */
[----:B------:R-:W2:Y:S04]  /*25210*/  LD.E.64 R176, [R164.64+0x20] ;  /* 0x00002004a4b07980 */ /* 0x000ea8000c101b00 */
[----:B------:R-:W-:Y:S04]  /*25220*/  IMAD.HI.U32 R171, R173, R168, RZ ;  /* 0x000000a8adab7227 */ /* 0x000fe800078e00ff */
[----:B------:R-:W-:Y:S02]  /*25230*/  IMAD R168, R171, R169, R168 ;  /* 0x000000a9aba87224 */ /* 0x000fe400078e02a8 */
[----:B------:R-:W-:Y:S03]  /*25240*/  IMAD.HI.U32 R174, R173, R3, RZ ;  /* 0x00000003adae7227 */ /* 0x000fe600078e00ff */
[----:B------:R-:W-:Y:S01]  /*25250*/  ISETP.GT.U32.AND P2, PT, R170, R168, PT ;  /* 0x000000a8aa00720c */ /* 0x000fe20003f44070 */
[----:B------:R-:W-:Y:S01]  /*25260*/  IMAD R3, R174, R169, R3 ;  /* 0x000000a9ae037224 */ /* 0x000fe200078e0203 */
[----:B------:R-:W-:Y:S04]  /*25270*/  LOP3.LUT R169, RZ, R175, RZ, 0x33, !PT ;  /* 0x000000afffa97212 */ /* 0x000fe800078e33ff */
[----:B------:R-:W-:Y:S07]  /*25280*/  ISETP.GT.U32.AND P0, PT, R170, R3, PT ;  /* 0x00000003aa00720c */ /* 0x000fee0003f04070 */
[--C-:B------:R-:W-:Y:S01]  /*25290*/  @!P2 IMAD.IADD R168, R168, 0x1, -R170.reuse ;  /* 0x00000001a8a8a824 */ /* 0x100fe200078e0aaa */
[----:B------:R-:W-:Y:S04]  /*252a0*/  @!P2 IADD3 R171, R171, 0x1, RZ ;  /* 0x00000001ababa810 */ /* 0x000fe80007ffe0ff */
[-C--:B------:R-:W-:Y:S01]  /*252b0*/  ISETP.GE.U32.AND P1, PT, R168, R170.reuse, PT ;  /* 0x000000aaa800720c */ /* 0x080fe20003f26070 */
[----:B------:R-:W-:Y:S01]  /*252c0*/  @!P0 IMAD.IADD R3, R3, 0x1, -R170 ;  /* 0x0000000103038824 */ /* 0x000fe200078e0aaa */
[----:B------:R-:W-:Y:S02]  /*252d0*/  @!P0 IADD3 R174, R174, 0x1, RZ ;  /* 0x00000001aeae8810 */ /* 0x000fe40007ffe0ff */
[----:B------:R-:W-:Y:S02]  /*252e0*/  ISETP.GE.AND P0, PT, R172, RZ, PT ;  /* 0x000000ffac00720c */ /* 0x000fe40003f06270 */
[----:B------:R-:W-:Y:S07]  /*252f0*/  ISETP.GE.U32.AND P2, PT, R3, R170, PT ;  /* 0x000000aa0300720c */ /* 0x000fee0003f46070 */
[----:B------:R-:W-:Y:S02]  /*25300*/  @P1 IADD3 R171, R171, 0x1, RZ ;  /* 0x00000001abab1810 */ /* 0x000fe40007ffe0ff */
[----:B------:R-:W-:Y:S03]  /*25310*/  ISETP.GE.AND P1, PT, R166, RZ, PT ;  /* 0x000000ffa600720c */ /* 0x000fe60003f26270 */
[----:B------:R-:W-:Y:S01]  /*25320*/  @!P0 IMAD.MOV R171, RZ, RZ, -R171 ;  /* 0x000000ffffab8224 */ /* 0x000fe200078e0aab */
[----:B------:R-:W-:Y:S02]  /*25330*/  @P2 IADD3 R174, R174, 0x1, RZ ;  /* 0x00000001aeae2810 */ /* 0x000fe40007ffe0ff */
[----:B------:R-:W-:Y:S04]  /*25340*/  ISETP.NE.AND P2, PT, R175, RZ, PT ;  /* 0x000000ffaf00720c */ /* 0x000fe80003f45270 */
[----:B------:R-:W-:Y:S02]  /*25350*/  SEL R173, R169, R171, !P2 ;  /* 0x000000aba9ad7207 */ /* 0x000fe40005000000 */
[----:B------:R-:W3:Y:S01]  /*25360*/  LD.E.64 R170, [R164.64+0x38] ;  /* 0x00003804a4aa7980 */ /* 0x000ee2000c101b00 */
        /* <DEDUP_REMOVED lines=23> */
.L_x_8347:
[----:B------:R-:W-:Y:S02]  /*254e0*/  ULDC.64 UR4, c[0x0][0x118] ;  /* 0x0000460000047ab9 */ /* 0x000fe40000000a00 */
[----:B------:R-:W2:Y:S02]  /*254f0*/  LD.E R171, [R164.64+0x38] ;  /* 0x00003804a4ab7980 */ /* 0x000ea4000c101900 */
[----:B--2---:R-:W-:Y:S04]  /*25500*/  LEA R171, -R171, RZ, 0x6 ;  /* 0x000000ffabab7211 */ /* 0x004fe800078e31ff */
[----:B------:R-:W-:Y:S02]  /*25510*/  SHF.R.S32.HI R166, RZ, 0x1f, R171 ;  /* 0x0000001fffa67819 */ /* 0x000fe400000114ab */
.L_x_8348:
[----:B------:R-:W-:Y:S05]  /*25520*/  BSYNC B0 ;  /* 0x0000000000007941 */ /* 0x000fea0003800000 */
.L_x_8346:
        /* <DEDUP_REMOVED lines=116> */
.L_x_8345:
[----:B------:R-:W-:Y:S05]  /*25c70*/  BSYNC B1 ;  /* 0x0000000000017941 */ /* 0x000fea0003800000 */
.L_x_8344:
[----:B------:R-:W2:Y:S01]  /*25c80*/  S2R R168, SR_TID.X ;  /* 0x0000000000a87919 */ /* 0x000ea20000002100 */
[----:B------:R-:W-:Y:S07]  /*25c90*/  ULDC.64 UR4, c[0x0][0x118] ;  /* 0x0000460000047ab9 */ /* 0x000fee0000000a00 */
[----:B------:R3:W4:Y:S01]  /*25ca0*/  LD.E R165, [R164.64+0xdc] ;  /* 0x0000dc04a4a57980 */ /* 0x000722000c101900 */
[----:B--2---:R-:W-:Y:S04]  /*25cb0*/  SHF.L.U32 R168, R168, 0x1, RZ ;  /* 0x00000001a8a87819 */ /* 0x004fe800000006ff */
[----:B------:R-:W-:Y:S05]  /*25cc0*/  LOP3.LUT R168, R168, 0x6, RZ, 0xc0, !PT ;  /* 0x00000006a8a87812 */ /* 0x000fea00078ec0ff */
[----:B------:R-:W-:Y:S05]  /*25cd0*/  IMAD R3, R239, 0x40, R168 ;  /* 0x00000040ef037824 */ /* 0x000fea00078e02a8 */
[----:B------:R-:W-:Y:S02]  /*25ce0*/  IADD3 R168, R246, -R3, RZ ;  /* 0x80000003f6a87210 */ /* 0x000fe40007ffe0ff */
[C---:B-1----:R-:W-:Y:S02]  /*25cf0*/  IADD3 R171, R3.reuse, 0x8, RZ ;  /* 0x0000000803ab7810 */ /* 0x042fe40007ffe0ff */
[----:B------:R-:W-:Y:S01]  /*25d00*/  IABS R166, R168 ;  /* 0x000000a800a67213 */ /* 0x000fe20000000000 */
[----:B------:R-:W-:Y:S01]  /*25d10*/  IMAD.IADD R168, R244, 0x1, -R3 ;  /* 0x00000001f4a87824 */ /* 0x000fe200078e0a03 */
[C---:B------:R-:W-:Y:S02]  /*25d20*/  IADD3 R189, R3.reuse, 0x9, RZ ;  /* 0x0000000903bd7810 */ /* 0x040fe40007ffe0ff */
[C---:B------:R-:W-:Y:S02]  /*25d30*/  IADD3 R186, R3.reuse, 0x10, RZ ;  /* 0x0000001003ba7810 */ /* 0x040fe40007ffe0ff */
[----:B------:R-:W-:Y:S01]  /*25d40*/  IABS R169, R168 ;  /* 0x000000a800a97213 */ /* 0x000fe20000000000 */
[----:B------:R-:W1:Y:S01]  /*25d50*/  I2F R166, R166 ;  /* 0x000000a600a67306 */ /* 0x000e620000201400 */
[C---:B------:R-:W-:Y:S02]  /*25d60*/  IADD3 R168, R3.reuse, 0x1, RZ ;  /* 0x0000000103a87810 */ /* 0x040fe40007ffe0ff */
[C---:B------:R-:W-:Y:S02]  /*25d70*/  IADD3 R182, R3.reuse, 0x11, RZ ;  /* 0x0000001103b67810 */ /* 0x040fe40007ffe0ff */
[C---:B------:R-:W-:Y:S02]  /*25d80*/  IADD3 R170, R246.reuse, -R168, RZ ;  /* 0x800000a8f6aa7210 */ /* 0x040fe40007ffe0ff */
[C---:B------:R-:W-:Y:S02]  /*25d90*/  IADD3 R181, R3.reuse, 0x18, RZ ;  /* 0x0000001803b57810 */ /* 0x040fe40007ffe0ff */
[----:B------:R-:W-:Y:S01]  /*25da0*/  IABS R174, R170 ;  /* 0x000000aa00ae7213 */ /* 0x000fe20000000000 */
[C---:B------:R-:W-:Y:S01]  /*25db0*/  IMAD.IADD R170, R246.reuse, 0x1, -R171 ;  /* 0x00000001f6aa7824 */ /* 0x040fe200078e0aab */
[C---:B------:R-:W-:Y:S01]  /*25dc0*/  IADD3 R179, R3.reuse, 0x19, RZ ;  /* 0x0000001903b37810 */ /* 0x040fe20007ffe0ff */
[----:B------:R-:W2:Y:S01]  /*25dd0*/  I2F R169, R169 ;  /* 0x000000a900a97306 */ /* 0x000ea20000201400 */
[----:B------:R-:W-:Y:S02]  /*25de0*/  IADD3 R172, R3, 0x20, RZ ;  /* 0x0000002003ac7810 */ /* 0x000fe40007ffe0ff */
[----:B------:R-:W-:Y:S02]  /*25df0*/  IABS R191, R170 ;  /* 0x000000aa00bf7213 */ /* 0x000fe40000000000 */
[----:B------:R-:W-:Y:S02]  /*25e00*/  IADD3 R170, R246, -R189, RZ ;  /* 0x800000bdf6aa7210 */ /* 0x000fe40007ffe0ff */
[----:B------:R-:W-:Y:S02]  /*25e10*/  ISETP.GE.AND P3, PT, R168, R249, PT ;  /* 0x000000f9a800720c */ /* 0x000fe40003f66270 */
[----:B------:R-:W-:Y:S01]  /*25e20*/  IABS R192, R170 ;  /* 0x000000aa00c07213 */ /* 0x000fe20000000000 */
[----:B------:R-:W-:Y:S01]  /*25e30*/  IMAD.IADD R170, R246, 0x1, -R186 ;  /* 0x00000001f6aa7824 */ /* 0x000fe200078e0aba */
[C---:B------:R-:W-:Y:S01]  /*25e40*/  ISETP.GE.AND P0, PT, R168.reuse, R248, PT ;  /* 0x000000f8a800720c */ /* 0x040fe20003f06270 */
[----:B------:R-:W3:Y:S01]  /*25e50*/  I2F R174, R174 ;  /* 0x000000ae00ae7306 */ /* 0x000ee20000201400 */
[----:B------:R-:W-:Y:S01]  /*25e60*/  ISETP.GE.OR P3, PT, R168, R245, !P3 ;  /* 0x000000f5a800720c */ /* 0x000fe20005f66670 */
[----:B-1----:R-:W-:Y:S01]  /*25e70*/  FFMA.FTZ R4, -R243, R166, R4 ;  /* 0x000000a6f3047223 */ /* 0x002fe20000010104 */
[----:B------:R-:W-:Y:S02]  /*25e80*/  IABS R187, R170 ;  /* 0x000000aa00bb7213 */ /* 0x000fe40000000000 */
[----:B------:R-:W-:Y:S02]  /*25e90*/  IADD3 R170, R246, -R182, RZ ;  /* 0x800000b6f6aa7210 */ /* 0x000fe40007ffe0ff */
[----:B------:R-:W-:Y:S02]  /*25ea0*/  ISETP.GE.OR P0, PT, R168, R247, !P0 ;  /* 0x000000f7a800720c */ /* 0x000fe40004706670 */
[----:B------:R-:W-:Y:S01]  /*25eb0*/  IABS R190, R170 ;  /* 0x000000aa00be7213 */ /* 0x000fe20000000000 */
[----:B------:R-:W-:Y:S01]  /*25ec0*/  IMAD.IADD R170, R246, 0x1, -R181 ;  /* 0x00000001f6aa7824 */ /* 0x000fe200078e0ab5 */
[----:B------:R-:W-:Y:S01]  /*25ed0*/  ISETP.GE.AND P4, PT, R3, R249, PT ;  /* 0x000000f90300720c */ /* 0x000fe20003f86270 */
[----:B--2---:R-:W-:Y:S01]  /*25ee0*/  FFMA.FTZ R6, -R243, R169, R6 ;  /* 0x000000a9f3067223 */ /* 0x004fe20000010106 */
[C---:B------:R-:W-:Y:S01]  /*25ef0*/  ISETP.GE.AND P6, PT, R3.reuse, R248, PT ;  /* 0x000000f80300720c */ /* 0x040fe20003fc6270 */
[----:B------:R-:W1:Y:S01]  /*25f00*/  I2F R187, R187 ;  /* 0x000000bb00bb7306 */ /* 0x000e620000201400 */
[----:B------:R-:W-:Y:S02]  /*25f10*/  IABS R183, R170 ;  /* 0x000000aa00b77213 */ /* 0x000fe40000000000 */
[----:B------:R-:W-:Y:S02]  /*25f20*/  IADD3 R170, R244, -R168, RZ ;  /* 0x800000a8f4aa7210 */ /* 0x000fe40007ffe0ff */
[----:B------:R-:W-:Y:S02]  /*25f30*/  ISETP.GE.OR P4, PT, R3, R245, !P4 ;  /* 0x000000f50300720c */ /* 0x000fe40006786670 */
[----:B------:R-:W-:Y:S01]  /*25f40*/  IABS R188, R170 ;  /* 0x000000aa00bc7213 */ /* 0x000fe20000000000 */
[----:B------:R-:W-:Y:S01]  /*25f50*/  IMAD.IADD R170, R246, 0x1, -R179 ;  /* 0x00000001f6aa7824 */ /* 0x000fe200078e0ab3 */
[----:B------:R-:W-:Y:S01]  /*25f60*/  ISETP.GE.AND P1, PT, R171, R249, PT ;  /* 0x000000f9ab00720c */ /* 0x000fe20003f26270 */
[----:B---3--:R-:W-:Y:S01]  /*25f70*/  FFMA.FTZ R5, -R243, R174, R5 ;  /* 0x000000aef3057223 */ /* 0x008fe20000010105 */
[----:B------:R-:W-:Y:S01]  /*25f80*/  ISETP.GE.AND P5, PT, R171, R248, PT ;  /* 0x000000f8ab00720c */ /* 0x000fe20003fa6270 */
[----:B------:R-:W2:Y:S01]  /*25f90*/  I2F R191, R191 ;  /* 0x000000bf00bf7306 */ /* 0x000ea20000201400 */
[----:B------:R-:W-:Y:S02]  /*25fa0*/  IABS R180, R170 ;  /* 0x000000aa00b47213 */ /* 0x000fe40000000000 */
[----:B------:R-:W-:Y:S02]  /*25fb0*/  IADD3 R170, R244, -R171, RZ ;  /* 0x800000abf4aa7210 */ /* 0x000fe40007ffe0ff */
[-C--:B------:R-:W-:Y:S02]  /*25fc0*/  ISETP.GE.OR P6, PT, R3, R247.reuse, !P6 ;  /* 0x000000f70300720c */ /* 0x080fe400077c6670 */
[----:B------:R-:W-:Y:S01]  /*25fd0*/  IABS R178, R170 ;  /* 0x000000aa00b27213 */ /* 0x000fe20000000000 */
[----:B------:R-:W-:Y:S01]  /*25fe0*/  IMAD.IADD R170, R246, 0x1, -R172 ;  /* 0x00000001f6aa7824 */ /* 0x000fe200078e0aac */
[C---:B------:R-:W-:Y:S01]  /*25ff0*/  ISETP.GE.OR P5, PT, R171.reuse, R247, !P5 ;  /* 0x000000f7ab00720c */ /* 0x040fe20006fa6670 */
[----:B------:R-:W3:Y:S01]  /*26000*/  I2F R183, R183 ;  /* 0x000000b700b77306 */ /* 0x000ee20000201400 */
[----:B------:R-:W-:Y:S01]  /*26010*/  ISETP.GE.OR P1, PT, R171, R245, !P1 ;  /* 0x000000f5ab00720c */ /* 0x000fe20004f26670 */
[----:B-1----:R-:W-:Y:S01]  /*26020*/  FFMA.FTZ R12, -R243, R187, R12 ;  /* 0x000000bbf30c7223 */ /* 0x002fe2000001010c */
[----:B------:R-:W-:Y:S02]  /*26030*/  IABS R177, R170 ;  /* 0x000000aa00b17213 */ /* 0x000fe40000000000 */
[----:B------:R-:W-:Y:S02]  /*26040*/  IADD3 R170, R244, -R189, RZ ;  /* 0x800000bdf4aa7210 */ /* 0x000fe40007ffe0ff */
[----:B------:R-:W-:Y:S02]  /*26050*/  FSEL R171, R4, -INF , !P4 ;  /* 0xff80000004ab7808 */ /* 0x000fe40006000000 */
[----:B------:R-:W-:Y:S01]  /*26060*/  IABS R176, R170 ;  /* 0x000000aa00b07213 */ /* 0x000fe20000000000 */
[----:B------:R-:W1:Y:S01]  /*26070*/  I2F R190, R190 ;  /* 0x000000be00be7306 */ /* 0x000e620000201400 */
[----:B------:R-:W-:Y:S02]  /*26080*/  IADD3 R170, R3, 0x21, RZ ;  /* 0x0000002103aa7810 */ /* 0x000fe40007ffe0ff */
[----:B------:R-:W-:Y:S01]  /*26090*/  FSEL R169, R6, -INF , !P6 ;  /* 0xff80000006a97808 */ /* 0x000fe20007000000 */
[----:B--2---:R-:W-:Y:S01]  /*260a0*/  FFMA.FTZ R8, -R243, R191, R8 ;  /* 0x000000bff3087223 */ /* 0x004fe20000010108 */
[----:B------:R-:W-:Y:S01]  /*260b0*/  FSEL R5, R5, -INF , !P3 ;  /* 0xff80000005057808 */ /* 0x000fe20005800000 */
[----:B------:R-:W-:Y:S01]  /*260c0*/  IMAD.IADD R173, R246, 0x1, -R170 ;  /* 0x00000001f6ad7824 */ /* 0x000fe200078e0aaa */
[C---:B------:R-:W-:Y:S02]  /*260d0*/  ISETP.GE.AND P6, PT, R186.reuse, R249, PT ;  /* 0x000000f9ba00720c */ /* 0x040fe40003fc6270 */
[----:B------:R-:W-:Y:S01]  /*260e0*/  ISETP.GE.AND P3, PT, R186, R248, PT ;  /* 0x000000f8ba00720c */ /* 0x000fe20003f66270 */
[----:B------:R-:W2:Y:S01]  /*260f0*/  I2F R180, R180 ;  /* 0x000000b400b47306 */ /* 0x000ea20000201400 */
[----:B------:R-:W-:Y:S02]  /*26100*/  IABS R164, R173 ;  /* 0x000000ad00a47213 */ /* 0x000fe40000000000 */
[----:B------:R-:W-:Y:S01]  /*26110*/  IADD3 R173, R244, -R186, RZ ;  /* 0x800000baf4ad7210 */ /* 0x000fe20007ffe0ff */
[----:B---3--:R-:W-:Y:S01]  /*26120*/  FFMA.FTZ R16, -R243, R183, R16 ;  /* 0x000000b7f3107223 */ /* 0x008fe20000010110 */
[C---:B------:R-:W-:Y:S02]  /*26130*/  ISETP.GE.OR P3, PT, R186.reuse, R247, !P3 ;  /* 0x000000f7ba00720c */ /* 0x040fe40005f66670 */
[----:B------:R-:W-:Y:S02]  /*26140*/  ISETP.GE.OR P6, PT, R186, R245, !P6 ;  /* 0x000000f5ba00720c */ /* 0x000fe400077c6670 */
[----:B------:R-:W-:Y:S01]  /*26150*/  IADD3 R166, R3, 0x28, RZ ;  /* 0x0000002803a67810 */ /* 0x000fe20007ffe0ff */
[----:B------:R-:W3:Y:S01]  /*26160*/  I2F R168, R164 ;  /* 0x000000a400a87306 */ /* 0x000ee20000201400 */
[----:B------:R-:W-:Y:S02]  /*26170*/  FSEL R194, R12, -INF , !P6 ;  /* 0xff8000000cc27808 */ /* 0x000fe40007000000 */
[-C--:B------:R-:W-:Y:S01]  /*26180*/  ISETP.GE.AND P6, PT, R181, R249.reuse, PT ;  /* 0x000000f9b500720c */ /* 0x080fe20003fc6270 */
[----:B------:R-:W-:Y:S01]  /*26190*/  IMAD.IADD R175, R246, 0x1, -R166 ;  /* 0x00000001f6af7824 */ /* 0x000fe200078e0aa6 */
[----:B------:R-:W-:Y:S01]  /*261a0*/  FSEL R8, R8, -INF , !P1 ;  /* 0xff80000008087808 */ /* 0x000fe20004800000 */
[----:B-1----:R-:W-:Y:S01]  /*261b0*/  FFMA.FTZ R13, -R243, R190, R13 ;  /* 0x000000bef30d7223 */ /* 0x002fe2000001010d */
[C---:B------:R-:W-:Y:S02]  /*261c0*/  ISETP.GE.AND P1, PT, R182.reuse, R249, PT ;  /* 0x000000f9b600720c */ /* 0x040fe40003f26270 */
[----:B------:R-:W-:Y:S01]  /*261d0*/  ISETP.GE.OR P6, PT, R181, R245, !P6 ;  /* 0x000000f5b500720c */ /* 0x000fe200077c6670 */
[----:B------:R-:W1:Y:S01]  /*261e0*/  I2F R192, R192 ;  /* 0x000000c000c07306 */ /* 0x000e620000201400 */
[----:B------:R-:W-:Y:S02]  /*261f0*/  IABS R175, R175 ;  /* 0x000000af00af7213 */ /* 0x000fe40000000000 */
[----:B------:R-:W-:Y:S01]  /*26200*/  ISETP.GE.OR P1, PT, R182, R245, !P1 ;  /* 0x000000f5b600720c */ /* 0x000fe20004f26670 */
[----:B--2---:R-:W-:Y:S01]  /*26210*/  FFMA.FTZ R17, -R243, R180, R17 ;  /* 0x000000b4f3117223 */ /* 0x004fe20000010111 */
[----:B------:R-:W-:Y:S02]  /*26220*/  FSEL R196, R16, -INF , !P6 ;  /* 0xff80000010c47808 */ /* 0x000fe40007000000 */
[-C--:B------:R-:W-:Y:S02]  /*26230*/  ISETP.GE.AND P6, PT, R179, R249.reuse, PT ;  /* 0x000000f9b300720c */ /* 0x080fe40003fc6270 */
[----:B------:R-:W-:Y:S01]  /*26240*/  IADD3 R174, R244, -R182, RZ ;  /* 0x800000b6f4ae7210 */ /* 0x000fe20007ffe0ff */
[----:B------:R-:W2:Y:S01]  /*26250*/  I2F R177, R177 ;  /* 0x000000b100b17306 */ /* 0x000ea20000201400 */
[----:B------:R-:W-:Y:S02]  /*26260*/  ISETP.GE.AND P2, PT, R189, R249, PT ;  /* 0x000000f9bd00720c */ /* 0x000fe40003f46270 */
[----:B------:R-:W-:Y:S01]  /*26270*/  FSEL R195, R13, -INF , !P1 ;  /* 0xff8000000dc37808 */ /* 0x000fe20004800000 */
[----:B---3--:R-:W-:Y:S01]  /*26280*/  FFMA.FTZ R21, -R243, R168, R21 ;  /* 0x000000a8f3157223 */ /* 0x008fe20000010115 */
[----:B------:R-:W-:Y:S02]  /*26290*/  IABS R164, R173 ;  /* 0x000000ad00a47213 */ /* 0x000fe40000000000 */
[----:B------:R-:W-:Y:S02]  /*262a0*/  ISETP.GE.AND P4, PT, R189, R248, PT ;  /* 0x000000f8bd00720c */ /* 0x000fe40003f86270 */
[-C--:B------:R-:W-:Y:S01]  /*262b0*/  ISETP.GE.OR P6, PT, R179, R245.reuse, !P6 ;  /* 0x000000f5b300720c */ /* 0x080fe200077c6670 */
[----:B------:R-:W3:Y:S01]  /*262c0*/  I2F R173, R164 ;  /* 0x000000a400ad7306 */ /* 0x000ee20000201400 */
[----:B------:R-:W-:Y:S02]  /*262d0*/  IABS R174, R174 ;  /* 0x000000ae00ae7213 */ /* 0x000fe40000000000 */
[----:B------:R-:W-:Y:S01]  /*262e0*/  IADD3 R6, R3, 0x30, RZ ;  /* 0x0000003003067810 */ /* 0x000fe20007ffe0ff */
[----:B-1----:R-:W-:Y:S01]  /*262f0*/  FFMA.FTZ R9, -R243, R192, R9 ;  /* 0x000000c0f3097223 */ /* 0x002fe20000010109 */
[C---:B------:R-:W-:Y:S02]  /*26300*/  ISETP.GE.OR P2, PT, R189.reuse, R245, !P2 ;  /* 0x000000f5bd00720c */ /* 0x040fe40005746670 */
[----:B------:R-:W-:Y:S01]  /*26310*/  ISETP.GE.OR P4, PT, R189, R247, !P4 ;  /* 0x000000f7bd00720c */ /* 0x000fe20006786670 */
[----:B------:R-:W-:Y:S01]  /*26320*/  IMAD.IADD R191, R246, 0x1, -R6 ;  /* 0x00000001f6bf7824 */ /* 0x000fe200078e0a06 */
[----:B------:R-:W-:Y:S01]  /*26330*/  IADD3 R189, R244, -R181, RZ ;  /* 0x800000b5f4bd7210 */ /* 0x000fe20007ffe0ff */
[----:B------:R-:W1:Y:S01]  /*26340*/  I2F R188, R188 ;  /* 0x000000bc00bc7306 */ /* 0x000e620000201400 */
[----:B------:R-:W-:Y:S02]  /*26350*/  FSEL R197, R17, -INF , !P6 ;  /* 0xff80000011c57808 */ /* 0x000fe40007000000 */
[----:B------:R-:W-:Y:S01]  /*26360*/  ISETP.GE.AND P6, PT, R172, R249, PT ;  /* 0x000000f9ac00720c */ /* 0x000fe20003fc6270 */
[----:B--2---:R-:W-:Y:S01]  /*26370*/  FFMA.FTZ R20, -R243, R177, R20 ;  /* 0x000000b1f3147223 */ /* 0x004fe20000010114 */
[----:B------:R-:W-:Y:S02]  /*26380*/  FSEL R9, R9, -INF , !P2 ;  /* 0xff80000009097808 */ /* 0x000fe40005000000 */
[----:B------:R-:W-:Y:S02]  /*26390*/  ISETP.GE.AND P2, PT, R182, R248, PT ;  /* 0x000000f8b600720c */ /* 0x000fe40003f46270 */
[----:B------:R-:W-:Y:S01]  /*263a0*/  IABS R189, R189 ;  /* 0x000000bd00bd7213 */ /* 0x000fe20000000000 */
[----:B------:R-:W2:Y:S01]  /*263b0*/  I2F R175, R175 ;  /* 0x000000af00af7306 */ /* 0x000ea20000201400 */
[----:B------:R-:W-:Y:S02]  /*263c0*/  ISETP.GE.OR P6, PT, R172, R245, !P6 ;  /* 0x000000f5ac00720c */ /* 0x000fe400077c6670 */
[----:B------:R-:W-:Y:S01]  /*263d0*/  ISETP.GE.OR P2, PT, R182, R247, !P2 ;  /* 0x000000f7b600720c */ /* 0x000fe20005746670 */
[----:B---3--:R-:W-:Y:S01]  /*263e0*/  FFMA.FTZ R14, -R243, R173, R14 ;  /* 0x000000adf30e7223 */ /* 0x008fe2000001010e */
[C---:B------:R-:W-:Y:S02]  /*263f0*/  IADD3 R164, R3.reuse, 0x29, RZ ;  /* 0x0000002903a47810 */ /* 0x040fe40007ffe0ff */
[----:B------:R-:W-:Y:S02]  /*26400*/  IADD3 R12, R3, 0x31, RZ ;  /* 0x00000031030c7810 */ /* 0x000fe40007ffe0ff */
[----:B------:R-:W-:Y:S01]  /*26410*/  IABS R191, R191 ;  /* 0x000000bf00bf7213 */ /* 0x000fe20000000000 */
[----:B------:R-:W-:Y:S01]  /*26420*/  IMAD.IADD R4, R246, 0x1, -R164 ;  /* 0x00000001f6047824 */ /* 0x000fe200078e0aa4 */
[----:B------:R-:W3:Y:S01]  /*26430*/  I2F R174, R174 ;  /* 0x000000ae00ae7306 */ /* 0x000ee20000201400 */
[----:B------:R-:W-:Y:S01]  /*26440*/  FSEL R187, R20, -INF , !P6 ;  /* 0xff80000014bb7808 */ /* 0x000fe20007000000 */
[----:B------:R-:W-:Y:S01]  /*26450*/  IMAD.IADD R20, R244, 0x1, -R170 ;  /* 0x00000001f4147824 */ /* 0x000fe200078e0aaa */
[C---:B------:R-:W-:Y:S01]  /*26460*/  ISETP.GE.AND P6, PT, R170.reuse, R249, PT ;  /* 0x000000f9aa00720c */ /* 0x040fe20003fc6270 */
[----:B-1----:R-:W-:Y:S01]  /*26470*/  FFMA.FTZ R7, -R243, R188, R7 ;  /* 0x000000bcf3077223 */ /* 0x002fe20000010107 */
[----:B------:R-:W-:Y:S02]  /*26480*/  IABS R4, R4 ;  /* 0x0000000400047213 */ /* 0x000fe40000000000 */
[----:B------:R-:W-:Y:S02]  /*26490*/  ISETP.GE.OR P6, PT, R170, R245, !P6 ;  /* 0x000000f5aa00720c */ /* 0x000fe400077c6670 */
[----:B------:R-:W-:Y:S01]  /*264a0*/  FSEL R7, R7, -INF , !P0 ;  /* 0xff80000007077808 */ /* 0x000fe20004000000 */
[----:B------:R-:W1:Y:S01]  /*264b0*/  I2F R186, R4 ;  /* 0x0000000400ba7306 */ /* 0x000e620000201400 */
[----:B------:R-:W-:Y:S02]  /*264c0*/  ISETP.GE.AND P0, PT, R179, R248, PT ;  /* 0x000000f8b300720c */ /* 0x000fe40003f06270 */
[----:B------:R-:W-:Y:S01]  /*264d0*/  FSEL R193, R21, -INF , !P6 ;  /* 0xff80000015c17808 */ /* 0x000fe20007000000 */
[----:B--2---:R-:W-:Y:S01]  /*264e0*/  FFMA.FTZ R24, -R243, R175, R24 ;  /* 0x000000aff3187223 */ /* 0x004fe20000010118 */
[C---:B------:R-:W-:Y:S02]  /*264f0*/  ISETP.GE.AND P6, PT, R166.reuse, R249, PT ;  /* 0x000000f9a600720c */ /* 0x040fe40003fc6270 */
[----:B------:R-:W-:Y:S02]  /*26500*/  ISETP.GE.OR P0, PT, R179, R247, !P0 ;  /* 0x000000f7b300720c */ /* 0x000fe40004706670 */
[----:B------:R-:W-:Y:S01]  /*26510*/  ISETP.GE.OR P6, PT, R166, R245, !P6 ;  /* 0x000000f5a600720c */ /* 0x000fe200077c6670 */
[----:B------:R-:W2:Y:S01]  /*26520*/  I2F R182, R189 ;  /* 0x000000bd00b67306 */ /* 0x000ea20000201400 */
[----:B------:R-:W-:Y:S02]  /*26530*/  FSEL R198, R14, -INF , !P3 ;  /* 0xff8000000ec67808 */ /* 0x000fe40005800000 */
[----:B------:R-:W-:Y:S01]  /*26540*/  FSEL R192, R24, -INF , !P6 ;  /* 0xff80000018c07808 */ /* 0x000fe20007000000 */
[C---:B---3--:R-:W-:Y:S01]  /*26550*/  FFMA.FTZ R15, -R243.reuse, R174, R15 ;  /* 0x000000aef30f7223 */ /* 0x048fe2000001010f */
[----:B------:R-:W-:Y:S02]  /*26560*/  ISETP.GE.AND P6, PT, R164, R249, PT ;  /* 0x000000f9a400720c */ /* 0x000fe40003fc6270 */
[----:B------:R-:W-:Y:S02]  /*26570*/  ISETP.GE.AND P3, PT, R166, R248, PT ;  /* 0x000000f8a600720c */ /* 0x000fe40003f66270 */
[----:B------:R-:W-:Y:S01]  /*26580*/  ISETP.GE.OR P6, PT, R164, R245, !P6 ;  /* 0x000000f5a400720c */ /* 0x000fe200077c6670 */
[----:B------:R-:W3:Y:S01]  /*26590*/  I2F R183, R191 ;  /* 0x000000bf00b77306 */ /* 0x000ee20000201400 */
[----:B------:R-:W-:Y:S02]  /*265a0*/  ISETP.GE.OR P3, PT, R166, R247, !P3 ;  /* 0x000000f7a600720c */ /* 0x000fe40005f66670 */
[C---:B------:R-:W-:Y:S01]  /*265b0*/  IADD3 R166, R244.reuse, -R166, RZ ;  /* 0x800000a6f4a67210 */ /* 0x040fe20007ffe0ff */
[----:B-1----:R-:W-:Y:S01]  /*265c0*/  FFMA.FTZ R25, -R243, R186, R25 ;  /* 0x000000baf3197223 */ /* 0x002fe20000010119 */
[C---:B------:R-:W-:Y:S01]  /*265d0*/  IADD3 R4, R244.reuse, -R179, RZ ;  /* 0x800000b3f4047210 */ /* 0x040fe20007ffe0ff */
[----:B------:R-:W-:Y:S01]  /*265e0*/  IMAD.IADD R179, R244, 0x1, -R172 ;  /* 0x00000001f4b37824 */ /* 0x000fe200078e0aac */
[----:B------:R-:W-:Y:S02]  /*265f0*/  FSEL R199, R15, -INF , !P2 ;  /* 0xff8000000fc77808 */ /* 0x000fe40005000000 */
[----:B------:R-:W-:Y:S01]  /*26600*/  IABS R4, R4 ;  /* 0x0000000400047213 */ /* 0x000fe20000000000 */
[----:B------:R-:W1:Y:S01]  /*26610*/  I2F R178, R178 ;  /* 0x000000b200b27306 */ /* 0x000e620000201400 */
[----:B------:R-:W-:Y:S02]  /*26620*/  IABS R166, R166 ;  /* 0x000000a600a67213 */ /* 0x000fe40000000000 */
[----:B------:R-:W-:Y:S01]  /*26630*/  IABS R20, R20 ;  /* 0x0000001400147213 */ /* 0x000fe20000000000 */
[----:B------:R-:W-:Y:S01]  /*26640*/  IMAD.MOV.U32 R13, RZ, RZ, R4 ;  /* 0x000000ffff0d7224 */ /* 0x000fe200078e0004 */
[----:B------:R-:W-:Y:S01]  /*26650*/  IADD3 R4, R246, -R12, RZ ;  /* 0x8000000cf6047210 */ /* 0x000fe20007ffe0ff */
[----:B--2---:R-:W-:Y:S01]  /*26660*/  FFMA.FTZ R18, -R243, R182, R18 ;  /* 0x000000b6f3127223 */ /* 0x004fe20000010112 */
[----:B------:R-:W-:Y:S02]  /*26670*/  FSEL R189, R25, -INF , !P6 ;  /* 0xff80000019bd7808 */ /* 0x000fe40007000000 */
[----:B------:R-:W-:Y:S01]  /*26680*/  IABS R4, R4 ;  /* 0x0000000400047213 */ /* 0x000fe20000000000 */
[----:B------:R-:W2:Y:S01]  /*26690*/  I2F R16, R13 ;  /* 0x0000000d00107306 */ /* 0x000ea20000201400 */
[----:B------:R-:W-:Y:S02]  /*266a0*/  ISETP.GE.AND P6, PT, R6, R249, PT ;  /* 0x000000f90600720c */ /* 0x000fe40003fc6270 */
[-C--:B------:R-:W-:Y:S01]  /*266b0*/  ISETP.GE.AND P2, PT, R164, R248.reuse, PT ;  /* 0x000000f8a400720c */ /* 0x080fe20003f46270 */
[----:B---3--:R-:W-:Y:S01]  /*266c0*/  FFMA.FTZ R28, -R243, R183, R28 ;  /* 0x000000b7f31c7223 */ /* 0x008fe2000001011c */
[----:B------:R-:W-:Y:S02]  /*266d0*/  ISETP.GE.OR P6, PT, R6, R245, !P6 ;  /* 0x000000f50600720c */ /* 0x000fe400077c6670 */
[C---:B------:R-:W-:Y:S02]  /*266e0*/  ISETP.GE.AND P1, PT, R181.reuse, R248, PT ;  /* 0x000000f8b500720c */ /* 0x040fe40003f26270 */
[-C--:B------:R-:W-:Y:S01]  /*266f0*/  ISETP.GE.OR P2, PT, R164, R247.reuse, !P2 ;  /* 0x000000f7a400720c */ /* 0x080fe20005746670 */
[----:B------:R-:W3:Y:S01]  /*26700*/  I2F R180, R4 ;  /* 0x0000000400b47306 */ /* 0x000ee20000201400 */
[----:B------:R-:W-:Y:S01]  /*26710*/  IMAD.IADD R164, R244, 0x1, -R164 ;  /* 0x00000001f4a47824 */ /* 0x000fe200078e0aa4 */
[----:B------:R-:W-:Y:S01]  /*26720*/  ISETP.GE.OR P1, PT, R181, R247, !P1 ;  /* 0x000000f7b500720c */ /* 0x000fe20004f26670 */
[C---:B-1----:R-:W-:Y:S03]  /*26730*/  FFMA.FTZ R10, -R243.reuse, R178, R10 ;  /* 0x000000b2f30a7223 */ /* 0x042fe6000001010a */
[----:B------:R-:W-:Y:S02]  /*26740*/  IABS R164, R164 ;  /* 0x000000a400a47213 */ /* 0x000fe40000000000 */
[----:B------:R-:W-:Y:S02]  /*26750*/  FSEL R252, R18, -INF , !P1 ;  /* 0xff80000012fc7808 */ /* 0x000fe40004800000 */
[----:B------:R-:W1:Y:S01]  /*26760*/  I2F R176, R176 ;  /* 0x000000b000b07306 */ /* 0x000e620000201400 */
[----:B------:R-:W-:Y:S02]  /*26770*/  ISETP.GE.AND P1, PT, R6, R248, PT ;  /* 0x000000f80600720c */ /* 0x000fe40003f26270 */
[----:B------:R-:W-:Y:S01]  /*26780*/  FSEL R10, R10, -INF , !P5 ;  /* 0xff8000000a0a7808 */ /* 0x000fe20006800000 */
[----:B--2---:R-:W-:Y:S01]  /*26790*/  FFMA.FTZ R19, -R243, R16, R19 ;  /* 0x00000010f3137223 */ /* 0x004fe20000010113 */
[----:B------:R-:W-:Y:S02]  /*267a0*/  IABS R13, R179 ;  /* 0x000000b3000d7213 */ /* 0x000fe40000000000 */
[----:B------:R-:W-:Y:S02]  /*267b0*/  FMNMX.FTZ R16, R171, R2, !PT ;  /* 0x00000002ab107209 */ /* 0x000fe40007810000 */
[----:B------:R-:W-:Y:S01]  /*267c0*/  FSEL R179, R28, -INF , !P6 ;  /* 0xff8000001cb37808 */ /* 0x000fe20007000000 */
[----:B------:R-:W2:Y:S01]  /*267d0*/  I2F R14, R166 ;  /* 0x000000a6000e7306 */ /* 0x000ea20000201400 */
[----:B------:R-:W-:Y:S01]  /*267e0*/  FMNMX.FTZ R15, R5, R16, !PT ;  /* 0x00000010050f7209 */ /* 0x000fe20007810000 */
[----:B------:R-:W-:Y:S01]  /*267f0*/  IMAD.MOV.U32 R28, RZ, RZ, R187 ;  /* 0x000000ffff1c7224 */ /* 0x000fe200078e00bb */
[----:B------:R-:W-:Y:S01]  /*26800*/  FSEL R24, R19, -INF , !P0 ;  /* 0xff80000013187808 */ /* 0x000fe20004000000 */
[----:B---3--:R-:W-:Y:S01]  /*26810*/  FFMA.FTZ R29, -R243, R180, R29 ;  /* 0x000000b4f31d7223 */ /* 0x008fe2000001011d */
[----:B------:R-:W-:Y:S02]  /*26820*/  FMNMX.FTZ R16, R8, R15, !PT ;  /* 0x0000000f08107209 */ /* 0x000fe40007810000 */
[C---:B------:R-:W-:Y:S02]  /*26830*/  ISETP.GE.AND P6, PT, R12.reuse, R249, PT ;  /* 0x000000f90c00720c */ /* 0x040fe40003fc6270 */
[C---:B------:R-:W-:Y:S01]  /*26840*/  ISETP.GE.AND P0, PT, R12.reuse, R248, PT ;  /* 0x000000f80c00720c */ /* 0x040fe20003f06270 */
[----:B------:R-:W3:Y:S01]  /*26850*/  I2F R13, R13 ;  /* 0x0000000d000d7306 */ /* 0x000ee20000201400 */
[----:B------:R-:W-:Y:S02]  /*26860*/  FMNMX.FTZ R15, R9, R16, !PT ;  /* 0x00000010090f7209 */ /* 0x000fe40007810000 */
[----:B------:R-:W-:Y:S01]  /*26870*/  IADD3 R4, R3, 0x38, RZ ;  /* 0x0000003803047810 */ /* 0x000fe20007ffe0ff */
[C---:B-1----:R-:W-:Y:S01]  /*26880*/  FFMA.FTZ R11, -R243.reuse, R176, R11 ;  /* 0x000000b0f30b7223 */ /* 0x042fe2000001010b */
[C---:B------:R-:W-:Y:S02]  /*26890*/  ISETP.GE.OR P6, PT, R12.reuse, R245, !P6 ;  /* 0x000000f50c00720c */ /* 0x040fe400077c6670 */
[----:B------:R-:W-:Y:S02]  /*268a0*/  ISETP.GE.OR P0, PT, R12, R247, !P0 ;  /* 0x000000f70c00720c */ /* 0x000fe40004706670 */
[----:B------:R-:W-:Y:S01]  /*268b0*/  IADD3 R16, R244, -R12, RZ ;  /* 0x8000000cf4107210 */ /* 0x000fe20007ffe0ff */
[----:B------:R-:W1:Y:S01]  /*268c0*/  I2F R20, R20 ;  /* 0x0000001400147306 */ /* 0x000e620000201400 */
[----:B------:R-:W-:Y:S02]  /*268d0*/  FMNMX.FTZ R12, R194, R15, !PT ;  /* 0x0000000fc20c7209 */ /* 0x000fe40007810000 */
[----:B------:R-:W-:Y:S01]  /*268e0*/  IADD3 R17, R246, -R4, RZ ;  /* 0x80000004f6117210 */ /* 0x000fe20007ffe0ff */
[----:B--2---:R-:W-:Y:S01]  /*268f0*/  FFMA.FTZ R26, -R243, R14, R26 ;  /* 0x0000000ef31a7223 */ /* 0x004fe2000001011a */
[----:B------:R-:W-:Y:S02]  /*26900*/  FMNMX.FTZ R15, R195, R12, !PT ;  /* 0x0000000cc30f7209 */ /* 0x000fe40007810000 */
[----:B------:R-:W-:Y:S02]  /*26910*/  FMNMX.FTZ R12, R169, R0, !PT ;  /* 0x00000000a90c7209 */ /* 0x000fe40007810000 */
[----:B------:R-:W-:Y:S02]  /*26920*/  IADD3 R3, R3, 0x39, RZ ;  /* 0x0000003903037810 */ /* 0x000fe40007ffe0ff */
[----:B------:R-:W-:Y:S02]  /*26930*/  IABS R17, R17 ;  /* 0x0000001100117213 */ /* 0x000fe40000000000 */
[----:B------:R-:W-:Y:S01]  /*26940*/  FMNMX.FTZ R18, R196, R15, !PT ;  /* 0x0000000fc4127209 */ /* 0x000fe20007810000 */
[----:B---3--:R-:W-:Y:S01]  /*26950*/  FFMA.FTZ R22, -R243, R13, R22 ;  /* 0x0000000df3167223 */ /* 0x008fe20000010116 */
[----:B------:R-:W-:Y:S02]  /*26960*/  FMNMX.FTZ R15, R7, R12, !PT ;  /* 0x0000000c070f7209 */ /* 0x000fe40007810000 */
[----:B------:R-:W-:Y:S01]  /*26970*/  IADD3 R168, R246, -R3, RZ ;  /* 0x80000003f6a87210 */ /* 0x000fe20007ffe0ff */
[----:B------:R-:W2:Y:S01]  /*26980*/  I2F R17, R17 ;  /* 0x0000001100117306 */ /* 0x000ea20000201400 */
[----:B------:R-:W-:Y:S02]  /*26990*/  ISETP.GE.OR P1, PT, R6, R247, !P1 ;  /* 0x000000f70600720c */ /* 0x000fe40004f26670 */
[----:B------:R-:W-:Y:S02]  /*269a0*/  IADD3 R13, R244, -R6, RZ ;  /* 0x80000006f40d7210 */ /* 0x000fe40007ffe0ff */
[----:B------:R-:W-:Y:S01]  /*269b0*/  MOV R6, R164 ;  /* 0x000000a400067202 */ /* 0x000fe20000000f00 */
[----:B-1----:R-:W-:Y:S01]  /*269c0*/  FFMA.FTZ R23, -R243, R20, R23 ;  /* 0x00000014f3177223 */ /* 0x002fe20000010117 */
[----:B------:R-:W-:Y:S02]  /*269d0*/  FSEL R11, R11, -INF , !P4 ;  /* 0xff8000000b0b7808 */ /* 0x000fe40006000000 */
[----:B------:R-:W-:Y:S02]  /*269e0*/  FMNMX.FTZ R18, R197, R18, !PT ;  /* 0x00000012c5127209 */ /* 0x000fe40007810000 */
[----:B------:R-:W-:Y:S01]  /*269f0*/  FMNMX.FTZ R12, R10, R15, !PT ;  /* 0x0000000f0a0c7209 */ /* 0x000fe20007810000 */
[----:B------:R-:W1:Y:S01]  /*26a00*/  I2F R6, R6 ;  /* 0x0000000600067306 */ /* 0x000e620000201400 */
[----:B------:R-:W-:Y:S02]  /*26a10*/  IABS R13, R13 ;  /* 0x0000000d000d7213 */ /* 0x000fe40000000000 */
[----:B------:R-:W-:Y:S02]  /*26a20*/  IABS R168, R168 ;  /* 0x000000a800a87213 */ /* 0x000fe40000000000 */
[----:B------:R-:W-:Y:S02]  /*26a30*/  FMNMX.FTZ R18, R28, R18, !PT ;  /* 0x000000121c127209 */ /* 0x000fe40007810000 */
[----:B------:R-:W-:Y:S01]  /*26a40*/  FMNMX.FTZ R15, R11, R12, !PT ;  /* 0x0000000c0b0f7209 */ /* 0x000fe20007810000 */
[C---:B------:R-:W-:Y:S01]  /*26a50*/  IMAD.IADD R12, R244.reuse, 0x1, -R3 ;  /* 0x00000001f40c7824 */ /* 0x040fe200078e0a03 */
[----:B------:R-:W-:Y:S01]  /*26a60*/  IABS R16, R16 ;  /* 0x0000001000107213 */ /* 0x000fe20000000000 */
[----:B------:R-:W3:Y:S01]  /*26a70*/  I2F R13, R13 ;  /* 0x0000000d000d7306 */ /* 0x000ee20000201400 */
[----:B------:R-:W-:Y:S01]  /*26a80*/  IADD3 R14, R244, -R4, RZ ;  /* 0x80000004f40e7210 */ /* 0x000fe20007ffe0ff */
[----:B--2---:R-:W-:Y:S01]  /*26a90*/  FFMA.FTZ R32, -R243, R17, R32 ;  /* 0x00000011f3207223 */ /* 0x004fe20000010120 */
[----:B------:R-:W-:Y:S02]  /*26aa0*/  FMNMX.FTZ R20, R198, R15, !PT ;  /* 0x0000000fc6147209 */ /* 0x000fe40007810000 */
[----:B------:R-:W-:Y:S02]  /*26ab0*/  FMNMX.FTZ R18, R193, R18, !PT ;  /* 0x00000012c1127209 */ /* 0x000fe40007810000 */
[----:B------:R-:W-:Y:S02]  /*26ac0*/  IABS R14, R14 ;  /* 0x0000000e000e7213 */ /* 0x000fe40000000000 */
[----:B------:R-:W-:Y:S01]  /*26ad0*/  FMNMX.FTZ R15, R199, R20, !PT ;  /* 0x00000014c70f7209 */ /* 0x000fe20007810000 */
[----:B------:R-:W2:Y:S01]  /*26ae0*/  I2F R168, R168 ;  /* 0x000000a800a87306 */ /* 0x000ea20000201400 */
[----:B------:R-:W-:Y:S02]  /*26af0*/  ISETP.GE.AND P5, PT, R172, R248, PT ;  /* 0x000000f8ac00720c */ /* 0x000fe40003fa6270 */
[----:B------:R-:W-:Y:S01]  /*26b00*/  FMNMX.FTZ R18, R192, R18, !PT ;  /* 0x00000012c0127209 */ /* 0x000fe20007810000 */
[----:B-1----:R-:W-:Y:S01]  /*26b10*/  FFMA.FTZ R27, -R243, R6, R27 ;  /* 0x00000006f31b7223 */ /* 0x002fe2000001011b */
[----:B------:R-:W-:Y:S02]  /*26b20*/  IABS R12, R12 ;  /* 0x0000000c000c7213 */ /* 0x000fe40000000000 */
[----:B------:R-:W-:Y:S02]  /*26b30*/  ISETP.GE.OR P5, PT, R172, R247, !P5 ;  /* 0x000000f7ac00720c */ /* 0x000fe40006fa6670 */
[----:B------:R-:W-:Y:S01]  /*26b40*/  ISETP.GE.AND P4, PT, R170, R248, PT ;  /* 0x000000f8aa00720c */ /* 0x000fe20003f86270 */
[----:B------:R-:W1:Y:S01]  /*26b50*/  I2F R16, R16 ;  /* 0x0000001000107306 */ /* 0x000e620000201400 */
[----:B------:R-:W-:Y:S02]  /*26b60*/  FMNMX.FTZ R18, R189, R18, !PT ;  /* 0x00000012bd127209 */ /* 0x000fe40007810000 */
[----:B------:R-:W-:Y:S01]  /*26b70*/  FMNMX.FTZ R15, R252, R15, !PT ;  /* 0x0000000ffc0f7209 */ /* 0x000fe20007810000 */
[----:B---3--:R-:W-:Y:S01]  /*26b80*/  FFMA.FTZ R30, -R243, R13, R30 ;  /* 0x0000000df31e7223 */ /* 0x008fe2000001011e */
[----:B------:R-:W-:Y:S02]  /*26b90*/  FSEL R177, R29, -INF , !P6 ;  /* 0xff8000001db17808 */ /* 0x000fe40007000000 */
[----:B------:R-:W-:Y:S02]  /*26ba0*/  FSEL R25, R22, -INF , !P5 ;  /* 0xff80000016197808 */ /* 0x000fe40006800000 */
[----:B------:R-:W-:Y:S01]  /*26bb0*/  ISETP.GE.OR P4, PT, R170, R247, !P4 ;  /* 0x000000f7aa00720c */ /* 0x000fe20006786670 */
[----:B------:R-:W3:Y:S01]  /*26bc0*/  I2F R14, R14 ;  /* 0x0000000e000e7306 */ /* 0x000ee20000201400 */
[----:B------:R-:W-:Y:S02]  /*26bd0*/  FMNMX.FTZ R15, R24, R15, !PT ;  /* 0x0000000f180f7209 */ /* 0x000fe40007810000 */
[----:B------:R-:W-:Y:S01]  /*26be0*/  FMNMX.FTZ R18, R179, R18, !PT ;  /* 0x00000012b3127209 */ /* 0x000fe20007810000 */
[----:B--2---:R-:W-:Y:S01]  /*26bf0*/  FFMA.FTZ R33, -R243, R168, R33 ;  /* 0x000000a8f3217223 */ /* 0x004fe20000010121 */
[----:B------:R-:W-:Y:S02]  /*26c00*/  FSEL R183, R23, -INF , !P4 ;  /* 0xff80000017b77808 */ /* 0x000fe40006000000 */
[----:B------:R-:W-:Y:S01]  /*26c10*/  FMNMX.FTZ R17, R177, R18, !PT ;  /* 0x00000012b1117209 */ /* 0x000fe20007810000 */
[----:B------:R-:W-:Y:S01]  /*26c20*/  LDSM.16.MT88.4 R20, [R217+0x10000] ;  /* 0x01000000d914783b */ /* 0x000fe20000004200 */
[----:B------:R-:W-:Y:S01]  /*26c30*/  FMNMX.FTZ R18, R25, R15, !PT ;  /* 0x0000000f19127209 */ /* 0x000fe20007810000 */
[----:B------:R-:W2:Y:S01]  /*26c40*/  I2F R12, R12 ;  /* 0x0000000c000c7306 */ /* 0x000ea20000201400 */
[CC--:B------:R-:W-:Y:S02]  /*26c50*/  ISETP.GE.AND P6, PT, R4.reuse, R249.reuse, PT ;  /* 0x000000f90400720c */ /* 0x0c0fe40003fc6270 */
[----:B------:R-:W-:Y:S01]  /*26c60*/  ISETP.GE.AND P5, PT, R3, R249, PT ;  /* 0x000000f90300720c */ /* 0x000fe20003fa6270 */
[----:B-1----:R-:W-:Y:S01]  /*26c70*/  FFMA.FTZ R31, -R243, R16, R31 ;  /* 0x00000010f31f7223 */ /* 0x002fe2000001011f */
[----:B------:R-:W-:Y:S02]  /*26c80*/  FMNMX.FTZ R19, R183, R18, !PT ;  /* 0x00000012b7137209 */ /* 0x000fe40007810000 */
[-C--:B------:R-:W-:Y:S02]  /*26c90*/  ISETP.GE.OR P6, PT, R4, R245.reuse, !P6 ;  /* 0x000000f50400720c */ /* 0x080fe400077c6670 */
[----:B------:R-:W-:Y:S01]  /*26ca0*/  FSEL R182, R26, -INF , !P3 ;  /* 0xff8000001ab67808 */ /* 0x000fe20005800000 */
[----:B------:R-:W-:Y:S01]  /*26cb0*/  IMAD.MOV.U32 R26, RZ, RZ, R193 ;  /* 0x000000ffff1a7224 */ /* 0x000fe200078e00c1 */
[----:B------:R-:W-:Y:S02]  /*26cc0*/  ISETP.GE.OR P5, PT, R3, R245, !P5 ;  /* 0x000000f50300720c */ /* 0x000fe40006fa6670 */
[----:B------:R-:W-:Y:S01]  /*26cd0*/  FSEL R178, R32, -INF , !P6 ;  /* 0xff80000020b27808 */ /* 0x000fe20007000000 */
[----:B---3--:R-:W-:Y:S01]  /*26ce0*/  FFMA.FTZ R34, -R243, R14, R34 ;  /* 0x0000000ef3227223 */ /* 0x008fe20000010122 */
[----:B------:R-:W-:Y:S02]  /*26cf0*/  FSEL R181, R27, -INF , !P2 ;  /* 0xff8000001bb57808 */ /* 0x000fe40005000000 */
[----:B------:R-:W-:Y:S02]  /*26d00*/  FMNMX.FTZ R6, R182, R19, !PT ;  /* 0x00000013b6067209 */ /* 0x000fe40007810000 */
[----:B------:R-:W-:Y:S02]  /*26d10*/  FSEL R176, R33, -INF , !P5 ;  /* 0xff80000021b07808 */ /* 0x000fe40006800000 */
[----:B------:R-:W-:Y:S02]  /*26d20*/  FSEL R175, R30, -INF , !P1 ;  /* 0xff8000001eaf7808 */ /* 0x000fe40004800000 */
[----:B------:R-:W-:Y:S01]  /*26d30*/  FMNMX.FTZ R17, R178, R17, !PT ;  /* 0x00000011b2117209 */ /* 0x000fe20007810000 */
[----:B--2---:R-:W-:Y:S01]  /*26d40*/  FFMA.FTZ R35, -R243, R12, R35 ;  /* 0x0000000cf3237223 */ /* 0x004fe20000010123 */
[----:B------:R-:W-:Y:S02]  /*26d50*/  FMNMX.FTZ R6, R181, R6, !PT ;  /* 0x00000006b5067209 */ /* 0x000fe40007810000 */
[----:B------:R-:W-:Y:S02]  /*26d60*/  ISETP.GE.AND P3, PT, R4, R248, PT ;  /* 0x000000f80400720c */ /* 0x000fe40003f66270 */
[----:B------:R-:W-:Y:S02]  /*26d70*/  FMNMX.FTZ R15, R176, R17, !PT ;  /* 0x00000011b00f7209 */ /* 0x000fe40007810000 */
[----:B------:R-:W-:Y:S02]  /*26d80*/  FSEL R174, R31, -INF , !P0 ;  /* 0xff8000001fae7808 */ /* 0x000fe40004000000 */
[----:B------:R-:W-:Y:S01]  /*26d90*/  FMNMX.FTZ R13, R175, R6, !PT ;  /* 0x00000006af0d7209 */ /* 0x000fe20007810000 */
[----:B------:R-:W1:Y:S01]  /*26da0*/  SHFL.BFLY PT, R18, R15, 0x2, 0x1f ;  /* 0x0c401f000f127f89 */ /* 0x000e6200000e0000 */
[----:B------:R-:W-:Y:S02]  /*26db0*/  ISETP.GE.OR P3, PT, R4, R247, !P3 ;  /* 0x000000f70400720c */ /* 0x000fe40005f66670 */
[C---:B------:R-:W-:Y:S02]  /*26dc0*/  ISETP.GE.AND P1, PT, R3.reuse, R248, PT ;  /* 0x000000f80300720c */ /* 0x040fe40003f26270 */
[----:B------:R-:W-:Y:S02]  /*26dd0*/  FSEL R173, R34, -INF , !P3 ;  /* 0xff80000022ad7808 */ /* 0x000fe40005800000 */
[----:B------:R-:W-:Y:S02]  /*26de0*/  FMNMX.FTZ R12, R174, R13, !PT ;  /* 0x0000000dae0c7209 */ /* 0x000fe40007810000 */
[----:B------:R-:W-:Y:S02]  /*26df0*/  ISETP.GE.OR P1, PT, R3, R247, !P1 ;  /* 0x000000f70300720c */ /* 0x000fe40004f26670 */
[----:B------:R-:W-:Y:S02]  /*26e00*/  FMNMX.FTZ R3, R173, R12, !PT ;  /* 0x0000000cad037209 */ /* 0x000fe40007810000 */
[----:B------:R-:W-:Y:S02]  /*26e10*/  FSEL R166, R35, -INF , !P1 ;  /* 0xff80000023a67808 */ /* 0x000fe40004800000 */
[----:B------:R-:W-:Y:S02]  /*26e20*/  MOV R32, R189 ;  /* 0x000000bd00207202 */ /* 0x000fe40000000f00 */
[----:B------:R-:W-:Y:S02]  /*26e30*/  FMNMX.FTZ R6, R166, R3, !PT ;  /* 0x00000003a6067209 */ /* 0x000fe40007810000 */
[----:B------:R-:W-:Y:S03]  /*26e40*/  MOV R33, R192 ;  /* 0x000000c000217202 */ /* 0x000fe60000000f00 */
[----:B------:R-:W2:Y:S01]  /*26e50*/  SHFL.BFLY PT, R3, R6, 0x2, 0x1f ;  /* 0x0c401f0006037f89 */ /* 0x000ea200000e0000 */
[----:B-1----:R-:W-:Y:S07]  /*26e60*/  FMNMX.FTZ R15, R15, R18, !PT ;  /* 0x000000120f0f7209 */ /* 0x002fee0007810000 */
[----:B------:R-:W1:Y:S01]  /*26e70*/  SHFL.BFLY PT, R164, R15, 0x1, 0x1f ;  /* 0x0c201f000fa47f89 */ /* 0x000e6200000e0000 */
[----:B--2---:R-:W-:Y:S07]  /*26e80*/  FMNMX.FTZ R4, R6, R3, !PT ;  /* 0x0000000306047209 */ /* 0x004fee0007810000 */
[----:B------:R-:W2:Y:S01]  /*26e90*/  SHFL.BFLY PT, R3, R4, 0x1, 0x1f ;  /* 0x0c201f0004037f89 */ /* 0x000ea200000e0000 */
[----:B-1----:R-:W-:Y:S04]  /*26ea0*/  FMNMX.FTZ R164, R15, R164, !PT ;  /* 0x000000a40fa47209 */ /* 0x002fe80007810000 */
[----:B------:R-:W-:Y:S01]  /*26eb0*/  FSETP.NEU.FTZ.AND P1, PT, R164, -INF , PT ;  /* 0xff800000a400780b */ /* 0x000fe20003f3d000 */
[----:B----4-:R-:W-:Y:S02]  /*26ec0*/  FMUL.FTZ R180, R165, R164 ;  /* 0x000000a4a5b47220 */ /* 0x010fe40000410000 */
[----:B------:R-:W1:Y:S03]  /*26ed0*/  LDSM.16.MT88.4 R12, [R219+0x10000] ;  /* 0x01000000db0c783b */ /* 0x000e660000004200 */
[----:B------:R-:W-:Y:S05]  /*26ee0*/  FSEL R180, R180, RZ, P1 ;  /* 0x000000ffb4b47208 */ /* 0x000fea0000800000 */
[-CC-:B------:R-:W-:Y:S01]  /*26ef0*/  FFMA.FTZ R186, R5, R165.reuse, -R180.reuse ;  /* 0x000000a505ba7223 */ /* 0x180fe200000108b4 */
[----:B------:R-:W-:Y:S01]  /*26f00*/  FSEL R5, R164, RZ, P1 ;  /* 0x000000ffa4057208 */ /* 0x000fe20000800000 */
[-CC-:B------:R-:W-:Y:S02]  /*26f10*/  FFMA.FTZ R187, R171, R165.reuse, -R180.reuse ;  /* 0x000000a5abbb7223 */ /* 0x180fe400000108b4 */
[----:B------:R-:W-:Y:S01]  /*26f20*/  FFMA.FTZ R193, R8, R165, -R180 ;  /* 0x000000a508c17223 */ /* 0x000fe200000108b4 */
[----:B--2---:R-:W-:Y:S01]  /*26f30*/  FMNMX.FTZ R3, R4, R3, !PT ;  /* 0x0000000304037209 */ /* 0x004fe20007810000 */
[----:B------:R-:W-:Y:S02]  /*26f40*/  FADD.FTZ R4, -R5, R2 ;  /* 0x0000000205047221 */ /* 0x000fe40000010100 */
[----:B------:R-:W-:Y:S01]  /*26f50*/  MUFU.EX2 R187, R187 ;  /* 0x000000bb00bb7308 */ /* 0x000fe20000000800 */
[--C-:B------:R-:W-:Y:S01]  /*26f60*/  FFMA.FTZ R192, R9, R165, -R180.reuse ;  /* 0x000000a509c07223 */ /* 0x100fe200000108b4 */
[----:B------:R-:W-:Y:S01]  /*26f70*/  FSETP.NEU.FTZ.AND P0, PT, R3, -INF , PT ;  /* 0xff8000000300780b */ /* 0x000fe20003f1d000 */
[C---:B------:R-:W-:Y:S02]  /*26f80*/  FMUL.FTZ R172, R165.reuse, R3 ;  /* 0x00000003a5ac7220 */ /* 0x040fe40000410000 */
[----:B------:R-:W-:Y:S01]  /*26f90*/  FMUL.FTZ R2, R165, R4 ;  /* 0x00000004a5027220 */ /* 0x000fe20000410000 */
[----:B------:R-:W-:Y:S01]  /*26fa0*/  FSEL R5, R3, RZ, P0 ;  /* 0x000000ff03057208 */ /* 0x000fe20000000000 */
[-CC-:B------:R-:W-:Y:S01]  /*26fb0*/  FFMA.FTZ R177, R177, R165.reuse, -R180.reuse ;  /* 0x000000a5b1b17223 */ /* 0x180fe200000108b4 */
[----:B------:R-:W-:Y:S01]  /*26fc0*/  FSEL R172, R172, RZ, P0 ;  /* 0x000000ffacac7208 */ /* 0x000fe20000000000 */
[-C--:B------:R-:W-:Y:S01]  /*26fd0*/  FFMA.FTZ R178, R178, R165.reuse, -R180 ;  /* 0x000000a5b2b27223 */ /* 0x080fe200000108b4 */
[----:B------:R-:W2:Y:S01]  /*26fe0*/  MUFU.EX2 R186, R186 ;  /* 0x000000ba00ba7308 */ /* 0x000ea20000000800 */
[----:B------:R-:W-:Y:S01]  /*26ff0*/  FADD.FTZ R4, -R5, R0 ;  /* 0x0000000005047221 */ /* 0x000fe20000010100 */
[----:B------:R-:W-:Y:S01]  /*27000*/  ISETP.GT.AND P0, PT, R239, R230, PT ;  /* 0x000000e6ef00720c */ /* 0x000fe20003f04270 */
[-CC-:B------:R-:W-:Y:S02]  /*27010*/  FFMA.FTZ R191, R169, R165.reuse, -R172.reuse ;  /* 0x000000a5a9bf7223 */ /* 0x180fe400000108ac */
[-CC-:B------:R-:W-:Y:S02]  /*27020*/  FFMA.FTZ R190, R7, R165.reuse, -R172.reuse ;  /* 0x000000a507be7223 */ /* 0x180fe400000108ac */
[-CC-:B------:R-:W-:Y:S02]  /*27030*/  FFMA.FTZ R189, R10, R165.reuse, -R172.reuse ;  /* 0x000000a50abd7223 */ /* 0x180fe400000108ac */
[-CC-:B------:R-:W-:Y:S01]  /*27040*/  FFMA.FTZ R188, R11, R165.reuse, -R172.reuse ;  /* 0x000000a50bbc7223 */ /* 0x180fe200000108ac */
[----:B------:R-:W3:Y:S01]  /*27050*/  MUFU.EX2 R2, R2 ;  /* 0x0000000200027308 */ /* 0x000ee20000000800 */
[----:B------:R-:W-:Y:S02]  /*27060*/  FMUL.FTZ R0, R165, R4 ;  /* 0x00000004a5007220 */ /* 0x000fe40000410000 */
        /* <DEDUP_REMOVED lines=16> */
[C---:B------:R-:W-:Y:S01]  /*27170*/  FMUL.FTZ R4, R2.reuse, R160 ;  /* 0x000000a002047220 */ /* 0x040fe20000410000 */
[----:B------:R-:W2:Y:S01]  /*27180*/  LDSM.16.MT88.4 R28, [R216+0x10000] ;  /* 0x01000000d81c783b */ /* 0x000ea20000004200 */
[C---:B------:R-:W-:Y:S01]  /*27190*/  FMUL.FTZ R8, R2.reuse, R156 ;  /* 0x0000009c02087220 */ /* 0x040fe20000410000 */
[----:B------:R-:W3:Y:S01]  /*271a0*/  MUFU.EX2 R192, R192 ;  /* 0x000000c000c07308 */ /* 0x000ee20000000800 */
[C---:B------:R-:W-:Y:S01]  /*271b0*/  FMUL.FTZ R9, R2.reuse, R157 ;  /* 0x0000009d02097220 */ /* 0x040fe20000410000 */
[----:B------:R-:W-:Y:S01]  /*271c0*/  MOV R156, R26 ;  /* 0x0000001a009c7202 */ /* 0x000fe20000000f00 */
[----:B------:R-:W-:Y:S01]  /*271d0*/  FMUL.FTZ R17, R2, R149 ;  /* 0x0000009502117220 */ /* 0x000fe20000410000 */
[----:B------:R-:W-:Y:S01]  /*271e0*/  MOV R160, R25 ;  /* 0x0000001900a07202 */ /* 0x000fe20000000f00 */
[C---:B----4-:R-:W-:Y:S01]  /*271f0*/  FMUL.FTZ R6, R0.reuse, R162 ;  /* 0x000000a200067220 */ /* 0x050fe20000410000 */
[----:B------:R-:W-:Y:S01]  /*27200*/  MOV R157, R32 ;  /* 0x00000020009d7202 */ /* 0x000fe20000000f00 */
[C---:B------:R-:W-:Y:S02]  /*27210*/  FMUL.FTZ R7, R0.reuse, R163 ;  /* 0x000000a300077220 */ /* 0x040fe40000410000 */
[C---:B------:R-:W-:Y:S01]  /*27220*/  FMUL.FTZ R10, R0.reuse, R158 ;  /* 0x0000009e000a7220 */ /* 0x040fe20000410000 */
[----:B------:R-:W-:Y:S01]  /*27230*/  MUFU.EX2 R191, R191 ;  /* 0x000000bf00bf7308 */ /* 0x000fe20000000800 */
[C---:B------:R-:W-:Y:S02]  /*27240*/  FMUL.FTZ R11, R0.reuse, R159 ;  /* 0x0000009f000b7220 */ /* 0x040fe40000410000 */
        /* <DEDUP_REMOVED lines=8> */
[----:B------:R-:W-:Y:S02]  /*272d0*/  IMAD.MOV.U32 R162, RZ, RZ, R24 ;  /* 0x000000ffffa27224 */ /* 0x000fe400078e0018 */
[C---:B------:R-:W-:Y:S02]  /*272e0*/  FMUL.FTZ R24, R2.reuse, R140 ;  /* 0x0000008c02187220 */ /* 0x040fe40000410000 */
[----:B------:R-:W-:Y:S01]  /*272f0*/  LDSM.16.MT88.4 R140, [R215+0x12000] ;  /* 0x01200000d78c783b */ /* 0x000fe20000004200 */
[----:B------:R-:W-:Y:S01]  /*27300*/  MUFU.EX2 R189, R189 ;  /* 0x000000bd00bd7308 */ /* 0x000fe20000000800 */
[----:B------:R-:W-:Y:S02]  /*27310*/  FMUL.FTZ R32, R2, R132 ;  /* 0x0000008402207220 */ /* 0x000fe40000410000 */
[C---:B------:R-:W-:Y:S02]  /*27320*/  FMUL.FTZ R34, R0.reuse, R134 ;  /* 0x0000008600227220 */ /* 0x040fe40000410000 */
[----:B------:R-:W-:Y:S02]  /*27330*/  FMUL.FTZ R35, R0, R135 ;  /* 0x0000008700237220 */ /* 0x000fe40000410000 */
[--C-:B------:R-:W-:Y:S01]  /*27340*/  FFMA.FTZ R148, R162, R165, -R172.reuse ;  /* 0x000000a5a2947223 */ /* 0x100fe200000108ac */
[----:B------:R-:W-:Y:S01]  /*27350*/  MOV R162, R160 ;  /* 0x000000a000a27202 */ /* 0x000fe20000000f00 */
[----:B------:R-:W-:Y:S01]  /*27360*/  IMAD.MOV.U32 R163, RZ, RZ, R33 ;  /* 0x000000ffffa37224 */ /* 0x000fe200078e0021 */
[----:B------:R-:W3:Y:S01]  /*27370*/  MUFU.EX2 R188, R188 ;  /* 0x000000bc00bc7308 */ /* 0x000ee20000000800 */
[----:B------:R-:W-:Y:S02]  /*27380*/  FMUL.FTZ R33, R2, R133 ;  /* 0x0000008502217220 */ /* 0x000fe40000410000 */
[----:B------:R-:W-:Y:S01]  /*27390*/  LDSM.16.MT88.4 R132, [R216+0x12000] ;  /* 0x01200000d884783b */ /* 0x000fe20000004200 */
[----:B----4-:R-:W-:Y:S01]  /*273a0*/  F2FP.PACK_AB R169, R190, R191 ;  /* 0x000000bfbea9723e */ /* 0x010fe200000000ff */
[C---:B-----5:R-:W-:Y:S02]  /*273b0*/  FMUL.FTZ R36, R2.reuse, R36 ;  /* 0x0000002402247220 */ /* 0x060fe40000410000 */
[----:B------:R-:W-:Y:S02]  /*273c0*/  FMUL.FTZ R37, R2, R37 ;  /* 0x0000002502257220 */ /* 0x000fe40000410000 */
[C---:B------:R-:W-:Y:S01]  /*273d0*/  FMUL.FTZ R38, R0.reuse, R38 ;  /* 0x0000002600267220 */ /* 0x040fe20000410000 */
[----:B------:R4:W-:Y:S01]  /*273e0*/  MUFU.EX2 R160, R148 ;  /* 0x0000009400a07308 */ /* 0x0009e20000000800 */
        /* <DEDUP_REMOVED lines=12> */
[----:B------:R-:W3:Y:S01]  /*274b0*/  MUFU.EX2 R195, R195 ;  /* 0x000000c300c37308 */ /* 0x000ee20000000800 */
[C---:B-1----:R-:W-:Y:S01]  /*274c0*/  HMMA.16816.F32 R4, R168.reuse, R12, R4 ;  /* 0x0000000ca804723c */ /* 0x042fe20000001804 */
[----:B----4-:R-:W-:Y:S04]  /*274d0*/  LDSM.16.MT88.4 R148, [R215+0x10800] ;  /* 0x01080000d794783b */ /* 0x010fe80000004200 */
        /* <DEDUP_REMOVED lines=18> */
[----:B------:R-:W-:Y:S01]  /*27600*/  FMUL.FTZ R21, R2, R145 ;  /* 0x0000009102157220 */ /* 0x000fe20000410000 */
[----:B------:R-:W4:Y:S01]  /*27610*/  MUFU.EX2 R199, R199 ;  /* 0x000000c700c77308 */ /* 0x000f220000000800 */
[C---:B------:R-:W-:Y:S02]  /*27620*/  FMUL.FTZ R55, R0.reuse, R55 ;  /* 0x0000003700377220 */ /* 0x040fe40000410000 */
[C---:B------:R-:W-:Y:S04]  /*27630*/  FMUL.FTZ R22, R0.reuse, R146 ;  /* 0x0000009200167220 */ /* 0x040fe80000410000 */
[----:B------:R-:W-:Y:S02]  /*27640*/  FMUL.FTZ R23, R0, R147 ;  /* 0x0000009300177220 */ /* 0x000fe40000410000 */
[----:B------:R-:W3:Y:S01]  /*27650*/  LDSM.16.MT88.4 R144, [R219+0x12000] ;  /* 0x01200000db90783b */ /* 0x000ee20000004200 */
[C---:B------:R-:W-:Y:S01]  /*27660*/  FMUL.FTZ R56, R2.reuse, R56 ;  /* 0x0000003802387220 */ /* 0x040fe20000410000 */
[----:B------:R-:W1:Y:S01]  /*27670*/  MUFU.EX2 R252, R252 ;  /* 0x000000fc00fc7308 */ /* 0x000e620000000800 */
[----:B------:R-:W-:Y:S02]  /*27680*/  FMUL.FTZ R57, R2, R57 ;  /* 0x0000003902397220 */ /* 0x000fe40000410000 */
[C---:B--2---:R-:W-:Y:S03]  /*27690*/  HMMA.16816.F32 R20, R168.reuse, R28, R20 ;  /* 0x0000001ca814723c */ /* 0x044fe60000001814 */
        /* <DEDUP_REMOVED lines=84> */
[C---:B------:R-:W-:Y:S04]  /*27be0*/  FMUL.FTZ R108, R2.reuse, R108 ;  /* 0x0000006c026c7220 */ /* 0x040fe80000410000 */
[----:B------:R-:W-:Y:S01]  /*27bf0*/  FMUL.FTZ R109, R2, R109 ;  /* 0x0000006d026d7220 */ /* 0x000fe20000410000 */
        /* <DEDUP_REMOVED lines=20> */
[-C--:B------:R-:W-:Y:S02]  /*27d40*/  FFMA.FTZ R181, R181, R165.reuse, -R172 ;  /* 0x000000a5b5b57223 */ /* 0x080fe400000108ac */
[----:B------:R-:W-:Y:S03]  /*27d50*/  FFMA.FTZ R179, R179, R165, -R180 ;  /* 0x000000a5b3b37223 */ /* 0x000fe600000108b4 */
[C---:B------:R-:W-:Y:S01]  /*27d60*/  HMMA.16816.F32 R120, R168.reuse, R138, R120 ;  /* 0x0000008aa878723c */ /* 0x040fe20000001878 */
[----:B------:R-:W1:Y:S02]  /*27d70*/  LDSM.16.MT88.4 R136, [R217+0x10800] ;  /* 0x01080000d988783b */ /* 0x000e640000004200 */
[C---:B------:R-:W-:Y:S02]  /*27d80*/  FMUL.FTZ R124, R2.reuse, R124 ;  /* 0x0000007c027c7220 */ /* 0x040fe40000410000 */
[----:B------:R-:W-:Y:S02]  /*27d90*/  FMUL.FTZ R125, R2, R125 ;  /* 0x0000007d027d7220 */ /* 0x000fe40000410000 */
[C---:B------:R-:W-:Y:S02]  /*27da0*/  FMUL.FTZ R126, R0.reuse, R126 ;  /* 0x0000007e007e7220 */ /* 0x040fe40000410000 */
[----:B------:R-:W-:Y:S03]  /*27db0*/  FMUL.FTZ R127, R0, R127 ;  /* 0x0000007f007f7220 */ /* 0x000fe60000410000 */
[C---:B------:R-:W-:Y:S02]  /*27dc0*/  FMUL.FTZ R128, R2.reuse, R128 ;  /* 0x0000008002807220 */ /* 0x040fe40000410000 */
[----:B------:R-:W-:Y:S02]  /*27dd0*/  FMUL.FTZ R129, R2, R129 ;  /* 0x0000008102817220 */ /* 0x000fe40000410000 */
[C---:B--2---:R-:W-:Y:S03]  /*27de0*/  HMMA.16816.F32 R124, R168.reuse, R132, R124 ;  /* 0x00000084a87c723c */ /* 0x044fe6000000187c */
[C---:B------:R-:W-:Y:S02]  /*27df0*/  FMUL.FTZ R130, R0.reuse, R130 ;  /* 0x0000008200827220 */ /* 0x040fe40000410000 */
[----:B------:R-:W-:Y:S02]  /*27e00*/  FMUL.FTZ R131, R0, R131 ;  /* 0x0000008300837220 */ /* 0x000fe40000410000 */
[----:B------:R-:W-:Y:S01]  /*27e10*/  F2FP.PACK_AB R132, R195, R194 ;  /* 0x000000c2c384723e */ /* 0x000fe200000000ff */
[----:B------:R-:W-:Y:S01]  /*27e20*/  FFMA.FTZ R187, R2, R250, R187 ;  /* 0x000000fa02bb7223 */ /* 0x000fe200000100bb */
[----:B----4-:R-:W-:Y:S03]  /*27e30*/  F2FP.PACK_AB R133, R199, R198 ;  /* 0x000000c6c785723e */ /* 0x010fe600000000ff */
[----:B------:R-:W-:Y:S01]  /*27e40*/  HMMA.16816.F32 R128, R168, R134, R128 ;  /* 0x00000086a880723c */ /* 0x000fe20000001880 */
[----:B------:R-:W-:Y:S02]  /*27e50*/  MUFU.EX2 R168, R177 ;  /* 0x000000b100a87308 */ /* 0x000fe40000000800 */
[----:B------:R-:W-:Y:S02]  /*27e60*/  FFMA.FTZ R191, R0, R251, R191 ;  /* 0x000000fb00bf7223 */ /* 0x000fe400000100bf */
[----:B------:R-:W-:Y:S02]  /*27e70*/  FADD.FTZ R186, R186, R187 ;  /* 0x000000bbbaba7221 */ /* 0x000fe40000010000 */
[----:B------:R-:W-:Y:S01]  /*27e80*/  F2FP.PACK_AB R134, R197, R196 ;  /* 0x000000c4c586723e */ /* 0x000fe200000000ff */
[----:B------:R-:W-:Y:S01]  /*27e90*/  IMAD.MOV.U32 R170, RZ, RZ, R156 ;  /* 0x000000ffffaa7224 */ /* 0x000fe200078e009c */
[----:B------:R-:W-:Y:S03]  /*27ea0*/  F2FP.PACK_AB R135, R160, R252 ;  /* 0x000000fca087723e */ /* 0x000fe600000000ff */
[----:B------:R-:W-:Y:S01]  /*27eb0*/  MOV R171, R157 ;  /* 0x0000009d00ab7202 */ /* 0x000fe20000000f00 */
[----:B------:R-:W-:Y:S01]  /*27ec0*/  FADD.FTZ R190, R190, R191 ;  /* 0x000000bfbebe7221 */ /* 0x000fe20000010000 */
[----:B------:R-:W-:Y:S02]  /*27ed0*/  LDSM.16.MT88.4 R156, [R215+0x12800] ;  /* 0x01280000d79c783b */ /* 0x000fe40000004200 */
        /* <DEDUP_REMOVED lines=12> */
[C---:B------:R-:W-:Y:S07]  /*27fa0*/  HMMA.16816.F32 R36, R132.reuse, R152, R36 ;  /* 0x000000988424723c */ /* 0x040fee0000001824 */
[-CC-:B------:R-:W-:Y:S01]  /*27fb0*/  FFMA.FTZ R152, R161, R165.reuse, -R180.reuse ;  /* 0x000000a5a1987223 */ /* 0x180fe200000108b4 */
[C---:B------:R-:W-:Y:S03]  /*27fc0*/  HMMA.16816.F32 R40, R132.reuse, R154, R40 ;  /* 0x0000009a8428723c */ /* 0x040fe60000001828 */
[----:B------:R3:W-:Y:S01]  /*27fd0*/  MUFU.EX2 R161, R152 ;  /* 0x0000009800a17308 */ /* 0x0007e20000000800 */
[-CC-:B------:R-:W-:Y:S03]  /*27fe0*/  FFMA.FTZ R153, R163, R165.reuse, -R180.reuse ;  /* 0x000000a5a3997223 */ /* 0x180fe600000108b4 */
[-CC-:B------:R-:W-:Y:S01]  /*27ff0*/  FFMA.FTZ R154, R171, R165.reuse, -R180.reuse ;  /* 0x000000a5ab9a7223 */ /* 0x180fe200000108b4 */
[C---:B--2---:R-:W-:Y:S04]  /*28000*/  HMMA.16816.F32 R44, R132.reuse, R140, R44 ;  /* 0x0000008c842c723c */ /* 0x044fe8000000182c */
[-CC-:B------:R-:W-:Y:S01]  /*28010*/  FFMA.FTZ R155, R170, R165.reuse, -R180.reuse ;  /* 0x000000a5aa9b7223 */ /* 0x180fe200000108b4 */
[----:B------:R-:W-:Y:S01]  /*28020*/  MUFU.EX2 R163, R153 ;  /* 0x0000009900a37308 */ /* 0x000fe20000000800 */
[-C--:B------:R-:W-:Y:S02]  /*28030*/  FFMA.FTZ R180, R176, R165.reuse, -R180 ;  /* 0x000000a5b0b47223 */ /* 0x080fe400000108b4 */
[C---:B------:R-:W-:Y:S01]  /*28040*/  HMMA.16816.F32 R48, R132.reuse, R142, R48 ;  /* 0x0000008e8430723c */ /* 0x040fe20000001830 */
[----:B------:R-:W2:Y:S06]  /*28050*/  LDSM.16.MT88.4 R140, [R216+0x14800] ;  /* 0x01480000d88c783b */ /* 0x000eac0000004200 */
[----:B------:R-:W-:Y:S01]  /*28060*/  MUFU.EX2 R169, R155 ;  /* 0x0000009b00a97308 */ /* 0x000fe20000000800 */
[C---:B-1----:R-:W-:Y:S04]  /*28070*/  HMMA.16816.F32 R52, R132.reuse, R136, R52 ;  /* 0x000000888434723c */ /* 0x042fe80000001834 */
[----:B---3--:R-:W-:Y:S04]  /*28080*/  FFMA.FTZ R152, R162, R165, -R172 ;  /* 0x000000a5a2987223 */ /* 0x008fe800000108ac */
[C---:B------:R-:W-:Y:S01]  /*28090*/  HMMA.16816.F32 R56, R132.reuse, R138, R56 ;  /* 0x0000008a8438723c */ /* 0x040fe20000001838 */
[----:B------:R-:W1:Y:S01]  /*280a0*/  LDSM.16.MT88.4 R136, [R215+0x14800] ;  /* 0x01480000d788783b */ /* 0x000e620000004200 */
[----:B------:R-:W3:Y:S06]  /*280b0*/  MUFU.EX2 R155, R154 ;  /* 0x0000009a009b7308 */ /* 0x000eec0000000800 */
[C---:B------:R-:W-:Y:S04]  /*280c0*/  HMMA.16816.F32 R60, R132.reuse, R156, R60 ;  /* 0x0000009c843c723c */ /* 0x040fe8000000183c */
[----:B------:R-:W1:Y:S04]  /*280d0*/  MUFU.EX2 R153, R152 ;  /* 0x0000009800997308 */ /* 0x000e680000000800 */
[C---:B------:R-:W-:Y:S06]  /*280e0*/  HMMA.16816.F32 R64, R132.reuse, R158, R64 ;  /* 0x0000009e8440723c */ /* 0x040fec0000001840 */
[----:B------:R3:W1:Y:S02]  /*280f0*/  MUFU.EX2 R156, R183 ;  /* 0x000000b7009c7308 */ /* 0x0006640000000800 */
[C---:B------:R-:W-:Y:S08]  /*28100*/  HMMA.16816.F32 R68, R132.reuse, R144, R68 ;  /* 0x000000908444723c */ /* 0x040ff00000001844 */
[C---:B------:R-:W-:Y:S01]  /*28110*/  HMMA.16816.F32 R72, R132.reuse, R146, R72 ;  /* 0x000000928448723c */ /* 0x040fe20000001848 */
[----:B------:R-:W1:Y:S01]  /*28120*/  LDSM.16.MT88.4 R144, [R219+0x16800] ;  /* 0x01680000db90783b */ /* 0x000e620000004200 */
[----:B------:R1:W-:Y:S06]  /*28130*/  MUFU.EX2 R162, R182 ;  /* 0x000000b600a27308 */ /* 0x0003ec0000000800 */
[C---:B----4-:R-:W-:Y:S04]  /*28140*/  HMMA.16816.F32 R76, R132.reuse, R148, R76 ;  /* 0x00000094844c723c */ /* 0x050fe8000000184c */
[----:B------:R4:W1:Y:S01]  /*28150*/  MUFU.EX2 R170, R181 ;  /* 0x000000b500aa7308 */ /* 0x0008620000000800 */
[----:B---3--:R-:W-:Y:S03]  /*28160*/  MOV R183, R155 ;  /* 0x0000009b00b77202 */ /* 0x008fe60000000f00 */
[C---:B------:R-:W-:Y:S01]  /*28170*/  HMMA.16816.F32 R80, R132.reuse, R150, R80 ;  /* 0x000000968450723c */ /* 0x040fe20000001850 */
[----:B------:R-:W3:Y:S05]  /*28180*/  LDSM.16.MT88.4 R148, [R217+0x16800] ;  /* 0x01680000d994783b */ /* 0x000eea0000004200 */
[----:B------:R-:W-:Y:S02]  /*28190*/  MUFU.EX2 R171, R179 ;  /* 0x000000b300ab7308 */ /* 0x000fe40000000800 */
[C---:B--2---:R-:W-:Y:S04]  /*281a0*/  HMMA.16816.F32 R84, R132.reuse, R140, R84 ;  /* 0x0000008c8454723c */ /* 0x044fe80000001854 */
[----:B-1----:R-:W-:Y:S02]  /*281b0*/  MOV R182, R153 ;  /* 0x0000009900b67202 */ /* 0x002fe40000000f00 */
[----:B------:R-:W-:Y:S02]  /*281c0*/  LDSM.16.MT88.4 R152, [R217+0x11000] ;  /* 0x01100000d998783b */ /* 0x000fe40000004200 */
[C---:B------:R-:W-:Y:S01]  /*281d0*/  HMMA.16816.F32 R88, R132.reuse, R142, R88 ;  /* 0x0000008e8458723c */ /* 0x040fe20000001858 */
[----:B------:R-:W1:Y:S03]  /*281e0*/  MUFU.EX2 R179, R180 ;  /* 0x000000b400b37308 */ /* 0x000e660000000800 */
[----:B----4-:R-:W-:Y:S02]  /*281f0*/  IMAD.MOV.U32 R181, RZ, RZ, R156 ;  /* 0x000000ffffb57224 */ /* 0x010fe400078e009c */
[----:B------:R-:W2:Y:S02]  /*28200*/  LDSM.16.MT88.4 R140, [R216+0x16800] ;  /* 0x01680000d88c783b */ /* 0x000ea40000004200 */
[C---:B------:R-:W-:Y:S06]  /*28210*/  HMMA.16816.F32 R92, R132.reuse, R136, R92 ;  /* 0x00000088845c723c */ /* 0x040fec000000185c */
[----:B------:R-:W-:Y:S02]  /*28220*/  LDSM.16.MT88.4 R156, [R216+0x11000] ;  /* 0x01100000d89c783b */ /* 0x000fe40000004200 */
[C---:B------:R-:W-:Y:S06]  /*28230*/  HMMA.16816.F32 R96, R132.reuse, R138, R96 ;  /* 0x0000008a8460723c */ /* 0x040fec0000001860 */
[----:B------:R-:W4:Y:S02]  /*28240*/  LDSM.16.MT88.4 R136, [R215+0x16800] ;  /* 0x01680000d788783b */ /* 0x000f240000004200 */
        /* <DEDUP_REMOVED lines=9> */
[C---:B----4-:R-:W-:Y:S08]  /*282e0*/  HMMA.16816.F32 R124, R132.reuse, R136, R124 ;  /* 0x00000088847c723c */ /* 0x050ff0000000187c */
[----:B------:R-:W-:Y:S01]  /*282f0*/  HMMA.16816.F32 R128, R132, R138, R128 ;  /* 0x0000008a8480723c */ /* 0x000fe20000001880 */
[----:B------:R-:W2:Y:S06]  /*28300*/  LDSM.16.MT88.4 R136, [R219+0x13000] ;  /* 0x01300000db88783b */ /* 0x000eac0000004200 */
[----:B------:R-:W-:Y:S02]  /*28310*/  F2FP.PACK_AB R134, R183, R163 ;  /* 0x000000a3b786723e */ /* 0x000fe400000000ff */
        /* <DEDUP_REMOVED lines=20> */
[----:B------:R-:W2:Y:S07]  /*28460*/  LDSM.16.MT88.4 R140, [R215+0x15000] ;  /* 0x01500000d78c783b */ /* 0x000eae0000004200 */
[C---:B-1----:R-:W-:Y:S08]  /*28470*/  HMMA.16816.F32 R52, R132.reuse, R144, R52 ;  /* 0x000000908434723c */ /* 0x042ff00000001834 */
[C---:B------:R-:W-:Y:S01]  /*28480*/  HMMA.16816.F32 R56, R132.reuse, R146, R56 ;  /* 0x000000928438723c */ /* 0x040fe20000001838 */
[----:B------:R-:W1:Y:S07]  /*28490*/  LDSM.16.MT88.4 R144, [R219+0x17000] ;  /* 0x01700000db90783b */ /* 0x000e6e0000004200 */
[C---:B----4-:R-:W-:Y:S07]  /*284a0*/  HMMA.16816.F32 R60, R132.reuse, R152, R60 ;  /* 0x00000098843c723c */ /* 0x050fee000000183c */
[----:B------:R-:W-:Y:S01]  /*284b0*/  MOV R152, R162 ;  /* 0x000000a200987202 */ /* 0x000fe20000000f00 */
[C---:B------:R-:W-:Y:S01]  /*284c0*/  HMMA.16816.F32 R64, R132.reuse, R154, R64 ;  /* 0x0000009a8440723c */ /* 0x040fe20000001840 */
[----:B------:R-:W4:Y:S03]  /*284d0*/  MUFU.EX2 R162, R174 ;  /* 0x000000ae00a27308 */ /* 0x000f260000000800 */
[----:B------:R-:W-:Y:S03]  /*284e0*/  MOV R153, R163 ;  /* 0x000000a300997202 */ /* 0x000fe60000000f00 */
[----:B------:R-:W-:Y:S01]  /*284f0*/  MOV R154, R160 ;  /* 0x000000a0009a7202 */ /* 0x000fe20000000f00 */
[C---:B------:R-:W-:Y:S03]  /*28500*/  HMMA.16816.F32 R68, R132.reuse, R156, R68 ;  /* 0x0000009c8444723c */ /* 0x040fe60000001844 */
[----:B------:R1:W-:Y:S01]  /*28510*/  MUFU.EX2 R160, R178 ;  /* 0x000000b200a07308 */ /* 0x0003e20000000800 */
[----:B------:R-:W-:Y:S04]  /*28520*/  IMAD.MOV.U32 R155, RZ, RZ, R161 ;  /* 0x000000ffff9b7224 */ /* 0x000fe800078e00a1 */
[C---:B------:R-:W-:Y:S01]  /*28530*/  HMMA.16816.F32 R72, R132.reuse, R158, R72 ;  /* 0x0000009e8448723c */ /* 0x040fe20000001848 */
[----:B------:R-:W-:Y:S04]  /*28540*/  LDSM.16.MT88.4 R156, [R219+0x11800] ;  /* 0x01180000db9c783b */ /* 0x000fe80000004200 */
[----:B------:R-:W1:Y:S03]  /*28550*/  MUFU.EX2 R163, R175 ;  /* 0x000000af00a37308 */ /* 0x000e660000000800 */
        /* <DEDUP_REMOVED lines=9> */
[C---:B-1----:R-:W-:Y:S07]  /*285f0*/  HMMA.16816.F32 R100, R132.reuse, R144, R100 ;  /* 0x000000908464723c */ /* 0x042fee0000001864 */
[-CC-:B------:R-:W-:Y:S01]  /*28600*/  FFMA.FTZ R144, R173, R165.reuse, -R172.reuse ;  /* 0x000000a5ad907223 */ /* 0x180fe200000108ac */
[C---:B------:R-:W-:Y:S03]  /*28610*/  HMMA.16816.F32 R104, R132.reuse, R146, R104 ;  /* 0x000000928468723c */ /* 0x040fe60000001868 */
[----:B------:R1:W1:Y:S01]  /*28620*/  MUFU.EX2 R161, R144 ;  /* 0x0000009000a17308 */ /* 0x0002620000000800 */
[----:B------:R-:W-:Y:S01]  /*28630*/  FFMA.FTZ R172, R166, R165, -R172 ;  /* 0x000000a5a6ac7223 */ /* 0x000fe200000108ac */
[----:B------:R-:W-:Y:S01]  /*28640*/  MOV R166, R179 ;  /* 0x000000b300a67202 */ /* 0x000fe20000000f00 */
[----:B------:R-:W-:Y:S01]  /*28650*/  IMAD.MOV.U32 R145, RZ, RZ, R154 ;  /* 0x000000ffff917224 */ /* 0x000fe200078e009a */
[----:B------:R-:W-:Y:S01]  /*28660*/  LDSM.16.MT88.4 R176, [R219+0x13800] ;  /* 0x01380000dbb0783b */ /* 0x000fe20000004200 */
[C---:B---3--:R-:W-:Y:S04]  /*28670*/  HMMA.16816.F32 R108, R132.reuse, R148, R108 ;  /* 0x00000094846c723c */ /* 0x048fe8000000186c */
[----:B------:R-:W-:Y:S01]  /*28680*/  MOV R146, R182 ;  /* 0x000000b600927202 */ /* 0x000fe20000000f00 */
[----:B------:R3:W3:Y:S01]  /*28690*/  MUFU.EX2 R165, R172 ;  /* 0x000000ac00a57308 */ /* 0x0006e20000000800 */
[----:B------:R-:W-:Y:S02]  /*286a0*/  MOV R147, R155 ;  /* 0x0000009b00937202 */ /* 0x000fe40000000f00 */
[C---:B------:R-:W-:Y:S01]  /*286b0*/  HMMA.16816.F32 R112, R132.reuse, R150, R112 ;  /* 0x000000968470723c */ /* 0x040fe20000001870 */
[----:B------:R-:W3:Y:S03]  /*286c0*/  LDSM.16.MT88.4 R148, [R217+0x11800] ;  /* 0x01180000d994783b */ /* 0x000ee60000004200 */
[----:B------:R-:W-:Y:S01]  /*286d0*/  MOV R155, R152 ;  /* 0x00000098009b7202 */ /* 0x000fe20000000f00 */
[----:B------:R-:W-:Y:S01]  /*286e0*/  IMAD.MOV.U32 R152, RZ, RZ, R153 ;  /* 0x000000ffff987224 */ /* 0x000fe200078e0099 */
[----:B------:R-:W-:Y:S02]  /*286f0*/  MOV R153, R181 ;  /* 0x000000b500997202 */ /* 0x000fe40000000f00 */
[C---:B--2---:R-:W-:Y:S04]  /*28700*/  HMMA.16816.F32 R116, R132.reuse, R136, R116 ;  /* 0x000000888474723c */ /* 0x044fe80000001874 */
[----:B-1----:R-:W-:Y:S02]  /*28710*/  IMAD.MOV.U32 R144, RZ, RZ, R183 ;  /* 0x000000ffff907224 */ /* 0x002fe400078e00b7 */
[----:B------:R-:W-:Y:S02]  /*28720*/  LDSM.16.MT88.4 R180, [R217+0x13800] ;  /* 0x01380000d9b4783b */ /* 0x000fe40000004200 */
[C---:B------:R-:W-:Y:S06]  /*28730*/  HMMA.16816.F32 R120, R132.reuse, R138, R120 ;  /* 0x0000008a8478723c */ /* 0x040fec0000001878 */
[----:B------:R-:W1:Y:S02]  /*28740*/  LDSM.16.MT88.4 R136, [R216+0x11800] ;  /* 0x01180000d888783b */ /* 0x000e640000004200 */
[C---:B----4-:R-:W-:Y:S06]  /*28750*/  HMMA.16816.F32 R124, R132.reuse, R140, R124 ;  /* 0x0000008c847c723c */ /* 0x050fec000000187c */
[----:B---3--:R-:W2:Y:S01]  /*28760*/  LDSM.16.MT88.4 R172, [R215+0x11800] ;  /* 0x01180000d7ac783b */ /* 0x008ea20000004200 */
[----:B------:R-:W-:Y:S01]  /*28770*/  MOV R140, R171 ;  /* 0x000000ab008c7202 */ /* 0x000fe20000000f00 */
[----:B------:R-:W-:Y:S04]  /*28780*/  HMMA.16816.F32 R128, R132, R142, R128 ;  /* 0x0000008e8480723c */ /* 0x000fe80000001880 */
[----:B------:R-:W-:Y:S03]  /*28790*/  MOV R141, R170 ;  /* 0x000000aa008d7202 */ /* 0x000fe60000000f00 */
[----:B------:R-:W-:Y:S01]  /*287a0*/  IMAD.MOV.U32 R133, RZ, RZ, R162 ;  /* 0x000000ffff857224 */ /* 0x000fe200078e00a2 */
[----:B------:R-:W-:Y:S01]  /*287b0*/  MOV R142, R168 ;  /* 0x000000a8008e7202 */ /* 0x000fe20000000f00 */
[----:B------:R-:W-:Y:S03]  /*287c0*/  IMAD.MOV.U32 R132, RZ, RZ, R169 ;  /* 0x000000ffff847224 */ /* 0x000fe600078e00a9 */
[----:B------:R-:W-:Y:S02]  /*287d0*/  MOV R143, R163 ;  /* 0x000000a3008f7202 */ /* 0x000fe40000000f00 */
[----:B------:R-:W-:Y:S02]  /*287e0*/  MOV R134, R161 ;  /* 0x000000a100867202 */ /* 0x000fe40000000f00 */
[----:B------:R-:W-:Y:S02]  /*287f0*/  MOV R135, R160 ;  /* 0x000000a000877202 */ /* 0x000fe40000000f00 */
[----:B------:R-:W-:Y:S02]  /*28800*/  F2FP.PACK_AB R168, R142, R140 ;  /* 0x0000008c8ea8723e */ /* 0x000fe400000000ff */
[----:B------:R-:W-:Y:S02]  /*28810*/  F2FP.PACK_AB R170, R166, R135 ;  /* 0x00000087a6aa723e */ /* 0x000fe400000000ff */
[----:B------:R-:W-:Y:S02]  /*28820*/  F2FP.PACK_AB R169, R133, R143 ;  /* 0x0000008f85a9723e */ /* 0x000fe400000000ff */
[----:B------:R-:W-:Y:S07]  /*28830*/  F2FP.PACK_AB R171, R165, R134 ;  /* 0x00000086a5ab723e */ /* 0x000fee00000000ff */
[C---:B------:R-:W-:Y:S01]  /*28840*/  HMMA.16816.F32 R160, R168.reuse, R156, R4 ;  /* 0x0000009ca8a0723c */ /* 0x040fe20000001804 */
[----:B------:R-:W3:Y:S07]  /*28850*/  LDSM.16.MT88.4 R4, [R216+0x13800] ;  /* 0x01380000d804783b */ /* 0x000eee0000004200 */
[C---:B------:R-:W-:Y:S07]  /*28860*/  HMMA.16816.F32 R156, R168.reuse, R158, R8 ;  /* 0x0000009ea89c723c */ /* 0x040fee0000001808 */
[----:B------:R-:W-:Y:S01]  /*28870*/  IMAD.MOV.U32 R9, RZ, RZ, R155 ;  /* 0x000000ffff097224 */ /* 0x000fe200078e009b */
[----:B------:R-:W-:Y:S04]  /*28880*/  MOV R10, R152 ;  /* 0x00000098000a7202 */ /* 0x000fe80000000f00 */
[----:B------:R-:W-:Y:S02]  /*28890*/  MOV R11, R153 ;  /* 0x00000099000b7202 */ /* 0x000fe40000000f00 */
[C---:B------:R-:W-:Y:S07]  /*288a0*/  HMMA.16816.F32 R152, R168.reuse, R148, R12 ;  /* 0x00000094a898723c */ /* 0x040fee000000180c */
[----:B------:R-:W-:Y:S01]  /*288b0*/  IMAD.MOV.U32 R15, RZ, RZ, R132 ;  /* 0x000000ffff0f7224 */ /* 0x000fe200078e0084 */
[C---:B------:R-:W-:Y:S04]  /*288c0*/  HMMA.16816.F32 R148, R168.reuse, R150, R16 ;  /* 0x00000096a894723c */ /* 0x040fe80000001810 */
[----:B------:R-:W-:Y:S01]  /*288d0*/  IMAD.MOV.U32 R12, RZ, RZ, R9 ;  /* 0x000000ffff0c7224 */ /* 0x000fe200078e0009 */
[----:B------:R-:W-:Y:S02]  /*288e0*/  MOV R13, R10 ;  /* 0x0000000a000d7202 */ /* 0x000fe40000000f00 */
[----:B------:R-:W-:Y:S01]  /*288f0*/  MOV R16, R144 ;  /* 0x0000009000107202 */ /* 0x000fe20000000f00 */
[----:B------:R-:W-:Y:S01]  /*28900*/  IMAD.MOV.U32 R18, RZ, RZ, R147 ;  /* 0x000000ffff127224 */ /* 0x000fe200078e0093 */
[----:B------:R-:W-:Y:S03]  /*28910*/  MOV R17, R146 ;  /* 0x0000009200117202 */ /* 0x000fe60000000f00 */
[----:B------:R-:W-:Y:S02]  /*28920*/  MOV R19, R145 ;  /* 0x0000009100137202 */ /* 0x000fe40000000f00 */
[C---:B-1----:R-:W-:Y:S03]  /*28930*/  HMMA.16816.F32 R144, R168.reuse, R136, R20 ;  /* 0x00000088a890723c */ /* 0x042fe60000001814 */
[----:B------:R-:W-:Y:S02]  /*28940*/  MOV R14, R11 ;  /* 0x0000000b000e7202 */ /* 0x000fe40000000f00 */
[----:B------:R-:W1:Y:S02]  /*28950*/  LDSM.16.MT88.4 R8, [R215+0x13800] ;  /* 0x01380000d708783b */ /* 0x000e640000004200 */
[----:B------:R-:W-:Y:S01]  /*28960*/  MOV R20, R142 ;  /* 0x0000008e00147202 */ /* 0x000fe20000000f00 */
[----:B------:R-:W-:Y:S01]  /*28970*/  IMAD.MOV.U32 R21, RZ, RZ, R143 ;  /* 0x000000ffff157224 */ /* 0x000fe200078e008f */
[----:B------:R-:W-:Y:S03]  /*28980*/  MOV R22, R140 ;  /* 0x0000008c00167202 */ /* 0x000fe60000000f00 */
[----:B------:R-:W-:Y:S02]  /*28990*/  MOV R23, R141 ;  /* 0x0000008d00177202 */ /* 0x000fe40000000f00 */
[C---:B------:R-:W-:Y:S07]  /*289a0*/  HMMA.16816.F32 R140, R168.reuse, R138, R24 ;  /* 0x0000008aa88c723c */ /* 0x040fee0000001818 */
[----:B------:R-:W-:Y:S01]  /*289b0*/  IMAD.MOV.U32 R27, RZ, RZ, R133 ;  /* 0x000000ffff1b7224 */ /* 0x000fe200078e0085 */
[C---:B--2---:R-:W-:Y:S01]  /*289c0*/  HMMA.16816.F32 R136, R168.reuse, R172, R28 ;  /* 0x000000aca888723c */ /* 0x044fe2000000181c */
        /* <DEDUP_REMOVED lines=10> */
[C---:B------:R-:W-:Y:S04]  /*28a70*/  HMMA.16816.F32 R40, R168.reuse, R178, R40 ;  /* 0x000000b2a828723c */ /* 0x040fe80000001828 */
[----:B------:R-:W-:Y:S01]  /*28a80*/  MOV R176, R13 ;  /* 0x0000000d00b07202 */ /* 0x000fe20000000f00 */
[----:B------:R-:W-:Y:S01]  /*28a90*/  IMAD.MOV.U32 R35, RZ, RZ, R27 ;  /* 0x000000ffff237224 */ /* 0x000fe200078e001b */
[----:B------:R-:W-:Y:S01]  /*28aa0*/  MOV R175, R23 ;  /* 0x0000001700af7202 */ /* 0x000fe20000000f00 */
[----:B------:R-:W-:Y:S01]  /*28ab0*/  LDSM.16.MT88.4 R24, [R215+0x15800] ;  /* 0x01580000d718783b */ /* 0x000fe20000004200 */
[C---:B------:R-:W-:Y:S04]  /*28ac0*/  HMMA.16816.F32 R44, R168.reuse, R180, R44 ;  /* 0x000000b4a82c723c */ /* 0x040fe8000000182c */
[----:B------:R-:W-:Y:S01]  /*28ad0*/  MOV R179, R14 ;  /* 0x0000000e00b37202 */ /* 0x000fe20000000f00 */
[----:B------:R-:W-:Y:S02]  /*28ae0*/  IMAD.MOV.U32 R178, RZ, RZ, R15 ;  /* 0x000000ffffb27224 */ /* 0x000fe400078e000f */
[----:B------:R-:W2:Y:S01]  /*28af0*/  LDSM.16.MT88.4 R12, [R219+0x15800] ;  /* 0x01580000db0c783b */ /* 0x000ea20000004200 */
[C---:B------:R-:W-:Y:S04]  /*28b00*/  HMMA.16816.F32 R48, R168.reuse, R182, R48 ;  /* 0x000000b6a830723c */ /* 0x040fe80000001830 */
[----:B------:R-:W-:Y:S02]  /*28b10*/  MOV R181, R17 ;  /* 0x0000001100b57202 */ /* 0x000fe40000000f00 */
[----:B------:R-:W-:Y:S01]  /*28b20*/  MOV R180, R18 ;  /* 0x0000001200b47202 */ /* 0x000fe20000000f00 */
[----:B------:R-:W-:Y:S01]  /*28b30*/  LDSM.16.MT88.4 R20, [R216+0x15800] ;  /* 0x01580000d814783b */ /* 0x000fe20000004200 */
[C---:B---3--:R-:W-:Y:S04]  /*28b40*/  HMMA.16816.F32 R52, R168.reuse, R4, R52 ;  /* 0x00000004a834723c */ /* 0x048fe80000001834 */
[----:B------:R-:W-:Y:S03]  /*28b50*/  IMAD.MOV.U32 R183, RZ, RZ, R19 ;  /* 0x000000ffffb77224 */ /* 0x000fe600078e0013 */
[----:B------:R-:W3:Y:S01]  /*28b60*/  LDSM.16.MT88.4 R16, [R217+0x15800] ;  /* 0x01580000d910783b */ /* 0x000ee20000004200 */
[C---:B------:R-:W-:Y:S07]  /*28b70*/  HMMA.16816.F32 R56, R168.reuse, R6, R56 ;  /* 0x00000006a838723c */ /* 0x040fee0000001838 */
[----:B------:R-:W4:Y:S01]  /*28b80*/  LDSM.16.MT88.4 R4, [R217+0x17800] ;  /* 0x01780000d904783b */ /* 0x000f220000004200 */
[C---:B-1----:R-:W-:Y:S08]  /*28b90*/  HMMA.16816.F32 R60, R168.reuse, R8, R60 ;  /* 0x00000008a83c723c */ /* 0x042ff0000000183c */
[C---:B------:R-:W-:Y:S01]  /*28ba0*/  HMMA.16816.F32 R64, R168.reuse, R10, R64 ;  /* 0x0000000aa840723c */ /* 0x040fe20000001840 */
[----:B------:R-:W1:Y:S07]  /*28bb0*/  LDSM.16.MT88.4 R8, [R216+0x17800] ;  /* 0x01780000d808783b */ /* 0x000e6e0000004200 */
[C---:B--2---:R-:W-:Y:S08]  /*28bc0*/  HMMA.16816.F32 R68, R168.reuse, R12, R68 ;  /* 0x0000000ca844723c */ /* 0x044ff00000001844 */
[C---:B------:R-:W-:Y:S01]  /*28bd0*/  HMMA.16816.F32 R72, R168.reuse, R14, R72 ;  /* 0x0000000ea848723c */ /* 0x040fe20000001848 */
[----:B------:R-:W2:Y:S07]  /*28be0*/  LDSM.16.MT88.4 R12, [R215+0x17800] ;  /* 0x01780000d70c783b */ /* 0x000eae0000004200 */
[C---:B---3--:R-:W-:Y:S07]  /*28bf0*/  HMMA.16816.F32 R76, R168.reuse, R16, R76 ;  /* 0x00000010a84c723c */ /* 0x048fee000000184c */
[----:B------:R-:W-:Y:S01]  /*28c00*/  FADD.FTZ R17, R189, R190 ;  /* 0x000000bebd117221 */ /* 0x000fe20000010000 */
        /* <DEDUP_REMOVED lines=14> */
[C---:B----4-:R-:W-:Y:S04]  /*28cf0*/  HMMA.16816.F32 R108, R168.reuse, R4, R108 ;  /* 0x00000004a86c723c */ /* 0x050fe8000000186c */
[----:B------:R-:W-:Y:S03]  /*28d00*/  FADD.FTZ R2, R177, R2 ;  /* 0x00000002b1027221 */ /* 0x000fe60000010000 */
[----:B------:R-:W-:Y:S01]  /*28d10*/  FADD.FTZ R5, R193, R186 ;  /* 0x000000bac1057221 */ /* 0x000fe20000010000 */
[C---:B------:R-:W-:Y:S04]  /*28d20*/  HMMA.16816.F32 R112, R168.reuse, R6, R112 ;  /* 0x00000006a870723c */ /* 0x040fe80000001870 */
[----:B------:R-:W-:Y:S02]  /*28d30*/  FADD.FTZ R5, R192, R5 ;  /* 0x00000005c0057221 */ /* 0x000fe40000010000 */
[----:B------:R-:W-:Y:S02]  /*28d40*/  FADD.FTZ R2, R175, R2 ;  /* 0x00000002af027221 */ /* 0x000fe40000010000 */
[C---:B-1----:R-:W-:Y:S04]  /*28d50*/  HMMA.16816.F32 R116, R168.reuse, R8, R116 ;  /* 0x00000008a874723c */ /* 0x042fe80000001874 */
[----:B------:R-:W-:Y:S02]  /*28d60*/  FADD.FTZ R194, R194, R5 ;  /* 0x00000005c2c27221 */ /* 0x000fe40000010000 */
[----:B------:R-:W-:Y:S02]  /*28d70*/  FADD.FTZ R2, R33, R2 ;  /* 0x0000000221027221 */ /* 0x000fe40000010000 */
[----:B------:R-:W-:Y:S01]  /*28d80*/  FADD.FTZ R195, R195, R194 ;  /* 0x000000c2c3c37221 */ /* 0x000fe20000010000 */
[C---:B------:R-:W-:Y:S03]  /*28d90*/  HMMA.16816.F32 R120, R168.reuse, R10, R120 ;  /* 0x0000000aa878723c */ /* 0x040fe60000001878 */
[----:B------:R-:W-:Y:S02]  /*28da0*/  FADD.FTZ R196, R196, R195 ;  /* 0x000000c3c4c47221 */ /* 0x000fe40000010000 */
[----:B------:R-:W-:Y:S02]  /*28db0*/  FADD.FTZ R2, R35, R2 ;  /* 0x0000000223027221 */ /* 0x000fe40000010000 */
[----:B------:R-:W-:Y:S01]  /*28dc0*/  FADD.FTZ R197, R197, R196 ;  /* 0x000000c4c5c57221 */ /* 0x000fe20000010000 */
[C---:B--2---:R-:W-:Y:S04]  /*28dd0*/  HMMA.16816.F32 R124, R168.reuse, R12, R124 ;  /* 0x0000000ca87c723c */ /* 0x044fe8000000187c */
[----:B------:R-:W-:Y:S02]  /*28de0*/  FADD.FTZ R197, R180, R197 ;  /* 0x000000c5b4c57221 */ /* 0x000fe40000010000 */
[----:B------:R-:W-:Y:S02]  /*28df0*/  FADD.FTZ R2, R173, R2 ;  /* 0x00000002ad027221 */ /* 0x000fe40000010000 */
[----:B------:R-:W-:Y:S01]  /*28e00*/  FADD.FTZ R0, R178, R197 ;  /* 0x000000c5b2007221 */ /* 0x000fe20000010000 */
[----:B------:R-:W-:Y:S03]  /*28e10*/  HMMA.16816.F32 R128, R168, R14, R128 ;  /* 0x0000000ea880723c */ /* 0x000fe60000001880 */
[----:B------:R-:W-:Y:S02]  /*28e20*/  FADD.FTZ R0, R176, R0 ;  /* 0x00000000b0007221 */ /* 0x000fe40000010000 */
[----:B------:R-:W-:Y:S01]  /*28e30*/  FADD.FTZ R251, R165, R2 ;  /* 0x00000002a5fb7221 */ /* 0x000fe20000010000 */
[----:B------:R-:W-:Y:S01]  /*28e40*/  MOV R2, R164 ;  /* 0x000000a400027202 */ /* 0x000fe20000000f00 */
[----:B------:R-:W-:Y:S05]  /*28e50*/  FADD.FTZ R0, R174, R0 ;  /* 0x00000000ae007221 */ /* 0x000fea0000010000 */
[----:B------:R-:W-:Y:S04]  /*28e60*/  FADD.FTZ R0, R32, R0 ;  /* 0x0000000020007221 */ /* 0x000fe80000010000 */
[----:B------:R-:W-:Y:S04]  /*28e70*/  FADD.FTZ R0, R34, R0 ;  /* 0x0000000022007221 */ /* 0x000fe80000010000 */
[----:B------:R-:W-:Y:S04]  /*28e80*/  FADD.FTZ R0, R172, R0 ;  /* 0x00000000ac007221 */ /* 0x000fe80000010000 */
[----:B------:R-:W-:Y:S01]  /*28e90*/  FADD.FTZ R250, R166, R0 ;  /* 0x00000000a6fa7221 */ /* 0x000fe20000010000 */
[----:B------:R-:W-:Y:S01]  /*28ea0*/  MOV R0, R3 ;  /* 0x0000000300007202 */ /* 0x000fe20000000f00 */
[----:B------:R-:W-:-:S05]  /*28eb0*/  @P0 BRA `(.L_x_8349) ;  /* 0xffffa59000000947 */ /* 0x000fca000383ffff */
.L_x_8340:
        /* <DEDUP_REMOVED lines=11> */
.L_x_8368:
[----:B---3--:R-:W-:Y:S01]  /*28f70*/  FADD.FTZ R11, R10, R250 ;  /* 0x000000fa0a0b7221 */ /* 0x008fe20000010000 */
[----:B------:R-:W-:Y:S05]  /*28f80*/  BRA.DIV ~URZ, `(.L_x_8351) ;  /* 0x00001e427f007947 */ /* 0x000fea000b800000 */
[----:B------:R-:W3:Y:S04]  /*28f90*/  SHFL.BFLY PT, R12, R251, 0x2, 0x1f ;  /* 0x0c401f00fb0c7f89 */ /* 0x000ee800000e0000 */
[----:B------:R-:W4:Y:S01]  /*28fa0*/  SHFL.BFLY PT, R2, R11, 0x1, 0x1f ;  /* 0x0c201f000b027f89 */ /* 0x000f2200000e0000 */
[----:B---3--:R-:W-:Y:S02]  /*28fb0*/  FADD.FTZ R12, R12, R251 ;  /* 0x000000fb0c0c7221 */ /* 0x008fe40000010000 */
[----:B----4-:R-:W-:-:S03]  /*28fc0*/  FADD.FTZ R2, R11, R2 ;  /* 0x000000020b027221 */ /* 0x010fc60000010000 */
[----:B------:R3:W4:Y:S04]  /*28fd0*/  SHFL.BFLY PT, R10, R12, 0x1, 0x1f ;  /* 0x0c201f000c0a7f89 */ /* 0x00072800000e0000 */
.L_x_8369:
        /* <DEDUP_REMOVED lines=234> */
[----:B-1----:R-:W2:Y:S04]  /*29e80*/  LD.E.64 R14, [R4.64+0xb0] ;  /* 0x0000b004040e7980 */ /* 0x002ea8000c101b00 */
        /* <DEDUP_REMOVED lines=8> */
[----:B----4-:R-:W-:Y:S01]  /*29f10*/  LEA.HI R17, R144, R144, RZ, 0x1 ;  /* 0x0000009090117211 */ /* 0x010fe200078f08ff */
[----:B------:R-:W-:Y:S01]  /*29f20*/  @P4 MUFU.LG2 R2, R2 ;  /* 0x0000000200024308 */ /* 0x000fe20000000c00 */
[----:B------:R-:W-:Y:S01]  /*29f30*/  LOP3.LUT R12, R12, 0xffffffe0, RZ, 0xc0, !PT ;  /* 0xffffffe00c0c7812 */ /* 0x000fe200078ec0ff */
[----:B------:R-:W-:Y:S01]  /*29f40*/  BSSY B0, `(.L_x_8352) ;  /* 0x0000055000007945 */ /* 0x000fe20003800000 */
[C---:B------:R-:W-:Y:S02]  /*29f50*/  SHF.L.U32 R19, R17.reuse, 0x2, RZ ;  /* 0x0000000211137819 */ /* 0x040fe400000006ff */
[----:B------:R-:W-:Y:S02]  /*29f60*/  IADD3 R12, -R12, R9, RZ ;  /* 0x000000090c0c7210 */ /* 0x000fe40007ffe1ff */
        /* <DEDUP_REMOVED lines=24> */
[----:B------:R-:W-:Y:S02]  /*2a0f0*/  IADD3 R146, R11, -R146, RZ ;  /* 0x800000920b927210 */ /* 0x000fe40007ffe0ff */
[----:B------:R-:W-:Y:S02]  /*2a100*/  SHF.L.U32 R152, R144, 0x2, RZ ;  /* 0x0000000290987819 */ /* 0x000fe400000006ff */
[----:B------:R-:W-:Y:S02]  /*2a110*/  MOV R9, 0xff800000 ;  /* 0xff80000000097802 */ /* 0x000fe40000000f00 */
[----:B------:R-:W-:Y:S01]  /*2a120*/  MOV R11, 0xff800000 ;  /* 0xff800000000b7802 */ /* 0x000fe20000000f00 */
[----:B-----5:R-:W-:Y:S01]  /*2a130*/  @P3 FFMA.FTZ R11, R3, R0, R6 ;  /* 0x00000000030b3223 */ /* 0x020fe20000010006 */
        /* <DEDUP_REMOVED lines=36> */
[----:B------:R-:W-:Y:S02]  /*2a380*/  IMAD R14, R14, R145, R238 ;  /* 0x000000910e0e7224 */ /* 0x000fe400078e02ee */
[----:B------:R-:W-:Y:S02]  /*2a390*/  @P4 FMUL.FTZ R145, R2, 0.69314718246459960938 ;  /* 0x3f31721802914820 */ /* 0x000fe40000410000 */
[----:B------:R-:W-:Y:S02]  /*2a3a0*/  IMAD R14, R15, R14, R7 ;  /* 0x0000000e0f0e7224 */ /* 0x000fe400078e0207 */
[----:B------:R-:W-:Y:S01]  /*2a3b0*/  @P4 FFMA.FTZ R9, R164, R0, R145 ;  /* 0x00000000a4094223 */ /* 0x000fe20000010091 */
[----:B------:R-:W-:Y:S05]  /*2a3c0*/  @P0 BRA `(.L_x_8353) ;  /* 0x000000c000000947 */ /* 0x000fea0003800000 */
[----:B-1--4-:R-:W-:Y:S01]  /*2a3d0*/  IMAD R3, R233, -0x40, R236 ;  /* 0xffffffc0e9037824 */ /* 0x012fe200078e02ec */
[----:B------:R-:W-:Y:S01]  /*2a3e0*/  IADD3 R2, R146, 0x8, RZ ;  /* 0x0000000892027810 */ /* 0x000fe20007ffe0ff */
[----:B------:R-:W-:Y:S01]  /*2a3f0*/  ULDC.64 UR4, c[0x0][0x118] ;  /* 0x0000460000047ab9 */ /* 0x000fe20000000a00 */
[----:B------:R-:W-:-:S02]  /*2a400*/  SHF.R.S32.HI R7, RZ, 0x1f, R14 ;  /* 0x0000001fff077819 */ /* 0x000fc4000001140e */
[----:B------:R-:W-:Y:S02]  /*2a410*/  IADD3 R0, P0, R14, R146, RZ ;  /* 0x000000920e007210 */ /* 0x000fe40007f1e0ff */
[-C--:B------:R-:W-:Y:S02]  /*2a420*/  ISETP.GE.AND P2, PT, R146, R3.reuse, PT ;  /* 0x000000039200720c */ /* 0x080fe40003f46270 */
[----:B------:R-:W-:Y:S02]  /*2a430*/  ISETP.GE.AND P1, PT, R2, R3, PT ;  /* 0x000000030200720c */ /* 0x000fe40003f26270 */
[----:B------:R-:W-:Y:S02]  /*2a440*/  LEA.HI.X.SX32 R7, R146, R7, 0x1, P0 ;  /* 0x0000000792077211 */ /* 0x000fe400000f0eff */
[----:B------:R-:W-:-:S04]  /*2a450*/  LEA R2, P0, R0, R150, 0x2 ;  /* 0x0000009600027211 */ /* 0x000fc800078010ff */
[----:B------:R-:W-:-:S05]  /*2a460*/  LEA.HI.X R3, R0, R151, R7, 0x2, P0 ;  /* 0x0000009700037211 */ /* 0x000fca00000f1407 */
[----:B------:R1:W-:Y:S04]  /*2a470*/  @!P2 ST.E [R2.64], R9 ;  /* 0x000000090200a985 */ /* 0x0003e8000c101904 */
[----:B------:R1:W-:Y:S02]  /*2a480*/  @!P1 ST.E [R2.64+0x20], R11 ;  /* 0x0000200b02009985 */ /* 0x0003e4000c101904 */
.L_x_8353:
[----:B-1--4-:R-:W-:Y:S05]  /*2a490*/  BSYNC B0 ;  /* 0x0000000000007941 */ /* 0x012fea0003800000 */
.L_x_8352:
        /* <DEDUP_REMOVED lines=25> */
.L_x_8355:
[----:B------:R-:W-:Y:S05]  /*2a630*/  BSYNC B0 ;  /* 0x0000000000007941 */ /* 0x000fea0003800000 */
.L_x_8354:
        /* <DEDUP_REMOVED lines=15> */
.L_x_8357:
[----:B------:R-:W-:Y:S05]  /*2a730*/  BSYNC B0 ;  /* 0x0000000000007941 */ /* 0x000fea0003800000 */
.L_x_8356:
        /* <DEDUP_REMOVED lines=15> */
.L_x_8359:
[----:B------:R-:W-:Y:S05]  /*2a830*/  BSYNC B0 ;  /* 0x0000000000007941 */ /* 0x000fea0003800000 */
.L_x_8358:
        /* <DEDUP_REMOVED lines=15> */
.L_x_8361:
[----:B------:R-:W-:Y:S05]  /*2a930*/  BSYNC B0 ;  /* 0x0000000000007941 */ /* 0x000fea0003800000 */
.L_x_8360:
        /* <DEDUP_REMOVED lines=15> */
.L_x_8363:
[----:B------:R-:W-:Y:S05]  /*2aa30*/  BSYNC B0 ;  /* 0x0000000000007941 */ /* 0x000fea0003800000 */
.L_x_8362:
        /* <DEDUP_REMOVED lines=15> */
.L_x_8365:
[----:B------:R-:W-:Y:S05]  /*2ab30*/  BSYNC B0 ;  /* 0x0000000000007941 */ /* 0x000fea0003800000 */
.L_x_8364:
        /* <DEDUP_REMOVED lines=15> */
.L_x_8367:
[----:B------:R-:W-:Y:S05]  /*2ac30*/  BSYNC B0 ;  /* 0x0000000000007941 */ /* 0x000fea0003800000 */
.L_x_8366:
[----:B------:R-:W-:Y:S01]  /*2ac40*/  IADD3 R10, R10, 0x38, RZ ;  /* 0x000000380a0a7810 */ /* 0x000fe20007ffe0ff */
[----:B------:R-:W-:-:S03]  /*2ac50*/  IMAD.MOV.U32 R235, RZ, RZ, 0x0 ;  /* 0x00000000ffeb7424 */ /* 0x000fc600078e00ff */
[----:B------:R-:W-:-:S13]  /*2ac60*/  ISETP.GE.AND P0, PT, R10, R233, PT ;  /* 0x000000e90a00720c */ /* 0x000fda0003f06270 */
[----:B------:R-:W-:Y:S05]  /*2ac70*/  @P0 RET.REL.NODEC R234 `(_ZN5flash24flash_fwd_splitkv_kernelI23Flash_fwd_kernel_traitsILi256ELi64ELi64ELi4ELb0ELb0EN7cutlass6half_tE19Flash_kernel_traitsILi256ELi64ELi64ELi4ES3_EELb0ELb1ELb1ELb0ELb0ELb0ELb1ELb1EEEvNS_16Flash_fwd_paramsE) ;  /* 0xfffd5380ea000950 */ /* 0x000fea0003c3ffff */
        /* <DEDUP_REMOVED lines=11> */
[----:B------:R-:W-:Y:S05]  /*2ad30*/  @P0 RET.REL.NODEC R234 `(_ZN5flash24flash_fwd_splitkv_kernelI23Flash_fwd_kernel_traitsILi256ELi64ELi64ELi4ELb0ELb0EN7cutlass6half_tE19Flash_kernel_traitsILi256ELi64ELi64ELi4ES3_EELb0ELb1ELb1ELb0ELb0ELb0ELb1ELb1EEEvNS_16Flash_fwd_paramsE) ;  /* 0xfffd52c0ea000950 */ /* 0x000fea0003c3ffff */
[----:B------:R-:W-:Y:S01]  /*2ad40*/  MOV R235, 0x0 ;  /* 0x0000000000eb7802 */ /* 0x000fe20000000f00 */
[----:B------:R-:W-:-:S02]  /*2ad50*/  ULDC.64 UR4, c[0x0][0x118] ;  /* 0x0000460000047ab9 */ /* 0x000fc40000000a00 */
[----:B------:R2:W-:Y:S01]  /*2ad60*/  ST.E.128 [R8.64+0xe300], R16 ;  /* 0x00e3001008007985 */ /* 0x0005e2000c101d04 */
[----:B------:R-:W-:Y:S05]  /*2ad70*/  RET.REL.NODEC R234 `(_ZN5flash24flash_fwd_splitkv_kernelI23Flash_fwd_kernel_traitsILi256ELi64ELi64ELi4ELb0ELb0EN7cutlass6half_tE19Flash_kernel_traitsILi256ELi64ELi64ELi4ES3_EELb0ELb1ELb1ELb0ELb0ELb0ELb1ELb1EEEvNS_16Flash_fwd_paramsE) ;  /* 0xfffd5280ea007950 */ /* 0x000fea0003c3ffff */
.L_x_8350:
[----:B------:R-:W-:Y:S01]  /*2ad80*/  IMAD.MOV.U32 R12, RZ, RZ, R250 ;  /* 0x000000ffff0c7224 */ /* 0x000fe200078e00fa */
[----:B------:R-:W-:Y:S02]  /*2ad90*/  MOV R9, 0x2 ;  /* 0x0000000200097802 */ /* 0x000fe40000000f00 */
[----:B------:R-:W-:Y:S02]  /*2ada0*/  MOV R8, 0x2adc0 ;  /* 0x0002adc000087802 */ /* 0x000fe40000000f00 */
[----:B-1---5:R-:W-:Y:S05]  /*2adb0*/  CALL.REL.NOINC `($__internal_30_$__cuda_sm70_shflsync_bfly_p) ;  /* 0x000000f000007944 */ /* 0x022fea0003c00000 */
[----:B-12---:R-:W-:Y:S05]  /*2adc0*/  BRA `(.L_x_8368) ;  /* 0xffffe1a000007947 */ /* 0x006fea000383ffff */
.L_x_8351:
[----:B------:R-:W-:Y:S01]  /*2add0*/  IMAD.MOV.U32 R12, RZ, RZ, R11 ;  /* 0x000000ffff0c7224 */ /* 0x000fe200078e000b */
[----:B------:R-:W-:Y:S02]  /*2ade0*/  MOV R9, 0x1 ;  /* 0x0000000100097802 */ /* 0x000fe40000000f00 */
[----:B------:R-:W-:Y:S02]  /*2adf0*/  MOV R8, 0x2ae10 ;  /* 0x0002ae1000087802 */ /* 0x000fe40000000f00 */
[----:B-12--5:R-:W-:Y:S05]  /*2ae00*/  CALL.REL.NOINC `($__internal_30_$__cuda_sm70_shflsync_bfly_p) ;  /* 0x000000a000007944 */ /* 0x026fea0003c00000 */
[----:B--2---:R-:W-:Y:S01]  /*2ae10*/  FADD.FTZ R2, R11, R10 ;  /* 0x0000000a0b027221 */ /* 0x004fe20000010000 */
[----:B-1----:R-:W-:Y:S02]  /*2ae20*/  MOV R12, R251 ;  /* 0x000000fb000c7202 */ /* 0x002fe40000000f00 */
[----:B------:R-:W-:-:S02]  /*2ae30*/  MOV R9, 0x2 ;  /* 0x0000000200097802 */ /* 0x000fc40000000f00 */
[----:B------:R-:W-:Y:S02]  /*2ae40*/  MOV R8, 0x2ae60 ;  /* 0x0002ae6000087802 */ /* 0x000fe40000000f00 */
[----:B------:R-:W-:Y:S05]  /*2ae50*/  CALL.REL.NOINC `($__internal_30_$__cuda_sm70_shflsync_bfly_p) ;  /* 0x0000005000007944 */ /* 0x000fea0003c00000 */
[----:B-12---:R-:W-:Y:S01]  /*2ae60*/  FADD.FTZ R12, R251, R10 ;  /* 0x0000000afb0c7221 */ /* 0x006fe20000010000 */
[----:B------:R-:W-:Y:S02]  /*2ae70*/  MOV R9, 0x1 ;  /* 0x0000000100097802 */ /* 0x000fe40000000f00 */
[----:B------:R-:W-:Y:S02]  /*2ae80*/  MOV R8, 0x2aea0 ;  /* 0x0002aea000087802 */ /* 0x000fe40000000f00 */
[----:B------:R-:W-:Y:S05]  /*2ae90*/  CALL.REL.NOINC `($__internal_30_$__cuda_sm70_shflsync_bfly_p) ;  /* 0x0000001000007944 */ /* 0x000fea0003c00000 */
[----:B-12---:R-:W-:Y:S05]  /*2aea0*/  BRA `(.L_x_8369) ;  /* 0xffffe13000007947 */ /* 0x006fea000383ffff */
        .weak           $__internal_30_$__cuda_sm70_shflsync_bfly_p
        .type           $__internal_30_$__cuda_sm70_shflsync_bfly_p,@function
        .size           $__internal_30_$__cuda_sm70_shflsync_bfly_p,(.L_x_8763 - $__internal_30_$__cuda_sm70_shflsync_bfly_p)
$__internal_30_$__cuda_sm70_shflsync_bfly_p:
[----:B------:R-:W-:Y:S01]  /*2aeb0*/  MOV R14, R8 ;  /* 0x00000008000e7202 */ /* 0x000fe20000000f00 */
[----:B------:R-:W-:Y:S04]  /*2aec0*/  WARPSYNC R6 ;  /* 0x0000000600007348 */ /* 0x000fe80003800000 */
[----:B------:R-:W-:Y:S01]  /*2aed0*/  MOV R15, 0x0 ;  /* 0x00000000000f7802 */ /* 0x000fe20000000f00 */
[----:B------:R1:W2:Y:S03]  /*2aee0*/  SHFL.BFLY PT, R10, R12, R9, R7 ;  /* 0x0c0000090c0a7389 */ /* 0x0002a600000e0007 */
[----:B------:R-:W-:Y:S05]  /*2aef0*/  RET.REL.NODEC R14 `(_ZN5flash24flash_fwd_splitkv_kernelI23Flash_fwd_kernel_traitsILi256ELi64ELi64ELi4ELb0ELb0EN7cutlass6half_tE19Flash_kernel_traitsILi256ELi64ELi64ELi4ES3_EELb0ELb1ELb1ELb0ELb0ELb0ELb1ELb1EEEvNS_16Flash_fwd_paramsE) ;  /* 0xfffd51000e007950 */ /* 0x000fea0003c3ffff */
.L_x_8370:
        /* <DEDUP_REMOVED lines=16> */
.L_x_8763:


//--------------------- .text._ZN5flash24flash_fwd_splitkv_kernelI23Flash_fwd_kernel_traitsILi256ELi64ELi64ELi4ELb0ELb0EN7cutlass6half_tE19Flash_kernel_traitsILi256ELi64ELi64ELi4ES3_EELb0ELb1ELb1ELb0ELb0ELb1ELb1ELb1EEEvNS_16Flash_fwd_paramsE --------------------------
	.section	.text._ZN5flash24flash_fwd_splitkv_kernelI23Flash_fwd_kernel_traitsILi256ELi64ELi64ELi4ELb0ELb0EN7cutlass6half_tE19Flash_kernel_traitsILi256ELi64ELi64ELi4ES3_EELb0ELb1ELb1ELb0ELb0ELb1ELb1ELb1EEEvNS_16Flash_fwd_paramsE,"ax",@progbits
	.sectioninfo	@"SHI_REGISTERS=255"
	.align	128
        .global         _ZN5flash24flash_fwd_splitkv_kernelI23Flash_fwd_kernel_traitsILi256ELi64ELi64ELi4ELb0ELb0EN7cutlass6half_tE19Flash_kernel_traitsILi256ELi64ELi64ELi4ES3_EELb0ELb1ELb1ELb0ELb0ELb1ELb1ELb1EEEvNS_16Flash_fwd_paramsE
        .type           _ZN5flash24flash_fwd_splitkv_kernelI23Flash_fwd_kernel_traitsILi256ELi64ELi64ELi4ELb0ELb0EN7cutlass6half_tE19Flash_kernel_traitsILi256ELi64ELi64ELi4ES3_EELb0ELb1ELb1ELb0ELb0ELb1ELb1ELb1EEEvNS_16Flash_fwd_paramsE,@function
        .size           _ZN5flash24flash_fwd_splitkv_kernelI23Flash_fwd_kernel_traitsILi256ELi64ELi64ELi4ELb0ELb0EN7cutlass6half_tE19Flash_kernel_traitsILi256ELi64ELi64ELi4ES3_EELb0ELb1ELb1ELb0ELb0ELb1ELb1ELb1EEEvNS_16Flash_fwd_paramsE,(.L_x_8765 - _ZN5flash24flash_fwd_splitkv_kernelI23Flash_fwd_kernel_traitsILi256ELi64ELi64ELi4ELb0ELb0EN7cutlass6half_tE19Flash_kernel_traitsILi256ELi64ELi64ELi4ES3_EELb0ELb1ELb1ELb0ELb0ELb1ELb1ELb1EEEvNS_16Flash_fwd_paramsE)
        .other          _ZN5flash24flash_fwd_splitkv_kernelI23Flash_fwd_kernel_traitsILi256ELi64ELi64ELi4ELb0ELb0EN7cutlass6half_tE19Flash_kernel_traitsILi256ELi64ELi64ELi4ES3_EELb0ELb1ELb1ELb0ELb0ELb1ELb1ELb1EEEvNS_16Flash_fwd_paramsE,@"STO_CUDA_ENTRY STV_DEFAULT"
_ZN5flash24flash_fwd_splitkv_kernelI23Flash_fwd_kernel_traitsILi256ELi64ELi64ELi4ELb0ELb0EN7cutlass6half_tE19Flash_kernel_traitsILi256ELi64ELi64ELi4ES3_EELb0ELb1ELb1ELb0ELb0ELb1ELb1ELb1EEEvNS_16Flash_fwd_paramsE:
.text._ZN5flash24flash_fwd_splitkv_kernelI23Flash_fwd_kernel_traitsILi256ELi64ELi64ELi4ELb0ELb0EN7cutlass6half_tE19Flash_kernel_traitsILi256ELi64ELi64ELi4ES3_EELb0ELb1ELb1ELb0ELb0ELb1ELb1ELb1EEEvNS_16Flash_fwd_paramsE:
        /* <DEDUP_REMOVED lines=30> */
[----:B---34-:R-:W-:Y:S05]  /*01e0*/  CALL.REL.NOINC `($_ZN5flash24flash_fwd_splitkv_kernelI23Flash_fwd_kernel_traitsILi256ELi64ELi64ELi4ELb0ELb0EN7cutlass6half_tE19Flash_kernel_traitsILi256ELi64ELi64ELi4ES3_EELb0ELb1ELb1ELb0ELb0ELb1ELb1ELb1EEEvNS_16Flash_fwd_paramsE$_ZN5flash30compute_attn_1rowblock_splitkvI23Flash_fwd_kernel_traitsILi256ELi64ELi64ELi4ELb0ELb0EN7cutlass6half_tE19Flash_kernel_traitsILi256ELi64ELi64ELi4ES3_EELb0ELb1ELb1ELb0ELb0ELb1ELb1ELb1ENS_16Flash_fwd_paramsEEEvRKT8_iiiii) ;  /* 0x0000002000007944 */ /* 0x018fea0003c00000 */
[----:B------:R-:W-:Y:S05]  /*01f0*/  BSYNC B4 ;  /* 0x0000000000047941 */ /* 0x000fea0003800000 */
.L_x_8371:
[----:B------:R-:W-:Y:S05]  /*0200*/  EXIT ;  /* 0x000000000000794d */ /* 0x000fea0003800000 */
        .type           $_ZN5flash24flash_fwd_splitkv_kernelI23Flash_fwd_kernel_traitsILi256ELi64ELi64ELi4ELb0ELb0EN7cutlass6half_tE19Flash_kernel_traitsILi256ELi64ELi64ELi4ES3_EELb0ELb1ELb1ELb0ELb0ELb1ELb1ELb1EEEvNS_16Flash_fwd_paramsE$_ZN5flash30compute_attn_1rowblock_splitkvI23Flash_fwd_kernel_traitsILi256ELi64ELi64ELi4ELb0ELb0EN7cutlass6half_tE19Flash_kernel_traitsILi256ELi64ELi64ELi4ES3_EELb0ELb1ELb1ELb0ELb0ELb1ELb1ELb1ENS_16Flash_fwd_paramsEEEvRKT8_iiiii,@function
        .size           $_ZN5flash24flash_fwd_splitkv_kernelI23Flash_fwd_kernel_traitsILi256ELi64ELi64ELi4ELb0ELb0EN7cutlass6half_tE19Flash_kernel_traitsILi256ELi64ELi64ELi4ES3_EELb0ELb1ELb1ELb0ELb0ELb1ELb1ELb1EEEvNS_16Flash_fwd_paramsE$_ZN5flash30compute_attn_1rowblock_splitkvI23Flash_fwd_kernel_traitsILi256ELi64ELi64ELi4ELb0ELb0EN7cutlass6half_tE19Flash_kernel_traitsILi256ELi64ELi64ELi4ES3_EELb0ELb1ELb1ELb0ELb0ELb1ELb1ELb1ENS_16Flash_fwd_paramsEEEvRKT8_iiiii,($__internal_31_$__cuda_sm70_shflsync_bfly_p - $_ZN5flash24flash_fwd_splitkv_kernelI23Flash_fwd_kernel_traitsILi256ELi64ELi64ELi4ELb0ELb0EN7cutlass6half_tE19Flash_kernel_traitsILi256ELi64ELi64ELi4ES3_EELb0ELb1ELb1ELb0ELb0ELb1ELb1ELb1EEEvNS_16Flash_fwd_paramsE$_ZN5flash30compute_attn_1rowblock_splitkvI23Flash_fwd_kernel_traitsILi256ELi64ELi64ELi4ELb0ELb0EN7cutlass6half_tE19Flash_kernel_traitsILi256ELi64ELi64ELi4ES3_EELb0ELb1ELb1ELb0ELb0ELb1ELb1ELb1ENS_16Flash_fwd_paramsEEEvRKT8_iiiii)
$_ZN5flash24flash_fwd_splitkv_kernelI23Flash_fwd_kernel_traitsILi256ELi64ELi64ELi4ELb0ELb0EN7cutlass6half_tE19Flash_kernel_traitsILi256ELi64ELi64ELi4ES3_EELb0ELb1ELb1ELb0ELb0ELb1ELb1ELb1EEEvNS_16Flash_fwd_paramsE$_ZN5flash30compute_attn_1rowblock_splitkvI23Flash_fwd_kernel_traitsILi256ELi64ELi64ELi4ELb0ELb0EN7cutlass6half_tE19Flash_kernel_traitsILi256ELi64ELi64ELi4ES3_EELb0ELb1ELb1ELb0ELb0ELb1ELb1ELb1ENS_16Flash_fwd_paramsEEEvRKT8_iiiii:
        /* <DEDUP_REMOVED lines=20> */
.L_x_8373:
[----:B------:R-:W-:Y:S05]  /*0350*/  BSYNC B0 ;  /* 0x0000000000007941 */ /* 0x000fea0003800000 */
.L_x_8372:
        /* <DEDUP_REMOVED lines=17> */
.L_x_8375:
[----:B------:R4:W5:Y:S02]  /*0470*/  LD.E R79, [R10.64+0xb8] ;  /* 0x0000b8060a4f7980 */ /* 0x000964000c101900 */
.L_x_8376:
[----:B------:R-:W-:Y:S05]  /*0480*/  BSYNC B0 ;  /* 0x0000000000007941 */ /* 0x000fea0003800000 */
.L_x_8374:
        /* <DEDUP_REMOVED lines=10> */
.L_x_8378:
[----:B------:R-:W2:Y:S01]  /*0530*/  LD.E.64 R2, [R10.64+0x108] ;  /* 0x000108060a027980 */ /* 0x000ea2000c101b00 */
[----:B------:R-:W-:Y:S01]  /*0540*/  BSSY B0, `(.L_x_8380) ;  /* 0x0000006000007945 */ /* 0x000fe20003800000 */
[----:B------:R-:W-:Y:S01]  /*0550*/  IMAD.MOV.U32 R51, RZ, RZ, RZ ;  /* 0x000000ffff337224 */ /* 0x000fe200078e00ff */
[----:B--2---:R-:W-:-:S04]  /*0560*/  ISETP.NE.U32.AND P0, PT, R2, RZ, PT ;  /* 0x000000ff0200720c */ /* 0x004fc80003f05070 */
[----:B------:R-:W-:-:S13]  /*0570*/  ISETP.NE.AND.EX P0, PT, R3, RZ, PT, P0 ;  /* 0x000000ff0300720c */ /* 0x000fda0003f05300 */
[----:B------:R-:W-:Y:S05]  /*0580*/  @!P0 BRA `(.L_x_8381) ;  /* 0x0000001000008947 */ /* 0x000fea0003800000 */
[----:B------:R2:W5:Y:S02]  /*0590*/  LD.E R51, [R10.64+0xbc] ;  /* 0x0000bc060a337980 */ /* 0x000564000c101900 */
.L_x_8381:
[----:B------:R-:W-:Y:S05]  /*05a0*/  BSYNC B0 ;  /* 0x0000000000007941 */ /* 0x000fea0003800000 */
.L_x_8380:
[----:B-----5:R-:W-:Y:S02]  /*05b0*/  IADD3 R51, R79, R51, RZ ;  /* 0x000000334f337210 */ /* 0x020fe40007ffe0ff */
.L_x_8379:
[----:B------:R-:W-:Y:S05]  /*05c0*/  BSYNC B1 ;  /* 0x0000000000017941 */ /* 0x000fea0003800000 */
.L_x_8377:
[----:B------:R-:W-:Y:S01]  /*05d0*/  IMAD.SHL.U32 R50, R234, 0x40, RZ ;  /* 0x00000040ea327824 */ /* 0x000fe200078e00ff */
[----:B------:R-:W-:Y:S01]  /*05e0*/  MOV R2, R233 ;  /* 0x000000e900027202 */ /* 0x000fe20000000f00 */
[----:B------:R-:W-:-:S03]  /*05f0*/  IMAD.MOV.U32 R3, RZ, RZ, 0x0 ;  /* 0x00000000ff037424 */ /* 0x000fc600078e00ff */
[----:B------:R-:W-:-:S13]  /*0600*/  ISETP.GT.AND P0, PT, R235, R50, PT ;  /* 0x00000032eb00720c */ /* 0x000fda0003f04270 */
[----:B------:R-:W-:Y:S05]  /*0610*/  @!P0 RET.REL.NODEC R2 `(_ZN5flash24flash_fwd_splitkv_kernelI23Flash_fwd_kernel_traitsILi256ELi64ELi64ELi4ELb0ELb0EN7cutlass6half_tE19Flash_kernel_traitsILi256ELi64ELi64ELi4ES3_EELb0ELb1ELb1ELb0ELb0ELb1ELb1ELb1EEEvNS_16Flash_fwd_paramsE) ;  /* 0xfffff9e002008950 */ /* 0x000fea0003c3ffff */
[----:B------:R-:W4:Y:S04]  /*0620*/  LD.E R0, [R10.64+0xb8] ;  /* 0x0000b8060a007980 */ /* 0x000f28000c101900 */
[----:B-1----:R-:W5:Y:S04]  /*0630*/  LD.E R7, [R10.64+0x184] ;  /* 0x000184060a077980 */ /* 0x002f68000c101900 */
[----:B--2---:R-:W2:Y:S01]  /*0640*/  LD.E R4, [R10.64+0x188] ;  /* 0x000188060a047980 */ /* 0x004ea2000c101900 */
        /* <DEDUP_REMOVED lines=89> */
.L_x_8384:
[----:B------:R-:W-:Y:S05]  /*0be0*/  BSYNC B0 ;  /* 0x0000000000007941 */ /* 0x000fea0003800000 */
.L_x_8383:
        /* <DEDUP_REMOVED lines=12> */
.L_x_8386:
[----:B------:R-:W-:Y:S05]  /*0cb0*/  BSYNC B0 ;  /* 0x0000000000007941 */ /* 0x000fea0003800000 */
.L_x_8385:
        /* <DEDUP_REMOVED lines=12> */
.L_x_8388:
[----:B------:R-:W-:Y:S05]  /*0d80*/  BSYNC B0 ;  /* 0x0000000000007941 */ /* 0x000fea0003800000 */
.L_x_8387:
        /* <DEDUP_REMOVED lines=12> */
.L_x_8390:
[----:B------:R-:W-:Y:S05]  /*0e50*/  BSYNC B0 ;  /* 0x0000000000007941 */ /* 0x000fea0003800000 */
.L_x_8389:
        /* <DEDUP_REMOVED lines=12> */
.L_x_8392:
[----:B------:R-:W-:Y:S05]  /*0f20*/  BSYNC B0 ;  /* 0x0000000000007941 */ /* 0x000fea0003800000 */
.L_x_8391:
        /* <DEDUP_REMOVED lines=12> */
.L_x_8394:
[----:B------:R-:W-:Y:S05]  /*0ff0*/  BSYNC B0 ;  /* 0x0000000000007941 */ /* 0x000fea0003800000 */
.L_x_8393:
        /* <DEDUP_REMOVED lines=12> */
.L_x_8396:
[----:B------:R-:W-:Y:S05]  /*10c0*/  BSYNC B0 ;  /* 0x0000000000007941 */ /* 0x000fea0003800000 */
.L_x_8395:
        /* <DEDUP_REMOVED lines=12> */
.L_x_8398:
[----:B------:R-:W-:Y:S05]  /*1190*/  BSYNC B0 ;  /* 0x0000000000007941 */ /* 0x000fea0003800000 */
.L_x_8397:
        /* <DEDUP_REMOVED lines=30> */
[----:B------:R-:W-:Y:S05]  /*1380*/  @P6 RET.REL.NODEC R4 `(_ZN5flash24flash_fwd_splitkv_kernelI23Flash_fwd_kernel_traitsILi256ELi64ELi64ELi4ELb0ELb0EN7cutlass6half_tE19Flash_kernel_traitsILi256ELi64ELi64ELi4ES3_EELb0ELb1ELb1ELb0ELb0ELb1ELb1ELb1EEEvNS_16Flash_fwd_paramsE) ;  /* 0xffffec7004006950 */ /* 0x000fea0003c3ffff */
[----:B-1----:R-:W-:-:S05]  /*1390*/  MOV R0, 0xff800000 ;  /* 0xff80000000007802 */ /* 0x002fca0000000f00 */
[----:B------:R1:W-:Y:S02]  /*13a0*/  ST.E [R2.64+0xe0], R0 ;  /* 0x0000e00002007985 */ /* 0x0003e4000c101906 */
[----:B-1----:R-:W-:Y:S02]  /*13b0*/  MOV R2, R233 ;  /* 0x000000e900027202 */ /* 0x002fe40000000f00 */
[----:B------:R-:W-:-:S04]  /*13c0*/  MOV R3, 0x0 ;  /* 0x0000000000037802 */ /* 0x000fc80000000f00 */
[----:B------:R-:W-:Y:S05]  /*13d0*/  RET.REL.NODEC R2 `(_ZN5flash24flash_fwd_splitkv_kernelI23Flash_fwd_kernel_traitsILi256ELi64ELi64ELi4ELb0ELb0EN7cutlass6half_tE19Flash_kernel_traitsILi256ELi64ELi64ELi4ES3_EELb0ELb1ELb1ELb0ELb0ELb1ELb1ELb1EEEvNS_16Flash_fwd_paramsE) ;  /* 0xffffec2002007950 */ /* 0x000fea0003c3ffff */
.L_x_8382:
        /* <DEDUP_REMOVED lines=60> */
[----:B------:R3:W2:Y:S02]  /*17a0*/  LD.E R3, [R6.64] ;  /* 0x0000000606037980 */ /* 0x0006a4000c101900 */
        /* <DEDUP_REMOVED lines=27> */
[----:B--2---:R-:W-:Y:S01]  /*1960*/  SHF.R.S32.HI R0, RZ, 0x1f, R3 ;  /* 0x0000001fff007819 */ /* 0x004fe20000011403 */
[----:B----4-:R-:W-:-:S04]  /*1970*/  IMAD R6, R15, R3, RZ ;  /* 0x000000030f067224 */ /* 0x010fc800078e02ff */
[C---:B------:R-:W-:Y:S02]  /*1980*/  IMAD R6, R14.reuse, R0, R6 ;  /* 0x000000000e067224 */ /* 0x040fe400078e0206 */
[----:B------:R-:W-:-:S04]  /*1990*/  IMAD.WIDE.U32 R14, R14, R3, RZ ;  /* 0x000000030e0e7225 */ /* 0x000fc800078e00ff */
[----:B------:R-:W-:Y:S02]  /*19a0*/  IMAD.IADD R15, R15, 0x1, R6 ;  /* 0x000000010f0f7824 */ /* 0x000fe400078e0206 */
[----:B------:R-:W-:Y:S02]  /*19b0*/  IMAD R6, R47, R13, RZ ;  /* 0x0000000d2f067224 */ /* 0x000fe400078e02ff */
[----:B------:R-:W-:-:S04]  /*19c0*/  IMAD.WIDE.U32 R14, R13, R46, R14 ;  /* 0x0000002e0d0e7225 */ /* 0x000fc800078e000e */
[----:B------:R-:W-:Y:S02]  /*19d0*/  IMAD R4, R9, R3, RZ ;  /* 0x0000000309047224 */ /* 0x000fe400078e02ff */
[----:B------:R-:W-:Y:S02]  /*19e0*/  IMAD R6, R46, R7, R6 ;  /* 0x000000072e067224 */ /* 0x000fe400078e0206 */
[----:B------:R-:W-:-:S04]  /*19f0*/  IMAD.WIDE.U32 R22, R8, R3, RZ ;  /* 0x0000000308167225 */ /* 0x000fc800078e00ff */
[----:B------:R-:W-:Y:S01]  /*1a00*/  IMAD R4, R8, R0, R4 ;  /* 0x0000000008047224 */ /* 0x000fe200078e0204 */
[----:B------:R-:W-:Y:S01]  /*1a10*/  MOV R8, R14 ;  /* 0x0000000e00087202 */ /* 0x000fe20000000f00 */
[----:B------:R-:W-:Y:S01]  /*1a20*/  IMAD.IADD R9, R15, 0x1, R6 ;  /* 0x000000010f097824 */ /* 0x000fe200078e0206 */
[----:B------:R-:W-:Y:S01]  /*1a30*/  SHF.R.S32.HI R15, RZ, 0x1f, R16 ;  /* 0x0000001fff0f7819 */ /* 0x000fe20000011410 */
[----:B------:R-:W-:Y:S02]  /*1a40*/  IMAD R6, R19, R16, RZ ;  /* 0x0000001013067224 */ /* 0x000fe400078e02ff */
[----:B------:R-:W-:-:S04]  /*1a50*/  IMAD.WIDE.U32 R8, R16, R18, R8 ;  /* 0x0000001210087225 */ /* 0x000fc800078e0008 */
[----:B------:R-:W-:Y:S01]  /*1a60*/  IMAD R6, R18, R15, R6 ;  /* 0x0000000f12067224 */ /* 0x000fe200078e0206 */
[----:B------:R-:W-:Y:S01]  /*1a70*/  IADD3 R14, R23, R4, RZ ;  /* 0x00000004170e7210 */ /* 0x000fe20007ffe0ff */
[----:B------:R-:W-:Y:S01]  /*1a80*/  IMAD.MOV.U32 R19, RZ, RZ, R22 ;  /* 0x000000ffff137224 */ /* 0x000fe200078e0016 */
[----:B------:R-:W-:Y:S01]  /*1a90*/  MOV R3, R8 ;  /* 0x0000000800037202 */ /* 0x000fe20000000f00 */
[----:B------:R-:W-:Y:S01]  /*1aa0*/  IMAD.IADD R0, R9, 0x1, R6 ;  /* 0x0000000109007824 */ /* 0x000fe200078e0206 */
[----:B------:R-:W-:Y:S05]  /*1ab0*/  BRA `(.L_x_8401) ;  /* 0x0000054000007947 */ /* 0x000fea0003800000 */
.L_x_8400:
        /* <DEDUP_REMOVED lines=23> */
[-C--:B---3--:R-:W-:Y:S02]  /*1c30*/  @!P4 IMAD R2, R47, R15.reuse, RZ ;  /* 0x0000000f2f02c224 */ /* 0x088fe400078e02ff */
[----:B------:R-:W-:Y:S01]  /*1c40*/  @!P4 IMAD.WIDE.U32 R30, R46, R15, RZ ;  /* 0x0000000f2e1ec225 */ /* 0x000fe200078e00ff */
[----:B------:R-:W-:-:S03]  /*1c50*/  ISETP.GT.U32.AND P0, PT, R3, R0, PT ;  /* 0x000000000300720c */ /* 0x000fc60003f04070 */
[----:B------:R-:W-:Y:S02]  /*1c60*/  @!P4 IMAD R2, R7, R46, R2 ;  /* 0x0000002e0702c224 */ /* 0x000fe400078e0202 */
[----:B------:R-:W-:Y:S01]  /*1c70*/  @P4 IMAD.IADD R8, R15, 0x1, R16 ;  /* 0x000000010f084824 */ /* 0x000fe200078e0210 */
[----:B-----5:R-:W-:Y:S02]  /*1c80*/  @!P4 SHF.R.S32.HI R7, RZ, 0x1f, R14 ;  /* 0x0000001fff07c819 */ /* 0x020fe4000001140e */
[----:B------:R-:W-:Y:S01]  /*1c90*/  @!P4 IADD3 R9, R31, R2, RZ ;  /* 0x000000021f09c210 */ /* 0x000fe20007ffe0ff */
[-C--:B------:R-:W-:Y:S02]  /*1ca0*/  @P4 IMAD R12, R47, R8.reuse, RZ ;  /* 0x000000082f0c4224 */ /* 0x080fe400078e02ff */
[----:B------:R-:W-:-:S04]  /*1cb0*/  @P4 IMAD.WIDE.U32 R26, R46, R8, RZ ;  /* 0x000000082e1a4225 */ /* 0x000fc800078e00ff */
[-C--:B------:R-:W-:Y:S02]  /*1cc0*/  @!P4 IMAD R2, R25, R14.reuse, RZ ;  /* 0x0000000e1902c224 */ /* 0x080fe400078e02ff */
[----:B------:R-:W-:Y:S02]  /*1cd0*/  @!P4 IMAD.MOV.U32 R8, RZ, RZ, R30 ;  /* 0x000000ffff08c224 */ /* 0x000fe400078e001e */
[C---:B------:R-:W-:Y:S02]  /*1ce0*/  @!P4 IMAD R2, R24.reuse, R7, R2 ;  /* 0x000000071802c224 */ /* 0x040fe400078e0202 */
[----:B------:R-:W-:Y:S01]  /*1cf0*/  @!P4 IMAD.WIDE.U32 R8, R24, R14, R8 ;  /* 0x0000000e1808c225 */ /* 0x000fe200078e0008 */
[----:B------:R-:W-:Y:S02]  /*1d00*/  @P4 IADD3 R12, R27, R12, RZ ;  /* 0x0000000c1b0c4210 */ /* 0x000fe40007ffe0ff */
[----:B------:R-:W-:Y:S01]  /*1d10*/  @!P0 IADD3 R0, R0, -R3, RZ ;  /* 0x8000000300008210 */ /* 0x000fe20007ffe0ff */
[----:B------:R-:W-:Y:S01]  /*1d20*/  @P4 IMAD.MOV.U32 R13, RZ, RZ, R26 ;  /* 0x000000ffff0d4224 */ /* 0x000fe200078e001a */
[----:B------:R-:W-:Y:S01]  /*1d30*/  @!P4 MOV R13, R8 ;  /* 0x00000008000dc202 */ /* 0x000fe20000000f00 */
[----:B------:R-:W-:Y:S01]  /*1d40*/  @!P4 IMAD.IADD R12, R9, 0x1, R2 ;  /* 0x00000001090cc824 */ /* 0x000fe200078e0202 */
[----:B------:R-:W-:-:S02]  /*1d50*/  ISETP.GE.U32.AND P3, PT, R0, R3, PT ;  /* 0x000000030000720c */ /* 0x000fc40003f66070 */
[----:B------:R-:W-:Y:S02]  /*1d60*/  LOP3.LUT R3, R236, R6, RZ, 0x3c, !PT ;  /* 0x00000006ec037212 */ /* 0x000fe400078e3cff */
[-C--:B------:R-:W-:Y:S02]  /*1d70*/  LOP3.LUT R13, R13, R12.reuse, RZ, 0x3c, !PT ;  /* 0x0000000c0d0d7212 */ /* 0x080fe400078e3cff */
[----:B------:R-:W-:Y:S02]  /*1d80*/  ISETP.GE.AND P1, PT, R3, RZ, PT ;  /* 0x000000ff0300720c */ /* 0x000fe40003f26270 */
[----:B------:R-:W-:Y:S02]  /*1d90*/  @!P0 IADD3 R4, R4, 0x1, RZ ;  /* 0x0000000104048810 */ /* 0x000fe40007ffe0ff */
[----:B------:R-:W-:Y:S02]  /*1da0*/  LOP3.LUT R12, R13, R12, RZ, 0x3c, !PT ;  /* 0x0000000c0d0c7212 */ /* 0x000fe400078e3cff */
[----:B------:R-:W-:-:S02]  /*1db0*/  ISETP.NE.AND P0, PT, R6, RZ, PT ;  /* 0x000000ff0600720c */ /* 0x000fc40003f05270 */
[----:B------:R-:W-:Y:S02]  /*1dc0*/  LEA R2, R165, 0xffffffc0, 0x6 ;  /* 0xffffffc0a5027811 */ /* 0x000fe400078e30ff */
[----:B------:R-:W-:Y:S01]  /*1dd0*/  LOP3.LUT R13, R13, R12, RZ, 0x3c, !PT ;  /* 0x0000000c0d0d7212 */ /* 0x000fe200078e3cff */
[----:B----4-:R-:W-:Y:S01]  /*1de0*/  @!P4 IMAD R8, R49, R15, RZ ;  /* 0x0000000f3108c224 */ /* 0x010fe200078e02ff */
[----:B------:R-:W-:Y:S01]  /*1df0*/  @!P4 SHF.R.S32.HI R0, RZ, 0x1f, R15 ;  /* 0x0000001fff00c819 */ /* 0x000fe2000001140f */
[-C--:B------:R-:W-:Y:S01]  /*1e00*/  IMAD R9, R47, R2.reuse, RZ ;  /* 0x000000022f097224 */ /* 0x080fe200078e02ff */
[----:B------:R-:W-:Y:S02]  /*1e10*/  SHF.R.S32.HI R7, RZ, 0x1f, R2 ;  /* 0x0000001fff077819 */ /* 0x000fe40000011402 */
[----:B------:R-:W-:Y:S01]  /*1e20*/  @P3 IADD3 R4, R4, 0x1, RZ ;  /* 0x0000000104043810 */ /* 0x000fe20007ffe0ff */
[----:B------:R-:W-:-:S04]  /*1e30*/  IMAD.WIDE.U32 R24, R46, R2, R12 ;  /* 0x000000022e187225 */ /* 0x000fc800078e000c */
[----:B------:R-:W-:Y:S02]  /*1e40*/  @!P4 IMAD R0, R0, R48, R8 ;  /* 0x000000300000c224 */ /* 0x000fe400078e0208 */
[----:B------:R-:W-:-:S04]  /*1e50*/  @!P4 IMAD.WIDE.U32 R12, R48, R15, RZ ;  /* 0x0000000f300cc225 */ /* 0x000fc800078e00ff */
[----:B------:R-:W-:Y:S02]  /*1e60*/  IMAD R9, R7, R46, R9 ;  /* 0x0000002e07097224 */ /* 0x000fe400078e0209 */
[----:B------:R-:W-:Y:S02]  /*1e70*/  @P4 IMAD.IADD R15, R15, 0x1, R16 ;  /* 0x000000010f0f4824 */ /* 0x000fe400078e0210 */
[----:B------:R-:W-:Y:S01]  /*1e80*/  @!P1 IMAD.MOV R4, RZ, RZ, -R4 ;  /* 0x000000ffff049224 */ /* 0x000fe200078e0a04 */
[----:B------:R-:W-:Y:S01]  /*1e90*/  @!P0 LOP3.LUT R4, RZ, R6, RZ, 0x33, !PT ;  /* 0x00000006ff048212 */ /* 0x000fe200078e33ff */
[----:B------:R-:W-:Y:S01]  /*1ea0*/  IMAD.IADD R9, R25, 0x1, R9 ;  /* 0x0000000119097824 */ /* 0x000fe200078e0209 */
[----:B------:R-:W-:Y:S01]  /*1eb0*/  @!P4 IADD3 R17, R13, R0, RZ ;  /* 0x000000000d11c210 */ /* 0x000fe20007ffe0ff */
[-C--:B------:R-:W-:Y:S01]  /*1ec0*/  @P4 IMAD R3, R49, R15.reuse, RZ ;  /* 0x0000000f31034224 */ /* 0x080fe200078e02ff */
[----:B------:R-:W-:Y:S01]  /*1ed0*/  MOV R8, R24 ;  /* 0x0000001800087202 */ /* 0x000fe20000000f00 */
[----:B------:R-:W-:Y:S01]  /*1ee0*/  @P4 IMAD.WIDE.U32 R24, R48, R15, RZ ;  /* 0x0000000f30184225 */ /* 0x000fe200078e00ff */
[----:B------:R-:W-:-:S02]  /*1ef0*/  @!P4 MOV R16, R12 ;  /* 0x0000000c0010c202 */ /* 0x000fc40000000f00 */
[----:B------:R-:W-:Y:S01]  /*1f00*/  @!P4 SHF.R.S32.HI R0, RZ, 0x1f, R14 ;  /* 0x0000001fff00c819 */ /* 0x000fe2000001140e */
[----:B------:R-:W-:Y:S01]  /*1f10*/  @!P4 IMAD R12, R23, R14, RZ ;  /* 0x0000000e170cc224 */ /* 0x000fe200078e02ff */
[----:B------:R-:W-:Y:S01]  /*1f20*/  SHF.R.S32.HI R15, RZ, 0x1f, R4 ;  /* 0x0000001fff0f7819 */ /* 0x000fe20000011404 */
[----:B------:R-:W-:Y:S02]  /*1f30*/  IMAD R6, R19, R4, RZ ;  /* 0x0000000413067224 */ /* 0x000fe400078e02ff */
[----:B------:R-:W-:Y:S01]  /*1f40*/  @!P4 IMAD.WIDE.U32 R16, R22, R14, R16 ;  /* 0x0000000e1610c225 */ /* 0x000fe200078e0010 */
[----:B------:R-:W-:-:S03]  /*1f50*/  @P4 MOV R19, R24 ;  /* 0x0000001800134202 */ /* 0x000fc60000000f00 */
[----:B------:R-:W-:Y:S02]  /*1f60*/  @!P4 IMAD R0, R22, R0, R12 ;  /* 0x000000001600c224 */ /* 0x000fe400078e020c */
[----:B------:R-:W-:Y:S01]  /*1f70*/  IMAD.WIDE.U32 R8, R18, R4, R8 ;  /* 0x0000000412087225 */ /* 0x000fe200078e0008 */
[----:B------:R-:W-:-:S03]  /*1f80*/  @!P4 MOV R19, R16 ;  /* 0x000000100013c202 */ /* 0x000fc60000000f00 */
[----:B------:R-:W-:Y:S02]  /*1f90*/  IMAD R6, R18, R15, R6 ;  /* 0x0000000f12067224 */ /* 0x000fe400078e0206 */
[----:B------:R-:W-:Y:S01]  /*1fa0*/  @P4 IMAD.IADD R14, R25, 0x1, R3 ;  /* 0x00000001190e4824 */ /* 0x000fe200078e0203 */
[----:B------:R-:W-:Y:S01]  /*1fb0*/  MOV R3, R8 ;  /* 0x0000000800037202 */ /* 0x000fe20000000f00 */
[----:B------:R-:W-:Y:S01]  /*1fc0*/  @!P4 IMAD.IADD R14, R17, 0x1, R0 ;  /* 0x00000001110ec824 */ /* 0x000fe200078e0200 */
[----:B------:R-:W-:Y:S01]  /*1fd0*/  MOV R13, R2 ;  /* 0x00000002000d7202 */ /* 0x000fe20000000f00 */
[----:B------:R-:W-:Y:S01]  /*1fe0*/  IMAD.IADD R0, R9, 0x1, R6 ;  /* 0x0000000109007824 */ /* 0x000fe200078e0206 */
[----:B------:R-:W-:Y:S02]  /*1ff0*/  MOV R16, R4 ;  /* 0x0000000400107202 */ /* 0x000fe40000000f00 */
.L_x_8401:
[----:B-1----:R-:W-:Y:S05]  /*2000*/  BSYNC B0 ;  /* 0x0000000000007941 */ /* 0x002fea0003800000 */
.L_x_8399:
        /* <DEDUP_REMOVED lines=12> */
[----:B------:R-:W-:Y:S02]  /*20d0*/  LOP3.LUT R6, R12, 0xfffffff0, RZ, 0xc0, !PT ;  /* 0xfffffff00c067812 */ /* 0x000fe400078ec0ff */
[----:B------:R-:W-:-:S03]  /*20e0*/  LOP3.LUT R52, R158, 0xfffffff8, RZ, 0xc0, !PT ;  /* 0xfffffff89e347812 */ /* 0x000fc600078ec0ff */
[C---:B------:R-:W-:Y:S02]  /*20f0*/  IMAD.IADD R6, R132.reuse, 0x1, -R6 ;  /* 0x0000000184067824 */ /* 0x040fe400078e0a06 */
[----:B------:R-:W-:-:S03]  /*2100*/  IMAD.IADD R52, R132, 0x1, -R52 ;  /* 0x0000000184347824 */ /* 0x000fc600078e0a34 */
[----:B------:R-:W-:Y:S01]  /*2110*/  SHF.R.S32.HI R4, RZ, 0x1f, R6 ;  /* 0x0000001fff047819 */ /* 0x000fe20000011406 */
[----:B------:R-:W-:Y:S01]  /*2120*/  IMAD.SHL.U32 R18, R52, 0x8, RZ ;  /* 0x0000000834127824 */ /* 0x000fe200078e00ff */
[----:B------:R-:W-:Y:S02]  /*2130*/  SHF.R.S32.HI R53, RZ, 0x4, R12 ;  /* 0x00000004ff357819 */ /* 0x000fe4000001140c */
[----:B------:R-:W-:Y:S02]  /*2140*/  LEA.HI R4, R4, R6, RZ, 0x3 ;  /* 0x0000000604047211 */ /* 0x000fe400078f18ff */
[----:B------:R-:W-:Y:S02]  /*2150*/  IADD3 R30, P0, R18, R19, RZ ;  /* 0x00000013121e7210 */ /* 0x000fe40007f1e0ff */
[----:B------:R-:W-:Y:S02]  /*2160*/  SHF.R.S32.HI R19, RZ, 0x1f, R18 ;  /* 0x0000001fff137819 */ /* 0x000fe40000011412 */
[----:B------:R-:W-:-:S02]  /*2170*/  LEA.HI R12, R12, R53, RZ, 0x1 ;  /* 0x000000350c0c7211 */ /* 0x000fc400078f08ff */
[----:B------:R-:W-:Y:S01]  /*2180*/  LOP3.LUT R17, R4, 0xfffffff8, RZ, 0xc0, !PT ;  /* 0xfffffff804117812 */ /* 0x000fe200078ec0ff */
[-C--:B-----5:R-:W-:Y:S01]  /*2190*/  IMAD R7, R7, R48.reuse, RZ ;  /* 0x0000003007077224 */ /* 0x0a0fe200078e02ff */
[----:B------:R-:W-:Y:S01]  /*21a0*/  LOP3.LUT R12, R12, 0xfffffffe, RZ, 0xc0, !PT ;  /* 0xfffffffe0c0c7812 */ /* 0x000fe200078ec0ff */
[----:B------:R-:W-:Y:S02]  /*21b0*/  IMAD.X R31, R19, 0x1, R14, P0 ;  /* 0x00000001131f7824 */ /* 0x000fe400000e060e */
[----:B------:R-:W-:Y:S01]  /*21c0*/  IMAD.IADD R6, R6, 0x1, -R17 ;  /* 0x0000000106067824 */ /* 0x000fe200078e0a11 */
[----:B------:R-:W-:Y:S01]  /*21d0*/  SHF.R.S32.HI R158, RZ, 0x3, R158 ;  /* 0x00000003ff9e7819 */ /* 0x000fe2000001149e */
[C---:B------:R-:W-:Y:S02]  /*21e0*/  IMAD R7, R13.reuse, R49, R7 ;  /* 0x000000310d077224 */ /* 0x040fe400078e0207 */
[----:B------:R-:W-:-:S04]  /*21f0*/  IMAD.WIDE.U32 R30, R13, R48, R30 ;  /* 0x000000300d1e7225 */ /* 0x000fc800078e001e */
[----:B------:R-:W-:Y:S02]  /*2200*/  IMAD.IADD R53, R53, 0x1, -R12 ;  /* 0x0000000135357824 */ /* 0x000fe400078e0a0c */
[----:B------:R-:W-:Y:S02]  /*2210*/  IMAD.SHL.U32 R12, R6, 0x40, RZ ;  /* 0x00000040060c7824 */ /* 0x000fe400078e00ff */
[----:B------:R-:W-:Y:S02]  /*2220*/  IMAD.IADD R31, R31, 0x1, R7 ;  /* 0x000000011f1f7824 */ /* 0x000fe400078e0207 */
[----:B------:R-:W-:Y:S01]  /*2230*/  IMAD.SHL.U32 R17, R158, 0x40, RZ ;  /* 0x000000409e117824 */ /* 0x000fe200078e00ff */
[----:B------:R-:W-:Y:S01]  /*2240*/  LOP3.LUT R12, R12, 0x1c0, RZ, 0xc0, !PT ;  /* 0x000001c00c0c7812 */ /* 0x000fe200078ec0ff */
[----:B------:R-:W-:Y:S02]  /*2250*/  IMAD R7, R29, R16, RZ ;  /* 0x000000101d077224 */ /* 0x000fe400078e02ff */
[----:B------:R-:W-:Y:S01]  /*2260*/  IMAD.SHL.U32 R13, R53, 0x8, RZ ;  /* 0x00000008350d7824 */ /* 0x000fe200078e00ff */
[----:B------:R-:W-:Y:S01]  /*2270*/  LOP3.LUT R17, R17, 0x1c0, RZ, 0xc0, !PT ;  /* 0x000001c011117812 */ /* 0x000fe200078ec0ff */
[-C--:B------:R-:W-:Y:S01]  /*2280*/  IMAD R7, R15, R28.reuse, R7 ;  /* 0x0000001c0f077224 */ /* 0x080fe200078e0207 */
[----:B------:R-:W-:Y:S01]  /*2290*/  SHF.R.U32.HI R35, RZ, 0x3, R12 ;  /* 0x00000003ff237819 */ /* 0x000fe2000001160c */
[----:B------:R-:W-:Y:S01]  /*22a0*/  IMAD.WIDE.U32 R28, R16, R28, R30 ;  /* 0x0000001c101c7225 */ /* 0x000fe200078e001e */
[----:B------:R-:W-:-:S02]  /*22b0*/  LOP3.LUT R13, R12, 0x8, R13, 0xf8, !PT ;  /* 0x000000080c0d7812 */ /* 0x000fc400078ef80d */
[C---:B------:R-:W-:Y:S02]  /*22c0*/  LOP3.LUT P4, RZ, R6.reuse, 0x4, RZ, 0xc0, !PT ;  /* 0x0000000406ff7812 */ /* 0x040fe4000788c0ff */
[----:B------:R-:W-:Y:S02]  /*22d0*/  LOP3.LUT P3, RZ, R6, 0x2, RZ, 0xc0, !PT ;  /* 0x0000000206ff7812 */ /* 0x000fe4000786c0ff */
[----:B------:R-:W-:Y:S01]  /*22e0*/  SHF.R.S32.HI R54, RZ, 0x1f, R237 ;  /* 0x0000001fff367819 */ /* 0x000fe200000114ed */
[----:B------:R-:W-:Y:S01]  /*22f0*/  IMAD.IADD R29, R29, 0x1, R7 ;  /* 0x000000011d1d7824 */ /* 0x000fe200078e0207 */
[----:B------:R-:W-:Y:S01]  /*2300*/  LEA.HI R14, R45, R132, RZ, 0x6 ;  /* 0x000000842d0e7211 */ /* 0x000fe200078f30ff */
[----:B------:R-:W-:Y:S01]  /*2310*/  IMAD R184, R49, R158, RZ ;  /* 0x0000009e31b87224 */ /* 0x000fe200078e02ff */
[----:B------:R-:W-:Y:S02]  /*2320*/  SHF.R.S32.HI R159, RZ, 0x1f, R158 ;  /* 0x0000001fff9f7819 */ /* 0x000fe4000001149e */
[----:B-1----:R-:W-:-:S02]  /*2330*/  LOP3.LUT R21, R17, 0x38, R18, 0xf8, !PT ;  /* 0x0000003811157812 */ /* 0x002fc400078ef812 */
[----:B------:R-:W-:Y:S02]  /*2340*/  LOP3.LUT R35, R13, R35, RZ, 0x3c, !PT ;  /* 0x000000230d237212 */ /* 0x000fe400078e3cff */
[----:B------:R-:W-:Y:S01]  /*2350*/  SHF.R.U32.HI R17, RZ, 0x3, R17 ;  /* 0x00000003ff117819 */ /* 0x000fe20000011611 */
[----:B------:R-:W-:Y:S02]  /*2360*/  IMAD.SHL.U32 R14, R14, 0x8, RZ ;  /* 0x000000080e0e7824 */ /* 0x000fe400078e00ff */
[-C--:B------:R-:W-:Y:S01]  /*2370*/  IMAD R184, R159, R48.reuse, R184 ;  /* 0x000000309fb87224 */ /* 0x080fe200078e02b8 */
[----:B------:R-:W-:Y:S01]  /*2380*/  LOP3.LUT R17, R21, R17, RZ, 0x3c, !PT ;  /* 0x0000001115117212 */ /* 0x000fe200078e3cff */
[----:B------:R-:W-:Y:S01]  /*2390*/  IMAD.WIDE.U32 R28, R158, R48, R28 ;  /* 0x000000309e1c7225 */ /* 0x000fe200078e001c */
[----:B------:R-:W-:Y:S02]  /*23a0*/  SHF.R.S32.HI R78, RZ, 0x1f, R79 ;  /* 0x0000001fff4e7819 */ /* 0x000fe4000001144f */
[----:B------:R-:W-:Y:S01]  /*23b0*/  LOP3.LUT R156, R17, 0xfffffe00, R14, 0xf8, !PT ;  /* 0xfffffe00119c7812 */ /* 0x000fe200078ef80e */
[----:B------:R-:W-:Y:S01]  /*23c0*/  IMAD.IADD R184, R29, 0x1, R184 ;  /* 0x000000011db87824 */ /* 0x000fe200078e02b8 */
[----:B------:R-:W-:Y:S01]  /*23d0*/  IADD3 R14, R18, 0x40, RZ ;  /* 0x00000040120e7810 */ /* 0x000fe20007ffe0ff */
[----:B------:R-:W-:Y:S01]  /*23e0*/  IMAD.SHL.U32 R4, R4, 0x40, RZ ;  /* 0x0000004004047824 */ /* 0x000fe200078e00ff */
[----:B------:R-:W-:-:S02]  /*23f0*/  SHF.R.S32.HI R157, RZ, 0x1f, R236 ;  /* 0x0000001fff9d7819 */ /* 0x000fc400000114ec */
[----:B------:R-:W-:Y:S02]  /*2400*/  LEA.HI R78, R78, R79, RZ, 0x6 ;  /* 0x0000004f4e4e7211 */ /* 0x000fe400078f30ff */
[----:B------:R-:W-:Y:S02]  /*2410*/  LOP3.LUT R35, R35, 0xfffffe00, R4, 0xf8, !PT ;  /* 0xfffffe0023237812 */ /* 0x000fe400078ef804 */
        /* <DEDUP_REMOVED lines=31> */
[----:B------:R-:W-:Y:S01]  /*2610*/  ISETP.GE.AND P0, PT, R14, R155, PT ;  /* 0x0000009b0e00720c */ /* 0x000fe20003f06270 */
[----:B------:R-:W-:Y:S01]  /*2620*/  IMAD.X R7, R19, 0x1, R5, P1 ;  /* 0x0000000113077824 */ /* 0x000fe200008e0605 */
[----:B------:R-:W-:-:S02]  /*2630*/  IADD3 R12, R18, 0xc0, RZ ;  /* 0x000000c0120c7810 */ /* 0x000fc40007ffe0ff */
[----:B------:R-:W-:Y:S01]  /*2640*/  ISETP.GE.AND P1, PT, R18, R155, PT ;  /* 0x0000009b1200720c */ /* 0x000fe20003f26270 */
[----:B------:R-:W-:Y:S01]  /*2650*/  IMAD R4, R8, R157, R4 ;  /* 0x0000009d08047224 */ /* 0x000fe200078e0204 */
[----:B------:R-:W-:Y:S02]  /*2660*/  SEL R5, RZ, 0xffffffff, P0 ;  /* 0xffffffffff057807 */ /* 0x000fe40000000000 */
[----:B------:R-:W-:Y:S01]  /*2670*/  IADD3 R13, R18, 0x80, RZ ;  /* 0x00000080120d7810 */ /* 0x000fe20007ffe0ff */
[----:B------:R-:W-:Y:S01]  /*2680*/  IMAD.WIDE.U32 R8, R236, R8, R6 ;  /* 0x00000008ec087225 */ /* 0x000fe200078e0006 */
[-C--:B------:R-:W-:Y:S02]  /*2690*/  ISETP.GE.AND P0, PT, R12, R155.reuse, PT ;  /* 0x0000009b0c00720c */ /* 0x080fe40003f06270 */
[----:B------:R-:W-:Y:S02]  /*26a0*/  SEL R6, RZ, 0x1, P1 ;  /* 0x00000001ff067807 */ /* 0x000fe40000800000 */
[----:B------:R-:W-:-:S02]  /*26b0*/  ISETP.GE.AND P1, PT, R13, R155, PT ;  /* 0x0000009b0d00720c */ /* 0x000fc40003f26270 */
[----:B------:R-:W-:Y:S01]  /*26c0*/  SEL R153, RZ, 0x8, P0 ;  /* 0x00000008ff997807 */ /* 0x000fe20000000000 */
[----:B------:R-:W-:Y:S01]  /*26d0*/  IMAD.IADD R9, R9, 0x1, R4 ;  /* 0x0000000109097824 */ /* 0x000fe200078e0204 */
[----:B------:R-:W-:Y:S02]  /*26e0*/  IADD3 R160, P0, R18, R3, RZ ;  /* 0x0000000312a07210 */ /* 0x000fe40007f1e0ff */
[----:B------:R-:W-:Y:S01]  /*26f0*/  SEL R4, RZ, 0x4, P1 ;  /* 0x00000004ff047807 */ /* 0x000fe20000800000 */
[--C-:B------:R-:W-:Y:S01]  /*2700*/  @P5 IMAD.MOV.U32 R172, RZ, RZ, R24.reuse ;  /* 0x000000ffffac5224 */ /* 0x100fe200078e0018 */
[----:B------:R-:W-:Y:S01]  /*2710*/  ISETP.GT.AND P1, PT, R165, R78, PT ;  /* 0x0000004ea500720c */ /* 0x000fe20003f24270 */
[----:B------:R-:W-:Y:S02]  /*2720*/  @!P5 IMAD.MOV.U32 R172, RZ, RZ, R24 ;  /* 0x000000ffffacd224 */ /* 0x000fe400078e0018 */
[----:B------:R-:W-:Y:S02]  /*2730*/  IMAD.X R161, R19, 0x1, R0, P0 ;  /* 0x0000000113a17824 */ /* 0x000fe400000e0600 */
[----:B------:R-:W-:-:S02]  /*2740*/  @P5 IMAD.MOV.U32 R173, RZ, RZ, R25 ;  /* 0x000000ffffad5224 */ /* 0x000fc400078e0019 */
[----:B------:R-:W-:Y:S02]  /*2750*/  @!P5 IMAD.MOV.U32 R173, RZ, RZ, R25 ;  /* 0x000000ffffadd224 */ /* 0x000fe400078e0019 */
        /* <DEDUP_REMOVED lines=185> */
.L_x_8520:
        /* <DEDUP_REMOVED lines=30> */
.L_x_8404:
[----:B------:R-:W-:Y:S05]  /*34d0*/  BSYNC B0 ;  /* 0x0000000000007941 */ /* 0x000fea0003800000 */
.L_x_8403:
        /* <DEDUP_REMOVED lines=21> */
.L_x_8406:
[----:B------:R-:W-:Y:S05]  /*3630*/  BSYNC B0 ;  /* 0x0000000000007941 */ /* 0x000fea0003800000 */
.L_x_8405:
        /* <DEDUP_REMOVED lines=21> */
.L_x_8408:
[----:B------:R-:W-:Y:S05]  /*3790*/  BSYNC B0 ;  /* 0x0000000000007941 */ /* 0x000fea0003800000 */
.L_x_8407:
        /* <DEDUP_REMOVED lines=21> */
.L_x_8410:
[----:B------:R-:W-:Y:S05]  /*38f0*/  BSYNC B0 ;  /* 0x0000000000007941 */ /* 0x000fea0003800000 */
.L_x_8409:
        /* <DEDUP_REMOVED lines=70> */
.L_x_8417:
[----:B------:R-:W-:Y:S05]  /*3d60*/  BSYNC B0 ;  /* 0x0000000000007941 */ /* 0x000fea0003800000 */
.L_x_8416:
        /* <DEDUP_REMOVED lines=55> */
.L_x_8419:
[----:B------:R-:W-:Y:S05]  /*40e0*/  BSYNC B0 ;  /* 0x0000000000007941 */ /* 0x000fea0003800000 */
.L_x_8418:
        /* <DEDUP_REMOVED lines=55> */
.L_x_8421:
[----:B------:R-:W-:Y:S05]  /*4460*/  BSYNC B0 ;  /* 0x0000000000007941 */ /* 0x000fea0003800000 */
.L_x_8420:
        /* <DEDUP_REMOVED lines=54> */
.L_x_8415:
[----:B------:R-:W-:Y:S05]  /*47d0*/  BSYNC B1 ;  /* 0x0000000000017941 */ /* 0x000fea0003800000 */
.L_x_8414:
        /* <DEDUP_REMOVED lines=67> */
.L_x_8425:
[----:B------:R-:W-:Y:S05]  /*4c10*/  BSYNC B0 ;  /* 0x0000000000007941 */ /* 0x000fea0003800000 */
.L_x_8424:
        /* <DEDUP_REMOVED lines=57> */
.L_x_8427:
[----:B------:R-:W-:Y:S05]  /*4fb0*/  BSYNC B0 ;  /* 0x0000000000007941 */ /* 0x000fea0003800000 */
.L_x_8426:
        /* <DEDUP_REMOVED lines=57> */
.L_x_8429:
[----:B------:R-:W-:Y:S05]  /*5350*/  BSYNC B0 ;  /* 0x0000000000007941 */ /* 0x000fea0003800000 */
.L_x_8428:
        /* <DEDUP_REMOVED lines=56> */
.L_x_8423:
[----:B------:R-:W-:Y:S05]  /*56e0*/  BSYNC B1 ;  /* 0x0000000000017941 */ /* 0x000fea0003800000 */
.L_x_8422:
        /* <DEDUP_REMOVED lines=67> */
.L_x_8433:
[----:B------:R-:W-:Y:S05]  /*5b20*/  BSYNC B0 ;  /* 0x0000000000007941 */ /* 0x000fea0003800000 */
.L_x_8432:
        /* <DEDUP_REMOVED lines=57> */
.L_x_8435:
[----:B------:R-:W-:Y:S05]  /*5ec0*/  BSYNC B0 ;  /* 0x0000000000007941 */ /* 0x000fea0003800000 */
.L_x_8434:
        /* <DEDUP_REMOVED lines=57> */
.L_x_8437:
[----:B------:R-:W-:Y:S05]  /*6260*/  BSYNC B0 ;  /* 0x0000000000007941 */ /* 0x000fea0003800000 */
.L_x_8436:
        /* <DEDUP_REMOVED lines=56> */
.L_x_8431:
[----:B------:R-:W-:Y:S05]  /*65f0*/  BSYNC B1 ;  /* 0x0000000000017941 */ /* 0x000fea0003800000 */
.L_x_8430:
        /* <DEDUP_REMOVED lines=71> */
.L_x_8441:
[----:B------:R-:W-:Y:S05]  /*6a70*/  BSYNC B0 ;  /* 0x0000000000007941 */ /* 0x000fea0003800000 */
.L_x_8440:
        /* <DEDUP_REMOVED lines=57> */
.L_x_8443:
[----:B------:R-:W-:Y:S05]  /*6e10*/  BSYNC B0 ;  /* 0x0000000000007941 */ /* 0x000fea0003800000 */
.L_x_8442:
        /* <DEDUP_REMOVED lines=57> */
.L_x_8445:
[----:B------:R-:W-:Y:S05]  /*71b0*/  BSYNC B0 ;  /* 0x0000000000007941 */ /* 0x000fea0003800000 */
.L_x_8444:
        /* <DEDUP_REMOVED lines=56> */
.L_x_8439:
[----:B------:R-:W-:Y:S05]  /*7540*/  BSYNC B1 ;  /* 0x0000000000017941 */ /* 0x000fea0003800000 */
.L_x_8438:
[----:B------:R-:W2:Y:S02]  /*7550*/  LD.E R0, [R10.64+0xd0] ;  /* 0x0000d0060a007980 */ /* 0x000ea4000c101900 */
[----:B--2---:R-:W-:Y:S05]  /*7560*/  IMAD.U32 R0, R0, -0x20, RZ ;  /* 0xffffffe000007824 */ /* 0x004fea00078e00ff */
[C---:B------:R-:W-:Y:S02]  /*7570*/  LEA R20, P1, R0.reuse, R20, 0x1 ;  /* 0x0000001400147211 */ /* 0x040fe400078208ff */
[C---:B------:R-:W-:Y:S02]  /*7580*/  LEA R36, P0, R0.reuse, R36, 0x1 ;  /* 0x0000002400247211 */ /* 0x040fe400078008ff */
[C---:B------:R-:W-:Y:S02]  /*7590*/  LEA.HI.X.SX32 R21, R0.reuse, R21, 0x1, P1 ;  /* 0x0000001500157211 */ /* 0x040fe400008f0eff */
[----:B------:R-:W-:Y:S01]  /*75a0*/  LEA.HI.X.SX32 R37, R0, R37, 0x1, P0 ;  /* 0x0000002500257211 */ /* 0x000fe200000f0eff */
[----:B------:R-:W-:-:S05]  /*75b0*/  BRA `(.L_x_8446) ;  /* 0x0000714000007947 */ /* 0x000fca0003800000 */
.L_x_8413:
        /* <DEDUP_REMOVED lines=101> */
.L_x_8452:
[----:B------:R-:W-:Y:S05]  /*7c10*/  BSYNC B0 ;  /* 0x0000000000007941 */ /* 0x000fea0003800000 */
.L_x_8451:
[----:B-----5:R2:W-:Y:S02]  /*7c20*/  ST.E.128 [R116.64], R28 ;  /* 0x0000001c74007985 */ /* 0x0205e4000c101d06 */
.L_x_8450:
[----:B------:R-:W-:Y:S05]  /*7c30*/  BSYNC B1 ;  /* 0x0000000000017941 */ /* 0x000fea0003800000 */
.L_x_8449:
        /* <DEDUP_REMOVED lines=99> */
.L_x_8456:
[----:B------:R-:W-:Y:S05]  /*8270*/  BSYNC B0 ;  /* 0x0000000000007941 */ /* 0x000fea0003800000 */
.L_x_8455:
[----:B-----5:R3:W-:Y:S02]  /*8280*/  ST.E.128 [R116.64+0x80], R28 ;  /* 0x0000801c74007985 */ /* 0x0207e4000c101d06 */
.L_x_8454:
[----:B------:R-:W-:Y:S05]  /*8290*/  BSYNC B1 ;  /* 0x0000000000017941 */ /* 0x000fea0003800000 */
.L_x_8453:
        /* <DEDUP_REMOVED lines=99> */
.L_x_8460:
[----:B------:R-:W-:Y:S05]  /*88d0*/  BSYNC B0 ;  /* 0x0000000000007941 */ /* 0x000fea0003800000 */
.L_x_8459:
[----:B-----5:R3:W-:Y:S02]  /*88e0*/  ST.E.128 [R116.64+0x100], R28 ;  /* 0x0001001c74007985 */ /* 0x0207e4000c101d06 */
.L_x_8458:
[----:B------:R-:W-:Y:S05]  /*88f0*/  BSYNC B1 ;  /* 0x0000000000017941 */ /* 0x000fea0003800000 */
.L_x_8457:
        /* <DEDUP_REMOVED lines=98> */
.L_x_8462:
[----:B------:R-:W-:Y:S05]  /*8f20*/  BSYNC B0 ;  /* 0x0000000000007941 */ /* 0x000fea0003800000 */
.L_x_8461:
[----:B-----5:R3:W-:Y:S02]  /*8f30*/  ST.E.128 [R116.64+0x180], R28 ;  /* 0x0001801c74007985 */ /* 0x0207e4000c101d06 */
.L_x_8448:
[----:B------:R-:W-:Y:S05]  /*8f40*/  BSYNC B2 ;  /* 0x0000000000027941 */ /* 0x000fea0003800000 */
.L_x_8447:
        /* <DEDUP_REMOVED lines=104> */
.L_x_8468:
[----:B------:R-:W-:Y:S05]  /*95d0*/  BSYNC B0 ;  /* 0x0000000000007941 */ /* 0x000fea0003800000 */
.L_x_8467:
[C---:B------:R-:W-:Y:S04]  /*95e0*/  LEA R2, P0, R228.reuse, R116, 0x1 ;  /* 0x00000074e4027211 */ /* 0x040fe800078008ff */
[----:B------:R-:W-:Y:S05]  /*95f0*/  LEA.HI.X R3, R228, R117, R229, 0x1, P0 ;  /* 0x00000075e4037211 */ /* 0x000fea00000f0ce5 */
[----:B-----5:R2:W-:Y:S04]  /*9600*/  ST.E.128 [R2.64], R28 ;  /* 0x0000001c02007985 */ /* 0x0205e8000c101d06 */
.L_x_8466:
[----:B------:R-:W-:Y:S05]  /*9610*/  BSYNC B1 ;  /* 0x0000000000017941 */ /* 0x000fea0003800000 */
.L_x_8465:
        /* <DEDUP_REMOVED lines=99> */
.L_x_8472:
[----:B------:R-:W-:Y:S05]  /*9c50*/  BSYNC B0 ;  /* 0x0000000000007941 */ /* 0x000fea0003800000 */
.L_x_8471:
[C---:B------:R-:W-:Y:S04]  /*9c60*/  LEA R2, P0, R75.reuse, R116, 0x1 ;  /* 0x000000744b027211 */ /* 0x040fe800078008ff */
[----:B------:R-:W-:Y:S05]  /*9c70*/  LEA.HI.X R3, R75, R117, R74, 0x1, P0 ;  /* 0x000000754b037211 */ /* 0x000fea00000f0c4a */
[----:B-----5:R2:W-:Y:S04]  /*9c80*/  ST.E.128 [R2.64], R28 ;  /* 0x0000001c02007985 */ /* 0x0205e8000c101d06 */
.L_x_8470:
[----:B------:R-:W-:Y:S05]  /*9c90*/  BSYNC B1 ;  /* 0x0000000000017941 */ /* 0x000fea0003800000 */
.L_x_8469:
        /* <DEDUP_REMOVED lines=99> */
.L_x_8476:
[----:B------:R-:W-:Y:S05]  /*a2d0*/  BSYNC B0 ;  /* 0x0000000000007941 */ /* 0x000fea0003800000 */
.L_x_8475:
[C---:B------:R-:W-:Y:S04]  /*a2e0*/  LEA R2, P0, R71.reuse, R116, 0x1 ;  /* 0x0000007447027211 */ /* 0x040fe800078008ff */
[----:B------:R-:W-:Y:S05]  /*a2f0*/  LEA.HI.X R3, R71, R117, R70, 0x1, P0 ;  /* 0x0000007547037211 */ /* 0x000fea00000f0c46 */
[----:B-----5:R2:W-:Y:S04]  /*a300*/  ST.E.128 [R2.64], R28 ;  /* 0x0000001c02007985 */ /* 0x0205e8000c101d06 */
.L_x_8474:
[----:B------:R-:W-:Y:S05]  /*a310*/  BSYNC B1 ;  /* 0x0000000000017941 */ /* 0x000fea0003800000 */
.L_x_8473:
        /* <DEDUP_REMOVED lines=98> */
.L_x_8478:
[----:B------:R-:W-:Y:S05]  /*a940*/  BSYNC B0 ;  /* 0x0000000000007941 */ /* 0x000fea0003800000 */
.L_x_8477:
[C---:B------:R-:W-:Y:S04]  /*a950*/  LEA R2, P0, R65.reuse, R116, 0x1 ;  /* 0x0000007441027211 */ /* 0x040fe800078008ff */
[----:B------:R-:W-:Y:S05]  /*a960*/  LEA.HI.X R3, R65, R117, R64, 0x1, P0 ;  /* 0x0000007541037211 */ /* 0x000fea00000f0c40 */
[----:B-----5:R2:W-:Y:S04]  /*a970*/  ST.E.128 [R2.64], R28 ;  /* 0x0000001c02007985 */ /* 0x0205e8000c101d06 */
.L_x_8464:
[----:B------:R-:W-:Y:S05]  /*a980*/  BSYNC B2 ;  /* 0x0000000000027941 */ /* 0x000fea0003800000 */
.L_x_8463:
        /* <DEDUP_REMOVED lines=104> */
.L_x_8484:
[----:B------:R-:W-:Y:S05]  /*b010*/  BSYNC B0 ;  /* 0x0000000000007941 */ /* 0x000fea0003800000 */
.L_x_8483:
[C---:B------:R-:W-:Y:S04]  /*b020*/  LEA R2, P0, R76.reuse, R116, 0x1 ;  /* 0x000000744c027211 */ /* 0x040fe800078008ff */
[----:B------:R-:W-:Y:S05]  /*b030*/  LEA.HI.X R3, R76, R117, R77, 0x1, P0 ;  /* 0x000000754c037211 */ /* 0x000fea00000f0c4d */
[----:B-----5:R2:W-:Y:S04]  /*b040*/  ST.E.128 [R2.64], R28 ;  /* 0x0000001c02007985 */ /* 0x0205e8000c101d06 */
.L_x_8482:
[----:B------:R-:W-:Y:S05]  /*b050*/  BSYNC B1 ;  /* 0x0000000000017941 */ /* 0x000fea0003800000 */
.L_x_8481:
        /* <DEDUP_REMOVED lines=99> */
.L_x_8488:
[----:B------:R-:W-:Y:S05]  /*b690*/  BSYNC B0 ;  /* 0x0000000000007941 */ /* 0x000fea0003800000 */
.L_x_8487:
[C---:B------:R-:W-:Y:S04]  /*b6a0*/  LEA R2, P0, R73.reuse, R116, 0x1 ;  /* 0x0000007449027211 */ /* 0x040fe800078008ff */
[----:B------:R-:W-:Y:S05]  /*b6b0*/  LEA.HI.X R3, R73, R117, R72, 0x1, P0 ;  /* 0x0000007549037211 */ /* 0x000fea00000f0c48 */
[----:B-----5:R2:W-:Y:S04]  /*b6c0*/  ST.E.128 [R2.64], R28 ;  /* 0x0000001c02007985 */ /* 0x0205e8000c101d06 */
.L_x_8486:
[----:B------:R-:W-:Y:S05]  /*b6d0*/  BSYNC B1 ;  /* 0x0000000000017941 */ /* 0x000fea0003800000 */
.L_x_8485:
        /* <DEDUP_REMOVED lines=99> */
.L_x_8492:
[----:B------:R-:W-:Y:S05]  /*bd10*/  BSYNC B0 ;  /* 0x0000000000007941 */ /* 0x000fea0003800000 */
.L_x_8491:
[C---:B------:R-:W-:Y:S04]  /*bd20*/  LEA R2, P0, R69.reuse, R116, 0x1 ;  /* 0x0000007445027211 */ /* 0x040fe800078008ff */
[----:B------:R-:W-:Y:S05]  /*bd30*/  LEA.HI.X R3, R69, R117, R68, 0x1, P0 ;  /* 0x0000007545037211 */ /* 0x000fea00000f0c44 */
[----:B-----5:R2:W-:Y:S04]  /*bd40*/  ST.E.128 [R2.64], R28 ;  /* 0x0000001c02007985 */ /* 0x0205e8000c101d06 */
.L_x_8490:
[----:B------:R-:W-:Y:S05]  /*bd50*/  BSYNC B1 ;  /* 0x0000000000017941 */ /* 0x000fea0003800000 */
.L_x_8489:
        /* <DEDUP_REMOVED lines=98> */
.L_x_8494:
[----:B------:R-:W-:Y:S05]  /*c380*/  BSYNC B0 ;  /* 0x0000000000007941 */ /* 0x000fea0003800000 */
.L_x_8493:
[C---:B------:R-:W-:Y:S04]  /*c390*/  LEA R2, P0, R63.reuse, R116, 0x1 ;  /* 0x000000743f027211 */ /* 0x040fe800078008ff */
[----:B------:R-:W-:Y:S05]  /*c3a0*/  LEA.HI.X R3, R63, R117, R62, 0x1, P0 ;  /* 0x000000753f037211 */ /* 0x000fea00000f0c3e */
[----:B-----5:R2:W-:Y:S04]  /*c3b0*/  ST.E.128 [R2.64], R28 ;  /* 0x0000001c02007985 */ /* 0x0205e8000c101d06 */
.L_x_8480:
[----:B------:R-:W-:Y:S05]  /*c3c0*/  BSYNC B2 ;  /* 0x0000000000027941 */ /* 0x000fea0003800000 */
.L_x_8479:
        /* <DEDUP_REMOVED lines=107> */
.L_x_8500:
[----:B------:R-:W-:Y:S05]  /*ca80*/  BSYNC B0 ;  /* 0x0000000000007941 */ /* 0x000fea0003800000 */
.L_x_8499:
[----:B------:R-:W-:Y:S02]  /*ca90*/  IMAD R0, R47, 0x60, RZ ;  /* 0x000000602f007824 */ /* 0x000fe400078e02ff */
[----:B------:R-:W-:Y:S05]  /*caa0*/  IMAD.WIDE.U32 R2, R46, 0x60, R116 ;  /* 0x000000602e027825 */ /* 0x000fea00078e0074 */
[----:B------:R-:W-:Y:S05]  /*cab0*/  IADD3 R3, R3, R0, RZ ;  /* 0x0000000003037210 */ /* 0x000fea0007ffe0ff */
[----:B-----5:R2:W-:Y:S02]  /*cac0*/  ST.E.128 [R2.64], R28 ;  /* 0x0000001c02007985 */ /* 0x0205e4000c101d06 */
.L_x_8498:
[----:B------:R-:W-:Y:S05]  /*cad0*/  BSYNC B1 ;  /* 0x0000000000017941 */ /* 0x000fea0003800000 */
.L_x_8497:
        /* <DEDUP_REMOVED lines=99> */
.L_x_8504:
[----:B------:R-:W-:Y:S05]  /*d110*/  BSYNC B0 ;  /* 0x0000000000007941 */ /* 0x000fea0003800000 */
.L_x_8503:
[C---:B------:R-:W-:Y:S04]  /*d120*/  LEA R2, P0, R67.reuse, R116, 0x1 ;  /* 0x0000007443027211 */ /* 0x040fe800078008ff */
[----:B------:R-:W-:Y:S05]  /*d130*/  LEA.HI.X R3, R67, R117, R66, 0x1, P0 ;  /* 0x0000007543037211 */ /* 0x000fea00000f0c42 */
[----:B-----5:R2:W-:Y:S04]  /*d140*/  ST.E.128 [R2.64], R28 ;  /* 0x0000001c02007985 */ /* 0x0205e8000c101d06 */
.L_x_8502:
[----:B------:R-:W-:Y:S05]  /*d150*/  BSYNC B1 ;  /* 0x0000000000017941 */ /* 0x000fea0003800000 */
.L_x_8501:
        /* <DEDUP_REMOVED lines=99> */
.L_x_8508:
[----:B------:R-:W-:Y:S05]  /*d790*/  BSYNC B0 ;  /* 0x0000000000007941 */ /* 0x000fea0003800000 */
.L_x_8507:
[C---:B------:R-:W-:Y:S04]  /*d7a0*/  LEA R2, P0, R61.reuse, R116, 0x1 ;  /* 0x000000743d027211 */ /* 0x040fe800078008ff */
[----:B------:R-:W-:Y:S05]  /*d7b0*/  LEA.HI.X R3, R61, R117, R60, 0x1, P0 ;  /* 0x000000753d037211 */ /* 0x000fea00000f0c3c */
[----:B-----5:R2:W-:Y:S04]  /*d7c0*/  ST.E.128 [R2.64], R28 ;  /* 0x0000001c02007985 */ /* 0x0205e8000c101d06 */
.L_x_8506:
[----:B------:R-:W-:Y:S05]  /*d7d0*/  BSYNC B1 ;  /* 0x0000000000017941 */ /* 0x000fea0003800000 */
.L_x_8505:
        /* <DEDUP_REMOVED lines=99> */
.L_x_8510:
[----:B------:R-:W-:Y:S05]  /*de10*/  BSYNC B0 ;  /* 0x0000000000007941 */ /* 0x000fea0003800000 */
.L_x_8509:
[C---:B--2---:R-:W-:Y:S04]  /*de20*/  LEA R2, P0, R59.reuse, R116, 0x1 ;  /* 0x000000743b027211 */ /* 0x044fe800078008ff */
[----:B------:R-:W-:Y:S05]  /*de30*/  LEA.HI.X R3, R59, R117, R58, 0x1, P0 ;  /* 0x000000753b037211 */ /* 0x000fea00000f0c3a */
[----:B-----5:R2:W-:Y:S04]  /*de40*/  ST.E.128 [R2.64], R40 ;  /* 0x0000002802007985 */ /* 0x0205e8000c101d06 */
.L_x_8496:
[----:B------:R-:W-:Y:S05]  /*de50*/  BSYNC B2 ;  /* 0x0000000000027941 */ /* 0x000fea0003800000 */
.L_x_8495:
        /* <DEDUP_REMOVED lines=11> */
.L_x_8412:
        /* <DEDUP_REMOVED lines=22> */
.L_x_8512:
[----:B------:R-:W-:Y:S05]  /*e070*/  BSYNC B0 ;  /* 0x0000000000007941 */ /* 0x000fea0003800000 */
.L_x_8511:
        /* <DEDUP_REMOVED lines=33> */
.L_x_8514:
[----:B------:R-:W-:Y:S05]  /*e290*/  BSYNC B0 ;  /* 0x0000000000007941 */ /* 0x000fea0003800000 */
.L_x_8513:
        /* <DEDUP_REMOVED lines=33> */
.L_x_8516:
[----:B------:R-:W-:Y:S05]  /*e4b0*/  BSYNC B0 ;  /* 0x0000000000007941 */ /* 0x000fea0003800000 */
.L_x_8515:
        /* <DEDUP_REMOVED lines=36> */
.L_x_8446:
[----:B------:R-:W-:Y:S05]  /*e700*/  BSYNC B3 ;  /* 0x0000000000037941 */ /* 0x000fea0003800000 */
.L_x_8411:
        /* <DEDUP_REMOVED lines=91> */
.L_x_8518:
        /* <DEDUP_REMOVED lines=10> */
.L_x_8519:
[----:B------:R-:W-:Y:S05]  /*ed60*/  BSYNC B0 ;  /* 0x0000000000007941 */ /* 0x000fea0003800000 */
.L_x_8517:
[----:B------:R-:W-:Y:S04]  /*ed70*/  IADD3 R9, R9, -0x1, RZ ;  /* 0xffffffff09097810 */ /* 0x000fe80007ffe0ff */
[----:B------:R-:W-:Y:S11]  /*ed80*/  ISETP.GT.AND P0, PT, R9, R78, PT ;  /* 0x0000004e0900720c */ /* 0x000ff60003f04270 */
[----:B------:R-:W-:Y:S02]  /*ed90*/  @!UPT UIADD3 URZ, URZ, URZ, URZ ;  /* 0x0000003f3f3ff290 */ /* 0x000fe4000fffe03f */
[----:B------:R-:W-:-:S05]  /*eda0*/  @P0 BRA `(.L_x_8520) ;  /* 0xffff454000000947 */ /* 0x000fca000383ffff */
.L_x_8402:
        /* <DEDUP_REMOVED lines=114> */
.L_x_8529:
[----:B------:R-:W-:Y:S05]  /*f4d0*/  BSYNC B0 ;  /* 0x0000000000007941 */ /* 0x000fea0003800000 */
.L_x_8528:
[----:B-----5:R3:W-:Y:S02]  /*f4e0*/  STS.128 [R240], R40 ;  /* 0x00000028f0007388 */ /* 0x0207e40000000c00 */
.L_x_8527:
[----:B------:R-:W-:Y:S05]  /*f4f0*/  BSYNC B1 ;  /* 0x0000000000017941 */ /* 0x000fea0003800000 */
.L_x_8526:
        /* <DEDUP_REMOVED lines=53> */
.L_x_8533:
[----:B------:R-:W-:Y:S05]  /*f850*/  BSYNC B0 ;  /* 0x0000000000007941 */ /* 0x000fea0003800000 */
.L_x_8532:
[----:B-----5:R1:W-:Y:S02]  /*f860*/  STS.128 [R240+0x2000], R40 ;  /* 0x00200028f0007388 */ /* 0x0203e40000000c00 */
.L_x_8531:
[----:B------:R-:W-:Y:S05]  /*f870*/  BSYNC B1 ;  /* 0x0000000000017941 */ /* 0x000fea0003800000 */
.L_x_8530:
        /* <DEDUP_REMOVED lines=53> */
.L_x_8537:
[----:B------:R-:W-:Y:S05]  /*fbd0*/  BSYNC B0 ;  /* 0x0000000000007941 */ /* 0x000fea0003800000 */
.L_x_8536:
[----:B-----5:R3:W-:Y:S02]  /*fbe0*/  STS.128 [R240+0x4000], R40 ;  /* 0x00400028f0007388 */ /* 0x0207e40000000c00 */
.L_x_8535:
[----:B------:R-:W-:Y:S05]  /*fbf0*/  BSYNC B1 ;  /* 0x0000000000017941 */ /* 0x000fea0003800000 */
.L_x_8534:
        /* <DEDUP_REMOVED lines=10> */
[----:B------:R-:W-:Y:S01]  /*fca0*/  MOV R9, R40 ;  /* 0x0000002800097202 */ /* 0x000fe20000000f00 */
[----:B------:R-:W-:Y:S01]  /*fcb0*/  HADD2.F32 R40, -RZ, R41.H0_H0 ;  /* 0x20000029ff287230 */ /* 0x000fe20000004100 */
[----:B-1----:R-:W-:Y:S01]  /*fcc0*/  MOV R39, R42 ;  /* 0x0000002a00277202 */ /* 0x002fe20000000f00 */
        /* <DEDUP_REMOVED lines=38> */
.L_x_8539:
[----:B------:R-:W-:Y:S05]  /*ff30*/  BSYNC B0 ;  /* 0x0000000000007941 */ /* 0x000fea0003800000 */
.L_x_8538:
[----:B-----5:R3:W-:Y:S02]  /*ff40*/  STS.128 [R240+0x6000], R40 ;  /* 0x00600028f0007388 */ /* 0x0207e40000000c00 */
.L_x_8525:
[----:B------:R-:W-:Y:S05]  /*ff50*/  BSYNC B2 ;  /* 0x0000000000027941 */ /* 0x000fea0003800000 */
.L_x_8524:
        /* <DEDUP_REMOVED lines=67> */
.L_x_8545:
[----:B------:R-:W-:Y:S05]  /*10390*/  BSYNC B0 ;  /* 0x0000000000007941 */ /* 0x000fea0003800000 */
.L_x_8544:
[----:B-----5:R3:W-:Y:S02]  /*103a0*/  STS.128 [R240+0x800], R40 ;  /* 0x00080028f0007388 */ /* 0x0207e40000000c00 */
.L_x_8543:
[----:B------:R-:W-:Y:S05]  /*103b0*/  BSYNC B1 ;  /* 0x0000000000017941 */ /* 0x000fea0003800000 */
.L_x_8542:
        /* <DEDUP_REMOVED lines=54> */
.L_x_8549:
[----:B------:R-:W-:Y:S05]  /*10720*/  BSYNC B0 ;  /* 0x0000000000007941 */ /* 0x000fea0003800000 */
.L_x_8548:
[----:B-----5:R3:W-:Y:S02]  /*10730*/  STS.128 [R240+0x2800], R40 ;  /* 0x00280028f0007388 */ /* 0x0207e40000000c00 */
.L_x_8547:
[----:B------:R-:W-:Y:S05]  /*10740*/  BSYNC B1 ;  /* 0x0000000000017941 */ /* 0x000fea0003800000 */
.L_x_8546:
        /* <DEDUP_REMOVED lines=54> */
.L_x_8553:
[----:B------:R-:W-:Y:S05]  /*10ab0*/  BSYNC B0 ;  /* 0x0000000000007941 */ /* 0x000fea0003800000 */
.L_x_8552:
[----:B-----5:R3:W-:Y:S02]  /*10ac0*/  STS.128 [R240+0x4800], R40 ;  /* 0x00480028f0007388 */ /* 0x0207e40000000c00 */
.L_x_8551:
[----:B------:R-:W-:Y:S05]  /*10ad0*/  BSYNC B1 ;  /* 0x0000000000017941 */ /* 0x000fea0003800000 */
.L_x_8550:
        /* <DEDUP_REMOVED lines=53> */
.L_x_8555:
[----:B------:R-:W-:Y:S05]  /*10e30*/  BSYNC B0 ;  /* 0x0000000000007941 */ /* 0x000fea0003800000 */
.L_x_8554:
[----:B-----5:R1:W-:Y:S02]  /*10e40*/  STS.128 [R240+0x6800], R36 ;  /* 0x00680024f0007388 */ /* 0x0203e40000000c00 */
.L_x_8541:
[----:B------:R-:W-:Y:S05]  /*10e50*/  BSYNC B2 ;  /* 0x0000000000027941 */ /* 0x000fea0003800000 */
.L_x_8540:
        /* <DEDUP_REMOVED lines=67> */
.L_x_8561:
[----:B------:R-:W-:Y:S05]  /*11290*/  BSYNC B0 ;  /* 0x0000000000007941 */ /* 0x000fea0003800000 */
.L_x_8560:
[----:B-----5:R3:W-:Y:S02]  /*112a0*/  STS.128 [R240+0x1000], R36 ;  /* 0x00100024f0007388 */ /* 0x0207e40000000c00 */
.L_x_8559:
[----:B------:R-:W-:Y:S05]  /*112b0*/  BSYNC B1 ;  /* 0x0000000000017941 */ /* 0x000fea0003800000 */
.L_x_8558:
        /* <DEDUP_REMOVED lines=53> */
.L_x_8565:
[----:B------:R-:W-:Y:S05]  /*11610*/  BSYNC B0 ;  /* 0x0000000000007941 */ /* 0x000fea0003800000 */
.L_x_8564:
[----:B-----5:R3:W-:Y:S02]  /*11620*/  STS.128 [R240+0x3000], R36 ;  /* 0x00300024f0007388 */ /* 0x0207e40000000c00 */
.L_x_8563:
[----:B------:R-:W-:Y:S05]  /*11630*/  BSYNC B1 ;  /* 0x0000000000017941 */ /* 0x000fea0003800000 */
.L_x_8562:
        /* <DEDUP_REMOVED lines=53> */
.L_x_8569:
[----:B------:R-:W-:Y:S05]  /*11990*/  BSYNC B0 ;  /* 0x0000000000007941 */ /* 0x000fea0003800000 */
.L_x_8568:
[----:B-----5:R3:W-:Y:S02]  /*119a0*/  STS.128 [R240+0x5000], R36 ;  /* 0x00500024f0007388 */ /* 0x0207e40000000c00 */
.L_x_8567:
[----:B------:R-:W-:Y:S05]  /*119b0*/  BSYNC B1 ;  /* 0x0000000000017941 */ /* 0x000fea0003800000 */
.L_x_8566:
        /* <DEDUP_REMOVED lines=53> */
.L_x_8571:
[----:B------:R-:W-:Y:S05]  /*11d10*/  BSYNC B0 ;  /* 0x0000000000007941 */ /* 0x000fea0003800000 */
.L_x_8570:
[----:B-----5:R3:W-:Y:S02]  /*11d20*/  STS.128 [R240+0x7000], R36 ;  /* 0x00700024f0007388 */ /* 0x0207e40000000c00 */
.L_x_8557:
[----:B------:R-:W-:Y:S05]  /*11d30*/  BSYNC B2 ;  /* 0x0000000000027941 */ /* 0x000fea0003800000 */
.L_x_8556:
        /* <DEDUP_REMOVED lines=67> */
.L_x_8576:
[----:B------:R-:W-:Y:S05]  /*12170*/  BSYNC B0 ;  /* 0x0000000000007941 */ /* 0x000fea0003800000 */
.L_x_8575:
[----:B-----5:R1:W-:Y:S02]  /*12180*/  STS.128 [R240+0x1800], R20 ;  /* 0x00180014f0007388 */ /* 0x0203e40000000c00 */
.L_x_8574:
[----:B------:R-:W-:Y:S05]  /*12190*/  BSYNC B1 ;  /* 0x0000000000017941 */ /* 0x000fea0003800000 */
.L_x_8573:
        /* <DEDUP_REMOVED lines=53> */
.L_x_8580:
[----:B------:R-:W-:Y:S05]  /*124f0*/  BSYNC B0 ;  /* 0x0000000000007941 */ /* 0x000fea0003800000 */
.L_x_8579:
[----:B-----5:R1:W-:Y:S02]  /*12500*/  STS.128 [R240+0x3800], R16 ;  /* 0x00380010f0007388 */ /* 0x0203e40000000c00 */
.L_x_8578:
[----:B------:R-:W-:Y:S05]  /*12510*/  BSYNC B1 ;  /* 0x0000000000017941 */ /* 0x000fea0003800000 */
.L_x_8577:
        /* <DEDUP_REMOVED lines=53> */
.L_x_8584:
[----:B------:R-:W-:Y:S05]  /*12870*/  BSYNC B0 ;  /* 0x0000000000007941 */ /* 0x000fea0003800000 */
.L_x_8583:
[----:B-----5:R2:W-:Y:S02]  /*12880*/  STS.128 [R240+0x5800], R16 ;  /* 0x00580010f0007388 */ /* 0x0205e40000000c00 */
.L_x_8582:
[----:B------:R-:W-:Y:S05]  /*12890*/  BSYNC B1 ;  /* 0x0000000000017941 */ /* 0x000fea0003800000 */
.L_x_8581:
        /* <DEDUP_REMOVED lines=53> */
.L_x_8586:
[----:B------:R-:W-:Y:S05]  /*12bf0*/  BSYNC B0 ;  /* 0x0000000000007941 */ /* 0x000fea0003800000 */
.L_x_8585:
[----:B-----5:R2:W-:Y:S01]  /*12c00*/  STS.128 [R240+0x7800], R16 ;  /* 0x00780010f0007388 */ /* 0x0205e20000000c00 */
[----:B------:R-:W-:Y:S05]  /*12c10*/  BRA `(.L_x_8572) ;  /* 0x0000708000007947 */ /* 0x000fea0003800000 */
.L_x_8523:
        /* <DEDUP_REMOVED lines=99> */
.L_x_8592:
[----:B------:R-:W-:Y:S05]  /*13250*/  BSYNC B0 ;  /* 0x0000000000007941 */ /* 0x000fea0003800000 */
.L_x_8591:
[----:B-----5:R3:W-:Y:S02]  /*13260*/  STS.128 [R240], R56 ;  /* 0x00000038f0007388 */ /* 0x0207e40000000c00 */
.L_x_8590:
[----:B------:R-:W-:Y:S05]  /*13270*/  BSYNC B1 ;  /* 0x0000000000017941 */ /* 0x000fea0003800000 */
.L_x_8589:
        /* <DEDUP_REMOVED lines=97> */
.L_x_8596:
[----:B------:R-:W-:Y:S05]  /*13890*/  BSYNC B0 ;  /* 0x0000000000007941 */ /* 0x000fea0003800000 */
.L_x_8595:
[----:B-----5:R1:W-:Y:S02]  /*138a0*/  STS.128 [R240+0x2000], R56 ;  /* 0x00200038f0007388 */ /* 0x0203e40000000c00 */
.L_x_8594:
[----:B------:R-:W-:Y:S05]  /*138b0*/  BSYNC B1 ;  /* 0x0000000000017941 */ /* 0x000fea0003800000 */
.L_x_8593:
        /* <DEDUP_REMOVED lines=97> */
.L_x_8600:
[----:B------:R-:W-:Y:S05]  /*13ed0*/  BSYNC B0 ;  /* 0x0000000000007941 */ /* 0x000fea0003800000 */
.L_x_8599:
[----:B-----5:R3:W-:Y:S02]  /*13ee0*/  STS.128 [R240+0x4000], R56 ;  /* 0x00400038f0007388 */ /* 0x0207e40000000c00 */
.L_x_8598:
[----:B------:R-:W-:Y:S05]  /*13ef0*/  BSYNC B1 ;  /* 0x0000000000017941 */ /* 0x000fea0003800000 */
.L_x_8597:
        /* <DEDUP_REMOVED lines=96> */
.L_x_8602:
[----:B------:R-:W-:Y:S05]  /*14500*/  BSYNC B0 ;  /* 0x0000000000007941 */ /* 0x000fea0003800000 */
.L_x_8601:
[----:B-----5:R3:W-:Y:S02]  /*14510*/  STS.128 [R240+0x6000], R56 ;  /* 0x00600038f0007388 */ /* 0x0207e40000000c00 */
.L_x_8588:
[----:B------:R-:W-:Y:S05]  /*14520*/  BSYNC B2 ;  /* 0x0000000000027941 */ /* 0x000fea0003800000 */
.L_x_8587:
        /* <DEDUP_REMOVED lines=104> */
.L_x_8608:
[----:B------:R-:W-:Y:S05]  /*14bb0*/  BSYNC B0 ;  /* 0x0000000000007941 */ /* 0x000fea0003800000 */
.L_x_8607:
[----:B-----5:R3:W-:Y:S02]  /*14bc0*/  STS.128 [R240+0x800], R56 ;  /* 0x00080038f0007388 */ /* 0x0207e40000000c00 */
.L_x_8606:
[----:B------:R-:W-:Y:S05]  /*14bd0*/  BSYNC B1 ;  /* 0x0000000000017941 */ /* 0x000fea0003800000 */
.L_x_8605:
        /* <DEDUP_REMOVED lines=100> */
.L_x_8612:
[----:B------:R-:W-:Y:S05]  /*15220*/  BSYNC B0 ;  /* 0x0000000000007941 */ /* 0x000fea0003800000 */
.L_x_8611:
[----:B-----5:R3:W-:Y:S02]  /*15230*/  STS.128 [R240+0x2800], R56 ;  /* 0x00280038f0007388 */ /* 0x0207e40000000c00 */
.L_x_8610:
[----:B------:R-:W-:Y:S05]  /*15240*/  BSYNC B1 ;  /* 0x0000000000017941 */ /* 0x000fea0003800000 */
.L_x_8609:
        /* <DEDUP_REMOVED lines=100> */
.L_x_8616:
[----:B------:R-:W-:Y:S05]  /*15890*/  BSYNC B0 ;  /* 0x0000000000007941 */ /* 0x000fea0003800000 */
.L_x_8615:
[----:B-----5:R3:W-:Y:S02]  /*158a0*/  STS.128 [R240+0x4800], R56 ;  /* 0x00480038f0007388 */ /* 0x0207e40000000c00 */
.L_x_8614:
[----:B------:R-:W-:Y:S05]  /*158b0*/  BSYNC B1 ;  /* 0x0000000000017941 */ /* 0x000fea0003800000 */
.L_x_8613:
        /* <DEDUP_REMOVED lines=98> */
.L_x_8618:
[----:B------:R-:W-:Y:S05]  /*15ee0*/  BSYNC B0 ;  /* 0x0000000000007941 */ /* 0x000fea0003800000 */
.L_x_8617:
[----:B-----5:R1:W-:Y:S02]  /*15ef0*/  STS.128 [R240+0x6800], R40 ;  /* 0x00680028f0007388 */ /* 0x0203e40000000c00 */
.L_x_8604:
[----:B------:R-:W-:Y:S05]  /*15f00*/  BSYNC B2 ;  /* 0x0000000000027941 */ /* 0x000fea0003800000 */
.L_x_8603:
        /* <DEDUP_REMOVED lines=103> */
.L_x_8624:
[----:B------:R-:W-:Y:S05]  /*16580*/  BSYNC B0 ;  /* 0x0000000000007941 */ /* 0x000fea0003800000 */
.L_x_8623:
[----:B-----5:R1:W-:Y:S02]  /*16590*/  STS.128 [R240+0x1000], R40 ;  /* 0x00100028f0007388 */ /* 0x0203e40000000c00 */
.L_x_8622:
[----:B------:R-:W-:Y:S05]  /*165a0*/  BSYNC B1 ;  /* 0x0000000000017941 */ /* 0x000fea0003800000 */
.L_x_8621:
        /* <DEDUP_REMOVED lines=98> */
.L_x_8628:
[----:B------:R-:W-:Y:S05]  /*16bd0*/  BSYNC B0 ;  /* 0x0000000000007941 */ /* 0x000fea0003800000 */
.L_x_8627:
[----:B-----5:R1:W-:Y:S02]  /*16be0*/  STS.128 [R240+0x3000], R40 ;  /* 0x00300028f0007388 */ /* 0x0203e40000000c00 */
.L_x_8626:
[----:B------:R-:W-:Y:S05]  /*16bf0*/  BSYNC B1 ;  /* 0x0000000000017941 */ /* 0x000fea0003800000 */
.L_x_8625:
        /* <DEDUP_REMOVED lines=98> */
.L_x_8632:
[----:B------:R-:W-:Y:S05]  /*17220*/  BSYNC B0 ;  /* 0x0000000000007941 */ /* 0x000fea0003800000 */
.L_x_8631:
[----:B-----5:R1:W-:Y:S02]  /*17230*/  STS.128 [R240+0x5000], R40 ;  /* 0x00500028f0007388 */ /* 0x0203e40000000c00 */
.L_x_8630:
[----:B------:R-:W-:Y:S05]  /*17240*/  BSYNC B1 ;  /* 0x0000000000017941 */ /* 0x000fea0003800000 */
.L_x_8629:
        /* <DEDUP_REMOVED lines=101> */
.L_x_8634:
[----:B------:R-:W-:Y:S05]  /*178a0*/  BSYNC B0 ;  /* 0x0000000000007941 */ /* 0x000fea0003800000 */
.L_x_8633:
[----:B-----5:R2:W-:Y:S02]  /*178b0*/  STS.128 [R240+0x7000], R36 ;  /* 0x00700024f0007388 */ /* 0x0205e40000000c00 */
.L_x_8620:
[----:B------:R-:W-:Y:S05]  /*178c0*/  BSYNC B2 ;  /* 0x0000000000027941 */ /* 0x000fea0003800000 */
.L_x_8619:
        /* <DEDUP_REMOVED lines=105> */
.L_x_8638:
[----:B------:R-:W-:Y:S05]  /*17f60*/  BSYNC B0 ;  /* 0x0000000000007941 */ /* 0x000fea0003800000 */
.L_x_8637:
[----:B-----5:R1:W-:Y:S02]  /*17f70*/  STS.128 [R240+0x1800], R20 ;  /* 0x00180014f0007388 */ /* 0x0203e40000000c00 */
.L_x_8636:
[----:B------:R-:W-:Y:S05]  /*17f80*/  BSYNC B1 ;  /* 0x0000000000017941 */ /* 0x000fea0003800000 */
.L_x_8635:
        /* <DEDUP_REMOVED lines=100> */
.L_x_8642:
[----:B------:R-:W-:Y:S05]  /*185d0*/  BSYNC B0 ;  /* 0x0000000000007941 */ /* 0x000fea0003800000 */
.L_x_8641:
[----:B-----5:R1:W-:Y:S02]  /*185e0*/  STS.128 [R240+0x3800], R20 ;  /* 0x00380014f0007388 */ /* 0x0203e40000000c00 */
.L_x_8640:
[----:B------:R-:W-:Y:S05]  /*185f0*/  BSYNC B1 ;  /* 0x0000000000017941 */ /* 0x000fea0003800000 */
.L_x_8639:
        /* <DEDUP_REMOVED lines=103> */
.L_x_8646:
[----:B------:R-:W-:Y:S05]  /*18c70*/  BSYNC B0 ;  /* 0x0000000000007941 */ /* 0x000fea0003800000 */
.L_x_8645:
[----:B-----5:R1:W-:Y:S02]  /*18c80*/  STS.128 [R240+0x5800], R20 ;  /* 0x00580014f0007388 */ /* 0x0203e40000000c00 */
.L_x_8644:
[----:B------:R-:W-:Y:S05]  /*18c90*/  BSYNC B1 ;  /* 0x0000000000017941 */ /* 0x000fea0003800000 */
.L_x_8643:
        /* <DEDUP_REMOVED lines=104> */
.L_x_8648:
[----:B------:R-:W-:Y:S05]  /*19320*/  BSYNC B0 ;  /* 0x0000000000007941 */ /* 0x000fea0003800000 */
.L_x_8647:
[----:B-----5:R1:W-:Y:S01]  /*19330*/  STS.128 [R240+0x7800], R16 ;  /* 0x00780010f0007388 */ /* 0x0203e20000000c00 */
[----:B------:R-:W-:Y:S05]  /*19340*/  BRA `(.L_x_8572) ;  /* 0x0000095000007947 */ /* 0x000fea0003800000 */
.L_x_8522:
        /* <DEDUP_REMOVED lines=37> */
.L_x_8650:
[----:B------:R-:W-:Y:S05]  /*195a0*/  BSYNC B0 ;  /* 0x0000000000007941 */ /* 0x000fea0003800000 */
.L_x_8649:
        /* <DEDUP_REMOVED lines=36> */
.L_x_8652:
[----:B------:R-:W-:Y:S05]  /*197f0*/  BSYNC B0 ;  /* 0x0000000000007941 */ /* 0x000fea0003800000 */
.L_x_8651:
        /* <DEDUP_REMOVED lines=36> */
.L_x_8654:
[----:B------:R-:W-:Y:S05]  /*19a40*/  BSYNC B0 ;  /* 0x0000000000007941 */ /* 0x000fea0003800000 */
.L_x_8653:
        /* <DEDUP_REMOVED lines=37> */
.L_x_8572:
[----:B------:R-:W-:Y:S05]  /*19ca0*/  BSYNC B3 ;  /* 0x0000000000037941 */ /* 0x000fea0003800000 */
.L_x_8521:
        /* <DEDUP_REMOVED lines=38> */
.L_x_8656:
[----:B------:R-:W-:Y:S05]  /*19f10*/  BSYNC B0 ;  /* 0x0000000000007941 */ /* 0x000fea0003800000 */
.L_x_8655:
        /* <DEDUP_REMOVED lines=38> */
.L_x_8658:
[----:B------:R-:W-:Y:S05]  /*1a180*/  BSYNC B0 ;  /* 0x0000000000007941 */ /* 0x000fea0003800000 */
.L_x_8657:
        /* <DEDUP_REMOVED lines=40> */
.L_x_8660:
[----:B------:R-:W-:Y:S05]  /*1a410*/  BSYNC B0 ;  /* 0x0000000000007941 */ /* 0x000fea0003800000 */
.L_x_8659:
        /* <DEDUP_REMOVED lines=43> */
.L_x_8662:
[----:B------:R-:W-:Y:S05]  /*1a6d0*/  BSYNC B0 ;  /* 0x0000000000007941 */ /* 0x000fea0003800000 */
.L_x_8661:
[----:B-12---:R-:W2:Y:S04]  /*1a6e0*/  LD.E.64 R12, [R10.64+0x1c0] ;  /* 0x0001c0060a0c7980 */ /* 0x006ea8000c101b00 */
[----:B---3--:R-:W3:Y:S01]  /*1a6f0*/  LD.E.64 R6, [R10.64+0x1b8] ;  /* 0x0001b8060a067980 */ /* 0x008ee2000c101b00 */
[----:B------:R-:W-:-:S03]  /*1a700*/  IMAD.MOV.U32 R156, RZ, RZ, R236 ;  /* 0x000000ffff9c7224 */ /* 0x000fc600078e00ec */
[----:B----4-:R-:W4:Y:S04]  /*1a710*/  LD.E R3, [R10.64+0xd8] ;  /* 0x0000d8060a037980 */ /* 0x010f28000c101900 */
[----:B------:R-:W0:Y:S01]  /*1a720*/  LDGDEPBAR ;  /* 0x00000000000079af */ /* 0x000e220000000000 */
[----:B--2---:R-:W-:Y:S02]  /*1a730*/  IMAD R4, R13, R237, RZ ;  /* 0x000000ed0d047224 */ /* 0x004fe400078e02ff */
[----:B------:R-:W-:-:S04]  /*1a740*/  IMAD.WIDE.U32 R8, R237, R12, R156 ;  /* 0x0000000ced087225 */ /* 0x000fc800078e009c */
[----:B------:R-:W-:Y:S01]  /*1a750*/  IMAD R4, R12, R54, R4 ;  /* 0x000000360c047224 */ /* 0x000fe200078e0204 */
[----:B---3--:R-:W-:-:S03]  /*1a760*/  LEA R6, P0, R8, R6, 0x2 ;  /* 0x0000000608067211 */ /* 0x008fc600078010ff */
[----:B------:R-:W-:Y:S02]  /*1a770*/  IMAD.IADD R4, R9, 0x1, R4 ;  /* 0x0000000109047824 */ /* 0x000fe400078e0204 */
[----:B------:R1:W5:Y:S03]  /*1a780*/  LD.E R9, [R10.64+0x188] ;  /* 0x000188060a097980 */ /* 0x000366000c101900 */
[----:B------:R-:W-:Y:S02]  /*1a790*/  LEA.HI.X R7, R8, R7, R4, 0x2, P0 ;  /* 0x0000000708077211 */ /* 0x000fe400000f1404 */
[----:B------:R1:W5:Y:S04]  /*1a7a0*/  LD.E R8, [R10.64+0x184] ;  /* 0x000184060a087980 */ /* 0x000368000c101900 */
        /* <DEDUP_REMOVED lines=12> */
[----:B------:R-:W-:Y:S03]  /*1a870*/  BSSY B0, `(.L_x_8663) ;  /* 0x0000024000007945 */ /* 0x000fe60003800000 */
[----:B------:R-:W-:Y:S01]  /*1a880*/  SHF.R.S32.HI R32, RZ, 0x2, R32 ;  /* 0x00000002ff207819 */ /* 0x000fe20000011420 */
[----:B--2---:R-:W-:Y:S01]  /*1a890*/  FMUL.FTZ R243, R243, R3 ;  /* 0x00000003f3f37220 */ /* 0x004fe20000410000 */
[----:B------:R-:W-:Y:S01]  /*1a8a0*/  LOP3.LUT R3, R132, 0x6, RZ, 0xc0, !PT ;  /* 0x0000000684037812 */ /* 0x000fe200078ec0ff */
        /* <DEDUP_REMOVED lines=32> */
.L_x_8664:
[----:B-1----:R-:W-:Y:S05]  /*1aab0*/  BSYNC B0 ;  /* 0x0000000000007941 */ /* 0x002fea0003800000 */
.L_x_8663:
        /* <DEDUP_REMOVED lines=40> */
.L_x_8666:
[----:B------:R-:W-:Y:S05]  /*1ad40*/  BSYNC B0 ;  /* 0x0000000000007941 */ /* 0x000fea0003800000 */
.L_x_8665:
        /* <DEDUP_REMOVED lines=42> */
.L_x_8668:
[----:B------:R-:W-:Y:S05]  /*1aff0*/  BSYNC B0 ;  /* 0x0000000000007941 */ /* 0x000fea0003800000 */
.L_x_8667:
        /* <DEDUP_REMOVED lines=54> */
.L_x_8670:
[----:B------:R-:W-:Y:S05]  /*1b360*/  BSYNC B0 ;  /* 0x0000000000007941 */ /* 0x000fea0003800000 */
.L_x_8669:
        /* <DEDUP_REMOVED lines=20> */
[----:B------:R-:W-:Y:S01]  /*1b4b0*/  IADD3 R222, R224, 0x8020, RZ ;  /* 0x00008020e0de7810 */ /* 0x000fe20007ffe0ff */
        /* <DEDUP_REMOVED lines=193> */
[C---:B------:R-:W-:Y:S02]  /*1c0d0*/  HMMA.16816.F32 R52, R76.reuse, R70, R52 ;  /* 0x000000464c34723c */ /* 0x040fe40000001834 */
[----:B------:R1:W1:Y:S02]  /*1c0e0*/  MUFU.TANH R21, R19 ;  /* 0x0000001300157308 */ /* 0x0002640000002400 */
[----:B-1----:R-:W1:Y:S04]  /*1c0f0*/  LDSM.16.M88.4 R16, [R222+0x7800] ;  /* 0x00780000de10783b */ /* 0x002e680000000200 */
[----:B------:R-:W-:Y:S01]  /*1c100*/  HMMA.16816.F32 R84, R76, R22, R84 ;  /* 0x000000164c54723c */ /* 0x000fe20000001854 */
[----:B------:R-:W-:-:S02]  /*1c110*/  FMUL.FTZ R28, R28, R0 ;  /* 0x000000001c1c7220 */ /* 0x000fc40000410000 */
[-C--:B------:R-:W-:Y:S02]  /*1c120*/  FMUL.FTZ R29, R29, R0.reuse ;  /* 0x000000001d1d7220 */ /* 0x080fe40000410000 */
[-C--:B------:R-:W-:Y:S02]  /*1c130*/  FMUL.FTZ R30, R30, R0.reuse ;  /* 0x000000001e1e7220 */ /* 0x080fe40000410000 */
[----:B------:R-:W-:Y:S01]  /*1c140*/  FMUL.FTZ R31, R31, R0 ;  /* 0x000000001f1f7220 */ /* 0x000fe20000410000 */
[----:B--2---:R-:W-:Y:S01]  /*1c150*/  HMMA.16816.F32 R64, R24, R56, R64 ;  /* 0x000000381840723c */ /* 0x004fe20000001840 */
[----:B------:R-:W2:Y:S07]  /*1c160*/  MUFU.TANH R47, R28 ;  /* 0x0000001c002f7308 */ /* 0x000eae0000002400 */
[C---:B------:R-:W-:Y:S01]  /*1c170*/  HMMA.16816.F32 R72, R36.reuse, R88, R72 ;  /* 0x000000582448723c */ /* 0x040fe20000001848 */
[----:B------:R-:W1:Y:S07]  /*1c180*/  MUFU.TANH R48, R29 ;  /* 0x0000001d00307308 */ /* 0x000e6e0000002400 */
[C---:B------:R-:W-:Y:S01]  /*1c190*/  HMMA.16816.F32 R88, R36.reuse, R90, R52 ;  /* 0x0000005a2458723c */ /* 0x040fe20000001834 */
[----:B------:R-:W1:Y:S01]  /*1c1a0*/  MUFU.TANH R49, R30 ;  /* 0x0000001e00317308 */ /* 0x000e620000002400 */
[----:B------:R-:W-:Y:S07]  /*1c1b0*/  LDSM.16.M88.4 R52, [R211+0x7000] ;  /* 0x00700000d334783b */ /* 0x000fee0000000200 */
        /* <DEDUP_REMOVED lines=15> */
[C---:B------:R-:W-:Y:S08]  /*1c2b0*/  HMMA.16816.F32 R80, R12.reuse, R62, R80 ;  /* 0x0000003e0c50723c */ /* 0x040ff00000001850 */
[C---:B---3--:R-:W-:Y:S08]  /*1c2c0*/  HMMA.16816.F32 R40, R12.reuse, R4, R40 ;  /* 0x000000040c28723c */ /* 0x048ff00000001828 */
[C---:B------:R-:W-:Y:S08]  /*1c2d0*/  HMMA.16816.F32 R72, R12.reuse, R52, R72 ;  /* 0x000000340c48723c */ /* 0x040ff00000001848 */
[C---:B------:R-:W-:Y:S08]  /*1c2e0*/  HMMA.16816.F32 R88, R12.reuse, R54, R88 ;  /* 0x000000360c58723c */ /* 0x040ff00000001858 */
[----:B------:R-:W-:Y:S01]  /*1c2f0*/  HMMA.16816.F32 R84, R12, R6, R84 ;  /* 0x000000060c54723c */ /* 0x000fe20000001854 */
[----:B------:R-:W-:Y:S01]  /*1c300*/  IMAD.IADD R50, R50, 0x1, R32 ;  /* 0x0000000132327824 */ /* 0x000fe200078e0220 */
[----:B------:R-:W-:-:S04]  /*1c310*/  IADD3 R4, R51, 0x1, -R235 ;  /* 0x0000000133047810 */ /* 0x000fc80007ffe8eb */
[----:B-----5:R-:W-:Y:S01]  /*1c320*/  IADD3 R9, R9, R4, RZ ;  /* 0x0000000409097210 */ /* 0x020fe20007ffe0ff */
[----:B------:R-:W-:Y:S01]  /*1c330*/  IMAD.IADD R4, R51, 0x1, -R235 ;  /* 0x0000000133047824 */ /* 0x000fe200078e0aeb */
[----:B------:R-:W-:Y:S01]  /*1c340*/  IADD3 R244, R50, 0x8, RZ ;  /* 0x0000000832f47810 */ /* 0x000fe20007ffe0ff */
[-C--:B------:R-:W-:Y:S02]  /*1c350*/  FMUL.FTZ R38, R41, R0.reuse ;  /* 0x0000000029267220 */ /* 0x080fe40000410000 */
[----:B------:R-:W-:Y:S01]  /*1c360*/  FMUL.FTZ R30, R42, R0 ;  /* 0x000000002a1e7220 */ /* 0x000fe20000410000 */
[----:B------:R-:W-:Y:S01]  /*1c370*/  IADD3 R247, R9, R244, RZ ;  /* 0x000000f409f77210 */ /* 0x000fe20007ffe0ff */
        /* <DEDUP_REMOVED lines=18> */
[----:B------:R-:W-:Y:S02]  /*1c4a0*/  IMAD.IADD R246, R50, 0x1, R4 ;  /* 0x0000000132f67824 */ /* 0x000fe400078e0204 */
[----:B------:R-:W-:Y:S02]  /*1c4b0*/  FMUL.FTZ R41, R84, R0 ;  /* 0x0000000054297220 */ /* 0x000fe40000410000 */
[----:B------:R-:W-:-:S02]  /*1c4c0*/  IMAD.IADD R244, R4, 0x1, R244 ;  /* 0x0000000104f47824 */ /* 0x000fc400078e02f4 */
[-C--:B------:R-:W-:Y:S02]  /*1c4d0*/  FMUL.FTZ R42, R85, R0.reuse ;  /* 0x00000000552a7220 */ /* 0x080fe40000410000 */
[----:B------:R-:W-:Y:S01]  /*1c4e0*/  FMUL.FTZ R32, R86, R0 ;  /* 0x0000000056207220 */ /* 0x000fe20000410000 */
[----:B------:R-:W-:Y:S01]  /*1c4f0*/  ISETP.GT.AND P6, PT, R241, R230, PT ;  /* 0x000000e6f100720c */ /* 0x000fe20003fc4270 */
[----:B------:R-:W-:Y:S01]  /*1c500*/  FMUL.FTZ R87, R87, R0 ;  /* 0x0000000057577220 */ /* 0x000fe20000410000 */
[C---:B------:R-:W-:Y:S01]  /*1c510*/  IADD3 R249, -R8.reuse, R246, RZ ;  /* 0x000000f608f97210 */ /* 0x040fe20007ffe1ff */
[----:B------:R-:W1:Y:S01]  /*1c520*/  MUFU.TANH R57, R57 ;  /* 0x0000003900397308 */ /* 0x000e620000002400 */
[----:B------:R-:W-:-:S07]  /*1c530*/  IADD3 R248, -R8, R244, RZ ;  /* 0x000000f408f87210 */ /* 0x000fce0007ffe1ff */
[----:B------:R-:W2:Y:S08]  /*1c540*/  MUFU.TANH R22, R22 ;  /* 0x0000001600167308 */ /* 0x000eb00000002400 */
[----:B------:R-:W3:Y:S08]  /*1c550*/  MUFU.TANH R16, R16 ;  /* 0x0000001000107308 */ /* 0x000ef00000002400 */
        /* <DEDUP_REMOVED lines=75> */
[-C--:B------:R-:W-:Y:S02]  /*1ca10*/  @!P3 IADD3 R4, R4, -R9.reuse, RZ ;  /* 0x800000090404b210 */ /* 0x080fe40007ffe0ff */
        /* <DEDUP_REMOVED lines=9> */
[----:B------:R-:W-:Y:S01]  /*1cab0*/  @!P1 IMAD.MOV R4, RZ, RZ, -R4 ;  /* 0x000000ffff049224 */ /* 0x000fe200078e0a04 */
[----:B------:R-:W-:-:S04]  /*1cac0*/  @!P3 IADD3 R14, -R14, RZ, RZ ;  /* 0x000000ff0e0eb210 */ /* 0x000fc80007ffe1ff */
[C---:B------:R-:W-:Y:S02]  /*1cad0*/  SEL R4, R0.reuse, R4, !P2 ;  /* 0x0000000400047207 */ /* 0x040fe40005000000 */
[----:B------:R-:W-:-:S03]  /*1cae0*/  SEL R0, R0, R14, !P2 ;  /* 0x0000000e00007207 */ /* 0x000fc60005000000 */
[----:B------:R-:W-:-:S04]  /*1caf0*/  IMAD.WIDE R50, R4, 0x4, R238 ;  /* 0x0000000404327825 */ /* 0x000fc800078e02ee */
[C---:B------:R-:W-:Y:S01]  /*1cb00*/  IMAD.WIDE R14, R0.reuse, 0x4, R238 ;  /* 0x00000004000e7825 */ /* 0x040fe200078e02ee */
        /* <DEDUP_REMOVED lines=17> */
.L_x_8674:
[----:B------:R-:W2:Y:S02]  /*1cc20*/  LD.E R6, [R10.64+0x38] ;  /* 0x000038060a067980 */ /* 0x000ea4000c101900 */
[----:B--2---:R-:W-:-:S04]  /*1cc30*/  LEA R6, -R6, RZ, 0x6 ;  /* 0x000000ff06067211 */ /* 0x004fc800078e31ff */
[----:B------:R-:W-:Y:S02]  /*1cc40*/  SHF.R.S32.HI R0, RZ, 0x1f, R6 ;  /* 0x0000001fff007819 */ /* 0x000fe40000011406 */
.L_x_8675:
[----:B------:R-:W-:Y:S05]  /*1cc50*/  BSYNC B0 ;  /* 0x0000000000007941 */ /* 0x000fea0003800000 */
.L_x_8673:
        /* <DEDUP_REMOVED lines=15> */
[----:B------:R-:W-:-:S03]  /*1cd50*/  @P4 LEA R58, P1, R4, R232, 0x1 ;  /* 0x000000e8043a4211 */ /* 0x000fc600078208ff */
[----:B------:R-:W-:Y:S01]  /*1cd60*/  @!PT LDS RZ, [RZ] ;  /* 0x00000000fffff984 */ /* 0x000fe20000000800 */
[----:B------:R-:W-:Y:S01]  /*1cd70*/  @!PT LDS RZ, [RZ] ;  /* 0x00000000fffff984 */ /* 0x000fe20000000800 */
[----:B------:R-:W-:Y:S01]  /*1cd80*/  @!PT LDS RZ, [RZ] ;  /* 0x00000000fffff984 */ /* 0x000fe20000000800 */
[----:B------:R1:W-:Y:S01]  /*1cd90*/  @P4 LDGSTS.E.BYPASS.LTC128B.128 [R240+0xa000], [R64.64+0x80] ;  /* 0x0a00008040f04fae */ /* 0x0003e2000b901d46 */
[CCC-:B------:R-:W-:Y:S02]  /*1cda0*/  @P4 LEA.HI.X R59, R4.reuse, R231.reuse, R0.reuse, 0x1, P1 ;  /* 0x000000e7043b4211 */ /* 0x1c0fe400008f0c00 */
[CC--:B------:R-:W-:Y:S01]  /*1cdb0*/  @P3 LEA R54, P1, R4.reuse, R232.reuse, 0x1 ;  /* 0x000000e804363211 */ /* 0x0c0fe200078208ff */
[----:B------:R1:W-:Y:S03]  /*1cdc0*/  @!P4 STS.128 [R240+0xa000], RZ ;  /* 0x00a000fff000c388 */ /* 0x0003e60000000c00 */
[C---:B------:R-:W-:Y:S01]  /*1cdd0*/  @P3 LEA.HI.X R55, R4.reuse, R231, R0, 0x1, P1 ;  /* 0x000000e704373211 */ /* 0x040fe200008f0c00 */
[----:B------:R-:W-:Y:S01]  /*1cde0*/  @!PT LDS RZ, [RZ] ;  /* 0x00000000fffff984 */ /* 0x000fe20000000800 */
[----:B------:R-:W-:Y:S01]  /*1cdf0*/  @!PT LDS RZ, [RZ] ;  /* 0x00000000fffff984 */ /* 0x000fe20000000800 */
[----:B------:R-:W-:Y:S01]  /*1ce00*/  @!PT LDS RZ, [RZ] ;  /* 0x00000000fffff984 */ /* 0x000fe20000000800 */
[----:B------:R1:W-:Y:S01]  /*1ce10*/  @P3 LDGSTS.E.BYPASS.LTC128B.128 [R240+0xc000], [R64.64+0x100] ;  /* 0x0c00010040f03fae */ /* 0x0003e2000b901d46 */
[----:B------:R-:W-:-:S03]  /*1ce20*/  @P2 LEA R50, P1, R4, R232, 0x1 ;  /* 0x000000e804322211 */ /* 0x000fc600078208ff */
[----:B------:R1:W-:Y:S01]  /*1ce30*/  @!P3 STS.128 [R240+0xc000], RZ ;  /* 0x00c000fff000b388 */ /* 0x0003e20000000c00 */
[CC--:B------:R-:W-:Y:S02]  /*1ce40*/  @P2 LEA.HI.X R51, R4.reuse, R231.reuse, R0, 0x1, P1 ;  /* 0x000000e704332211 */ /* 0x0c0fe400008f0c00 */
[----:B------:R-:W-:Y:S01]  /*1ce50*/  IADD3 R4, P1, R4, R228, RZ ;  /* 0x000000e404047210 */ /* 0x000fe20007f3e0ff */
[----:B------:R-:W-:Y:S01]  /*1ce60*/  @!PT LDS RZ, [RZ] ;  /* 0x00000000fffff984 */ /* 0x000fe20000000800 */
[----:B------:R-:W-:Y:S01]  /*1ce70*/  @!PT LDS RZ, [RZ] ;  /* 0x00000000fffff984 */ /* 0x000fe20000000800 */
[----:B------:R-:W-:Y:S01]  /*1ce80*/  @!PT LDS RZ, [RZ] ;  /* 0x00000000fffff984 */ /* 0x000fe20000000800 */
[----:B------:R1:W-:Y:S04]  /*1ce90*/  @P2 LDGSTS.E.BYPASS.LTC128B.128 [R240+0xe000], [R64.64+0x180] ;  /* 0x0e00018040f02fae */ /* 0x0003e8000b901d46 */
        /* <DEDUP_REMOVED lines=8> */
[----:B------:R-:W-:-:S03]  /*1cf20*/  @P4 LEA R14, P1, R4, R232, 0x1 ;  /* 0x000000e8040e4211 */ /* 0x000fc600078208ff */
[----:B------:R1:W-:Y:S01]  /*1cf30*/  @!P5 STS.128 [R240+0x8800], RZ ;  /* 0x008800fff000d388 */ /* 0x0003e20000000c00 */
[CCC-:B------:R-:W-:Y:S02]  /*1cf40*/  @P4 LEA.HI.X R15, R4.reuse, R231.reuse, R0.reuse, 0x1, P1 ;  /* 0x000000e7040f4211 */ /* 0x1c0fe400008f0c00 */
[CC--:B------:R-:W-:Y:S01]  /*1cf50*/  @P3 LEA R12, P1, R4.reuse, R232.reuse, 0x1 ;  /* 0x000000e8040c3211 */ /* 0x0c0fe200078208ff */
[----:B------:R-:W-:Y:S01]  /*1cf60*/  @!PT LDS RZ, [RZ] ;  /* 0x00000000fffff984 */ /* 0x000fe20000000800 */
[----:B------:R-:W-:Y:S01]  /*1cf70*/  @!PT LDS RZ, [RZ] ;  /* 0x00000000fffff984 */ /* 0x000fe20000000800 */
[----:B------:R-:W-:Y:S01]  /*1cf80*/  @!PT LDS RZ, [RZ] ;  /* 0x00000000fffff984 */ /* 0x000fe20000000800 */
[----:B------:R1:W-:Y:S03]  /*1cf90*/  @P4 LDGSTS.E.BYPASS.LTC128B.128 [R240+0xa800], [R58.64+0x80] ;  /* 0x0a8000803af04fae */ /* 0x0003e6000b901d46 */
[C---:B------:R-:W-:Y:S01]  /*1cfa0*/  @P3 LEA.HI.X R13, R4.reuse, R231, R0, 0x1, P1 ;  /* 0x000000e7040d3211 */ /* 0x040fe200008f0c00 */
[----:B------:R1:W-:Y:S01]  /*1cfb0*/  @!P4 STS.128 [R240+0xa800], RZ ;  /* 0x00a800fff000c388 */ /* 0x0003e20000000c00 */
[----:B------:R-:W-:-:S03]  /*1cfc0*/  @P2 LEA R6, P1, R4, R232, 0x1 ;  /* 0x000000e804062211 */ /* 0x000fc600078208ff */
[----:B------:R-:W-:Y:S01]  /*1cfd0*/  @!PT LDS RZ, [RZ] ;  /* 0x00000000fffff984 */ /* 0x000fe20000000800 */
[----:B------:R-:W-:Y:S01]  /*1cfe0*/  @!PT LDS RZ, [RZ] ;  /* 0x00000000fffff984 */ /* 0x000fe20000000800 */
[----:B------:R-:W-:Y:S01]  /*1cff0*/  @!PT LDS RZ, [RZ] ;  /* 0x00000000fffff984 */ /* 0x000fe20000000800 */
[----:B------:R1:W-:Y:S01]  /*1d000*/  @P3 LDGSTS.E.BYPASS.LTC128B.128 [R240+0xc800], [R54.64+0x100] ;  /* 0x0c80010036f03fae */ /* 0x0003e2000b901d46 */
[CC--:B------:R-:W-:Y:S02]  /*1d010*/  @P2 LEA.HI.X R7, R4.reuse, R231.reuse, R0, 0x1, P1 ;  /* 0x000000e704072211 */ /* 0x0c0fe400008f0c00 */
[----:B------:R-:W-:Y:S01]  /*1d020*/  IADD3 R4, P1, R4, R228, RZ ;  /* 0x000000e404047210 */ /* 0x000fe20007f3e0ff */
[----:B------:R1:W-:Y:S04]  /*1d030*/  @!P3 STS.128 [R240+0xc800], RZ ;  /* 0x00c800fff000b388 */ /* 0x0003e80000000c00 */
        /* <DEDUP_REMOVED lines=12> */
[----:B------:R1:W-:Y:S01]  /*1d100*/  @P5 LDGSTS.E.BYPASS.LTC128B.128 [R240+0x9000], [R60.64] ;  /* 0x090000003cf05fae */ /* 0x0003e2000b901d46 */
        /* <DEDUP_REMOVED lines=8> */
[----:B------:R-:W-:Y:S01]  /*1d190*/  @P2 LEA R72, P1, R4, R232, 0x1 ;  /* 0x000000e804482211 */ /* 0x000fe200078208ff */
[----:B------:R-:W-:-:S02]  /*1d1a0*/  IMAD.MOV.U32 R232, RZ, RZ, R64 ;  /* 0x000000ffffe87224 */ /* 0x000fc400078e0040 */
        /* <DEDUP_REMOVED lines=34> */
.L_x_8672:
[----:B-1234-:R-:W-:Y:S05]  /*1d3d0*/  BSYNC B1 ;  /* 0x0000000000017941 */ /* 0x01efea0003800000 */
.L_x_8671:
[----:B------:R-:W2:Y:S01]  /*1d3e0*/  LD.E R186, [R10.64+0xdc] ;  /* 0x0000dc060aba7980 */ /* 0x000ea2000c101900 */
        /* <DEDUP_REMOVED lines=9> */
[----:B------:R-:W-:Y:S01]  /*1d480*/  ISETP.GE.AND P4, PT, R6, R249, PT ;  /* 0x000000f90600720c */ /* 0x000fe20003f86270 */
[--C-:B------:R-:W-:Y:S01]  /*1d490*/  IMAD.IADD R50, R246, 0x1, -R13.reuse ;  /* 0x00000001f6327824 */ /* 0x100fe200078e0a0d */
[----:B------:R-:W1:Y:S01]  /*1d4a0*/  I2F R14, R14 ;  /* 0x0000000e000e7306 */ /* 0x000e620000201400 */
[----:B------:R-:W-:Y:S01]  /*1d4b0*/  IABS R3, R3 ;  /* 0x0000000300037213 */ /* 0x000fe20000000000 */
[----:B------:R-:W-:Y:S01]  /*1d4c0*/  IMAD.IADD R12, R244, 0x1, -R13 ;  /* 0x00000001f40c7824 */ /* 0x000fe200078e0a0d */
[----:B------:R-:W-:-:S02]  /*1d4d0*/  IABS R40, R40 ;  /* 0x0000002800287213 */ /* 0x000fc40000000000 */
[C---:B------:R-:W-:Y:S02]  /*1d4e0*/  IADD3 R2, R6.reuse, 0x9, RZ ;  /* 0x0000000906027810 */ /* 0x040fe40007ffe0ff */
[C---:B------:R-:W-:Y:S01]  /*1d4f0*/  IADD3 R55, R6.reuse, 0x19, RZ ;  /* 0x0000001906377810 */ /* 0x040fe20007ffe0ff */
[----:B------:R-:W3:Y:S01]  /*1d500*/  I2F R15, R15 ;  /* 0x0000000f000f7306 */ /* 0x000ee20000201400 */
[----:B------:R-:W-:Y:S01]  /*1d510*/  ISETP.GE.OR P4, PT, R6, R245, !P4 ;  /* 0x000000f50600720c */ /* 0x000fe20006786670 */
[--C-:B------:R-:W-:Y:S01]  /*1d520*/  IMAD.IADD R39, R246, 0x1, -R2.reuse ;  /* 0x00000001f6277824 */ /* 0x100fe200078e0a02 */
[----:B------:R-:W-:Y:S01]  /*1d530*/  IABS R50, R50 ;  /* 0x0000003200327213 */ /* 0x000fe20000000000 */
[----:B------:R-:W-:Y:S01]  /*1d540*/  IMAD.IADD R0, R244, 0x1, -R2 ;  /* 0x00000001f4007824 */ /* 0x000fe200078e0a02 */
[----:B------:R-:W-:Y:S02]  /*1d550*/  IABS R12, R12 ;  /* 0x0000000c000c7213 */ /* 0x000fe40000000000 */
[----:B------:R-:W-:Y:S01]  /*1d560*/  ISETP.GE.AND P2, PT, R4, R249, PT ;  /* 0x000000f90400720c */ /* 0x000fe20003f46270 */
[----:B------:R-:W4:Y:S01]  /*1d570*/  I2F R3, R3 ;  /* 0x0000000300037306 */ /* 0x000f220000201400 */
[----:B-1----:R-:W-:Y:S01]  /*1d580*/  FFMA.FTZ R44, -R243, R14, R44 ;  /* 0x0000000ef32c7223 */ /* 0x002fe2000001012c */
[----:B------:R-:W-:-:S02]  /*1d590*/  IABS R39, R39 ;  /* 0x0000002700277213 */ /* 0x000fc40000000000 */
[----:B------:R-:W-:Y:S01]  /*1d5a0*/  IADD3 R9, R6, 0x10, RZ ;  /* 0x0000001006097810 */ /* 0x000fe20007ffe0ff */
[C---:B---3--:R-:W-:Y:S01]  /*1d5b0*/  FFMA.FTZ R15, -R243.reuse, R15, R20 ;  /* 0x0000000ff30f7223 */ /* 0x048fe20000010114 */
[----:B------:R-:W-:Y:S02]  /*1d5c0*/  FSEL R20, R44, -INF , !P4 ;  /* 0xff8000002c147808 */ /* 0x000fe40006000000 */
[----:B------:R-:W1:Y:S01]  /*1d5d0*/  I2F R40, R40 ;  /* 0x0000002800287306 */ /* 0x000e620000201400 */
[-C--:B------:R-:W-:Y:S01]  /*1d5e0*/  ISETP.GE.AND P4, PT, R6, R248.reuse, PT ;  /* 0x000000f80600720c */ /* 0x080fe20003f86270 */
[----:B------:R-:W-:Y:S01]  /*1d5f0*/  IMAD.IADD R45, R246, 0x1, -R9 ;  /* 0x00000001f62d7824 */ /* 0x000fe200078e0a09 */
[----:B------:R-:W-:Y:S02]  /*1d600*/  ISETP.GE.OR P2, PT, R4, R245, !P2 ;  /* 0x000000f50400720c */ /* 0x000fe40005746670 */
[----:B------:R-:W-:Y:S01]  /*1d610*/  ISETP.GE.OR P4, PT, R6, R247, !P4 ;  /* 0x000000f70600720c */ /* 0x000fe20006786670 */
[----:B----4-:R-:W-:Y:S01]  /*1d620*/  FFMA.FTZ R3, -R243, R3, R46 ;  /* 0x00000003f3037223 */ /* 0x010fe2000001012e */
[----:B------:R-:W-:Y:S01]  /*1d630*/  ISETP.GE.AND P1, PT, R4, R248, PT ;  /* 0x000000f80400720c */ /* 0x000fe20003f26270 */
[----:B------:R-:W3:Y:S01]  /*1d640*/  I2F R50, R50 ;  /* 0x0000003200327306 */ /* 0x000ee20000201400 */
[----:B------:R-:W-:-:S02]  /*1d650*/  FSEL R15, R15, -INF , !P4 ;  /* 0xff8000000f0f7808 */ /* 0x000fc40006000000 */
[----:B------:R-:W-:Y:S02]  /*1d660*/  FSEL R3, R3, -INF , !P2 ;  /* 0xff80000003037808 */ /* 0x000fe40005000000 */
[-C--:B------:R-:W-:Y:S02]  /*1d670*/  ISETP.GE.AND P5, PT, R13, R249.reuse, PT ;  /* 0x000000f90d00720c */ /* 0x080fe40003fa6270 */
[----:B------:R-:W-:Y:S01]  /*1d680*/  IABS R0, R0 ;  /* 0x0000000000007213 */ /* 0x000fe20000000000 */
[----:B------:R-:W4:Y:S01]  /*1d690*/  I2F R12, R12 ;  /* 0x0000000c000c7306 */ /* 0x000f220000201400 */
[----:B------:R-:W-:Y:S01]  /*1d6a0*/  ISETP.GE.AND P4, PT, R2, R249, PT ;  /* 0x000000f90200720c */ /* 0x000fe20003f86270 */
[----:B------:R-:W-:Y:S01]  /*1d6b0*/  IMAD.IADD R44, R244, 0x1, -R55 ;  /* 0x00000001f42c7824 */ /* 0x000fe200078e0a37 */
[C---:B------:R-:W-:Y:S02]  /*1d6c0*/  ISETP.GE.AND P2, PT, R2.reuse, R248, PT ;  /* 0x000000f80200720c */ /* 0x040fe40003f46270 */
[----:B------:R-:W-:-:S03]  /*1d6d0*/  ISETP.GE.OR P4, PT, R2, R245, !P4 ;  /* 0x000000f50200720c */ /* 0x000fc60006786670 */
[----:B------:R-:W5:Y:S01]  /*1d6e0*/  I2F R39, R39 ;  /* 0x0000002700277306 */ /* 0x000f620000201400 */
[----:B------:R-:W-:Y:S02]  /*1d6f0*/  ISETP.GE.OR P2, PT, R2, R247, !P2 ;  /* 0x000000f70200720c */ /* 0x000fe40005746670 */
[----:B------:R-:W-:Y:S02]  /*1d700*/  IADD3 R2, R6, 0x20, RZ ;  /* 0x0000002006027810 */ /* 0x000fe40007ffe0ff */
[----:B------:R-:W-:Y:S01]  /*1d710*/  IABS R44, R44 ;  /* 0x0000002c002c7213 */ /* 0x000fe20000000000 */
[C---:B-1----:R-:W-:Y:S01]  /*1d720*/  FFMA.FTZ R21, -R243.reuse, R40, R21 ;  /* 0x00000028f3157223 */ /* 0x042fe20000010115 */
[----:B------:R-:W-:Y:S01]  /*1d730*/  IABS R45, R45 ;  /* 0x0000002d002d7213 */ /* 0x000fe20000000000 */
[----:B---3--:R-:W-:Y:S01]  /*1d740*/  FFMA.FTZ R40, -R243, R50, R47 ;  /* 0x00000032f3287223 */ /* 0x008fe2000001012f */
[----:B------:R-:W-:Y:S01]  /*1d750*/  ISETP.GE.OR P1, PT, R4, R247, !P1 ;  /* 0x000000f70400720c */ /* 0x000fe20004f26670 */
[----:B------:R-:W-:Y:S01]  /*1d760*/  IMAD.IADD R46, R246, 0x1, -R2 ;  /* 0x00000001f62e7824 */ /* 0x000fe200078e0a02 */
[C---:B------:R-:W-:Y:S01]  /*1d770*/  ISETP.GE.OR P5, PT, R13.reuse, R245, !P5 ;  /* 0x000000f50d00720c */ /* 0x040fe20006fa6670 */
[----:B------:R-:W-:Y:S01]  /*1d780*/  IMAD.MOV.U32 R47, RZ, RZ, R44 ;  /* 0x000000ffff2f7224 */ /* 0x000fe200078e002c */
[----:B------:R-:W-:Y:S01]  /*1d790*/  ISETP.GE.AND P3, PT, R13, R248, PT ;  /* 0x000000f80d00720c */ /* 0x000fe20003f66270 */
[----:B----4-:R-:W-:Y:S01]  /*1d7a0*/  FFMA.FTZ R44, -R243, R12, R49 ;  /* 0x0000000cf32c7223 */ /* 0x010fe20000010131 */
[----:B------:R-:W1:Y:S01]  /*1d7b0*/  I2F R0, R0 ;  /* 0x0000000000007306 */ /* 0x000e620000201400 */
[----:B------:R-:W-:Y:S01]  /*1d7c0*/  FSEL R12, R21, -INF , !P1 ;  /* 0xff800000150c7808 */ /* 0x000fe20004800000 */
[----:B------:R-:W-:Y:S01]  /*1d7d0*/  IMAD.IADD R21, R244, 0x1, -R2 ;  /* 0x00000001f4157824 */ /* 0x000fe200078e0a02 */
[----:B------:R-:W-:-:S02]  /*1d7e0*/  IADD3 R53, R6, 0x11, RZ ;  /* 0x0000001106357810 */ /* 0x000fc40007ffe0ff */
[----:B------:R-:W-:Y:S02]  /*1d7f0*/  FSEL R40, R40, -INF , !P5 ;  /* 0xff80000028287808 */ /* 0x000fe40006800000 */
[----:B------:R-:W-:Y:S01]  /*1d800*/  IADD3 R50, R6, 0x21, RZ ;  /* 0x0000002106327810 */ /* 0x000fe20007ffe0ff */
[----:B------:R-:W3:Y:S01]  /*1d810*/  I2F R45, R45 ;  /* 0x0000002d002d7306 */ /* 0x000ee20000201400 */
[----:B------:R-:W-:Y:S02]  /*1d820*/  IABS R46, R46 ;  /* 0x0000002e002e7213 */ /* 0x000fe40000000000 */
[C---:B------:R-:W-:Y:S02]  /*1d830*/  ISETP.GE.AND P1, PT, R9.reuse, R249, PT ;  /* 0x000000f90900720c */ /* 0x040fe40003f26270 */
[----:B------:R-:W-:Y:S02]  /*1d840*/  ISETP.GE.AND P5, PT, R9, R248, PT ;  /* 0x000000f80900720c */ /* 0x000fe40003fa6270 */
[----:B------:R-:W-:Y:S01]  /*1d850*/  ISETP.GE.OR P3, PT, R13, R247, !P3 ;  /* 0x000000f70d00720c */ /* 0x000fe20005f66670 */
[----:B------:R-:W-:Y:S01]  /*1d860*/  IMAD.IADD R43, R244, 0x1, -R9 ;  /* 0x00000001f42b7824 */ /* 0x000fe200078e0a09 */
[----:B------:R-:W-:Y:S01]  /*1d870*/  ISETP.GE.OR P1, PT, R9, R245, !P1 ;  /* 0x000000f50900720c */ /* 0x000fe20004f26670 */
[----:B-----5:R-:W-:Y:S01]  /*1d880*/  FFMA.FTZ R39, -R243, R39, R48 ;  /* 0x00000027f3277223 */ /* 0x020fe20000010130 */
[----:B------:R-:W-:Y:S01]  /*1d890*/  IABS R21, R21 ;  /* 0x0000001500157213 */ /* 0x000fe20000000000 */
[----:B------:R-:W-:Y:S01]  /*1d8a0*/  IMAD.IADD R7, R246, 0x1, -R53 ;  /* 0x00000001f6077824 */ /* 0x000fe200078e0a35 */
[----:B------:R4:W-:Y:S01]  /*1d8b0*/  I2F R51, R46 ;  /* 0x0000002e00337306 */ /* 0x0009e20000201400 */
[----:B------:R-:W-:-:S02]  /*1d8c0*/  ISETP.GE.OR P5, PT, R9, R247, !P5 ;  /* 0x000000f70900720c */ /* 0x000fc40006fa6670 */
[----:B------:R-:W-:Y:S01]  /*1d8d0*/  FSEL R9, R44, -INF , !P3 ;  /* 0xff8000002c097808 */ /* 0x000fe20005800000 */
[--C-:B------:R-:W-:Y:S01]  /*1d8e0*/  IMAD.IADD R44, R244, 0x1, -R50.reuse ;  /* 0x00000001f42c7824 */ /* 0x100fe200078e0a32 */
[----:B------:R-:W-:Y:S01]  /*1d8f0*/  IABS R43, R43 ;  /* 0x0000002b002b7213 */ /* 0x000fe20000000000 */
[----:B------:R-:W-:Y:S01]  /*1d900*/  IMAD.MOV.U32 R48, RZ, RZ, R21 ;  /* 0x000000ffff307224 */ /* 0x000fe200078e0015 */
[----:B------:R-:W-:Y:S02]  /*1d910*/  FSEL R39, R39, -INF , !P4 ;  /* 0xff80000027277808 */ /* 0x000fe40006000000 */
[----:B------:R-:W-:Y:S02]  /*1d920*/  IABS R7, R7 ;  /* 0x0000000700077213 */ /* 0x000fe40000000000 */
[C---:B------:R-:W-:Y:S01]  /*1d930*/  ISETP.GE.AND P3, PT, R53.reuse, R249, PT ;  /* 0x000000f93500720c */ /* 0x040fe20003f66270 */
[----:B----4-:R-:W-:Y:S01]  /*1d940*/  IMAD.IADD R46, R246, 0x1, -R50 ;  /* 0x00000001f62e7824 */ /* 0x010fe200078e0a32 */
[----:B------:R-:W-:-:S02]  /*1d950*/  ISETP.GE.AND P4, PT, R53, R248, PT ;  /* 0x000000f83500720c */ /* 0x000fc40003f86270 */
[----:B------:R-:W-:Y:S02]  /*1d960*/  IABS R44, R44 ;  /* 0x0000002c002c7213 */ /* 0x000fe40000000000 */
[----:B------:R-:W-:Y:S02]  /*1d970*/  IABS R21, R46 ;  /* 0x0000002e00157213 */ /* 0x000fe40000000000 */
[----:B------:R-:W-:Y:S01]  /*1d980*/  IADD3 R46, R6, 0x29, RZ ;  /* 0x00000029062e7810 */ /* 0x000fe20007ffe0ff */
[----:B------:R-:W-:Y:S01]  /*1d990*/  IMAD.IADD R4, R244, 0x1, -R53 ;  /* 0x00000001f4047824 */ /* 0x000fe200078e0a35 */
[----:B------:R-:W-:Y:S01]  /*1d9a0*/  IADD3 R58, R6, 0x18, RZ ;  /* 0x00000018063a7810 */ /* 0x000fe20007ffe0ff */
[----:B------:R-:W4:Y:S01]  /*1d9b0*/  I2F R43, R43 ;  /* 0x0000002b002b7306 */ /* 0x000f220000201400 */
[----:B------:R-:W-:Y:S01]  /*1d9c0*/  ISETP.GE.OR P3, PT, R53, R245, !P3 ;  /* 0x000000f53500720c */ /* 0x000fe20005f66670 */
[----:B-1----:R-:W-:Y:S01]  /*1d9d0*/  FFMA.FTZ R0, -R243, R0, R56 ;  /* 0x00000000f3007223 */ /* 0x002fe20000010138 */
[----:B------:R-:W-:Y:S01]  /*1d9e0*/  ISETP.GE.OR P4, PT, R53, R247, !P4 ;  /* 0x000000f73500720c */ /* 0x000fe20006786670 */
[----:B------:R-:W-:-:S04]  /*1d9f0*/  IMAD.IADD R14, R244, 0x1, -R58 ;  /* 0x00000001f40e7824 */ /* 0x000fc800078e0a3a */
[----:B------:R3:W-:Y:S01]  /*1da00*/  I2F R53, R21 ;  /* 0x0000001500357306 */ /* 0x0007e20000201400 */
[----:B------:R-:W-:-:S07]  /*1da10*/  FSEL R0, R0, -INF , !P2 ;  /* 0xff80000000007808 */ /* 0x000fce0005000000 */
[----:B------:R-:W1:Y:S01]  /*1da20*/  I2F R7, R7 ;  /* 0x0000000700077306 */ /* 0x000e620000201400 */
[----:B------:R-:W-:Y:S01]  /*1da30*/  ISETP.GE.AND P2, PT, R58, R249, PT ;  /* 0x000000f93a00720c */ /* 0x000fe20003f46270 */
[----:B---3--:R-:W-:-:S06]  /*1da40*/  FFMA.FTZ R21, -R243, R45, R57 ;  /* 0x0000002df3157223 */ /* 0x008fcc0000010139 */
[----:B------:R3:W-:Y:S01]  /*1da50*/  I2F R56, R44 ;  /* 0x0000002c00387306 */ /* 0x0007e20000201400 */
[----:B------:R-:W-:Y:S02]  /*1da60*/  IABS R4, R4 ;  /* 0x0000000400047213 */ /* 0x000fe40000000000 */
[----:B------:R-:W-:Y:S02]  /*1da70*/  FSEL R21, R21, -INF , !P1 ;  /* 0xff80000015157808 */ /* 0x000fe40004800000 */
[----:B------:R-:W-:Y:S02]  /*1da80*/  ISETP.GE.AND P1, PT, R58, R248, PT ;  /* 0x000000f83a00720c */ /* 0x000fe40003f26270 */
[----:B------:R-:W-:Y:S01]  /*1da90*/  IABS R14, R14 ;  /* 0x0000000e000e7213 */ /* 0x000fe20000000000 */
[----:B---3--:R-:W-:Y:S01]  /*1daa0*/  IMAD.IADD R44, R246, 0x1, -R46 ;  /* 0x00000001f62c7824 */ /* 0x008fe200078e0a2e */
[----:B------:R-:W-:-:S04]  /*1dab0*/  ISETP.GE.OR P2, PT, R58, R245, !P2 ;  /* 0x000000f53a00720c */ /* 0x000fc80005746670 */
[----:B------:R-:W-:Y:S01]  /*1dac0*/  IABS R44, R44 ;  /* 0x0000002c002c7213 */ /* 0x000fe20000000000 */
[----:B------:R-:W-:Y:S01]  /*1dad0*/  IMAD.IADD R13, R246, 0x1, -R58 ;  /* 0x00000001f60d7824 */ /* 0x000fe200078e0a3a */
[----:B------:R-:W-:Y:S01]  /*1dae0*/  ISETP.GE.OR P1, PT, R58, R247, !P1 ;  /* 0x000000f73a00720c */ /* 0x000fe20004f26670 */
[----:B------:R-:W3:Y:S02]  /*1daf0*/  I2F R4, R4 ;  /* 0x0000000400047306 */ /* 0x000ee40000201400 */
[----:B------:R-:W-:Y:S01]  /*1db00*/  IMAD.MOV.U32 R58, RZ, RZ, R44 ;  /* 0x000000ffff3a7224 */ /* 0x000fe200078e002c */
[C---:B------:R-:W-:Y:S01]  /*1db10*/  IADD3 R44, R6.reuse, 0x31, RZ ;  /* 0x00000031062c7810 */ /* 0x040fe20007ffe0ff */
[C---:B----4-:R-:W-:Y:S01]  /*1db20*/  FFMA.FTZ R60, -R243.reuse, R43, R16 ;  /* 0x0000002bf33c7223 */ /* 0x050fe20000010110 */
[----:B------:R-:W-:Y:S01]  /*1db30*/  IADD3 R45, R6, 0x30, RZ ;  /* 0x00000030062d7810 */ /* 0x000fe20007ffe0ff */
[----:B-1----:R-:W-:Y:S02]  /*1db40*/  FFMA.FTZ R16, -R243, R7, R22 ;  /* 0x00000007f3107223 */ /* 0x002fe40000010116 */
[----:B------:R-:W1:Y:S01]  /*1db50*/  I2F R14, R14 ;  /* 0x0000000e000e7306 */ /* 0x000e620000201400 */
[C---:B------:R-:W-:Y:S01]  /*1db60*/  IMAD.IADD R22, R246.reuse, 0x1, -R44 ;  /* 0x00000001f6167824 */ /* 0x040fe200078e0a2c */
[----:B------:R-:W-:Y:S01]  /*1db70*/  IABS R13, R13 ;  /* 0x0000000d000d7213 */ /* 0x000fe20000000000 */
[----:B------:R-:W-:Y:S01]  /*1db80*/  IMAD.IADD R59, R246, 0x1, -R45 ;  /* 0x00000001f63b7824 */ /* 0x000fe200078e0a2d */
[----:B------:R-:W-:-:S02]  /*1db90*/  FSEL R7, R60, -INF , !P5 ;  /* 0xff8000003c077808 */ /* 0x000fc40006800000 */
[----:B------:R-:W-:Y:S02]  /*1dba0*/  IABS R60, R22 ;  /* 0x00000016003c7213 */ /* 0x000fe40000000000 */
[C---:B------:R-:W-:Y:S01]  /*1dbb0*/  IADD3 R22, R6.reuse, 0x39, RZ ;  /* 0x0000003906167810 */ /* 0x040fe20007ffe0ff */
[----:B------:R-:W4:Y:S01]  /*1dbc0*/  I2F R13, R13 ;  /* 0x0000000d000d7306 */ /* 0x000f220000201400 */
[----:B------:R-:W-:Y:S02]  /*1dbd0*/  IADD3 R43, R6, 0x38, RZ ;  /* 0x00000038062b7810 */ /* 0x000fe40007ffe0ff */
[----:B------:R-:W-:Y:S01]  /*1dbe0*/  IABS R59, R59 ;  /* 0x0000003b003b7213 */ /* 0x000fe20000000000 */
[----:B---3--:R-:W-:-:S04]  /*1dbf0*/  FFMA.FTZ R4, -R243, R4, R17 ;  /* 0x00000004f3047223 */ /* 0x008fc80000010111 */
[----:B------:R3:W-:Y:S01]  /*1dc00*/  I2F R49, R47 ;  /* 0x0000002f00317306 */ /* 0x0007e20000201400 */
[C---:B------:R-:W-:Y:S02]  /*1dc10*/  IMAD.IADD R61, R246.reuse, 0x1, -R43 ;  /* 0x00000001f63d7824 */ /* 0x040fe400078e0a2b */
[----:B-1----:R-:W-:Y:S02]  /*1dc20*/  FFMA.FTZ R18, -R243, R14, R18 ;  /* 0x0000000ef3127223 */ /* 0x002fe40000010112 */
[----:B------:R-:W-:-:S03]  /*1dc30*/  IMAD.IADD R54, R246, 0x1, -R55 ;  /* 0x00000001f6367824 */ /* 0x000fc600078e0a37 */
[----:B------:R-:W1:Y:S01]  /*1dc40*/  I2F R59, R59 ;  /* 0x0000003b003b7306 */ /* 0x000e620000201400 */
[----:B---3--:R-:W-:Y:S01]  /*1dc50*/  IADD3 R47, R6, 0x28, RZ ;  /* 0x00000028062f7810 */ /* 0x008fe20007ffe0ff */
[----:B------:R-:W-:Y:S01]  /*1dc60*/  IMAD.IADD R6, R246, 0x1, -R22 ;  /* 0x00000001f6067824 */ /* 0x000fe200078e0a16 */
[----:B------:R-:W-:-:S04]  /*1dc70*/  IABS R61, R61 ;  /* 0x0000003d003d7213 */ /* 0x000fc80000000000 */
[----:B------:R-:W-:Y:S02]  /*1dc80*/  IABS R14, R6 ;  /* 0x00000006000e7213 */ /* 0x000fe40000000000 */
[----:B------:R-:W-:Y:S02]  /*1dc90*/  FSEL R6, R4, -INF , !P4 ;  /* 0xff80000004067808 */ /* 0x000fe40006000000 */
[----:B------:R-:W-:Y:S02]  /*1dca0*/  FSEL R4, R18, -INF , !P1 ;  /* 0xff80000012047808 */ /* 0x000fe40004800000 */
[----:B------:R-:W-:Y:S02]  /*1dcb0*/  ISETP.GE.AND P1, PT, R50, R249, PT ;  /* 0x000000f93200720c */ /* 0x000fe40003f26270 */
[----:B------:R-:W-:Y:S01]  /*1dcc0*/  IABS R54, R54 ;  /* 0x0000003600367213 */ /* 0x000fe20000000000 */
[----:B------:R-:W-:Y:S01]  /*1dcd0*/  IMAD.IADD R57, R246, 0x1, -R47 ;  /* 0x00000001f6397824 */ /* 0x000fe200078e0a2f */
[----:B------:R-:W-:Y:S01]  /*1dce0*/  ISETP.GE.OR P1, PT, R50, R245, !P1 ;  /* 0x000000f53200720c */ /* 0x000fe20004f26670 */
[C---:B------:R-:W-:Y:S01]  /*1dcf0*/  FFMA.FTZ R29, -R243.reuse, R53, R29 ;  /* 0x00000035f31d7223 */ /* 0x040fe2000001011d */
[----:B------:R-:W3:Y:S01]  /*1dd00*/  I2F R61, R61 ;  /* 0x0000003d003d7306 */ /* 0x000ee20000201400 */
[----:B----4-:R-:W-:Y:S01]  /*1dd10*/  FFMA.FTZ R13, -R243, R13, R23 ;  /* 0x0000000df30d7223 */ /* 0x010fe20000010117 */
[----:B------:R-:W-:Y:S01]  /*1dd20*/  IABS R57, R57 ;  /* 0x0000003900397213 */ /* 0x000fe20000000000 */
[----:B------:R-:W-:Y:S01]  /*1dd30*/  IMAD.MOV.U32 R17, RZ, RZ, R14 ;  /* 0x000000ffff117224 */ /* 0x000fe200078e000e */
[----:B------:R-:W-:-:S02]  /*1dd40*/  FSEL R252, R29, -INF , !P1 ;  /* 0xff8000001dfc7808 */ /* 0x000fc40004800000 */
[----:B------:R-:W-:Y:S02]  /*1dd50*/  FMNMX.FTZ R18, R20, R3, !PT ;  /* 0x0000000314127209 */ /* 0x000fe40007810000 */
[----:B------:R-:W4:Y:S01]  /*1dd60*/  I2F R54, R54 ;  /* 0x0000003600367306 */ /* 0x000f220000201400 */
[----:B------:R-:W-:Y:S01]  /*1dd70*/  ISETP.GE.AND P1, PT, R45, R249, PT ;  /* 0x000000f92d00720c */ /* 0x000fe20003f26270 */
[----:B-1----:R-:W-:Y:S01]  /*1dd80*/  FFMA.FTZ R37, -R243, R59, R37 ;  /* 0x0000003bf3257223 */ /* 0x002fe20000010125 */
[----:B------:R-:W-:Y:S02]  /*1dd90*/  FSEL R14, R13, -INF , !P2 ;  /* 0xff8000000d0e7808 */ /* 0x000fe40005000000 */
[C---:B------:R-:W-:Y:S02]  /*1dda0*/  ISETP.GE.AND P4, PT, R2.reuse, R249, PT ;  /* 0x000000f90200720c */ /* 0x040fe40003f86270 */
[----:B------:R-:W-:Y:S02]  /*1ddb0*/  ISETP.GE.AND P2, PT, R2, R248, PT ;  /* 0x000000f80200720c */ /* 0x000fe40003f46270 */
[----:B------:R-:W-:Y:S01]  /*1ddc0*/  FMNMX.FTZ R18, R40, R18, !PT ;  /* 0x0000001228127209 */ /* 0x000fe20007810000 */
[----:B------:R-:W1:Y:S01]  /*1ddd0*/  I2F R48, R48 ;  /* 0x0000003000307306 */ /* 0x000e620000201400 */
[----:B------:R-:W-:-:S02]  /*1dde0*/  FSEL R16, R16, -INF , !P3 ;  /* 0xff80000010107808 */ /* 0x000fc40005800000 */
[----:B------:R-:W-:Y:S02]  /*1ddf0*/  ISETP.GE.OR P1, PT, R45, R245, !P1 ;  /* 0x000000f52d00720c */ /* 0x000fe40004f26670 */
[----:B------:R-:W-:-:S03]  /*1de00*/  ISETP.GE.AND P3, PT, R55, R248, PT ;  /* 0x000000f83700720c */ /* 0x000fc60003f66270 */
[----:B------:R-:W5:Y:S01]  /*1de10*/  I2F R57, R57 ;  /* 0x0000003900397306 */ /* 0x000f620000201400 */
[C---:B------:R-:W-:Y:S01]  /*1de20*/  ISETP.GE.OR P4, PT, R2.reuse, R245, !P4 ;  /* 0x000000f50200720c */ /* 0x040fe20006786670 */
[C---:B------:R-:W-:Y:S01]  /*1de30*/  FFMA.FTZ R28, -R243.reuse, R51, R28 ;  /* 0x00000033f31c7223 */ /* 0x040fe2000001011c */
[----:B------:R-:W-:Y:S01]  /*1de40*/  ISETP.GE.OR P2, PT, R2, R247, !P2 ;  /* 0x000000f70200720c */ /* 0x000fe20005746670 */
[----:B------:R-:W-:Y:S01]  /*1de50*/  FFMA.FTZ R2, -R243, R49, R19 ;  /* 0x00000031f3027223 */ /* 0x000fe20000010113 */
[----:B------:R-:W-:-:S03]  /*1de60*/  FMNMX.FTZ R18, R39, R18, !PT ;  /* 0x0000001227127209 */ /* 0x000fc60007810000 */
[----:B------:R-:W1:Y:S01]  /*1de70*/  I2F R17, R17 ;  /* 0x0000001100117306 */ /* 0x000e620000201400 */
[----:B------:R-:W-:Y:S02]  /*1de80*/  FSEL R195, R37, -INF , !P1 ;  /* 0xff80000025c37808 */ /* 0x000fe40004800000 */
[----:B------:R-:W-:Y:S02]  /*1de90*/  ISETP.GE.OR P3, PT, R55, R247, !P3 ;  /* 0x000000f73700720c */ /* 0x000fe40005f66670 */
[----:B------:R-:W-:Y:S01]  /*1dea0*/  ISETP.GE.AND P1, PT, R43, R249, PT ;  /* 0x000000f92b00720c */ /* 0x000fe20003f26270 */
[----:B---3--:R-:W-:Y:S01]  /*1deb0*/  FFMA.FTZ R41, -R243, R61, R41 ;  /* 0x0000003df3297223 */ /* 0x008fe20000010129 */
[----:B------:R-:W-:Y:S02]  /*1dec0*/  ISETP.GE.AND P5, PT, R55, R249, PT ;  /* 0x000000f93700720c */ /* 0x000fe40003fa6270 */
[----:B------:R-:W-:Y:S01]  /*1ded0*/  FMNMX.FTZ R18, R21, R18, !PT ;  /* 0x0000001215127209 */ /* 0x000fe20007810000 */
[----:B----4-:R-:W-:Y:S01]  /*1dee0*/  FFMA.FTZ R52, -R243, R54, R52 ;  /* 0x00000036f3347223 */ /* 0x010fe20000010134 */
[----:B------:R-:W-:-:S02]  /*1def0*/  FSEL R2, R2, -INF , !P3 ;  /* 0xff80000002027808 */ /* 0x000fc40005800000 */
[----:B------:R-:W-:Y:S02]  /*1df00*/  FSEL R233, R28, -INF , !P4 ;  /* 0xff8000001ce97808 */ /* 0x000fe40006000000 */
[----:B------:R-:W-:Y:S01]  /*1df10*/  ISETP.GE.OR P1, PT, R43, R245, !P1 ;  /* 0x000000f52b00720c */ /* 0x000fe20004f26670 */
[----:B------:R-:W3:Y:S01]  /*1df20*/  I2F R58, R58 ;  /* 0x0000003a003a7306 */ /* 0x000ee20000201400 */
[C---:B------:R-:W-:Y:S02]  /*1df30*/  ISETP.GE.AND P3, PT, R47.reuse, R249, PT ;  /* 0x000000f92f00720c */ /* 0x040fe40003f66270 */
[----:B------:R-:W-:Y:S02]  /*1df40*/  ISETP.GE.AND P4, PT, R47, R248, PT ;  /* 0x000000f82f00720c */ /* 0x000fe40003f86270 */
[----:B------:R-:W-:Y:S02]  /*1df50*/  ISETP.GE.OR P5, PT, R55, R245, !P5 ;  /* 0x000000f53700720c */ /* 0x000fe40006fa6670 */
[----:B------:R-:W-:-:S02]  /*1df60*/  FMNMX.FTZ R18, R16, R18, !PT ;  /* 0x0000001210127209 */ /* 0x000fc40007810000 */
[----:B------:R-:W-:Y:S02]  /*1df70*/  FSEL R193, R41, -INF , !P1 ;  /* 0xff80000029c17808 */ /* 0x000fe40004800000 */
[C---:B------:R-:W-:Y:S02]  /*1df80*/  ISETP.GE.OR P3, PT, R47.reuse, R245, !P3 ;  /* 0x000000f52f00720c */ /* 0x040fe40005f66670 */
[----:B------:R-:W-:Y:S01]  /*1df90*/  ISETP.GE.OR P4, PT, R47, R247, !P4 ;  /* 0x000000f72f00720c */ /* 0x000fe20006786670 */
[----:B------:R-:W-:Y:S01]  /*1dfa0*/  IMAD.IADD R47, R244, 0x1, -R47 ;  /* 0x00000001f42f7824 */ /* 0x000fe200078e0a2f */
[----:B------:R-:W-:Y:S02]  /*1dfb0*/  ISETP.GE.AND P1, PT, R22, R249, PT ;  /* 0x000000f91600720c */ /* 0x000fe40003f26270 */
[----:B------:R-:W-:Y:S02]  /*1dfc0*/  FSEL R13, R52, -INF , !P5 ;  /* 0xff800000340d7808 */ /* 0x000fe40006800000 */
[----:B------:R-:W-:Y:S01]  /*1dfd0*/  FMNMX.FTZ R18, R14, R18, !PT ;  /* 0x000000120e127209 */ /* 0x000fe20007810000 */
[C---:B-1----:R-:W-:Y:S01]  /*1dfe0*/  FFMA.FTZ R36, -R243.reuse, R48, R36 ;  /* 0x00000030f3247223 */ /* 0x042fe20000010124 */
[----:B------:R-:W-:Y:S01]  /*1dff0*/  ISETP.GE.OR P1, PT, R22, R245, !P1 ;  /* 0x000000f51600720c */ /* 0x000fe20004f26670 */
[----:B-----5:R-:W-:-:S02]  /*1e000*/  FFMA.FTZ R26, -R243, R57, R26 ;  /* 0x00000039f31a7223 */ /* 0x020fc4000001011a */
[----:B------:R-:W-:Y:S01]  /*1e010*/  FFMA.FTZ R17, -R243, R17, R42 ;  /* 0x00000011f3117223 */ /* 0x000fe2000001012a */
[----:B------:R-:W-:Y:S02]  /*1e020*/  FMNMX.FTZ R18, R13, R18, !PT ;  /* 0x000000120d127209 */ /* 0x000fe40007810000 */
[----:B------:R-:W-:Y:S02]  /*1e030*/  IABS R47, R47 ;  /* 0x0000002f002f7213 */ /* 0x000fe40000000000 */
[----:B------:R-:W-:Y:S02]  /*1e040*/  FSEL R199, R36, -INF , !P2 ;  /* 0xff80000024c77808 */ /* 0x000fe40005000000 */
[----:B------:R-:W-:Y:S02]  /*1e050*/  FSEL R251, R26, -INF , !P3 ;  /* 0xff8000001afb7808 */ /* 0x000fe40005800000 */
[----:B------:R-:W-:Y:S02]  /*1e060*/  FSEL R192, R17, -INF , !P1 ;  /* 0xff80000011c07808 */ /* 0x000fe40004800000 */
[----:B------:R-:W-:-:S02]  /*1e070*/  ISETP.GE.AND P2, PT, R46, R249, PT ;  /* 0x000000f92e00720c */ /* 0x000fc40003f46270 */
[C---:B------:R-:W-:Y:S02]  /*1e080*/  ISETP.GE.AND P3, PT, R46.reuse, R248, PT ;  /* 0x000000f82e00720c */ /* 0x040fe40003f66270 */
[----:B------:R-:W-:Y:S01]  /*1e090*/  FMNMX.FTZ R17, R233, R18, !PT ;  /* 0x00000012e9117209 */ /* 0x000fe20007810000 */
[----:B------:R-:W-:Y:S01]  /*1e0a0*/  IMAD.MOV.U32 R197, RZ, RZ, R47 ;  /* 0x000000ffffc57224 */ /* 0x000fe200078e002f */
[----:B------:R-:W-:Y:S01]  /*1e0b0*/  FMNMX.FTZ R18, R15, R12, !PT ;  /* 0x0000000c0f127209 */ /* 0x000fe20007810000 */
[----:B---3--:R-:W-:Y:S01]  /*1e0c0*/  FFMA.FTZ R27, -R243, R58, R27 ;  /* 0x0000003af31b7223 */ /* 0x008fe2000001011b */
[C---:B------:R-:W-:Y:S02]  /*1e0d0*/  ISETP.GE.OR P2, PT, R46.reuse, R245, !P2 ;  /* 0x000000f52e00720c */ /* 0x040fe40005746670 */
[----:B------:R-:W-:Y:S01]  /*1e0e0*/  ISETP.GE.OR P3, PT, R46, R247, !P3 ;  /* 0x000000f72e00720c */ /* 0x000fe20005f66670 */
[C---:B------:R-:W-:Y:S01]  /*1e0f0*/  IMAD.IADD R46, R244.reuse, 0x1, -R46 ;  /* 0x00000001f42e7824 */ /* 0x040fe200078e0a2e */
[----:B------:R-:W-:Y:S01]  /*1e100*/  FMNMX.FTZ R18, R9, R18, !PT ;  /* 0x0000001209127209 */ /* 0x000fe20007810000 */
[----:B------:R-:W1:Y:S01]  /*1e110*/  I2F R55, R60 ;  /* 0x0000003c00377306 */ /* 0x000e620000201400 */
[----:B------:R-:W-:Y:S01]  /*1e120*/  FSEL R250, R27, -INF , !P2 ;  /* 0xff8000001bfa7808 */ /* 0x000fe20005000000 */
[----:B------:R-:W-:Y:S01]  /*1e130*/  IMAD.IADD R26, R244, 0x1, -R45 ;  /* 0x00000001f41a7824 */ /* 0x000fe200078e0a2d */
[----:B------:R-:W-:-:S02]  /*1e140*/  FMNMX.FTZ R18, R0, R18, !PT ;  /* 0x0000001200127209 */ /* 0x000fc40007810000 */
[----:B------:R-:W-:-:S03]  /*1e150*/  IABS R27, R46 ;  /* 0x0000002e001b7213 */ /* 0x000fc60000000000 */
[----:B------:R-:W3:Y:S01]  /*1e160*/  I2F R197, R197 ;  /* 0x000000c500c57306 */ /* 0x000ee20000201400 */
[C---:B------:R-:W-:Y:S01]  /*1e170*/  IMAD.IADD R23, R244.reuse, 0x1, -R44 ;  /* 0x00000001f4177824 */ /* 0x040fe200078e0a2c */
[----:B------:R-:W-:Y:S02]  /*1e180*/  FMNMX.FTZ R18, R7, R18, !PT ;  /* 0x0000001207127209 */ /* 0x000fe40007810000 */
[----:B------:R-:W-:Y:S01]  /*1e190*/  IABS R26, R26 ;  /* 0x0000001a001a7213 */ /* 0x000fe20000000000 */
[----:B------:R-:W-:Y:S01]  /*1e1a0*/  IMAD.IADD R19, R244, 0x1, -R43 ;  /* 0x00000001f4137824 */ /* 0x000fe200078e0a2b */
[----:B------:R-:W-:Y:S02]  /*1e1b0*/  FMNMX.FTZ R17, R252, R17, !PT ;  /* 0x00000011fc117209 */ /* 0x000fe40007810000 */
[----:B------:R-:W4:Y:S01]  /*1e1c0*/  I2F R27, R27 ;  /* 0x0000001b001b7306 */ /* 0x000f220000201400 */
[----:B------:R-:W-:Y:S02]  /*1e1d0*/  FMNMX.FTZ R18, R6, R18, !PT ;  /* 0x0000001206127209 */ /* 0x000fe40007810000 */
[----:B------:R-:W-:Y:S01]  /*1e1e0*/  IABS R23, R23 ;  /* 0x0000001700177213 */ /* 0x000fe20000000000 */
[----:B------:R-:W-:Y:S01]  /*1e1f0*/  IMAD.IADD R28, R244, 0x1, -R22 ;  /* 0x00000001f41c7824 */ /* 0x000fe200078e0a16 */
[----:B------:R-:W-:-:S02]  /*1e200*/  ISETP.GE.AND P5, PT, R50, R248, PT ;  /* 0x000000f83200720c */ /* 0x000fc40003fa6270 */
[----:B------:R-:W-:Y:S01]  /*1e210*/  ISETP.GE.AND P2, PT, R44, R249, PT ;  /* 0x000000f92c00720c */ /* 0x000fe20003f46270 */
[----:B------:R-:W5:Y:S01]  /*1e220*/  I2F R26, R26 ;  /* 0x0000001a001a7306 */ /* 0x000f620000201400 */
[----:B------:R-:W-:Y:S02]  /*1e230*/  FMNMX.FTZ R17, R251, R17, !PT ;  /* 0x00000011fb117209 */ /* 0x000fe40007810000 */
[----:B------:R-:W-:Y:S02]  /*1e240*/  FMNMX.FTZ R18, R4, R18, !PT ;  /* 0x0000001204127209 */ /* 0x000fe40007810000 */
[----:B------:R-:W-:Y:S01]  /*1e250*/  IABS R19, R19 ;  /* 0x0000001300137213 */ /* 0x000fe20000000000 */
[C---:B------:R-:W-:Y:S01]  /*1e260*/  FFMA.FTZ R5, -R243.reuse, R56, R5 ;  /* 0x00000038f3057223 */ /* 0x040fe20000010105 */
[----:B------:R-:W-:Y:S01]  /*1e270*/  ISETP.GE.OR P5, PT, R50, R247, !P5 ;  /* 0x000000f73200720c */ /* 0x000fe20006fa6670 */
[C---:B-1----:R-:W-:Y:S01]  /*1e280*/  FFMA.FTZ R38, -R243.reuse, R55, R38 ;  /* 0x00000037f3267223 */ /* 0x042fe20000010126 */
[----:B------:R-:W1:Y:S01]  /*1e290*/  I2F R23, R23 ;  /* 0x0000001700177306 */ /* 0x000e620000201400 */
[----:B---3--:R-:W-:Y:S01]  /*1e2a0*/  FFMA.FTZ R197, -R243, R197, R25 ;  /* 0x000000c5f3c57223 */ /* 0x008fe20000010119 */
[----:B------:R-:W-:-:S02]  /*1e2b0*/  ISETP.GE.OR P2, PT, R44, R245, !P2 ;  /* 0x000000f52c00720c */ /* 0x000fc40005746670 */
[----:B------:R-:W-:Y:S02]  /*1e2c0*/  FMNMX.FTZ R17, R250, R17, !PT ;  /* 0x00000011fa117209 */ /* 0x000fe40007810000 */
[----:B------:R-:W-:Y:S02]  /*1e2d0*/  FMNMX.FTZ R25, R2, R18, !PT ;  /* 0x0000001202197209 */ /* 0x000fe40007810000 */
[----:B------:R-:W-:Y:S01]  /*1e2e0*/  IABS R28, R28 ;  /* 0x0000001c001c7213 */ /* 0x000fe20000000000 */
[----:B------:R-:W3:Y:S01]  /*1e2f0*/  I2F R19, R19 ;  /* 0x0000001300137306 */ /* 0x000ee20000201400 */
[----:B------:R-:W-:Y:S02]  /*1e300*/  FSEL R194, R38, -INF , !P2 ;  /* 0xff80000026c27808 */ /* 0x000fe40005000000 */
[----:B------:R-:W-:Y:S02]  /*1e310*/  FMNMX.FTZ R17, R195, R17, !PT ;  /* 0x00000011c3117209 */ /* 0x000fe40007810000 */
[----:B------:R-:W-:-:S02]  /*1e320*/  FSEL R198, R5, -INF , !P5 ;  /* 0xff80000005c67808 */ /* 0x000fc40006800000 */
[----:B------:R-:W-:Y:S01]  /*1e330*/  FMNMX.FTZ R25, R199, R25, !PT ;  /* 0x00000019c7197209 */ /* 0x000fe20007810000 */
[----:B------:R-:W1:Y:S01]  /*1e340*/  I2F R5, R28 ;  /* 0x0000001c00057306 */ /* 0x000e620000201400 */
[----:B----4-:R-:W-:Y:S01]  /*1e350*/  FFMA.FTZ R24, -R243, R27, R24 ;  /* 0x0000001bf3187223 */ /* 0x010fe20000010118 */
[----:B------:R-:W-:Y:S02]  /*1e360*/  ISETP.GE.AND P2, PT, R45, R248, PT ;  /* 0x000000f82d00720c */ /* 0x000fe40003f46270 */
[----:B------:R-:W-:Y:S02]  /*1e370*/  FMNMX.FTZ R17, R194, R17, !PT ;  /* 0x00000011c2117209 */ /* 0x000fe40007810000 */
[----:B------:R-:W-:Y:S02]  /*1e380*/  FSEL R197, R197, -INF , !P4 ;  /* 0xff800000c5c57808 */ /* 0x000fe40006000000 */
[----:B------:R-:W-:Y:S01]  /*1e390*/  FMNMX.FTZ R25, R198, R25, !PT ;  /* 0x00000019c6197209 */ /* 0x000fe20007810000 */
[----:B-----5:R-:W-:Y:S01]  /*1e3a0*/  FFMA.FTZ R26, -R243, R26, R30 ;  /* 0x0000001af31a7223 */ /* 0x020fe2000001011e */
[----:B------:R-:W-:-:S02]  /*1e3b0*/  ISETP.GE.OR P2, PT, R45, R247, !P2 ;  /* 0x000000f72d00720c */ /* 0x000fc40005746670 */
[----:B------:R-:W-:Y:S02]  /*1e3c0*/  ISETP.GE.AND P1, PT, R44, R248, PT ;  /* 0x000000f82c00720c */ /* 0x000fe40003f26270 */
[----:B------:R-:W-:Y:S02]  /*1e3d0*/  FMNMX.FTZ R17, R193, R17, !PT ;  /* 0x00000011c1117209 */ /* 0x000fe40007810000 */
[----:B------:R-:W-:Y:S02]  /*1e3e0*/  FSEL R196, R24, -INF , !P3 ;  /* 0xff80000018c47808 */ /* 0x000fe40005800000 */
[----:B------:R-:W-:Y:S01]  /*1e3f0*/  FMNMX.FTZ R25, R197, R25, !PT ;  /* 0x00000019c5197209 */ /* 0x000fe20007810000 */
[----:B-1----:R-:W-:Y:S01]  /*1e400*/  FFMA.FTZ R23, -R243, R23, R31 ;  /* 0x00000017f3177223 */ /* 0x002fe2000001011f */
[----:B------:R-:W-:Y:S02]  /*1e410*/  ISETP.GE.OR P1, PT, R44, R247, !P1 ;  /* 0x000000f72c00720c */ /* 0x000fe40004f26670 */
[----:B------:R-:W-:-:S02]  /*1e420*/  FMNMX.FTZ R17, R192, R17, !PT ;  /* 0x00000011c0117209 */ /* 0x000fc40007810000 */
[-C--:B------:R-:W-:Y:S02]  /*1e430*/  ISETP.GE.AND P4, PT, R43, R248.reuse, PT ;  /* 0x000000f82b00720c */ /* 0x080fe40003f86270 */
[----:B------:R-:W-:Y:S02]  /*1e440*/  FSEL R191, R26, -INF , !P2 ;  /* 0xff8000001abf7808 */ /* 0x000fe40005000000 */
[----:B------:R-:W-:Y:S01]  /*1e450*/  FMNMX.FTZ R25, R196, R25, !PT ;  /* 0x00000019c4197209 */ /* 0x000fe20007810000 */
[----:B---3--:R-:W-:Y:S01]  /*1e460*/  FFMA.FTZ R19, -R243, R19, R32 ;  /* 0x00000013f3137223 */ /* 0x008fe20000010120 */
[----:B------:R-:W-:Y:S01]  /*1e470*/  ISETP.GE.AND P2, PT, R22, R248, PT ;  /* 0x000000f81600720c */ /* 0x000fe20003f46270 */
[----:B------:R-:W1:Y:S01]  /*1e480*/  SHFL.BFLY PT, R18, R17, 0x2, 0x1f ;  /* 0x0c401f0011127f89 */ /* 0x000e6200000e0000 */
[----:B------:R-:W-:Y:S02]  /*1e490*/  ISETP.GE.OR P4, PT, R43, R247, !P4 ;  /* 0x000000f72b00720c */ /* 0x000fe40006786670 */
[----:B------:R-:W-:-:S02]  /*1e4a0*/  FSEL R189, R23, -INF , !P1 ;  /* 0xff80000017bd7808 */ /* 0x000fc40004800000 */
[----:B------:R-:W-:Y:S01]  /*1e4b0*/  FMNMX.FTZ R25, R191, R25, !PT ;  /* 0x00000019bf197209 */ /* 0x000fe20007810000 */
[----:B------:R-:W-:Y:S01]  /*1e4c0*/  FFMA.FTZ R5, -R243, R5, R8 ;  /* 0x00000005f3057223 */ /* 0x000fe20000010108 */
[----:B------:R-:W-:Y:S02]  /*1e4d0*/  ISETP.GE.OR P2, PT, R22, R247, !P2 ;  /* 0x000000f71600720c */ /* 0x000fe40005746670 */
[----:B------:R-:W-:Y:S02]  /*1e4e0*/  FSEL R188, R19, -INF , !P4 ;  /* 0xff80000013bc7808 */ /* 0x000fe40006000000 */
        /* <DEDUP_REMOVED lines=11> */
[----:B--2---:R-:W-:Y:S02]  /*1e5a0*/  FMUL.FTZ R190, R186, R164 ;  /* 0x000000a4babe7220 */ /* 0x004fe40000410000 */
[----:B------:R-:W-:-:S03]  /*1e5b0*/  IMAD.SHL.U32 R219, R35, 0x2, RZ ;  /* 0x0000000223db7824 */ /* 0x000fc600078e00ff */
[----:B------:R-:W-:Y:S01]  /*1e5c0*/  FSEL R190, R190, RZ, P1 ;  /* 0x000000ffbebe7208 */ /* 0x000fe20000800000 */
[----:B------:R-:W-:Y:S01]  /*1e5d0*/  IMAD R217, R34, 0x2, R219 ;  /* 0x0000000222d97824 */ /* 0x000fe200078e02db */
[----:B------:R-:W-:Y:S03]  /*1e5e0*/  LDSM.16.MT88.4 R156, [R219+0x10000] ;  /* 0x01000000db9c783b */ /* 0x000fe60000004200 */
[-CC-:B------:R-:W-:Y:S01]  /*1e5f0*/  FFMA.FTZ R178, R3, R186.reuse, -R190.reuse ;  /* 0x000000ba03b27223 */ /* 0x180fe200000108be */
[----:B------:R-:W1:Y:S01]  /*1e600*/  LDSM.16.MT88.4 R148, [R217+0x10000] ;  /* 0x01000000d994783b */ /* 0x000e620000004200 */
[-CC-:B------:R-:W-:Y:S02]  /*1e610*/  FFMA.FTZ R179, R20, R186.reuse, -R190.reuse ;  /* 0x000000ba14b37223 */ /* 0x180fe400000108be */
[-CC-:B------:R-:W-:Y:S01]  /*1e620*/  FFMA.FTZ R177, R40, R186.reuse, -R190.reuse ;  /* 0x000000ba28b17223 */ /* 0x180fe200000108be */
[----:B------:R-:W-:Y:S01]  /*1e630*/  LDSM.16.MT88.4 R48, [R217+0x12000] ;  /* 0x01200000d930783b */ /* 0x000fe20000004200 */
[----:B---3--:R-:W-:Y:S01]  /*1e640*/  FMNMX.FTZ R3, R8, R5, !PT ;  /* 0x0000000508037209 */ /* 0x008fe20007810000 */
[-CC-:B------:R-:W-:Y:S01]  /*1e650*/  FFMA.FTZ R174, R39, R186.reuse, -R190.reuse ;  /* 0x000000ba27ae7223 */ /* 0x180fe200000108be */
[----:B------:R-:W-:Y:S01]  /*1e660*/  MUFU.EX2 R179, R179 ;  /* 0x000000b300b37308 */ /* 0x000fe20000000800 */
[-CC-:B------:R-:W-:Y:S01]  /*1e670*/  FFMA.FTZ R166, R14, R186.reuse, -R190.reuse ;  /* 0x000000ba0ea67223 */ /* 0x180fe200000108be */
[----:B------:R-:W-:Y:S01]  /*1e680*/  FSETP.NEU.FTZ.AND P1, PT, R3, -INF , PT ;  /* 0xff8000000300780b */ /* 0x000fe20003f3d000 */
[----:B------:R-:W-:Y:S01]  /*1e690*/  FMUL.FTZ R183, R186, R3 ;  /* 0x00000003bab77220 */ /* 0x000fe20000410000 */
[----:B------:R-:W-:Y:S04]  /*1e6a0*/  LDSM.16.MT88.4 R104, [R219+0x16000] ;  /* 0x01600000db68783b */ /* 0x000fe80000004200 */
[----:B------:R-:W-:Y:S01]  /*1e6b0*/  FSEL R183, R183, RZ, P1 ;  /* 0x000000ffb7b77208 */ /* 0x000fe20000800000 */
[----:B------:R-:W2:Y:S01]  /*1e6c0*/  MUFU.EX2 R178, R178 ;  /* 0x000000b200b27308 */ /* 0x000ea20000000800 */
        /* <DEDUP_REMOVED lines=8> */
[-CC-:B------:R-:W-:Y:S01]  /*1e750*/  FFMA.FTZ R0, R13, R186.reuse, -R190.reuse ;  /* 0x000000ba0d007223 */ /* 0x180fe200000108be */
[----:B------:R-:W-:Y:S04]  /*1e760*/  LDSM.16.MT88.4 R72, [R219+0x14000] ;  /* 0x01400000db48783b */ /* 0x000fe80000004200 */
[----:B------:R-:W3:Y:S02]  /*1e770*/  LDSM.16.MT88.4 R12, [R217+0x10800] ;  /* 0x01080000d90c783b */ /* 0x000ee40000004200 */
[----:B------:R-:W4:Y:S01]  /*1e780*/  MUFU.EX2 R174, R174 ;  /* 0x000000ae00ae7308 */ /* 0x000f220000000800 */
[----:B------:R-:W-:Y:S01]  /*1e790*/  IMAD R216, R33, 0x2, R219 ;  /* 0x0000000221d87824 */ /* 0x000fe200078e02db */
[----:B------:R-:W-:Y:S04]  /*1e7a0*/  LDSM.16.MT88.4 R80, [R217+0x14000] ;  /* 0x01400000d950783b */ /* 0x000fe80000004200 */
[----:B------:R-:W-:Y:S02]  /*1e7b0*/  LDSM.16.MT88.4 R112, [R217+0x16000] ;  /* 0x01600000d970783b */ /* 0x000fe40000004200 */
[----:B------:R-:W-:Y:S02]  /*1e7c0*/  MUFU.EX2 R181, R181 ;  /* 0x000000b500b57308 */ /* 0x000fe40000000800 */
[----:B------:R-:W-:Y:S06]  /*1e7d0*/  LDSM.16.MT88.4 R24, [R219+0x12800] ;  /* 0x01280000db18783b */ /* 0x000fec0000004200 */
[----:B------:R-:W5:Y:S08]  /*1e7e0*/  MUFU.EX2 R180, R180 ;  /* 0x000000b400b47308 */ /* 0x000f700000000800 */
[----:B------:R-:W-:Y:S08]  /*1e7f0*/  MUFU.EX2 R182, R182 ;  /* 0x000000b600b67308 */ /* 0x000ff00000000800 */
[----:B------:R-:W1:Y:S01]  /*1e800*/  MUFU.EX2 R176, R176 ;  /* 0x000000b000b07308 */ /* 0x000e620000000800 */
[----:B--2---:R-:W-:Y:S01]  /*1e810*/  F2FP.PACK_AB R128, R178, R179 ;  /* 0x000000b3b280723e */ /* 0x004fe200000000ff */
[-C--:B------:R-:W-:Y:S01]  /*1e820*/  FFMA.FTZ R8, R16, R186.reuse, -R190 ;  /* 0x000000ba10087223 */ /* 0x080fe200000108be */
[----:B----4-:R-:W-:Y:S01]  /*1e830*/  F2FP.PACK_AB R130, R174, R177 ;  /* 0x000000b1ae82723e */ /* 0x010fe200000000ff */
[-CC-:B------:R-:W-:Y:S01]  /*1e840*/  FFMA.FTZ R175, R7, R186.reuse, -R183.reuse ;  /* 0x000000ba07af7223 */ /* 0x180fe200000108b7 */
[----:B-----5:R-:W-:Y:S01]  /*1e850*/  F2FP.PACK_AB R129, R180, R181 ;  /* 0x000000b5b481723e */ /* 0x020fe200000000ff */
[-CC-:B------:R-:W-:Y:S01]  /*1e860*/  FFMA.FTZ R9, R6, R186.reuse, -R183.reuse ;  /* 0x000000ba06097223 */ /* 0x180fe200000108b7 */
[----:B------:R-:W-:Y:S01]  /*1e870*/  LDSM.16.MT88.4 R16, [R219+0x10800] ;  /* 0x01080000db10783b */ /* 0x000fe20000004200 */
[----:B------:R-:W-:-:S02]  /*1e880*/  FFMA.FTZ R172, R4, R186, -R183 ;  /* 0x000000ba04ac7223 */ /* 0x000fc400000108b7 */
[----:B------:R-:W-:Y:S02]  /*1e890*/  IMAD R215, R33, 0x2, R217 ;  /* 0x0000000221d77824 */ /* 0x000fe400078e02d9 */
[----:B------:R-:W-:Y:S01]  /*1e8a0*/  FFMA.FTZ R2, R2, R186, -R183 ;  /* 0x000000ba02027223 */ /* 0x000fe200000108b7 */
[----:B------:R-:W-:Y:S01]  /*1e8b0*/  MUFU.EX2 R173, R173 ;  /* 0x000000ad00ad7308 */ /* 0x000fe20000000800 */
[----:B------:R-:W-:Y:S01]  /*1e8c0*/  LDSM.16.MT88.4 R56, [R216+0x12000] ;  /* 0x01200000d838783b */ /* 0x000fe20000004200 */
[----:B-1----:R-:W-:-:S03]  /*1e8d0*/  F2FP.PACK_AB R131, R176, R182 ;  /* 0x000000b6b083723e */ /* 0x002fc600000000ff */
[----:B------:R-:W1:Y:S03]  /*1e8e0*/  LDSM.16.MT88.4 R64, [R215+0x12000] ;  /* 0x01200000d740783b */ /* 0x000e660000004200 */
[----:B------:R-:W2:Y:S01]  /*1e8f0*/  MUFU.EX2 R8, R8 ;  /* 0x0000000800087308 */ /* 0x000ea20000000800 */
[----:B------:R-:W-:Y:S01]  /*1e900*/  LDSM.16.MT88.4 R132, [R215+0x10000] ;  /* 0x01000000d784783b */ /* 0x000fe20000004200 */
[C---:B------:R-:W-:Y:S03]  /*1e910*/  HMMA.16816.F32 R152, R128.reuse, R148, RZ ;  /* 0x000000948098723c */ /* 0x040fe600000018ff */
[----:B------:R-:W-:Y:S03]  /*1e920*/  LDSM.16.MT88.4 R88, [R216+0x14000] ;  /* 0x01400000d858783b */ /* 0x000fe60000004200 */
[----:B------:R-:W-:Y:S01]  /*1e930*/  MUFU.EX2 R166, R166 ;  /* 0x000000a600a67308 */ /* 0x000fe20000000800 */
[----:B------:R-:W-:Y:S01]  /*1e940*/  LDSM.16.MT88.4 R96, [R215+0x14000] ;  /* 0x01400000d760783b */ /* 0x000fe20000004200 */
[----:B------:R-:W-:Y:S03]  /*1e950*/  HMMA.16816.F32 R148, R128, R150, RZ ;  /* 0x000000968094723c */ /* 0x000fe600000018ff */
[----:B------:R-:W-:Y:S03]  /*1e960*/  LDSM.16.MT88.4 R28, [R215+0x10800] ;  /* 0x01080000d71c783b */ /* 0x000fe60000004200 */
[----:B------:R-:W4:Y:S01]  /*1e970*/  MUFU.EX2 R0, R0 ;  /* 0x0000000000007308 */ /* 0x000f220000000800 */
[----:B------:R-:W-:Y:S04]  /*1e980*/  LDSM.16.MT88.4 R140, [R216+0x10000] ;  /* 0x01000000d88c783b */ /* 0x000fe80000004200 */
[----:B------:R-:W-:Y:S03]  /*1e990*/  LDSM.16.MT88.4 R120, [R216+0x16000] ;  /* 0x01600000d878783b */ /* 0x000fe60000004200 */
[----:B------:R-:W-:Y:S01]  /*1e9a0*/  MUFU.EX2 R175, R175 ;  /* 0x000000af00af7308 */ /* 0x000fe20000000800 */
[----:B------:R-:W-:Y:S04]  /*1e9b0*/  LDSM.16.MT88.4 R168, [R215+0x16000] ;  /* 0x01600000d7a8783b */ /* 0x000fe80000004200 */
[----:B------:R-:W-:Y:S03]  /*1e9c0*/  LDSM.16.MT88.4 R32, [R216+0x10800] ;  /* 0x01080000d820783b */ /* 0x000fe60000004200 */
        /* <DEDUP_REMOVED lines=235> */
[----:B------:R-:W-:Y:S01]  /*1f880*/  FADD.FTZ R34, R188, R34 ;  /* 0x00000022bc227221 */ /* 0x000fe20000010000 */
[----:B------:R-:W-:Y:S01]  /*1f890*/  MOV R233, 0x1f0 ;  /* 0x000001f000e97802 */ /* 0x000fe20000000f00 */
        /* <DEDUP_REMOVED lines=79> */
.L_x_8678:
[----:B------:R-:W-:Y:S02]  /*1fd90*/  ULDC.64 UR4, c[0x0][0x118] ;  /* 0x0000460000047ab9 */ /* 0x000fe40000000a00 */
[----:B------:R-:W2:Y:S02]  /*1fda0*/  LD.E R4, [R10.64+0x40] ;  /* 0x000040040a047980 */ /* 0x000ea4000c101900 */
[----:B--2---:R-:W-:-:S04]  /*1fdb0*/  LEA R4, -R4, RZ, 0x6 ;  /* 0x000000ff04047211 */ /* 0x004fc800078e31ff */
[----:B------:R-:W-:Y:S02]  /*1fdc0*/  SHF.R.S32.HI R2, RZ, 0x1f, R4 ;  /* 0x0000001fff027819 */ /* 0x000fe40000011404 */
.L_x_8679:
[----:B------:R-:W-:Y:S05]  /*1fdd0*/  BSYNC B0 ;  /* 0x0000000000007941 */ /* 0x000fea0003800000 */
.L_x_8677:
[C---:B------:R-:W-:Y:S01]  /*1fde0*/  LOP3.LUT P6, RZ, R242.reuse, 0x1, RZ, 0xc0, !PT ;  /* 0x00000001f2ff7812 */ /* 0x040fe200078cc0ff */
[----:B------:R-:W-:Y:S01]  /*1fdf0*/  ULDC.64 UR4, c[0x0][0x118] ;  /* 0x0000460000047ab9 */ /* 0x000fe20000000a00 */
[C---:B------:R-:W-:Y:S02]  /*1fe00*/  LOP3.LUT P5, RZ, R242.reuse, 0x2, RZ, 0xc0, !PT ;  /* 0x00000002f2ff7812 */ /* 0x040fe400078ac0ff */
        /* <DEDUP_REMOVED lines=115> */
[----:B-----5:R-:W1:Y:S04]  /*20540*/  LDSM.16.M88.4 R24, [R224+0x8000] ;  /* 0x00800000e018783b */ /* 0x020e680000000200 */
[----:B--2---:R-:W2:Y:S04]  /*20550*/  LDSM.16.M88.4 R16, [R224+0x8800] ;  /* 0x00880000e010783b */ /* 0x004ea80000000200 */
[----:B----4-:R-:W3:Y:S04]  /*20560*/  LDSM.16.M88.4 R4, [R224+0x9000] ;  /* 0x00900000e004783b */ /* 0x010ee80000000200 */
[----:B------:R-:W4:Y:S04]  /*20570*/  LDSM.16.M88.4 R192, [R224+0x9800] ;  /* 0x00980000e0c0783b */ /* 0x000f280000000200 */
[----:B------:R-:W-:Y:S04]  /*20580*/  LDSM.16.M88.4 R32, [R223] ;  /* 0x00000000df20783b */ /* 0x000fe80000000200 */
[----:B------:R-:W4:Y:S04]  /*20590*/  LDSM.16.M88.4 R180, [R222] ;  /* 0x00000000deb4783b */ /* 0x000f280000000200 */
[----:B------:R-:W4:Y:S04]  /*205a0*/  LDSM.16.M88.4 R176, [R214] ;  /* 0x00000000d6b0783b */ /* 0x000f280000000200 */
[----:B------:R-:W4:Y:S04]  /*205b0*/  LDSM.16.M88.4 R168, [R213] ;  /* 0x00000000d5a8783b */ /* 0x000f280000000200 */
[----:B------:R-:W4:Y:S04]  /*205c0*/  LDSM.16.M88.4 R172, [R212] ;  /* 0x00000000d4ac783b */ /* 0x000f280000000200 */
[----:B------:R-:W5:Y:S01]  /*205d0*/  LD.E R0, [R10.64+0x18c] ;  /* 0x00018c040a007980 */ /* 0x000f62000c101900 */
[C---:B-1----:R-:W-:Y:S03]  /*205e0*/  HMMA.16816.F32 R28, R184.reuse, R24, RZ ;  /* 0x00000018b81c723c */ /* 0x042fe600000018ff */
[----:B------:R-:W-:Y:S04]  /*205f0*/  LDSM.16.M88.4 R196, [R223+0x6000] ;  /* 0x00600000dfc4783b */ /* 0x000fe80000000200 */
[----:B------:R-:W1:Y:S01]  /*20600*/  S2R R2, SR_TID.X ;  /* 0x0000000000027919 */ /* 0x000e620000002100 */
[C---:B--2---:R-:W-:Y:S03]  /*20610*/  HMMA.16816.F32 R20, R184.reuse, R16, RZ ;  /* 0x00000010b814723c */ /* 0x044fe600000018ff */
[----:B------:R-:W0:Y:S05]  /*20620*/  LDGDEPBAR ;  /* 0x00000000000079af */ /* 0x000e2a0000000000 */
        /* <DEDUP_REMOVED lines=15> */
[----:B------:R-:W2:Y:S07]  /*20720*/  LDSM.16.M88.4 R168, [R221] ;  /* 0x00000000dda8783b */ /* 0x000eae0000000200 */
[C---:B------:R-:W-:Y:S08]  /*20730*/  HMMA.16816.F32 R188, R32.reuse, R172, R188 ;  /* 0x000000ac20bc723c */ /* 0x040ff000000018bc */
[----:B------:R-:W-:Y:S01]  /*20740*/  HMMA.16816.F32 R184, R32, R174, R184 ;  /* 0x000000ae20b8723c */ /* 0x000fe200000018b8 */
[----:B------:R-:W3:Y:S04]  /*20750*/  LDSM.16.M88.4 R32, [R218+0x9000] ;  /* 0x00900000da20783b */ /* 0x000ee80000000200 */
[----:B------:R-:W4:Y:S03]  /*20760*/  LDSM.16.M88.4 R172, [R218+0x9800] ;  /* 0x00980000daac783b */ /* 0x000f260000000200 */
[C---:B--2---:R-:W-:Y:S08]  /*20770*/  HMMA.16816.F32 R28, R168.reuse, R180, R28 ;  /* 0x000000b4a81c723c */ /* 0x044ff0000000181c */
[C---:B------:R-:W-:Y:S01]  /*20780*/  HMMA.16816.F32 R24, R168.reuse, R182, R24 ;  /* 0x000000b6a818723c */ /* 0x040fe20000001818 */
[----:B------:R-:W-:Y:S07]  /*20790*/  LDSM.16.M88.4 R180, [R211] ;  /* 0x00000000d3b4783b */ /* 0x000fee0000000200 */
[C---:B------:R-:W-:Y:S08]  /*207a0*/  HMMA.16816.F32 R20, R168.reuse, R176, R20 ;  /* 0x000000b0a814723c */ /* 0x040ff00000001814 */
[C---:B------:R-:W-:Y:S01]  /*207b0*/  HMMA.16816.F32 R16, R168.reuse, R178, R16 ;  /* 0x000000b2a810723c */ /* 0x040fe20000001810 */
[----:B------:R-:W-:Y:S07]  /*207c0*/  LDSM.16.M88.4 R176, [R211+0x800] ;  /* 0x00080000d3b0783b */ /* 0x000fee0000000200 */
[C---:B---3--:R-:W-:Y:S08]  /*207d0*/  HMMA.16816.F32 R12, R168.reuse, R32, R12 ;  /* 0x00000020a80c723c */ /* 0x048ff0000000180c */
[C---:B------:R-:W-:Y:S01]  /*207e0*/  HMMA.16816.F32 R4, R168.reuse, R34, R4 ;  /* 0x00000022a804723c */ /* 0x040fe20000001804 */
[----:B------:R-:W2:Y:S07]  /*207f0*/  LDSM.16.M88.4 R32, [R220] ;  /* 0x00000000dc20783b */ /* 0x000eae0000000200 */
[C---:B----4-:R-:W-:Y:S08]  /*20800*/  HMMA.16816.F32 R188, R168.reuse, R172, R188 ;  /* 0x000000aca8bc723c */ /* 0x050ff000000018bc */
[----:B------:R-:W-:Y:S01]  /*20810*/  HMMA.16816.F32 R184, R168, R174, R184 ;  /* 0x000000aea8b8723c */ /* 0x000fe200000018b8 */
[----:B------:R-:W3:Y:S04]  /*20820*/  LDSM.16.M88.4 R168, [R211+0x1000] ;  /* 0x00100000d3a8783b */ /* 0x000ee80000000200 */
[----:B------:R-:W4:Y:S03]  /*20830*/  LDSM.16.M88.4 R172, [R211+0x1800] ;  /* 0x00180000d3ac783b */ /* 0x000f260000000200 */
        /* <DEDUP_REMOVED lines=18> */
[----:B------:R-:W-:Y:S07]  /*20960*/  LDSM.16.M88.4 R176, [R209] ;  /* 0x00000000d1b0783b */ /* 0x000fee0000000200 */
[C---:B---3--:R-:W-:Y:S08]  /*20970*/  HMMA.16816.F32 R12, R168.reuse, R32, R12 ;  /* 0x00000020a80c723c */ /* 0x048ff0000000180c */
[C---:B------:R-:W-:Y:S01]  /*20980*/  HMMA.16816.F32 R4, R168.reuse, R34, R4 ;  /* 0x00000022a804723c */ /* 0x040fe20000001804 */
[----:B------:R-:W2:Y:S07]  /*20990*/  LDSM.16.M88.4 R32, [R223+0x2000] ;  /* 0x00200000df20783b */ /* 0x000eae0000000200 */
[C---:B----4-:R-:W-:Y:S08]  /*209a0*/  HMMA.16816.F32 R188, R168.reuse, R172, R188 ;  /* 0x000000aca8bc723c */ /* 0x050ff000000018bc */
[----:B------:R-:W-:Y:S01]  /*209b0*/  HMMA.16816.F32 R184, R168, R174, R184 ;  /* 0x000000aea8b8723c */ /* 0x000fe200000018b8 */
[----:B------:R-:W3:Y:S04]  /*209c0*/  LDSM.16.M88.4 R168, [R208] ;  /* 0x00000000d0a8783b */ /* 0x000ee80000000200 */
[----:B------:R-:W4:Y:S03]  /*209d0*/  LDSM.16.M88.4 R172, [R207] ;  /* 0x00000000cfac783b */ /* 0x000f260000000200 */
        /* <DEDUP_REMOVED lines=86> */
[----:B------:R-:W-:Y:S07]  /*20f40*/  LDSM.16.M88.4 R172, [R224+0xf000] ;  /* 0x00f00000e0ac783b */ /* 0x000fee0000000200 */
[C---:B----4-:R-:W-:Y:S08]  /*20f50*/  HMMA.16816.F32 R188, R32.reuse, R168, R188 ;  /* 0x000000a820bc723c */ /* 0x050ff000000018bc */
[----:B------:R-:W-:Y:S01]  /*20f60*/  HMMA.16816.F32 R184, R32, R170, R184 ;  /* 0x000000aa20b8723c */ /* 0x000fe200000018b8 */
[----:B------:R-:W2:Y:S04]  /*20f70*/  LDSM.16.M88.4 R32, [R225+0x6000] ;  /* 0x00600000e120783b */ /* 0x000ea80000000200 */
[----:B------:R-:W3:Y:S03]  /*20f80*/  LDSM.16.M88.4 R168, [R224+0xf800] ;  /* 0x00f80000e0a8783b */ /* 0x000ee60000000200 */
[C---:B--2---:R-:W-:Y:S08]  /*20f90*/  HMMA.16816.F32 R12, R32.reuse, R172, R12 ;  /* 0x000000ac200c723c */ /* 0x044ff0000000180c */
[C---:B------:R-:W-:Y:S01]  /*20fa0*/  HMMA.16816.F32 R4, R32.reuse, R174, R4 ;  /* 0x000000ae2004723c */ /* 0x040fe20000001804 */
[----:B------:R-:W2:Y:S07]  /*20fb0*/  LDSM.16.M88.4 R172, [R202] ;  /* 0x00000000caac783b */ /* 0x000eae0000000200 */
        /* <DEDUP_REMOVED lines=8> */
[----:B------:R-:W4:Y:S04]  /*21040*/  LDSM.16.M88.4 R32, [R200] ;  /* 0x00000000c820783b */ /* 0x000f280000000200 */
        /* <DEDUP_REMOVED lines=11> */
[----:B------:R-:W-:Y:S08]  /*21100*/  HMMA.16816.F32 R184, R196, R194, R184 ;  /* 0x000000c2c4b8723c */ /* 0x000ff000000018b8 */
        /* <DEDUP_REMOVED lines=8> */
[----:B------:R-:W2:Y:S01]  /*21190*/  LDSM.16.M88.4 R32, [R211+0x7000] ;  /* 0x00700000d320783b */ /* 0x000ea20000000200 */
[----:B------:R-:W-:-:S06]  /*211a0*/  IMAD.SHL.U32 R2, R2, 0x2, RZ ;  /* 0x0000000202027824 */ /* 0x000fcc00078e00ff */
[C---:B------:R-:W-:Y:S08]  /*211b0*/  HMMA.16816.F32 R12, R180.reuse, R168, R12 ;  /* 0x000000a8b40c723c */ /* 0x040ff0000000180c */
[----:B------:R-:W-:Y:S01]  /*211c0*/  HMMA.16816.F32 R4, R180, R170, R4 ;  /* 0x000000aab404723c */ /* 0x000fe20000001804 */
[----:B------:R-:W3:Y:S01]  /*211d0*/  LDSM.16.M88.4 R168, [R211+0x6800] ;  /* 0x00680000d3a8783b */ /* 0x000ee20000000200 */
[----:B------:R-:W-:-:S06]  /*211e0*/  LOP3.LUT R2, R2, 0x6, RZ, 0xc0, !PT ;  /* 0x0000000602027812 */ /* 0x000fcc00078ec0ff */
[----:B-1----:R-:W-:Y:S01]  /*211f0*/  HMMA.16816.F32 R28, R176, R172, R28 ;  /* 0x000000acb01c723c */ /* 0x002fe2000000181c */
[----:B------:R-:W-:-:S07]  /*21200*/  IMAD R2, R241, 0x40, R2 ;  /* 0x00000040f1027824 */ /* 0x000fce00078e0202 */
[----:B------:R-:W-:Y:S01]  /*21210*/  HMMA.16816.F32 R24, R176, R174, R24 ;  /* 0x000000aeb018723c */ /* 0x000fe20000001818 */
[----:B------:R-:W1:Y:S01]  /*21220*/  LDSM.16.M88.4 R172, [R211+0x7800] ;  /* 0x00780000d3ac783b */ /* 0x000e620000000200 */
[----:B------:R-:W-:-:S06]  /*21230*/  IMAD.IADD R165, R246, 0x1, -R2 ;  /* 0x00000001f6a57824 */ /* 0x000fcc00078e0a02 */
[----:B--2---:R-:W-:Y:S01]  /*21240*/  HMMA.16816.F32 R12, R176, R32, R12 ;  /* 0x00000020b00c723c */ /* 0x004fe2000000180c */
[----:B------:R-:W-:Y:S01]  /*21250*/  IABS R165, R165 ;  /* 0x000000a500a57213 */ /* 0x000fe20000000000 */
[----:B------:R-:W-:-:S06]  /*21260*/  IMAD.IADD R166, R244, 0x1, -R2 ;  /* 0x00000001f4a67824 */ /* 0x000fcc00078e0a02 */
[----:B------:R-:W-:Y:S01]  /*21270*/  HMMA.16816.F32 R4, R176, R34, R4 ;  /* 0x00000022b004723c */ /* 0x000fe20000001804 */
[----:B------:R-:W-:Y:S01]  /*21280*/  IMAD.MOV.U32 R33, RZ, RZ, R165 ;  /* 0x000000ffff217224 */ /* 0x000fe200078e00a5 */
[----:B------:R-:W-:-:S06]  /*21290*/  IABS R165, R166 ;  /* 0x000000a600a57213 */ /* 0x000fcc0000000000 */
[----:B---3--:R-:W-:Y:S01]  /*212a0*/  HMMA.16816.F32 R20, R176, R168, R20 ;  /* 0x000000a8b014723c */ /* 0x008fe20000001814 */
[C---:B------:R-:W-:Y:S01]  /*212b0*/  IADD3 R32, R2.reuse, 0x1, RZ ;  /* 0x0000000102207810 */ /* 0x040fe20007ffe0ff */
[----:B------:R-:W-:Y:S01]  /*212c0*/  IMAD.MOV.U32 R35, RZ, RZ, R165 ;  /* 0x000000ffff237224 */ /* 0x000fe200078e00a5 */
[----:B------:R-:W-:-:S05]  /*212d0*/  IADD3 R34, R2, 0x8, RZ ;  /* 0x0000000802227810 */ /* 0x000fca0007ffe0ff */
[C---:B------:R-:W-:Y:S01]  /*212e0*/  HMMA.16816.F32 R16, R176.reuse, R170, R16 ;  /* 0x000000aab010723c */ /* 0x040fe20000001810 */
[----:B------:R-:W-:Y:S02]  /*212f0*/  IMAD.IADD R165, R244, 0x1, -R32 ;  /* 0x00000001f4a57824 */ /* 0x000fe400078e0a20 */
[-C--:B-----5:R-:W-:Y:S02]  /*21300*/  FMUL.FTZ R28, R28, R0.reuse ;  /* 0x000000001c1c7220 */ /* 0x0a0fe40000410000 */
[-C--:B------:R-:W-:Y:S01]  /*21310*/  FMUL.FTZ R31, R31, R0.reuse ;  /* 0x000000001f1f7220 */ /* 0x080fe20000410000 */
[----:B------:R-:W-:Y:S01]  /*21320*/  IABS R165, R165 ;  /* 0x000000a500a57213 */ /* 0x000fe20000000000 */
[----:B------:R-:W-:Y:S01]  /*21330*/  IMAD.IADD R168, R246, 0x1, -R34 ;  /* 0x00000001f6a87824 */ /* 0x000fe200078e0a22 */
[----:B------:R-:W-:Y:S01]  /*21340*/  IADD3 R171, R2, 0x11, RZ ;  /* 0x0000001102ab7810 */ /* 0x000fe20007ffe0ff */
[----:B------:R-:W-:Y:S01]  /*21350*/  FMUL.FTZ R24, R24, R0 ;  /* 0x0000000018187220 */ /* 0x000fe20000410000 */
[----:B------:R-:W-:Y:S01]  /*21360*/  ISETP.GE.AND P1, PT, R2, R249, PT ;  /* 0x000000f90200720c */ /* 0x000fe20003f26270 */
[----:B------:R-:W-:Y:S01]  /*21370*/  IMAD.MOV.U32 R169, RZ, RZ, R165 ;  /* 0x000000ffffa97224 */ /* 0x000fe200078e00a5 */
[----:B------:R-:W-:Y:S01]  /*21380*/  IABS R165, R168 ;  /* 0x000000a800a57213 */ /* 0x000fe20000000000 */
[----:B-1----:R-:W-:Y:S01]  /*21390*/  HMMA.16816.F32 R188, R176, R172, R188 ;  /* 0x000000acb0bc723c */ /* 0x002fe200000018bc */
[----:B------:R-:W-:Y:S01]  /*213a0*/  IMAD.IADD R166, R246, 0x1, -R32 ;  /* 0x00000001f6a67824 */ /* 0x000fe200078e0a20 */
[----:B------:R-:W-:Y:S01]  /*213b0*/  I2F R33, R33 ;  /* 0x0000002100217306 */ /* 0x000fe20000201400 */
[----:B------:R-:W-:Y:S01]  /*213c0*/  FMUL.FTZ R27, R27, R0 ;  /* 0x000000001b1b7220 */ /* 0x000fe20000410000 */
[----:B------:R-:W-:Y:S01]  /*213d0*/  IADD3 R198, R2, 0x19, RZ ;  /* 0x0000001902c67810 */ /* 0x000fe20007ffe0ff */
[----:B------:R-:W-:-:S04]  /*213e0*/  DEPBAR.LE SB0, 0x0 ;  /* 0x000080000000791a */ /* 0x000fc80000000000 */
[----:B------:R-:W-:Y:S01]  /*213f0*/  HMMA.16816.F32 R184, R176, R174, R184 ;  /* 0x000000aeb0b8723c */ /* 0x000fe200000018b8 */
[----:B------:R1:W-:Y:S01]  /*21400*/  I2F R179, R165 ;  /* 0x000000a500b37306 */ /* 0x0003e20000201400 */
[----:B------:R-:W-:-:S07]  /*21410*/  IABS R166, R166 ;  /* 0x000000a600a67213 */ /* 0x000fce0000000000 */
[----:B------:R2:W3:Y:S01]  /*21420*/  MUFU.TANH R180, R28 ;  /* 0x0000001c00b47308 */ /* 0x0004e20000002400 */
[----:B------:R-:W-:Y:S01]  /*21430*/  IADD3 R178, R2, 0x9, RZ ;  /* 0x0000000902b27810 */ /* 0x000fe20007ffe0ff */
[----:B-1----:R-:W-:-:S05]  /*21440*/  IMAD.IADD R165, R244, 0x1, -R171 ;  /* 0x00000001f4a57824 */ /* 0x002fca00078e0aab */
[----:B------:R-:W-:Y:S01]  /*21450*/  IABS R165, R165 ;  /* 0x000000a500a57213 */ /* 0x000fe20000000000 */
[-C--:B--2---:R-:W-:Y:S02]  /*21460*/  FMUL.FTZ R28, R29, R0.reuse ;  /* 0x000000001d1c7220 */ /* 0x084fe40000410000 */
[----:B------:R-:W-:Y:S01]  /*21470*/  FMUL.FTZ R29, R30, R0 ;  /* 0x000000001e1d7220 */ /* 0x000fe20000410000 */
[----:B------:R1:W-:Y:S01]  /*21480*/  I2F R173, R165 ;  /* 0x000000a500ad7306 */ /* 0x0003e20000201400 */
[----:B------:R-:W-:Y:S01]  /*21490*/  ISETP.GE.AND P6, PT, R32, R249, PT ;  /* 0x000000f92000720c */ /* 0x000fe20003fc6270 */
[----:B------:R-:W-:Y:S01]  /*214a0*/  IMAD.IADD R177, R246, 0x1, -R178 ;  /* 0x00000001f6b17824 */ /* 0x000fe200078e0ab2 */
[----:B------:R-:W-:Y:S01]  /*214b0*/  ISETP.GE.AND P2, PT, R32, R248, PT ;  /* 0x000000f82000720c */ /* 0x000fe20003f46270 */
[----:B------:R-:W-:Y:S01]  /*214c0*/  IMAD.IADD R176, R244, 0x1, -R34 ;  /* 0x00000001f4b07824 */ /* 0x000fe200078e0a22 */
[----:B------:R-:W-:-:S03]  /*214d0*/  ISETP.GE.OR P6, PT, R32, R245, !P6 ;  /* 0x000000f52000720c */ /* 0x000fc600077c6670 */
[----:B------:R-:W-:Y:S01]  /*214e0*/  I2F R35, R35 ;  /* 0x0000002300237306 */ /* 0x000fe20000201400 */
[----:B------:R-:W-:Y:S02]  /*214f0*/  ISETP.GE.OR P2, PT, R32, R247, !P2 ;  /* 0x000000f72000720c */ /* 0x000fe40005746670 */
[----:B-1----:R-:W-:-:S05]  /*21500*/  IADD3 R165, R2, 0x18, RZ ;  /* 0x0000001802a57810 */ /* 0x002fca0007ffe0ff */
[----:B------:R-:W1:Y:S01]  /*21510*/  MUFU.TANH R29, R29 ;  /* 0x0000001d001d7308 */ /* 0x000e620000002400 */
[----:B------:R-:W-:Y:S01]  /*21520*/  IABS R177, R177 ;  /* 0x000000b100b17213 */ /* 0x000fe20000000000 */
[----:B------:R-:W-:-:S06]  /*21530*/  IMAD.IADD R30, R244, 0x1, -R165 ;  /* 0x00000001f41e7824 */ /* 0x000fcc00078e0aa5 */
[----:B------:R-:W-:Y:S01]  /*21540*/  I2F R166, R166 ;  /* 0x000000a600a67306 */ /* 0x000fe20000201400 */
[----:B------:R-:W-:Y:S01]  /*21550*/  IADD3 R175, R2, 0x10, RZ ;  /* 0x0000001002af7810 */ /* 0x000fe20007ffe0ff */
[----:B---3--:R-:W-:-:S06]  /*21560*/  FFMA.FTZ R33, -R243, R33, R180 ;  /* 0x00000021f3217223 */ /* 0x008fcc00000101b4 */
[----:B------:R-:W2:Y:S01]  /*21570*/  MUFU.TANH R28, R28 ;  /* 0x0000001c001c7308 */ /* 0x000ea20000002400 */
[----:B------:R-:W-:Y:S02]  /*21580*/  IABS R30, R30 ;  /* 0x0000001e001e7213 */ /* 0x000fe40000000000 */
[----:B------:R-:W-:-:S05]  /*21590*/  IABS R176, R176 ;  /* 0x000000b000b07213 */ /* 0x000fca0000000000 */
[----:B------:R3:W-:Y:S01]  /*215a0*/  MUFU.TANH R32, R24 ;  /* 0x0000001800207308 */ /* 0x0007e20000002400 */
[----:B------:R-:W-:-:S07]  /*215b0*/  ISETP.GE.OR P1, PT, R2, R245, !P1 ;  /* 0x000000f50200720c */ /* 0x000fce0004f26670 */
[----:B------:R-:W-:Y:S08]  /*215c0*/  I2F R169, R169 ;  /* 0x000000a900a97306 */ /* 0x000ff00000201400 */
[----:B------:R-:W4:Y:S01]  /*215d0*/  MUFU.TANH R31, R31 ;  /* 0x0000001f001f7308 */ /* 0x000f220000002400 */
[-C--:B---3--:R-:W-:Y:S02]  /*215e0*/  FMUL.FTZ R24, R25, R0.reuse ;  /* 0x0000000019187220 */ /* 0x088fe40000410000 */
[----:B------:R-:W-:-:S02]  /*215f0*/  FMUL.FTZ R25, R26, R0 ;  /* 0x000000001a197220 */ /* 0x000fc40000410000 */
[----:B------:R-:W-:-:S03]  /*21600*/  IMAD.IADD R172, R244, 0x1, -R178 ;  /* 0x00000001f4ac7824 */ /* 0x000fc600078e0ab2 */
[----:B------:R-:W-:Y:S01]  /*21610*/  I2F R177, R177 ;  /* 0x000000b100b17306 */ /* 0x000fe20000201400 */
[----:B------:R-:W-:-:S07]  /*21620*/  IMAD.IADD R174, R246, 0x1, -R175 ;  /* 0x00000001f6ae7824 */ /* 0x000fce00078e0aaf */
[----:B------:R-:W-:Y:S01]  /*21630*/  MUFU.TANH R24, R24 ;  /* 0x0000001800187308 */ /* 0x000fe20000002400 */
[----:B-1----:R-:W-:Y:S01]  /*21640*/  FFMA.FTZ R29, -R243, R35, R29 ;  /* 0x00000023f31d7223 */ /* 0x002fe2000001011d */
[----:B------:R-:W-:-:S06]  /*21650*/  IABS R172, R172 ;  /* 0x000000ac00ac7213 */ /* 0x000fcc0000000000 */
[----:B------:R1:W-:Y:S01]  /*21660*/  I2F R180, R30 ;  /* 0x0000001e00b47306 */ /* 0x0003e20000201400 */
[----:B------:R-:W-:Y:S01]  /*21670*/  IABS R174, R174 ;  /* 0x000000ae00ae7213 */ /* 0x000fe20000000000 */
[----:B--2---:R-:W-:Y:S02]  /*21680*/  FFMA.FTZ R166, -R243, R166, R28 ;  /* 0x000000a6f3a67223 */ /* 0x004fe4000001011c */
[----:B------:R-:W-:-:S04]  /*21690*/  FMUL.FTZ R20, R20, R0 ;  /* 0x0000000014147220 */ /* 0x000fc80000410000 */
[----:B------:R-:W-:Y:S01]  /*216a0*/  I2F R176, R176 ;  /* 0x000000b000b07306 */ /* 0x000fe20000201400 */
[----:B-1----:R-:W-:-:S07]  /*216b0*/  FSEL R30, R33, -INF , !P1 ;  /* 0xff800000211e7808 */ /* 0x002fce0004800000 */
[----:B------:R-:W1:Y:S01]  /*216c0*/  MUFU.TANH R25, R25 ;  /* 0x0000001900197308 */ /* 0x000e620000002400 */
[----:B------:R-:W-:Y:S01]  /*216d0*/  ISETP.GE.AND P1, PT, R2, R248, PT ;  /* 0x000000f80200720c */ /* 0x000fe20003f26270 */
[----:B----4-:R-:W-:-:S03]  /*216e0*/  FFMA.FTZ R31, -R243, R169, R31 ;  /* 0x000000a9f31f7223 */ /* 0x010fc6000001011f */
[----:B------:R-:W-:Y:S01]  /*216f0*/  ISETP.GE.OR P1, PT, R2, R247, !P1 ;  /* 0x000000f70200720c */ /* 0x000fe20004f26670 */
[----:B------:R-:W-:-:S03]  /*21700*/  IMAD.IADD R168, R244, 0x1, -R175 ;  /* 0x00000001f4a87824 */ /* 0x000fc600078e0aaf */
[----:B------:R-:W-:Y:S01]  /*21710*/  FSEL R28, R29, -INF , !P1 ;  /* 0xff8000001d1c7808 */ /* 0x000fe20004800000 */
[----:B------:R-:W-:Y:S01]  /*21720*/  I2F R172, R172 ;  /* 0x000000ac00ac7306 */ /* 0x000fe20000201400 */
[----:B------:R-:W-:Y:S02]  /*21730*/  FSEL R29, R166, -INF , !P6 ;  /* 0xff800000a61d7808 */ /* 0x000fe40007000000 */
[C---:B------:R-:W-:Y:S02]  /*21740*/  ISETP.GE.AND P1, PT, R34.reuse, R249, PT ;  /* 0x000000f92200720c */ /* 0x040fe40003f26270 */
[----:B------:R-:W-:-:S03]  /*21750*/  ISETP.GE.AND P6, PT, R34, R248, PT ;  /* 0x000000f82200720c */ /* 0x000fc60003fc6270 */
[----:B------:R-:W-:Y:S01]  /*21760*/  I2F R174, R174 ;  /* 0x000000ae00ae7306 */ /* 0x000fe20000201400 */
[C---:B------:R-:W-:Y:S02]  /*21770*/  ISETP.GE.OR P1, PT, R34.reuse, R245, !P1 ;  /* 0x000000f52200720c */ /* 0x040fe40004f26670 */
[----:B------:R-:W-:-:S05]  /*21780*/  ISETP.GE.OR P6, PT, R34, R247, !P6 ;  /* 0x000000f72200720c */ /* 0x000fca00077c6670 */
[----:B------:R2:W3:Y:S01]  /*21790*/  MUFU.TANH R33, R27 ;  /* 0x0000001b00217308 */ /* 0x0004e20000002400 */
[----:B------:R-:W-:Y:S01]  /*217a0*/  IABS R168, R168 ;  /* 0x000000a800a87213 */ /* 0x000fe20000000000 */
[----:B------:R-:W-:-:S06]  /*217b0*/  FMUL.FTZ R34, R22, R0 ;  /* 0x0000000016227220 */ /* 0x000fcc0000410000 */
[----:B------:R-:W4:Y:S01]  /*217c0*/  MUFU.TANH R20, R20 ;  /* 0x0000001400147308 */ /* 0x000f220000002400 */
[----:B-1----:R-:W-:Y:S01]  /*217d0*/  FFMA.FTZ R25, -R243, R176, R25 ;  /* 0x000000b0f3197223 */ /* 0x002fe20000010119 */
[----:B--2---:R-:W-:Y:S01]  /*217e0*/  FSEL R27, R31, -INF , !P2 ;  /* 0xff8000001f1b7808 */ /* 0x004fe20005000000 */
[----:B------:R-:W-:Y:S02]  /*217f0*/  FFMA.FTZ R31, -R243, R177, R24 ;  /* 0x000000b1f31f7223 */ /* 0x000fe40000010118 */
[C-C-:B------:R-:W-:Y:S02]  /*21800*/  IMAD.IADD R24, R246.reuse, 0x1, -R198.reuse ;  /* 0x00000001f6187824 */ /* 0x140fe400078e0ac6 */
[----:B------:R-:W-:Y:S02]  /*21810*/  FMUL.FTZ R23, R23, R0 ;  /* 0x0000000017177220 */ /* 0x000fe40000410000 */
[C---:B------:R-:W-:Y:S01]  /*21820*/  IMAD.IADD R170, R246.reuse, 0x1, -R171 ;  /* 0x00000001f6aa7824 */ /* 0x040fe200078e0aab */
[----:B------:R-:W-:Y:S01]  /*21830*/  IABS R22, R24 ;  /* 0x0000001800167213 */ /* 0x000fe20000000000 */
[----:B------:R-:W-:Y:S01]  /*21840*/  IMAD.IADD R183, R246, 0x1, -R165 ;  /* 0x00000001f6b77824 */ /* 0x000fe200078e0aa5 */
[----:B------:R-:W-:Y:S01]  /*21850*/  I2F R168, R168 ;  /* 0x000000a800a87306 */ /* 0x000fe20000201400 */
[----:B------:R-:W-:Y:S01]  /*21860*/  IMAD.IADD R24, R244, 0x1, -R198 ;  /* 0x00000001f4187824 */ /* 0x000fe200078e0ac6 */
[----:B------:R-:W-:Y:S01]  /*21870*/  FSEL R26, R25, -INF , !P6 ;  /* 0xff800000191a7808 */ /* 0x000fe20007000000 */
[-C--:B------:R-:W-:Y:S01]  /*21880*/  FMUL.FTZ R18, R18, R0.reuse ;  /* 0x0000000012127220 */ /* 0x080fe20000410000 */
[----:B------:R-:W-:Y:S01]  /*21890*/  IADD3 R197, R2, 0x20, RZ ;  /* 0x0000002002c57810 */ /* 0x000fe20007ffe0ff */
[----:B------:R-:W-:Y:S01]  /*218a0*/  FMUL.FTZ R21, R21, R0 ;  /* 0x0000000015157220 */ /* 0x000fe20000410000 */
[----:B------:R-:W-:-:S02]  /*218b0*/  ISETP.GE.AND P6, PT, R175, R249, PT ;  /* 0x000000f9af00720c */ /* 0x000fc40003fc6270 */
[----:B------:R-:W1:Y:S01]  /*218c0*/  MUFU.TANH R34, R34 ;  /* 0x0000002200227308 */ /* 0x000e620000002400 */
[----:B------:R-:W-:Y:S02]  /*218d0*/  IABS R170, R170 ;  /* 0x000000aa00aa7213 */ /* 0x000fe40000000000 */
[----:B------:R-:W-:Y:S01]  /*218e0*/  IABS R183, R183 ;  /* 0x000000b700b77213 */ /* 0x000fe20000000000 */
[C---:B---3--:R-:W-:Y:S01]  /*218f0*/  FFMA.FTZ R25, -R243.reuse, R172, R33 ;  /* 0x000000acf3197223 */ /* 0x048fe20000010121 */
[----:B------:R-:W-:Y:S01]  /*21900*/  ISETP.GE.AND P2, PT, R178, R249, PT ;  /* 0x000000f9b200720c */ /* 0x000fe20003f46270 */
[----:B----4-:R-:W-:Y:S01]  /*21910*/  FFMA.FTZ R20, -R243, R174, R20 ;  /* 0x000000aef3147223 */ /* 0x010fe20000010114 */
[----:B------:R-:W-:Y:S01]  /*21920*/  IABS R24, R24 ;  /* 0x0000001800187213 */ /* 0x000fe20000000000 */
[----:B------:R-:W2:Y:S01]  /*21930*/  MUFU.TANH R23, R23 ;  /* 0x0000001700177308 */ /* 0x000ea20000002400 */
[----:B------:R-:W-:Y:S01]  /*21940*/  FMUL.FTZ R16, R16, R0 ;  /* 0x0000000010107220 */ /* 0x000fe20000410000 */
[----:B------:R-:W-:Y:S01]  /*21950*/  ISETP.GE.OR P6, PT, R175, R245, !P6 ;  /* 0x000000f5af00720c */ /* 0x000fe200077c6670 */
[----:B------:R-:W-:-:S02]  /*21960*/  IMAD.IADD R33, R246, 0x1, -R197 ;  /* 0x00000001f6217824 */ /* 0x000fc400078e0ac5 */
[----:B------:R-:W-:Y:S01]  /*21970*/  FMUL.FTZ R17, R17, R0 ;  /* 0x0000000011117220 */ /* 0x000fe20000410000 */
[----:B------:R-:W-:Y:S01]  /*21980*/  ISETP.GE.OR P2, PT, R178, R245, !P2 ;  /* 0x000000f5b200720c */ /* 0x000fe20005746670 */
[----:B------:R-:W-:Y:S01]  /*21990*/  FFMA.FTZ R32, -R243, R179, R32 ;  /* 0x000000b3f3207223 */ /* 0x000fe20000010120 */
[----:B------:R-:W3:Y:S01]  /*219a0*/  MUFU.TANH R18, R18 ;  /* 0x0000001200127308 */ /* 0x000ee20000002400 */
[----:B------:R-:W-:Y:S01]  /*219b0*/  IMAD.MOV.U32 R194, RZ, RZ, R24 ;  /* 0x000000ffffc27224 */ /* 0x000fe200078e0018 */
[----:B------:R-:W-:Y:S02]  /*219c0*/  FSEL R24, R20, -INF , !P6 ;  /* 0xff80000014187808 */ /* 0x000fe40007000000 */
[----:B------:R-:W-:Y:S01]  /*219d0*/  IABS R20, R33 ;  /* 0x0000002100147213 */ /* 0x000fe20000000000 */
[----:B------:R-:W-:Y:S01]  /*219e0*/  IMAD.IADD R33, R244, 0x1, -R197 ;  /* 0x00000001f4217824 */ /* 0x000fe200078e0ac5 */
[----:B------:R-:W-:Y:S02]  /*219f0*/  IADD3 R192, R2, 0x21, RZ ;  /* 0x0000002102c07810 */ /* 0x000fe40007ffe0ff */
[----:B------:R-:W-:Y:S01]  /*21a00*/  I2F R170, R170 ;  /* 0x000000aa00aa7306 */ /* 0x000fe20000201400 */
[----:B------:R-:W-:-:S02]  /*21a10*/  FSEL R32, R32, -INF , !P1 ;  /* 0xff80000020207808 */ /* 0x000fc40004800000 */
[----:B------:R-:W-:-:S05]  /*21a20*/  FSEL R31, R31, -INF , !P2 ;  /* 0xff8000001f1f7808 */ /* 0x000fca0005000000 */
[----:B------:R-:W-:Y:S01]  /*21a30*/  I2F R183, R183 ;  /* 0x000000b700b77306 */ /* 0x000fe20000201400 */
[-C--:B------:R-:W-:Y:S02]  /*21a40*/  ISETP.GE.AND P1, PT, R178, R248.reuse, PT ;  /* 0x000000f8b200720c */ /* 0x080fe40003f26270 */
[----:B------:R-:W-:-:S05]  /*21a50*/  ISETP.GE.AND P2, PT, R175, R248, PT ;  /* 0x000000f8af00720c */ /* 0x000fca0003f46270 */
[----:B------:R-:W4:Y:S01]  /*21a60*/  MUFU.TANH R21, R21 ;  /* 0x0000001500157308 */ /* 0x000f220000002400 */
[----:B------:R-:W-:-:S07]  /*21a70*/  IADD3 R182, R2, 0x28, RZ ;  /* 0x0000002802b67810 */ /* 0x000fce0007ffe0ff */
[----:B------:R5:W2:Y:S01]  /*21a80*/  MUFU.TANH R199, R16 ;  /* 0x0000001000c77308 */ /* 0x000aa20000002400 */
[----:B------:R-:W-:Y:S01]  /*21a90*/  ISETP.GE.AND P6, PT, R171, R248, PT ;  /* 0x000000f8ab00720c */ /* 0x000fe20003fc6270 */
[----:B-1----:R-:W-:Y:S01]  /*21aa0*/  FFMA.FTZ R34, -R243, R168, R34 ;  /* 0x000000a8f3227223 */ /* 0x002fe20000010122 */
[----:B------:R-:W-:Y:S01]  /*21ab0*/  ISETP.GE.OR P1, PT, R178, R247, !P1 ;  /* 0x000000f7b200720c */ /* 0x000fe20004f26670 */
[----:B------:R-:W-:-:S04]  /*21ac0*/  IMAD.IADD R195, R246, 0x1, -R192 ;  /* 0x00000001f6c37824 */ /* 0x000fc800078e0ac0 */
[----:B------:R-:W-:Y:S01]  /*21ad0*/  I2F R22, R22 ;  /* 0x0000001600167306 */ /* 0x000fe20000201400 */
[----:B------:R-:W-:Y:S01]  /*21ae0*/  ISETP.GE.OR P2, PT, R175, R247, !P2 ;  /* 0x000000f7af00720c */ /* 0x000fe20005746670 */
[----:B------:R-:W-:Y:S01]  /*21af0*/  FMUL.FTZ R14, R14, R0 ;  /* 0x000000000e0e7220 */ /* 0x000fe20000410000 */
[----:B------:R-:W-:-:S05]  /*21b00*/  IABS R33, R33 ;  /* 0x0000002100217213 */ /* 0x000fca0000000000 */
[----:B------:R-:W1:Y:S01]  /*21b10*/  MUFU.TANH R17, R17 ;  /* 0x0000001100117308 */ /* 0x000e620000002400 */
[----:B-----5:R-:W-:Y:S01]  /*21b20*/  FMUL.FTZ R16, R19, R0 ;  /* 0x0000000013107220 */ /* 0x020fe20000410000 */
[----:B------:R-:W-:Y:S01]  /*21b30*/  ISETP.GE.OR P6, PT, R171, R247, !P6 ;  /* 0x000000f7ab00720c */ /* 0x000fe200077c6670 */
[----:B------:R-:W-:Y:S02]  /*21b40*/  IMAD.IADD R181, R246, 0x1, -R182 ;  /* 0x00000001f6b57824 */ /* 0x000fe400078e0ab6 */
[----:B--2---:R-:W-:-:S03]  /*21b50*/  FFMA.FTZ R23, -R243, R173, R23 ;  /* 0x000000adf3177223 */ /* 0x004fc60000010117 */
[----:B------:R-:W-:Y:S01]  /*21b60*/  I2F R194, R194 ;  /* 0x000000c200c27306 */ /* 0x000fe20000201400 */
[----:B------:R-:W-:Y:S01]  /*21b70*/  FSEL R25, R25, -INF , !P1 ;  /* 0xff80000019197808 */ /* 0x000fe20004800000 */
[-C--:B------:R-:W-:Y:S01]  /*21b80*/  FMUL.FTZ R12, R12, R0.reuse ;  /* 0x000000000c0c7220 */ /* 0x080fe20000410000 */
[----:B------:R-:W-:Y:S01]  /*21b90*/  IABS R195, R195 ;  /* 0x000000c300c37213 */ /* 0x000fe20000000000 */
[----:B------:R-:W-:-:S04]  /*21ba0*/  FMUL.FTZ R13, R13, R0 ;  /* 0x000000000d0d7220 */ /* 0x000fc80000410000 */
[----:B------:R-:W2:Y:S01]  /*21bb0*/  MUFU.TANH R16, R16 ;  /* 0x0000001000107308 */ /* 0x000ea20000002400 */
[----:B------:R-:W-:Y:S01]  /*21bc0*/  ISETP.GE.AND P1, PT, R171, R249, PT ;  /* 0x000000f9ab00720c */ /* 0x000fe20003f26270 */
[----:B---3--:R-:W-:Y:S01]  /*21bd0*/  FFMA.FTZ R180, -R243, R180, R18 ;  /* 0x000000b4f3b47223 */ /* 0x008fe20000010112 */
[----:B------:R-:W-:Y:S01]  /*21be0*/  IADD3 R178, R2, 0x29, RZ ;  /* 0x0000002902b27810 */ /* 0x000fe20007ffe0ff */
[----:B------:R-:W-:-:S04]  /*21bf0*/  FMUL.FTZ R4, R4, R0 ;  /* 0x0000000004047220 */ /* 0x000fc80000410000 */
[----:B------:R3:W-:Y:S01]  /*21c00*/  I2F R196, R20 ;  /* 0x0000001400c47306 */ /* 0x0007e20000201400 */
[----:B------:R-:W-:Y:S01]  /*21c10*/  IABS R181, R181 ;  /* 0x000000b500b57213 */ /* 0x000fe20000000000 */
[----:B----4-:R-:W-:Y:S01]  /*21c20*/  FFMA.FTZ R21, -R243, R170, R21 ;  /* 0x000000aaf3157223 */ /* 0x010fe20000010115 */
[----:B------:R-:W-:Y:S01]  /*21c30*/  FSEL R18, R23, -INF , !P6 ;  /* 0xff80000017127808 */ /* 0x000fe20007000000 */
[----:B------:R-:W-:-:S04]  /*21c40*/  IMAD.IADD R179, R244, 0x1, -R192 ;  /* 0x00000001f4b37824 */ /* 0x000fc800078e0ac0 */
[----:B------:R-:W-:Y:S01]  /*21c50*/  I2F R193, R33 ;  /* 0x0000002100c17306 */ /* 0x000fe20000201400 */
[----:B------:R-:W-:Y:S01]  /*21c60*/  FFMA.FTZ R183, -R243, R183, R199 ;  /* 0x000000b7f3b77223 */ /* 0x000fe200000101c7 */
[----:B------:R-:W-:Y:S02]  /*21c70*/  ISETP.GE.AND P6, PT, R198, R249, PT ;  /* 0x000000f9c600720c */ /* 0x000fe40003fc6270 */
[----:B---3--:R-:W-:-:S04]  /*21c80*/  FSEL R20, R34, -INF , !P2 ;  /* 0xff80000022147808 */ /* 0x008fc80005000000 */
[----:B------:R3:W4:Y:S01]  /*21c90*/  MUFU.TANH R173, R14 ;  /* 0x0000000e00ad7308 */ /* 0x0007220000002400 */
[----:B------:R-:W-:Y:S02]  /*21ca0*/  ISETP.GE.AND P2, PT, R165, R249, PT ;  /* 0x000000f9a500720c */ /* 0x000fe40003f46270 */
[-C--:B------:R-:W-:Y:S02]  /*21cb0*/  ISETP.GE.OR P1, PT, R171, R245.reuse, !P1 ;  /* 0x000000f5ab00720c */ /* 0x080fe40004f26670 */
[-C--:B------:R-:W-:Y:S01]  /*21cc0*/  ISETP.GE.OR P2, PT, R165, R245.reuse, !P2 ;  /* 0x000000f5a500720c */ /* 0x080fe20005746670 */
[--C-:B------:R-:W-:Y:S02]  /*21cd0*/  IMAD.IADD R174, R244, 0x1, -R178.reuse ;  /* 0x00000001f4ae7824 */ /* 0x100fe400078e0ab2 */
[----:B------:R-:W-:Y:S01]  /*21ce0*/  I2F R195, R195 ;  /* 0x000000c300c37306 */ /* 0x000fe20000201400 */
[----:B-1----:R-:W-:Y:S01]  /*21cf0*/  FFMA.FTZ R19, -R243, R22, R17 ;  /* 0x00000016f3137223 */ /* 0x002fe20000010111 */
[----:B------:R-:W-:Y:S01]  /*21d00*/  ISETP.GE.OR P6, PT, R198, R245, !P6 ;  /* 0x000000f5c600720c */ /* 0x000fe200077c6670 */
[----:B------:R-:W-:Y:S01]  /*21d10*/  IMAD.IADD R177, R246, 0x1, -R178 ;  /* 0x00000001f6b17824 */ /* 0x000fe200078e0ab2 */
[----:B------:R-:W-:-:S04]  /*21d20*/  FSEL R21, R21, -INF , !P1 ;  /* 0xff80000015157808 */ /* 0x000fc80004800000 */
[----:B------:R-:W1:Y:S01]  /*21d30*/  MUFU.TANH R12, R12 ;  /* 0x0000000c000c7308 */ /* 0x000e620000002400 */
[----:B------:R-:W-:Y:S01]  /*21d40*/  IABS R179, R179 ;  /* 0x000000b300b37213 */ /* 0x000fe20000000000 */
[----:B---3--:R-:W-:Y:S01]  /*21d50*/  FMUL.FTZ R14, R15, R0 ;  /* 0x000000000f0e7220 */ /* 0x008fe20000410000 */
[----:B------:R-:W-:-:S05]  /*21d60*/  FSEL R22, R183, -INF , !P2 ;  /* 0xff800000b7167808 */ /* 0x000fca0005000000 */
[----:B------:R-:W3:Y:S01]  /*21d70*/  MUFU.TANH R13, R13 ;  /* 0x0000000d000d7308 */ /* 0x000ee20000002400 */
[-C--:B------:R-:W-:Y:S02]  /*21d80*/  ISETP.GE.AND P1, PT, R165, R248.reuse, PT ;  /* 0x000000f8a500720c */ /* 0x080fe40003f26270 */
[----:B------:R-:W-:Y:S01]  /*21d90*/  ISETP.GE.AND P2, PT, R198, R248, PT ;  /* 0x000000f8c600720c */ /* 0x000fe20003f46270 */
[----:B------:R-:W-:Y:S01]  /*21da0*/  FMUL.FTZ R7, R7, R0 ;  /* 0x0000000007077220 */ /* 0x000fe20000410000 */
[----:B------:R-:W-:-:S03]  /*21db0*/  IADD3 R171, R2, 0x31, RZ ;  /* 0x0000003102ab7810 */ /* 0x000fc60007ffe0ff */
[----:B------:R-:W-:Y:S01]  /*21dc0*/  I2F R181, R181 ;  /* 0x000000b500b57306 */ /* 0x000fe20000201400 */
[----:B------:R-:W-:Y:S01]  /*21dd0*/  IABS R174, R174 ;  /* 0x000000ae00ae7213 */ /* 0x000fe20000000000 */
[----:B------:R-:W-:Y:S01]  /*21de0*/  IMAD.IADD R175, R244, 0x1, -R182 ;  /* 0x00000001f4af7824 */ /* 0x000fe200078e0ab6 */
[----:B------:R-:W-:Y:S01]  /*21df0*/  FSEL R19, R19, -INF , !P6 ;  /* 0xff80000013137808 */ /* 0x000fe20007000000 */
[----:B--2---:R-:W-:-:S04]  /*21e00*/  FFMA.FTZ R16, -R243, R194, R16 ;  /* 0x000000c2f3107223 */ /* 0x004fc80000010110 */
[----:B------:R-:W2:Y:S01]  /*21e10*/  MUFU.TANH R4, R4 ;  /* 0x0000000400047308 */ /* 0x000ea20000002400 */
[----:B------:R-:W-:Y:S01]  /*21e20*/  ISETP.GE.AND P6, PT, R197, R248, PT ;  /* 0x000000f8c500720c */ /* 0x000fe20003fc6270 */
[-C--:B------:R-:W-:Y:S01]  /*21e30*/  FMUL.FTZ R5, R5, R0.reuse ;  /* 0x0000000005057220 */ /* 0x080fe20000410000 */
[-C--:B------:R-:W-:Y:S02]  /*21e40*/  ISETP.GE.OR P1, PT, R165, R247.reuse, !P1 ;  /* 0x000000f7a500720c */ /* 0x080fe40004f26670 */
[----:B------:R-:W-:Y:S01]  /*21e50*/  ISETP.GE.OR P2, PT, R198, R247, !P2 ;  /* 0x000000f7c600720c */ /* 0x000fe20005746670 */
[----:B------:R-:W-:Y:S01]  /*21e60*/  IMAD.IADD R170, R246, 0x1, -R171 ;  /* 0x00000001f6aa7824 */ /* 0x000fe200078e0aab */
[----:B------:R-:W-:Y:S01]  /*21e70*/  IABS R177, R177 ;  /* 0x000000b100b17213 */ /* 0x000fe20000000000 */
[----:B------:R-:W-:Y:S01]  /*21e80*/  I2F R179, R179 ;  /* 0x000000b300b37306 */ /* 0x000fe20000201400 */
[----:B----4-:R-:W-:Y:S01]  /*21e90*/  FFMA.FTZ R173, -R243, R193, R173 ;  /* 0x000000c1f3ad7223 */ /* 0x010fe200000101ad */
[----:B------:R-:W-:Y:S01]  /*21ea0*/  ISETP.GE.OR P6, PT, R197, R247, !P6 ;  /* 0x000000f7c500720c */ /* 0x000fe200077c6670 */
[----:B------:R-:W-:Y:S01]  /*21eb0*/  FMUL.FTZ R6, R6, R0 ;  /* 0x0000000006067220 */ /* 0x000fe20000410000 */
[----:B------:R-:W-:-:S04]  /*21ec0*/  IABS R175, R175 ;  /* 0x000000af00af7213 */ /* 0x000fc80000000000 */
[----:B------:R-:W4:Y:S01]  /*21ed0*/  MUFU.TANH R14, R14 ;  /* 0x0000000e000e7308 */ /* 0x000f220000002400 */
[----:B------:R-:W-:Y:S02]  /*21ee0*/  IADD3 R172, R2, 0x30, RZ ;  /* 0x0000003002ac7810 */ /* 0x000fe40007ffe0ff */
[----:B------:R-:W-:Y:S02]  /*21ef0*/  FSEL R17, R180, -INF , !P1 ;  /* 0xff800000b4117808 */ /* 0x000fe40004800000 */
[----:B------:R-:W-:Y:S02]  /*21f00*/  FSEL R16, R16, -INF , !P2 ;  /* 0xff80000010107808 */ /* 0x000fe40005000000 */
[-C--:B------:R-:W-:Y:S01]  /*21f10*/  ISETP.GE.AND P1, PT, R197, R249.reuse, PT ;  /* 0x000000f9c500720c */ /* 0x080fe20003f26270 */
[----:B------:R-:W-:Y:S01]  /*21f20*/  I2F R174, R174 ;  /* 0x000000ae00ae7306 */ /* 0x000fe20000201400 */
[----:B------:R-:W-:Y:S02]  /*21f30*/  ISETP.GE.AND P2, PT, R192, R249, PT ;  /* 0x000000f9c000720c */ /* 0x000fe40003f46270 */
[----:B------:R-:W-:Y:S01]  /*21f40*/  IADD3 R33, R2, 0x38, RZ ;  /* 0x0000003802217810 */ /* 0x000fe20007ffe0ff */
[----:B-1----:R-:W-:Y:S01]  /*21f50*/  FFMA.FTZ R12, -R243, R196, R12 ;  /* 0x000000c4f30c7223 */ /* 0x002fe2000001010c */
[----:B------:R-:W-:-:S03]  /*21f60*/  IABS R170, R170 ;  /* 0x000000aa00aa7213 */ /* 0x000fc60000000000 */
[----:B------:R-:W1:Y:S01]  /*21f70*/  MUFU.TANH R7, R7 ;  /* 0x0000000700077308 */ /* 0x000e620000002400 */
[----:B------:R-:W-:Y:S01]  /*21f80*/  FSEL R194, R173, -INF , !P6 ;  /* 0xff800000adc27808 */ /* 0x000fe20007000000 */
[----:B---3--:R-:W-:Y:S01]  /*21f90*/  FFMA.FTZ R13, -R243, R195, R13 ;  /* 0x000000c3f30d7223 */ /* 0x008fe2000001010d */
[----:B------:R-:W-:Y:S01]  /*21fa0*/  ISETP.GE.AND P6, PT, R182, R249, PT ;  /* 0x000000f9b600720c */ /* 0x000fe20003fc6270 */
[--C-:B------:R-:W-:Y:S01]  /*21fb0*/  IMAD.IADD R176, R246, 0x1, -R172.reuse ;  /* 0x00000001f6b07824 */ /* 0x100fe200078e0aac */
[-C--:B------:R-:W-:Y:S01]  /*21fc0*/  ISETP.GE.OR P1, PT, R197, R245.reuse, !P1 ;  /* 0x000000f5c500720c */ /* 0x080fe20004f26670 */
[----:B------:R-:W-:Y:S02]  /*21fd0*/  IMAD.IADD R168, R244, 0x1, -R172 ;  /* 0x00000001f4a87824 */ /* 0x000fe400078e0aac */
[----:B------:R-:W-:Y:S01]  /*21fe0*/  I2F R177, R177 ;  /* 0x000000b100b17306 */ /* 0x000fe20000201400 */
[-C--:B------:R-:W-:Y:S01]  /*21ff0*/  ISETP.GE.OR P2, PT, R192, R245.reuse, !P2 ;  /* 0x000000f5c000720c */ /* 0x080fe20005746670 */
[----:B------:R-:W-:Y:S01]  /*22000*/  FMUL.FTZ R189, R189, R0 ;  /* 0x00000000bdbd7220 */ /* 0x000fe20000410000 */
[----:B------:R-:W-:Y:S01]  /*22010*/  ISETP.GE.OR P6, PT, R182, R245, !P6 ;  /* 0x000000f5b600720c */ /* 0x000fe200077c6670 */
[----:B------:R-:W-:-:S04]  /*22020*/  IMAD.IADD R34, R244, 0x1, -R33 ;  /* 0x00000001f4227824 */ /* 0x000fc800078e0a21 */
[----:B------:R-:W3:Y:S01]  /*22030*/  MUFU.TANH R5, R5 ;  /* 0x0000000500057308 */ /* 0x000ee20000002400 */
[----:B--2---:R-:W-:Y:S01]  /*22040*/  FFMA.FTZ R181, -R243, R181, R4 ;  /* 0x000000b5f3b57223 */ /* 0x004fe20000010104 */
[----:B------:R-:W-:Y:S01]  /*22050*/  FSEL R195, R12, -INF , !P1 ;  /* 0xff8000000cc37808 */ /* 0x000fe20004800000 */
[----:B------:R-:W-:Y:S01]  /*22060*/  FMUL.FTZ R12, R188, R0 ;  /* 0x00000000bc0c7220 */ /* 0x000fe20000410000 */
[----:B------:R-:W-:-:S04]  /*22070*/  FSEL R196, R13, -INF , !P2 ;  /* 0xff8000000dc47808 */ /* 0x000fc80005000000 */
[----:B------:R-:W-:Y:S01]  /*22080*/  I2F R175, R175 ;  /* 0x000000af00af7306 */ /* 0x000fe20000201400 */
[----:B------:R-:W-:Y:S01]  /*22090*/  IABS R176, R176 ;  /* 0x000000b000b07213 */ /* 0x000fe20000000000 */
[----:B------:R-:W-:Y:S01]  /*220a0*/  FMUL.FTZ R13, R190, R0 ;  /* 0x00000000be0d7220 */ /* 0x000fe20000410000 */
[----:B------:R-:W-:-:S05]  /*220b0*/  IABS R168, R168 ;  /* 0x000000a800a87213 */ /* 0x000fca0000000000 */
[----:B------:R-:W2:Y:S01]  /*220c0*/  MUFU.TANH R6, R6 ;  /* 0x0000000600067308 */ /* 0x000ea20000002400 */
[----:B------:R-:W-:Y:S01]  /*220d0*/  ISETP.GE.AND P1, PT, R192, R248, PT ;  /* 0x000000f8c000720c */ /* 0x000fe20003f26270 */
[----:B------:R-:W-:Y:S01]  /*220e0*/  FMUL.FTZ R186, R186, R0 ;  /* 0x00000000baba7220 */ /* 0x000fe20000410000 */
[----:B------:R-:W-:Y:S01]  /*220f0*/  IABS R34, R34 ;  /* 0x0000002200227213 */ /* 0x000fe20000000000 */
[----:B----4-:R-:W-:Y:S01]  /*22100*/  FFMA.FTZ R14, -R243, R179, R14 ;  /* 0x000000b3f30e7223 */ /* 0x010fe2000001010e */
[----:B------:R-:W-:-:S03]  /*22110*/  FSEL R198, R181, -INF , !P6 ;  /* 0xff800000b5c67808 */ /* 0x000fc60007000000 */
[----:B------:R-:W-:Y:S01]  /*22120*/  I2F R170, R170 ;  /* 0x000000aa00aa7306 */ /* 0x000fe20000201400 */
[----:B------:R-:W-:Y:S01]  /*22130*/  ISETP.GE.AND P6, PT, R178, R248, PT ;  /* 0x000000f8b200720c */ /* 0x000fe20003fc6270 */
[----:B------:R-:W-:Y:S01]  /*22140*/  IMAD.IADD R166, R244, 0x1, -R171 ;  /* 0x00000001f4a67824 */ /* 0x000fe200078e0aab */
[----:B------:R-:W-:-:S05]  /*22150*/  ISETP.GE.OR P1, PT, R192, R247, !P1 ;  /* 0x000000f7c000720c */ /* 0x000fca0004f26670 */
[----:B------:R-:W4:Y:S01]  /*22160*/  MUFU.TANH R4, R189 ;  /* 0x000000bd00047308 */ /* 0x000f220000002400 */
[----:B------:R-:W-:Y:S01]  /*22170*/  IMAD.IADD R169, R246, 0x1, -R33 ;  /* 0x00000001f6a97824 */ /* 0x000fe200078e0a21 */
[----:B------:R-:W-:Y:S01]  /*22180*/  ISETP.GE.OR P6, PT, R178, R247, !P6 ;  /* 0x000000f7b200720c */ /* 0x000fe200077c6670 */
[----:B------:R-:W-:Y:S02]  /*22190*/  FMUL.FTZ R191, R191, R0 ;  /* 0x00000000bfbf7220 */ /* 0x000fe40000410000 */
[C---:B-1----:R-:W-:Y:S01]  /*221a0*/  FFMA.FTZ R7, -R243.reuse, R174, R7 ;  /* 0x000000aef3077223 */ /* 0x042fe20000010107 */
[----:B------:R-:W-:Y:S02]  /*221b0*/  IADD3 R165, R2, 0x39, RZ ;  /* 0x0000003902a57810 */ /* 0x000fe40007ffe0ff */
[----:B------:R-:W-:Y:S01]  /*221c0*/  I2F R176, R176 ;  /* 0x000000b000b07306 */ /* 0x000fe20000201400 */
[----:B------:R-:W-:Y:S01]  /*221d0*/  FSEL R192, R14, -INF , !P1 ;  /* 0xff8000000ec07808 */ /* 0x000fe20004800000 */
[----:B---3--:R-:W-:Y:S01]  /*221e0*/  FFMA.FTZ R177, -R243, R177, R5 ;  /* 0x000000b1f3b17223 */ /* 0x008fe20000010105 */
[----:B------:R-:W-:Y:S01]  /*221f0*/  IABS R166, R166 ;  /* 0x000000a600a67213 */ /* 0x000fe20000000000 */
[----:B------:R-:W-:Y:S01]  /*22200*/  FMUL.FTZ R14, R184, R0 ;  /* 0x00000000b80e7220 */ /* 0x000fe20000410000 */
[----:B------:R-:W-:-:S03]  /*22210*/  IABS R169, R169 ;  /* 0x000000a900a97213 */ /* 0x000fc60000000000 */
[----:B------:R-:W-:Y:S01]  /*22220*/  I2F R168, R168 ;  /* 0x000000a800a87306 */ /* 0x000fe20000201400 */
[----:B------:R-:W-:Y:S02]  /*22230*/  ISETP.GE.AND P2, PT, R182, R248, PT ;  /* 0x000000f8b600720c */ /* 0x000fe40003f46270 */
[----:B------:R-:W-:-:S05]  /*22240*/  ISETP.GE.AND P1, PT, R178, R249, PT ;  /* 0x000000f9b200720c */ /* 0x000fca0003f26270 */
[----:B------:R-:W1:Y:S01]  /*22250*/  MUFU.TANH R12, R12 ;  /* 0x0000000c000c7308 */ /* 0x000e620000002400 */
[----:B--2---:R-:W-:-:S07]  /*22260*/  FFMA.FTZ R6, -R243, R175, R6 ;  /* 0x000000aff3067223 */ /* 0x004fce0000010106 */
[----:B------:R-:W2:Y:S01]  /*22270*/  MUFU.TANH R13, R13 ;  /* 0x0000000d000d7308 */ /* 0x000ea20000002400 */
[--C-:B------:R-:W-:Y:S01]  /*22280*/  IMAD.IADD R35, R246, 0x1, -R165.reuse ;  /* 0x00000001f6237824 */ /* 0x100fe200078e0aa5 */
[----:B------:R-:W-:Y:S01]  /*22290*/  ISETP.GE.OR P2, PT, R182, R247, !P2 ;  /* 0x000000f7b600720c */ /* 0x000fe20005746670 */
[----:B------:R-:W-:-:S05]  /*222a0*/  IMAD.IADD R2, R244, 0x1, -R165 ;  /* 0x00000001f4027824 */ /* 0x000fca00078e0aa5 */
[----:B------:R-:W-:Y:S01]  /*222b0*/  I2F R34, R34 ;  /* 0x0000002200227306 */ /* 0x000fe20000201400 */
[----:B------:R-:W-:-:S07]  /*222c0*/  ISETP.GE.OR P1, PT, R178, R245, !P1 ;  /* 0x000000f5b200720c */ /* 0x000fce0004f26670 */
[----:B------:R-:W3:Y:S01]  /*222d0*/  MUFU.TANH R186, R186 ;  /* 0x000000ba00ba7308 */ /* 0x000ee20000002400 */
[----:B----4-:R-:W-:-:S07]  /*222e0*/  FFMA.FTZ R4, -R243, R170, R4 ;  /* 0x000000aaf3047223 */ /* 0x010fce0000010104 */
[----:B------:R4:W-:Y:S01]  /*222f0*/  MUFU.TANH R5, R191 ;  /* 0x000000bf00057308 */ /* 0x0009e20000002400 */
[----:B------:R-:W-:Y:S01]  /*22300*/  FSEL R193, R6, -INF , !P2 ;  /* 0xff80000006c17808 */ /* 0x000fe20005000000 */
[-C--:B------:R-:W-:Y:S01]  /*22310*/  FMUL.FTZ R6, R185, R0.reuse ;  /* 0x00000000b9067220 */ /* 0x080fe20000410000 */
[----:B------:R-:W-:Y:S01]  /*22320*/  IABS R35, R35 ;  /* 0x0000002300237213 */ /* 0x000fe20000000000 */
[----:B------:R-:W-:Y:S01]  /*22330*/  FMUL.FTZ R187, R187, R0 ;  /* 0x00000000bbbb7220 */ /* 0x000fe20000410000 */
[----:B------:R-:W-:-:S03]  /*22340*/  IABS R2, R2 ;  /* 0x0000000200027213 */ /* 0x000fc60000000000 */
[----:B------:R-:W5:Y:S01]  /*22350*/  I2F R166, R166 ;  /* 0x000000a600a67306 */ /* 0x000f620000201400 */
[----:B------:R-:W-:Y:S02]  /*22360*/  FSEL R197, R177, -INF , !P1 ;  /* 0xff800000b1c57808 */ /* 0x000fe40004800000 */
[----:B----4-:R-:W-:Y:S02]  /*22370*/  FSEL R191, R7, -INF , !P6 ;  /* 0xff80000007bf7808 */ /* 0x010fe40007000000 */
[----:B------:R-:W-:-:S03]  /*22380*/  ISETP.GE.AND P6, PT, R171, R249, PT ;  /* 0x000000f9ab00720c */ /* 0x000fc60003fc6270 */
[----:B------:R-:W-:Y:S01]  /*22390*/  I2F R169, R169 ;  /* 0x000000a900a97306 */ /* 0x000fe20000201400 */
[----:B------:R-:W-:-:S07]  /*223a0*/  ISETP.GE.OR P6, PT, R171, R245, !P6 ;  /* 0x000000f5ab00720c */ /* 0x000fce00077c6670 */
[----:B------:R-:W4:Y:S01]  /*223b0*/  MUFU.TANH R14, R14 ;  /* 0x0000000e000e7308 */ /* 0x000f220000002400 */
[C---:B------:R-:W-:Y:S02]  /*223c0*/  ISETP.GE.AND P2, PT, R172.reuse, R249, PT ;  /* 0x000000f9ac00720c */ /* 0x040fe40003f46270 */
[----:B------:R-:W-:Y:S02]  /*223d0*/  ISETP.GE.AND P1, PT, R172, R248, PT ;  /* 0x000000f8ac00720c */ /* 0x000fe40003f26270 */
[----:B------:R-:W-:Y:S01]  /*223e0*/  FSEL R180, R4, -INF , !P6 ;  /* 0xff80000004b47808 */ /* 0x000fe20007000000 */
[----:B-1----:R-:W-:Y:S01]  /*223f0*/  FFMA.FTZ R12, -R243, R176, R12 ;  /* 0x000000b0f30c7223 */ /* 0x002fe2000001010c */
[----:B------:R-:W-:Y:S01]  /*22400*/  ISETP.GE.AND P6, PT, R33, R248, PT ;  /* 0x000000f82100720c */ /* 0x000fe20003fc6270 */
[C---:B--2---:R-:W-:Y:S01]  /*22410*/  FFMA.FTZ R13, -R243.reuse, R168, R13 ;  /* 0x000000a8f30d7223 */ /* 0x044fe2000001010d */
[C---:B------:R-:W-:Y:S01]  /*22420*/  ISETP.GE.OR P2, PT, R172.reuse, R245, !P2 ;  /* 0x000000f5ac00720c */ /* 0x040fe20005746670 */
[----:B------:R-:W-:Y:S01]  /*22430*/  I2F R35, R35 ;  /* 0x0000002300237306 */ /* 0x000fe20000201400 */
[-C--:B------:R-:W-:Y:S01]  /*22440*/  ISETP.GE.OR P1, PT, R172, R247.reuse, !P1 ;  /* 0x000000f7ac00720c */ /* 0x080fe20004f26670 */
[----:B---3--:R-:W-:Y:S01]  /*22450*/  FFMA.FTZ R34, -R243, R34, R186 ;  /* 0x00000022f3227223 */ /* 0x008fe200000101ba */
[----:B------:R-:W-:-:S02]  /*22460*/  ISETP.GE.OR P6, PT, R33, R247, !P6 ;  /* 0x000000f72100720c */ /* 0x000fc400077c6670 */
[----:B------:R-:W-:-:S03]  /*22470*/  FSEL R178, R12, -INF , !P2 ;  /* 0xff8000000cb27808 */ /* 0x000fc60005000000 */
[----:B------:R-:W-:Y:S01]  /*22480*/  I2F R2, R2 ;  /* 0x0000000200027306 */ /* 0x000fe20000201400 */
[----:B------:R-:W-:Y:S02]  /*22490*/  FSEL R175, R13, -INF , !P1 ;  /* 0xff8000000daf7808 */ /* 0x000fe40004800000 */
[----:B------:R-:W-:-:S05]  /*224a0*/  ISETP.GE.AND P2, PT, R171, R248, PT ;  /* 0x000000f8ab00720c */ /* 0x000fca0003f46270 */
[----:B------:R-:W1:Y:S01]  /*224b0*/  MUFU.TANH R6, R6 ;  /* 0x0000000600067308 */ /* 0x000e620000002400 */
[----:B------:R-:W-:Y:S02]  /*224c0*/  ISETP.GE.AND P1, PT, R33, R249, PT ;  /* 0x000000f92100720c */ /* 0x000fe40003f26270 */
[----:B------:R-:W-:-:S05]  /*224d0*/  FSEL R170, R34, -INF , !P6 ;  /* 0xff80000022aa7808 */ /* 0x000fca0007000000 */
[----:B------:R-:W2:Y:S01]  /*224e0*/  MUFU.TANH R187, R187 ;  /* 0x000000bb00bb7308 */ /* 0x000ea20000002400 */
[----:B------:R-:W-:Y:S01]  /*224f0*/  ISETP.GT.AND P6, PT, R241, R230, PT ;  /* 0x000000e6f100720c */ /* 0x000fe20003fc4270 */
[----:B-----5:R-:W-:Y:S01]  /*22500*/  FFMA.FTZ R5, -R243, R166, R5 ;  /* 0x000000a6f3057223 */ /* 0x020fe20000010105 */
[----:B------:R-:W-:Y:S01]  /*22510*/  ISETP.GE.OR P2, PT, R171, R247, !P2 ;  /* 0x000000f7ab00720c */ /* 0x000fe20005746670 */
[----:B----4-:R-:W-:Y:S01]  /*22520*/  FFMA.FTZ R14, -R243, R169, R14 ;  /* 0x000000a9f30e7223 */ /* 0x010fe2000001010e */
[----:B------:R-:W-:Y:S01]  /*22530*/  BAR.SYNC.DEFER_BLOCKING 0x0 ;  /* 0x0000000000007b1d */ /* 0x000fe20000010000 */
[----:B------:R-:W-:Y:S02]  /*22540*/  ISETP.GE.OR P1, PT, R33, R245, !P1 ;  /* 0x000000f52100720c */ /* 0x000fe40004f26670 */
[----:B------:R-:W-:Y:S02]  /*22550*/  FSEL R171, R5, -INF , !P2 ;  /* 0xff80000005ab7808 */ /* 0x000fe40005000000 */
[----:B------:R-:W-:-:S02]  /*22560*/  FSEL R179, R14, -INF , !P1 ;  /* 0xff8000000eb37808 */ /* 0x000fc40004800000 */
[C---:B------:R-:W-:Y:S02]  /*22570*/  ISETP.GE.AND P2, PT, R165.reuse, R249, PT ;  /* 0x000000f9a500720c */ /* 0x040fe40003f46270 */
[----:B------:R-:W-:Y:S01]  /*22580*/  ISETP.GE.AND P1, PT, R165, R248, PT ;  /* 0x000000f8a500720c */ /* 0x000fe20003f26270 */
[----:B-1----:R-:W-:Y:S01]  /*22590*/  FFMA.FTZ R6, -R243, R35, R6 ;  /* 0x00000023f3067223 */ /* 0x002fe20000010106 */
[----:B------:R-:W-:Y:S01]  /*225a0*/  ISETP.GE.OR P2, PT, R165, R245, !P2 ;  /* 0x000000f5a500720c */ /* 0x000fe20005746670 */
        /* <DEDUP_REMOVED lines=74> */
.L_x_8683:
[----:B------:R-:W-:Y:S02]  /*22a50*/  ULDC.64 UR4, c[0x0][0x118] ;  /* 0x0000460000047ab9 */ /* 0x000fe40000000a00 */
[----:B------:R-:W2:Y:S02]  /*22a60*/  LD.E R7, [R10.64+0x38] ;  /* 0x000038040a077980 */ /* 0x000ea4000c101900 */
[----:B--2---:R-:W-:-:S04]  /*22a70*/  LEA R7, -R7, RZ, 0x6 ;  /* 0x000000ff07077211 */ /* 0x004fc800078e31ff */
[----:B------:R-:W-:Y:S02]  /*22a80*/  SHF.R.S32.HI R6, RZ, 0x1f, R7 ;  /* 0x0000001fff067819 */ /* 0x000fe40000011407 */
.L_x_8684:
[----:B------:R-:W-:Y:S05]  /*22a90*/  BSYNC B0 ;  /* 0x0000000000007941 */ /* 0x000fea0003800000 */
.L_x_8682:
[C---:B------:R-:W-:Y:S01]  /*22aa0*/  @P5 IADD3 R2, P0, R7.reuse, R228, RZ ;  /* 0x000000e407025210 */ /* 0x040fe20007f1e0ff */
[----:B------:R-:W-:Y:S01]  /*22ab0*/  STL [R1+0x20], R22 ;  /* 0x0000201601007387 */ /* 0x000fe20000100800 */
[CC--:B------:R-:W-:Y:S02]  /*22ac0*/  LEA R168, P1, R7.reuse, R232.reuse, 0x1 ;  /* 0x000000e807a87211 */ /* 0x0c0fe400078208ff */
[----:B------:R-:W-:Y:S01]  /*22ad0*/  LOP3.LUT R5, R242, 0x1, RZ, 0xc0, !PT ;  /* 0x00000001f2057812 */ /* 0x000fe200078ec0ff */
[----:B------:R-:W-:Y:S01]  /*22ae0*/  @P5 IMAD.X R0, R6, 0x1, R229, P0 ;  /* 0x0000000106005824 */ /* 0x000fe200000e06e5 */
[CC--:B------:R-:W-:Y:S01]  /*22af0*/  LEA.HI.X R169, R7.reuse, R231.reuse, R6, 0x1, P1 ;  /* 0x000000e707a97211 */ /* 0x0c0fe200008f0c06 */
[----:B------:R-:W-:Y:S01]  /*22b00*/  STL.64 [R1+0x18], R20 ;  /* 0x0000181401007387 */ /* 0x000fe20000100a00 */
[C---:B------:R-:W-:Y:S02]  /*22b10*/  @P5 LEA R14, P1, R2.reuse, R232, 0x1 ;  /* 0x000000e8020e5211 */ /* 0x040fe400078208ff */
[----:B------:R-:W-:Y:S01]  /*22b20*/  @P4 IADD3 R4, P0, R7, R228, RZ ;  /* 0x000000e407044210 */ /* 0x000fe20007f1e0ff */
[----:B------:R-:W-:Y:S01]  /*22b30*/  STL.64 [R1+0x10], R18 ;  /* 0x0000101201007387 */ /* 0x000fe20000100a00 */
[----:B------:R-:W-:-:S02]  /*22b40*/  @P5 LEA.HI.X R15, R2, R231, R0, 0x1, P1 ;  /* 0x000000e7020f5211 */ /* 0x000fc400008f0c00 */
[----:B------:R-:W-:Y:S01]  /*22b50*/  @P4 LEA R12, P1, R4, R232, 0x1 ;  /* 0x000000e8040c4211 */ /* 0x000fe200078208ff */
[--C-:B------:R-:W-:Y:S01]  /*22b60*/  @P4 IMAD.X R0, R6, 0x1, R229.reuse, P0 ;  /* 0x0000000106004824 */ /* 0x100fe200000e06e5 */
[-C--:B------:R-:W-:Y:S01]  /*22b70*/  @P3 IADD3 R2, P0, R7, R228.reuse, RZ ;  /* 0x000000e407023210 */ /* 0x080fe20007f1e0ff */
[----:B------:R-:W-:Y:S01]  /*22b80*/  STL.64 [R1+0x8], R16 ;  /* 0x0000081001007387 */ /* 0x000fe20000100a00 */
[----:B------:R-:W-:Y:S02]  /*22b90*/  ISETP.NE.U32.AND P2, PT, R5, 0x1, PT ;  /* 0x000000010500780c */ /* 0x000fe40003f45070 */
[----:B------:R-:W-:Y:S01]  /*22ba0*/  @P4 LEA.HI.X R13, R4, R231, R0, 0x1, P1 ;  /* 0x000000e7040d4211 */ /* 0x000fe200008f0c00 */
[----:B------:R-:W-:Y:S01]  /*22bb0*/  @P3 IMAD.X R0, R6, 0x1, R229, P0 ;  /* 0x0000000106003824 */ /* 0x000fe200000e06e5 */
[----:B------:R-:W-:Y:S01]  /*22bc0*/  IADD3 R5, P1, P0, R228, R228, R7 ;  /* 0x000000e4e4057210 */ /* 0x000fe2000783e007 */
[----:B------:R1:W-:Y:S03]  /*22bd0*/  STL.64 [R1], R10 ;  /* 0x0000000a01007387 */ /* 0x0003e60000100a00 */
[----:B------:R-:W-:-:S02]  /*22be0*/  IADD3.X R4, R229, R229, R6, P1, P0 ;  /* 0x000000e5e5047210 */ /* 0x000fc40000fe0406 */
[----:B------:R-:W-:-:S03]  /*22bf0*/  @P3 LEA R8, P0, R2, R232, 0x1 ;  /* 0x000000e802083211 */ /* 0x000fc600078008ff */
[CC--:B------:R-:W-:Y:S02]  /*22c00*/  @!P2 LEA R34, P1, R5.reuse, R232.reuse, 0x1 ;  /* 0x000000e80522a211 */ /* 0x0c0fe400078208ff */
[-C--:B------:R-:W-:Y:S02]  /*22c10*/  @P3 LEA.HI.X R9, R2, R231.reuse, R0, 0x1, P0 ;  /* 0x000000e702093211 */ /* 0x080fe400000f0c00 */
[CC--:B------:R-:W-:Y:S02]  /*22c20*/  @P5 LEA R188, P0, R5.reuse, R232.reuse, 0x1 ;  /* 0x000000e805bc5211 */ /* 0x0c0fe400078008ff */
        /* <DEDUP_REMOVED lines=9> */
[-C--:B-1----:R-:W-:Y:S01]  /*22cc0*/  @!P2 LEA R10, P1, R0, R232.reuse, 0x1 ;  /* 0x000000e8000aa211 */ /* 0x082fe200078208ff */
[----:B------:R-:W-:Y:S01]  /*22cd0*/  @!P2 IMAD.X R6, R6, 0x1, R229, P0 ;  /* 0x000000010606a824 */ /* 0x000fe200000e06e5 */
[CC--:B------:R-:W-:Y:S02]  /*22ce0*/  @P5 LEA R16, P0, R0.reuse, R232.reuse, 0x1 ;  /* 0x000000e800105211 */ /* 0x0c0fe400078008ff */
[CCC-:B------:R-:W-:Y:S02]  /*22cf0*/  @!P2 LEA.HI.X R11, R0.reuse, R231.reuse, R4.reuse, 0x1, P1 ;  /* 0x000000e7000ba211 */ /* 0x1c0fe400008f0c04 */
[C---:B------:R-:W-:Y:S02]  /*22d00*/  @P5 LEA.HI.X R17, R0.reuse, R231, R4, 0x1, P0 ;  /* 0x000000e700115211 */ /* 0x040fe400000f0c04 */
[CC--:B------:R-:W-:Y:S02]  /*22d10*/  @P3 LEA R22, P0, R0.reuse, R232.reuse, 0x1 ;  /* 0x000000e800163211 */ /* 0x0c0fe400078008ff */
[----:B------:R-:W-:-:S02]  /*22d20*/  @P4 LEA R20, P1, R0, R232, 0x1 ;  /* 0x000000e800144211 */ /* 0x000fc400078208ff */
[CCC-:B------:R-:W-:Y:S02]  /*22d30*/  @P3 LEA.HI.X R23, R0.reuse, R231.reuse, R4.reuse, 0x1, P0 ;  /* 0x000000e700173211 */ /* 0x1c0fe400000f0c04 */
[-C--:B------:R-:W-:Y:S01]  /*22d40*/  @P4 LEA.HI.X R21, R0, R231.reuse, R4, 0x1, P1 ;  /* 0x000000e700154211 */ /* 0x080fe200008f0c04 */
[----:B------:R-:W-:Y:S01]  /*22d50*/  IMAD.MOV.U32 R4, RZ, RZ, R22 ;  /* 0x000000ffff047224 */ /* 0x000fe200078e0016 */
[C---:B------:R-:W-:Y:S01]  /*22d60*/  @!P2 LEA R18, P1, R7.reuse, R232, 0x1 ;  /* 0x000000e80712a211 */ /* 0x040fe200078208ff */
[----:B------:R-:W-:Y:S01]  /*22d70*/  IMAD.MOV.U32 R5, RZ, RZ, R23 ;  /* 0x000000ffff057224 */ /* 0x000fe200078e0017 */
[----:B------:R-:W-:Y:S01]  /*22d80*/  ULDC.64 UR4, c[0x0][0x118] ;  /* 0x0000460000047ab9 */ /* 0x000fe20000000a00 */
[----:B------:R1:W5:Y:S01]  /*22d90*/  LDL.LU R22, [R1+0x20] ;  /* 0x0000200001167983 */ /* 0x0003620000300800 */
[----:B------:R-:W-:Y:S01]  /*22da0*/  @!P2 LEA.HI.X R19, R7, R231, R6, 0x1, P1 ;  /* 0x000000e70713a211 */ /* 0x000fe200008f0c06 */
[----:B------:R-:W-:Y:S02]  /*22db0*/  IMAD.MOV.U32 R6, RZ, RZ, R4 ;  /* 0x000000ffff067224 */ /* 0x000fe400078e0004 */
        /* <DEDUP_REMOVED lines=12> */
[----:B------:R1:W-:Y:S01]  /*22e80*/  @!P5 STS.128 [R240+0xa000], RZ ;  /* 0x00a000fff000d388 */ /* 0x0003e20000000c00 */
        /* <DEDUP_REMOVED lines=27> */
[----:B------:R1:W-:Y:S01]  /*23040*/  @P4 LDGSTS.E.BYPASS.LTC128B.128 [R240+0xc800], [R12.64+0x100] ;  /* 0x0c8001000cf04fae */ /* 0x0003e2000b901d44 */
[----:B--2---:R-:W-:-:S02]  /*23050*/  IMAD.MOV.U32 R4, RZ, RZ, R20 ;  /* 0x000000ffff047224 */ /* 0x004fc400078e0014 */
[----:B------:R-:W-:Y:S02]  /*23060*/  IMAD.MOV.U32 R5, RZ, RZ, R21 ;  /* 0x000000ffff057224 */ /* 0x000fe400078e0015 */
[----:B------:R2:W5:Y:S04]  /*23070*/  LDL.LU.64 R20, [R1+0x18] ;  /* 0x0000180001147983 */ /* 0x0005680000300a00 */
[----:B---3--:R2:W5:Y:S01]  /*23080*/  LDL.LU.64 R18, [R1+0x10] ;  /* 0x0000100001127983 */ /* 0x0085620000300a00 */
[----:B----4-:R-:W-:Y:S02]  /*23090*/  IMAD.MOV.U32 R14, RZ, RZ, R16 ;  /* 0x000000ffff0e7224 */ /* 0x010fe400078e0010 */
[----:B------:R-:W-:Y:S02]  /*230a0*/  IMAD.MOV.U32 R15, RZ, RZ, R17 ;  /* 0x000000ffff0f7224 */ /* 0x000fe400078e0011 */
[----:B------:R2:W5:Y:S01]  /*230b0*/  LDL.LU.64 R16, [R1+0x8] ;  /* 0x0000080001107983 */ /* 0x0005620000300a00 */
[----:B-1----:R-:W-:-:S02]  /*230c0*/  IMAD.MOV.U32 R12, RZ, RZ, R10 ;  /* 0x000000ffff0c7224 */ /* 0x002fc400078e000a */
[----:B------:R-:W-:Y:S02]  /*230d0*/  IMAD.MOV.U32 R13, RZ, RZ, R11 ;  /* 0x000000ffff0d7224 */ /* 0x000fe400078e000b */
[----:B------:R2:W5:Y:S01]  /*230e0*/  LDL.LU.64 R10, [R1] ;  /* 0x00000000010a7983 */ /* 0x0005620000300a00 */
[----:B------:R-:W-:Y:S02]  /*230f0*/  IMAD.MOV.U32 R232, RZ, RZ, R168 ;  /* 0x000000ffffe87224 */ /* 0x000fe400078e00a8 */
[----:B------:R-:W-:Y:S01]  /*23100*/  IMAD.MOV.U32 R231, RZ, RZ, R169 ;  /* 0x000000ffffe77224 */ /* 0x000fe200078e00a9 */
        /* <DEDUP_REMOVED lines=47> */
.L_x_8681:
[----:B------:R-:W-:Y:S05]  /*23400*/  BSYNC B1 ;  /* 0x0000000000017941 */ /* 0x000fea0003800000 */
.L_x_8680:
[----:B------:R-:W-:Y:S01]  /*23410*/  ULDC.64 UR4, c[0x0][0x118] ;  /* 0x0000460000047ab9 */ /* 0x000fe20000000a00 */
[----:B--2---:R-:W-:Y:S01]  /*23420*/  FMNMX.FTZ R4, R3, R28, !PT ;  /* 0x0000001c03047209 */ /* 0x004fe20007810000 */
[----:B-----5:R1:W2:Y:S01]  /*23430*/  LD.E R174, [R10.64+0xdc] ;  /* 0x0000dc040aae7980 */ /* 0x0202a2000c101900 */
        /* <DEDUP_REMOVED lines=56> */
[-CC-:B------:R-:W-:Y:S02]  /*237c0*/  FFMA.FTZ R35, R29, R174.reuse, -R177.reuse ;  /* 0x000000ae1d237223 */ /* 0x180fe400000108b1 */
[-C--:B------:R-:W-:Y:S02]  /*237d0*/  FFMA.FTZ R33, R31, R174.reuse, -R177 ;  /* 0x000000ae1f217223 */ /* 0x080fe400000108b1 */
[-CC-:B------:R-:W-:Y:S01]  /*237e0*/  FFMA.FTZ R32, R28, R174.reuse, -R173.reuse ;  /* 0x000000ae1c207223 */ /* 0x180fe200000108ad */
[----:B------:R-:W-:Y:S01]  /*237f0*/  MUFU.EX2 R168, R168 ;  /* 0x000000a800a87308 */ /* 0x000fe20000000800 */
[-CC-:B------:R-:W-:Y:S01]  /*23800*/  FFMA.FTZ R2, R27, R174.reuse, -R173.reuse ;  /* 0x000000ae1b027223 */ /* 0x180fe200000108ad */
[----:B------:R-:W-:Y:S01]  /*23810*/  LDSM.16.MT88.4 R28, [R217+0x10800] ;  /* 0x01080000d91c783b */ /* 0x000fe20000004200 */
[----:B------:R-:W-:-:S02]  /*23820*/  FFMA.FTZ R0, R26, R174, -R173 ;  /* 0x000000ae1a007223 */ /* 0x000fc400000108ad */
[-C--:B------:R-:W-:Y:S02]  /*23830*/  FFMA.FTZ R164, R25, R174.reuse, -R173 ;  /* 0x000000ae19a47223 */ /* 0x080fe400000108ad */
[----:B------:R-:W-:Y:S01]  /*23840*/  FFMA.FTZ R186, R19, R174, -R177 ;  /* 0x000000ae13ba7223 */ /* 0x000fe200000108b1 */
[----:B------:R-:W2:Y:S01]  /*23850*/  MUFU.EX2 R35, R35 ;  /* 0x0000002300237308 */ /* 0x000ea20000000800 */
[-C--:B-1----:R-:W-:Y:S02]  /*23860*/  FMUL.FTZ R152, R152, R169.reuse ;  /* 0x000000a998987220 */ /* 0x082fe40000410000 */
[-C--:B------:R-:W-:Y:S02]  /*23870*/  FMUL.FTZ R153, R153, R169.reuse ;  /* 0x000000a999997220 */ /* 0x080fe40000410000 */
[-C--:B------:R-:W-:Y:S02]  /*23880*/  FMUL.FTZ R148, R148, R169.reuse ;  /* 0x000000a994947220 */ /* 0x080fe40000410000 */
[-C--:B------:R-:W-:Y:S01]  /*23890*/  FMUL.FTZ R149, R149, R169.reuse ;  /* 0x000000a995957220 */ /* 0x080fe20000410000 */
[----:B------:R-:W-:Y:S01]  /*238a0*/  MUFU.EX2 R34, R34 ;  /* 0x0000002200227308 */ /* 0x000fe20000000800 */
[----:B------:R-:W-:-:S02]  /*238b0*/  FMUL.FTZ R160, R160, R169 ;  /* 0x000000a9a0a07220 */ /* 0x000fc40000410000 */
[-C--:B------:R-:W-:Y:S02]  /*238c0*/  FMUL.FTZ R161, R161, R169.reuse ;  /* 0x000000a9a1a17220 */ /* 0x080fe40000410000 */
[-C--:B------:R-:W-:Y:S02]  /*238d0*/  FMUL.FTZ R156, R156, R169.reuse ;  /* 0x000000a99c9c7220 */ /* 0x080fe40000410000 */
[-C--:B------:R-:W-:Y:S01]  /*238e0*/  FMUL.FTZ R157, R157, R169.reuse ;  /* 0x000000a99d9d7220 */ /* 0x080fe20000410000 */
[----:B------:R-:W1:Y:S01]  /*238f0*/  MUFU.EX2 R33, R33 ;  /* 0x0000002100217308 */ /* 0x000e620000000800 */
[----:B--2---:R-:W-:Y:S01]  /*23900*/  F2FP.PACK_AB R4, R35, R168 ;  /* 0x000000a82304723e */ /* 0x004fe200000000ff */
[-C--:B------:R-:W-:Y:S02]  /*23910*/  FMUL.FTZ R136, R136, R169.reuse ;  /* 0x000000a988887220 */ /* 0x080fe40000410000 */
[-C--:B------:R-:W-:Y:S02]  /*23920*/  FMUL.FTZ R137, R137, R169.reuse ;  /* 0x000000a989897220 */ /* 0x080fe40000410000 */
[----:B------:R-:W-:-:S02]  /*23930*/  FMUL.FTZ R132, R132, R169 ;  /* 0x000000a984847220 */ /* 0x000fc40000410000 */
[----:B------:R-:W-:Y:S01]  /*23940*/  MUFU.EX2 R32, R32 ;  /* 0x0000002000207308 */ /* 0x000fe20000000800 */
[-C--:B------:R-:W-:Y:S02]  /*23950*/  FMUL.FTZ R133, R133, R169.reuse ;  /* 0x000000a985857220 */ /* 0x080fe40000410000 */
[-C--:B------:R-:W-:Y:S02]  /*23960*/  FMUL.FTZ R144, R144, R169.reuse ;  /* 0x000000a990907220 */ /* 0x080fe40000410000 */
[-C--:B------:R-:W-:Y:S02]  /*23970*/  FMUL.FTZ R145, R145, R169.reuse ;  /* 0x000000a991917220 */ /* 0x080fe40000410000 */
[-C--:B------:R-:W-:Y:S01]  /*23980*/  FMUL.FTZ R140, R140, R169.reuse ;  /* 0x000000a98c8c7220 */ /* 0x080fe20000410000 */
[----:B------:R-:W2:Y:S01]  /*23990*/  MUFU.EX2 R2, R2 ;  /* 0x0000000200027308 */ /* 0x000ea20000000800 */
        /* <DEDUP_REMOVED lines=8> */
[-C--:B------:R-:W-:Y:S01]  /*23a20*/  FMUL.FTZ R37, R37, R169.reuse ;  /* 0x000000a925257220 */ /* 0x080fe20000410000 */
[----:B------:R-:W1:Y:S01]  /*23a30*/  MUFU.EX2 R164, R164 ;  /* 0x000000a400a47308 */ /* 0x000e620000000800 */
[----:B--2---:R-:W-:Y:S01]  /*23a40*/  F2FP.PACK_AB R5, R2, R32 ;  /* 0x000000200205723e */ /* 0x004fe200000000ff */
[----:B------:R-:W-:-:S02]  /*23a50*/  FMUL.FTZ R40, R40, R169 ;  /* 0x000000a928287220 */ /* 0x000fc40000410000 */
[-C--:B------:R-:W-:Y:S02]  /*23a60*/  FMUL.FTZ R41, R41, R169.reuse ;  /* 0x000000a929297220 */ /* 0x080fe40000410000 */
[-C--:B------:R-:W-:Y:S02]  /*23a70*/  FMUL.FTZ R60, R60, R169.reuse ;  /* 0x000000a93c3c7220 */ /* 0x080fe40000410000 */
[----:B------:R-:W2:Y:S01]  /*23a80*/  MUFU.EX2 R3, R3 ;  /* 0x0000000300037308 */ /* 0x000ea20000000800 */
[-C--:B------:R-:W-:Y:S02]  /*23a90*/  FMUL.FTZ R61, R61, R169.reuse ;  /* 0x000000a93d3d7220 */ /* 0x080fe40000410000 */
[-C--:B------:R-:W-:Y:S02]  /*23aa0*/  FMUL.FTZ R64, R64, R169.reuse ;  /* 0x000000a940407220 */ /* 0x080fe40000410000 */
[-C--:B------:R-:W-:Y:S02]  /*23ab0*/  FMUL.FTZ R65, R65, R169.reuse ;  /* 0x000000a941417220 */ /* 0x080fe40000410000 */
[-C--:B------:R-:W-:Y:S01]  /*23ac0*/  FMUL.FTZ R52, R52, R169.reuse ;  /* 0x000000a934347220 */ /* 0x080fe20000410000 */
[----:B-1----:R-:W-:Y:S01]  /*23ad0*/  F2FP.PACK_AB R7, R164, R0 ;  /* 0x00000000a407723e */ /* 0x002fe200000000ff */
[-C--:B------:R-:W-:Y:S01]  /*23ae0*/  FMUL.FTZ R53, R53, R169.reuse ;  /* 0x000000a935357220 */ /* 0x080fe20000410000 */
[----:B------:R-:W-:Y:S01]  /*23af0*/  MUFU.EX2 R186, R186 ;  /* 0x000000ba00ba7308 */ /* 0x000fe20000000800 */
[----:B------:R-:W-:-:S02]  /*23b00*/  FMUL.FTZ R56, R56, R169 ;  /* 0x000000a938387220 */ /* 0x000fc40000410000 */
[-C--:B------:R-:W-:Y:S02]  /*23b10*/  FMUL.FTZ R57, R57, R169.reuse ;  /* 0x000000a939397220 */ /* 0x080fe40000410000 */
[----:B------:R-:W-:Y:S02]  /*23b20*/  FMUL.FTZ R76, R76, R169 ;  /* 0x000000a94c4c7220 */ /* 0x000fe40000410000 */
[-C--:B--2---:R-:W-:Y:S02]  /*23b30*/  FMUL.FTZ R154, R154, R3.reuse ;  /* 0x000000039a9a7220 */ /* 0x084fe40000410000 */
[-C--:B------:R-:W-:Y:S02]  /*23b40*/  FMUL.FTZ R155, R155, R3.reuse ;  /* 0x000000039b9b7220 */ /* 0x080fe40000410000 */
[-C--:B------:R-:W-:Y:S02]  /*23b50*/  FMUL.FTZ R150, R150, R3.reuse ;  /* 0x0000000396967220 */ /* 0x080fe40000410000 */
[----:B------:R-:W-:-:S02]  /*23b60*/  FMUL.FTZ R151, R151, R3 ;  /* 0x0000000397977220 */ /* 0x000fc40000410000 */
        /* <DEDUP_REMOVED lines=11> */
[C---:B------:R-:W-:Y:S01]  /*23c20*/  HMMA.16816.F32 R160, R4.reuse, R8, R160 ;  /* 0x0000000804a0723c */ /* 0x040fe200000018a0 */
        /* <DEDUP_REMOVED lines=17> */
[-C--:B------:R-:W-:Y:S01]  /*23d40*/  FMUL.FTZ R67, R67, R3.reuse ;  /* 0x0000000343437220 */ /* 0x080fe20000410000 */
[----:B-1----:R-:W-:Y:S01]  /*23d50*/  HMMA.16816.F32 R136, R4, R12, R136 ;  /* 0x0000000c0488723c */ /* 0x002fe20000001888 */
[----:B------:R-:W-:-:S02]  /*23d60*/  FMUL.FTZ R54, R54, R3 ;  /* 0x0000000336367220 */ /* 0x000fc40000410000 */
[-C--:B------:R-:W-:Y:S02]  /*23d70*/  FMUL.FTZ R55, R55, R3.reuse ;  /* 0x0000000337377220 */ /* 0x080fe40000410000 */
[-C--:B------:R-:W-:Y:S02]  /*23d80*/  FMUL.FTZ R58, R58, R3.reuse ;  /* 0x000000033a3a7220 */ /* 0x080fe40000410000 */
[----:B------:R-:W-:Y:S01]  /*23d90*/  FMUL.FTZ R59, R59, R3 ;  /* 0x000000033b3b7220 */ /* 0x000fe20000410000 */
[----:B------:R-:W-:Y:S01]  /*23da0*/  HMMA.16816.F32 R132, R4, R14, R132 ;  /* 0x0000000e0484723c */ /* 0x000fe20000001884 */
[----:B------:R-:W1:Y:S01]  /*23db0*/  LDSM.16.MT88.4 R12, [R217+0x12000] ;  /* 0x01200000d90c783b */ /* 0x000e620000004200 */
[----:B------:R-:W-:Y:S02]  /*23dc0*/  FMUL.FTZ R77, R77, R169 ;  /* 0x000000a94d4d7220 */ /* 0x000fe40000410000 */
[-C--:B------:R-:W-:Y:S02]  /*23dd0*/  FMUL.FTZ R78, R78, R3.reuse ;  /* 0x000000034e4e7220 */ /* 0x080fe40000410000 */
[----:B------:R-:W-:-:S02]  /*23de0*/  FMUL.FTZ R79, R79, R3 ;  /* 0x000000034f4f7220 */ /* 0x000fc40000410000 */
        /* <DEDUP_REMOVED lines=16> */
[----:B------:R-:W-:Y:S02]  /*23ef0*/  FMUL.FTZ R93, R93, R169 ;  /* 0x000000a95d5d7220 */ /* 0x000fe40000410000 */
[-C--:B------:R-:W-:Y:S02]  /*23f00*/  FMUL.FTZ R94, R94, R3.reuse ;  /* 0x000000035e5e7220 */ /* 0x080fe40000410000 */
[----:B------:R-:W-:Y:S01]  /*23f10*/  FMUL.FTZ R95, R95, R3 ;  /* 0x000000035f5f7220 */ /* 0x000fe20000410000 */
[----:B-1----:R-:W-:Y:S01]  /*23f20*/  HMMA.16816.F32 R44, R4, R12, R44 ;  /* 0x0000000c042c723c */ /* 0x002fe2000000182c */
[----:B------:R-:W-:-:S02]  /*23f30*/  FMUL.FTZ R96, R96, R169 ;  /* 0x000000a960607220 */ /* 0x000fc40000410000 */
[----:B------:R-:W-:Y:S02]  /*23f40*/  FMUL.FTZ R97, R97, R169 ;  /* 0x000000a961617220 */ /* 0x000fe40000410000 */
[-C--:B------:R-:W-:Y:S02]  /*23f50*/  FMUL.FTZ R98, R98, R3.reuse ;  /* 0x0000000362627220 */ /* 0x080fe40000410000 */
[----:B------:R-:W-:Y:S01]  /*23f60*/  FMUL.FTZ R99, R99, R3 ;  /* 0x0000000363637220 */ /* 0x000fe20000410000 */
[----:B------:R-:W-:Y:S01]  /*23f70*/  HMMA.16816.F32 R48, R4, R14, R48 ;  /* 0x0000000e0430723c */ /* 0x000fe20000001830 */
[----:B------:R-:W1:Y:S01]  /*23f80*/  LDSM.16.MT88.4 R12, [R215+0x12000] ;  /* 0x01200000d70c783b */ /* 0x000e620000004200 */
[-C--:B------:R-:W-:Y:S02]  /*23f90*/  FMUL.FTZ R84, R84, R169.reuse ;  /* 0x000000a954547220 */ /* 0x080fe40000410000 */
[----:B------:R-:W-:Y:S02]  /*23fa0*/  FMUL.FTZ R85, R85, R169 ;  /* 0x000000a955557220 */ /* 0x000fe40000410000 */
[----:B------:R-:W-:-:S02]  /*23fb0*/  FMUL.FTZ R86, R86, R3 ;  /* 0x0000000356567220 */ /* 0x000fc40000410000 */
[C---:B--2---:R-:W-:Y:S01]  /*23fc0*/  HMMA.16816.F32 R36, R4.reuse, R8, R36 ;  /* 0x000000080424723c */ /* 0x044fe20000001824 */
[----:B------:R-:W-:Y:S02]  /*23fd0*/  FMUL.FTZ R87, R87, R3 ;  /* 0x0000000357577220 */ /* 0x000fe40000410000 */
[-C--:B------:R-:W-:Y:S02]  /*23fe0*/  FMUL.FTZ R88, R88, R169.reuse ;  /* 0x000000a958587220 */ /* 0x080fe40000410000 */
[----:B------:R-:W-:Y:S02]  /*23ff0*/  FMUL.FTZ R89, R89, R169 ;  /* 0x000000a959597220 */ /* 0x000fe40000410000 */
[-C--:B------:R-:W-:Y:S01]  /*24000*/  FMUL.FTZ R90, R90, R3.reuse ;  /* 0x000000035a5a7220 */ /* 0x080fe20000410000 */
[----:B------:R-:W-:Y:S01]  /*24010*/  HMMA.16816.F32 R40, R4, R10, R40 ;  /* 0x0000000a0428723c */ /* 0x000fe20000001828 */
[----:B------:R-:W2:Y:S01]  /*24020*/  LDSM.16.MT88.4 R8, [R216+0x12000] ;  /* 0x01200000d808783b */ /* 0x000ea20000004200 */
        /* <DEDUP_REMOVED lines=31> */
[-CC-:B------:R-:W-:Y:S02]  /*24220*/  FFMA.FTZ R190, R18, R174.reuse, -R173.reuse ;  /* 0x000000ae12be7223 */ /* 0x180fe400000108ad */
[-CC-:B------:R-:W-:Y:S02]  /*24230*/  FFMA.FTZ R188, R17, R174.reuse, -R173.reuse ;  /* 0x000000ae11bc7223 */ /* 0x180fe400000108ad */
[-C--:B------:R-:W-:Y:S02]  /*24240*/  FFMA.FTZ R189, R16, R174.reuse, -R173 ;  /* 0x000000ae10bd7223 */ /* 0x080fe400000108ad */
[----:B------:R-:W-:Y:S01]  /*24250*/  LDSM.16.MT88.4 R16, [R219+0x12800] ;  /* 0x01280000db10783b */ /* 0x000fe20000004200 */
[-CC-:B------:R-:W-:Y:S01]  /*24260*/  FFMA.FTZ R181, R24, R174.reuse, -R177.reuse ;  /* 0x000000ae18b57223 */ /* 0x180fe200000108b1 */
[----:B------:R-:W-:Y:S01]  /*24270*/  MUFU.EX2 R190, R190 ;  /* 0x000000be00be7308 */ /* 0x000fe20000000800 */
[-CC-:B------:R-:W-:Y:S01]  /*24280*/  FFMA.FTZ R183, R21, R174.reuse, -R177.reuse ;  /* 0x000000ae15b77223 */ /* 0x180fe200000108b1 */
[----:B------:R-:W-:Y:S01]  /*24290*/  LDSM.16.MT88.4 R24, [R216+0x10800] ;  /* 0x01080000d818783b */ /* 0x000fe20000004200 */
[----:B------:R-:W-:-:S02]  /*242a0*/  FFMA.FTZ R182, R22, R174, -R177 ;  /* 0x000000ae16b67223 */ /* 0x000fc400000108b1 */
[----:B------:R-:W-:Y:S02]  /*242b0*/  FFMA.FTZ R187, R20, R174, -R173 ;  /* 0x000000ae14bb7223 */ /* 0x000fe400000108ad */
[-C--:B------:R-:W-:Y:S01]  /*242c0*/  FMUL.FTZ R116, R116, R169.reuse ;  /* 0x000000a974747220 */ /* 0x080fe20000410000 */
[----:B------:R-:W3:Y:S01]  /*242d0*/  MUFU.EX2 R181, R181 ;  /* 0x000000b500b57308 */ /* 0x000ee20000000800 */
[----:B------:R-:W-:Y:S01]  /*242e0*/  FMUL.FTZ R117, R117, R169 ;  /* 0x000000a975757220 */ /* 0x000fe20000410000 */
[----:B------:R-:W-:Y:S01]  /*242f0*/  LDSM.16.MT88.4 R20, [R215+0x10800] ;  /* 0x01080000d714783b */ /* 0x000fe20000004200 */
[----:B-1----:R-:W-:Y:S01]  /*24300*/  HMMA.16816.F32 R76, R4, R12, R76 ;  /* 0x0000000c044c723c */ /* 0x002fe2000000184c */
[-C--:B------:R-:W-:Y:S02]  /*24310*/  FMUL.FTZ R118, R118, R3.reuse ;  /* 0x0000000376767220 */ /* 0x080fe40000410000 */
[----:B------:R-:W-:Y:S02]  /*24320*/  FMUL.FTZ R119, R119, R3 ;  /* 0x0000000377777220 */ /* 0x000fe40000410000 */
[----:B------:R-:W-:Y:S01]  /*24330*/  MUFU.EX2 R183, R183 ;  /* 0x000000b700b77308 */ /* 0x000fe20000000800 */
[----:B------:R-:W-:-:S02]  /*24340*/  FMUL.FTZ R120, R120, R169 ;  /* 0x000000a978787220 */ /* 0x000fc40000410000 */
[C---:B------:R-:W-:Y:S01]  /*24350*/  HMMA.16816.F32 R80, R4.reuse, R14, R80 ;  /* 0x0000000e0450723c */ /* 0x040fe20000001850 */
[----:B------:R-:W1:Y:S01]  /*24360*/  LDSM.16.MT88.4 R12, [R215+0x14000] ;  /* 0x01400000d70c783b */ /* 0x000e620000004200 */
[----:B------:R-:W-:Y:S02]  /*24370*/  FMUL.FTZ R121, R121, R169 ;  /* 0x000000a979797220 */ /* 0x000fe40000410000 */
[-C--:B------:R-:W-:Y:S01]  /*24380*/  FMUL.FTZ R122, R122, R3.reuse ;  /* 0x000000037a7a7220 */ /* 0x080fe20000410000 */
[----:B------:R-:W-:Y:S01]  /*24390*/  MUFU.EX2 R182, R182 ;  /* 0x000000b600b67308 */ /* 0x000fe20000000800 */
[----:B------:R-:W-:Y:S02]  /*243a0*/  FMUL.FTZ R123, R123, R3 ;  /* 0x000000037b7b7220 */ /* 0x000fe40000410000 */
[----:B--2---:R-:W-:Y:S01]  /*243b0*/  HMMA.16816.F32 R68, R4, R8, R68 ;  /* 0x000000080444723c */ /* 0x004fe20000001844 */
[-CC-:B------:R-:W-:Y:S02]  /*243c0*/  FFMA.FTZ R199, R195, R174.reuse, -R177.reuse ;  /* 0x000000aec3c77223 */ /* 0x180fe400000108b1 */
[----:B------:R-:W-:-:S02]  /*243d0*/  FFMA.FTZ R196, R196, R174, -R177 ;  /* 0x000000aec4c47223 */ /* 0x000fc400000108b1 */
[----:B------:R-:W2:Y:S01]  /*243e0*/  MUFU.EX2 R187, R187 ;  /* 0x000000bb00bb7308 */ /* 0x000ea20000000800 */
[-CC-:B------:R-:W-:Y:S02]  /*243f0*/  FFMA.FTZ R195, R198, R174.reuse, -R177.reuse ;  /* 0x000000aec6c37223 */ /* 0x180fe400000108b1 */
[----:B------:R-:W-:Y:S01]  /*24400*/  HMMA.16816.F32 R72, R4, R10, R72 ;  /* 0x0000000a0448723c */ /* 0x000fe20000001848 */
[----:B------:R-:W4:Y:S01]  /*24410*/  LDSM.16.MT88.4 R8, [R216+0x14000] ;  /* 0x01400000d808783b */ /* 0x000f220000004200 */
[-C--:B------:R-:W-:Y:S02]  /*24420*/  FFMA.FTZ R197, R197, R174.reuse, -R177 ;  /* 0x000000aec5c57223 */ /* 0x080fe400000108b1 */
[-CC-:B------:R-:W-:Y:S01]  /*24430*/  FFMA.FTZ R194, R194, R174.reuse, -R173.reuse ;  /* 0x000000aec2c27223 */ /* 0x180fe200000108ad */
[----:B------:R-:W-:Y:S01]  /*24440*/  MUFU.EX2 R188, R188 ;  /* 0x000000bc00bc7308 */ /* 0x000fe20000000800 */
[-CC-:B------:R-:W-:Y:S02]  /*24450*/  FFMA.FTZ R192, R192, R174.reuse, -R173.reuse ;  /* 0x000000aec0c07223 */ /* 0x180fe400000108ad */
[----:B------:R-:W-:-:S02]  /*24460*/  FFMA.FTZ R193, R193, R174, -R173 ;  /* 0x000000aec1c17223 */ /* 0x000fc400000108ad */
[----:B------:R-:W-:Y:S02]  /*24470*/  FFMA.FTZ R191, R191, R174, -R173 ;  /* 0x000000aebfbf7223 */ /* 0x000fe400000108ad */
[----:B------:R-:W-:Y:S01]  /*24480*/  FFMA.FTZ R168, R251, R169, R168 ;  /* 0x000000a9fba87223 */ /* 0x000fe200000100a8 */
[----:B------:R-:W2:Y:S01]  /*24490*/  MUFU.EX2 R189, R189 ;  /* 0x000000bd00bd7308 */ /* 0x000ea20000000800 */
[----:B------:R-:W-:Y:S02]  /*244a0*/  FFMA.FTZ R3, R250, R3, R32 ;  /* 0x00000003fa037223 */ /* 0x000fe40000010020 */
[----:B------:R-:W-:Y:S02]  /*244b0*/  FADD.FTZ R168, R35, R168 ;  /* 0x000000a823a87221 */ /* 0x000fe40000010000 */
[----:B------:R-:W-:Y:S01]  /*244c0*/  FADD.FTZ R2, R2, R3 ;  /* 0x0000000302027221 */ /* 0x000fe20000010000 */
[----:B------:R-:W-:Y:S01]  /*244d0*/  MOV R3, R165 ;  /* 0x000000a500037202 */ /* 0x000fe20000000f00 */
[----:B------:R-:W-:Y:S01]  /*244e0*/  FADD.FTZ R168, R34, R168 ;  /* 0x000000a822a87221 */ /* 0x000fe20000010000 */
[----:B------:R-:W4:Y:S01]  /*244f0*/  MUFU.EX2 R199, R199 ;  /* 0x000000c700c77308 */ /* 0x000f220000000800 */
[----:B------:R-:W-:-:S02]  /*24500*/  FADD.FTZ R2, R0, R2 ;  /* 0x0000000200027221 */ /* 0x000fc40000010000 */
[----:B------:R-:W-:Y:S01]  /*24510*/  FADD.FTZ R33, R33, R168 ;  /* 0x000000a821217221 */ /* 0x000fe20000010000 */
[----:B-1----:R-:W-:Y:S01]  /*24520*/  HMMA.16816.F32 R92, R4, R12, R92 ;  /* 0x0000000c045c723c */ /* 0x002fe2000000185c */
[----:B------:R-:W-:Y:S02]  /*24530*/  FADD.FTZ R164, R164, R2 ;  /* 0x00000002a4a47221 */ /* 0x000fe40000010000 */
[----:B---3--:R-:W-:Y:S01]  /*24540*/  FADD.FTZ R33, R181, R33 ;  /* 0x00000021b5217221 */ /* 0x008fe20000010000 */
[----:B------:R-:W-:Y:S01]  /*24550*/  MUFU.EX2 R196, R196 ;  /* 0x000000c400c47308 */ /* 0x000fe20000000800 */
[----:B--2---:R-:W-:-:S03]  /*24560*/  FADD.FTZ R164, R187, R164 ;  /* 0x000000a4bba47221 */ /* 0x004fc60000010000 */
[C---:B------:R-:W-:Y:S01]  /*24570*/  HMMA.16816.F32 R96, R4.reuse, R14, R96 ;  /* 0x0000000e0460723c */ /* 0x040fe20000001860 */
[----:B------:R-:W1:Y:S03]  /*24580*/  LDSM.16.MT88.4 R12, [R217+0x16000] ;  /* 0x01600000d90c783b */ /* 0x000e660000004200 */
[----:B------:R-:W-:Y:S04]  /*24590*/  MUFU.EX2 R195, R195 ;  /* 0x000000c300c37308 */ /* 0x000fe80000000800 */
[C---:B----4-:R-:W-:Y:S04]  /*245a0*/  HMMA.16816.F32 R84, R4.reuse, R8, R84 ;  /* 0x000000080454723c */ /* 0x050fe80000001854 */
[----:B------:R-:W-:Y:S04]  /*245b0*/  MUFU.EX2 R197, R197 ;  /* 0x000000c500c57308 */ /* 0x000fe80000000800 */
[C---:B------:R-:W-:Y:S01]  /*245c0*/  HMMA.16816.F32 R88, R4.reuse, R10, R88 ;  /* 0x0000000a0458723c */ /* 0x040fe20000001858 */
[----:B------:R-:W2:Y:S03]  /*245d0*/  LDSM.16.MT88.4 R8, [R219+0x16000] ;  /* 0x01600000db08783b */ /* 0x000ea60000004200 */
[----:B------:R-:W3:Y:S08]  /*245e0*/  MUFU.EX2 R194, R194 ;  /* 0x000000c200c27308 */ /* 0x000ef00000000800 */
[----:B------:R-:W4:Y:S08]  /*245f0*/  MUFU.EX2 R192, R192 ;  /* 0x000000c000c07308 */ /* 0x000f300000000800 */
[----:B------:R-:W-:Y:S01]  /*24600*/  MUFU.EX2 R193, R193 ;  /* 0x000000c100c17308 */ /* 0x000fe20000000800 */
[C---:B-1----:R-:W-:Y:S07]  /*24610*/  HMMA.16816.F32 R108, R4.reuse, R12, R108 ;  /* 0x0000000c046c723c */ /* 0x042fee000000186c */
[----:B------:R-:W1:Y:S01]  /*24620*/  MUFU.EX2 R191, R191 ;  /* 0x000000bf00bf7308 */ /* 0x000e620000000800 */
        /* <DEDUP_REMOVED lines=24> */
[----:B---3--:R-:W-:-:S05]  /*247b0*/  FADD.FTZ R189, R194, R189 ;  /* 0x000000bdc2bd7221 */ /* 0x008fca0000010000 */
        /* <DEDUP_REMOVED lines=45> */
[----:B------:R-:W-:Y:S01]  /*24a90*/  HMMA.16816.F32 R128, R4, R22, R128 ;  /* 0x000000160480723c */ /* 0x000fe20000001880 */
[----:B------:R-:W2:Y:S06]  /*24aa0*/  LDSM.16.MT88.4 R20, [R217+0x13000] ;  /* 0x01300000d914783b */ /* 0x000eac0000004200 */
        /* <DEDUP_REMOVED lines=49> */
[C---:B------:R-:W-:Y:S07]  /*24dc0*/  HMMA.16816.F32 R136, R4.reuse, R28, R136 ;  /* 0x0000001c0488723c */ /* 0x040fee0000001888 */
[-CC-:B------:R-:W-:Y:S01]  /*24dd0*/  FFMA.FTZ R28, R175, R174.reuse, -R173.reuse ;  /* 0x000000aeaf1c7223 */ /* 0x180fe200000108ad */
[----:B------:R-:W-:Y:S01]  /*24de0*/  HMMA.16816.F32 R132, R4, R30, R132 ;  /* 0x0000001e0484723c */ /* 0x000fe20000001884 */
[----:B------:R-:W-:-:S04]  /*24df0*/  FFMA.FTZ R29, R171, R174, -R173 ;  /* 0x000000aeab1d7223 */ /* 0x000fc800000108ad */
[----:B------:R-:W2:Y:S02]  /*24e00*/  MUFU.EX2 R28, R28 ;  /* 0x0000001c001c7308 */ /* 0x000ea40000000800 */
[-CC-:B------:R-:W-:Y:S01]  /*24e10*/  FFMA.FTZ R30, R170, R174.reuse, -R173.reuse ;  /* 0x000000aeaa1e7223 */ /* 0x180fe200000108ad */
[----:B------:R-:W-:Y:S01]  /*24e20*/  HMMA.16816.F32 R36, R4, R24, R36 ;  /* 0x000000180424723c */ /* 0x000fe20000001824 */
[----:B------:R-:W-:-:S04]  /*24e30*/  FFMA.FTZ R31, R172, R174, -R173 ;  /* 0x000000aeac1f7223 */ /* 0x000fc800000108ad */
[----:B------:R-:W1:Y:S02]  /*24e40*/  MUFU.EX2 R29, R29 ;  /* 0x0000001d001d7308 */ /* 0x000e640000000800 */
[-CC-:B------:R-:W-:Y:S01]  /*24e50*/  FFMA.FTZ R24, R178, R174.reuse, -R177.reuse ;  /* 0x000000aeb2187223 */ /* 0x180fe200000108b1 */
[----:B------:R-:W-:Y:S01]  /*24e60*/  HMMA.16816.F32 R40, R4, R26, R40 ;  /* 0x0000001a0428723c */ /* 0x000fe20000001828 */
[----:B------:R-:W-:-:S04]  /*24e70*/  FFMA.FTZ R25, R180, R174, -R177 ;  /* 0x000000aeb4197223 */ /* 0x000fc800000108b1 */
[----:B------:R-:W3:Y:S01]  /*24e80*/  MUFU.EX2 R24, R24 ;  /* 0x0000001800187308 */ /* 0x000ee20000000800 */
[----:B--2---:R-:W-:Y:S02]  /*24e90*/  FADD.FTZ R191, R28, R191 ;  /* 0x000000bf1cbf7221 */ /* 0x004fe40000010000 */
[-CC-:B------:R-:W-:Y:S01]  /*24ea0*/  FFMA.FTZ R26, R179, R174.reuse, -R177.reuse ;  /* 0x000000aeb31a7223 */ /* 0x180fe200000108b1 */
[----:B----4-:R-:W-:Y:S01]  /*24eb0*/  HMMA.16816.F32 R108, R4, R20, R108 ;  /* 0x00000014046c723c */ /* 0x010fe2000000186c */
[----:B------:R-:W-:-:S03]  /*24ec0*/  FFMA.FTZ R27, R176, R174, -R177 ;  /* 0x000000aeb01b7223 */ /* 0x000fc600000108b1 */
[----:B------:R-:W2:Y:S01]  /*24ed0*/  MUFU.EX2 R25, R25 ;  /* 0x0000001900197308 */ /* 0x000ea20000000800 */
[----:B-1----:R-:W-:-:S03]  /*24ee0*/  FADD.FTZ R191, R29, R191 ;  /* 0x000000bf1dbf7221 */ /* 0x002fc60000010000 */
[----:B------:R-:W-:Y:S01]  /*24ef0*/  HMMA.16816.F32 R112, R4, R22, R112 ;  /* 0x000000160470723c */ /* 0x000fe20000001870 */
[----:B------:R-:W1:Y:S03]  /*24f00*/  LDSM.16.MT88.4 R20, [R216+0x15800] ;  /* 0x01580000d814783b */ /* 0x000e660000004200 */
[----:B------:R-:W4:Y:S01]  /*24f10*/  MUFU.EX2 R26, R26 ;  /* 0x0000001a001a7308 */ /* 0x000f220000000800 */
[----:B---3--:R-:W-:Y:S02]  /*24f20*/  FADD.FTZ R197, R24, R197 ;  /* 0x000000c518c57221 */ /* 0x008fe40000010000 */
[----:B------:R-:W-:-:S05]  /*24f30*/  F2FP.PACK_AB R5, R29, R28 ;  /* 0x0000001c1d05723e */ /* 0x000fca00000000ff */
[----:B------:R-:W3:Y:S01]  /*24f40*/  MUFU.EX2 R27, R27 ;  /* 0x0000001b001b7308 */ /* 0x000ee20000000800 */
[C---:B--2---:R-:W-:Y:S01]  /*24f50*/  F2FP.PACK_AB R4, R25.reuse, R24 ;  /* 0x000000181904723e */ /* 0x044fe200000000ff */
[----:B------:R-:W-:-:S06]  /*24f60*/  FADD.FTZ R197, R25, R197 ;  /* 0x000000c519c57221 */ /* 0x000fcc0000010000 */
[----:B------:R-:W2:Y:S01]  /*24f70*/  MUFU.EX2 R30, R30 ;  /* 0x0000001e001e7308 */ /* 0x000ea20000000800 */
[----:B----4-:R-:W-:-:S07]  /*24f80*/  FADD.FTZ R197, R26, R197 ;  /* 0x000000c51ac57221 */ /* 0x010fce0000010000 */
[----:B------:R-:W4:Y:S01]  /*24f90*/  MUFU.EX2 R31, R31 ;  /* 0x0000001f001f7308 */ /* 0x000f220000000800 */
[C---:B---3--:R-:W-:Y:S01]  /*24fa0*/  F2FP.PACK_AB R6, R27.reuse, R26 ;  /* 0x0000001a1b06723e */ /* 0x048fe200000000ff */
[----:B------:R-:W-:Y:S02]  /*24fb0*/  FADD.FTZ R251, R27, R197 ;  /* 0x000000c51bfb7221 */ /* 0x000fe40000010000 */
[----:B--2---:R-:W-:Y:S01]  /*24fc0*/  FADD.FTZ R191, R30, R191 ;  /* 0x000000bf1ebf7221 */ /* 0x004fe20000010000 */
[----:B----4-:R-:W-:-:S03]  /*24fd0*/  F2FP.PACK_AB R7, R31, R30 ;  /* 0x0000001e1f07723e */ /* 0x010fc600000000ff */
[----:B------:R-:W-:-:S04]  /*24fe0*/  FADD.FTZ R250, R31, R191 ;  /* 0x000000bf1ffa7221 */ /* 0x000fc80000010000 */
[C---:B------:R-:W-:Y:S08]  /*24ff0*/  HMMA.16816.F32 R160, R4.reuse, R8, R160 ;  /* 0x0000000804a0723c */ /* 0x040ff000000018a0 */
        /* <DEDUP_REMOVED lines=44> */
.L_x_8676:
[----:B------:R-:W-:Y:S05]  /*252c0*/  @!P6 BRA `(.L_x_8685) ;  /* 0x00005fc00000e947 */ /* 0x000fea0003800000 */
[----:B------:R-:W-:Y:S02]  /*252d0*/  MOV R0, R3 ;  /* 0x0000000300007202 */ /* 0x000fe40000000f00 */
[----:B------:R-:W-:-:S02]  /*252e0*/  MOV R2, R164 ;  /* 0x000000a400027202 */ /* 0x000fc40000000f00 */
.L_x_8694:
        /* <DEDUP_REMOVED lines=77> */
.L_x_8687:
[----:B------:R-:W-:Y:S02]  /*257c0*/  ULDC.64 UR4, c[0x0][0x118] ;  /* 0x0000460000047ab9 */ /* 0x000fe40000000a00 */
[----:B------:R-:W2:Y:S02]  /*257d0*/  LD.E R7, [R164.64+0x40] ;  /* 0x00004004a4077980 */ /* 0x000ea4000c101900 */
[----:B--2---:R-:W-:Y:S04]  /*257e0*/  LEA R7, -R7, RZ, 0x6 ;  /* 0x000000ff07077211 */ /* 0x004fe800078e31ff */
[----:B------:R-:W-:Y:S02]  /*257f0*/  SHF.R.S32.HI R3, RZ, 0x1f, R7 ;  /* 0x0000001fff037819 */ /* 0x000fe40000011407 */
.L_x_8688:
[----:B------:R-:W-:Y:S05]  /*25800*/  BSYNC B0 ;  /* 0x0000000000007941 */ /* 0x000fea0003800000 */
.L_x_8686:
        /* <DEDUP_REMOVED lines=9> */
[----:B------:R-:W-:Y:S01]  /*258a0*/  IMAD.X R5, R3, 0x1, R227, P1 ;  /* 0x0000000103057824 */ /* 0x000fe200008e06e3 */
[CC--:B------:R-:W-:Y:S04]  /*258b0*/  @P6 LEA R16, P1, R6.reuse, R185.reuse, 0x1 ;  /* 0x000000b906106211 */ /* 0x0c0fe800078208ff */
[CCC-:B------:R-:W-:Y:S02]  /*258c0*/  @P6 LEA.HI.X R17, R6.reuse, R184.reuse, R5.reuse, 0x1, P1 ;  /* 0x000000b806116211 */ /* 0x1c0fe400008f0c05 */
[CC--:B------:R-:W-:Y:S04]  /*258d0*/  @P3 LEA R8, P1, R6.reuse, R185.reuse, 0x1 ;  /* 0x000000b906083211 */ /* 0x0c0fe800078208ff */
[-C--:B------:R-:W-:Y:S02]  /*258e0*/  @P3 LEA.HI.X R9, R6, R184.reuse, R5, 0x1, P1 ;  /* 0x000000b806093211 */ /* 0x080fe400008f0c05 */
[CC--:B-1----:R-:W-:Y:S02]  /*258f0*/  LEA R36, P0, R7.reuse, R185.reuse, 0x1 ;  /* 0x000000b907247211 */ /* 0x0c2fe400078008ff */
[-C--:B------:R-:W-:Y:S02]  /*25900*/  @P4 LEA R18, P1, R4, R185.reuse, 0x1 ;  /* 0x000000b904124211 */ /* 0x080fe400078208ff */
[----:B------:R-:W-:Y:S02]  /*25910*/  LEA.HI.X R37, R7, R184, R3, 0x1, P0 ;  /* 0x000000b807257211 */ /* 0x000fe400000f0c03 */
[----:B------:R-:W-:Y:S02]  /*25920*/  @P5 MOV R28, R36 ;  /* 0x00000024001c5202 */ /* 0x000fe40000000f00 */
[C---:B------:R-:W-:Y:S01]  /*25930*/  @P5 LEA R12, P0, R6.reuse, R185, 0x1 ;  /* 0x000000b9060c5211 */ /* 0x040fe200078008ff */
[----:B------:R-:W-:Y:S01]  /*25940*/  @!PT LDS RZ, [RZ] ;  /* 0x00000000fffff984 */ /* 0x000fe20000000800 */
[----:B------:R-:W-:Y:S01]  /*25950*/  @!PT LDS RZ, [RZ] ;  /* 0x00000000fffff984 */ /* 0x000fe20000000800 */
[----:B------:R-:W-:Y:S01]  /*25960*/  @!PT LDS RZ, [RZ] ;  /* 0x00000000fffff984 */ /* 0x000fe20000000800 */
[----:B------:R1:W-:Y:S01]  /*25970*/  @P6 LDGSTS.E.BYPASS.LTC128B.128 [R240+0x10000], [R36.64] ;  /* 0x1000000024f06fae */ /* 0x0003e2000b901d44 */
[----:B------:R-:W-:Y:S01]  /*25980*/  @P5 IMAD.MOV.U32 R29, RZ, RZ, R37 ;  /* 0x000000ffff1d5224 */ /* 0x000fe200078e0025 */
[----:B------:R-:W-:Y:S02]  /*25990*/  IADD3.X R3, R5, R227, RZ, P2, !PT ;  /* 0x000000e305037210 */ /* 0x000fe400017fe4ff */
[CCC-:B------:R-:W-:Y:S01]  /*259a0*/  @P5 LEA.HI.X R13, R6.reuse, R184.reuse, R5.reuse, 0x1, P0 ;  /* 0x000000b8060d5211 */ /* 0x1c0fe200000f0c05 */
[----:B------:R-:W-:Y:S01]  /*259b0*/  @!P6 STS.128 [R240+0x10000], RZ ;  /* 0x010000fff000e388 */ /* 0x000fe20000000c00 */
[-C--:B------:R-:W-:Y:S02]  /*259c0*/  @P4 LEA R10, P2, R6, R185.reuse, 0x1 ;  /* 0x000000b9060a4211 */ /* 0x080fe400078408ff */
[-C--:B------:R-:W-:Y:S02]  /*259d0*/  @P6 LEA R14, P0, R4, R185.reuse, 0x1 ;  /* 0x000000b9040e6211 */ /* 0x080fe400078008ff */
[----:B------:R-:W-:Y:S01]  /*259e0*/  @!PT LDS RZ, [RZ] ;  /* 0x00000000fffff984 */ /* 0x000fe20000000800 */
[----:B------:R-:W-:Y:S01]  /*259f0*/  @!PT LDS RZ, [RZ] ;  /* 0x00000000fffff984 */ /* 0x000fe20000000800 */
[----:B------:R-:W-:Y:S01]  /*25a00*/  @!PT LDS RZ, [RZ] ;  /* 0x00000000fffff984 */ /* 0x000fe20000000800 */
[----:B------:R2:W-:Y:S01]  /*25a10*/  @P5 LDGSTS.E.BYPASS.LTC128B.128 [R240+0x12000], [R28.64+0x80] ;  /* 0x120000801cf05fae */ /* 0x0005e2000b901d44 */
[-C--:B------:R-:W-:Y:S02]  /*25a20*/  @P4 LEA.HI.X R11, R6, R184.reuse, R5, 0x1, P2 ;  /* 0x000000b8060b4211 */ /* 0x080fe400010f0c05 */
[CCC-:B------:R-:W-:Y:S02]  /*25a30*/  @P6 LEA.HI.X R15, R4.reuse, R184.reuse, R3.reuse, 0x1, P0 ;  /* 0x000000b8040f6211 */ /* 0x1c0fe400000f0c03 */
[----:B------:R-:W-:Y:S01]  /*25a40*/  @!P5 STS.128 [R240+0x12000], RZ ;  /* 0x012000fff000d388 */ /* 0x000fe20000000c00 */
[CC--:B------:R-:W-:Y:S02]  /*25a50*/  @P5 LEA R20, P2, R4.reuse, R185.reuse, 0x1 ;  /* 0x000000b904145211 */ /* 0x0c0fe400078408ff */
[CCC-:B------:R-:W-:Y:S02]  /*25a60*/  @P4 LEA.HI.X R19, R4.reuse, R184.reuse, R3.reuse, 0x1, P1 ;  /* 0x000000b804134211 */ /* 0x1c0fe400008f0c03 */
[C-C-:B------:R-:W-:Y:S02]  /*25a70*/  @P5 LEA.HI.X R21, R4.reuse, R184, R3.reuse, 0x1, P2 ;  /* 0x000000b804155211 */ /* 0x140fe400010f0c03 */
[CC--:B------:R-:W-:Y:S02]  /*25a80*/  @P3 LEA R6, P0, R4.reuse, R185.reuse, 0x1 ;  /* 0x000000b904063211 */ /* 0x0c0fe400078008ff */
[C---:B------:R-:W-:Y:S02]  /*25a90*/  IADD3 R5, P2, R4.reuse, R226, RZ ;  /* 0x000000e204057210 */ /* 0x040fe40007f5e0ff */
[-C--:B------:R-:W-:Y:S02]  /*25aa0*/  @P3 LEA.HI.X R7, R4, R184.reuse, R3, 0x1, P0 ;  /* 0x000000b804073211 */ /* 0x080fe400000f0c03 */
[-C--:B------:R-:W-:Y:S01]  /*25ab0*/  @P6 LEA R26, P0, R5, R185.reuse, 0x1 ;  /* 0x000000b9051a6211 */ /* 0x080fe200078008ff */
[----:B------:R-:W-:Y:S01]  /*25ac0*/  IMAD.X R3, R3, 0x1, R227, P2 ;  /* 0x0000000103037824 */ /* 0x000fe200010e06e3 */
[CC--:B------:R-:W-:Y:S02]  /*25ad0*/  @P5 LEA R24, P2, R5.reuse, R185.reuse, 0x1 ;  /* 0x000000b905185211 */ /* 0x0c0fe400078408ff */
[CC--:B------:R-:W-:Y:S02]  /*25ae0*/  @P4 LEA R22, P1, R5.reuse, R185.reuse, 0x1 ;  /* 0x000000b905164211 */ /* 0x0c0fe400078208ff */
[CCC-:B------:R-:W-:Y:S02]  /*25af0*/  @P6 LEA.HI.X R27, R5.reuse, R184.reuse, R3.reuse, 0x1, P0 ;  /* 0x000000b8051b6211 */ /* 0x1c0fe400000f0c03 */
[C---:B------:R-:W-:Y:S01]  /*25b00*/  @P5 LEA.HI.X R25, R5.reuse, R184, R3, 0x1, P2 ;  /* 0x000000b805195211 */ /* 0x040fe200010f0c03 */
[----:B--2---:R-:W-:Y:S01]  /*25b10*/  @P4 IMAD.MOV.U32 R29, RZ, RZ, R37 ;  /* 0x000000ffff1d4224 */ /* 0x004fe200078e0025 */
[----:B------:R-:W-:Y:S02]  /*25b20*/  @P4 MOV R28, R36 ;  /* 0x00000024001c4202 */ /* 0x000fe40000000f00 */
[CCC-:B------:R-:W-:Y:S02]  /*25b30*/  @P4 LEA.HI.X R23, R5.reuse, R184.reuse, R3.reuse, 0x1, P1 ;  /* 0x000000b805174211 */ /* 0x1c0fe400008f0c03 */
[C---:B------:R-:W-:Y:S01]  /*25b40*/  @P3 LEA R4, P0, R5.reuse, R185, 0x1 ;  /* 0x000000b905043211 */ /* 0x040fe200078008ff */
[----:B------:R-:W-:Y:S01]  /*25b50*/  @!PT LDS RZ, [RZ] ;  /* 0x00000000fffff984 */ /* 0x000fe20000000800 */
[----:B------:R-:W-:Y:S01]  /*25b60*/  @!PT LDS RZ, [RZ] ;  /* 0x00000000fffff984 */ /* 0x000fe20000000800 */
[----:B------:R-:W-:Y:S01]  /*25b70*/  @!PT LDS RZ, [RZ] ;  /* 0x00000000fffff984 */ /* 0x000fe20000000800 */
[----:B------:R2:W-:Y:S03]  /*25b80*/  @P4 LDGSTS.E.BYPASS.LTC128B.128 [R240+0x14000], [R28.64+0x100] ;  /* 0x140001001cf04fae */ /* 0x0005e6000b901d44 */
[----:B------:R-:W-:Y:S02]  /*25b90*/  @P3 LEA.HI.X R5, R5, R184, R3, 0x1, P0 ;  /* 0x000000b805053211 */ /* 0x000fe400000f0c03 */
[----:B------:R-:W-:Y:S01]  /*25ba0*/  @!P4 STS.128 [R240+0x14000], RZ ;  /* 0x014000fff000c388 */ /* 0x000fe20000000c00 */
[----:B------:R-:W-:Y:S02]  /*25bb0*/  ISETP.GT.AND P0, PT, R241, R230, PT ;  /* 0x000000e6f100720c */ /* 0x000fe40003f04270 */
        /* <DEDUP_REMOVED lines=68> */
[----:B-1----:R-:W2:Y:S05]  /*26000*/  LDSM.16.M88.4 R8, [R224+0x8000] ;  /* 0x00800000e008783b */ /* 0x002eaa0000000200 */
[----:B---3--:R-:W4:Y:S05]  /*26010*/  LDSM.16.M88.4 R16, [R224+0x8800] ;  /* 0x00880000e010783b */ /* 0x008f2a0000000200 */
[----:B------:R-:W1:Y:S05]  /*26020*/  LDSM.16.M88.4 R24, [R224+0x9000] ;  /* 0x00900000e018783b */ /* 0x000e6a0000000200 */
[----:B------:R-:W0:Y:S05]  /*26030*/  LDGDEPBAR ;  /* 0x00000000000079af */ /* 0x000e2a0000000000 */
[----:B------:R-:W3:Y:S05]  /*26040*/  LDSM.16.M88.4 R168, [R224+0x9800] ;  /* 0x00980000e0a8783b */ /* 0x000eea0000000200 */
[----:B------:R-:W-:Y:S05]  /*26050*/  LDSM.16.M88.4 R172, [R223] ;  /* 0x00000000dfac783b */ /* 0x000fea0000000200 */
[----:B------:R-:W1:Y:S05]  /*26060*/  LDSM.16.M88.4 R176, [R222] ;  /* 0x00000000deb0783b */ /* 0x000e6a0000000200 */
[----:B------:R-:W3:Y:S01]  /*26070*/  LDSM.16.M88.4 R180, [R214] ;  /* 0x00000000d6b4783b */ /* 0x000ee20000000200 */
[C---:B--2---:R-:W-:Y:S04]  /*26080*/  HMMA.16816.F32 R4, R32.reuse, R8, RZ ;  /* 0x000000082004723c */ /* 0x044fe800000018ff */
[----:B------:R-:W2:Y:S05]  /*26090*/  LDSM.16.M88.4 R184, [R213] ;  /* 0x00000000d5b8783b */ /* 0x000eaa0000000200 */
[----:B------:R-:W2:Y:S01]  /*260a0*/  LDSM.16.M88.4 R188, [R212] ;  /* 0x00000000d4bc783b */ /* 0x000ea20000000200 */
[C---:B------:R-:W-:Y:S04]  /*260b0*/  HMMA.16816.F32 R8, R32.reuse, R10, RZ ;  /* 0x0000000a2008723c */ /* 0x040fe800000018ff */
[----:B------:R-:W-:Y:S04]  /*260c0*/  LDSM.16.M88.4 R192, [R218+0x8800] ;  /* 0x00880000dac0783b */ /* 0x000fe80000000200 */
[C---:B----4-:R-:W-:Y:S01]  /*260d0*/  HMMA.16816.F32 R12, R32.reuse, R16, RZ ;  /* 0x00000010200c723c */ /* 0x050fe200000018ff */
[----:B------:R-:W-:Y:S05]  /*260e0*/  LDSM.16.M88.4 R196, [R211+0x800] ;  /* 0x00080000d3c4783b */ /* 0x000fea0000000200 */
[----:B------:R-:W4:Y:S02]  /*260f0*/  LD.E R3, [R164.64+0x18c] ;  /* 0x00018c04a4037980 */ /* 0x000f24000c101900 */
[C---:B------:R-:W-:Y:S08]  /*26100*/  HMMA.16816.F32 R16, R32.reuse, R18, RZ ;  /* 0x000000122010723c */ /* 0x040ff000000018ff */
[C---:B-1----:R-:W-:Y:S08]  /*26110*/  HMMA.16816.F32 R20, R32.reuse, R24, RZ ;  /* 0x000000182014723c */ /* 0x042ff000000018ff */
[C---:B------:R-:W-:Y:S08]  /*26120*/  HMMA.16816.F32 R24, R32.reuse, R26, RZ ;  /* 0x0000001a2018723c */ /* 0x040ff000000018ff */
[C---:B---3--:R-:W-:Y:S08]  /*26130*/  HMMA.16816.F32 R28, R32.reuse, R168, RZ ;  /* 0x000000a8201c723c */ /* 0x048ff000000018ff */
[----:B------:R-:W-:Y:S01]  /*26140*/  HMMA.16816.F32 R32, R32, R170, RZ ;  /* 0x000000aa2020723c */ /* 0x000fe200000018ff */
[----:B------:R-:W-:Y:S07]  /*26150*/  LDSM.16.M88.4 R168, [R221] ;  /* 0x00000000dda8783b */ /* 0x000fee0000000200 */
[C---:B------:R-:W-:Y:S08]  /*26160*/  HMMA.16816.F32 R4, R172.reuse, R176, R4 ;  /* 0x000000b0ac04723c */ /* 0x040ff00000001804 */
        /* <DEDUP_REMOVED lines=10> */
[----:B------:R-:W-:Y:S05]  /*26210*/  LDSM.16.M88.4 R172, [R220] ;  /* 0x00000000dcac783b */ /* 0x000fea0000000200 */
[----:B------:R-:W2:Y:S02]  /*26220*/  LDSM.16.M88.4 R188, [R211] ;  /* 0x00000000d3bc783b */ /* 0x000ea40000000200 */
[C---:B-1----:R-:W-:Y:S07]  /*26230*/  HMMA.16816.F32 R4, R168.reuse, R176, R4 ;  /* 0x000000b0a804723c */ /* 0x042fee0000001804 */
[----:B------:R-:W-:Y:S01]  /*26240*/  MOV R176, R36 ;  /* 0x0000002400b07202 */ /* 0x000fe20000000f00 */
[C---:B------:R-:W-:Y:S04]  /*26250*/  HMMA.16816.F32 R8, R168.reuse, R178, R8 ;  /* 0x000000b2a808723c */ /* 0x040fe80000001808 */
[----:B------:R-:W-:Y:S02]  /*26260*/  IMAD.MOV.U32 R177, RZ, RZ, R37 ;  /* 0x000000ffffb17224 */ /* 0x000fe400078e0025 */
[----:B------:R1:W5:Y:S02]  /*26270*/  LDL.LU.64 R36, [R1] ;  /* 0x0000000001247983 */ /* 0x0003640000300a00 */
[C---:B------:R-:W-:Y:S07]  /*26280*/  HMMA.16816.F32 R12, R168.reuse, R192, R12 ;  /* 0x000000c0a80c723c */ /* 0x040fee000000180c */
        /* <DEDUP_REMOVED lines=9> */
[C---:B--2---:R-:W-:Y:S07]  /*26320*/  HMMA.16816.F32 R28, R168.reuse, R184, R28 ;  /* 0x000000b8a81c723c */ /* 0x044fee000000181c */
[----:B------:R-:W-:Y:S01]  /*26330*/  MOV R184, R180 ;  /* 0x000000b400b87202 */ /* 0x000fe20000000f00 */
[----:B------:R-:W-:Y:S01]  /*26340*/  HMMA.16816.F32 R32, R168, R186, R32 ;  /* 0x000000baa820723c */ /* 0x000fe20000001820 */
[----:B------:R-:W-:Y:S03]  /*26350*/  LDSM.16.M88.4 R168, [R225+0x2000] ;  /* 0x00200000e1a8783b */ /* 0x000fe60000000200 */
[----:B------:R-:W-:Y:S02]  /*26360*/  IMAD.MOV.U32 R185, RZ, RZ, R181 ;  /* 0x000000ffffb97224 */ /* 0x000fe400078e00b5 */
[----:B------:R-:W2:Y:S02]  /*26370*/  LDSM.16.M88.4 R180, [R224+0xa000] ;  /* 0x00a00000e0b4783b */ /* 0x000ea40000000200 */
        /* <DEDUP_REMOVED lines=9> */
[----:B------:R-:W2:Y:S02]  /*26410*/  LDSM.16.M88.4 R188, [R224+0xb000] ;  /* 0x00b00000e0bc783b */ /* 0x000ea40000000200 */
[C---:B-1----:R-:W-:Y:S08]  /*26420*/  HMMA.16816.F32 R20, R172.reuse, R176, R20 ;  /* 0x000000b0ac14723c */ /* 0x042ff00000001814 */
[C---:B------:R-:W-:Y:S01]  /*26430*/  HMMA.16816.F32 R24, R172.reuse, R178, R24 ;  /* 0x000000b2ac18723c */ /* 0x040fe20000001818 */
[----:B------:R-:W-:Y:S07]  /*26440*/  LDSM.16.M88.4 R176, [R223+0x2000] ;  /* 0x00200000dfb0783b */ /* 0x000fee0000000200 */
[C---:B---3--:R-:W-:Y:S08]  /*26450*/  HMMA.16816.F32 R28, R172.reuse, R192, R28 ;  /* 0x000000c0ac1c723c */ /* 0x048ff0000000181c */
[----:B------:R-:W-:Y:S01]  /*26460*/  HMMA.16816.F32 R32, R172, R194, R32 ;  /* 0x000000c2ac20723c */ /* 0x000fe20000001820 */
[----:B------:R-:W1:Y:S05]  /*26470*/  LDSM.16.M88.4 R172, [R224+0xb800] ;  /* 0x00b80000e0ac783b */ /* 0x000e6a0000000200 */
[----:B------:R-:W3:Y:S02]  /*26480*/  LDSM.16.M88.4 R192, [R210] ;  /* 0x00000000d2c0783b */ /* 0x000ee40000000200 */
[C---:B--2---:R-:W-:Y:S08]  /*26490*/  HMMA.16816.F32 R4, R168.reuse, R180, R4 ;  /* 0x000000b4a804723c */ /* 0x044ff00000001804 */
[C---:B------:R-:W-:Y:S01]  /*264a0*/  HMMA.16816.F32 R8, R168.reuse, R182, R8 ;  /* 0x000000b6a808723c */ /* 0x040fe20000001808 */
[----:B------:R-:W2:Y:S07]  /*264b0*/  LDSM.16.M88.4 R180, [R209] ;  /* 0x00000000d1b4783b */ /* 0x000eae0000000200 */
[C---:B------:R-:W-:Y:S07]  /*264c0*/  HMMA.16816.F32 R12, R168.reuse, R184, R12 ;  /* 0x000000b8a80c723c */ /* 0x040fee000000180c */
[----:B------:R-:W-:Y:S01]  /*264d0*/  MOV R184, R196 ;  /* 0x000000c400b87202 */ /* 0x000fe20000000f00 */
[C---:B------:R-:W-:Y:S04]  /*264e0*/  HMMA.16816.F32 R16, R168.reuse, R186, R16 ;  /* 0x000000baa810723c */ /* 0x040fe80000001810 */
[----:B------:R-:W-:Y:S02]  /*264f0*/  IMAD.MOV.U32 R185, RZ, RZ, R197 ;  /* 0x000000ffffb97224 */ /* 0x000fe400078e00c5 */
[----:B------:R-:W2:Y:S02]  /*26500*/  LDSM.16.M88.4 R196, [R208] ;  /* 0x00000000d0c4783b */ /* 0x000ea40000000200 */
[C---:B------:R-:W-:Y:S07]  /*26510*/  HMMA.16816.F32 R20, R168.reuse, R188, R20 ;  /* 0x000000bca814723c */ /* 0x040fee0000001814 */
[----:B------:R-:W-:Y:S01]  /*26520*/  MOV R188, R184 ;  /* 0x000000b800bc7202 */ /* 0x000fe20000000f00 */
[C---:B------:R-:W-:Y:S04]  /*26530*/  HMMA.16816.F32 R24, R168.reuse, R190, R24 ;  /* 0x000000bea818723c */ /* 0x040fe80000001818 */
[----:B------:R-:W-:Y:S02]  /*26540*/  IMAD.MOV.U32 R189, RZ, RZ, R185 ;  /* 0x000000ffffbd7224 */ /* 0x000fe400078e00b9 */
[----:B------:R-:W4:Y:S02]  /*26550*/  LDSM.16.M88.4 R184, [R207] ;  /* 0x00000000cfb8783b */ /* 0x000f240000000200 */
[C---:B-1----:R-:W-:Y:S08]  /*26560*/  HMMA.16816.F32 R28, R168.reuse, R172, R28 ;  /* 0x000000aca81c723c */ /* 0x042ff0000000181c */
[----:B------:R-:W-:Y:S01]  /*26570*/  HMMA.16816.F32 R32, R168, R174, R32 ;  /* 0x000000aea820723c */ /* 0x000fe20000001820 */
[----:B------:R-:W-:Y:S05]  /*26580*/  LDSM.16.M88.4 R168, [R221+0x2000] ;  /* 0x00200000dda8783b */ /* 0x000fea0000000200 */
[----:B------:R-:W1:Y:S02]  /*26590*/  LDSM.16.M88.4 R172, [R218+0xa000] ;  /* 0x00a00000daac783b */ /* 0x000e640000000200 */
[C---:B---3--:R-:W-:Y:S08]  /*265a0*/  HMMA.16816.F32 R4, R176.reuse, R192, R4 ;  /* 0x000000c0b004723c */ /* 0x048ff00000001804 */
[C---:B------:R-:W-:Y:S01]  /*265b0*/  HMMA.16816.F32 R8, R176.reuse, R194, R8 ;  /* 0x000000c2b008723c */ /* 0x040fe20000001808 */
[----:B------:R-:W-:Y:S07]  /*265c0*/  LDSM.16.M88.4 R192, [R218+0xb800] ;  /* 0x00b80000dac0783b */ /* 0x000fee0000000200 */
[C---:B--2---:R-:W-:Y:S08]  /*265d0*/  HMMA.16816.F32 R12, R176.reuse, R180, R12 ;  /* 0x000000b4b00c723c */ /* 0x044ff0000000180c */
[C---:B------:R-:W-:Y:S01]  /*265e0*/  HMMA.16816.F32 R16, R176.reuse, R182, R16 ;  /* 0x000000b6b010723c */ /* 0x040fe20000001810 */
[----:B------:R-:W2:Y:S07]  /*265f0*/  LDSM.16.M88.4 R180, [R218+0xa800] ;  /* 0x00a80000dab4783b */ /* 0x000eae0000000200 */
[C---:B------:R-:W-:Y:S07]  /*26600*/  HMMA.16816.F32 R20, R176.reuse, R196, R20 ;  /* 0x000000c4b014723c */ /* 0x040fee0000001814 */
[----:B------:R-:W-:Y:S01]  /*26610*/  MOV R196, R188 ;  /* 0x000000bc00c47202 */ /* 0x000fe20000000f00 */
[C---:B------:R-:W-:Y:S04]  /*26620*/  HMMA.16816.F32 R24, R176.reuse, R198, R24 ;  /* 0x000000c6b018723c */ /* 0x040fe80000001818 */
[----:B------:R-:W-:Y:S02]  /*26630*/  IMAD.MOV.U32 R197, RZ, RZ, R189 ;  /* 0x000000ffffc57224 */ /* 0x000fe400078e00bd */
[----:B------:R-:W3:Y:S02]  /*26640*/  LDSM.16.M88.4 R188, [R218+0xb000] ;  /* 0x00b00000dabc783b */ /* 0x000ee40000000200 */
[C---:B----4-:R-:W-:Y:S08]  /*26650*/  HMMA.16816.F32 R28, R176.reuse, R184, R28 ;  /* 0x000000b8b01c723c */ /* 0x050ff0000000181c */
[----:B------:R-:W-:Y:S01]  /*26660*/  HMMA.16816.F32 R32, R176, R186, R32 ;  /* 0x000000bab020723c */ /* 0x000fe20000001820 */
[----:B------:R-:W-:Y:S05]  /*26670*/  LDSM.16.M88.4 R176, [R220+0x2000] ;  /* 0x00200000dcb0783b */ /* 0x000fea0000000200 */
[----:B------:R-:W4:Y:S02]  /*26680*/  LDSM.16.M88.4 R184, [R211+0x2000] ;  /* 0x00200000d3b8783b */ /* 0x000f240000000200 */
        /* <DEDUP_REMOVED lines=12> */
[----:B------:R-:W3:Y:S02]  /*26750*/  LDSM.16.M88.4 R192, [R224+0xc000] ;  /* 0x00c00000e0c0783b */ /* 0x000ee40000000200 */
[C---:B----4-:R-:W-:Y:S07]  /*26760*/  HMMA.16816.F32 R4, R176.reuse, R184, R4 ;  /* 0x000000b8b004723c */ /* 0x050fee0000001804 */
[----:B------:R-:W-:Y:S01]  /*26770*/  MOV R184, R196 ;  /* 0x000000c400b87202 */ /* 0x000fe20000000f00 */
[C---:B------:R-:W-:Y:S04]  /*26780*/  HMMA.16816.F32 R8, R176.reuse, R186, R8 ;  /* 0x000000bab008723c */ /* 0x040fe80000001808 */
[----:B------:R-:W-:Y:S02]  /*26790*/  IMAD.MOV.U32 R185, RZ, RZ, R197 ;  /* 0x000000ffffb97224 */ /* 0x000fe400078e00c5 */
[----:B------:R-:W4:Y:S02]  /*267a0*/  LDSM.16.M88.4 R196, [R224+0xc800] ;  /* 0x00c80000e0c4783b */ /* 0x000f240000000200 */
[C---:B-1----:R-:W-:Y:S07]  /*267b0*/  HMMA.16816.F32 R12, R176.reuse, R172, R12 ;  /* 0x000000acb00c723c */ /* 0x042fee000000180c */
[----:B------:R-:W-:Y:S01]  /*267c0*/  MOV R172, R184 ;  /* 0x000000b800ac7202 */ /* 0x000fe20000000f00 */
[C---:B------:R-:W-:Y:S04]  /*267d0*/  HMMA.16816.F32 R16, R176.reuse, R174, R16 ;  /* 0x000000aeb010723c */ /* 0x040fe80000001810 */
[----:B------:R-:W-:Y:S02]  /*267e0*/  IMAD.MOV.U32 R173, RZ, RZ, R185 ;  /* 0x000000ffffad7224 */ /* 0x000fe400078e00b9 */
[----:B------:R-:W1:Y:S02]  /*267f0*/  LDSM.16.M88.4 R184, [R224+0xd000] ;  /* 0x00d00000e0b8783b */ /* 0x000e640000000200 */
[C---:B--2---:R-:W-:Y:S07]  /*26800*/  HMMA.16816.F32 R20, R176.reuse, R180, R20 ;  /* 0x000000b4b014723c */ /* 0x044fee0000001814 */
[----:B------:R-:W-:Y:S01]  /*26810*/  MOV R180, R172 ;  /* 0x000000ac00b47202 */ /* 0x000fe20000000f00 */
[C---:B------:R-:W-:Y:S04]  /*26820*/  HMMA.16816.F32 R24, R176.reuse, R182, R24 ;  /* 0x000000b6b018723c */ /* 0x040fe80000001818 */
[----:B------:R-:W-:Y:S02]  /*26830*/  IMAD.MOV.U32 R181, RZ, RZ, R173 ;  /* 0x000000ffffb57224 */ /* 0x000fe400078e00ad */
[----:B------:R-:W2:Y:S02]  /*26840*/  LDSM.16.M88.4 R172, [R224+0xd800] ;  /* 0x00d80000e0ac783b */ /* 0x000ea40000000200 */
[C---:B---3--:R-:W-:Y:S08]  /*26850*/  HMMA.16816.F32 R28, R176.reuse, R168, R28 ;  /* 0x000000a8b01c723c */ /* 0x048ff0000000181c */
[----:B------:R-:W-:Y:S01]  /*26860*/  HMMA.16816.F32 R32, R176, R170, R32 ;  /* 0x000000aab020723c */ /* 0x000fe20000001820 */
[----:B------:R-:W-:Y:S05]  /*26870*/  LDSM.16.M88.4 R168, [R223+0x4000] ;  /* 0x00400000dfa8783b */ /* 0x000fea0000000200 */
[----:B------:R-:W3:Y:S02]  /*26880*/  LDSM.16.M88.4 R176, [R206] ;  /* 0x00000000ceb0783b */ /* 0x000ee40000000200 */
[C---:B------:R-:W-:Y:S07]  /*26890*/  HMMA.16816.F32 R4, R188.reuse, R192, R4 ;  /* 0x000000c0bc04723c */ /* 0x040fee0000001804 */
[----:B------:R-:W-:Y:S01]  /*268a0*/  MOV R192, R180 ;  /* 0x000000b400c07202 */ /* 0x000fe20000000f00 */
[C---:B------:R-:W-:Y:S04]  /*268b0*/  HMMA.16816.F32 R8, R188.reuse, R194, R8 ;  /* 0x000000c2bc08723c */ /* 0x040fe80000001808 */
[----:B------:R-:W-:Y:S02]  /*268c0*/  IMAD.MOV.U32 R193, RZ, RZ, R181 ;  /* 0x000000ffffc17224 */ /* 0x000fe400078e00b5 */
[----:B------:R-:W3:Y:S02]  /*268d0*/  LDSM.16.M88.4 R180, [R205] ;  /* 0x00000000cdb4783b */ /* 0x000ee40000000200 */
[C---:B----4-:R-:W-:Y:S07]  /*268e0*/  HMMA.16816.F32 R12, R188.reuse, R196, R12 ;  /* 0x000000c4bc0c723c */ /* 0x050fee000000180c */
[----:B------:R-:W-:Y:S01]  /*268f0*/  MOV R196, R192 ;  /* 0x000000c000c47202 */ /* 0x000fe20000000f00 */
[C---:B------:R-:W-:Y:S04]  /*26900*/  HMMA.16816.F32 R16, R188.reuse, R198, R16 ;  /* 0x000000c6bc10723c */ /* 0x040fe80000001810 */
[----:B------:R-:W-:Y:S02]  /*26910*/  IMAD.MOV.U32 R197, RZ, RZ, R193 ;  /* 0x000000ffffc57224 */ /* 0x000fe400078e00c1 */
[----:B------:R-:W4:Y:S02]  /*26920*/  LDSM.16.M88.4 R192, [R204] ;  /* 0x00000000ccc0783b */ /* 0x000f240000000200 */
[C---:B-1----:R-:W-:Y:S07]  /*26930*/  HMMA.16816.F32 R20, R188.reuse, R184, R20 ;  /* 0x000000b8bc14723c */ /* 0x042fee0000001814 */
[----:B------:R-:W-:Y:S01]  /*26940*/  MOV R184, R196 ;  /* 0x000000c400b87202 */ /* 0x000fe20000000f00 */
[C---:B------:R-:W-:Y:S04]  /*26950*/  HMMA.16816.F32 R24, R188.reuse, R186, R24 ;  /* 0x000000babc18723c */ /* 0x040fe80000001818 */
[----:B------:R-:W-:Y:S02]  /*26960*/  IMAD.MOV.U32 R185, RZ, RZ, R197 ;  /* 0x000000ffffb97224 */ /* 0x000fe400078e00c5 */
[----:B------:R-:W1:Y:S02]  /*26970*/  LDSM.16.M88.4 R196, [R203] ;  /* 0x00000000cbc4783b */ /* 0x000e640000000200 */
[C---:B--2---:R-:W-:Y:S08]  /*26980*/  HMMA.16816.F32 R28, R188.reuse, R172, R28 ;  /* 0x000000acbc1c723c */ /* 0x044ff0000000181c */
[----:B------:R-:W-:Y:S01]  /*26990*/  HMMA.16816.F32 R32, R188, R174, R32 ;  /* 0x000000aebc20723c */ /* 0x000fe20000001820 */
[----:B------:R-:W-:Y:S06]  /*269a0*/  LDSM.16.M88.4 R172, [R221+0x4000] ;  /* 0x00400000ddac783b */ /* 0x000fec0000000200 */
[----:B------:R-:W-:Y:S01]  /*269b0*/  MOV R190, R184 ;  /* 0x000000b800be7202 */ /* 0x000fe20000000f00 */
[C---:B---3--:R-:W-:Y:S05]  /*269c0*/  HMMA.16816.F32 R4, R168.reuse, R176, R4 ;  /* 0x000000b0a804723c */ /* 0x048fea0000001804 */
[----:B------:R-:W-:Y:S02]  /*269d0*/  IMAD.MOV.U32 R191, RZ, RZ, R185 ;  /* 0x000000ffffbf7224 */ /* 0x000fe400078e00b9 */
[----:B------:R-:W2:Y:S01]  /*269e0*/  LDSM.16.M88.4 R184, [R218+0xc000] ;  /* 0x00c00000dab8783b */ /* 0x000ea20000000200 */
[C---:B------:R-:W-:Y:S04]  /*269f0*/  HMMA.16816.F32 R8, R168.reuse, R178, R8 ;  /* 0x000000b2a808723c */ /* 0x040fe80000001808 */
[----:B------:R-:W3:Y:S04]  /*26a00*/  LDSM.16.M88.4 R176, [R218+0xc800] ;  /* 0x00c80000dab0783b */ /* 0x000ee80000000200 */
[C---:B------:R-:W-:Y:S08]  /*26a10*/  HMMA.16816.F32 R12, R168.reuse, R180, R12 ;  /* 0x000000b4a80c723c */ /* 0x040ff0000000180c */
[C---:B------:R-:W-:Y:S01]  /*26a20*/  HMMA.16816.F32 R16, R168.reuse, R182, R16 ;  /* 0x000000b6a810723c */ /* 0x040fe20000001810 */
[----:B------:R-:W3:Y:S07]  /*26a30*/  LDSM.16.M88.4 R180, [R218+0xd000] ;  /* 0x00d00000dab4783b */ /* 0x000eee0000000200 */
[C---:B----4-:R-:W-:Y:S08]  /*26a40*/  HMMA.16816.F32 R20, R168.reuse, R192, R20 ;  /* 0x000000c0a814723c */ /* 0x050ff00000001814 */
[C---:B------:R-:W-:Y:S01]  /*26a50*/  HMMA.16816.F32 R24, R168.reuse, R194, R24 ;  /* 0x000000c2a818723c */ /* 0x040fe20000001818 */
[----:B------:R-:W-:Y:S07]  /*26a60*/  LDSM.16.M88.4 R192, [R211+0x4000] ;  /* 0x00400000d3c0783b */ /* 0x000fee0000000200 */
[C---:B-1----:R-:W-:Y:S07]  /*26a70*/  HMMA.16816.F32 R28, R168.reuse, R196, R28 ;  /* 0x000000c4a81c723c */ /* 0x042fee000000181c */
[----:B------:R-:W-:Y:S01]  /*26a80*/  MOV R196, R190 ;  /* 0x000000be00c47202 */ /* 0x000fe20000000f00 */
[----:B------:R-:W-:Y:S01]  /*26a90*/  HMMA.16816.F32 R32, R168, R198, R32 ;  /* 0x000000c6a820723c */ /* 0x000fe20000001820 */
[----:B------:R-:W1:Y:S03]  /*26aa0*/  LDSM.16.M88.4 R168, [R218+0xd800] ;  /* 0x00d80000daa8783b */ /* 0x000e660000000200 */
[----:B------:R-:W-:Y:S02]  /*26ab0*/  IMAD.MOV.U32 R197, RZ, RZ, R191 ;  /* 0x000000ffffc57224 */ /* 0x000fe400078e00bf */
[----:B------:R-:W4:Y:S02]  /*26ac0*/  LDSM.16.M88.4 R188, [R220+0x4000] ;  /* 0x00400000dcbc783b */ /* 0x000f240000000200 */
[C---:B--2---:R-:W-:Y:S07]  /*26ad0*/  HMMA.16816.F32 R4, R172.reuse, R184, R4 ;  /* 0x000000b8ac04723c */ /* 0x044fee0000001804 */
[----:B------:R-:W-:Y:S01]  /*26ae0*/  MOV R184, R196 ;  /* 0x000000c400b87202 */ /* 0x000fe20000000f00 */
[C---:B------:R-:W-:Y:S04]  /*26af0*/  HMMA.16816.F32 R8, R172.reuse, R186, R8 ;  /* 0x000000baac08723c */ /* 0x040fe80000001808 */
[----:B------:R-:W-:Y:S02]  /*26b00*/  IMAD.MOV.U32 R185, RZ, RZ, R197 ;  /* 0x000000ffffb97224 */ /* 0x000fe400078e00c5 */
[----:B------:R-:W2:Y:S02]  /*26b10*/  LDSM.16.M88.4 R196, [R211+0x4800] ;  /* 0x00480000d3c4783b */ /* 0x000ea40000000200 */
        /* <DEDUP_REMOVED lines=8> */
[----:B------:R-:W1:Y:S05]  /*26ba0*/  LDSM.16.M88.4 R168, [R211+0x5800] ;  /* 0x00580000d3a8783b */ /* 0x000e6a0000000200 */
[----:B------:R-:W1:Y:S02]  /*26bb0*/  LDSM.16.M88.4 R172, [R225+0x6000] ;  /* 0x00600000e1ac783b */ /* 0x000e640000000200 */
[C---:B----4-:R-:W-:Y:S07]  /*26bc0*/  HMMA.16816.F32 R4, R188.reuse, R192, R4 ;  /* 0x000000c0bc04723c */ /* 0x050fee0000001804 */
[----:B------:R-:W-:Y:S01]  /*26bd0*/  MOV R192, R184 ;  /* 0x000000b800c07202 */ /* 0x000fe20000000f00 */
[C---:B------:R-:W-:Y:S04]  /*26be0*/  HMMA.16816.F32 R8, R188.reuse, R194, R8 ;  /* 0x000000c2bc08723c */ /* 0x040fe80000001808 */
[----:B------:R-:W-:Y:S02]  /*26bf0*/  IMAD.MOV.U32 R193, RZ, RZ, R185 ;  /* 0x000000ffffc17224 */ /* 0x000fe400078e00b9 */
[----:B------:R-:W4:Y:S02]  /*26c00*/  LDSM.16.M88.4 R184, [R224+0xe800] ;  /* 0x00e80000e0b8783b */ /* 0x000f240000000200 */
[C---:B--2---:R-:W-:Y:S07]  /*26c10*/  HMMA.16816.F32 R12, R188.reuse, R196, R12 ;  /* 0x000000c4bc0c723c */ /* 0x044fee000000180c */
[----:B------:R-:W-:Y:S01]  /*26c20*/  MOV R196, R192 ;  /* 0x000000c000c47202 */ /* 0x000fe20000000f00 */
[C---:B------:R-:W-:Y:S04]  /*26c30*/  HMMA.16816.F32 R16, R188.reuse, R198, R16 ;  /* 0x000000c6bc10723c */ /* 0x040fe80000001810 */
[----:B------:R-:W-:Y:S02]  /*26c40*/  IMAD.MOV.U32 R197, RZ, RZ, R193 ;  /* 0x000000ffffc57224 */ /* 0x000fe400078e00c1 */
[----:B------:R-:W2:Y:S02]  /*26c50*/  LDSM.16.M88.4 R192, [R224+0xf000] ;  /* 0x00f00000e0c0783b */ /* 0x000ea40000000200 */
[C---:B---3--:R-:W-:Y:S07]  /*26c60*/  HMMA.16816.F32 R20, R188.reuse, R176, R20 ;  /* 0x000000b0bc14723c */ /* 0x048fee0000001814 */
[----:B------:R-:W-:Y:S01]  /*26c70*/  MOV R176, R196 ;  /* 0x000000c400b07202 */ /* 0x000fe20000000f00 */
[C---:B------:R-:W-:Y:S04]  /*26c80*/  HMMA.16816.F32 R24, R188.reuse, R178, R24 ;  /* 0x000000b2bc18723c */ /* 0x040fe80000001818 */
[----:B------:R-:W-:Y:S02]  /*26c90*/  IMAD.MOV.U32 R177, RZ, RZ, R197 ;  /* 0x000000ffffb17224 */ /* 0x000fe400078e00c5 */
[----:B------:R-:W3:Y:S02]  /*26ca0*/  LDSM.16.M88.4 R196, [R224+0xf800] ;  /* 0x00f80000e0c4783b */ /* 0x000ee40000000200 */
[C---:B-1----:R-:W-:Y:S08]  /*26cb0*/  HMMA.16816.F32 R28, R188.reuse, R168, R28 ;  /* 0x000000a8bc1c723c */ /* 0x042ff0000000181c */
[----:B------:R-:W-:Y:S01]  /*26cc0*/  HMMA.16816.F32 R32, R188, R170, R32 ;  /* 0x000000aabc20723c */ /* 0x000fe20000001820 */
[----:B------:R-:W-:Y:S06]  /*26cd0*/  LDSM.16.M88.4 R168, [R223+0x6000] ;  /* 0x00600000dfa8783b */ /* 0x000fec0000000200 */
[----:B------:R-:W-:Y:S01]  /*26ce0*/  MOV R190, R176 ;  /* 0x000000b000be7202 */ /* 0x000fe20000000f00 */
[C---:B------:R-:W-:Y:S05]  /*26cf0*/  HMMA.16816.F32 R4, R172.reuse, R180, R4 ;  /* 0x000000b4ac04723c */ /* 0x040fea0000001804 */
[----:B------:R-:W-:Y:S02]  /*26d00*/  IMAD.MOV.U32 R191, RZ, RZ, R177 ;  /* 0x000000ffffbf7224 */ /* 0x000fe400078e00b1 */
[----:B------:R-:W1:Y:S01]  /*26d10*/  LDSM.16.M88.4 R176, [R202] ;  /* 0x00000000cab0783b */ /* 0x000e620000000200 */
[C---:B------:R-:W-:Y:S04]  /*26d20*/  HMMA.16816.F32 R8, R172.reuse, R182, R8 ;  /* 0x000000b6ac08723c */ /* 0x040fe80000001808 */
[----:B------:R-:W1:Y:S04]  /*26d30*/  LDSM.16.M88.4 R180, [R201] ;  /* 0x00000000c9b4783b */ /* 0x000e680000000200 */
[C---:B----4-:R-:W-:Y:S08]  /*26d40*/  HMMA.16816.F32 R12, R172.reuse, R184, R12 ;  /* 0x000000b8ac0c723c */ /* 0x050ff0000000180c */
[C---:B------:R-:W-:Y:S01]  /*26d50*/  HMMA.16816.F32 R16, R172.reuse, R186, R16 ;  /* 0x000000baac10723c */ /* 0x040fe20000001810 */
[----:B------:R-:W4:Y:S07]  /*26d60*/  LDSM.16.M88.4 R184, [R200] ;  /* 0x00000000c8b8783b */ /* 0x000f2e0000000200 */
[C---:B--2---:R-:W-:Y:S07]  /*26d70*/  HMMA.16816.F32 R20, R172.reuse, R192, R20 ;  /* 0x000000c0ac14723c */ /* 0x044fee0000001814 */
[----:B------:R-:W-:Y:S01]  /*26d80*/  MOV R192, R190 ;  /* 0x000000be00c07202 */ /* 0x000fe20000000f00 */
[C---:B------:R-:W-:Y:S04]  /*26d90*/  HMMA.16816.F32 R24, R172.reuse, R194, R24 ;  /* 0x000000c2ac18723c */ /* 0x040fe80000001818 */
[----:B------:R-:W-:Y:S02]  /*26da0*/  IMAD.MOV.U32 R193, RZ, RZ, R191 ;  /* 0x000000ffffc17224 */ /* 0x000fe400078e00bf */
[----:B------:R-:W2:Y:S02]  /*26db0*/  LDSM.16.M88.4 R188, [R167] ;  /* 0x00000000a7bc783b */ /* 0x000ea40000000200 */
[C---:B---3--:R-:W-:Y:S07]  /*26dc0*/  HMMA.16816.F32 R28, R172.reuse, R196, R28 ;  /* 0x000000c4ac1c723c */ /* 0x048fee000000181c */
        /* <DEDUP_REMOVED lines=14> */
[C---:B--2---:R-:W-:Y:S08]  /*26eb0*/  HMMA.16816.F32 R28, R168.reuse, R188, R28 ;  /* 0x000000bca81c723c */ /* 0x044ff0000000181c */
[----:B------:R-:W-:Y:S01]  /*26ec0*/  HMMA.16816.F32 R32, R168, R190, R32 ;  /* 0x000000bea820723c */ /* 0x000fe20000001820 */
[----:B------:R-:W2:Y:S05]  /*26ed0*/  LDSM.16.M88.4 R168, [R218+0xf800] ;  /* 0x00f80000daa8783b */ /* 0x000eaa0000000200 */
[----:B------:R-:W4:Y:S02]  /*26ee0*/  LDSM.16.M88.4 R188, [R211+0x6000] ;  /* 0x00600000d3bc783b */ /* 0x000f240000000200 */
[C---:B---3--:R-:W-:Y:S08]  /*26ef0*/  HMMA.16816.F32 R4, R172.reuse, R192, R4 ;  /* 0x000000c0ac04723c */ /* 0x048ff00000001804 */
[C---:B------:R-:W-:Y:S08]  /*26f00*/  HMMA.16816.F32 R8, R172.reuse, R194, R8 ;  /* 0x000000c2ac08723c */ /* 0x040ff00000001808 */
[C---:B-1----:R-:W-:Y:S08]  /*26f10*/  HMMA.16816.F32 R12, R172.reuse, R176, R12 ;  /* 0x000000b0ac0c723c */ /* 0x042ff0000000180c */
[C---:B------:R-:W-:Y:S08]  /*26f20*/  HMMA.16816.F32 R16, R172.reuse, R178, R16 ;  /* 0x000000b2ac10723c */ /* 0x040ff00000001810 */
[C---:B------:R-:W-:Y:S08]  /*26f30*/  HMMA.16816.F32 R20, R172.reuse, R180, R20 ;  /* 0x000000b4ac14723c */ /* 0x040ff00000001814 */
[C---:B------:R-:W-:Y:S08]  /*26f40*/  HMMA.16816.F32 R24, R172.reuse, R182, R24 ;  /* 0x000000b6ac18723c */ /* 0x040ff00000001818 */
[C---:B--2---:R-:W-:Y:S08]  /*26f50*/  HMMA.16816.F32 R28, R172.reuse, R168, R28 ;  /* 0x000000a8ac1c723c */ /* 0x044ff0000000181c */
[----:B------:R-:W-:Y:S01]  /*26f60*/  HMMA.16816.F32 R32, R172, R170, R32 ;  /* 0x000000aaac20723c */ /* 0x000fe20000001820 */
[----:B------:R-:W1:Y:S07]  /*26f70*/  LDSM.16.M88.4 R168, [R211+0x6800] ;  /* 0x00680000d3a8783b */ /* 0x000e6e0000000200 */
[C---:B----4-:R-:W-:Y:S08]  /*26f80*/  HMMA.16816.F32 R4, R184.reuse, R188, R4 ;  /* 0x000000bcb804723c */ /* 0x050ff00000001804 */
        /* <DEDUP_REMOVED lines=23> */
[----:B------:R2:W2:Y:S10]  /*27100*/  MUFU.TANH R170, R12 ;  /* 0x0000000c00aa7308 */ /* 0x0004b40000002400 */
[----:B------:R3:W3:Y:S01]  /*27110*/  MUFU.TANH R171, R13 ;  /* 0x0000000d00ab7308 */ /* 0x0006e20000002400 */
[----:B-1----:R-:W1:Y:S01]  /*27120*/  LDSM.16.M88.4 R8, [R211+0x7800] ;  /* 0x00780000d308783b */ /* 0x002e620000000200 */
[----:B------:R-:W-:Y:S04]  /*27130*/  DEPBAR.LE SB0, 0x0 ;  /* 0x000080000000791a */ /* 0x000fe80000000000 */
[----:B------:R-:W-:Y:S01]  /*27140*/  BAR.SYNC.DEFER_BLOCKING 0x0 ;  /* 0x0000000000007b1d */ /* 0x000fe20000010000 */
[C---:B----4-:R-:W-:Y:S05]  /*27150*/  HMMA.16816.F32 R20, R184.reuse, R4, R20 ;  /* 0x00000004b814723c */ /* 0x050fea0000001814 */
[-C--:B--2---:R-:W-:Y:S02]  /*27160*/  FMUL.FTZ R12, R14, R3.reuse ;  /* 0x000000030e0c7220 */ /* 0x084fe40000410000 */
[-C--:B------:R-:W-:Y:S01]  /*27170*/  FMUL.FTZ R14, R16, R3.reuse ;  /* 0x00000003100e7220 */ /* 0x080fe20000410000 */
[C---:B------:R-:W-:Y:S03]  /*27180*/  HMMA.16816.F32 R24, R184.reuse, R6, R24 ;  /* 0x00000006b818723c */ /* 0x040fe60000001818 */
[----:B------:R-:W2:Y:S01]  /*27190*/  MUFU.TANH R12, R12 ;  /* 0x0000000c000c7308 */ /* 0x000ea20000002400 */
[-C--:B------:R-:W-:Y:S02]  /*271a0*/  FMUL.FTZ R4, R18, R3.reuse ;  /* 0x0000000312047220 */ /* 0x080fe40000410000 */
[-C--:B---3--:R-:W-:Y:S02]  /*271b0*/  FMUL.FTZ R13, R15, R3.reuse ;  /* 0x000000030f0d7220 */ /* 0x088fe40000410000 */
[-C--:B------:R-:W-:Y:S04]  /*271c0*/  FMUL.FTZ R15, R17, R3.reuse ;  /* 0x00000003110f7220 */ /* 0x080fe80000410000 */
[-C--:B------:R-:W-:Y:S01]  /*271d0*/  FMUL.FTZ R5, R19, R3.reuse ;  /* 0x0000000313057220 */ /* 0x080fe20000410000 */
[----:B------:R-:W3:Y:S03]  /*271e0*/  MUFU.TANH R13, R13 ;  /* 0x0000000d000d7308 */ /* 0x000ee60000002400 */
[-C--:B------:R-:W-:Y:S02]  /*271f0*/  FMUL.FTZ R16, R20, R3.reuse ;  /* 0x0000000314107220 */ /* 0x080fe40000410000 */
[-C--:B------:R-:W-:Y:S02]  /*27200*/  FMUL.FTZ R18, R21, R3.reuse ;  /* 0x0000000315127220 */ /* 0x080fe40000410000 */
[-C--:B------:R-:W-:Y:S02]  /*27210*/  FMUL.FTZ R17, R22, R3.reuse ;  /* 0x0000000316117220 */ /* 0x080fe40000410000 */
[-C--:B------:R-:W-:Y:S01]  /*27220*/  FMUL.FTZ R6, R23, R3.reuse ;  /* 0x0000000317067220 */ /* 0x080fe20000410000 */
[----:B------:R-:W4:Y:S01]  /*27230*/  MUFU.TANH R14, R14 ;  /* 0x0000000e000e7308 */ /* 0x000f220000002400 */
[-C--:B------:R-:W-:Y:S01]  /*27240*/  FMUL.FTZ R19, R24, R3.reuse ;  /* 0x0000000318137220 */ /* 0x080fe20000410000 */
[C---:B-1----:R-:W-:Y:S03]  /*27250*/  HMMA.16816.F32 R28, R184.reuse, R8, R28 ;  /* 0x00000008b81c723c */ /* 0x042fe6000000181c */
[-C--:B------:R-:W-:Y:S02]  /*27260*/  FMUL.FTZ R20, R25, R3.reuse ;  /* 0x0000000319147220 */ /* 0x080fe40000410000 */
[-C--:B------:R-:W-:Y:S03]  /*27270*/  FMUL.FTZ R7, R27, R3.reuse ;  /* 0x000000031b077220 */ /* 0x080fe60000410000 */
[----:B------:R-:W1:Y:S01]  /*27280*/  MUFU.TANH R15, R15 ;  /* 0x0000000f000f7308 */ /* 0x000e620000002400 */
[----:B------:R-:W-:Y:S03]  /*27290*/  HMMA.16816.F32 R32, R184, R10, R32 ;  /* 0x0000000ab820723c */ /* 0x000fe60000001820 */
[-C--:B------:R-:W-:Y:S04]  /*272a0*/  FMUL.FTZ R8, R26, R3.reuse ;  /* 0x000000031a087220 */ /* 0x080fe80000410000 */
[----:B------:R-:W-:Y:S01]  /*272b0*/  MOV R185, R196 ;  /* 0x000000c400b97202 */ /* 0x000fe20000000f00 */
[----:B------:R-:W-:Y:S01]  /*272c0*/  IMAD.MOV.U32 R184, RZ, RZ, R197 ;  /* 0x000000ffffb87224 */ /* 0x000fe200078e00c5 */
[----:B------:R-:W1:Y:S06]  /*272d0*/  MUFU.TANH R4, R4 ;  /* 0x0000000400047308 */ /* 0x000e6c0000002400 */
        /* <DEDUP_REMOVED lines=91> */
[----:B------:R-:W-:Y:S02]  /*27890*/  IMAD R10, R34, R22, R10 ;  /* 0x00000016220a7224 */ /* 0x000fe400078e020a */
[----:B------:R-:W-:Y:S02]  /*278a0*/  IMAD.MOV.U32 R29, RZ, RZ, R32 ;  /* 0x000000ffff1d7224 */ /* 0x000fe400078e0020 */
[----:B------:R-:W-:Y:S01]  /*278b0*/  IMAD.IADD R9, R33, 0x1, R10 ;  /* 0x0000000121097824 */ /* 0x000fe200078e020a */
[----:B------:R-:W-:-:S05]  /*278c0*/  BRA `(.L_x_8693) ;  /* 0x0000004000007947 */ /* 0x000fca0003800000 */
.L_x_8692:
[----:B------:R-:W-:Y:S02]  /*278d0*/  ULDC.64 UR4, c[0x0][0x118] ;  /* 0x0000460000047ab9 */ /* 0x000fe40000000a00 */
[----:B------:R-:W2:Y:S02]  /*278e0*/  LD.E R29, [R164.64+0x38] ;  /* 0x00003804a41d7980 */ /* 0x000ea4000c101900 */
[----:B--2---:R-:W-:Y:S04]  /*278f0*/  LEA R29, -R29, RZ, 0x6 ;  /* 0x000000ff1d1d7211 */ /* 0x004fe800078e31ff */
[----:B------:R-:W-:Y:S02]  /*27900*/  SHF.R.S32.HI R9, RZ, 0x1f, R29 ;  /* 0x0000001fff097819 */ /* 0x000fe4000001141d */
.L_x_8693:
[----:B------:R-:W-:Y:S05]  /*27910*/  BSYNC B0 ;  /* 0x0000000000007941 */ /* 0x000fea0003800000 */
.L_x_8691:
        /* <DEDUP_REMOVED lines=116> */
.L_x_8690:
[----:B--234-:R-:W-:Y:S05]  /*28060*/  BSYNC B1 ;  /* 0x0000000000017941 */ /* 0x01cfea0003800000 */
.L_x_8689:
[----:B------:R-:W2:Y:S01]  /*28070*/  S2R R33, SR_TID.X ;  /* 0x0000000000217919 */ /* 0x000ea20000002100 */
[----:B------:R-:W-:Y:S07]  /*28080*/  ULDC.64 UR4, c[0x0][0x118] ;  /* 0x0000460000047ab9 */ /* 0x000fee0000000a00 */
[----:B------:R3:W4:Y:S01]  /*28090*/  LD.E R165, [R164.64+0xdc] ;  /* 0x0000dc04a4a57980 */ /* 0x000722000c101900 */
[----:B--2---:R-:W-:Y:S04]  /*280a0*/  SHF.L.U32 R33, R33, 0x1, RZ ;  /* 0x0000000121217819 */ /* 0x004fe800000006ff */
[----:B------:R-:W-:Y:S05]  /*280b0*/  LOP3.LUT R33, R33, 0x6, RZ, 0xc0, !PT ;  /* 0x0000000621217812 */ /* 0x000fea00078ec0ff */
[----:B------:R-:W-:Y:S04]  /*280c0*/  IMAD R33, R241, 0x40, R33 ;  /* 0x00000040f1217824 */ /* 0x000fe800078e0221 */
[----:B------:R-:W-:Y:S01]  /*280d0*/  IMAD.IADD R23, R244, 0x1, -R33 ;  /* 0x00000001f4177824 */ /* 0x000fe200078e0a21 */
[C---:B------:R-:W-:Y:S02]  /*280e0*/  IADD3 R177, R33.reuse, 0x20, RZ ;  /* 0x0000002021b17810 */ /* 0x040fe40007ffe0ff */
[C---:B------:R-:W-:Y:S02]  /*280f0*/  IADD3 R34, R33.reuse, 0x1, RZ ;  /* 0x0000000121227810 */ /* 0x040fe40007ffe0ff */
[C---:B------:R-:W-:Y:S01]  /*28100*/  IADD3 R31, R33.reuse, 0x8, RZ ;  /* 0x00000008211f7810 */ /* 0x040fe20007ffe0ff */
[C---:B------:R-:W-:Y:S01]  /*28110*/  IMAD.IADD R35, R246.reuse, 0x1, -R177 ;  /* 0x00000001f6237824 */ /* 0x040fe200078e0ab1 */
[C---:B------:R-:W-:Y:S02]  /*28120*/  IADD3 R10, R33.reuse, 0x10, RZ ;  /* 0x00000010210a7810 */ /* 0x040fe40007ffe0ff */
[C---:B------:R-:W-:Y:S01]  /*28130*/  IADD3 R32, R246.reuse, -R33, RZ ;  /* 0x80000021f6207210 */ /* 0x040fe20007ffe0ff */
[C---:B------:R-:W-:Y:S01]  /*28140*/  IMAD.IADD R187, R246.reuse, 0x1, -R31 ;  /* 0x00000001f6bb7824 */ /* 0x040fe200078e0a1f */
[----:B------:R-:W-:Y:S01]  /*28150*/  IABS R181, R35 ;  /* 0x0000002300b57213 */ /* 0x000fe20000000000 */
[----:B------:R-:W-:Y:S01]  /*28160*/  IMAD.IADD R191, R246, 0x1, -R10 ;  /* 0x00000001f6bf7824 */ /* 0x000fe200078e0a0a */
[----:B------:R-:W-:Y:S02]  /*28170*/  IADD3 R35, R33, 0x21, RZ ;  /* 0x0000002121237810 */ /* 0x000fe40007ffe0ff */
[C---:B------:R-:W-:Y:S02]  /*28180*/  ISETP.GE.AND P0, PT, R34.reuse, R248, PT ;  /* 0x000000f82200720c */ /* 0x040fe40003f06270 */
[-C--:B------:R-:W-:Y:S01]  /*28190*/  ISETP.GE.AND P3, PT, R34, R249.reuse, PT ;  /* 0x000000f92200720c */ /* 0x080fe20003f66270 */
[----:B---3--:R-:W-:Y:S01]  /*281a0*/  IMAD.IADD R164, R246, 0x1, -R35 ;  /* 0x00000001f6a47824 */ /* 0x008fe200078e0a23 */
[C---:B------:R-:W-:Y:S01]  /*281b0*/  ISETP.GE.AND P1, PT, R31.reuse, R249, PT ;  /* 0x000000f91f00720c */ /* 0x040fe20003f26270 */
[----:B------:R-:W2:Y:S01]  /*281c0*/  I2F R181, R181 ;  /* 0x000000b500b57306 */ /* 0x000ea20000201400 */
[----:B------:R-:W-:Y:S02]  /*281d0*/  IADD3 R178, R244, -R10, RZ ;  /* 0x8000000af4b27210 */ /* 0x000fe40007ffe0ff */
[----:B------:R-:W-:Y:S02]  /*281e0*/  IABS R164, R164 ;  /* 0x000000a400a47213 */ /* 0x000fe40000000000 */
[C---:B------:R-:W-:Y:S02]  /*281f0*/  ISETP.GE.AND P5, PT, R31.reuse, R248, PT ;  /* 0x000000f81f00720c */ /* 0x040fe40003fa6270 */
[----:B------:R-:W-:Y:S02]  /*28200*/  ISETP.GE.OR P0, PT, R34, R247, !P0 ;  /* 0x000000f72200720c */ /* 0x000fe40004706670 */
[----:B------:R-:W-:Y:S02]  /*28210*/  IABS R32, R32 ;  /* 0x0000002000207213 */ /* 0x000fe40000000000 */
[-C--:B------:R-:W-:Y:S02]  /*28220*/  IADD3 R9, R246, -R34.reuse, RZ ;  /* 0x80000022f6097210 */ /* 0x080fe40007ffe0ff */
[----:B------:R-:W-:Y:S02]  /*28230*/  IADD3 R188, R244, -R34, RZ ;  /* 0x80000022f4bc7210 */ /* 0x000fe40007ffe0ff */
[-C--:B------:R-:W-:Y:S01]  /*28240*/  ISETP.GE.OR P3, PT, R34, R245.reuse, !P3 ;  /* 0x000000f52200720c */ /* 0x080fe20005f66670 */
[----:B------:R-:W3:Y:S01]  /*28250*/  I2F R32, R32 ;  /* 0x0000002000207306 */ /* 0x000ee20000201400 */
[C---:B------:R-:W-:Y:S02]  /*28260*/  ISETP.GE.OR P1, PT, R31.reuse, R245, !P1 ;  /* 0x000000f51f00720c */ /* 0x040fe40004f26670 */
[----:B------:R-:W-:Y:S02]  /*28270*/  IADD3 R29, R244, -R31, RZ ;  /* 0x8000001ff41d7210 */ /* 0x000fe40007ffe0ff */
[----:B------:R-:W-:Y:S02]  /*28280*/  ISETP.GE.OR P5, PT, R31, R247, !P5 ;  /* 0x000000f71f00720c */ /* 0x000fe40006fa6670 */
[----:B------:R-:W-:Y:S01]  /*28290*/  IABS R31, R178 ;  /* 0x000000b2001f7213 */ /* 0x000fe20000000000 */
[----:B-12---:R-:W-:Y:S01]  /*282a0*/  FFMA.FTZ R16, -R243, R181, R16 ;  /* 0x000000b5f3107223 */ /* 0x006fe20000010110 */
[----:B------:R-:W-:Y:S01]  /*282b0*/  IABS R23, R23 ;  /* 0x0000001700177213 */ /* 0x000fe20000000000 */
[----:B------:R-:W1:Y:S01]  /*282c0*/  I2F R34, R164 ;  /* 0x000000a400227306 */ /* 0x000e620000201400 */
[----:B------:R-:W-:Y:S02]  /*282d0*/  IABS R187, R187 ;  /* 0x000000bb00bb7213 */ /* 0x000fe40000000000 */
[C---:B------:R-:W-:Y:S02]  /*282e0*/  IADD3 R192, R33.reuse, 0x11, RZ ;  /* 0x0000001121c07810 */ /* 0x040fe40007ffe0ff */
[----:B------:R-:W-:Y:S02]  /*282f0*/  IABS R9, R9 ;  /* 0x0000000900097213 */ /* 0x000fe40000000000 */
[C---:B------:R-:W-:Y:S02]  /*28300*/  ISETP.GE.AND P4, PT, R33.reuse, R249, PT ;  /* 0x000000f92100720c */ /* 0x040fe40003f86270 */
[C---:B------:R-:W-:Y:S01]  /*28310*/  IADD3 R186, R33.reuse, 0x18, RZ ;  /* 0x0000001821ba7810 */ /* 0x040fe20007ffe0ff */
[----:B------:R-:W2:Y:S01]  /*28320*/  I2F R178, R31 ;  /* 0x0000001f00b27306 */ /* 0x000ea20000201400 */
[----:B------:R-:W-:Y:S02]  /*28330*/  ISETP.GE.OR P4, PT, R33, R245, !P4 ;  /* 0x000000f52100720c */ /* 0x000fe40006786670 */
[----:B------:R-:W-:Y:S01]  /*28340*/  IABS R191, R191 ;  /* 0x000000bf00bf7213 */ /* 0x000fe20000000000 */
[----:B---3--:R-:W-:Y:S01]  /*28350*/  FFMA.FTZ R166, -R243, R32, R166 ;  /* 0x00000020f3a67223 */ /* 0x008fe200000101a6 */
[C---:B------:R-:W-:Y:S01]  /*28360*/  IADD3 R183, R33.reuse, 0x19, RZ ;  /* 0x0000001921b77810 */ /* 0x040fe20007ffe0ff */
[C---:B------:R-:W-:Y:S01]  /*28370*/  IMAD.IADD R189, R246.reuse, 0x1, -R186 ;  /* 0x00000001f6bd7824 */ /* 0x040fe200078e0aba */
[C---:B------:R-:W-:Y:S02]  /*28380*/  ISETP.GE.AND P6, PT, R33.reuse, R248, PT ;  /* 0x000000f82100720c */ /* 0x040fe40003fc6270 */
[C---:B------:R-:W-:Y:S01]  /*28390*/  IADD3 R30, R33.reuse, 0x9, RZ ;  /* 0x00000009211e7810 */ /* 0x040fe20007ffe0ff */
[----:B------:R-:W3:Y:S01]  /*283a0*/  I2F R23, R23 ;  /* 0x0000001700177306 */ /* 0x000ee20000201400 */
[----:B------:R-:W-:Y:S01]  /*283b0*/  IABS R189, R189 ;  /* 0x000000bd00bd7213 */ /* 0x000fe20000000000 */
[----:B------:R-:W-:Y:S01]  /*283c0*/  IMAD.IADD R182, R246, 0x1, -R183 ;  /* 0x00000001f6b67824 */ /* 0x000fe200078e0ab7 */
[----:B------:R-:W-:Y:S01]  /*283d0*/  ISETP.GE.OR P6, PT, R33, R247, !P6 ;  /* 0x000000f72100720c */ /* 0x000fe200077c6670 */
[C---:B-1----:R-:W-:Y:S01]  /*283e0*/  FFMA.FTZ R18, -R243.reuse, R34, R18 ;  /* 0x00000022f3127223 */ /* 0x042fe20000010112 */
[----:B------:R-:W-:Y:S02]  /*283f0*/  IADD3 R164, R244, -R192, RZ ;  /* 0x800000c0f4a47210 */ /* 0x000fe40007ffe0ff */
[----:B------:R-:W-:Y:S02]  /*28400*/  IABS R182, R182 ;  /* 0x000000b600b67213 */ /* 0x000fe40000000000 */
[----:B------:R-:W-:Y:S01]  /*28410*/  IABS R164, R164 ;  /* 0x000000a400a47213 */ /* 0x000fe20000000000 */
[----:B------:R-:W1:Y:S01]  /*28420*/  I2F R187, R187 ;  /* 0x000000bb00bb7306 */ /* 0x000e620000201400 */
[C---:B------:R-:W-:Y:S02]  /*28430*/  IADD3 R22, R246.reuse, -R30, RZ ;  /* 0x8000001ef6167210 */ /* 0x040fe40007ffe0ff */
[----:B------:R-:W-:Y:S01]  /*28440*/  IABS R29, R29 ;  /* 0x0000001d001d7213 */ /* 0x000fe20000000000 */
[----:B--2---:R-:W-:Y:S01]  /*28450*/  FFMA.FTZ R12, -R243, R178, R12 ;  /* 0x000000b2f30c7223 */ /* 0x004fe2000001010c */
[----:B------:R-:W-:Y:S02]  /*28460*/  IADD3 R31, R33, 0x29, RZ ;  /* 0x00000029211f7810 */ /* 0x000fe40007ffe0ff */
[----:B------:R-:W-:Y:S02]  /*28470*/  IADD3 R190, R246, -R192, RZ ;  /* 0x800000c0f6be7210 */ /* 0x000fe40007ffe0ff */
[----:B------:R-:W-:Y:S01]  /*28480*/  IABS R22, R22 ;  /* 0x0000001600167213 */ /* 0x000fe20000000000 */
[----:B------:R-:W2:Y:S01]  /*28490*/  I2F R9, R9 ;  /* 0x0000000900097306 */ /* 0x000ea20000201400 */
[----:B------:R-:W-:Y:S02]  /*284a0*/  IABS R190, R190 ;  /* 0x000000be00be7213 */ /* 0x000fe40000000000 */
[----:B------:R-:W-:Y:S01]  /*284b0*/  IABS R188, R188 ;  /* 0x000000bc00bc7213 */ /* 0x000fe20000000000 */
[C---:B---3--:R-:W-:Y:S01]  /*284c0*/  FFMA.FTZ R173, -R243.reuse, R23, R173 ;  /* 0x00000017f3ad7223 */ /* 0x048fe200000101ad */
[----:B------:R-:W-:Y:S01]  /*284d0*/  FSEL R23, R166, -INF , !P4 ;  /* 0xff800000a6177808 */ /* 0x000fe20006000000 */
[----:B------:R-:W-:Y:S01]  /*284e0*/  IMAD.MOV.U32 R166, RZ, RZ, R164 ;  /* 0x000000ffffa67224 */ /* 0x000fe200078e00a4 */
[----:B------:R-:W-:Y:S02]  /*284f0*/  IADD3 R164, R246, -R31, RZ ;  /* 0x8000001ff6a47210 */ /* 0x000fe40007ffe0ff */
[C---:B------:R-:W-:Y:S01]  /*28500*/  ISETP.GE.AND P2, PT, R30.reuse, R249, PT ;  /* 0x000000f91e00720c */ /* 0x040fe20003f46270 */
[----:B------:R-:W3:Y:S01]  /*28510*/  I2F R191, R191 ;  /* 0x000000bf00bf7306 */ /* 0x000ee20000201400 */
[----:B------:R-:W-:Y:S02]  /*28520*/  IABS R164, R164 ;  /* 0x000000a400a47213 */ /* 0x000fe40000000000 */
[----:B------:R-:W-:Y:S01]  /*28530*/  ISETP.GE.OR P2, PT, R30, R245, !P2 ;  /* 0x000000f51e00720c */ /* 0x000fe20005746670 */
[----:B-1----:R-:W-:Y:S01]  /*28540*/  FFMA.FTZ R175, -R243, R187, R175 ;  /* 0x000000bbf3af7223 */ /* 0x002fe200000101af */
[----:B------:R-:W-:Y:S02]  /*28550*/  IADD3 R179, R244, -R30, RZ ;  /* 0x8000001ef4b37210 */ /* 0x000fe40007ffe0ff */
[----:B------:R-:W-:Y:S02]  /*28560*/  IADD3 R32, R33, 0x28, RZ ;  /* 0x0000002821207810 */ /* 0x000fe40007ffe0ff */
[----:B------:R-:W-:Y:S01]  /*28570*/  IABS R179, R179 ;  /* 0x000000b300b37213 */ /* 0x000fe20000000000 */
[----:B------:R-:W1:Y:S01]  /*28580*/  I2F R187, R164 ;  /* 0x000000a400bb7306 */ /* 0x000e620000201400 */
[-C--:B------:R-:W-:Y:S01]  /*28590*/  ISETP.GE.AND P4, PT, R30, R248.reuse, PT ;  /* 0x000000f81e00720c */ /* 0x080fe20003f86270 */
[----:B------:R-:W-:Y:S02]  /*285a0*/  IMAD.IADD R180, R246, 0x1, -R32 ;  /* 0x00000001f6b47824 */ /* 0x000fe400078e0a20 */
[----:B--2---:R-:W-:Y:S01]  /*285b0*/  FFMA.FTZ R172, -R243, R9, R172 ;  /* 0x00000009f3ac7223 */ /* 0x004fe200000101ac */
[----:B------:R-:W-:Y:S02]  /*285c0*/  FSEL R9, R173, -INF , !P6 ;  /* 0xff800000ad097808 */ /* 0x000fe40007000000 */
[----:B------:R-:W-:Y:S02]  /*285d0*/  ISETP.GE.AND P6, PT, R10, R249, PT ;  /* 0x000000f90a00720c */ /* 0x000fe40003fc6270 */
[----:B------:R-:W-:Y:S01]  /*285e0*/  FSEL R172, R172, -INF , !P3 ;  /* 0xff800000acac7808 */ /* 0x000fe20005800000 */
[----:B------:R-:W2:Y:S01]  /*285f0*/  I2F R189, R189 ;  /* 0x000000bd00bd7306 */ /* 0x000ea20000201400 */
[C---:B------:R-:W-:Y:S02]  /*28600*/  ISETP.GE.AND P3, PT, R10.reuse, R248, PT ;  /* 0x000000f80a00720c */ /* 0x040fe40003f66270 */
[C---:B------:R-:W-:Y:S01]  /*28610*/  ISETP.GE.OR P6, PT, R10.reuse, R245, !P6 ;  /* 0x000000f50a00720c */ /* 0x040fe200077c6670 */
[C---:B---3--:R-:W-:Y:S01]  /*28620*/  FFMA.FTZ R170, -R243.reuse, R191, R170 ;  /* 0x000000bff3aa7223 */ /* 0x048fe200000101aa */
[----:B------:R-:W-:Y:S01]  /*28630*/  ISETP.GE.OR P3, PT, R10, R247, !P3 ;  /* 0x000000f70a00720c */ /* 0x000fe20005f66670 */
[----:B------:R-:W-:Y:S01]  /*28640*/  IMAD.IADD R10, R244, 0x1, -R186 ;  /* 0x00000001f40a7824 */ /* 0x000fe200078e0aba */
[----:B------:R-:W-:Y:S02]  /*28650*/  IABS R180, R180 ;  /* 0x000000b400b47213 */ /* 0x000fe40000000000 */
[----:B------:R-:W-:Y:S01]  /*28660*/  FSEL R194, R170, -INF , !P6 ;  /* 0xff800000aac27808 */ /* 0x000fe20007000000 */
[----:B------:R-:W3:Y:S01]  /*28670*/  I2F R182, R182 ;  /* 0x000000b600b67306 */ /* 0x000ee20000201400 */
[----:B------:R-:W-:Y:S02]  /*28680*/  ISETP.GE.AND P6, PT, R186, R249, PT ;  /* 0x000000f9ba00720c */ /* 0x000fe40003fc6270 */
[----:B------:R-:W-:Y:S01]  /*28690*/  FSEL R198, R12, -INF , !P3 ;  /* 0xff8000000cc67808 */ /* 0x000fe20005800000 */
[----:B-1----:R-:W-:Y:S01]  /*286a0*/  FFMA.FTZ R20, -R243, R187, R20 ;  /* 0x000000bbf3147223 */ /* 0x002fe20000010114 */
[----:B------:R-:W-:Y:S02]  /*286b0*/  IABS R164, R10 ;  /* 0x0000000a00a47213 */ /* 0x000fe40000000000 */
[----:B------:R-:W-:Y:S02]  /*286c0*/  ISETP.GE.OR P6, PT, R186, R245, !P6 ;  /* 0x000000f5ba00720c */ /* 0x000fe400077c6670 */
[----:B------:R-:W-:Y:S01]  /*286d0*/  ISETP.GE.AND P3, PT, R32, R248, PT ;  /* 0x000000f82000720c */ /* 0x000fe20003f66270 */
[----:B------:R-:W1:Y:S01]  /*286e0*/  I2F R29, R29 ;  /* 0x0000001d001d7306 */ /* 0x000e620000201400 */
[----:B------:R-:W-:Y:S02]  /*286f0*/  ISETP.GE.OR P4, PT, R30, R247, !P4 ;  /* 0x000000f71e00720c */ /* 0x000fe40006786670 */
[----:B------:R-:W-:Y:S01]  /*28700*/  IADD3 R30, R33, 0x30, RZ ;  /* 0x00000030211e7810 */ /* 0x000fe20007ffe0ff */
[----:B--2---:R-:W-:Y:S01]  /*28710*/  FFMA.FTZ R14, -R243, R189, R14 ;  /* 0x000000bdf30e7223 */ /* 0x004fe2000001010e */
[----:B------:R-:W-:Y:S03]  /*28720*/  ISETP.GE.OR P3, PT, R32, R247, !P3 ;  /* 0x000000f72000720c */ /* 0x000fe60005f66670 */
[----:B------:R-:W-:Y:S01]  /*28730*/  IMAD.IADD R12, R244, 0x1, -R30 ;  /* 0x00000001f40c7824 */ /* 0x000fe200078e0a1e */
[----:B------:R-:W-:Y:S01]  /*28740*/  FSEL R196, R14, -INF , !P6 ;  /* 0xff8000000ec47808 */ /* 0x000fe20007000000 */
[----:B------:R-:W2:Y:S01]  /*28750*/  I2F R22, R22 ;  /* 0x0000001600167306 */ /* 0x000ea20000201400 */
[----:B------:R-:W-:Y:S02]  /*28760*/  ISETP.GE.AND P6, PT, R183, R249, PT ;  /* 0x000000f9b700720c */ /* 0x000fe40003fc6270 */
[----:B------:R-:W-:Y:S01]  /*28770*/  IABS R12, R12 ;  /* 0x0000000c000c7213 */ /* 0x000fe20000000000 */
[----:B---3--:R-:W-:Y:S01]  /*28780*/  FFMA.FTZ R15, -R243, R182, R15 ;  /* 0x000000b6f30f7223 */ /* 0x008fe2000001010f */
[----:B------:R-:W-:Y:S04]  /*28790*/  ISETP.GE.OR P6, PT, R183, R245, !P6 ;  /* 0x000000f5b700720c */ /* 0x000fe800077c6670 */
[----:B------:R-:W-:Y:S01]  /*287a0*/  FSEL R197, R15, -INF , !P6 ;  /* 0xff8000000fc57808 */ /* 0x000fe20007000000 */
[----:B------:R-:W3:Y:S01]  /*287b0*/  I2F R190, R190 ;  /* 0x000000be00be7306 */ /* 0x000ee20000201400 */
[----:B------:R-:W-:Y:S01]  /*287c0*/  ISETP.GE.AND P6, PT, R177, R249, PT ;  /* 0x000000f9b100720c */ /* 0x000fe20003fc6270 */
[----:B-1----:R-:W-:Y:S01]  /*287d0*/  FFMA.FTZ R169, -R243, R29, R169 ;  /* 0x0000001df3a97223 */ /* 0x002fe200000101a9 */
[----:B------:R-:W-:Y:S02]  /*287e0*/  IADD3 R29, R33, 0x38, RZ ;  /* 0x00000038211d7810 */ /* 0x000fe40007ffe0ff */
[----:B------:R-:W-:Y:S02]  /*287f0*/  ISETP.GE.OR P6, PT, R177, R245, !P6 ;  /* 0x000000f5b100720c */ /* 0x000fe400077c6670 */
[----:B------:R-:W-:Y:S03]  /*28800*/  IADD3 R15, R246, -R29, RZ ;  /* 0x8000001df60f7210 */ /* 0x000fe60007ffe0ff */
[----:B------:R-:W1:Y:S01]  /*28810*/  I2F R173, R164 ;  /* 0x000000a400ad7306 */ /* 0x000e620000201400 */
[----:B------:R-:W-:Y:S02]  /*28820*/  FSEL R193, R16, -INF , !P6 ;  /* 0xff80000010c17808 */ /* 0x000fe40007000000 */
[----:B------:R-:W-:Y:S01]  /*28830*/  IABS R15, R15 ;  /* 0x0000000f000f7213 */ /* 0x000fe20000000000 */
[----:B--2---:R-:W-:Y:S01]  /*28840*/  FFMA.FTZ R176, -R243, R22, R176 ;  /* 0x00000016f3b07223 */ /* 0x004fe200000101b0 */
[----:B------:R-:W-:Y:S02]  /*28850*/  FSEL R22, R175, -INF , !P1 ;  /* 0xff800000af167808 */ /* 0x000fe40004800000 */
[----:B------:R-:W-:Y:S02]  /*28860*/  ISETP.GE.AND P1, PT, R192, R249, PT ;  /* 0x000000f9c000720c */ /* 0x000fe40003f26270 */
[----:B------:R-:W-:Y:S01]  /*28870*/  FSEL R10, R176, -INF , !P2 ;  /* 0xff800000b00a7808 */ /* 0x000fe20005000000 */
[----:B------:R-:W2:Y:S01]  /*28880*/  I2F R188, R188 ;  /* 0x000000bc00bc7306 */ /* 0x000ea20000201400 */
[----:B------:R-:W-:Y:S01]  /*28890*/  ISETP.GE.OR P1, PT, R192, R245, !P1 ;  /* 0x000000f5c000720c */ /* 0x000fe20004f26670 */
[----:B------:R-:W-:Y:S01]  /*288a0*/  IMAD.IADD R176, R244, 0x1, -R183 ;  /* 0x00000001f4b07824 */ /* 0x000fe200078e0ab7 */
[----:B------:R-:W-:Y:S01]  /*288b0*/  ISETP.GE.AND P6, PT, R35, R249, PT ;  /* 0x000000f92300720c */ /* 0x000fe20003fc6270 */
[----:B---3--:R-:W-:Y:S01]  /*288c0*/  FFMA.FTZ R171, -R243, R190, R171 ;  /* 0x000000bef3ab7223 */ /* 0x008fe200000101ab */
[----:B------:R-:W-:Y:S02]  /*288d0*/  ISETP.GE.AND P2, PT, R192, R248, PT ;  /* 0x000000f8c000720c */ /* 0x000fe40003f46270 */
[----:B------:R-:W-:Y:S01]  /*288e0*/  IABS R170, R176 ;  /* 0x000000b000aa7213 */ /* 0x000fe20000000000 */
[----:B------:R-:W-:Y:S01]  /*288f0*/  IMAD.IADD R176, R244, 0x1, -R177 ;  /* 0x00000001f4b07824 */ /* 0x000fe200078e0ab1 */
[----:B------:R-:W-:Y:S01]  /*28900*/  FSEL R195, R171, -INF , !P1 ;  /* 0xff800000abc37808 */ /* 0x000fe20004800000 */
[----:B------:R-:W3:Y:S01]  /*28910*/  I2F R16, R15 ;  /* 0x0000000f00107306 */ /* 0x000ee20000201400 */
[----:B------:R-:W-:Y:S02]  /*28920*/  ISETP.GE.OR P6, PT, R35, R245, !P6 ;  /* 0x000000f52300720c */ /* 0x000fe400077c6670 */
[----:B------:R-:W-:Y:S01]  /*28930*/  ISETP.GE.OR P2, PT, R192, R247, !P2 ;  /* 0x000000f7c000720c */ /* 0x000fe20005746670 */
[----:B-1----:R-:W-:Y:S01]  /*28940*/  FFMA.FTZ R4, -R243, R173, R4 ;  /* 0x000000adf3047223 */ /* 0x002fe20000010104 */
[----:B------:R-:W-:Y:S02]  /*28950*/  IADD3 R164, R33, 0x31, RZ ;  /* 0x0000003121a47810 */ /* 0x000fe40007ffe0ff */
[----:B------:R-:W-:Y:S02]  /*28960*/  FSEL R192, R18, -INF , !P6 ;  /* 0xff80000012c07808 */ /* 0x000fe40007000000 */
[----:B------:R-:W-:Y:S01]  /*28970*/  IADD3 R171, R246, -R164, RZ ;  /* 0x800000a4f6ab7210 */ /* 0x000fe20007ffe0ff */
[----:B------:R-:W1:Y:S01]  /*28980*/  I2F R166, R166 ;  /* 0x000000a600a67306 */ /* 0x000e620000201400 */
[C---:B------:R-:W-:Y:S02]  /*28990*/  ISETP.GE.AND P6, PT, R32.reuse, R249, PT ;  /* 0x000000f92000720c */ /* 0x040fe40003fc6270 */
[----:B------:R-:W-:Y:S01]  /*289a0*/  IABS R171, R171 ;  /* 0x000000ab00ab7213 */ /* 0x000fe20000000000 */
[C---:B--2---:R-:W-:Y:S01]  /*289b0*/  FFMA.FTZ R174, -R243.reuse, R188, R174 ;  /* 0x000000bcf3ae7223 */ /* 0x044fe200000101ae */
[----:B------:R-:W-:Y:S02]  /*289c0*/  ISETP.GE.OR P6, PT, R32, R245, !P6 ;  /* 0x000000f52000720c */ /* 0x000fe400077c6670 */
[----:B------:R-:W-:Y:S02]  /*289d0*/  IADD3 R32, R244, -R32, RZ ;  /* 0x80000020f4207210 */ /* 0x000fe40007ffe0ff */
[----:B------:R-:W-:Y:S01]  /*289e0*/  FSEL R14, R174, -INF , !P0 ;  /* 0xff800000ae0e7808 */ /* 0x000fe20004000000 */
[----:B------:R-:W2:Y:S01]  /*289f0*/  I2F R179, R179 ;  /* 0x000000b300b37306 */ /* 0x000ea20000201400 */
[C---:B------:R-:W-:Y:S02]  /*28a00*/  IADD3 R175, R246.reuse, -R30, RZ ;  /* 0x8000001ef6af7210 */ /* 0x040fe40007ffe0ff */
[----:B------:R-:W-:Y:S01]  /*28a10*/  IABS R32, R32 ;  /* 0x0000002000207213 */ /* 0x000fe20000000000 */
[----:B---3--:R-:W-:Y:S01]  /*28a20*/  FFMA.FTZ R28, -R243, R16, R28 ;  /* 0x00000010f31c7223 */ /* 0x008fe2000001011c */
[----:B------:R-:W-:Y:S02]  /*28a30*/  IADD3 R15, R33, 0x39, RZ ;  /* 0x00000039210f7810 */ /* 0x000fe40007ffe0ff */
[----:B------:R-:W-:Y:S02]  /*28a40*/  FMNMX.FTZ R16, R23, R2, !PT ;  /* 0x0000000217107209 */ /* 0x000fe40007810000 */
[----:B------:R-:W-:Y:S01]  /*28a50*/  ISETP.GE.AND P0, PT, R183, R248, PT ;  /* 0x000000f8b700720c */ /* 0x000fe20003f06270 */
[----:B------:R-:W3:Y:S01]  /*28a60*/  I2F R174, R171 ;  /* 0x000000ab00ae7306 */ /* 0x000ee20000201400 */
[----:B------:R-:W-:Y:S01]  /*28a70*/  IMAD.IADD R33, R246, 0x1, -R15 ;  /* 0x00000001f6217824 */ /* 0x000fe200078e0a0f */
[----:B------:R-:W-:Y:S01]  /*28a80*/  IABS R175, R175 ;  /* 0x000000af00af7213 */ /* 0x000fe20000000000 */
[----:B-1----:R-:W-:Y:S01]  /*28a90*/  FFMA.FTZ R13, -R243, R166, R13 ;  /* 0x000000a6f30d7223 */ /* 0x002fe2000001010d */
[----:B------:R-:W-:Y:S02]  /*28aa0*/  FMNMX.FTZ R16, R172, R16, !PT ;  /* 0x00000010ac107209 */ /* 0x000fe40007810000 */
[----:B------:R-:W-:Y:S02]  /*28ab0*/  IABS R33, R33 ;  /* 0x0000002100217213 */ /* 0x000fe40000000000 */
[----:B------:R-:W-:Y:S02]  /*28ac0*/  FSEL R199, R13, -INF , !P2 ;  /* 0xff8000000dc77808 */ /* 0x000fe40005000000 */
[----:B------:R-:W1:Y:S01]  /*28ad0*/  I2F R170, R170 ;  /* 0x000000aa00aa7306 */ /* 0x000e620000201400 */
[----:B------:R-:W-:Y:S02]  /*28ae0*/  ISETP.GE.OR P0, PT, R183, R247, !P0 ;  /* 0x000000f7b700720c */ /* 0x000fe40004706670 */
[CC--:B------:R-:W-:Y:S01]  /*28af0*/  ISETP.GE.AND P1, PT, R186.reuse, R248.reuse, PT ;  /* 0x000000f8ba00720c */ /* 0x0c0fe20003f26270 */
[----:B--2---:R-:W-:Y:S01]  /*28b00*/  FFMA.FTZ R168, -R243, R179, R168 ;  /* 0x000000b3f3a87223 */ /* 0x004fe200000101a8 */
[-C--:B------:R-:W-:Y:S02]  /*28b10*/  ISETP.GE.AND P2, PT, R31, R248.reuse, PT ;  /* 0x000000f81f00720c */ /* 0x080fe40003f46270 */
[-C--:B------:R-:W-:Y:S02]  /*28b20*/  ISETP.GE.OR P1, PT, R186, R247.reuse, !P1 ;  /* 0x000000f7ba00720c */ /* 0x080fe40004f26670 */
[----:B------:R-:W-:Y:S01]  /*28b30*/  FSEL R168, R168, -INF , !P4 ;  /* 0xff800000a8a87808 */ /* 0x000fe20006000000 */
[----:B------:R-:W2:Y:S01]  /*28b40*/  I2F R180, R180 ;  /* 0x000000b400b47306 */ /* 0x000ea20000201400 */
[----:B------:R-:W-:Y:S02]  /*28b50*/  ISETP.GE.AND P4, PT, R35, R248, PT ;  /* 0x000000f82300720c */ /* 0x000fe40003f86270 */
[----:B------:R-:W-:Y:S01]  /*28b60*/  ISETP.GE.OR P2, PT, R31, R247, !P2 ;  /* 0x000000f71f00720c */ /* 0x000fe20005746670 */
[----:B---3--:R-:W-:Y:S01]  /*28b70*/  FFMA.FTZ R27, -R243, R174, R27 ;  /* 0x000000aef31b7223 */ /* 0x008fe2000001011b */
[----:B------:R-:W-:Y:S02]  /*28b80*/  IABS R171, R176 ;  /* 0x000000b000ab7213 */ /* 0x000fe40000000000 */
[----:B------:R-:W-:Y:S02]  /*28b90*/  IADD3 R176, R244, -R35, RZ ;  /* 0x80000023f4b07210 */ /* 0x000fe40007ffe0ff */
[-C--:B------:R-:W-:Y:S01]  /*28ba0*/  ISETP.GE.OR P4, PT, R35, R247.reuse, !P4 ;  /* 0x000000f72300720c */ /* 0x080fe20006786670 */
[----:B------:R-:W3:Y:S01]  /*28bb0*/  I2F R13, R32 ;  /* 0x00000020000d7306 */ /* 0x000ee20000201400 */
[----:B------:R-:W-:Y:S02]  /*28bc0*/  IABS R176, R176 ;  /* 0x000000b000b07213 */ /* 0x000fe40000000000 */
[----:B------:R-:W-:Y:S01]  /*28bd0*/  FSEL R169, R169, -INF , !P5 ;  /* 0xff800000a9a97808 */ /* 0x000fe20006800000 */
[----:B-1----:R-:W-:Y:S01]  /*28be0*/  FFMA.FTZ R5, -R243, R170, R5 ;  /* 0x000000aaf3057223 */ /* 0x002fe20000010105 */
[----:B------:R-:W-:Y:S04]  /*28bf0*/  ISETP.GE.AND P5, PT, R177, R248, PT ;  /* 0x000000f8b100720c */ /* 0x000fe80003fa6270 */
[----:B------:R-:W-:Y:S01]  /*28c00*/  FSEL R35, R5, -INF , !P0 ;  /* 0xff80000005237808 */ /* 0x000fe20004000000 */
[----:B------:R-:W1:Y:S01]  /*28c10*/  I2F R171, R171 ;  /* 0x000000ab00ab7306 */ /* 0x000e620000201400 */
[----:B------:R-:W-:Y:S02]  /*28c20*/  FMNMX.FTZ R5, R22, R16, !PT ;  /* 0x0000001016057209 */ /* 0x000fe40007810000 */
[----:B------:R-:W-:Y:S01]  /*28c30*/  ISETP.GE.OR P5, PT, R177, R247, !P5 ;  /* 0x000000f7b100720c */ /* 0x000fe20006fa6670 */
[----:B--2---:R-:W-:Y:S01]  /*28c40*/  FFMA.FTZ R19, -R243, R180, R19 ;  /* 0x000000b4f3137223 */ /* 0x004fe20000010113 */
[----:B------:R-:W-:Y:S02]  /*28c50*/  FMNMX.FTZ R5, R10, R5, !PT ;  /* 0x000000050a057209 */ /* 0x000fe40007810000 */
[----:B------:R-:W-:Y:S02]  /*28c60*/  IADD3 R16, R244, -R164, RZ ;  /* 0x800000a4f4107210 */ /* 0x000fe40007ffe0ff */
[----:B------:R-:W-:Y:S01]  /*28c70*/  FMNMX.FTZ R5, R194, R5, !PT ;  /* 0x00000005c2057209 */ /* 0x000fe20007810000 */
[----:B------:R-:W2:Y:S01]  /*28c80*/  I2F R175, R175 ;  /* 0x000000af00af7306 */ /* 0x000ea20000201400 */
[----:B------:R-:W-:Y:S02]  /*28c90*/  FSEL R252, R19, -INF , !P6 ;  /* 0xff80000013fc7808 */ /* 0x000fe40007000000 */
[----:B------:R-:W-:Y:S01]  /*28ca0*/  ISETP.GE.AND P6, PT, R31, R249, PT ;  /* 0x000000f91f00720c */ /* 0x000fe20003fc6270 */
[----:B---3--:R-:W-:Y:S01]  /*28cb0*/  FFMA.FTZ R8, -R243, R13, R8 ;  /* 0x0000000df3087223 */ /* 0x008fe20000010108 */
[----:B------:R-:W-:Y:S01]  /*28cc0*/  FMNMX.FTZ R18, R195, R5, !PT ;  /* 0x00000005c3127209 */ /* 0x000fe20007810000 */
[----:B------:R-:W-:Y:S01]  /*28cd0*/  IMAD.MOV.U32 R32, RZ, RZ, R252 ;  /* 0x000000ffff207224 */ /* 0x000fe200078e00fc */
[----:B------:R-:W-:Y:S02]  /*28ce0*/  ISETP.GE.OR P6, PT, R31, R245, !P6 ;  /* 0x000000f51f00720c */ /* 0x000fe400077c6670 */
[----:B------:R-:W-:Y:S01]  /*28cf0*/  IADD3 R31, R244, -R31, RZ ;  /* 0x8000001ff41f7210 */ /* 0x000fe20007ffe0ff */
[----:B------:R-:W3:Y:S01]  /*28d00*/  I2F R33, R33 ;  /* 0x0000002100217306 */ /* 0x000ee20000201400 */
[----:B------:R-:W-:Y:S02]  /*28d10*/  FMNMX.FTZ R18, R196, R18, !PT ;  /* 0x00000012c4127209 */ /* 0x000fe40007810000 */
[----:B------:R-:W-:Y:S01]  /*28d20*/  FMNMX.FTZ R5, R9, R0, !PT ;  /* 0x0000000009057209 */ /* 0x000fe20007810000 */
[C---:B-1----:R-:W-:Y:S01]  /*28d30*/  FFMA.FTZ R17, -R243.reuse, R171, R17 ;  /* 0x000000abf3117223 */ /* 0x042fe20000010111 */
[----:B------:R-:W-:Y:S02]  /*28d40*/  FSEL R19, R20, -INF , !P6 ;  /* 0xff80000014137808 */ /* 0x000fe40007000000 */
[----:B------:R-:W-:Y:S02]  /*28d50*/  ISETP.GE.AND P6, PT, R30, R249, PT ;  /* 0x000000f91e00720c */ /* 0x000fe40003fc6270 */
[----:B------:R-:W-:Y:S01]  /*28d60*/  FSEL R252, R4, -INF , !P1 ;  /* 0xff80000004fc7808 */ /* 0x000fe20004800000 */
[----:B------:R-:W1:Y:S01]  /*28d70*/  I2F R176, R176 ;  /* 0x000000b000b07306 */ /* 0x000e620000201400 */
[----:B------:R-:W-:Y:S02]  /*28d80*/  IABS R4, R31 ;  /* 0x0000001f00047213 */ /* 0x000fe40000000000 */
[----:B------:R-:W-:Y:S01]  /*28d90*/  MOV R31, R193 ;  /* 0x000000c1001f7202 */ /* 0x000fe20000000f00 */
[----:B--2---:R-:W-:Y:S01]  /*28da0*/  FFMA.FTZ R25, -R243, R175, R25 ;  /* 0x000000aff3197223 */ /* 0x004fe20000010119 */
[----:B------:R-:W-:Y:S02]  /*28db0*/  FMNMX.FTZ R18, R197, R18, !PT ;  /* 0x00000012c5127209 */ /* 0x000fe40007810000 */
[----:B------:R-:W-:Y:S02]  /*28dc0*/  FMNMX.FTZ R5, R14, R5, !PT ;  /* 0x000000050e057209 */ /* 0x000fe40007810000 */
[----:B------:R-:W-:Y:S01]  /*28dd0*/  ISETP.GE.OR P6, PT, R30, R245, !P6 ;  /* 0x000000f51e00720c */ /* 0x000fe200077c6670 */
[----:B------:R-:W2:Y:S01]  /*28de0*/  I2F R4, R4 ;  /* 0x0000000400047306 */ /* 0x000ea20000201400 */
[----:B------:R-:W-:Y:S02]  /*28df0*/  FMNMX.FTZ R18, R31, R18, !PT ;  /* 0x000000121f127209 */ /* 0x000fe40007810000 */
[----:B------:R-:W-:Y:S01]  /*28e00*/  FSEL R34, R17, -INF , !P5 ;  /* 0xff80000011227808 */ /* 0x000fe20006800000 */
[----:B---3--:R-:W-:Y:S01]  /*28e10*/  FFMA.FTZ R26, -R243, R33, R26 ;  /* 0x00000021f31a7223 */ /* 0x008fe2000001011a */
[----:B------:R-:W-:Y:S02]  /*28e20*/  MOV R33, R192 ;  /* 0x000000c000217202 */ /* 0x000fe40000000f00 */
[----:B------:R-:W-:Y:S01]  /*28e30*/  FMNMX.FTZ R17, R169, R5, !PT ;  /* 0x00000005a9117209 */ /* 0x000fe20007810000 */
[----:B------:R-:W-:Y:S01]  /*28e40*/  IMAD.IADD R5, R244, 0x1, -R15 ;  /* 0x00000001f4057824 */ /* 0x000fe200078e0a0f */
[----:B------:R-:W-:Y:S01]  /*28e50*/  FSEL R180, R25, -INF , !P6 ;  /* 0xff80000019b47808 */ /* 0x000fe20007000000 */
[----:B------:R-:W3:Y:S01]  /*28e60*/  I2F R12, R12 ;  /* 0x0000000c000c7306 */ /* 0x000ee20000201400 */
[----:B------:R-:W-:Y:S02]  /*28e70*/  FMNMX.FTZ R18, R33, R18, !PT ;  /* 0x0000001221127209 */ /* 0x000fe40007810000 */
[----:B------:R-:W-:Y:S01]  /*28e80*/  ISETP.GE.AND P6, PT, R164, R249, PT ;  /* 0x000000f9a400720c */ /* 0x000fe20003fc6270 */
[C---:B-1----:R-:W-:Y:S01]  /*28e90*/  FFMA.FTZ R6, -R243.reuse, R176, R6 ;  /* 0x000000b0f3067223 */ /* 0x042fe20000010106 */
[----:B------:R-:W-:Y:S02]  /*28ea0*/  FMNMX.FTZ R17, R168, R17, !PT ;  /* 0x00000011a8117209 */ /* 0x000fe40007810000 */
[----:B------:R-:W-:Y:S02]  /*28eb0*/  IADD3 R13, R244, -R29, RZ ;  /* 0x8000001df40d7210 */ /* 0x000fe40007ffe0ff */
[----:B------:R-:W-:Y:S02]  /*28ec0*/  IABS R16, R16 ;  /* 0x0000001000107213 */ /* 0x000fe40000000000 */
[----:B------:R-:W-:Y:S02]  /*28ed0*/  ISETP.GE.OR P6, PT, R164, R245, !P6 ;  /* 0x000000f5a400720c */ /* 0x000fe400077c6670 */
[----:B------:R-:W-:Y:S01]  /*28ee0*/  FMNMX.FTZ R18, R32, R18, !PT ;  /* 0x0000001220127209 */ /* 0x000fe20007810000 */
[----:B--2---:R-:W-:Y:S01]  /*28ef0*/  FFMA.FTZ R7, -R243, R4, R7 ;  /* 0x00000004f3077223 */ /* 0x004fe20000010107 */
[----:B------:R-:W-:Y:S01]  /*28f00*/  FMNMX.FTZ R17, R198, R17, !PT ;  /* 0x00000011c6117209 */ /* 0x000fe20007810000 */
[----:B------:R-:W1:Y:S01]  /*28f10*/  I2F R16, R16 ;  /* 0x0000001000107306 */ /* 0x000e620000201400 */
[----:B------:R-:W-:Y:S02]  /*28f20*/  IABS R13, R13 ;  /* 0x0000000d000d7213 */ /* 0x000fe40000000000 */
[----:B------:R-:W-:Y:S02]  /*28f30*/  FSEL R179, R27, -INF , !P6 ;  /* 0xff8000001bb37808 */ /* 0x000fe40007000000 */
[----:B------:R-:W-:Y:S02]  /*28f40*/  ISETP.GE.AND P6, PT, R29, R249, PT ;  /* 0x000000f91d00720c */ /* 0x000fe40003fc6270 */
[----:B------:R-:W-:Y:S01]  /*28f50*/  FMNMX.FTZ R18, R19, R18, !PT ;  /* 0x0000001213127209 */ /* 0x000fe20007810000 */
[----:B---3--:R-:W-:Y:S01]  /*28f60*/  FFMA.FTZ R21, -R243, R12, R21 ;  /* 0x0000000cf3157223 */ /* 0x008fe20000010115 */
[----:B------:R-:W-:Y:S01]  /*28f70*/  FMNMX.FTZ R17, R199, R17, !PT ;  /* 0x00000011c7117209 */ /* 0x000fe20007810000 */
[----:B------:R-:W2:Y:S01]  /*28f80*/  I2F R13, R13 ;  /* 0x0000000d000d7306 */ /* 0x000ea20000201400 */
[----:B------:R-:W-:Y:S02]  /*28f90*/  IABS R5, R5 ;  /* 0x0000000500057213 */ /* 0x000fe40000000000 */
[----:B------:R-:W-:Y:S02]  /*28fa0*/  ISETP.GE.AND P5, PT, R15, R249, PT ;  /* 0x000000f90f00720c */ /* 0x000fe40003fa6270 */
[----:B------:R-:W-:Y:S02]  /*28fb0*/  ISETP.GE.OR P6, PT, R29, R245, !P6 ;  /* 0x000000f51d00720c */ /* 0x000fe400077c6670 */
[----:B------:R-:W-:Y:S02]  /*28fc0*/  FMNMX.FTZ R18, R180, R18, !PT ;  /* 0x00000012b4127209 */ /* 0x000fe40007810000 */
[----:B------:R-:W-:Y:S01]  /*28fd0*/  FMNMX.FTZ R17, R252, R17, !PT ;  /* 0x00000011fc117209 */ /* 0x000fe20007810000 */
[----:B------:R-:W3:Y:S01]  /*28fe0*/  I2F R5, R5 ;  /* 0x0000000500057306 */ /* 0x000ee20000201400 */
[----:B------:R-:W-:Y:S02]  /*28ff0*/  ISETP.GE.OR P5, PT, R15, R245, !P5 ;  /* 0x000000f50f00720c */ /* 0x000fe40006fa6670 */
[----:B------:R-:W-:Y:S01]  /*29000*/  FSEL R178, R28, -INF , !P6 ;  /* 0xff8000001cb27808 */ /* 0x000fe20007000000 */
[----:B-1----:R-:W-:Y:S01]  /*29010*/  FFMA.FTZ R11, -R243, R16, R11 ;  /* 0x00000010f30b7223 */ /* 0x002fe2000001010b */
[----:B------:R-:W-:Y:S02]  /*29020*/  FMNMX.FTZ R18, R179, R18, !PT ;  /* 0x00000012b3127209 */ /* 0x000fe40007810000 */
[----:B------:R-:W-:Y:S02]  /*29030*/  FMNMX.FTZ R17, R35, R17, !PT ;  /* 0x0000001123117209 */ /* 0x000fe40007810000 */
[----:B------:R-:W-:Y:S02]  /*29040*/  FSEL R176, R26, -INF , !P5 ;  /* 0xff8000001ab07808 */ /* 0x000fe40006800000 */
[----:B------:R-:W-:Y:S02]  /*29050*/  FMNMX.FTZ R18, R178, R18, !PT ;  /* 0x00000012b2127209 */ /* 0x000fe40007810000 */
[----:B------:R-:W-:Y:S01]  /*29060*/  FMNMX.FTZ R17, R34, R17, !PT ;  /* 0x0000001122117209 */ /* 0x000fe20007810000 */
[----:B--2---:R-:W-:Y:S01]  /*29070*/  FFMA.FTZ R24, -R243, R13, R24 ;  /* 0x0000000df3187223 */ /* 0x004fe20000010118 */
[----:B------:R-:W-:Y:S02]  /*29080*/  FSEL R183, R6, -INF , !P4 ;  /* 0xff80000006b77808 */ /* 0x000fe40006000000 */
[----:B------:R-:W-:Y:S02]  /*29090*/  FMNMX.FTZ R4, R176, R18, !PT ;  /* 0x00000012b0047209 */ /* 0x000fe40007810000 */
[-C--:B------:R-:W-:Y:S02]  /*290a0*/  ISETP.GE.AND P1, PT, R30, R248.reuse, PT ;  /* 0x000000f81e00720c */ /* 0x080fe40003f26270 */
[----:B------:R-:W-:Y:S01]  /*290b0*/  FSEL R182, R8, -INF , !P3 ;  /* 0xff80000008b67808 */ /* 0x000fe20005800000 */
[----:B------:R-:W1:Y:S01]  /*290c0*/  SHFL.BFLY PT, R6, R4, 0x2, 0x1f ;  /* 0x0c401f0004067f89 */ /* 0x000e6200000e0000 */
[----:B------:R-:W-:Y:S01]  /*290d0*/  FMNMX.FTZ R17, R183, R17, !PT ;  /* 0x00000011b7117209 */ /* 0x000fe20007810000 */
[----:B---3--:R-:W-:Y:S01]  /*290e0*/  FFMA.FTZ R3, -R243, R5, R3 ;  /* 0x00000005f3037223 */ /* 0x008fe20000010103 */
[----:B------:R-:W-:Y:S02]  /*290f0*/  ISETP.GE.OR P1, PT, R30, R247, !P1 ;  /* 0x000000f71e00720c */ /* 0x000fe40004f26670 */
[----:B------:R-:W-:Y:S02]  /*29100*/  FSEL R181, R7, -INF , !P2 ;  /* 0xff80000007b57808 */ /* 0x000fe40005000000 */
[----:B------:R-:W-:Y:S02]  /*29110*/  FMNMX.FTZ R17, R182, R17, !PT ;  /* 0x00000011b6117209 */ /* 0x000fe40007810000 */
[CC--:B------:R-:W-:Y:S02]  /*29120*/  ISETP.GE.AND P0, PT, R164.reuse, R248.reuse, PT ;  /* 0x000000f8a400720c */ /* 0x0c0fe40003f06270 */
[-C--:B------:R-:W-:Y:S02]  /*29130*/  ISETP.GE.AND P3, PT, R29, R248.reuse, PT ;  /* 0x000000f81d00720c */ /* 0x080fe40003f66270 */
[----:B------:R-:W-:Y:S02]  /*29140*/  FSEL R175, R21, -INF , !P1 ;  /* 0xff80000015af7808 */ /* 0x000fe40004800000 */
[----:B------:R-:W-:Y:S02]  /*29150*/  ISETP.GE.OR P0, PT, R164, R247, !P0 ;  /* 0x000000f7a400720c */ /* 0x000fe40004706670 */
        /* <DEDUP_REMOVED lines=16> */
[----:B----4-:R-:W-:Y:S01]  /*29260*/  FMUL.FTZ R177, R165, R164 ;  /* 0x000000a4a5b17220 */ /* 0x010fe20000410000 */
        /* <DEDUP_REMOVED lines=17> */
[----:B------:R-:W-:Y:S01]  /*29380*/  FFMA.FTZ R180, R180, R165, -R177 ;  /* 0x000000a5b4b47223 */ /* 0x000fe200000108b1 */
[----:B------:R-:W-:Y:S02]  /*29390*/  FSEL R4, R164, RZ, P1 ;  /* 0x000000ffa4047208 */ /* 0x000fe40000800000 */
[----:B------:R-:W-:Y:S01]  /*293a0*/  FSETP.NEU.FTZ.AND P0, PT, R3, -INF , PT ;  /* 0xff8000000300780b */ /* 0x000fe20003f1d000 */
[----:B------:R-:W-:Y:S01]  /*293b0*/  FMUL.FTZ R172, R165, R3 ;  /* 0x00000003a5ac7220 */ /* 0x000fe20000410000 */
[----:B------:R-:W-:Y:S01]  /*293c0*/  MUFU.EX2 R193, R193 ;  /* 0x000000c100c17308 */ /* 0x000fe20000000800 */
[----:B------:R-:W-:Y:S01]  /*293d0*/  FADD.FTZ R2, -R4, R2 ;  /* 0x0000000204027221 */ /* 0x000fe20000010100 */
[----:B------:R-:W-:Y:S02]  /*293e0*/  FSEL R4, R3, RZ, P0 ;  /* 0x000000ff03047208 */ /* 0x000fe40000000000 */
        /* <DEDUP_REMOVED lines=22> */
[-CC-:B------:R-:W-:Y:S02]  /*29550*/  FFMA.FTZ R182, R182, R165.reuse, -R172.reuse ;  /* 0x000000a5b6b67223 */ /* 0x180fe400000108ac */
[----:B------:R-:W-:Y:S03]  /*29560*/  FFMA.FTZ R181, R181, R165, -R172 ;  /* 0x000000a5b5b57223 */ /* 0x000fe600000108ac */
[----:B------:R-:W-:Y:S01]  /*29570*/  MUFU.EX2 R191, R191 ;  /* 0x000000bf00bf7308 */ /* 0x000fe20000000800 */
[C---:B--2---:R-:W-:Y:S01]  /*29580*/  FMUL.FTZ R5, R2.reuse, R161 ;  /* 0x000000a102057220 */ /* 0x044fe20000410000 */
[----:B------:R-:W-:Y:S01]  /*29590*/  MOV R161, R31 ;  /* 0x0000001f00a17202 */ /* 0x000fe20000000f00 */
[C---:B------:R-:W-:Y:S01]  /*295a0*/  FMUL.FTZ R4, R2.reuse, R160 ;  /* 0x000000a002047220 */ /* 0x040fe20000410000 */
[----:B------:R-:W1:Y:S01]  /*295b0*/  LDSM.16.MT88.4 R28, [R216+0x10000] ;  /* 0x01000000d81c783b */ /* 0x000e620000004200 */
[C---:B------:R-:W-:Y:S01]  /*295c0*/  FMUL.FTZ R8, R2.reuse, R156 ;  /* 0x0000009c02087220 */ /* 0x040fe20000410000 */
[----:B------:R-:W-:Y:S04]  /*295d0*/  MOV R156, R33 ;  /* 0x00000021009c7202 */ /* 0x000fe80000000f00 */
[----:B------:R-:W2:Y:S01]  /*295e0*/  MUFU.EX2 R190, R190 ;  /* 0x000000be00be7308 */ /* 0x000ea20000000800 */
[C---:B------:R-:W-:Y:S01]  /*295f0*/  FMUL.FTZ R9, R2.reuse, R157 ;  /* 0x0000009d02097220 */ /* 0x040fe20000410000 */
[----:B------:R-:W-:Y:S01]  /*29600*/  MOV R157, R19 ;  /* 0x00000013009d7202 */ /* 0x000fe20000000f00 */
[----:B------:R-:W-:Y:S01]  /*29610*/  FMUL.FTZ R16, R2, R148 ;  /* 0x0000009402107220 */ /* 0x000fe20000410000 */
[----:B------:R-:W-:Y:S01]  /*29620*/  MOV R160, R34 ;  /* 0x0000002200a07202 */ /* 0x000fe20000000f00 */
        /* <DEDUP_REMOVED lines=9> */
[----:B------:R-:W4:Y:S01]  /*296c0*/  MUFU.EX2 R188, R188 ;  /* 0x000000bc00bc7308 */ /* 0x000f220000000800 */
[----:B------:R-:W-:Y:S01]  /*296d0*/  FMUL.FTZ R25, R2, R141 ;  /* 0x0000008d02197220 */ /* 0x000fe20000410000 */
[----:B------:R-:W-:Y:S01]  /*296e0*/  LDSM.16.MT88.4 R148, [R215+0x10800] ;  /* 0x01080000d794783b */ /* 0x000fe20000004200 */
[----:B------:R-:W-:Y:S01]  /*296f0*/  FMUL.FTZ R26, R0, R142 ;  /* 0x0000008e001a7220 */ /* 0x000fe20000410000 */
[----:B--2---:R-:W-:Y:S01]  /*29700*/  F2FP.PACK_AB R169, R190, R191 ;  /* 0x000000bfbea9723e */ /* 0x004fe200000000ff */
[----:B------:R-:W-:Y:S02]  /*29710*/  FMUL.FTZ R27, R0, R143 ;  /* 0x0000008f001b7220 */ /* 0x000fe40000410000 */
[----:B------:R-:W-:Y:S02]  /*29720*/  FMUL.FTZ R33, R2, R133 ;  /* 0x0000008502217220 */ /* 0x000fe40000410000 */
[----:B------:R-:W-:Y:S01]  /*29730*/  FMUL.FTZ R34, R0, R134 ;  /* 0x0000008600227220 */ /* 0x000fe20000410000 */
[----:B------:R-:W-:Y:S01]  /*29740*/  LDSM.16.MT88.4 R140, [R215+0x12000] ;  /* 0x01200000d78c783b */ /* 0x000fe20000004200 */
[----:B------:R-:W-:Y:S01]  /*29750*/  IMAD.MOV.U32 R163, RZ, RZ, R32 ;  /* 0x000000ffffa37224 */ /* 0x000fe200078e0020 */
[----:B------:R-:W-:Y:S01]  /*29760*/  MUFU.EX2 R194, R194 ;  /* 0x000000c200c27308 */ /* 0x000fe20000000800 */
[----:B------:R-:W-:Y:S02]  /*29770*/  FMUL.FTZ R32, R2, R132 ;  /* 0x0000008402207220 */ /* 0x000fe40000410000 */
[----:B------:R-:W-:Y:S02]  /*29780*/  IMAD.MOV.U32 R162, RZ, RZ, R35 ;  /* 0x000000ffffa27224 */ /* 0x000fe400078e0023 */
[----:B------:R-:W-:Y:S02]  /*29790*/  FMUL.FTZ R35, R0, R135 ;  /* 0x0000008700237220 */ /* 0x000fe40000410000 */
[----:B------:R-:W-:Y:S01]  /*297a0*/  LDSM.16.MT88.4 R132, [R216+0x12000] ;  /* 0x01200000d884783b */ /* 0x000fe20000004200 */
[C---:B-----5:R-:W-:Y:S02]  /*297b0*/  FMUL.FTZ R36, R2.reuse, R36 ;  /* 0x0000002402247220 */ /* 0x060fe40000410000 */
[----:B------:R-:W-:Y:S01]  /*297c0*/  FMUL.FTZ R37, R2, R37 ;  /* 0x0000002502257220 */ /* 0x000fe20000410000 */
[----:B------:R-:W2:Y:S01]  /*297d0*/  MUFU.EX2 R195, R195 ;  /* 0x000000c300c37308 */ /* 0x000ea20000000800 */
[----:B----4-:R-:W-:Y:S01]  /*297e0*/  F2FP.PACK_AB R171, R188, R189 ;  /* 0x000000bdbcab723e */ /* 0x010fe200000000ff */
[C---:B------:R-:W-:Y:S02]  /*297f0*/  FMUL.FTZ R38, R0.reuse, R38 ;  /* 0x0000002600267220 */ /* 0x040fe40000410000 */
[----:B------:R-:W-:Y:S02]  /*29800*/  FMUL.FTZ R39, R0, R39 ;  /* 0x0000002700277220 */ /* 0x000fe40000410000 */
[C---:B------:R-:W-:Y:S02]  /*29810*/  FMUL.FTZ R40, R2.reuse, R40 ;  /* 0x0000002802287220 */ /* 0x040fe40000410000 */
[C---:B---3--:R-:W-:Y:S02]  /*29820*/  HMMA.16816.F32 R4, R168.reuse, R12, R4 ;  /* 0x0000000ca804723c */ /* 0x048fe40000001804 */
[----:B------:R-:W-:Y:S03]  /*29830*/  MUFU.EX2 R196, R196 ;  /* 0x000000c400c47308 */ /* 0x000fe60000000800 */
        /* <DEDUP_REMOVED lines=8> */
[----:B------:R-:W3:Y:S01]  /*298c0*/  LDSM.16.MT88.4 R152, [R215+0x10000] ;  /* 0x01000000d798783b */ /* 0x000ee20000004200 */
[----:B------:R-:W-:Y:S01]  /*298d0*/  FMUL.FTZ R43, R0, R43 ;  /* 0x0000002b002b7220 */ /* 0x000fe20000410000 */
[----:B------:R-:W-:Y:S01]  /*298e0*/  MUFU.EX2 R198, R198 ;  /* 0x000000c600c67308 */ /* 0x000fe20000000800 */
[C---:B------:R-:W-:Y:S02]  /*298f0*/  FMUL.FTZ R44, R2.reuse, R44 ;  /* 0x0000002c022c7220 */ /* 0x040fe40000410000 */
[C---:B------:R-:W-:Y:S03]  /*29900*/  HMMA.16816.F32 R12, R168.reuse, R20, R12 ;  /* 0x00000014a80c723c */ /* 0x040fe6000000180c */
[----:B------:R-:W-:Y:S02]  /*29910*/  FMUL.FTZ R45, R2, R45 ;  /* 0x0000002d022d7220 */ /* 0x000fe40000410000 */
[----:B------:R-:W-:Y:S02]  /*29920*/  FMUL.FTZ R46, R0, R46 ;  /* 0x0000002e002e7220 */ /* 0x000fe40000410000 */
[C---:B------:R-:W-:Y:S01]  /*29930*/  FMUL.FTZ R20, R2.reuse, R144 ;  /* 0x0000009002147220 */ /* 0x040fe20000410000 */
[C---:B------:R-:W-:Y:S01]  /*29940*/  HMMA.16816.F32 R16, R168.reuse, R22, R16 ;  /* 0x00000016a810723c */ /* 0x040fe20000001810 */
[----:B------:R-:W4:Y:S03]  /*29950*/  MUFU.EX2 R199, R199 ;  /* 0x000000c700c77308 */ /* 0x000f260000000800 */
[----:B------:R-:W-:Y:S02]  /*29960*/  FMUL.FTZ R21, R2, R145 ;  /* 0x0000009102157220 */ /* 0x000fe40000410000 */
[C---:B------:R-:W-:Y:S02]  /*29970*/  FMUL.FTZ R47, R0.reuse, R47 ;  /* 0x0000002f002f7220 */ /* 0x040fe40000410000 */
[C---:B------:R-:W-:Y:S03]  /*29980*/  FMUL.FTZ R22, R0.reuse, R146 ;  /* 0x0000009200167220 */ /* 0x040fe60000410000 */
[----:B------:R-:W-:Y:S01]  /*29990*/  MUFU.EX2 R252, R252 ;  /* 0x000000fc00fc7308 */ /* 0x000fe20000000800 */
        /* <DEDUP_REMOVED lines=27> */
[C---:B------:R-:W-:Y:S04]  /*29b50*/  HMMA.16816.F32 R40, R168.reuse, R146, R40 ;  /* 0x00000092a828723c */ /* 0x040fe80000001828 */
[----:B------:R-:W-:Y:S01]  /*29b60*/  FFMA.FTZ R144, R162, R165, -R172 ;  /* 0x000000a5a2907223 */ /* 0x000fe200000108ac */
[----:B------:R-:W-:Y:S01]  /*29b70*/  MOV R162, R160 ;  /* 0x000000a000a27202 */ /* 0x000fe20000000f00 */
[C---:B------:R-:W-:Y:S02]  /*29b80*/  FMUL.FTZ R62, R0.reuse, R62 ;  /* 0x0000003e003e7220 */ /* 0x040fe40000410000 */
[----:B------:R2:W3:Y:S01]  /*29b90*/  MUFU.EX2 R160, R144 ;  /* 0x0000009000a07308 */ /* 0x0004e20000000800 */
        /* <DEDUP_REMOVED lines=10> */
[----:B------:R-:W-:Y:S01]  /*29c40*/  FMUL.FTZ R69, R2, R69 ;  /* 0x0000004502457220 */ /* 0x000fe20000410000 */
[----:B--2---:R-:W-:Y:S01]  /*29c50*/  LDSM.16.MT88.4 R144, [R216+0x10800] ;  /* 0x01080000d890783b */ /* 0x004fe20000004200 */
[C---:B------:R-:W-:Y:S02]  /*29c60*/  FMUL.FTZ R70, R0.reuse, R70 ;  /* 0x0000004600467220 */ /* 0x040fe40000410000 */
[C---:B------:R-:W-:Y:S04]  /*29c70*/  HMMA.16816.F32 R56, R168.reuse, R134, R56 ;  /* 0x00000086a838723c */ /* 0x040fe80000001838 */
[----:B------:R-:W-:Y:S01]  /*29c80*/  FMUL.FTZ R71, R0, R71 ;  /* 0x0000004700477220 */ /* 0x000fe20000410000 */
[----:B------:R-:W2:Y:S01]  /*29c90*/  LDSM.16.MT88.4 R132, [R217+0x14000] ;  /* 0x01400000d984783b */ /* 0x000ea20000004200 */
        /* <DEDUP_REMOVED lines=97> */
[----:B------:R-:W-:Y:S01]  /*2a2b0*/  LDSM.16.MT88.4 R156, [R215+0x12800] ;  /* 0x01280000d79c783b */ /* 0x000fe20000004200 */
[----:B------:R-:W-:Y:S01]  /*2a2c0*/  FADD.FTZ R187, R193, R187 ;  /* 0x000000bbc1bb7221 */ /* 0x000fe20000010000 */
[C---:B---3--:R-:W-:Y:S05]  /*2a2d0*/  HMMA.16816.F32 R4, R132.reuse, R140, R4 ;  /* 0x0000008c8404723c */ /* 0x048fea0000001804 */
        /* <DEDUP_REMOVED lines=29> */
[C---:B------:R-:W-:Y:S01]  /*2a4b0*/  HMMA.16816.F32 R60, R132.reuse, R156, R60 ;  /* 0x0000009c843c723c */ /* 0x040fe2000000183c */
[----:B------:R-:W1:Y:S07]  /*2a4c0*/  MUFU.EX2 R156, R183 ;  /* 0x000000b7009c7308 */ /* 0x000e6e0000000800 */
[C---:B------:R-:W-:Y:S08]  /*2a4d0*/  HMMA.16816.F32 R64, R132.reuse, R158, R64 ;  /* 0x0000009e8440723c */ /* 0x040ff00000001840 */
[C---:B---3--:R-:W-:Y:S07]  /*2a4e0*/  HMMA.16816.F32 R68, R132.reuse, R144, R68 ;  /* 0x000000908444723c */ /* 0x048fee0000001844 */
[-CC-:B------:R-:W-:Y:S01]  /*2a4f0*/  FFMA.FTZ R144, R161, R165.reuse, -R177.reuse ;  /* 0x000000a5a1907223 */ /* 0x180fe200000108b1 */
[C---:B------:R-:W-:Y:S03]  /*2a500*/  HMMA.16816.F32 R72, R132.reuse, R146, R72 ;  /* 0x000000928448723c */ /* 0x040fe60000001848 */
[----:B------:R3:W-:Y:S05]  /*2a510*/  MUFU.EX2 R161, R144 ;  /* 0x0000009000a17308 */ /* 0x0007ea0000000800 */
[C---:B----4-:R-:W-:Y:S07]  /*2a520*/  HMMA.16816.F32 R76, R132.reuse, R148, R76 ;  /* 0x00000094844c723c */ /* 0x050fee000000184c */
[-CC-:B------:R-:W-:Y:S01]  /*2a530*/  FFMA.FTZ R148, R170, R165.reuse, -R177.reuse ;  /* 0x000000a5aa947223 */ /* 0x180fe200000108b1 */
[C---:B------:R-:W-:Y:S01]  /*2a540*/  HMMA.16816.F32 R80, R132.reuse, R150, R80 ;  /* 0x000000968450723c */ /* 0x040fe20000001850 */
[----:B------:R4:W-:Y:S07]  /*2a550*/  MUFU.EX2 R170, R181 ;  /* 0x000000b500aa7308 */ /* 0x0009ee0000000800 */
[C---:B--2---:R-:W-:Y:S03]  /*2a560*/  HMMA.16816.F32 R84, R132.reuse, R140, R84 ;  /* 0x0000008c8454723c */ /* 0x044fe60000001854 */
[----:B------:R2:W-:Y:S01]  /*2a570*/  MUFU.EX2 R169, R148 ;  /* 0x0000009400a97308 */ /* 0x0005e20000000800 */
[----:B---3--:R-:W3:Y:S03]  /*2a580*/  LDSM.16.MT88.4 R144, [R219+0x16800] ;  /* 0x01680000db90783b */ /* 0x008ee60000004200 */
[-CC-:B------:R-:W-:Y:S01]  /*2a590*/  FFMA.FTZ R140, R163, R165.reuse, -R177.reuse ;  /* 0x000000a5a38c7223 */ /* 0x180fe200000108b1 */
[C---:B------:R-:W-:Y:S05]  /*2a5a0*/  HMMA.16816.F32 R88, R132.reuse, R142, R88 ;  /* 0x0000008e8458723c */ /* 0x040fea0000001858 */
[----:B------:R2:W-:Y:S03]  /*2a5b0*/  MUFU.EX2 R163, R140 ;  /* 0x0000008c00a37308 */ /* 0x0005e60000000800 */
[C---:B-1----:R-:W-:Y:S04]  /*2a5c0*/  HMMA.16816.F32 R92, R132.reuse, R136, R92 ;  /* 0x00000088845c723c */ /* 0x042fe8000000185c */
[----:B----4-:R-:W-:Y:S02]  /*2a5d0*/  IMAD.MOV.U32 R181, RZ, RZ, R156 ;  /* 0x000000ffffb57224 */ /* 0x010fe400078e009c */
[----:B------:R-:W-:Y:S01]  /*2a5e0*/  LDSM.16.MT88.4 R156, [R216+0x11000] ;  /* 0x01100000d89c783b */ /* 0x000fe20000004200 */
[-CC-:B------:R-:W-:Y:S01]  /*2a5f0*/  FFMA.FTZ R136, R162, R165.reuse, -R172.reuse ;  /* 0x000000a5a2887223 */ /* 0x180fe200000108ac */
[C---:B------:R-:W-:Y:S01]  /*2a600*/  HMMA.16816.F32 R96, R132.reuse, R138, R96 ;  /* 0x0000008a8460723c */ /* 0x040fe20000001860 */
[----:B------:R-:W-:Y:S03]  /*2a610*/  MUFU.EX2 R162, R182 ;  /* 0x000000b600a27308 */ /* 0x000fe60000000800 */
[-C--:B------:R-:W-:Y:S02]  /*2a620*/  FFMA.FTZ R172, R166, R165.reuse, -R172 ;  /* 0x000000a5a6ac7223 */ /* 0x080fe400000108ac */
[----:B--2---:R-:W1:Y:S05]  /*2a630*/  LDSM.16.MT88.4 R148, [R217+0x16800] ;  /* 0x01680000d994783b */ /* 0x004e6a0000004200 */
[----:B------:R-:W2:Y:S01]  /*2a640*/  MUFU.EX2 R152, R136 ;  /* 0x0000008800987308 */ /* 0x000ea20000000800 */
[-CC-:B------:R-:W-:Y:S02]  /*2a650*/  FFMA.FTZ R140, R171, R165.reuse, -R177.reuse ;  /* 0x000000a5ab8c7223 */ /* 0x180fe400000108b1 */
[----:B------:R-:W-:Y:S01]  /*2a660*/  FFMA.FTZ R177, R176, R165, -R177 ;  /* 0x000000a5b0b17223 */ /* 0x000fe200000108b1 */
[C---:B---3--:R-:W-:Y:S06]  /*2a670*/  HMMA.16816.F32 R100, R132.reuse, R144, R100 ;  /* 0x000000908464723c */ /* 0x048fec0000001864 */
[----:B------:R3:W4:Y:S02]  /*2a680*/  MUFU.EX2 R153, R140 ;  /* 0x0000008c00997308 */ /* 0x0007240000000800 */
[C---:B------:R-:W-:Y:S01]  /*2a690*/  HMMA.16816.F32 R104, R132.reuse, R146, R104 ;  /* 0x000000928468723c */ /* 0x040fe20000001868 */
[----:B------:R-:W-:Y:S07]  /*2a6a0*/  LDSM.16.MT88.4 R144, [R219+0x11000] ;  /* 0x01100000db90783b */ /* 0x000fee0000004200 */
[----:B------:R-:W-:Y:S01]  /*2a6b0*/  MUFU.EX2 R165, R172 ;  /* 0x000000ac00a57308 */ /* 0x000fe20000000800 */
[----:B--2---:R-:W-:Y:S01]  /*2a6c0*/  MOV R182, R152 ;  /* 0x0000009800b67202 */ /* 0x004fe20000000f00 */
[----:B------:R-:W-:Y:S08]  /*2a6d0*/  LDSM.16.MT88.4 R136, [R215+0x16800] ;  /* 0x01680000d788783b */ /* 0x000ff00000004200 */
[----:B------:R-:W-:Y:S01]  /*2a6e0*/  MUFU.EX2 R171, R180 ;  /* 0x000000b400ab7308 */ /* 0x000fe20000000800 */
[----:B---3--:R-:W2:Y:S01]  /*2a6f0*/  LDSM.16.MT88.4 R140, [R216+0x16800] ;  /* 0x01680000d88c783b */ /* 0x008ea20000004200 */
[C---:B-1----:R-:W-:Y:S03]  /*2a700*/  HMMA.16816.F32 R108, R132.reuse, R148, R108 ;  /* 0x00000094846c723c */ /* 0x042fe6000000186c */
[----:B----4-:R-:W-:Y:S05]  /*2a710*/  MOV R183, R153 ;  /* 0x0000009900b77202 */ /* 0x010fea0000000f00 */
[----:B------:R-:W1:Y:S01]  /*2a720*/  MUFU.EX2 R180, R177 ;  /* 0x000000b100b47308 */ /* 0x000e620000000800 */
[----:B------:R-:W3:Y:S01]  /*2a730*/  LDSM.16.MT88.4 R152, [R217+0x11000] ;  /* 0x01100000d998783b */ /* 0x000ee20000004200 */
[C---:B------:R-:W-:Y:S07]  /*2a740*/  HMMA.16816.F32 R112, R132.reuse, R150, R112 ;  /* 0x000000968470723c */ /* 0x040fee0000001870 */
[----:B------:R-:W4:Y:S01]  /*2a750*/  LDSM.16.MT88.4 R148, [R215+0x11000] ;  /* 0x01100000d794783b */ /* 0x000f220000004200 */
[----:B-1----:R-:W-:Y:S01]  /*2a760*/  MOV R166, R180 ;  /* 0x000000b400a67202 */ /* 0x002fe20000000f00 */
[C---:B--2---:R-:W-:Y:S08]  /*2a770*/  HMMA.16816.F32 R116, R132.reuse, R140, R116 ;  /* 0x0000008c8474723c */ /* 0x044ff00000001874 */
        /* <DEDUP_REMOVED lines=30> */
[C---:B---3--:R-:W-:Y:S07]  /*2a960*/  HMMA.16816.F32 R60, R132.reuse, R152, R60 ;  /* 0x00000098843c723c */ /* 0x048fee000000183c */
[----:B------:R-:W-:Y:S01]  /*2a970*/  MOV R152, R162 ;  /* 0x000000a200987202 */ /* 0x000fe20000000f00 */
[C---:B------:R-:W-:Y:S01]  /*2a980*/  HMMA.16816.F32 R64, R132.reuse, R154, R64 ;  /* 0x0000009a8440723c */ /* 0x040fe20000001840 */
[----:B------:R-:W3:Y:S03]  /*2a990*/  MUFU.EX2 R162, R174 ;  /* 0x000000ae00a27308 */ /* 0x000ee60000000800 */
[----:B------:R-:W-:Y:S03]  /*2a9a0*/  MOV R153, R163 ;  /* 0x000000a300997202 */ /* 0x000fe60000000f00 */
[----:B------:R-:W-:Y:S01]  /*2a9b0*/  IMAD.MOV.U32 R155, RZ, RZ, R161 ;  /* 0x000000ffff9b7224 */ /* 0x000fe200078e00a1 */
[C---:B------:R-:W-:Y:S03]  /*2a9c0*/  HMMA.16816.F32 R68, R132.reuse, R156, R68 ;  /* 0x0000009c8444723c */ /* 0x040fe60000001844 */
[----:B------:R-:W1:Y:S01]  /*2a9d0*/  MUFU.EX2 R163, R175 ;  /* 0x000000af00a37308 */ /* 0x000e620000000800 */
[----:B------:R-:W-:Y:S04]  /*2a9e0*/  MOV R154, R160 ;  /* 0x000000a0009a7202 */ /* 0x000fe80000000f00 */
[C---:B------:R-:W-:Y:S01]  /*2a9f0*/  HMMA.16816.F32 R72, R132.reuse, R158, R72 ;  /* 0x0000009e8448723c */ /* 0x040fe20000001848 */
[----:B------:R-:W-:Y:S04]  /*2aa00*/  LDSM.16.MT88.4 R156, [R219+0x11800] ;  /* 0x01180000db9c783b */ /* 0x000fe80000004200 */
[----:B------:R2:W-:Y:S03]  /*2aa10*/  MUFU.EX2 R160, R178 ;  /* 0x000000b200a07308 */ /* 0x0005e60000000800 */
[C---:B----4-:R-:W-:Y:S07]  /*2aa20*/  HMMA.16816.F32 R76, R132.reuse, R148, R76 ;  /* 0x00000094844c723c */ /* 0x050fee000000184c */
[----:B------:R4:W3:Y:S01]  /*2aa30*/  MUFU.EX2 R161, R173 ;  /* 0x000000ad00a17308 */ /* 0x0008e20000000800 */
[C---:B------:R-:W-:Y:S01]  /*2aa40*/  HMMA.16816.F32 R80, R132.reuse, R150, R80 ;  /* 0x000000968450723c */ /* 0x040fe20000001850 */
[----:B------:R-:W3:Y:S07]  /*2aa50*/  LDSM.16.MT88.4 R148, [R217+0x17000] ;  /* 0x01700000d994783b */ /* 0x000eee0000004200 */
[C---:B-1----:R-:W-:Y:S01]  /*2aa60*/  HMMA.16816.F32 R84, R132.reuse, R136, R84 ;  /* 0x000000888454723c */ /* 0x042fe20000001854 */
[----:B--2---:R-:W-:Y:S07]  /*2aa70*/  LDSM.16.MT88.4 R176, [R219+0x13800] ;  /* 0x01380000dbb0783b */ /* 0x004fee0000004200 */
[C---:B------:R-:W-:Y:S01]  /*2aa80*/  HMMA.16816.F32 R88, R132.reuse, R138, R88 ;  /* 0x0000008a8458723c */ /* 0x040fe20000001858 */
[----:B------:R-:W1:Y:S07]  /*2aa90*/  LDSM.16.MT88.4 R136, [R216+0x17000] ;  /* 0x01700000d888783b */ /* 0x000e6e0000004200 */
[C---:B------:R-:W-:Y:S01]  /*2aaa0*/  HMMA.16816.F32 R92, R132.reuse, R140, R92 ;  /* 0x0000008c845c723c */ /* 0x040fe2000000185c */
[----:B----4-:R-:W-:Y:S07]  /*2aab0*/  LDSM.16.MT88.4 R172, [R215+0x11800] ;  /* 0x01180000d7ac783b */ /* 0x010fee0000004200 */
[C---:B------:R-:W-:Y:S01]  /*2aac0*/  HMMA.16816.F32 R96, R132.reuse, R142, R96 ;  /* 0x0000008e8460723c */ /* 0x040fe20000001860 */
[----:B------:R-:W2:Y:S07]  /*2aad0*/  LDSM.16.MT88.4 R140, [R215+0x17000] ;  /* 0x01700000d78c783b */ /* 0x000eae0000004200 */
[C---:B------:R-:W-:Y:S07]  /*2aae0*/  HMMA.16816.F32 R100, R132.reuse, R144, R100 ;  /* 0x000000908464723c */ /* 0x040fee0000001864 */
[----:B------:R-:W-:Y:S01]  /*2aaf0*/  MOV R144, R155 ;  /* 0x0000009b00907202 */ /* 0x000fe20000000f00 */
[C---:B------:R-:W-:Y:S04]  /*2ab00*/  HMMA.16816.F32 R104, R132.reuse, R146, R104 ;  /* 0x000000928468723c */ /* 0x040fe80000001868 */
[----:B------:R-:W-:Y:S01]  /*2ab10*/  MOV R155, R152 ;  /* 0x00000098009b7202 */ /* 0x000fe20000000f00 */
[----:B------:R-:W-:Y:S01]  /*2ab20*/  IMAD.MOV.U32 R152, RZ, RZ, R153 ;  /* 0x000000ffff987224 */ /* 0x000fe200078e0099 */
[----:B------:R-:W-:Y:S01]  /*2ab30*/  MOV R153, R181 ;  /* 0x000000b500997202 */ /* 0x000fe20000000f00 */
[----:B------:R-:W-:Y:S01]  /*2ab40*/  IMAD.MOV.U32 R146, RZ, RZ, R183 ;  /* 0x000000ffff927224 */ /* 0x000fe200078e00b7 */
[C---:B---3--:R-:W-:Y:S04]  /*2ab50*/  HMMA.16816.F32 R108, R132.reuse, R148, R108 ;  /* 0x00000094846c723c */ /* 0x048fe8000000186c */
[----:B------:R-:W-:Y:S01]  /*2ab60*/  MOV R147, R182 ;  /* 0x000000b600937202 */ /* 0x000fe20000000f00 */
[----:B------:R-:W-:Y:S01]  /*2ab70*/  IMAD.MOV.U32 R145, RZ, RZ, R154 ;  /* 0x000000ffff917224 */ /* 0x000fe200078e009a */
[----:B------:R-:W-:Y:S02]  /*2ab80*/  LDSM.16.MT88.4 R180, [R217+0x13800] ;  /* 0x01380000d9b4783b */ /* 0x000fe40000004200 */
[C---:B------:R-:W-:Y:S06]  /*2ab90*/  HMMA.16816.F32 R112, R132.reuse, R150, R112 ;  /* 0x000000968470723c */ /* 0x040fec0000001870 */
[----:B------:R-:W3:Y:S02]  /*2aba0*/  LDSM.16.MT88.4 R148, [R217+0x11800] ;  /* 0x01180000d994783b */ /* 0x000ee40000004200 */
[C---:B-1----:R-:W-:Y:S08]  /*2abb0*/  HMMA.16816.F32 R116, R132.reuse, R136, R116 ;  /* 0x000000888474723c */ /* 0x042ff00000001874 */
[C---:B------:R-:W-:Y:S01]  /*2abc0*/  HMMA.16816.F32 R120, R132.reuse, R138, R120 ;  /* 0x0000008a8478723c */ /* 0x040fe20000001878 */
[----:B------:R-:W1:Y:S07]  /*2abd0*/  LDSM.16.MT88.4 R136, [R216+0x11800] ;  /* 0x01180000d888783b */ /* 0x000e6e0000004200 */
[C---:B--2---:R-:W-:Y:S07]  /*2abe0*/  HMMA.16816.F32 R124, R132.reuse, R140, R124 ;  /* 0x0000008c847c723c */ /* 0x044fee000000187c */
        /* <DEDUP_REMOVED lines=14> */
[----:B------:R-:W2:Y:S07]  /*2acd0*/  LDSM.16.MT88.4 R4, [R216+0x13800] ;  /* 0x01380000d804783b */ /* 0x000eae0000004200 */
[C---:B------:R-:W-:Y:S07]  /*2ace0*/  HMMA.16816.F32 R156, R168.reuse, R158, R8 ;  /* 0x0000009ea89c723c */ /* 0x040fee0000001808 */
[----:B------:R-:W-:Y:S01]  /*2acf0*/  IMAD.MOV.U32 R9, RZ, RZ, R155 ;  /* 0x000000ffff097224 */ /* 0x000fe200078e009b */
[----:B------:R-:W-:Y:S04]  /*2ad00*/  MOV R10, R152 ;  /* 0x00000098000a7202 */ /* 0x000fe80000000f00 */
[----:B------:R-:W-:Y:S02]  /*2ad10*/  MOV R11, R153 ;  /* 0x00000099000b7202 */ /* 0x000fe40000000f00 */
[C---:B---3--:R-:W-:Y:S07]  /*2ad20*/  HMMA.16816.F32 R152, R168.reuse, R148, R12 ;  /* 0x00000094a898723c */ /* 0x048fee000000180c */
        /* <DEDUP_REMOVED lines=36> */
[----:B------:R-:W3:Y:S01]  /*2af70*/  LDSM.16.MT88.4 R12, [R219+0x15800] ;  /* 0x01580000db0c783b */ /* 0x000ee20000004200 */
[C---:B------:R-:W-:Y:S04]  /*2af80*/  HMMA.16816.F32 R48, R168.reuse, R182, R48 ;  /* 0x000000b6a830723c */ /* 0x040fe80000001830 */
[----:B------:R-:W-:Y:S02]  /*2af90*/  MOV R181, R17 ;  /* 0x0000001100b57202 */ /* 0x000fe40000000f00 */
[----:B------:R-:W-:Y:S01]  /*2afa0*/  MOV R180, R18 ;  /* 0x0000001200b47202 */ /* 0x000fe20000000f00 */
[----:B------:R-:W-:Y:S01]  /*2afb0*/  LDSM.16.MT88.4 R20, [R216+0x15800] ;  /* 0x01580000d814783b */ /* 0x000fe20000004200 */
[C---:B--2---:R-:W-:Y:S04]  /*2afc0*/  HMMA.16816.F32 R52, R168.reuse, R4, R52 ;  /* 0x00000004a834723c */ /* 0x044fe80000001834 */
[----:B------:R-:W-:Y:S02]  /*2afd0*/  IMAD.MOV.U32 R183, RZ, RZ, R19 ;  /* 0x000000ffffb77224 */ /* 0x000fe400078e0013 */
[----:B------:R-:W-:Y:S01]  /*2afe0*/  FADD.FTZ R197, R180, R197 ;  /* 0x000000c5b4c57221 */ /* 0x000fe20000010000 */
[----:B------:R-:W2:Y:S01]  /*2aff0*/  LDSM.16.MT88.4 R16, [R217+0x15800] ;  /* 0x01580000d910783b */ /* 0x000ea20000004200 */
[C---:B------:R-:W-:Y:S04]  /*2b000*/  HMMA.16816.F32 R56, R168.reuse, R6, R56 ;  /* 0x00000006a838723c */ /* 0x040fe80000001838 */
[----:B------:R-:W-:Y:S03]  /*2b010*/  FADD.FTZ R0, R183, R0 ;  /* 0x00000000b7007221 */ /* 0x000fe60000010000 */
[----:B------:R-:W4:Y:S01]  /*2b020*/  LDSM.16.MT88.4 R4, [R217+0x17800] ;  /* 0x01780000d904783b */ /* 0x000f220000004200 */
[C---:B-1----:R-:W-:Y:S04]  /*2b030*/  HMMA.16816.F32 R60, R168.reuse, R8, R60 ;  /* 0x00000008a83c723c */ /* 0x042fe8000000183c */
[----:B------:R-:W-:Y:S02]  /*2b040*/  FADD.FTZ R2, R181, R0 ;  /* 0x00000000b5027221 */ /* 0x000fe40000010000 */
[----:B------:R-:W-:Y:S02]  /*2b050*/  FADD.FTZ R0, R178, R197 ;  /* 0x000000c5b2007221 */ /* 0x000fe40000010000 */
[C---:B------:R-:W-:Y:S01]  /*2b060*/  HMMA.16816.F32 R64, R168.reuse, R10, R64 ;  /* 0x0000000aa840723c */ /* 0x040fe20000001840 */
[----:B------:R-:W1:Y:S03]  /*2b070*/  LDSM.16.MT88.4 R8, [R216+0x17800] ;  /* 0x01780000d808783b */ /* 0x000e660000004200 */
        /* <DEDUP_REMOVED lines=26> */
[C---:B----4-:R-:W-:Y:S08]  /*2b220*/  HMMA.16816.F32 R108, R168.reuse, R4, R108 ;  /* 0x00000004a86c723c */ /* 0x050ff0000000186c */
[C---:B------:R-:W-:Y:S08]  /*2b230*/  HMMA.16816.F32 R112, R168.reuse, R6, R112 ;  /* 0x00000006a870723c */ /* 0x040ff00000001870 */
[C---:B-1----:R-:W-:Y:S08]  /*2b240*/  HMMA.16816.F32 R116, R168.reuse, R8, R116 ;  /* 0x00000008a874723c */ /* 0x042ff00000001874 */
[C---:B------:R-:W-:Y:S08]  /*2b250*/  HMMA.16816.F32 R120, R168.reuse, R10, R120 ;  /* 0x0000000aa878723c */ /* 0x040ff00000001878 */
[C---:B---3--:R-:W-:Y:S08]  /*2b260*/  HMMA.16816.F32 R124, R168.reuse, R12, R124 ;  /* 0x0000000ca87c723c */ /* 0x048ff0000000187c */
[----:B------:R-:W-:Y:S01]  /*2b270*/  HMMA.16816.F32 R128, R168, R14, R128 ;  /* 0x0000000ea880723c */ /* 0x000fe20000001880 */
[----:B------:R-:W-:-:S07]  /*2b280*/  @P0 BRA `(.L_x_8694) ;  /* 0xffffa06000000947 */ /* 0x000fce000383ffff */
.L_x_8685:
        /* <DEDUP_REMOVED lines=11> */
.L_x_8713:
[----:B---3--:R-:W-:Y:S01]  /*2b340*/  FADD.FTZ R2, R2, R251 ;  /* 0x000000fb02027221 */ /* 0x008fe20000010000 */
[----:B------:R-:W-:Y:S05]  /*2b350*/  BRA.DIV ~URZ, `(.L_x_8696) ;  /* 0x00001e827f007947 */ /* 0x000fea000b800000 */
[----:B------:R-:W3:Y:S04]  /*2b360*/  SHFL.BFLY PT, R6, R250, 0x2, 0x1f ;  /* 0x0c401f00fa067f89 */ /* 0x000ee800000e0000 */
[----:B------:R-:W4:Y:S01]  /*2b370*/  SHFL.BFLY PT, R7, R2, 0x1, 0x1f ;  /* 0x0c201f0002077f89 */ /* 0x000f2200000e0000 */
[----:B---3--:R-:W-:Y:S02]  /*2b380*/  FADD.FTZ R250, R6, R250 ;  /* 0x000000fa06fa7221 */ /* 0x008fe40000010000 */
[----:B----4-:R-:W-:-:S03]  /*2b390*/  FADD.FTZ R2, R2, R7 ;  /* 0x0000000702027221 */ /* 0x010fc60000010000 */
[----:B------:R3:W4:Y:S04]  /*2b3a0*/  SHFL.BFLY PT, R6, R250, 0x1, 0x1f ;  /* 0x0c201f00fa067f89 */ /* 0x00072800000e0000 */
.L_x_8714:
        /* <DEDUP_REMOVED lines=331> */
.L_x_8698:
[----:B-12-4-:R-:W-:Y:S05]  /*2c860*/  BSYNC B0 ;  /* 0x0000000000007941 */ /* 0x016fea0003800000 */
.L_x_8697:
        /* <DEDUP_REMOVED lines=25> */
.L_x_8700:
[----:B------:R-:W-:Y:S05]  /*2ca00*/  BSYNC B0 ;  /* 0x0000000000007941 */ /* 0x000fea0003800000 */
.L_x_8699:
        /* <DEDUP_REMOVED lines=15> */
.L_x_8702:
[----:B------:R-:W-:Y:S05]  /*2cb00*/  BSYNC B0 ;  /* 0x0000000000007941 */ /* 0x000fea0003800000 */
.L_x_8701:
        /* <DEDUP_REMOVED lines=15> */
.L_x_8704:
[----:B------:R-:W-:Y:S05]  /*2cc00*/  BSYNC B0 ;  /* 0x0000000000007941 */ /* 0x000fea0003800000 */
.L_x_8703:
        /* <DEDUP_REMOVED lines=15> */
.L_x_8706:
[----:B------:R-:W-:Y:S05]  /*2cd00*/  BSYNC B0 ;  /* 0x0000000000007941 */ /* 0x000fea0003800000 */
.L_x_8705:
        /* <DEDUP_REMOVED lines=15> */
.L_x_8708:
[----:B------:R-:W-:Y:S05]  /*2ce00*/  BSYNC B0 ;  /* 0x0000000000007941 */ /* 0x000fea0003800000 */
.L_x_8707:
        /* <DEDUP_REMOVED lines=15> */
.L_x_8710:
[----:B------:R-:W-:Y:S05]  /*2cf00*/  BSYNC B0 ;  /* 0x0000000000007941 */ /* 0x000fea0003800000 */
.L_x_8709:
        /* <DEDUP_REMOVED lines=15> */
.L_x_8712:
[----:B------:R-:W-:Y:S05]  /*2d000*/  BSYNC B0 ;  /* 0x0000000000007941 */ /* 0x000fea0003800000 */
.L_x_8711:
[----:B------:R-:W-:Y:S01]  /*2d010*/  IADD3 R10, R10, 0x38, RZ ;  /* 0x000000380a0a7810 */ /* 0x000fe20007ffe0ff */
[----:B------:R-:W-:-:S02]  /*2d020*/  IMAD.MOV.U32 R2, RZ, RZ, R233 ;  /* 0x000000ffff027224 */ /* 0x000fc400078e00e9 */
[----:B------:R-:W-:Y:S01]  /*2d030*/  IMAD.MOV.U32 R3, RZ, RZ, 0x0 ;  /* 0x00000000ff037424 */ /* 0x000fe200078e00ff */
[----:B------:R-:W-:-:S13]  /*2d040*/  ISETP.GE.AND P0, PT, R10, R234, PT ;  /* 0x000000ea0a00720c */ /* 0x000fda0003f06270 */
[----:B------:R-:W-:Y:S05]  /*2d050*/  @P0 RET.REL.NODEC R2 `(_ZN5flash24flash_fwd_splitkv_kernelI23Flash_fwd_kernel_traitsILi256ELi64ELi64ELi4ELb0ELb0EN7cutlass6half_tE19Flash_kernel_traitsILi256ELi64ELi64ELi4ES3_EELb0ELb1ELb1ELb0ELb0ELb1ELb1ELb1EEEvNS_16Flash_fwd_paramsE) ;  /* 0xfffd2fa002000950 */ /* 0x000fea0003c3ffff */
        /* <DEDUP_REMOVED lines=12> */
[----:B------:R-:W-:Y:S05]  /*2d120*/  @P0 RET.REL.NODEC R2 `(_ZN5flash24flash_fwd_splitkv_kernelI23Flash_fwd_kernel_traitsILi256ELi64ELi64ELi4ELb0ELb0EN7cutlass6half_tE19Flash_kernel_traitsILi256ELi64ELi64ELi4ES3_EELb0ELb1ELb1ELb0ELb0ELb1ELb1ELb1EEEvNS_16Flash_fwd_paramsE) ;  /* 0xfffd2ed002000950 */ /* 0x000fea0003c3ffff */
[----:B------:R-:W-:Y:S01]  /*2d130*/  MOV R2, R233 ;  /* 0x000000e900027202 */ /* 0x000fe20000000f00 */
[----:B------:R-:W-:Y:S01]  /*2d140*/  ULDC.64 UR4, c[0x0][0x118] ;  /* 0x0000460000047ab9 */ /* 0x000fe20000000a00 */
[----:B------:R-:W-:Y:S01]  /*2d150*/  MOV R3, 0x0 ;  /* 0x0000000000037802 */ /* 0x000fe20000000f00 */
[----:B------:R1:W-:Y:S03]  /*2d160*/  ST.E.128 [R6.64+0xe300], R16 ;  /* 0x00e3001006007985 */ /* 0x0003e6000c101d04 */
[----:B------:R-:W-:Y:S05]  /*2d170*/  RET.REL.NODEC R2 `(_ZN5flash24flash_fwd_splitkv_kernelI23Flash_fwd_kernel_traitsILi256ELi64ELi64ELi4ELb0ELb0EN7cutlass6half_tE19Flash_kernel_traitsILi256ELi64ELi64ELi4ES3_EELb0ELb1ELb1ELb0ELb0ELb1ELb1ELb1EEEvNS_16Flash_fwd_paramsE) ;  /* 0xfffd2e8002007950 */ /* 0x000fea0003c3ffff */
.L_x_8695:
[----:B------:R-:W-:Y:S01]  /*2d180*/  IMAD.MOV.U32 R10, RZ, RZ, R251 ;  /* 0x000000ffff0a7224 */ /* 0x000fe200078e00fb */
[----:B------:R-:W-:-:S02]  /*2d190*/  MOV R9, 0x2 ;  /* 0x0000000200097802 */ /* 0x000fc40000000f00 */
[----:B------:R-:W-:Y:S02]  /*2d1a0*/  MOV R7, 0x2d1c0 ;  /* 0x0002d1c000077802 */ /* 0x000fe40000000f00 */
[----:B-1---5:R-:W-:Y:S05]  /*2d1b0*/  CALL.REL.NOINC `($__internal_31_$__cuda_sm70_shflsync_bfly_p) ;  /* 0x0000012000007944 */ /* 0x022fea0003c00000 */
[----:B------:R-:W-:Y:S01]  /*2d1c0*/  MOV R2, R9 ;  /* 0x0000000900027202 */ /* 0x000fe20000000f00 */
[----:B------:R-:W-:Y:S05]  /*2d1d0*/  BRA `(.L_x_8713) ;  /* 0xffffe16000007947 */ /* 0x000fea000383ffff */
.L_x_8696:
[----:B------:R-:W-:Y:S01]  /*2d1e0*/  IMAD.MOV.U32 R10, RZ, RZ, R2 ;  /* 0x000000ffff0a7224 */ /* 0x000fe200078e0002 */
[----:B------:R-:W-:Y:S02]  /*2d1f0*/  MOV R9, 0x1 ;  /* 0x0000000100097802 */ /* 0x000fe40000000f00 */
[----:B------:R-:W-:Y:S02]  /*2d200*/  MOV R7, 0x2d220 ;  /* 0x0002d22000077802 */ /* 0x000fe40000000f00 */
[----:B-12--5:R-:W-:Y:S05]  /*2d210*/  CALL.REL.NOINC `($__internal_31_$__cuda_sm70_shflsync_bfly_p) ;  /* 0x000000c000007944 */ /* 0x026fea0003c00000 */
[----:B------:R-:W-:Y:S01]  /*2d220*/  FADD.FTZ R2, R2, R9 ;  /* 0x0000000902027221 */ /* 0x000fe20000010000 */
[----:B------:R-:W-:Y:S02]  /*2d230*/  MOV R10, R250 ;  /* 0x000000fa000a7202 */ /* 0x000fe40000000f00 */
[----:B------:R-:W-:Y:S02]  /*2d240*/  MOV R9, 0x2 ;  /* 0x0000000200097802 */ /* 0x000fe40000000f00 */
[----:B------:R-:W-:Y:S02]  /*2d250*/  MOV R7, 0x2d270 ;  /* 0x0002d27000077802 */ /* 0x000fe40000000f00 */
[----:B------:R-:W-:Y:S05]  /*2d260*/  CALL.REL.NOINC `($__internal_31_$__cuda_sm70_shflsync_bfly_p) ;  /* 0x0000007000007944 */ /* 0x000fea0003c00000 */
[----:B------:R-:W-:Y:S01]  /*2d270*/  FADD.FTZ R250, R250, R9 ;  /* 0x00000009fafa7221 */ /* 0x000fe20000010000 */
[----:B------:R-:W-:-:S02]  /*2d280*/  MOV R9, 0x1 ;  /* 0x0000000100097802 */ /* 0x000fc40000000f00 */
[----:B------:R-:W-:Y:S02]  /*2d290*/  MOV R7, 0x2d2c0 ;  /* 0x0002d2c000077802 */ /* 0x000fe40000000f00 */
[----:B------:R-:W-:Y:S02]  /*2d2a0*/  MOV R10, R250 ;  /* 0x000000fa000a7202 */ /* 0x000fe40000000f00 */
[----:B------:R-:W-:Y:S05]  /*2d2b0*/  CALL.REL.NOINC `($__internal_31_$__cuda_sm70_shflsync_bfly_p) ;  /* 0x0000002000007944 */ /* 0x000fea0003c00000 */
[----:B------:R-:W-:Y:S01]  /*2d2c0*/  MOV R6, R9 ;  /* 0x0000000900067202 */ /* 0x000fe20000000f00 */
[----:B------:R-:W-:Y:S05]  /*2d2d0*/  BRA `(.L_x_8714) ;  /* 0xffffe0d000007947 */ /* 0x000fea000383ffff */
        .weak           $__internal_31_$__cuda_sm70_shflsync_bfly_p
        .type           $__internal_31_$__cuda_sm70_shflsync_bfly_p,@function
        .size           $__internal_31_$__cuda_sm70_shflsync_bfly_p,(.L_x_8765 - $__internal_31_$__cuda_sm70_shflsync_bfly_p)
$__internal_31_$__cuda_sm70_shflsync_bfly_p:
[----:B------:R-:W-:Y:S04]  /*2d2e0*/  WARPSYNC R6 ;  /* 0x0000000600007348 */ /* 0x000fe80003800000 */
[----:B------:R1:W2:Y:S01]  /*2d2f0*/  SHFL.BFLY PT, R9, R10, R9, R8 ;  /* 0x0c0000090a097389 */ /* 0x0002a200000e0008 */
[----:B------:R-:W-:Y:S02]  /*2d300*/  MOV R11, 0x0 ;  /* 0x00000000000b7802 */ /* 0x000fe40000000f00 */
[----:B-1----:R-:W-:-:S04]  /*2d310*/  MOV R10, R7 ;  /* 0x00000007000a7202 */ /* 0x002fc80000000f00 */
[----:B--2---:R-:W-:Y:S05]  /*2d320*/  RET.REL.NODEC R10 `(_ZN5flash24flash_fwd_splitkv_kernelI23Flash_fwd_kernel_traitsILi256ELi64ELi64ELi4ELb0ELb0EN7cutlass6half_tE19Flash_kernel_traitsILi256ELi64ELi64ELi4ES3_EELb0ELb1ELb1ELb0ELb0ELb1ELb1ELb1EEEvNS_16Flash_fwd_paramsE) ;  /* 0xfffd2cd00a007950 */ /* 0x004fea0003c3ffff */
.L_x_8715:
        /* <DEDUP_REMOVED lines=13> */
.L_x_8765:


//--------------------- .nv.shared._ZN5flash32flash_fwd_splitkv_combine_kernelI23Flash_fwd_kernel_traitsILi256ELi64ELi64ELi4ELb0ELb0EN7cutlass6half_tE19Flash_kernel_traitsILi256ELi64ELi64ELi4ES3_EELi4ELi7ELb0EEEvNS_16Flash_fwd_paramsE --------------------------
	.section	.nv.shared._ZN5flash32flash_fwd_splitkv_combine_kernelI23Flash_fwd_kernel_traitsILi256ELi64ELi64ELi4ELb0ELb0EN7cutlass6half_tE19Flash_kernel_traitsILi256ELi64ELi64ELi4ES3_EELi4ELi7ELb0EEEvNS_16Flash_fwd_paramsE,"aw",@nobits
	.sectionflags	@""
	.align	16
.nv.shared._ZN5flash32flash_fwd_splitkv_combine_kernelI23Flash_fwd_kernel_traitsILi256ELi64ELi64ELi4ELb0ELb0EN7cutlass6half_tE19Flash_kernel_traitsILi256ELi64ELi64ELi4ES3_EELi4ELi7ELb0EEEvNS_16Flash_fwd_paramsE:
	.zero		2560


//--------------------- .nv.global                --------------------------
	.section	.nv.global,"aw",@nobits
.nv.global:
	.type		_ZN72_INTERNAL_4026b63c_36_flash_fwd_split_hdim256_fp16_sm80_cu_6987f922_30004cute1_E,@object
	.size		_ZN72_INTERNAL_4026b63c_36_flash_fwd_split_hdim256_fp16_sm80_cu_6987f922_30004cute1_E,(_ZN72_INTERNAL_4026b63c_36_flash_fwd_split_hdim256_fp16_sm80_cu_6987f922_30004cuda3std3__45__cpo6cbeginE - _ZN72_INTERNAL_4026b63c_36_flash_fwd_split_hdim256_fp16_sm80_cu_6987f922_30004cute1_E)
_ZN72_INTERNAL_4026b63c_36_flash_fwd_split_hdim256_fp16_sm80_cu_6987f922_30004cute1_E:
	.zero		1
	.type		_ZN72_INTERNAL_4026b63c_36_flash_fwd_split_hdim256_fp16_sm80_cu_6987f922_30004cuda3std3__45__cpo6cbeginE,@object
	.size		_ZN72_INTERNAL_4026b63c_36_flash_fwd_split_hdim256_fp16_sm80_cu_6987f922_30004cuda3std3__45__cpo6cbeginE,(_ZN72_INTERNAL_4026b63c_36_flash_fwd_split_hdim256_fp16_sm80_cu_6987f922_30004cuda3std3__48in_placeE - _ZN72_INTERNAL_4026b63c_36_flash_fwd_split_hdim256_fp16_sm80_cu_6987f922_30004cuda3std3__45__cpo6cbeginE)
_ZN72_INTERNAL_4026b63c_36_flash_fwd_split_hdim256_fp16_sm80_cu_6987f922_30004cuda3std3__45__cpo6cbeginE:
	.zero		1
	.type		_ZN72_INTERNAL_4026b63c_36_flash_fwd_split_hdim256_fp16_sm80_cu_6987f922_30004cuda3std3__48in_placeE,@object
	.size		_ZN72_INTERNAL_4026b63c_36_flash_fwd_split_hdim256_fp16_sm80_cu_6987f922_30004cuda3std3__48in_placeE,(_ZN72_INTERNAL_4026b63c_36_flash_fwd_split_hdim256_fp16_sm80_cu_6987f922_30004cuda3std6ranges3__45__cpo9iter_moveE - _ZN72_INTERNAL_4026b63c_36_flash_fwd_split_hdim256_fp16_sm80_cu_6987f922_30004cuda3std3__48in_placeE)
_ZN72_INTERNAL_4026b63c_36_flash_fwd_split_hdim256_fp16_sm80_cu_6987f922_30004cuda3std3__48in_placeE:
	.zero		1
	.type		_ZN72_INTERNAL_4026b63c_36_flash_fwd_split_hdim256_fp16_sm80_cu_6987f922_30004cuda3std6ranges3__45__cpo9iter_moveE,@object
	.size		_ZN72_INTERNAL_4026b63c_36_flash_fwd_split_hdim256_fp16_sm80_cu_6987f922_30004cuda3std6ranges3__45__cpo9iter_moveE,(_ZN72_INTERNAL_4026b63c_36_flash_fwd_split_hdim256_fp16_sm80_cu_6987f922_30004cuda3std3__45__cpo5beginE - _ZN72_INTERNAL_4026b63c_36_flash_fwd_split_hdim256_fp16_sm80_cu_6987f922_30004cuda3std6ranges3__45__cpo9iter_moveE)
_ZN72_INTERNAL_4026b63c_36_flash_fwd_split_hdim256_fp16_sm80_cu_6987f922_30004cuda3std6ranges3__45__cpo9iter_moveE:
	.zero		1
	.type		_ZN72_INTERNAL_4026b63c_36_flash_fwd_split_hdim256_fp16_sm80_cu_6987f922_30004cuda3std3__45__cpo5beginE,@object
	.size		_ZN72_INTERNAL_4026b63c_36_flash_fwd_split_hdim256_fp16_sm80_cu_6987f922_30004cuda3std3__45__cpo5beginE,(_ZN72_INTERNAL_4026b63c_36_flash_fwd_split_hdim256_fp16_sm80_cu_6987f922_30004cuda3std3__474_GLOBAL__N__4026b63c_36_flash_fwd_split_hdim256_fp16_sm80_cu_6987f922_30006ignoreE - _ZN72_INTERNAL_4026b63c_36_flash_fwd_split_hdim256_fp16_sm80_cu_6987f922_30004cuda3std3__45__cpo5beginE)
_ZN72_INTERNAL_4026b63c_36_flash_fwd_split_hdim256_fp16_sm80_cu_6987f922_30004cuda3std3__45__cpo5beginE:
	.zero		1
	.type		_ZN72_INTERNAL_4026b63c_36_flash_fwd_split_hdim256_fp16_sm80_cu_6987f922_30004cuda3std3__474_GLOBAL__N__4026b63c_36_flash_fwd_split_hdim256_fp16_sm80_cu_6987f922_30006ignoreE,@object
	.size		_ZN72_INTERNAL_4026b63c_36_flash_fwd_split_hdim256_fp16_sm80_cu_6987f922_30004cuda3std3__474_GLOBAL__N__4026b63c_36_flash_fwd_split_hdim256_fp16_sm80_cu_6987f922_30006ignoreE,(_ZN72_INTERNAL_4026b63c_36_flash_fwd_split_hdim256_fp16_sm80_cu_6987f922_30004cute7productE - _ZN72_INTERNAL_4026b63c_36_flash_fwd_split_hdim256_fp16_sm80_cu_6987f922_30004cuda3std3__474_GLOBAL__N__4026b63c_36_flash_fwd_split_hdim256_fp16_sm80_cu_6987f922_30006ignoreE)
_ZN72_INTERNAL_4026b63c_36_flash_fwd_split_hdim256_fp16_sm80_cu_6987f922_30004cuda3std3__474_GLOBAL__N__4026b63c_36_flash_fwd_split_hdim256_fp16_sm80_cu_6987f922_30006ignoreE:
	.zero		1
	.type		_ZN72_INTERNAL_4026b63c_36_flash_fwd_split_hdim256_fp16_sm80_cu_6987f922_30004cute7productE,@object
	.size		_ZN72_INTERNAL_4026b63c_36_flash_fwd_split_hdim256_fp16_sm80_cu_6987f922_30004cute7productE,(_ZN72_INTERNAL_4026b63c_36_flash_fwd_split_hdim256_fp16_sm80_cu_6987f922_30004cuda3std3__45__cpo3endE - _ZN72_INTERNAL_4026b63c_36_flash_fwd_split_hdim256_fp16_sm80_cu_6987f922_30004cute7productE)
_ZN72_INTERNAL_4026b63c_36_flash_fwd_split_hdim256_fp16_sm80_cu_6987f922_30004cute7productE:
	.zero		1
	.type		_ZN72_INTERNAL_4026b63c_36_flash_fwd_split_hdim256_fp16_sm80_cu_6987f922_30004cuda3std3__45__cpo3endE,@object
	.size		_ZN72_INTERNAL_4026b63c_36_flash_fwd_split_hdim256_fp16_sm80_cu_6987f922_30004cuda3std3__45__cpo3endE,(_ZN72_INTERNAL_4026b63c_36_flash_fwd_split_hdim256_fp16_sm80_cu_6987f922_30004cuda3std3__419piecewise_constructE - _ZN72_INTERNAL_4026b63c_36_flash_fwd_split_hdim256_fp16_sm80_cu_6987f922_30004cuda3std3__45__cpo3endE)
_ZN72_INTERNAL_4026b63c_36_flash_fwd_split_hdim256_fp16_sm80_cu_6987f922_30004cuda3std3__45__cpo3endE:
	.zero		1
	.type		_ZN72_INTERNAL_4026b63c_36_flash_fwd_split_hdim256_fp16_sm80_cu_6987f922_30004cuda3std3__419piecewise_constructE,@object
	.size		_ZN72_INTERNAL_4026b63c_36_flash_fwd_split_hdim256_fp16_sm80_cu_6987f922_30004cuda3std3__419piecewise_constructE,(_ZN72_INTERNAL_4026b63c_36_flash_fwd_split_hdim256_fp16_sm80_cu_6987f922_30004cuda3std3__45__cpo4cendE - _ZN72_INTERNAL_4026b63c_36_flash_fwd_split_hdim256_fp16_sm80_cu_6987f922_30004cuda3std3__419piecewise_constructE)
_ZN72_INTERNAL_4026b63c_36_flash_fwd_split_hdim256_fp16_sm80_cu_6987f922_30004cuda3std3__419piecewise_constructE:
	.zero		1
	.type		_ZN72_INTERNAL_4026b63c_36_flash_fwd_split_hdim256_fp16_sm80_cu_6987f922_30004cuda3std3__45__cpo4cendE,@object
	.size		_ZN72_INTERNAL_4026b63c_36_flash_fwd_split_hdim256_fp16_sm80_cu_6987f922_30004cuda3std3__45__cpo4cendE,(_ZN72_INTERNAL_4026b63c_36_flash_fwd_split_hdim256_fp16_sm80_cu_6987f922_30004cuda3std6ranges3__45__cpo4swapE - _ZN72_INTERNAL_4026b63c_36_flash_fwd_split_hdim256_fp16_sm80_cu_6987f922_30004cuda3std3__45__cpo4cendE)
_ZN72_INTERNAL_4026b63c_36_flash_fwd_split_hdim256_fp16_sm80_cu_6987f922_30004cuda3std3__45__cpo4cendE:
	.zero		1
	.type		_ZN72_INTERNAL_4026b63c_36_flash_fwd_split_hdim256_fp16_sm80_cu_6987f922_30004cuda3std6ranges3__45__cpo4swapE,@object
	.size		_ZN72_INTERNAL_4026b63c_36_flash_fwd_split_hdim256_fp16_sm80_cu_6987f922_30004cuda3std6ranges3__45__cpo4swapE,(.L_7 - _ZN72_INTERNAL_4026b63c_36_flash_fwd_split_hdim256_fp16_sm80_cu_6987f922_30004cuda3std6ranges3__45__cpo4swapE)
_ZN72_INTERNAL_4026b63c_36_flash_fwd_split_hdim256_fp16_sm80_cu_6987f922_30004cuda3std6ranges3__45__cpo4swapE:
	.zero		1
.L_7:


//--------------------- .nv.shared._ZN5flash32flash_fwd_splitkv_combine_kernelI23Flash_fwd_kernel_traitsILi256ELi64ELi64ELi4ELb0ELb0EN7cutlass6half_tE19Flash_kernel_traitsILi256ELi64ELi64ELi4ES3_EELi4ELi6ELb0EEEvNS_16Flash_fwd_paramsE --------------------------
	.section	.nv.shared._ZN5flash32flash_fwd_splitkv_combine_kernelI23Flash_fwd_kernel_traitsILi256ELi64ELi64ELi4ELb0ELb0EN7cutlass6half_tE19Flash_kernel_traitsILi256ELi64ELi64ELi4ES3_EELi4ELi6ELb0EEEvNS_16Flash_fwd_paramsE,"aw",@nobits
	.sectionflags	@""
	.align	16
.nv.shared._ZN5flash32flash_fwd_splitkv_combine_kernelI23Flash_fwd_kernel_traitsILi256ELi64ELi64ELi4ELb0ELb0EN7cutlass6half_tE19Flash_kernel_traitsILi256ELi64ELi64ELi4ES3_EELi4ELi6ELb0EEEvNS_16Flash_fwd_paramsE:
	.zero		1280


//--------------------- .nv.shared._ZN5flash32flash_fwd_splitkv_combine_kernelI23Flash_fwd_kernel_traitsILi256ELi64ELi64ELi4ELb0ELb0EN7cutlass6half_tE19Flash_kernel_traitsILi256ELi64ELi64ELi4ES3_EELi4ELi5ELb0EEEvNS_16Flash_fwd_paramsE --------------------------
	.section	.nv.shared._ZN5flash32flash_fwd_splitkv_combine_kernelI23Flash_fwd_kernel_traitsILi256ELi64ELi64ELi4ELb0ELb0EN7cutlass6half_tE19Flash_kernel_traitsILi256ELi64ELi64ELi4ES3_EELi4ELi5ELb0EEEvNS_16Flash_fwd_paramsE,"aw",@nobits
	.sectionflags	@""
	.align	16
.nv.shared._ZN5flash32flash_fwd_splitkv_combine_kernelI23Flash_fwd_kernel_traitsILi256ELi64ELi64ELi4ELb0ELb0EN7cutlass6half_tE19Flash_kernel_traitsILi256ELi64ELi64ELi4ES3_EELi4ELi5ELb0EEEvNS_16Flash_fwd_paramsE:
	.zero		640


//--------------------- .nv.shared._ZN5flash32flash_fwd_splitkv_combine_kernelI23Flash_fwd_kernel_traitsILi256ELi64ELi64ELi4ELb0ELb0EN7cutlass6half_tE19Flash_kernel_traitsILi256ELi64ELi64ELi4ES3_EELi4ELi4ELb0EEEvNS_16Flash_fwd_paramsE --------------------------
	.section	.nv.shared._ZN5flash32flash_fwd_splitkv_combine_kernelI23Flash_fwd_kernel_traitsILi256ELi64ELi64ELi4ELb0ELb0EN7cutlass6half_tE19Flash_kernel_traitsILi256ELi64ELi64ELi4ES3_EELi4ELi4ELb0EEEvNS_16Flash_fwd_paramsE,"aw",@nobits
	.sectionflags	@""
	.align	16
.nv.shared._ZN5flash32flash_fwd_splitkv_combine_kernelI23Flash_fwd_kernel_traitsILi256ELi64ELi64ELi4ELb0ELb0EN7cutlass6half_tE19Flash_kernel_traitsILi256ELi64ELi64ELi4ES3_EELi4ELi4ELb0EEEvNS_16Flash_fwd_paramsE:
	.zero		320


//--------------------- .nv.shared._ZN5flash32flash_fwd_splitkv_combine_kernelI23Flash_fwd_kernel_traitsILi256ELi64ELi64ELi4ELb0ELb0EN7cutlass6half_tE19Flash_kernel_traitsILi256ELi64ELi64ELi4ES3_EELi4ELi3ELb0EEEvNS_16Flash_fwd_paramsE --------------------------
	.section	.nv.shared._ZN5flash32flash_fwd_splitkv_combine_kernelI23Flash_fwd_kernel_traitsILi256ELi64ELi64ELi4ELb0ELb0EN7cutlass6half_tE19Flash_kernel_traitsILi256ELi64ELi64ELi4ES3_EELi4ELi3ELb0EEEvNS_16Flash_fwd_paramsE,"aw",@nobits
	.sectionflags	@""
	.align	16
.nv.shared._ZN5flash32flash_fwd_splitkv_combine_kernelI23Flash_fwd_kernel_traitsILi256ELi64ELi64ELi4ELb0ELb0EN7cutlass6half_tE19Flash_kernel_traitsILi256ELi64ELi64ELi4ES3_EELi4ELi3ELb0EEEvNS_16Flash_fwd_paramsE:
	.zero		160


//--------------------- .nv.shared._ZN5flash32flash_fwd_splitkv_combine_kernelI23Flash_fwd_kernel_traitsILi256ELi64ELi64ELi4ELb0ELb0EN7cutlass6half_tE19Flash_kernel_traitsILi256ELi64ELi64ELi4ES3_EELi4ELi2ELb0EEEvNS_16Flash_fwd_paramsE --------------------------
	.section	.nv.shared._ZN5flash32flash_fwd_splitkv_combine_kernelI23Flash_fwd_kernel_traitsILi256ELi64ELi64ELi4ELb0ELb0EN7cutlass6half_tE19Flash_kernel_traitsILi256ELi64ELi64ELi4ES3_EELi4ELi2ELb0EEEvNS_16Flash_fwd_paramsE,"aw",@nobits
	.sectionflags	@""
	.align	16
.nv.shared._ZN5flash32flash_fwd_splitkv_combine_kernelI23Flash_fwd_kernel_traitsILi256ELi64ELi64ELi4ELb0ELb0EN7cutlass6half_tE19Flash_kernel_traitsILi256ELi64ELi64ELi4ES3_EELi4ELi2ELb0EEEvNS_16Flash_fwd_paramsE:
	.zero		80


//--------------------- .nv.shared._ZN5flash32flash_fwd_splitkv_combine_kernelI23Flash_fwd_kernel_traitsILi256ELi64ELi64ELi4ELb0ELb0EN7cutlass6half_tE19Flash_kernel_traitsILi256ELi64ELi64ELi4ES3_EELi4ELi1ELb0EEEvNS_16Flash_fwd_paramsE --------------------------
	.section	.nv.shared._ZN5flash32flash_fwd_splitkv_combine_kernelI23Flash_fwd_kernel_traitsILi256ELi64ELi64ELi4ELb0ELb0EN7cutlass6half_tE19Flash_kernel_traitsILi256ELi64ELi64ELi4ES3_EELi4ELi1ELb0EEEvNS_16Flash_fwd_paramsE,"aw",@nobits
	.sectionflags	@""
	.align	16
.nv.shared._ZN5flash32flash_fwd_splitkv_combine_kernelI23Flash_fwd_kernel_traitsILi256ELi64ELi64ELi4ELb0ELb0EN7cutlass6half_tE19Flash_kernel_traitsILi256ELi64ELi64ELi4ES3_EELi4ELi1ELb0EEEvNS_16Flash_fwd_paramsE:
	.zero		48


//--------------------- .nv.shared._ZN5flash32flash_fwd_splitkv_combine_kernelI23Flash_fwd_kernel_traitsILi256ELi64ELi64ELi4ELb0ELb0EN7cutlass6half_tE19Flash_kernel_traitsILi256ELi64ELi64ELi4ES3_EELi4ELi7ELb1EEEvNS_16Flash_fwd_paramsE --------------------------
	.section	.nv.shared._ZN5flash32flash_fwd_splitkv_combine_kernelI23Flash_fwd_kernel_traitsILi256ELi64ELi64ELi4ELb0ELb0EN7cutlass6half_tE19Flash_kernel_traitsILi256ELi64ELi64ELi4ES3_EELi4ELi7ELb1EEEvNS_16Flash_fwd_paramsE,"aw",@nobits
	.sectionflags	@""
	.align	16
.nv.shared._ZN5flash32flash_fwd_splitkv_combine_kernelI23Flash_fwd_kernel_traitsILi256ELi64ELi64ELi4ELb0ELb0EN7cutlass6half_tE19Flash_kernel_traitsILi256ELi64ELi64ELi4ES3_EELi4ELi7ELb1EEEvNS_16Flash_fwd_paramsE:
	.zero		2560


//--------------------- .nv.shared._ZN5flash32flash_fwd_splitkv_combine_kernelI23Flash_fwd_kernel_traitsILi256ELi64ELi64ELi4ELb0ELb0EN7cutlass6half_tE19Flash_kernel_traitsILi256ELi64ELi64ELi4ES3_EELi4ELi6ELb1EEEvNS_16Flash_fwd_paramsE --------------------------
	.section	.nv.shared._ZN5flash32flash_fwd_splitkv_combine_kernelI23Flash_fwd_kernel_traitsILi256ELi64ELi64ELi4ELb0ELb0EN7cutlass6half_tE19Flash_kernel_traitsILi256ELi64ELi64ELi4ES3_EELi4ELi6ELb1EEEvNS_16Flash_fwd_paramsE,"aw",@nobits
	.sectionflags	@""
	.align	16
.nv.shared._ZN5flash32flash_fwd_splitkv_combine_kernelI23Flash_fwd_kernel_traitsILi256ELi64ELi64ELi4ELb0ELb0EN7cutlass6half_tE19Flash_kernel_traitsILi256ELi64ELi64ELi4ES3_EELi4ELi6ELb1EEEvNS_16Flash_fwd_paramsE:
	.zero		1280


//--------------------- .nv.shared._ZN5flash32flash_fwd_splitkv_combine_kernelI23Flash_fwd_kernel_traitsILi256ELi64ELi64ELi4ELb0ELb0EN7cutlass6half_tE19Flash_kernel_traitsILi256ELi64ELi64ELi4ES3_EELi4ELi5ELb1EEEvNS_16Flash_fwd_paramsE --------------------------
	.section	.nv.shared._ZN5flash32flash_fwd_splitkv_combine_kernelI23Flash_fwd_kernel_traitsILi256ELi64ELi64ELi4ELb0ELb0EN7cutlass6half_tE19Flash_kernel_traitsILi256ELi64ELi64ELi4ES3_EELi4ELi5ELb1EEEvNS_16Flash_fwd_paramsE,"aw",@nobits
	.sectionflags	@""
	.align	16
.nv.shared._ZN5flash32flash_fwd_splitkv_combine_kernelI23Flash_fwd_kernel_traitsILi256ELi64ELi64ELi4ELb0ELb0EN7cutlass6half_tE19Flash_kernel_traitsILi256ELi64ELi64ELi4ES3_EELi4ELi5ELb1EEEvNS_16Flash_fwd_paramsE:
	.zero		640


//--------------------- .nv.shared._ZN5flash32flash_fwd_splitkv_combine_kernelI23Flash_fwd_kernel_traitsILi256ELi64ELi64ELi4ELb0ELb0EN7cutlass6half_tE19Flash_kernel_traitsILi256ELi64ELi64ELi4ES3_EELi4ELi4ELb1EEEvNS_16Flash_fwd_paramsE --------------------------
	.section	.nv.shared._ZN5flash32flash_fwd_splitkv_combine_kernelI23Flash_fwd_kernel_traitsILi256ELi64ELi64ELi4ELb0ELb0EN7cutlass6half_tE19Flash_kernel_traitsILi256ELi64ELi64ELi4ES3_EELi4ELi4ELb1EEEvNS_16Flash_fwd_paramsE,"aw",@nobits
	.sectionflags	@""
	.align	16
.nv.shared._ZN5flash32flash_fwd_splitkv_combine_kernelI23Flash_fwd_kernel_traitsILi256ELi64ELi64ELi4ELb0ELb0EN7cutlass6half_tE19Flash_kernel_traitsILi256ELi64ELi64ELi4ES3_EELi4ELi4ELb1EEEvNS_16Flash_fwd_paramsE:
	.zero		320


//--------------------- .nv.shared._ZN5flash32flash_fwd_splitkv_combine_kernelI23Flash_fwd_kernel_traitsILi256ELi64ELi64ELi4ELb0ELb0EN7cutlass6half_tE19Flash_kernel_traitsILi256ELi64ELi64ELi4ES3_EELi4ELi3ELb1EEEvNS_16Flash_fwd_paramsE --------------------------
	.section	.nv.shared._ZN5flash32flash_fwd_splitkv_combine_kernelI23Flash_fwd_kernel_traitsILi256ELi64ELi64ELi4ELb0ELb0EN7cutlass6half_tE19Flash_kernel_traitsILi256ELi64ELi64ELi4ES3_EELi4ELi3ELb1EEEvNS_16Flash_fwd_paramsE,"aw",@nobits
	.sectionflags	@""
	.align	16
.nv.shared._ZN5flash32flash_fwd_splitkv_combine_kernelI23Flash_fwd_kernel_traitsILi256ELi64ELi64ELi4ELb0ELb0EN7cutlass6half_tE19Flash_kernel_traitsILi256ELi64ELi64ELi4ES3_EELi4ELi3ELb1EEEvNS_16Flash_fwd_paramsE:
	.zero		160


//--------------------- .nv.shared._ZN5flash32flash_fwd_splitkv_combine_kernelI23Flash_fwd_kernel_traitsILi256ELi64ELi64ELi4ELb0ELb0EN7cutlass6half_tE19Flash_kernel_traitsILi256ELi64ELi64ELi4ES3_EELi4ELi2ELb1EEEvNS_16Flash_fwd_paramsE --------------------------
	.section	.nv.shared._ZN5flash32flash_fwd_splitkv_combine_kernelI23Flash_fwd_kernel_traitsILi256ELi64ELi64ELi4ELb0ELb0EN7cutlass6half_tE19Flash_kernel_traitsILi256ELi64ELi64ELi4ES3_EELi4ELi2ELb1EEEvNS_16Flash_fwd_paramsE,"aw",@nobits
	.sectionflags	@""
	.align	16
.nv.shared._ZN5flash32flash_fwd_splitkv_combine_kernelI23Flash_fwd_kernel_traitsILi256ELi64ELi64ELi4ELb0ELb0EN7cutlass6half_tE19Flash_kernel_traitsILi256ELi64ELi64ELi4ES3_EELi4ELi2ELb1EEEvNS_16Flash_fwd_paramsE:
	.zero		80


//--------------------- .nv.shared._ZN5flash32flash_fwd_splitkv_combine_kernelI23Flash_fwd_kernel_traitsILi256ELi64ELi64ELi4ELb0ELb0EN7cutlass6half_tE19Flash_kernel_traitsILi256ELi64ELi64ELi4ES3_EELi4ELi1ELb1EEEvNS_16Flash_fwd_paramsE --------------------------
	.section	.nv.shared._ZN5flash32flash_fwd_splitkv_combine_kernelI23Flash_fwd_kernel_traitsILi256ELi64ELi64ELi4ELb0ELb0EN7cutlass6half_tE19Flash_kernel_traitsILi256ELi64ELi64ELi4ES3_EELi4ELi1ELb1EEEvNS_16Flash_fwd_paramsE,"aw",@nobits
	.sectionflags	@""
	.align	16
.nv.shared._ZN5flash32flash_fwd_splitkv_combine_kernelI23Flash_fwd_kernel_traitsILi256ELi64ELi64ELi4ELb0ELb0EN7cutlass6half_tE19Flash_kernel_traitsILi256ELi64ELi64ELi4ES3_EELi4ELi1ELb1EEEvNS_16Flash_fwd_paramsE:
	.zero		48


//--------------------- .nv.shared._ZN5flash24flash_fwd_splitkv_kernelI23Flash_fwd_kernel_traitsILi256ELi64ELi64ELi4ELb0ELb0EN7cutlass6half_tE19Flash_kernel_traitsILi256ELi64ELi64ELi4ES3_EELb0ELb0ELb0ELb0ELb0ELb0ELb0ELb0EEEvNS_16Flash_fwd_paramsE --------------------------
	.section	.nv.shared._ZN5flash24flash_fwd_splitkv_kernelI23Flash_fwd_kernel_traitsILi256ELi64ELi64ELi4ELb0ELb0EN7cutlass6half_tE19Flash_kernel_traitsILi256ELi64ELi64ELi4ES3_EELb0ELb0ELb0ELb0ELb0ELb0ELb0ELb0EEEvNS_16Flash_fwd_paramsE,"aw",@nobits
	.sectionflags	@""
	.align	16


//--------------------- .nv.shared._ZN5flash24flash_fwd_splitkv_kernelI23Flash_fwd_kernel_traitsILi256ELi64ELi64ELi4ELb0ELb0EN7cutlass6half_tE19Flash_kernel_traitsILi256ELi64ELi64ELi4ES3_EELb0ELb0ELb0ELb0ELb0ELb1ELb0ELb0EEEvNS_16Flash_fwd_paramsE --------------------------
	.section	.nv.shared._ZN5flash24flash_fwd_splitkv_kernelI23Flash_fwd_kernel_traitsILi256ELi64ELi64ELi4ELb0ELb0EN7cutlass6half_tE19Flash_kernel_traitsILi256ELi64ELi64ELi4ES3_EELb0ELb0ELb0ELb0ELb0ELb1ELb0ELb0EEEvNS_16Flash_fwd_paramsE,"aw",@nobits
	.sectionflags	@""
	.align	16


//--------------------- .nv.shared._ZN5flash24flash_fwd_splitkv_kernelI23Flash_fwd_kernel_traitsILi256ELi64ELi64ELi4ELb0ELb0EN7cutlass6half_tE19Flash_kernel_traitsILi256ELi64ELi64ELi4ES3_EELb0ELb0ELb0ELb0ELb0ELb0ELb0ELb1EEEvNS_16Flash_fwd_paramsE --------------------------
	.section	.nv.shared._ZN5flash24flash_fwd_splitkv_kernelI23Flash_fwd_kernel_traitsILi256ELi64ELi64ELi4ELb0ELb0EN7cutlass6half_tE19Flash_kernel_traitsILi256ELi64ELi64ELi4ES3_EELb0ELb0ELb0ELb0ELb0ELb0ELb0ELb1EEEvNS_16Flash_fwd_paramsE,"aw",@nobits
	.sectionflags	@""
	.align	16


//--------------------- .nv.shared._ZN5flash24flash_fwd_splitkv_kernelI23Flash_fwd_kernel_traitsILi256ELi64ELi64ELi4ELb0ELb0EN7cutlass6half_tE19Flash_kernel_traitsILi256ELi64ELi64ELi4ES3_EELb0ELb0ELb0ELb0ELb0ELb1ELb0ELb1EEEvNS_16Flash_fwd_paramsE --------------------------
	.section	.nv.shared._ZN5flash24flash_fwd_splitkv_kernelI23Flash_fwd_kernel_traitsILi256ELi64ELi64ELi4ELb0ELb0EN7cutlass6half_tE19Flash_kernel_traitsILi256ELi64ELi64ELi4ES3_EELb0ELb0ELb0ELb0ELb0ELb1ELb0ELb1EEEvNS_16Flash_fwd_paramsE,"aw",@nobits
	.sectionflags	@""
	.align	16


//--------------------- .nv.shared._ZN5flash24flash_fwd_splitkv_kernelI23Flash_fwd_kernel_traitsILi256ELi64ELi64ELi4ELb0ELb0EN7cutlass6half_tE19Flash_kernel_traitsILi256ELi64ELi64ELi4ES3_EELb0ELb0ELb0ELb0ELb0ELb0ELb1ELb0EEEvNS_16Flash_fwd_paramsE --------------------------
	.section	.nv.shared._ZN5flash24flash_fwd_splitkv_kernelI23Flash_fwd_kernel_traitsILi256ELi64ELi64ELi4ELb0ELb0EN7cutlass6half_tE19Flash_kernel_traitsILi256ELi64ELi64ELi4ES3_EELb0ELb0ELb0ELb0ELb0ELb0ELb1ELb0EEEvNS_16Flash_fwd_paramsE,"aw",@nobits
	.sectionflags	@""
	.align	16


//--------------------- .nv.shared._ZN5flash24flash_fwd_splitkv_kernelI23Flash_fwd_kernel_traitsILi256ELi64ELi64ELi4ELb0ELb0EN7cutlass6half_tE19Flash_kernel_traitsILi256ELi64ELi64ELi4ES3_EELb0ELb0ELb0ELb0ELb0ELb1ELb1ELb0EEEvNS_16Flash_fwd_paramsE --------------------------
	.section	.nv.shared._ZN5flash24flash_fwd_splitkv_kernelI23Flash_fwd_kernel_traitsILi256ELi64ELi64ELi4ELb0ELb0EN7cutlass6half_tE19Flash_kernel_traitsILi256ELi64ELi64ELi4ES3_EELb0ELb0ELb0ELb0ELb0ELb1ELb1ELb0EEEvNS_16Flash_fwd_paramsE,"aw",@nobits
	.sectionflags	@""
	.align	16


//--------------------- .nv.shared._ZN5flash24flash_fwd_splitkv_kernelI23Flash_fwd_kernel_traitsILi256ELi64ELi64ELi4ELb0ELb0EN7cutlass6half_tE19Flash_kernel_traitsILi256ELi64ELi64ELi4ES3_EELb0ELb0ELb0ELb0ELb0ELb0ELb1ELb1EEEvNS_16Flash_fwd_paramsE --------------------------
	.section	.nv.shared._ZN5flash24flash_fwd_splitkv_kernelI23Flash_fwd_kernel_traitsILi256ELi64ELi64ELi4ELb0ELb0EN7cutlass6half_tE19Flash_kernel_traitsILi256ELi64ELi64ELi4ES3_EELb0ELb0ELb0ELb0ELb0ELb0ELb1ELb1EEEvNS_16Flash_fwd_paramsE,"aw",@nobits
	.sectionflags	@""
	.align	16


//--------------------- .nv.shared._ZN5flash24flash_fwd_splitkv_kernelI23Flash_fwd_kernel_traitsILi256ELi64ELi64ELi4ELb0ELb0EN7cutlass6half_tE19Flash_kernel_traitsILi256ELi64ELi64ELi4ES3_EELb0ELb0ELb0ELb0ELb0ELb1ELb1ELb1EEEvNS_16Flash_fwd_paramsE --------------------------
	.section	.nv.shared._ZN5flash24flash_fwd_splitkv_kernelI23Flash_fwd_kernel_traitsILi256ELi64ELi64ELi4ELb0ELb0EN7cutlass6half_tE19Flash_kernel_traitsILi256ELi64ELi64ELi4ES3_EELb0ELb0ELb0ELb0ELb0ELb1ELb1ELb1EEEvNS_16Flash_fwd_paramsE,"aw",@nobits
	.sectionflags	@""
	.align	16


//--------------------- .nv.shared._ZN5flash24flash_fwd_splitkv_kernelI23Flash_fwd_kernel_traitsILi256ELi64ELi64ELi4ELb0ELb0EN7cutlass6half_tE19Flash_kernel_traitsILi256ELi64ELi64ELi4ES3_EELb0ELb1ELb0ELb0ELb0ELb0ELb0ELb0EEEvNS_16Flash_fwd_paramsE --------------------------
	.section	.nv.shared._ZN5flash24flash_fwd_splitkv_kernelI23Flash_fwd_kernel_traitsILi256ELi64ELi64ELi4ELb0ELb0EN7cutlass6half_tE19Flash_kernel_traitsILi256ELi64ELi64ELi4ES3_EELb0ELb1ELb0ELb0ELb0ELb0ELb0ELb0EEEvNS_16Flash_fwd_paramsE,"aw",@nobits
	.sectionflags	@""
	.align	16


//--------------------- .nv.shared._ZN5flash24flash_fwd_splitkv_kernelI23Flash_fwd_kernel_traitsILi256ELi64ELi64ELi4ELb0ELb0EN7cutlass6half_tE19Flash_kernel_traitsILi256ELi64ELi64ELi4ES3_EELb0ELb1ELb0ELb0ELb0ELb1ELb0ELb0EEEvNS_16Flash_fwd_paramsE --------------------------
	.section	.nv.shared._ZN5flash24flash_fwd_splitkv_kernelI23Flash_fwd_kernel_traitsILi256ELi64ELi64ELi4ELb0ELb0EN7cutlass6half_tE19Flash_kernel_traitsILi256ELi64ELi64ELi4ES3_EELb0ELb1ELb0ELb0ELb0ELb1ELb0ELb0EEEvNS_16Flash_fwd_paramsE,"aw",@nobits
	.sectionflags	@""
	.align	16


//--------------------- .nv.shared._ZN5flash24flash_fwd_splitkv_kernelI23Flash_fwd_kernel_traitsILi256ELi64ELi64ELi4ELb0ELb0EN7cutlass6half_tE19Flash_kernel_traitsILi256ELi64ELi64ELi4ES3_EELb0ELb1ELb0ELb0ELb0ELb0ELb0ELb1EEEvNS_16Flash_fwd_paramsE --------------------------
	.section	.nv.shared._ZN5flash24flash_fwd_splitkv_kernelI23Flash_fwd_kernel_traitsILi256ELi64ELi64ELi4ELb0ELb0EN7cutlass6half_tE19Flash_kernel_traitsILi256ELi64ELi64ELi4ES3_EELb0ELb1ELb0ELb0ELb0ELb0ELb0ELb1EEEvNS_16Flash_fwd_paramsE,"aw",@nobits
	.sectionflags	@""
	.align	16


//--------------------- .nv.shared._ZN5flash24flash_fwd_splitkv_kernelI23Flash_fwd_kernel_traitsILi256ELi64ELi64ELi4ELb0ELb0EN7cutlass6half_tE19Flash_kernel_traitsILi256ELi64ELi64ELi4ES3_EELb0ELb1ELb0ELb0ELb0ELb1ELb0ELb1EEEvNS_16Flash_fwd_paramsE --------------------------
	.section	.nv.shared._ZN5flash24flash_fwd_splitkv_kernelI23Flash_fwd_kernel_traitsILi256ELi64ELi64ELi4ELb0ELb0EN7cutlass6half_tE19Flash_kernel_traitsILi256ELi64ELi64ELi4ES3_EELb0ELb1ELb0ELb0ELb0ELb1ELb0ELb1EEEvNS_16Flash_fwd_paramsE,"aw",@nobits
	.sectionflags	@""
	.align	16


//--------------------- .nv.shared._ZN5flash24flash_fwd_splitkv_kernelI23Flash_fwd_kernel_traitsILi256ELi64ELi64ELi4ELb0ELb0EN7cutlass6half_tE19Flash_kernel_traitsILi256ELi64ELi64ELi4ES3_EELb0ELb1ELb0ELb0ELb0ELb0ELb1ELb0EEEvNS_16Flash_fwd_paramsE --------------------------
	.section	.nv.shared._ZN5flash24flash_fwd_splitkv_kernelI23Flash_fwd_kernel_traitsILi256ELi64ELi64ELi4ELb0ELb0EN7cutlass6half_tE19Flash_kernel_traitsILi256ELi64ELi64ELi4ES3_EELb0ELb1ELb0ELb0ELb0ELb0ELb1ELb0EEEvNS_16Flash_fwd_paramsE,"aw",@nobits
	.sectionflags	@""
	.align	16


//--------------------- .nv.shared._ZN5flash24flash_fwd_splitkv_kernelI23Flash_fwd_kernel_traitsILi256ELi64ELi64ELi4ELb0ELb0EN7cutlass6half_tE19Flash_kernel_traitsILi256ELi64ELi64ELi4ES3_EELb0ELb1ELb0ELb0ELb0ELb1ELb1ELb0EEEvNS_16Flash_fwd_paramsE --------------------------
	.section	.nv.shared._ZN5flash24flash_fwd_splitkv_kernelI23Flash_fwd_kernel_traitsILi256ELi64ELi64ELi4ELb0ELb0EN7cutlass6half_tE19Flash_kernel_traitsILi256ELi64ELi64ELi4ES3_EELb0ELb1ELb0ELb0ELb0ELb1ELb1ELb0EEEvNS_16Flash_fwd_paramsE,"aw",@nobits
	.sectionflags	@""
	.align	16


//--------------------- .nv.shared._ZN5flash24flash_fwd_splitkv_kernelI23Flash_fwd_kernel_traitsILi256ELi64ELi64ELi4ELb0ELb0EN7cutlass6half_tE19Flash_kernel_traitsILi256ELi64ELi64ELi4ES3_EELb0ELb1ELb0ELb0ELb0ELb0ELb1ELb1EEEvNS_16Flash_fwd_paramsE --------------------------
	.section	.nv.shared._ZN5flash24flash_fwd_splitkv_kernelI23Flash_fwd_kernel_traitsILi256ELi64ELi64ELi4ELb0ELb0EN7cutlass6half_tE19Flash_kernel_traitsILi256ELi64ELi64ELi4ES3_EELb0ELb1ELb0ELb0ELb0ELb0ELb1ELb1EEEvNS_16Flash_fwd_paramsE,"aw",@nobits
	.sectionflags	@""
	.align	16


//--------------------- .nv.shared._ZN5flash24flash_fwd_splitkv_kernelI23Flash_fwd_kernel_traitsILi256ELi64ELi64ELi4ELb0ELb0EN7cutlass6half_tE19Flash_kernel_traitsILi256ELi64ELi64ELi4ES3_EELb0ELb1ELb0ELb0ELb0ELb1ELb1ELb1EEEvNS_16Flash_fwd_paramsE --------------------------
	.section	.nv.shared._ZN5flash24flash_fwd_splitkv_kernelI23Flash_fwd_kernel_traitsILi256ELi64ELi64ELi4ELb0ELb0EN7cutlass6half_tE19Flash_kernel_traitsILi256ELi64ELi64ELi4ES3_EELb0ELb1ELb0ELb0ELb0ELb1ELb1ELb1EEEvNS_16Flash_fwd_paramsE,"aw",@nobits
	.sectionflags	@""
	.align	16


//--------------------- .nv.shared._ZN5flash24flash_fwd_splitkv_kernelI23Flash_fwd_kernel_traitsILi256ELi64ELi64ELi4ELb0ELb0EN7cutlass6half_tE19Flash_kernel_traitsILi256ELi64ELi64ELi4ES3_EELb0ELb0ELb0ELb0ELb1ELb0ELb0ELb0EEEvNS_16Flash_fwd_paramsE --------------------------
	.section	.nv.shared._ZN5flash24flash_fwd_splitkv_kernelI23Flash_fwd_kernel_traitsILi256ELi64ELi64ELi4ELb0ELb0EN7cutlass6half_tE19Flash_kernel_traitsILi256ELi64ELi64ELi4ES3_EELb0ELb0ELb0ELb0ELb1ELb0ELb0ELb0EEEvNS_16Flash_fwd_paramsE,"aw",@nobits
	.sectionflags	@""
	.align	16


//--------------------- .nv.shared._ZN5flash24flash_fwd_splitkv_kernelI23Flash_fwd_kernel_traitsILi256ELi64ELi64ELi4ELb0ELb0EN7cutlass6half_tE19Flash_kernel_traitsILi256ELi64ELi64ELi4ES3_EELb0ELb0ELb0ELb0ELb1ELb1ELb0ELb0EEEvNS_16Flash_fwd_paramsE --------------------------
	.section	.nv.shared._ZN5flash24flash_fwd_splitkv_kernelI23Flash_fwd_kernel_traitsILi256ELi64ELi64ELi4ELb0ELb0EN7cutlass6half_tE19Flash_kernel_traitsILi256ELi64ELi64ELi4ES3_EELb0ELb0ELb0ELb0ELb1ELb1ELb0ELb0EEEvNS_16Flash_fwd_paramsE,"aw",@nobits
	.sectionflags	@""
	.align	16


//--------------------- .nv.shared._ZN5flash24flash_fwd_splitkv_kernelI23Flash_fwd_kernel_traitsILi256ELi64ELi64ELi4ELb0ELb0EN7cutlass6half_tE19Flash_kernel_traitsILi256ELi64ELi64ELi4ES3_EELb0ELb0ELb1ELb0ELb0ELb0ELb0ELb0EEEvNS_16Flash_fwd_paramsE --------------------------
	.section	.nv.shared._ZN5flash24flash_fwd_splitkv_kernelI23Flash_fwd_kernel_traitsILi256ELi64ELi64ELi4ELb0ELb0EN7cutlass6half_tE19Flash_kernel_traitsILi256ELi64ELi64ELi4ES3_EELb0ELb0ELb1ELb0ELb0ELb0ELb0ELb0EEEvNS_16Flash_fwd_paramsE,"aw",@nobits
	.sectionflags	@""
	.align	16


//--------------------- .nv.shared._ZN5flash24flash_fwd_splitkv_kernelI23Flash_fwd_kernel_traitsILi256ELi64ELi64ELi4ELb0ELb0EN7cutlass6half_tE19Flash_kernel_traitsILi256ELi64ELi64ELi4ES3_EELb0ELb0ELb1ELb0ELb0ELb1ELb0ELb0EEEvNS_16Flash_fwd_paramsE --------------------------
	.section	.nv.shared._ZN5flash24flash_fwd_splitkv_kernelI23Flash_fwd_kernel_traitsILi256ELi64ELi64ELi4ELb0ELb0EN7cutlass6half_tE19Flash_kernel_traitsILi256ELi64ELi64ELi4ES3_EELb0ELb0ELb1ELb0ELb0ELb1ELb0ELb0EEEvNS_16Flash_fwd_paramsE,"aw",@nobits
	.sectionflags	@""
	.align	16


//--------------------- .nv.shared._ZN5flash24flash_fwd_splitkv_kernelI23Flash_fwd_kernel_traitsILi256ELi64ELi64ELi4ELb0ELb0EN7cutlass6half_tE19Flash_kernel_traitsILi256ELi64ELi64ELi4ES3_EELb0ELb0ELb0ELb0ELb1ELb0ELb0ELb1EEEvNS_16Flash_fwd_paramsE --------------------------
	.section	.nv.shared._ZN5flash24flash_fwd_splitkv_kernelI23Flash_fwd_kernel_traitsILi256ELi64ELi64ELi4ELb0ELb0EN7cutlass6half_tE19Flash_kernel_traitsILi256ELi64ELi64ELi4ES3_EELb0ELb0ELb0ELb0ELb1ELb0ELb0ELb1EEEvNS_16Flash_fwd_paramsE,"aw",@nobits
	.sectionflags	@""
	.align	16


//--------------------- .nv.shared._ZN5flash24flash_fwd_splitkv_kernelI23Flash_fwd_kernel_traitsILi256ELi64ELi64ELi4ELb0ELb0EN7cutlass6half_tE19Flash_kernel_traitsILi256ELi64ELi64ELi4ES3_EELb0ELb0ELb0ELb0ELb1ELb1ELb0ELb1EEEvNS_16Flash_fwd_paramsE --------------------------
	.section	.nv.shared._ZN5flash24flash_fwd_splitkv_kernelI23Flash_fwd_kernel_traitsILi256ELi64ELi64ELi4ELb0ELb0EN7cutlass6half_tE19Flash_kernel_traitsILi256ELi64ELi64ELi4ES3_EELb0ELb0ELb0ELb0ELb1ELb1ELb0ELb1EEEvNS_16Flash_fwd_paramsE,"aw",@nobits
	.sectionflags	@""
	.align	16


//--------------------- .nv.shared._ZN5flash24flash_fwd_splitkv_kernelI23Flash_fwd_kernel_traitsILi256ELi64ELi64ELi4ELb0ELb0EN7cutlass6half_tE19Flash_kernel_traitsILi256ELi64ELi64ELi4ES3_EELb0ELb0ELb1ELb0ELb0ELb0ELb0ELb1EEEvNS_16Flash_fwd_paramsE --------------------------
	.section	.nv.shared._ZN5flash24flash_fwd_splitkv_kernelI23Flash_fwd_kernel_traitsILi256ELi64ELi64ELi4ELb0ELb0EN7cutlass6half_tE19Flash_kernel_traitsILi256ELi64ELi64ELi4ES3_EELb0ELb0ELb1ELb0ELb0ELb0ELb0ELb1EEEvNS_16Flash_fwd_paramsE,"aw",@nobits
	.sectionflags	@""
	.align	16


//--------------------- .nv.shared._ZN5flash24flash_fwd_splitkv_kernelI23Flash_fwd_kernel_traitsILi256ELi64ELi64ELi4ELb0ELb0EN7cutlass6half_tE19Flash_kernel_traitsILi256ELi64ELi64ELi4ES3_EELb0ELb0ELb1ELb0ELb0ELb1ELb0ELb1EEEvNS_16Flash_fwd_paramsE --------------------------
	.section	.nv.shared._ZN5flash24flash_fwd_splitkv_kernelI23Flash_fwd_kernel_traitsILi256ELi64ELi64ELi4ELb0ELb0EN7cutlass6half_tE19Flash_kernel_traitsILi256ELi64ELi64ELi4ES3_EELb0ELb0ELb1ELb0ELb0ELb1ELb0ELb1EEEvNS_16Flash_fwd_paramsE,"aw",@nobits
	.sectionflags	@""
	.align	16


//--------------------- .nv.shared._ZN5flash24flash_fwd_splitkv_kernelI23Flash_fwd_kernel_traitsILi256ELi64ELi64ELi4ELb0ELb0EN7cutlass6half_tE19Flash_kernel_traitsILi256ELi64ELi64ELi4ES3_EELb0ELb0ELb0ELb0ELb1ELb0ELb1ELb0EEEvNS_16Flash_fwd_paramsE --------------------------
	.section	.nv.shared._ZN5flash24flash_fwd_splitkv_kernelI23Flash_fwd_kernel_traitsILi256ELi64ELi64ELi4ELb0ELb0EN7cutlass6half_tE19Flash_kernel_traitsILi256ELi64ELi64ELi4ES3_EELb0ELb0ELb0ELb0ELb1ELb0ELb1ELb0EEEvNS_16Flash_fwd_paramsE,"aw",@nobits
	.sectionflags	@""
	.align	16


//--------------------- .nv.shared._ZN5flash24flash_fwd_splitkv_kernelI23Flash_fwd_kernel_traitsILi256ELi64ELi64ELi4ELb0ELb0EN7cutlass6half_tE19Flash_kernel_traitsILi256ELi64ELi64ELi4ES3_EELb0ELb0ELb0ELb0ELb1ELb1ELb1ELb0EEEvNS_16Flash_fwd_paramsE --------------------------
	.section	.nv.shared._ZN5flash24flash_fwd_splitkv_kernelI23Flash_fwd_kernel_traitsILi256ELi64ELi64ELi4ELb0ELb0EN7cutlass6half_tE19Flash_kernel_traitsILi256ELi64ELi64ELi4ES3_EELb0ELb0ELb0ELb0ELb1ELb1ELb1ELb0EEEvNS_16Flash_fwd_paramsE,"aw",@nobits
	.sectionflags	@""
	.align	16


//--------------------- .nv.shared._ZN5flash24flash_fwd_splitkv_kernelI23Flash_fwd_kernel_traitsILi256ELi64ELi64ELi4ELb0ELb0EN7cutlass6half_tE19Flash_kernel_traitsILi256ELi64ELi64ELi4ES3_EELb0ELb0ELb1ELb0ELb0ELb0ELb1ELb0EEEvNS_16Flash_fwd_paramsE --------------------------
	.section	.nv.shared._ZN5flash24flash_fwd_splitkv_kernelI23Flash_fwd_kernel_traitsILi256ELi64ELi64ELi4ELb0ELb0EN7cutlass6half_tE19Flash_kernel_traitsILi256ELi64ELi64ELi4ES3_EELb0ELb0ELb1ELb0ELb0ELb0ELb1ELb0EEEvNS_16Flash_fwd_paramsE,"aw",@nobits
	.sectionflags	@""
	.align	16


//--------------------- .nv.shared._ZN5flash24flash_fwd_splitkv_kernelI23Flash_fwd_kernel_traitsILi256ELi64ELi64ELi4ELb0ELb0EN7cutlass6half_tE19Flash_kernel_traitsILi256ELi64ELi64ELi4ES3_EELb0ELb0ELb1ELb0ELb0ELb1ELb1ELb0EEEvNS_16Flash_fwd_paramsE --------------------------
	.section	.nv.shared._ZN5flash24flash_fwd_splitkv_kernelI23Flash_fwd_kernel_traitsILi256ELi64ELi64ELi4ELb0ELb0EN7cutlass6half_tE19Flash_kernel_traitsILi256ELi64ELi64ELi4ES3_EELb0ELb0ELb1ELb0ELb0ELb1ELb1ELb0EEEvNS_16Flash_fwd_paramsE,"aw",@nobits
	.sectionflags	@""
	.align	16


//--------------------- .nv.shared._ZN5flash24flash_fwd_splitkv_kernelI23Flash_fwd_kernel_traitsILi256ELi64ELi64ELi4ELb0ELb0EN7cutlass6half_tE19Flash_kernel_traitsILi256ELi64ELi64ELi4ES3_EELb0ELb0ELb0ELb0ELb1ELb0ELb1ELb1EEEvNS_16Flash_fwd_paramsE --------------------------
	.section	.nv.shared._ZN5flash24flash_fwd_splitkv_kernelI23Flash_fwd_kernel_traitsILi256ELi64ELi64ELi4ELb0ELb0EN7cutlass6half_tE19Flash_kernel_traitsILi256ELi64ELi64ELi4ES3_EELb0ELb0ELb0ELb0ELb1ELb0ELb1ELb1EEEvNS_16Flash_fwd_paramsE,"aw",@nobits
	.sectionflags	@""
	.align	16


//--------------------- .nv.shared._ZN5flash24flash_fwd_splitkv_kernelI23Flash_fwd_kernel_traitsILi256ELi64ELi64ELi4ELb0ELb0EN7cutlass6half_tE19Flash_kernel_traitsILi256ELi64ELi64ELi4ES3_EELb0ELb0ELb0ELb0ELb1ELb1ELb1ELb1EEEvNS_16Flash_fwd_paramsE --------------------------
	.section	.nv.shared._ZN5flash24flash_fwd_splitkv_kernelI23Flash_fwd_kernel_traitsILi256ELi64ELi64ELi4ELb0ELb0EN7cutlass6half_tE19Flash_kernel_traitsILi256ELi64ELi64ELi4ES3_EELb0ELb0ELb0ELb0ELb1ELb1ELb1ELb1EEEvNS_16Flash_fwd_paramsE,"aw",@nobits
	.sectionflags	@""
	.align	16


//--------------------- .nv.shared._ZN5flash24flash_fwd_splitkv_kernelI23Flash_fwd_kernel_traitsILi256ELi64ELi64ELi4ELb0ELb0EN7cutlass6half_tE19Flash_kernel_traitsILi256ELi64ELi64ELi4ES3_EELb0ELb0ELb1ELb0ELb0ELb0ELb1ELb1EEEvNS_16Flash_fwd_paramsE --------------------------
	.section	.nv.shared._ZN5flash24flash_fwd_splitkv_kernelI23Flash_fwd_kernel_traitsILi256ELi64ELi64ELi4ELb0ELb0EN7cutlass6half_tE19Flash_kernel_traitsILi256ELi64ELi64ELi4ES3_EELb0ELb0ELb1ELb0ELb0ELb0ELb1ELb1EEEvNS_16Flash_fwd_paramsE,"aw",@nobits
	.sectionflags	@""
	.align	16


//--------------------- .nv.shared._ZN5flash24flash_fwd_splitkv_kernelI23Flash_fwd_kernel_traitsILi256ELi64ELi64ELi4ELb0ELb0EN7cutlass6half_tE19Flash_kernel_traitsILi256ELi64ELi64ELi4ES3_EELb0ELb0ELb1ELb0ELb0ELb1ELb1ELb1EEEvNS_16Flash_fwd_paramsE --------------------------
	.section	.nv.shared._ZN5flash24flash_fwd_splitkv_kernelI23Flash_fwd_kernel_traitsILi256ELi64ELi64ELi4ELb0ELb0EN7cutlass6half_tE19Flash_kernel_traitsILi256ELi64ELi64ELi4ES3_EELb0ELb0ELb1ELb0ELb0ELb1ELb1ELb1EEEvNS_16Flash_fwd_paramsE,"aw",@nobits
	.sectionflags	@""
	.align	16


//--------------------- .nv.shared._ZN5flash24flash_fwd_splitkv_kernelI23Flash_fwd_kernel_traitsILi256ELi64ELi64ELi4ELb0ELb0EN7cutlass6half_tE19Flash_kernel_traitsILi256ELi64ELi64ELi4ES3_EELb0ELb1ELb0ELb0ELb1ELb0ELb0ELb0EEEvNS_16Flash_fwd_paramsE --------------------------
	.section	.nv.shared._ZN5flash24flash_fwd_splitkv_kernelI23Flash_fwd_kernel_traitsILi256ELi64ELi64ELi4ELb0ELb0EN7cutlass6half_tE19Flash_kernel_traitsILi256ELi64ELi64ELi4ES3_EELb0ELb1ELb0ELb0ELb1ELb0ELb0ELb0EEEvNS_16Flash_fwd_paramsE,"aw",@nobits
	.sectionflags	@""
	.align	16


//--------------------- .nv.shared._ZN5flash24flash_fwd_splitkv_kernelI23Flash_fwd_kernel_traitsILi256ELi64ELi64ELi4ELb0ELb0EN7cutlass6half_tE19Flash_kernel_traitsILi256ELi64ELi64ELi4ES3_EELb0ELb1ELb0ELb0ELb1ELb1ELb0ELb0EEEvNS_16Flash_fwd_paramsE --------------------------
	.section	.nv.shared._ZN5flash24flash_fwd_splitkv_kernelI23Flash_fwd_kernel_traitsILi256ELi64ELi64ELi4ELb0ELb0EN7cutlass6half_tE19Flash_kernel_traitsILi256ELi64ELi64ELi4ES3_EELb0ELb1ELb0ELb0ELb1ELb1ELb0ELb0EEEvNS_16Flash_fwd_paramsE,"aw",@nobits
	.sectionflags	@""
	.align	16


//--------------------- .nv.shared._ZN5flash24flash_fwd_splitkv_kernelI23Flash_fwd_kernel_traitsILi256ELi64ELi64ELi4ELb0ELb0EN7cutlass6half_tE19Flash_kernel_traitsILi256ELi64ELi64ELi4ES3_EELb0ELb1ELb1ELb0ELb0ELb0ELb0ELb0EEEvNS_16Flash_fwd_paramsE --------------------------
	.section	.nv.shared._ZN5flash24flash_fwd_splitkv_kernelI23Flash_fwd_kernel_traitsILi256ELi64ELi64ELi4ELb0ELb0EN7cutlass6half_tE19Flash_kernel_traitsILi256ELi64ELi64ELi4ES3_EELb0ELb1ELb1ELb0ELb0ELb0ELb0ELb0EEEvNS_16Flash_fwd_paramsE,"aw",@nobits
	.sectionflags	@""
	.align	16


//--------------------- .nv.shared._ZN5flash24flash_fwd_splitkv_kernelI23Flash_fwd_kernel_traitsILi256ELi64ELi64ELi4ELb0ELb0EN7cutlass6half_tE19Flash_kernel_traitsILi256ELi64ELi64ELi4ES3_EELb0ELb1ELb1ELb0ELb0ELb1ELb0ELb0EEEvNS_16Flash_fwd_paramsE --------------------------
	.section	.nv.shared._ZN5flash24flash_fwd_splitkv_kernelI23Flash_fwd_kernel_traitsILi256ELi64ELi64ELi4ELb0ELb0EN7cutlass6half_tE19Flash_kernel_traitsILi256ELi64ELi64ELi4ES3_EELb0ELb1ELb1ELb0ELb0ELb1ELb0ELb0EEEvNS_16Flash_fwd_paramsE,"aw",@nobits
	.sectionflags	@""
	.align	16


//--------------------- .nv.shared._ZN5flash24flash_fwd_splitkv_kernelI23Flash_fwd_kernel_traitsILi256ELi64ELi64ELi4ELb0ELb0EN7cutlass6half_tE19Flash_kernel_traitsILi256ELi64ELi64ELi4ES3_EELb0ELb1ELb0ELb0ELb1ELb0ELb0ELb1EEEvNS_16Flash_fwd_paramsE --------------------------
	.section	.nv.shared._ZN5flash24flash_fwd_splitkv_kernelI23Flash_fwd_kernel_traitsILi256ELi64ELi64ELi4ELb0ELb0EN7cutlass6half_tE19Flash_kernel_traitsILi256ELi64ELi64ELi4ES3_EELb0ELb1ELb0ELb0ELb1ELb0ELb0ELb1EEEvNS_16Flash_fwd_paramsE,"aw",@nobits
	.sectionflags	@""
	.align	16


//--------------------- .nv.shared._ZN5flash24flash_fwd_splitkv_kernelI23Flash_fwd_kernel_traitsILi256ELi64ELi64ELi4ELb0ELb0EN7cutlass6half_tE19Flash_kernel_traitsILi256ELi64ELi64ELi4ES3_EELb0ELb1ELb0ELb0ELb1ELb1ELb0ELb1EEEvNS_16Flash_fwd_paramsE --------------------------
	.section	.nv.shared._ZN5flash24flash_fwd_splitkv_kernelI23Flash_fwd_kernel_traitsILi256ELi64ELi64ELi4ELb0ELb0EN7cutlass6half_tE19Flash_kernel_traitsILi256ELi64ELi64ELi4ES3_EELb0ELb1ELb0ELb0ELb1ELb1ELb0ELb1EEEvNS_16Flash_fwd_paramsE,"aw",@nobits
	.sectionflags	@""
	.align	16


//--------------------- .nv.shared._ZN5flash24flash_fwd_splitkv_kernelI23Flash_fwd_kernel_traitsILi256ELi64ELi64ELi4ELb0ELb0EN7cutlass6half_tE19Flash_kernel_traitsILi256ELi64ELi64ELi4ES3_EELb0ELb1ELb1ELb0ELb0ELb0ELb0ELb1EEEvNS_16Flash_fwd_paramsE --------------------------
	.section	.nv.shared._ZN5flash24flash_fwd_splitkv_kernelI23Flash_fwd_kernel_traitsILi256ELi64ELi64ELi4ELb0ELb0EN7cutlass6half_tE19Flash_kernel_traitsILi256ELi64ELi64ELi4ES3_EELb0ELb1ELb1ELb0ELb0ELb0ELb0ELb1EEEvNS_16Flash_fwd_paramsE,"aw",@nobits
	.sectionflags	@""
	.align	16


//--------------------- .nv.shared._ZN5flash24flash_fwd_splitkv_kernelI23Flash_fwd_kernel_traitsILi256ELi64ELi64ELi4ELb0ELb0EN7cutlass6half_tE19Flash_kernel_traitsILi256ELi64ELi64ELi4ES3_EELb0ELb1ELb1ELb0ELb0ELb1ELb0ELb1EEEvNS_16Flash_fwd_paramsE --------------------------
	.section	.nv.shared._ZN5flash24flash_fwd_splitkv_kernelI23Flash_fwd_kernel_traitsILi256ELi64ELi64ELi4ELb0ELb0EN7cutlass6half_tE19Flash_kernel_traitsILi256ELi64ELi64ELi4ES3_EELb0ELb1ELb1ELb0ELb0ELb1ELb0ELb1EEEvNS_16Flash_fwd_paramsE,"aw",@nobits
	.sectionflags	@""
	.align	16


//--------------------- .nv.shared._ZN5flash24flash_fwd_splitkv_kernelI23Flash_fwd_kernel_traitsILi256ELi64ELi64ELi4ELb0ELb0EN7cutlass6half_tE19Flash_kernel_traitsILi256ELi64ELi64ELi4ES3_EELb0ELb1ELb0ELb0ELb1ELb0ELb1ELb0EEEvNS_16Flash_fwd_paramsE --------------------------
	.section	.nv.shared._ZN5flash24flash_fwd_splitkv_kernelI23Flash_fwd_kernel_traitsILi256ELi64ELi64ELi4ELb0ELb0EN7cutlass6half_tE19Flash_kernel_traitsILi256ELi64ELi64ELi4ES3_EELb0ELb1ELb0ELb0ELb1ELb0ELb1ELb0EEEvNS_16Flash_fwd_paramsE,"aw",@nobits
	.sectionflags	@""
	.align	16


//--------------------- .nv.shared._ZN5flash24flash_fwd_splitkv_kernelI23Flash_fwd_kernel_traitsILi256ELi64ELi64ELi4ELb0ELb0EN7cutlass6half_tE19Flash_kernel_traitsILi256ELi64ELi64ELi4ES3_EELb0ELb1ELb0ELb0ELb1ELb1ELb1ELb0EEEvNS_16Flash_fwd_paramsE --------------------------
	.section	.nv.shared._ZN5flash24flash_fwd_splitkv_kernelI23Flash_fwd_kernel_traitsILi256ELi64ELi64ELi4ELb0ELb0EN7cutlass6half_tE19Flash_kernel_traitsILi256ELi64ELi64ELi4ES3_EELb0ELb1ELb0ELb0ELb1ELb1ELb1ELb0EEEvNS_16Flash_fwd_paramsE,"aw",@nobits
	.sectionflags	@""
	.align	16


//--------------------- .nv.shared._ZN5flash24flash_fwd_splitkv_kernelI23Flash_fwd_kernel_traitsILi256ELi64ELi64ELi4ELb0ELb0EN7cutlass6half_tE19Flash_kernel_traitsILi256ELi64ELi64ELi4ES3_EELb0ELb1ELb1ELb0ELb0ELb0ELb1ELb0EEEvNS_16Flash_fwd_paramsE --------------------------
	.section	.nv.shared._ZN5flash24flash_fwd_splitkv_kernelI23Flash_fwd_kernel_traitsILi256ELi64ELi64ELi4ELb0ELb0EN7cutlass6half_tE19Flash_kernel_traitsILi256ELi64ELi64ELi4ES3_EELb0ELb1ELb1ELb0ELb0ELb0ELb1ELb0EEEvNS_16Flash_fwd_paramsE,"aw",@nobits
	.sectionflags	@""
	.align	16


//--------------------- .nv.shared._ZN5flash24flash_fwd_splitkv_kernelI23Flash_fwd_kernel_traitsILi256ELi64ELi64ELi4ELb0ELb0EN7cutlass6half_tE19Flash_kernel_traitsILi256ELi64ELi64ELi4ES3_EELb0ELb1ELb1ELb0ELb0ELb1ELb1ELb0EEEvNS_16Flash_fwd_paramsE --------------------------
	.section	.nv.shared._ZN5flash24flash_fwd_splitkv_kernelI23Flash_fwd_kernel_traitsILi256ELi64ELi64ELi4ELb0ELb0EN7cutlass6half_tE19Flash_kernel_traitsILi256ELi64ELi64ELi4ES3_EELb0ELb1ELb1ELb0ELb0ELb1ELb1ELb0EEEvNS_16Flash_fwd_paramsE,"aw",@nobits
	.sectionflags	@""
	.align	16


//--------------------- .nv.shared._ZN5flash24flash_fwd_splitkv_kernelI23Flash_fwd_kernel_traitsILi256ELi64ELi64ELi4ELb0ELb0EN7cutlass6half_tE19Flash_kernel_traitsILi256ELi64ELi64ELi4ES3_EELb0ELb1ELb0ELb0ELb1ELb0ELb1ELb1EEEvNS_16Flash_fwd_paramsE --------------------------
	.section	.nv.shared._ZN5flash24flash_fwd_splitkv_kernelI23Flash_fwd_kernel_traitsILi256ELi64ELi64ELi4ELb0ELb0EN7cutlass6half_tE19Flash_kernel_traitsILi256ELi64ELi64ELi4ES3_EELb0ELb1ELb0ELb0ELb1ELb0ELb1ELb1EEEvNS_16Flash_fwd_paramsE,"aw",@nobits
	.sectionflags	@""
	.align	16


//--------------------- .nv.shared._ZN5flash24flash_fwd_splitkv_kernelI23Flash_fwd_kernel_traitsILi256ELi64ELi64ELi4ELb0ELb0EN7cutlass6half_tE19Flash_kernel_traitsILi256ELi64ELi64ELi4ES3_EELb0ELb1ELb0ELb0ELb1ELb1ELb1ELb1EEEvNS_16Flash_fwd_paramsE --------------------------
	.section	.nv.shared._ZN5flash24flash_fwd_splitkv_kernelI23Flash_fwd_kernel_traitsILi256ELi64ELi64ELi4ELb0ELb0EN7cutlass6half_tE19Flash_kernel_traitsILi256ELi64ELi64ELi4ES3_EELb0ELb1ELb0ELb0ELb1ELb1ELb1ELb1EEEvNS_16Flash_fwd_paramsE,"aw",@nobits
	.sectionflags	@""
	.align	16


//--------------------- .nv.shared._ZN5flash24flash_fwd_splitkv_kernelI23Flash_fwd_kernel_traitsILi256ELi64ELi64ELi4ELb0ELb0EN7cutlass6half_tE19Flash_kernel_traitsILi256ELi64ELi64ELi4ES3_EELb0ELb1ELb1ELb0ELb0ELb0ELb1ELb1EEEvNS_16Flash_fwd_paramsE --------------------------
	.section	.nv.shared._ZN5flash24flash_fwd_splitkv_kernelI23Flash_fwd_kernel_traitsILi256ELi64ELi64ELi4ELb0ELb0EN7cutlass6half_tE19Flash_kernel_traitsILi256ELi64ELi64ELi4ES3_EELb0ELb1ELb1ELb0ELb0ELb0ELb1ELb1EEEvNS_16Flash_fwd_paramsE,"aw",@nobits
	.sectionflags	@""
	.align	16


//--------------------- .nv.shared._ZN5flash24flash_fwd_splitkv_kernelI23Flash_fwd_kernel_traitsILi256ELi64ELi64ELi4ELb0ELb0EN7cutlass6half_tE19Flash_kernel_traitsILi256ELi64ELi64ELi4ES3_EELb0ELb1ELb1ELb0ELb0ELb1ELb1ELb1EEEvNS_16Flash_fwd_paramsE --------------------------
	.section	.nv.shared._ZN5flash24flash_fwd_splitkv_kernelI23Flash_fwd_kernel_traitsILi256ELi64ELi64ELi4ELb0ELb0EN7cutlass6half_tE19Flash_kernel_traitsILi256ELi64ELi64ELi4ES3_EELb0ELb1ELb1ELb0ELb0ELb1ELb1ELb1EEEvNS_16Flash_fwd_paramsE,"aw",@nobits
	.sectionflags	@""
	.align	16
